	.target	sm_80

	.elftype	@"ET_EXEC"


//--------------------- .note.nv.tkinfo           --------------------------
	.section	.note.nv.tkinfo,"",@"SHT_NOTE"
	.sectionflags	@"SHF_NOTE_NV_TKINFO"
	.tkinfo
        /*0018*/ 	.word	0x00000002
        /*0030*/ 	.string	""
        /*0030*/ 	.string	"ptxas"
        /*0030*/ 	.string	"Cuda compilation tools, release 13.0, V13.0.88"
        /*0030*/ 	.string	"Build cuda_13.0.r13.0/compiler.36424714_0"
        /*0030*/ 	.string	"-arch sm_80 -m 64 "



//--------------------- .note.nv.cuinfo           --------------------------
	.section	.note.nv.cuinfo,"",@"SHT_NOTE"
	.sectionflags	@"SHF_NOTE_NV_CUINFO"
        /*0018*/ 	.short	0x0002
        /*001a*/ 	.short	0x0050
        /*001c*/ 	.short	0x0082
	.zero		2


//--------------------- .nv.info                  --------------------------
	.section	.nv.info,"",@"SHT_CUDA_INFO"
	.align	4


	//----- nvinfo : EIATTR_REGCOUNT
	.align		4
        /*0000*/ 	.byte	0x04, 0x2f
        /*0002*/ 	.short	(.L_29 - .L_28)
	.align		4
.L_28:
        /*0004*/ 	.word	index@(_Z25selective_scan_fwd_kernelI32Selective_Scan_fwd_kernel_traitsILi32ELi4ELi1ELb1ELb1ELb1ELb1EN3c104HalfEfEEv13SSMParamsBase)
        /*0008*/ 	.word	0x00000036


	//----- nvinfo : EIATTR_FRAME_SIZE
	.align		4
.L_29:
        /*000c*/ 	.byte	0x04, 0x11
        /*000e*/ 	.short	(.L_31 - .L_30)
	.align		4
.L_30:
        /*0010*/ 	.word	index@(_Z25selective_scan_fwd_kernelI32Selective_Scan_fwd_kernel_traitsILi32ELi4ELi1ELb1ELb1ELb1ELb1EN3c104HalfEfEEv13SSMParamsBase)
        /*0014*/ 	.word	0x00000000


	//----- nvinfo : EIATTR_REGCOUNT
	.align		4
.L_31:
        /*0018*/ 	.byte	0x04, 0x2f
        /*001a*/ 	.short	(.L_33 - .L_32)
	.align		4
.L_32:
        /*001c*/ 	.word	index@(_Z25selective_scan_fwd_kernelI32Selective_Scan_fwd_kernel_traitsILi32ELi4ELi1ELb1ELb1ELb1ELb0EN3c104HalfEfEEv13SSMParamsBase)
        /*0020*/ 	.word	0x00000036


	//----- nvinfo : EIATTR_FRAME_SIZE
	.align		4
.L_33:
        /*0024*/ 	.byte	0x04, 0x11
        /*0026*/ 	.short	(.L_35 - .L_34)
	.align		4
.L_34:
        /*0028*/ 	.word	index@(_Z25selective_scan_fwd_kernelI32Selective_Scan_fwd_kernel_traitsILi32ELi4ELi1ELb1ELb1ELb1ELb0EN3c104HalfEfEEv13SSMParamsBase)
        /*002c*/ 	.word	0x00000000


	//----- nvinfo : EIATTR_REGCOUNT
	.align		4
.L_35:
        /*0030*/ 	.byte	0x04, 0x2f
        /*0032*/ 	.short	(.L_37 - .L_36)
	.align		4
.L_36:
        /*0034*/ 	.word	index@(_Z25selective_scan_fwd_kernelI32Selective_Scan_fwd_kernel_traitsILi32ELi4ELi1ELb1ELb1ELb0ELb1EN3c104HalfEfEEv13SSMParamsBase)
        /*0038*/ 	.word	0x00000034


	//----- nvinfo : EIATTR_FRAME_SIZE
	.align		4
.L_37:
        /*003c*/ 	.byte	0x04, 0x11
        /*003e*/ 	.short	(.L_39 - .L_38)
	.align		4
.L_38:
        /*0040*/ 	.word	index@(_Z25selective_scan_fwd_kernelI32Selective_Scan_fwd_kernel_traitsILi32ELi4ELi1ELb1ELb1ELb0ELb1EN3c104HalfEfEEv13SSMParamsBase)
        /*0044*/ 	.word	0x00000000


	//----- nvinfo : EIATTR_REGCOUNT
	.align		4
.L_39:
        /*0048*/ 	.byte	0x04, 0x2f
        /*004a*/ 	.short	(.L_41 - .L_40)
	.align		4
.L_40:
        /*004c*/ 	.word	index@(_Z25selective_scan_fwd_kernelI32Selective_Scan_fwd_kernel_traitsILi32ELi4ELi1ELb1ELb1ELb0ELb0EN3c104HalfEfEEv13SSMParamsBase)
        /*0050*/ 	.word	0x00000034


	//----- nvinfo : EIATTR_FRAME_SIZE
	.align		4
.L_41:
        /*0054*/ 	.byte	0x04, 0x11
        /*0056*/ 	.short	(.L_43 - .L_42)
	.align		4
.L_42:
        /*0058*/ 	.word	index@(_Z25selective_scan_fwd_kernelI32Selective_Scan_fwd_kernel_traitsILi32ELi4ELi1ELb1ELb1ELb0ELb0EN3c104HalfEfEEv13SSMParamsBase)
        /*005c*/ 	.word	0x00000000


	//----- nvinfo : EIATTR_REGCOUNT
	.align		4
.L_43:
        /*0060*/ 	.byte	0x04, 0x2f
        /*0062*/ 	.short	(.L_45 - .L_44)
	.align		4
.L_44:
        /*0064*/ 	.word	index@(_Z25selective_scan_fwd_kernelI32Selective_Scan_fwd_kernel_traitsILi32ELi4ELi1ELb1ELb0ELb1ELb1EN3c104HalfEfEEv13SSMParamsBase)
        /*0068*/ 	.word	0x00000032


	//----- nvinfo : EIATTR_FRAME_SIZE
	.align		4
.L_45:
        /*006c*/ 	.byte	0x04, 0x11
        /*006e*/ 	.short	(.L_47 - .L_46)
	.align		4
.L_46:
        /*0070*/ 	.word	index@(_Z25selective_scan_fwd_kernelI32Selective_Scan_fwd_kernel_traitsILi32ELi4ELi1ELb1ELb0ELb1ELb1EN3c104HalfEfEEv13SSMParamsBase)
        /*0074*/ 	.word	0x00000000


	//----- nvinfo : EIATTR_REGCOUNT
	.align		4
.L_47:
        /*0078*/ 	.byte	0x04, 0x2f
        /*007a*/ 	.short	(.L_49 - .L_48)
	.align		4
.L_48:
        /*007c*/ 	.word	index@(_Z25selective_scan_fwd_kernelI32Selective_Scan_fwd_kernel_traitsILi32ELi4ELi1ELb1ELb0ELb1ELb0EN3c104HalfEfEEv13SSMParamsBase)
        /*0080*/ 	.word	0x00000032


	//----- nvinfo : EIATTR_FRAME_SIZE
	.align		4
.L_49:
        /*0084*/ 	.byte	0x04, 0x11
        /*0086*/ 	.short	(.L_51 - .L_50)
	.align		4
.L_50:
        /*0088*/ 	.word	index@(_Z25selective_scan_fwd_kernelI32Selective_Scan_fwd_kernel_traitsILi32ELi4ELi1ELb1ELb0ELb1ELb0EN3c104HalfEfEEv13SSMParamsBase)
        /*008c*/ 	.word	0x00000000


	//----- nvinfo : EIATTR_REGCOUNT
	.align		4
.L_51:
        /*0090*/ 	.byte	0x04, 0x2f
        /*0092*/ 	.short	(.L_53 - .L_52)
	.align		4
.L_52:
        /*0094*/ 	.word	index@(_Z25selective_scan_fwd_kernelI32Selective_Scan_fwd_kernel_traitsILi32ELi4ELi1ELb1ELb0ELb0ELb1EN3c104HalfEfEEv13SSMParamsBase)
        /*0098*/ 	.word	0x00000038


	//----- nvinfo : EIATTR_FRAME_SIZE
	.align		4
.L_53:
        /*009c*/ 	.byte	0x04, 0x11
        /*009e*/ 	.short	(.L_55 - .L_54)
	.align		4
.L_54:
        /*00a0*/ 	.word	index@(_Z25selective_scan_fwd_kernelI32Selective_Scan_fwd_kernel_traitsILi32ELi4ELi1ELb1ELb0ELb0ELb1EN3c104HalfEfEEv13SSMParamsBase)
        /*00a4*/ 	.word	0x00000000


	//----- nvinfo : EIATTR_REGCOUNT
	.align		4
.L_55:
        /*00a8*/ 	.byte	0x04, 0x2f
        /*00aa*/ 	.short	(.L_57 - .L_56)
	.align		4
.L_56:
        /*00ac*/ 	.word	index@(_Z25selective_scan_fwd_kernelI32Selective_Scan_fwd_kernel_traitsILi32ELi4ELi1ELb1ELb0ELb0ELb0EN3c104HalfEfEEv13SSMParamsBase)
        /*00b0*/ 	.word	0x00000038


	//----- nvinfo : EIATTR_FRAME_SIZE
	.align		4
.L_57:
        /*00b4*/ 	.byte	0x04, 0x11
        /*00b6*/ 	.short	(.L_59 - .L_58)
	.align		4
.L_58:
        /*00b8*/ 	.word	index@(_Z25selective_scan_fwd_kernelI32Selective_Scan_fwd_kernel_traitsILi32ELi4ELi1ELb1ELb0ELb0ELb0EN3c104HalfEfEEv13SSMParamsBase)
        /*00bc*/ 	.word	0x00000000


	//----- nvinfo : EIATTR_REGCOUNT
	.align		4
.L_59:
        /*00c0*/ 	.byte	0x04, 0x2f
        /*00c2*/ 	.short	(.L_61 - .L_60)
	.align		4
.L_60:
        /*00c4*/ 	.word	index@(_Z25selective_scan_fwd_kernelI32Selective_Scan_fwd_kernel_traitsILi32ELi4ELi1ELb0ELb1ELb1ELb1EN3c104HalfEfEEv13SSMParamsBase)
        /*00c8*/ 	.word	0x00000046


	//----- nvinfo : EIATTR_FRAME_SIZE
	.align		4
.L_61:
        /*00cc*/ 	.byte	0x04, 0x11
        /*00ce*/ 	.short	(.L_63 - .L_62)
	.align		4
.L_62:
        /*00d0*/ 	.word	index@(_Z25selective_scan_fwd_kernelI32Selective_Scan_fwd_kernel_traitsILi32ELi4ELi1ELb0ELb1ELb1ELb1EN3c104HalfEfEEv13SSMParamsBase)
        /*00d4*/ 	.word	0x00000000


	//----- nvinfo : EIATTR_REGCOUNT
	.align		4
.L_63:
        /*00d8*/ 	.byte	0x04, 0x2f
        /*00da*/ 	.short	(.L_65 - .L_64)
	.align		4
.L_64:
        /*00dc*/ 	.word	index@(_Z25selective_scan_fwd_kernelI32Selective_Scan_fwd_kernel_traitsILi32ELi4ELi1ELb0ELb1ELb1ELb0EN3c104HalfEfEEv13SSMParamsBase)
        /*00e0*/ 	.word	0x00000046


	//----- nvinfo : EIATTR_FRAME_SIZE
	.align		4
.L_65:
        /*00e4*/ 	.byte	0x04, 0x11
        /*00e6*/ 	.short	(.L_67 - .L_66)
	.align		4
.L_66:
        /*00e8*/ 	.word	index@(_Z25selective_scan_fwd_kernelI32Selective_Scan_fwd_kernel_traitsILi32ELi4ELi1ELb0ELb1ELb1ELb0EN3c104HalfEfEEv13SSMParamsBase)
        /*00ec*/ 	.word	0x00000000


	//----- nvinfo : EIATTR_REGCOUNT
	.align		4
.L_67:
        /*00f0*/ 	.byte	0x04, 0x2f
        /*00f2*/ 	.short	(.L_69 - .L_68)
	.align		4
.L_68:
        /*00f4*/ 	.word	index@(_Z25selective_scan_fwd_kernelI32Selective_Scan_fwd_kernel_traitsILi32ELi4ELi1ELb0ELb1ELb0ELb1EN3c104HalfEfEEv13SSMParamsBase)
        /*00f8*/ 	.word	0x00000044


	//----- nvinfo : EIATTR_FRAME_SIZE
	.align		4
.L_69:
        /*00fc*/ 	.byte	0x04, 0x11
        /*00fe*/ 	.short	(.L_71 - .L_70)
	.align		4
.L_70:
        /*0100*/ 	.word	index@(_Z25selective_scan_fwd_kernelI32Selective_Scan_fwd_kernel_traitsILi32ELi4ELi1ELb0ELb1ELb0ELb1EN3c104HalfEfEEv13SSMParamsBase)
        /*0104*/ 	.word	0x00000000


	//----- nvinfo : EIATTR_REGCOUNT
	.align		4
.L_71:
        /*0108*/ 	.byte	0x04, 0x2f
        /*010a*/ 	.short	(.L_73 - .L_72)
	.align		4
.L_72:
        /*010c*/ 	.word	index@(_Z25selective_scan_fwd_kernelI32Selective_Scan_fwd_kernel_traitsILi32ELi4ELi1ELb0ELb1ELb0ELb0EN3c104HalfEfEEv13SSMParamsBase)
        /*0110*/ 	.word	0x00000044


	//----- nvinfo : EIATTR_FRAME_SIZE
	.align		4
.L_73:
        /*0114*/ 	.byte	0x04, 0x11
        /*0116*/ 	.short	(.L_75 - .L_74)
	.align		4
.L_74:
        /*0118*/ 	.word	index@(_Z25selective_scan_fwd_kernelI32Selective_Scan_fwd_kernel_traitsILi32ELi4ELi1ELb0ELb1ELb0ELb0EN3c104HalfEfEEv13SSMParamsBase)
        /*011c*/ 	.word	0x00000000


	//----- nvinfo : EIATTR_REGCOUNT
	.align		4
.L_75:
        /*0120*/ 	.byte	0x04, 0x2f
        /*0122*/ 	.short	(.L_77 - .L_76)
	.align		4
.L_76:
        /*0124*/ 	.word	index@(_Z25selective_scan_fwd_kernelI32Selective_Scan_fwd_kernel_traitsILi32ELi4ELi1ELb0ELb0ELb1ELb1EN3c104HalfEfEEv13SSMParamsBase)
        /*0128*/ 	.word	0x00000046


	//----- nvinfo : EIATTR_FRAME_SIZE
	.align		4
.L_77:
        /*012c*/ 	.byte	0x04, 0x11
        /*012e*/ 	.short	(.L_79 - .L_78)
	.align		4
.L_78:
        /*0130*/ 	.word	index@(_Z25selective_scan_fwd_kernelI32Selective_Scan_fwd_kernel_traitsILi32ELi4ELi1ELb0ELb0ELb1ELb1EN3c104HalfEfEEv13SSMParamsBase)
        /*0134*/ 	.word	0x00000000


	//----- nvinfo : EIATTR_REGCOUNT
	.align		4
.L_79:
        /*0138*/ 	.byte	0x04, 0x2f
        /*013a*/ 	.short	(.L_81 - .L_80)
	.align		4
.L_80:
        /*013c*/ 	.word	index@(_Z25selective_scan_fwd_kernelI32Selective_Scan_fwd_kernel_traitsILi32ELi4ELi1ELb0ELb0ELb1ELb0EN3c104HalfEfEEv13SSMParamsBase)
        /*0140*/ 	.word	0x00000046


	//----- nvinfo : EIATTR_FRAME_SIZE
	.align		4
.L_81:
        /*0144*/ 	.byte	0x04, 0x11
        /*0146*/ 	.short	(.L_83 - .L_82)
	.align		4
.L_82:
        /*0148*/ 	.word	index@(_Z25selective_scan_fwd_kernelI32Selective_Scan_fwd_kernel_traitsILi32ELi4ELi1ELb0ELb0ELb1ELb0EN3c104HalfEfEEv13SSMParamsBase)
        /*014c*/ 	.word	0x00000000


	//----- nvinfo : EIATTR_REGCOUNT
	.align		4
.L_83:
        /*0150*/ 	.byte	0x04, 0x2f
        /*0152*/ 	.short	(.L_85 - .L_84)
	.align		4
.L_84:
        /*0154*/ 	.word	index@(_Z25selective_scan_fwd_kernelI32Selective_Scan_fwd_kernel_traitsILi32ELi4ELi1ELb0ELb0ELb0ELb1EN3c104HalfEfEEv13SSMParamsBase)
        /*0158*/ 	.word	0x00000043


	//----- nvinfo : EIATTR_FRAME_SIZE
	.align		4
.L_85:
        /*015c*/ 	.byte	0x04, 0x11
        /*015e*/ 	.short	(.L_87 - .L_86)
	.align		4
.L_86:
        /*0160*/ 	.word	index@(_Z25selective_scan_fwd_kernelI32Selective_Scan_fwd_kernel_traitsILi32ELi4ELi1ELb0ELb0ELb0ELb1EN3c104HalfEfEEv13SSMParamsBase)
        /*0164*/ 	.word	0x00000000


	//----- nvinfo : EIATTR_REGCOUNT
	.align		4
.L_87:
        /*0168*/ 	.byte	0x04, 0x2f
        /*016a*/ 	.short	(.L_89 - .L_88)
	.align		4
.L_88:
        /*016c*/ 	.word	index@(_Z25selective_scan_fwd_kernelI32Selective_Scan_fwd_kernel_traitsILi32ELi4ELi1ELb0ELb0ELb0ELb0EN3c104HalfEfEEv13SSMParamsBase)
        /*0170*/ 	.word	0x00000043


	//----- nvinfo : EIATTR_FRAME_SIZE
	.align		4
.L_89:
        /*0174*/ 	.byte	0x04, 0x11
        /*0176*/ 	.short	(.L_91 - .L_90)
	.align		4
.L_90:
        /*0178*/ 	.word	index@(_Z25selective_scan_fwd_kernelI32Selective_Scan_fwd_kernel_traitsILi32ELi4ELi1ELb0ELb0ELb0ELb0EN3c104HalfEfEEv13SSMParamsBase)
        /*017c*/ 	.word	0x00000000


	//----- nvinfo : EIATTR_REGCOUNT
	.align		4
.L_91:
        /*0180*/ 	.byte	0x04, 0x2f
        /*0182*/ 	.short	(.L_93 - .L_92)
	.align		4
.L_92:
        /*0184*/ 	.word	index@(_Z25selective_scan_fwd_kernelI32Selective_Scan_fwd_kernel_traitsILi32ELi8ELi1ELb1ELb1ELb1ELb1EN3c104HalfEfEEv13SSMParamsBase)
        /*0188*/ 	.word	0x00000050


	//----- nvinfo : EIATTR_FRAME_SIZE
	.align		4
.L_93:
        /*018c*/ 	.byte	0x04, 0x11
        /*018e*/ 	.short	(.L_95 - .L_94)
	.align		4
.L_94:
        /*0190*/ 	.word	index@(_Z25selective_scan_fwd_kernelI32Selective_Scan_fwd_kernel_traitsILi32ELi8ELi1ELb1ELb1ELb1ELb1EN3c104HalfEfEEv13SSMParamsBase)
        /*0194*/ 	.word	0x00000000


	//----- nvinfo : EIATTR_REGCOUNT
	.align		4
.L_95:
        /*0198*/ 	.byte	0x04, 0x2f
        /*019a*/ 	.short	(.L_97 - .L_96)
	.align		4
.L_96:
        /*019c*/ 	.word	index@(_Z25selective_scan_fwd_kernelI32Selective_Scan_fwd_kernel_traitsILi32ELi8ELi1ELb1ELb1ELb1ELb0EN3c104HalfEfEEv13SSMParamsBase)
        /*01a0*/ 	.word	0x00000050


	//----- nvinfo : EIATTR_FRAME_SIZE
	.align		4
.L_97:
        /*01a4*/ 	.byte	0x04, 0x11
        /*01a6*/ 	.short	(.L_99 - .L_98)
	.align		4
.L_98:
        /*01a8*/ 	.word	index@(_Z25selective_scan_fwd_kernelI32Selective_Scan_fwd_kernel_traitsILi32ELi8ELi1ELb1ELb1ELb1ELb0EN3c104HalfEfEEv13SSMParamsBase)
        /*01ac*/ 	.word	0x00000000


	//----- nvinfo : EIATTR_REGCOUNT
	.align		4
.L_99:
        /*01b0*/ 	.byte	0x04, 0x2f
        /*01b2*/ 	.short	(.L_101 - .L_100)
	.align		4
.L_100:
        /*01b4*/ 	.word	index@(_Z25selective_scan_fwd_kernelI32Selective_Scan_fwd_kernel_traitsILi32ELi8ELi1ELb1ELb1ELb0ELb1EN3c104HalfEfEEv13SSMParamsBase)
        /*01b8*/ 	.word	0x0000004e


	//----- nvinfo : EIATTR_FRAME_SIZE
	.align		4
.L_101:
        /*01bc*/ 	.byte	0x04, 0x11
        /*01be*/ 	.short	(.L_103 - .L_102)
	.align		4
.L_102:
        /*01c0*/ 	.word	index@(_Z25selective_scan_fwd_kernelI32Selective_Scan_fwd_kernel_traitsILi32ELi8ELi1ELb1ELb1ELb0ELb1EN3c104HalfEfEEv13SSMParamsBase)
        /*01c4*/ 	.word	0x00000000


	//----- nvinfo : EIATTR_REGCOUNT
	.align		4
.L_103:
        /*01c8*/ 	.byte	0x04, 0x2f
        /*01ca*/ 	.short	(.L_105 - .L_104)
	.align		4
.L_104:
        /*01cc*/ 	.word	index@(_Z25selective_scan_fwd_kernelI32Selective_Scan_fwd_kernel_traitsILi32ELi8ELi1ELb1ELb1ELb0ELb0EN3c104HalfEfEEv13SSMParamsBase)
        /*01d0*/ 	.word	0x0000004e


	//----- nvinfo : EIATTR_FRAME_SIZE
	.align		4
.L_105:
        /*01d4*/ 	.byte	0x04, 0x11
        /*01d6*/ 	.short	(.L_107 - .L_106)
	.align		4
.L_106:
        /*01d8*/ 	.word	index@(_Z25selective_scan_fwd_kernelI32Selective_Scan_fwd_kernel_traitsILi32ELi8ELi1ELb1ELb1ELb0ELb0EN3c104HalfEfEEv13SSMParamsBase)
        /*01dc*/ 	.word	0x00000000


	//----- nvinfo : EIATTR_REGCOUNT
	.align		4
.L_107:
        /*01e0*/ 	.byte	0x04, 0x2f
        /*01e2*/ 	.short	(.L_109 - .L_108)
	.align		4
.L_108:
        /*01e4*/ 	.word	index@(_Z25selective_scan_fwd_kernelI32Selective_Scan_fwd_kernel_traitsILi32ELi8ELi1ELb1ELb0ELb1ELb1EN3c104HalfEfEEv13SSMParamsBase)
        /*01e8*/ 	.word	0x0000004f


	//----- nvinfo : EIATTR_FRAME_SIZE
	.align		4
.L_109:
        /*01ec*/ 	.byte	0x04, 0x11
        /*01ee*/ 	.short	(.L_111 - .L_110)
	.align		4
.L_110:
        /*01f0*/ 	.word	index@(_Z25selective_scan_fwd_kernelI32Selective_Scan_fwd_kernel_traitsILi32ELi8ELi1ELb1ELb0ELb1ELb1EN3c104HalfEfEEv13SSMParamsBase)
        /*01f4*/ 	.word	0x00000000


	//----- nvinfo : EIATTR_REGCOUNT
	.align		4
.L_111:
        /*01f8*/ 	.byte	0x04, 0x2f
        /*01fa*/ 	.short	(.L_113 - .L_112)
	.align		4
.L_112:
        /*01fc*/ 	.word	index@(_Z25selective_scan_fwd_kernelI32Selective_Scan_fwd_kernel_traitsILi32ELi8ELi1ELb1ELb0ELb1ELb0EN3c104HalfEfEEv13SSMParamsBase)
        /*0200*/ 	.word	0x0000004f


	//----- nvinfo : EIATTR_FRAME_SIZE
	.align		4
.L_113:
        /*0204*/ 	.byte	0x04, 0x11
        /*0206*/ 	.short	(.L_115 - .L_114)
	.align		4
.L_114:
        /*0208*/ 	.word	index@(_Z25selective_scan_fwd_kernelI32Selective_Scan_fwd_kernel_traitsILi32ELi8ELi1ELb1ELb0ELb1ELb0EN3c104HalfEfEEv13SSMParamsBase)
        /*020c*/ 	.word	0x00000000


	//----- nvinfo : EIATTR_REGCOUNT
	.align		4
.L_115:
        /*0210*/ 	.byte	0x04, 0x2f
        /*0212*/ 	.short	(.L_117 - .L_116)
	.align		4
.L_116:
        /*0214*/ 	.word	index@(_Z25selective_scan_fwd_kernelI32Selective_Scan_fwd_kernel_traitsILi32ELi8ELi1ELb1ELb0ELb0ELb1EN3c104HalfEfEEv13SSMParamsBase)
        /*0218*/ 	.word	0x00000047


	//----- nvinfo : EIATTR_FRAME_SIZE
	.align		4
.L_117:
        /*021c*/ 	.byte	0x04, 0x11
        /*021e*/ 	.short	(.L_119 - .L_118)
	.align		4
.L_118:
        /*0220*/ 	.word	index@(_Z25selective_scan_fwd_kernelI32Selective_Scan_fwd_kernel_traitsILi32ELi8ELi1ELb1ELb0ELb0ELb1EN3c104HalfEfEEv13SSMParamsBase)
        /*0224*/ 	.word	0x00000000


	//----- nvinfo : EIATTR_REGCOUNT
	.align		4
.L_119:
        /*0228*/ 	.byte	0x04, 0x2f
        /*022a*/ 	.short	(.L_121 - .L_120)
	.align		4
.L_120:
        /*022c*/ 	.word	index@(_Z25selective_scan_fwd_kernelI32Selective_Scan_fwd_kernel_traitsILi32ELi8ELi1ELb1ELb0ELb0ELb0EN3c104HalfEfEEv13SSMParamsBase)
        /*0230*/ 	.word	0x00000047


	//----- nvinfo : EIATTR_FRAME_SIZE
	.align		4
.L_121:
        /*0234*/ 	.byte	0x04, 0x11
        /*0236*/ 	.short	(.L_123 - .L_122)
	.align		4
.L_122:
        /*0238*/ 	.word	index@(_Z25selective_scan_fwd_kernelI32Selective_Scan_fwd_kernel_traitsILi32ELi8ELi1ELb1ELb0ELb0ELb0EN3c104HalfEfEEv13SSMParamsBase)
        /*023c*/ 	.word	0x00000000


	//----- nvinfo : EIATTR_REGCOUNT
	.align		4
.L_123:
        /*0240*/ 	.byte	0x04, 0x2f
        /*0242*/ 	.short	(.L_125 - .L_124)
	.align		4
.L_124:
        /*0244*/ 	.word	index@(_Z25selective_scan_fwd_kernelI32Selective_Scan_fwd_kernel_traitsILi32ELi8ELi1ELb0ELb1ELb1ELb1EN3c104HalfEfEEv13SSMParamsBase)
        /*0248*/ 	.word	0x0000006e


	//----- nvinfo : EIATTR_FRAME_SIZE
	.align		4
.L_125:
        /*024c*/ 	.byte	0x04, 0x11
        /*024e*/ 	.short	(.L_127 - .L_126)
	.align		4
.L_126:
        /*0250*/ 	.word	index@(_Z25selective_scan_fwd_kernelI32Selective_Scan_fwd_kernel_traitsILi32ELi8ELi1ELb0ELb1ELb1ELb1EN3c104HalfEfEEv13SSMParamsBase)
        /*0254*/ 	.word	0x00000000


	//----- nvinfo : EIATTR_REGCOUNT
	.align		4
.L_127:
        /*0258*/ 	.byte	0x04, 0x2f
        /*025a*/ 	.short	(.L_129 - .L_128)
	.align		4
.L_128:
        /*025c*/ 	.word	index@(_Z25selective_scan_fwd_kernelI32Selective_Scan_fwd_kernel_traitsILi32ELi8ELi1ELb0ELb1ELb1ELb0EN3c104HalfEfEEv13SSMParamsBase)
        /*0260*/ 	.word	0x0000006e


	//----- nvinfo : EIATTR_FRAME_SIZE
	.align		4
.L_129:
        /*0264*/ 	.byte	0x04, 0x11
        /*0266*/ 	.short	(.L_131 - .L_130)
	.align		4
.L_130:
        /*0268*/ 	.word	index@(_Z25selective_scan_fwd_kernelI32Selective_Scan_fwd_kernel_traitsILi32ELi8ELi1ELb0ELb1ELb1ELb0EN3c104HalfEfEEv13SSMParamsBase)
        /*026c*/ 	.word	0x00000000


	//----- nvinfo : EIATTR_REGCOUNT
	.align		4
.L_131:
        /*0270*/ 	.byte	0x04, 0x2f
        /*0272*/ 	.short	(.L_133 - .L_132)
	.align		4
.L_132:
        /*0274*/ 	.word	index@(_Z25selective_scan_fwd_kernelI32Selective_Scan_fwd_kernel_traitsILi32ELi8ELi1ELb0ELb1ELb0ELb1EN3c104HalfEfEEv13SSMParamsBase)
        /*0278*/ 	.word	0x00000068


	//----- nvinfo : EIATTR_FRAME_SIZE
	.align		4
.L_133:
        /*027c*/ 	.byte	0x04, 0x11
        /*027e*/ 	.short	(.L_135 - .L_134)
	.align		4
.L_134:
        /*0280*/ 	.word	index@(_Z25selective_scan_fwd_kernelI32Selective_Scan_fwd_kernel_traitsILi32ELi8ELi1ELb0ELb1ELb0ELb1EN3c104HalfEfEEv13SSMParamsBase)
        /*0284*/ 	.word	0x00000000


	//----- nvinfo : EIATTR_REGCOUNT
	.align		4
.L_135:
        /*0288*/ 	.byte	0x04, 0x2f
        /*028a*/ 	.short	(.L_137 - .L_136)
	.align		4
.L_136:
        /*028c*/ 	.word	index@(_Z25selective_scan_fwd_kernelI32Selective_Scan_fwd_kernel_traitsILi32ELi8ELi1ELb0ELb1ELb0ELb0EN3c104HalfEfEEv13SSMParamsBase)
        /*0290*/ 	.word	0x00000068


	//----- nvinfo : EIATTR_FRAME_SIZE
	.align		4
.L_137:
        /*0294*/ 	.byte	0x04, 0x11
        /*0296*/ 	.short	(.L_139 - .L_138)
	.align		4
.L_138:
        /*0298*/ 	.word	index@(_Z25selective_scan_fwd_kernelI32Selective_Scan_fwd_kernel_traitsILi32ELi8ELi1ELb0ELb1ELb0ELb0EN3c104HalfEfEEv13SSMParamsBase)
        /*029c*/ 	.word	0x00000000


	//----- nvinfo : EIATTR_REGCOUNT
	.align		4
.L_139:
        /*02a0*/ 	.byte	0x04, 0x2f
        /*02a2*/ 	.short	(.L_141 - .L_140)
	.align		4
.L_140:
        /*02a4*/ 	.word	index@(_Z25selective_scan_fwd_kernelI32Selective_Scan_fwd_kernel_traitsILi32ELi8ELi1ELb0ELb0ELb1ELb1EN3c104HalfEfEEv13SSMParamsBase)
        /*02a8*/ 	.word	0x00000068


	//----- nvinfo : EIATTR_FRAME_SIZE
	.align		4
.L_141:
        /*02ac*/ 	.byte	0x04, 0x11
        /*02ae*/ 	.short	(.L_143 - .L_142)
	.align		4
.L_142:
        /*02b0*/ 	.word	index@(_Z25selective_scan_fwd_kernelI32Selective_Scan_fwd_kernel_traitsILi32ELi8ELi1ELb0ELb0ELb1ELb1EN3c104HalfEfEEv13SSMParamsBase)
        /*02b4*/ 	.word	0x00000000


	//----- nvinfo : EIATTR_REGCOUNT
	.align		4
.L_143:
        /*02b8*/ 	.byte	0x04, 0x2f
        /*02ba*/ 	.short	(.L_145 - .L_144)
	.align		4
.L_144:
        /*02bc*/ 	.word	index@(_Z25selective_scan_fwd_kernelI32Selective_Scan_fwd_kernel_traitsILi32ELi8ELi1ELb0ELb0ELb1ELb0EN3c104HalfEfEEv13SSMParamsBase)
        /*02c0*/ 	.word	0x00000068


	//----- nvinfo : EIATTR_FRAME_SIZE
	.align		4
.L_145:
        /*02c4*/ 	.byte	0x04, 0x11
        /*02c6*/ 	.short	(.L_147 - .L_146)
	.align		4
.L_146:
        /*02c8*/ 	.word	index@(_Z25selective_scan_fwd_kernelI32Selective_Scan_fwd_kernel_traitsILi32ELi8ELi1ELb0ELb0ELb1ELb0EN3c104HalfEfEEv13SSMParamsBase)
        /*02cc*/ 	.word	0x00000000


	//----- nvinfo : EIATTR_REGCOUNT
	.align		4
.L_147:
        /*02d0*/ 	.byte	0x04, 0x2f
        /*02d2*/ 	.short	(.L_149 - .L_148)
	.align		4
.L_148:
        /*02d4*/ 	.word	index@(_Z25selective_scan_fwd_kernelI32Selective_Scan_fwd_kernel_traitsILi32ELi8ELi1ELb0ELb0ELb0ELb1EN3c104HalfEfEEv13SSMParamsBase)
        /*02d8*/ 	.word	0x00000066


	//----- nvinfo : EIATTR_FRAME_SIZE
	.align		4
.L_149:
        /*02dc*/ 	.byte	0x04, 0x11
        /*02de*/ 	.short	(.L_151 - .L_150)
	.align		4
.L_150:
        /*02e0*/ 	.word	index@(_Z25selective_scan_fwd_kernelI32Selective_Scan_fwd_kernel_traitsILi32ELi8ELi1ELb0ELb0ELb0ELb1EN3c104HalfEfEEv13SSMParamsBase)
        /*02e4*/ 	.word	0x00000000


	//----- nvinfo : EIATTR_REGCOUNT
	.align		4
.L_151:
        /*02e8*/ 	.byte	0x04, 0x2f
        /*02ea*/ 	.short	(.L_153 - .L_152)
	.align		4
.L_152:
        /*02ec*/ 	.word	index@(_Z25selective_scan_fwd_kernelI32Selective_Scan_fwd_kernel_traitsILi32ELi8ELi1ELb0ELb0ELb0ELb0EN3c104HalfEfEEv13SSMParamsBase)
        /*02f0*/ 	.word	0x00000066


	//----- nvinfo : EIATTR_FRAME_SIZE
	.align		4
.L_153:
        /*02f4*/ 	.byte	0x04, 0x11
        /*02f6*/ 	.short	(.L_155 - .L_154)
	.align		4
.L_154:
        /*02f8*/ 	.word	index@(_Z25selective_scan_fwd_kernelI32Selective_Scan_fwd_kernel_traitsILi32ELi8ELi1ELb0ELb0ELb0ELb0EN3c104HalfEfEEv13SSMParamsBase)
        /*02fc*/ 	.word	0x00000000


	//----- nvinfo : EIATTR_REGCOUNT
	.align		4
.L_155:
        /*0300*/ 	.byte	0x04, 0x2f
        /*0302*/ 	.short	(.L_157 - .L_156)
	.align		4
.L_156:
        /*0304*/ 	.word	index@(_Z25selective_scan_fwd_kernelI32Selective_Scan_fwd_kernel_traitsILi32ELi16ELi1ELb1ELb1ELb1ELb1EN3c104HalfEfEEv13SSMParamsBase)
        /*0308*/ 	.word	0x0000007a


	//----- nvinfo : EIATTR_FRAME_SIZE
	.align		4
.L_157:
        /*030c*/ 	.byte	0x04, 0x11
        /*030e*/ 	.short	(.L_159 - .L_158)
	.align		4
.L_158:
        /*0310*/ 	.word	index@(_Z25selective_scan_fwd_kernelI32Selective_Scan_fwd_kernel_traitsILi32ELi16ELi1ELb1ELb1ELb1ELb1EN3c104HalfEfEEv13SSMParamsBase)
        /*0314*/ 	.word	0x00000000


	//----- nvinfo : EIATTR_REGCOUNT
	.align		4
.L_159:
        /*0318*/ 	.byte	0x04, 0x2f
        /*031a*/ 	.short	(.L_161 - .L_160)
	.align		4
.L_160:
        /*031c*/ 	.word	index@(_Z25selective_scan_fwd_kernelI32Selective_Scan_fwd_kernel_traitsILi32ELi16ELi1ELb1ELb1ELb1ELb0EN3c104HalfEfEEv13SSMParamsBase)
        /*0320*/ 	.word	0x0000007a


	//----- nvinfo : EIATTR_FRAME_SIZE
	.align		4
.L_161:
        /*0324*/ 	.byte	0x04, 0x11
        /*0326*/ 	.short	(.L_163 - .L_162)
	.align		4
.L_162:
        /*0328*/ 	.word	index@(_Z25selective_scan_fwd_kernelI32Selective_Scan_fwd_kernel_traitsILi32ELi16ELi1ELb1ELb1ELb1ELb0EN3c104HalfEfEEv13SSMParamsBase)
        /*032c*/ 	.word	0x00000000


	//----- nvinfo : EIATTR_REGCOUNT
	.align		4
.L_163:
        /*0330*/ 	.byte	0x04, 0x2f
        /*0332*/ 	.short	(.L_165 - .L_164)
	.align		4
.L_164:
        /*0334*/ 	.word	index@(_Z25selective_scan_fwd_kernelI32Selective_Scan_fwd_kernel_traitsILi32ELi16ELi1ELb1ELb1ELb0ELb1EN3c104HalfEfEEv13SSMParamsBase)
        /*0338*/ 	.word	0x00000070


	//----- nvinfo : EIATTR_FRAME_SIZE
	.align		4
.L_165:
        /*033c*/ 	.byte	0x04, 0x11
        /*033e*/ 	.short	(.L_167 - .L_166)
	.align		4
.L_166:
        /*0340*/ 	.word	index@(_Z25selective_scan_fwd_kernelI32Selective_Scan_fwd_kernel_traitsILi32ELi16ELi1ELb1ELb1ELb0ELb1EN3c104HalfEfEEv13SSMParamsBase)
        /*0344*/ 	.word	0x00000000


	//----- nvinfo : EIATTR_REGCOUNT
	.align		4
.L_167:
        /*0348*/ 	.byte	0x04, 0x2f
        /*034a*/ 	.short	(.L_169 - .L_168)
	.align		4
.L_168:
        /*034c*/ 	.word	index@(_Z25selective_scan_fwd_kernelI32Selective_Scan_fwd_kernel_traitsILi32ELi16ELi1ELb1ELb1ELb0ELb0EN3c104HalfEfEEv13SSMParamsBase)
        /*0350*/ 	.word	0x00000070


	//----- nvinfo : EIATTR_FRAME_SIZE
	.align		4
.L_169:
        /*0354*/ 	.byte	0x04, 0x11
        /*0356*/ 	.short	(.L_171 - .L_170)
	.align		4
.L_170:
        /*0358*/ 	.word	index@(_Z25selective_scan_fwd_kernelI32Selective_Scan_fwd_kernel_traitsILi32ELi16ELi1ELb1ELb1ELb0ELb0EN3c104HalfEfEEv13SSMParamsBase)
        /*035c*/ 	.word	0x00000000


	//----- nvinfo : EIATTR_REGCOUNT
	.align		4
.L_171:
        /*0360*/ 	.byte	0x04, 0x2f
        /*0362*/ 	.short	(.L_173 - .L_172)
	.align		4
.L_172:
        /*0364*/ 	.word	index@(_Z25selective_scan_fwd_kernelI32Selective_Scan_fwd_kernel_traitsILi32ELi16ELi1ELb1ELb0ELb1ELb1EN3c104HalfEfEEv13SSMParamsBase)
        /*0368*/ 	.word	0x00000080


	//----- nvinfo : EIATTR_FRAME_SIZE
	.align		4
.L_173:
        /*036c*/ 	.byte	0x04, 0x11
        /*036e*/ 	.short	(.L_175 - .L_174)
	.align		4
.L_174:
        /*0370*/ 	.word	index@(_Z25selective_scan_fwd_kernelI32Selective_Scan_fwd_kernel_traitsILi32ELi16ELi1ELb1ELb0ELb1ELb1EN3c104HalfEfEEv13SSMParamsBase)
        /*0374*/ 	.word	0x00000000


	//----- nvinfo : EIATTR_REGCOUNT
	.align		4
.L_175:
        /*0378*/ 	.byte	0x04, 0x2f
        /*037a*/ 	.short	(.L_177 - .L_176)
	.align		4
.L_176:
        /*037c*/ 	.word	index@(_Z25selective_scan_fwd_kernelI32Selective_Scan_fwd_kernel_traitsILi32ELi16ELi1ELb1ELb0ELb1ELb0EN3c104HalfEfEEv13SSMParamsBase)
        /*0380*/ 	.word	0x00000080


	//----- nvinfo : EIATTR_FRAME_SIZE
	.align		4
.L_177:
        /*0384*/ 	.byte	0x04, 0x11
        /*0386*/ 	.short	(.L_179 - .L_178)
	.align		4
.L_178:
        /*0388*/ 	.word	index@(_Z25selective_scan_fwd_kernelI32Selective_Scan_fwd_kernel_traitsILi32ELi16ELi1ELb1ELb0ELb1ELb0EN3c104HalfEfEEv13SSMParamsBase)
        /*038c*/ 	.word	0x00000000


	//----- nvinfo : EIATTR_REGCOUNT
	.align		4
.L_179:
        /*0390*/ 	.byte	0x04, 0x2f
        /*0392*/ 	.short	(.L_181 - .L_180)
	.align		4
.L_180:
        /*0394*/ 	.word	index@(_Z25selective_scan_fwd_kernelI32Selective_Scan_fwd_kernel_traitsILi32ELi16ELi1ELb1ELb0ELb0ELb1EN3c104HalfEfEEv13SSMParamsBase)
        /*0398*/ 	.word	0x00000068


	//----- nvinfo : EIATTR_FRAME_SIZE
	.align		4
.L_181:
        /*039c*/ 	.byte	0x04, 0x11
        /*039e*/ 	.short	(.L_183 - .L_182)
	.align		4
.L_182:
        /*03a0*/ 	.word	index@(_Z25selective_scan_fwd_kernelI32Selective_Scan_fwd_kernel_traitsILi32ELi16ELi1ELb1ELb0ELb0ELb1EN3c104HalfEfEEv13SSMParamsBase)
        /*03a4*/ 	.word	0x00000000


	//----- nvinfo : EIATTR_REGCOUNT
	.align		4
.L_183:
        /*03a8*/ 	.byte	0x04, 0x2f
        /*03aa*/ 	.short	(.L_185 - .L_184)
	.align		4
.L_184:
        /*03ac*/ 	.word	index@(_Z25selective_scan_fwd_kernelI32Selective_Scan_fwd_kernel_traitsILi32ELi16ELi1ELb1ELb0ELb0ELb0EN3c104HalfEfEEv13SSMParamsBase)
        /*03b0*/ 	.word	0x00000069


	//----- nvinfo : EIATTR_FRAME_SIZE
	.align		4
.L_185:
        /*03b4*/ 	.byte	0x04, 0x11
        /*03b6*/ 	.short	(.L_187 - .L_186)
	.align		4
.L_186:
        /*03b8*/ 	.word	index@(_Z25selective_scan_fwd_kernelI32Selective_Scan_fwd_kernel_traitsILi32ELi16ELi1ELb1ELb0ELb0ELb0EN3c104HalfEfEEv13SSMParamsBase)
        /*03bc*/ 	.word	0x00000000


	//----- nvinfo : EIATTR_REGCOUNT
	.align		4
.L_187:
        /*03c0*/ 	.byte	0x04, 0x2f
        /*03c2*/ 	.short	(.L_189 - .L_188)
	.align		4
.L_188:
        /*03c4*/ 	.word	index@(_Z25selective_scan_fwd_kernelI32Selective_Scan_fwd_kernel_traitsILi32ELi16ELi1ELb0ELb1ELb1ELb1EN3c104HalfEfEEv13SSMParamsBase)
        /*03c8*/ 	.word	0x000000a2


	//----- nvinfo : EIATTR_FRAME_SIZE
	.align		4
.L_189:
        /*03cc*/ 	.byte	0x04, 0x11
        /*03ce*/ 	.short	(.L_191 - .L_190)
	.align		4
.L_190:
        /*03d0*/ 	.word	index@(_Z25selective_scan_fwd_kernelI32Selective_Scan_fwd_kernel_traitsILi32ELi16ELi1ELb0ELb1ELb1ELb1EN3c104HalfEfEEv13SSMParamsBase)
        /*03d4*/ 	.word	0x00000000


	//----- nvinfo : EIATTR_REGCOUNT
	.align		4
.L_191:
        /*03d8*/ 	.byte	0x04, 0x2f
        /*03da*/ 	.short	(.L_193 - .L_192)
	.align		4
.L_192:
        /*03dc*/ 	.word	index@(_Z25selective_scan_fwd_kernelI32Selective_Scan_fwd_kernel_traitsILi32ELi16ELi1ELb0ELb1ELb1ELb0EN3c104HalfEfEEv13SSMParamsBase)
        /*03e0*/ 	.word	0x000000a2


	//----- nvinfo : EIATTR_FRAME_SIZE
	.align		4
.L_193:
        /*03e4*/ 	.byte	0x04, 0x11
        /*03e6*/ 	.short	(.L_195 - .L_194)
	.align		4
.L_194:
        /*03e8*/ 	.word	index@(_Z25selective_scan_fwd_kernelI32Selective_Scan_fwd_kernel_traitsILi32ELi16ELi1ELb0ELb1ELb1ELb0EN3c104HalfEfEEv13SSMParamsBase)
        /*03ec*/ 	.word	0x00000000


	//----- nvinfo : EIATTR_REGCOUNT
	.align		4
.L_195:
        /*03f0*/ 	.byte	0x04, 0x2f
        /*03f2*/ 	.short	(.L_197 - .L_196)
	.align		4
.L_196:
        /*03f4*/ 	.word	index@(_Z25selective_scan_fwd_kernelI32Selective_Scan_fwd_kernel_traitsILi32ELi16ELi1ELb0ELb1ELb0ELb1EN3c104HalfEfEEv13SSMParamsBase)
        /*03f8*/ 	.word	0x000000a7


	//----- nvinfo : EIATTR_FRAME_SIZE
	.align		4
.L_197:
        /*03fc*/ 	.byte	0x04, 0x11
        /*03fe*/ 	.short	(.L_199 - .L_198)
	.align		4
.L_198:
        /*0400*/ 	.word	index@(_Z25selective_scan_fwd_kernelI32Selective_Scan_fwd_kernel_traitsILi32ELi16ELi1ELb0ELb1ELb0ELb1EN3c104HalfEfEEv13SSMParamsBase)
        /*0404*/ 	.word	0x00000000


	//----- nvinfo : EIATTR_REGCOUNT
	.align		4
.L_199:
        /*0408*/ 	.byte	0x04, 0x2f
        /*040a*/ 	.short	(.L_201 - .L_200)
	.align		4
.L_200:
        /*040c*/ 	.word	index@(_Z25selective_scan_fwd_kernelI32Selective_Scan_fwd_kernel_traitsILi32ELi16ELi1ELb0ELb1ELb0ELb0EN3c104HalfEfEEv13SSMParamsBase)
        /*0410*/ 	.word	0x000000a7


	//----- nvinfo : EIATTR_FRAME_SIZE
	.align		4
.L_201:
        /*0414*/ 	.byte	0x04, 0x11
        /*0416*/ 	.short	(.L_203 - .L_202)
	.align		4
.L_202:
        /*0418*/ 	.word	index@(_Z25selective_scan_fwd_kernelI32Selective_Scan_fwd_kernel_traitsILi32ELi16ELi1ELb0ELb1ELb0ELb0EN3c104HalfEfEEv13SSMParamsBase)
        /*041c*/ 	.word	0x00000000


	//----- nvinfo : EIATTR_REGCOUNT
	.align		4
.L_203:
        /*0420*/ 	.byte	0x04, 0x2f
        /*0422*/ 	.short	(.L_205 - .L_204)
	.align		4
.L_204:
        /*0424*/ 	.word	index@(_Z25selective_scan_fwd_kernelI32Selective_Scan_fwd_kernel_traitsILi32ELi16ELi1ELb0ELb0ELb1ELb1EN3c104HalfEfEEv13SSMParamsBase)
        /*0428*/ 	.word	0x000000a8


	//----- nvinfo : EIATTR_FRAME_SIZE
	.align		4
.L_205:
        /*042c*/ 	.byte	0x04, 0x11
        /*042e*/ 	.short	(.L_207 - .L_206)
	.align		4
.L_206:
        /*0430*/ 	.word	index@(_Z25selective_scan_fwd_kernelI32Selective_Scan_fwd_kernel_traitsILi32ELi16ELi1ELb0ELb0ELb1ELb1EN3c104HalfEfEEv13SSMParamsBase)
        /*0434*/ 	.word	0x00000000


	//----- nvinfo : EIATTR_REGCOUNT
	.align		4
.L_207:
        /*0438*/ 	.byte	0x04, 0x2f
        /*043a*/ 	.short	(.L_209 - .L_208)
	.align		4
.L_208:
        /*043c*/ 	.word	index@(_Z25selective_scan_fwd_kernelI32Selective_Scan_fwd_kernel_traitsILi32ELi16ELi1ELb0ELb0ELb1ELb0EN3c104HalfEfEEv13SSMParamsBase)
        /*0440*/ 	.word	0x000000a8


	//----- nvinfo : EIATTR_FRAME_SIZE
	.align		4
.L_209:
        /*0444*/ 	.byte	0x04, 0x11
        /*0446*/ 	.short	(.L_211 - .L_210)
	.align		4
.L_210:
        /*0448*/ 	.word	index@(_Z25selective_scan_fwd_kernelI32Selective_Scan_fwd_kernel_traitsILi32ELi16ELi1ELb0ELb0ELb1ELb0EN3c104HalfEfEEv13SSMParamsBase)
        /*044c*/ 	.word	0x00000000


	//----- nvinfo : EIATTR_REGCOUNT
	.align		4
.L_211:
        /*0450*/ 	.byte	0x04, 0x2f
        /*0452*/ 	.short	(.L_213 - .L_212)
	.align		4
.L_212:
        /*0454*/ 	.word	index@(_Z25selective_scan_fwd_kernelI32Selective_Scan_fwd_kernel_traitsILi32ELi16ELi1ELb0ELb0ELb0ELb1EN3c104HalfEfEEv13SSMParamsBase)
        /*0458*/ 	.word	0x000000a8


	//----- nvinfo : EIATTR_FRAME_SIZE
	.align		4
.L_213:
        /*045c*/ 	.byte	0x04, 0x11
        /*045e*/ 	.short	(.L_215 - .L_214)
	.align		4
.L_214:
        /*0460*/ 	.word	index@(_Z25selective_scan_fwd_kernelI32Selective_Scan_fwd_kernel_traitsILi32ELi16ELi1ELb0ELb0ELb0ELb1EN3c104HalfEfEEv13SSMParamsBase)
        /*0464*/ 	.word	0x00000000


	//----- nvinfo : EIATTR_REGCOUNT
	.align		4
.L_215:
        /*0468*/ 	.byte	0x04, 0x2f
        /*046a*/ 	.short	(.L_217 - .L_216)
	.align		4
.L_216:
        /*046c*/ 	.word	index@(_Z25selective_scan_fwd_kernelI32Selective_Scan_fwd_kernel_traitsILi32ELi16ELi1ELb0ELb0ELb0ELb0EN3c104HalfEfEEv13SSMParamsBase)
        /*0470*/ 	.word	0x000000a8


	//----- nvinfo : EIATTR_FRAME_SIZE
	.align		4
.L_217:
        /*0474*/ 	.byte	0x04, 0x11
        /*0476*/ 	.short	(.L_219 - .L_218)
	.align		4
.L_218:
        /*0478*/ 	.word	index@(_Z25selective_scan_fwd_kernelI32Selective_Scan_fwd_kernel_traitsILi32ELi16ELi1ELb0ELb0ELb0ELb0EN3c104HalfEfEEv13SSMParamsBase)
        /*047c*/ 	.word	0x00000000


	//----- nvinfo : EIATTR_REGCOUNT
	.align		4
.L_219:
        /*0480*/ 	.byte	0x04, 0x2f
        /*0482*/ 	.short	(.L_221 - .L_220)
	.align		4
.L_220:
        /*0484*/ 	.word	index@(_Z25selective_scan_fwd_kernelI32Selective_Scan_fwd_kernel_traitsILi64ELi16ELi1ELb1ELb1ELb1ELb1EN3c104HalfEfEEv13SSMParamsBase)
        /*0488*/ 	.word	0x0000007f


	//----- nvinfo : EIATTR_FRAME_SIZE
	.align		4
.L_221:
        /*048c*/ 	.byte	0x04, 0x11
        /*048e*/ 	.short	(.L_223 - .L_222)
	.align		4
.L_222:
        /*0490*/ 	.word	index@(_Z25selective_scan_fwd_kernelI32Selective_Scan_fwd_kernel_traitsILi64ELi16ELi1ELb1ELb1ELb1ELb1EN3c104HalfEfEEv13SSMParamsBase)
        /*0494*/ 	.word	0x00000000


	//----- nvinfo : EIATTR_REGCOUNT
	.align		4
.L_223:
        /*0498*/ 	.byte	0x04, 0x2f
        /*049a*/ 	.short	(.L_225 - .L_224)
	.align		4
.L_224:
        /*049c*/ 	.word	index@(_Z25selective_scan_fwd_kernelI32Selective_Scan_fwd_kernel_traitsILi64ELi16ELi1ELb1ELb1ELb1ELb0EN3c104HalfEfEEv13SSMParamsBase)
        /*04a0*/ 	.word	0x0000007f


	//----- nvinfo : EIATTR_FRAME_SIZE
	.align		4
.L_225:
        /*04a4*/ 	.byte	0x04, 0x11
        /*04a6*/ 	.short	(.L_227 - .L_226)
	.align		4
.L_226:
        /*04a8*/ 	.word	index@(_Z25selective_scan_fwd_kernelI32Selective_Scan_fwd_kernel_traitsILi64ELi16ELi1ELb1ELb1ELb1ELb0EN3c104HalfEfEEv13SSMParamsBase)
        /*04ac*/ 	.word	0x00000000


	//----- nvinfo : EIATTR_REGCOUNT
	.align		4
.L_227:
        /*04b0*/ 	.byte	0x04, 0x2f
        /*04b2*/ 	.short	(.L_229 - .L_228)
	.align		4
.L_228:
        /*04b4*/ 	.word	index@(_Z25selective_scan_fwd_kernelI32Selective_Scan_fwd_kernel_traitsILi64ELi16ELi1ELb1ELb1ELb0ELb1EN3c104HalfEfEEv13SSMParamsBase)
        /*04b8*/ 	.word	0x00000077


	//----- nvinfo : EIATTR_FRAME_SIZE
	.align		4
.L_229:
        /*04bc*/ 	.byte	0x04, 0x11
        /*04be*/ 	.short	(.L_231 - .L_230)
	.align		4
.L_230:
        /*04c0*/ 	.word	index@(_Z25selective_scan_fwd_kernelI32Selective_Scan_fwd_kernel_traitsILi64ELi16ELi1ELb1ELb1ELb0ELb1EN3c104HalfEfEEv13SSMParamsBase)
        /*04c4*/ 	.word	0x00000000


	//----- nvinfo : EIATTR_REGCOUNT
	.align		4
.L_231:
        /*04c8*/ 	.byte	0x04, 0x2f
        /*04ca*/ 	.short	(.L_233 - .L_232)
	.align		4
.L_232:
        /*04cc*/ 	.word	index@(_Z25selective_scan_fwd_kernelI32Selective_Scan_fwd_kernel_traitsILi64ELi16ELi1ELb1ELb1ELb0ELb0EN3c104HalfEfEEv13SSMParamsBase)
        /*04d0*/ 	.word	0x00000077


	//----- nvinfo : EIATTR_FRAME_SIZE
	.align		4
.L_233:
        /*04d4*/ 	.byte	0x04, 0x11
        /*04d6*/ 	.short	(.L_235 - .L_234)
	.align		4
.L_234:
        /*04d8*/ 	.word	index@(_Z25selective_scan_fwd_kernelI32Selective_Scan_fwd_kernel_traitsILi64ELi16ELi1ELb1ELb1ELb0ELb0EN3c104HalfEfEEv13SSMParamsBase)
        /*04dc*/ 	.word	0x00000000


	//----- nvinfo : EIATTR_REGCOUNT
	.align		4
.L_235:
        /*04e0*/ 	.byte	0x04, 0x2f
        /*04e2*/ 	.short	(.L_237 - .L_236)
	.align		4
.L_236:
        /*04e4*/ 	.word	index@(_Z25selective_scan_fwd_kernelI32Selective_Scan_fwd_kernel_traitsILi64ELi16ELi1ELb1ELb0ELb1ELb1EN3c104HalfEfEEv13SSMParamsBase)
        /*04e8*/ 	.word	0x0000007e


	//----- nvinfo : EIATTR_FRAME_SIZE
	.align		4
.L_237:
        /*04ec*/ 	.byte	0x04, 0x11
        /*04ee*/ 	.short	(.L_239 - .L_238)
	.align		4
.L_238:
        /*04f0*/ 	.word	index@(_Z25selective_scan_fwd_kernelI32Selective_Scan_fwd_kernel_traitsILi64ELi16ELi1ELb1ELb0ELb1ELb1EN3c104HalfEfEEv13SSMParamsBase)
        /*04f4*/ 	.word	0x00000000


	//----- nvinfo : EIATTR_REGCOUNT
	.align		4
.L_239:
        /*04f8*/ 	.byte	0x04, 0x2f
        /*04fa*/ 	.short	(.L_241 - .L_240)
	.align		4
.L_240:
        /*04fc*/ 	.word	index@(_Z25selective_scan_fwd_kernelI32Selective_Scan_fwd_kernel_traitsILi64ELi16ELi1ELb1ELb0ELb1ELb0EN3c104HalfEfEEv13SSMParamsBase)
        /*0500*/ 	.word	0x0000007e


	//----- nvinfo : EIATTR_FRAME_SIZE
	.align		4
.L_241:
        /*0504*/ 	.byte	0x04, 0x11
        /*0506*/ 	.short	(.L_243 - .L_242)
	.align		4
.L_242:
        /*0508*/ 	.word	index@(_Z25selective_scan_fwd_kernelI32Selective_Scan_fwd_kernel_traitsILi64ELi16ELi1ELb1ELb0ELb1ELb0EN3c104HalfEfEEv13SSMParamsBase)
        /*050c*/ 	.word	0x00000000


	//----- nvinfo : EIATTR_REGCOUNT
	.align		4
.L_243:
        /*0510*/ 	.byte	0x04, 0x2f
        /*0512*/ 	.short	(.L_245 - .L_244)
	.align		4
.L_244:
        /*0514*/ 	.word	index@(_Z25selective_scan_fwd_kernelI32Selective_Scan_fwd_kernel_traitsILi64ELi16ELi1ELb1ELb0ELb0ELb1EN3c104HalfEfEEv13SSMParamsBase)
        /*0518*/ 	.word	0x0000006d


	//----- nvinfo : EIATTR_FRAME_SIZE
	.align		4
.L_245:
        /*051c*/ 	.byte	0x04, 0x11
        /*051e*/ 	.short	(.L_247 - .L_246)
	.align		4
.L_246:
        /*0520*/ 	.word	index@(_Z25selective_scan_fwd_kernelI32Selective_Scan_fwd_kernel_traitsILi64ELi16ELi1ELb1ELb0ELb0ELb1EN3c104HalfEfEEv13SSMParamsBase)
        /*0524*/ 	.word	0x00000000


	//----- nvinfo : EIATTR_REGCOUNT
	.align		4
.L_247:
        /*0528*/ 	.byte	0x04, 0x2f
        /*052a*/ 	.short	(.L_249 - .L_248)
	.align		4
.L_248:
        /*052c*/ 	.word	index@(_Z25selective_scan_fwd_kernelI32Selective_Scan_fwd_kernel_traitsILi64ELi16ELi1ELb1ELb0ELb0ELb0EN3c104HalfEfEEv13SSMParamsBase)
        /*0530*/ 	.word	0x0000006d


	//----- nvinfo : EIATTR_FRAME_SIZE
	.align		4
.L_249:
        /*0534*/ 	.byte	0x04, 0x11
        /*0536*/ 	.short	(.L_251 - .L_250)
	.align		4
.L_250:
        /*0538*/ 	.word	index@(_Z25selective_scan_fwd_kernelI32Selective_Scan_fwd_kernel_traitsILi64ELi16ELi1ELb1ELb0ELb0ELb0EN3c104HalfEfEEv13SSMParamsBase)
        /*053c*/ 	.word	0x00000000


	//----- nvinfo : EIATTR_REGCOUNT
	.align		4
.L_251:
        /*0540*/ 	.byte	0x04, 0x2f
        /*0542*/ 	.short	(.L_253 - .L_252)
	.align		4
.L_252:
        /*0544*/ 	.word	index@(_Z25selective_scan_fwd_kernelI32Selective_Scan_fwd_kernel_traitsILi64ELi16ELi1ELb0ELb1ELb1ELb1EN3c104HalfEfEEv13SSMParamsBase)
        /*0548*/ 	.word	0x000000a8


	//----- nvinfo : EIATTR_FRAME_SIZE
	.align		4
.L_253:
        /*054c*/ 	.byte	0x04, 0x11
        /*054e*/ 	.short	(.L_255 - .L_254)
	.align		4
.L_254:
        /*0550*/ 	.word	index@(_Z25selective_scan_fwd_kernelI32Selective_Scan_fwd_kernel_traitsILi64ELi16ELi1ELb0ELb1ELb1ELb1EN3c104HalfEfEEv13SSMParamsBase)
        /*0554*/ 	.word	0x00000000


	//----- nvinfo : EIATTR_REGCOUNT
	.align		4
.L_255:
        /*0558*/ 	.byte	0x04, 0x2f
        /*055a*/ 	.short	(.L_257 - .L_256)
	.align		4
.L_256:
        /*055c*/ 	.word	index@(_Z25selective_scan_fwd_kernelI32Selective_Scan_fwd_kernel_traitsILi64ELi16ELi1ELb0ELb1ELb1ELb0EN3c104HalfEfEEv13SSMParamsBase)
        /*0560*/ 	.word	0x000000a8


	//----- nvinfo : EIATTR_FRAME_SIZE
	.align		4
.L_257:
        /*0564*/ 	.byte	0x04, 0x11
        /*0566*/ 	.short	(.L_259 - .L_258)
	.align		4
.L_258:
        /*0568*/ 	.word	index@(_Z25selective_scan_fwd_kernelI32Selective_Scan_fwd_kernel_traitsILi64ELi16ELi1ELb0ELb1ELb1ELb0EN3c104HalfEfEEv13SSMParamsBase)
        /*056c*/ 	.word	0x00000000


	//----- nvinfo : EIATTR_REGCOUNT
	.align		4
.L_259:
        /*0570*/ 	.byte	0x04, 0x2f
        /*0572*/ 	.short	(.L_261 - .L_260)
	.align		4
.L_260:
        /*0574*/ 	.word	index@(_Z25selective_scan_fwd_kernelI32Selective_Scan_fwd_kernel_traitsILi64ELi16ELi1ELb0ELb1ELb0ELb1EN3c104HalfEfEEv13SSMParamsBase)
        /*0578*/ 	.word	0x000000a5


	//----- nvinfo : EIATTR_FRAME_SIZE
	.align		4
.L_261:
        /*057c*/ 	.byte	0x04, 0x11
        /*057e*/ 	.short	(.L_263 - .L_262)
	.align		4
.L_262:
        /*0580*/ 	.word	index@(_Z25selective_scan_fwd_kernelI32Selective_Scan_fwd_kernel_traitsILi64ELi16ELi1ELb0ELb1ELb0ELb1EN3c104HalfEfEEv13SSMParamsBase)
        /*0584*/ 	.word	0x00000000


	//----- nvinfo : EIATTR_REGCOUNT
	.align		4
.L_263:
        /*0588*/ 	.byte	0x04, 0x2f
        /*058a*/ 	.short	(.L_265 - .L_264)
	.align		4
.L_264:
        /*058c*/ 	.word	index@(_Z25selective_scan_fwd_kernelI32Selective_Scan_fwd_kernel_traitsILi64ELi16ELi1ELb0ELb1ELb0ELb0EN3c104HalfEfEEv13SSMParamsBase)
        /*0590*/ 	.word	0x000000a5


	//----- nvinfo : EIATTR_FRAME_SIZE
	.align		4
.L_265:
        /*0594*/ 	.byte	0x04, 0x11
        /*0596*/ 	.short	(.L_267 - .L_266)
	.align		4
.L_266:
        /*0598*/ 	.word	index@(_Z25selective_scan_fwd_kernelI32Selective_Scan_fwd_kernel_traitsILi64ELi16ELi1ELb0ELb1ELb0ELb0EN3c104HalfEfEEv13SSMParamsBase)
        /*059c*/ 	.word	0x00000000


	//----- nvinfo : EIATTR_REGCOUNT
	.align		4
.L_267:
        /*05a0*/ 	.byte	0x04, 0x2f
        /*05a2*/ 	.short	(.L_269 - .L_268)
	.align		4
.L_268:
        /*05a4*/ 	.word	index@(_Z25selective_scan_fwd_kernelI32Selective_Scan_fwd_kernel_traitsILi64ELi16ELi1ELb0ELb0ELb1ELb1EN3c104HalfEfEEv13SSMParamsBase)
        /*05a8*/ 	.word	0x000000a8


	//----- nvinfo : EIATTR_FRAME_SIZE
	.align		4
.L_269:
        /*05ac*/ 	.byte	0x04, 0x11
        /*05ae*/ 	.short	(.L_271 - .L_270)
	.align		4
.L_270:
        /*05b0*/ 	.word	index@(_Z25selective_scan_fwd_kernelI32Selective_Scan_fwd_kernel_traitsILi64ELi16ELi1ELb0ELb0ELb1ELb1EN3c104HalfEfEEv13SSMParamsBase)
        /*05b4*/ 	.word	0x00000000


	//----- nvinfo : EIATTR_REGCOUNT
	.align		4
.L_271:
        /*05b8*/ 	.byte	0x04, 0x2f
        /*05ba*/ 	.short	(.L_273 - .L_272)
	.align		4
.L_272:
        /*05bc*/ 	.word	index@(_Z25selective_scan_fwd_kernelI32Selective_Scan_fwd_kernel_traitsILi64ELi16ELi1ELb0ELb0ELb1ELb0EN3c104HalfEfEEv13SSMParamsBase)
        /*05c0*/ 	.word	0x000000a8


	//----- nvinfo : EIATTR_FRAME_SIZE
	.align		4
.L_273:
        /*05c4*/ 	.byte	0x04, 0x11
        /*05c6*/ 	.short	(.L_275 - .L_274)
	.align		4
.L_274:
        /*05c8*/ 	.word	index@(_Z25selective_scan_fwd_kernelI32Selective_Scan_fwd_kernel_traitsILi64ELi16ELi1ELb0ELb0ELb1ELb0EN3c104HalfEfEEv13SSMParamsBase)
        /*05cc*/ 	.word	0x00000000


	//----- nvinfo : EIATTR_REGCOUNT
	.align		4
.L_275:
        /*05d0*/ 	.byte	0x04, 0x2f
        /*05d2*/ 	.short	(.L_277 - .L_276)
	.align		4
.L_276:
        /*05d4*/ 	.word	index@(_Z25selective_scan_fwd_kernelI32Selective_Scan_fwd_kernel_traitsILi64ELi16ELi1ELb0ELb0ELb0ELb1EN3c104HalfEfEEv13SSMParamsBase)
        /*05d8*/ 	.word	0x000000a5


	//----- nvinfo : EIATTR_FRAME_SIZE
	.align		4
.L_277:
        /*05dc*/ 	.byte	0x04, 0x11
        /*05de*/ 	.short	(.L_279 - .L_278)
	.align		4
.L_278:
        /*05e0*/ 	.word	index@(_Z25selective_scan_fwd_kernelI32Selective_Scan_fwd_kernel_traitsILi64ELi16ELi1ELb0ELb0ELb0ELb1EN3c104HalfEfEEv13SSMParamsBase)
        /*05e4*/ 	.word	0x00000000


	//----- nvinfo : EIATTR_REGCOUNT
	.align		4
.L_279:
        /*05e8*/ 	.byte	0x04, 0x2f
        /*05ea*/ 	.short	(.L_281 - .L_280)
	.align		4
.L_280:
        /*05ec*/ 	.word	index@(_Z25selective_scan_fwd_kernelI32Selective_Scan_fwd_kernel_traitsILi64ELi16ELi1ELb0ELb0ELb0ELb0EN3c104HalfEfEEv13SSMParamsBase)
        /*05f0*/ 	.word	0x0000009b


	//----- nvinfo : EIATTR_FRAME_SIZE
	.align		4
.L_281:
        /*05f4*/ 	.byte	0x04, 0x11
        /*05f6*/ 	.short	(.L_283 - .L_282)
	.align		4
.L_282:
        /*05f8*/ 	.word	index@(_Z25selective_scan_fwd_kernelI32Selective_Scan_fwd_kernel_traitsILi64ELi16ELi1ELb0ELb0ELb0ELb0EN3c104HalfEfEEv13SSMParamsBase)
        /*05fc*/ 	.word	0x00000000


	//----- nvinfo : EIATTR_REGCOUNT
	.align		4
.L_283:
        /*0600*/ 	.byte	0x04, 0x2f
        /*0602*/ 	.short	(.L_285 - .L_284)
	.align		4
.L_284:
        /*0604*/ 	.word	index@(_Z25selective_scan_fwd_kernelI32Selective_Scan_fwd_kernel_traitsILi128ELi16ELi1ELb1ELb1ELb1ELb1EN3c104HalfEfEEv13SSMParamsBase)
        /*0608*/ 	.word	0x00000080


	//----- nvinfo : EIATTR_FRAME_SIZE
	.align		4
.L_285:
        /*060c*/ 	.byte	0x04, 0x11
        /*060e*/ 	.short	(.L_287 - .L_286)
	.align		4
.L_286:
        /*0610*/ 	.word	index@(_Z25selective_scan_fwd_kernelI32Selective_Scan_fwd_kernel_traitsILi128ELi16ELi1ELb1ELb1ELb1ELb1EN3c104HalfEfEEv13SSMParamsBase)
        /*0614*/ 	.word	0x00000000


	//----- nvinfo : EIATTR_REGCOUNT
	.align		4
.L_287:
        /*0618*/ 	.byte	0x04, 0x2f
        /*061a*/ 	.short	(.L_289 - .L_288)
	.align		4
.L_288:
        /*061c*/ 	.word	index@(_Z25selective_scan_fwd_kernelI32Selective_Scan_fwd_kernel_traitsILi128ELi16ELi1ELb1ELb1ELb1ELb0EN3c104HalfEfEEv13SSMParamsBase)
        /*0620*/ 	.word	0x00000080


	//----- nvinfo : EIATTR_FRAME_SIZE
	.align		4
.L_289:
        /*0624*/ 	.byte	0x04, 0x11
        /*0626*/ 	.short	(.L_291 - .L_290)
	.align		4
.L_290:
        /*0628*/ 	.word	index@(_Z25selective_scan_fwd_kernelI32Selective_Scan_fwd_kernel_traitsILi128ELi16ELi1ELb1ELb1ELb1ELb0EN3c104HalfEfEEv13SSMParamsBase)
        /*062c*/ 	.word	0x00000000


	//----- nvinfo : EIATTR_REGCOUNT
	.align		4
.L_291:
        /*0630*/ 	.byte	0x04, 0x2f
        /*0632*/ 	.short	(.L_293 - .L_292)
	.align		4
.L_292:
        /*0634*/ 	.word	index@(_Z25selective_scan_fwd_kernelI32Selective_Scan_fwd_kernel_traitsILi128ELi16ELi1ELb1ELb1ELb0ELb1EN3c104HalfEfEEv13SSMParamsBase)
        /*0638*/ 	.word	0x0000007a


	//----- nvinfo : EIATTR_FRAME_SIZE
	.align		4
.L_293:
        /*063c*/ 	.byte	0x04, 0x11
        /*063e*/ 	.short	(.L_295 - .L_294)
	.align		4
.L_294:
        /*0640*/ 	.word	index@(_Z25selective_scan_fwd_kernelI32Selective_Scan_fwd_kernel_traitsILi128ELi16ELi1ELb1ELb1ELb0ELb1EN3c104HalfEfEEv13SSMParamsBase)
        /*0644*/ 	.word	0x00000000


	//----- nvinfo : EIATTR_REGCOUNT
	.align		4
.L_295:
        /*0648*/ 	.byte	0x04, 0x2f
        /*064a*/ 	.short	(.L_297 - .L_296)
	.align		4
.L_296:
        /*064c*/ 	.word	index@(_Z25selective_scan_fwd_kernelI32Selective_Scan_fwd_kernel_traitsILi128ELi16ELi1ELb1ELb1ELb0ELb0EN3c104HalfEfEEv13SSMParamsBase)
        /*0650*/ 	.word	0x0000007a


	//----- nvinfo : EIATTR_FRAME_SIZE
	.align		4
.L_297:
        /*0654*/ 	.byte	0x04, 0x11
        /*0656*/ 	.short	(.L_299 - .L_298)
	.align		4
.L_298:
        /*0658*/ 	.word	index@(_Z25selective_scan_fwd_kernelI32Selective_Scan_fwd_kernel_traitsILi128ELi16ELi1ELb1ELb1ELb0ELb0EN3c104HalfEfEEv13SSMParamsBase)
        /*065c*/ 	.word	0x00000000


	//----- nvinfo : EIATTR_REGCOUNT
	.align		4
.L_299:
        /*0660*/ 	.byte	0x04, 0x2f
        /*0662*/ 	.short	(.L_301 - .L_300)
	.align		4
.L_300:
        /*0664*/ 	.word	index@(_Z25selective_scan_fwd_kernelI32Selective_Scan_fwd_kernel_traitsILi128ELi16ELi1ELb1ELb0ELb1ELb1EN3c104HalfEfEEv13SSMParamsBase)
        /*0668*/ 	.word	0x0000007e


	//----- nvinfo : EIATTR_FRAME_SIZE
	.align		4
.L_301:
        /*066c*/ 	.byte	0x04, 0x11
        /*066e*/ 	.short	(.L_303 - .L_302)
	.align		4
.L_302:
        /*0670*/ 	.word	index@(_Z25selective_scan_fwd_kernelI32Selective_Scan_fwd_kernel_traitsILi128ELi16ELi1ELb1ELb0ELb1ELb1EN3c104HalfEfEEv13SSMParamsBase)
        /*0674*/ 	.word	0x00000000


	//----- nvinfo : EIATTR_REGCOUNT
	.align		4
.L_303:
        /*0678*/ 	.byte	0x04, 0x2f
        /*067a*/ 	.short	(.L_305 - .L_304)
	.align		4
.L_304:
        /*067c*/ 	.word	index@(_Z25selective_scan_fwd_kernelI32Selective_Scan_fwd_kernel_traitsILi128ELi16ELi1ELb1ELb0ELb1ELb0EN3c104HalfEfEEv13SSMParamsBase)
        /*0680*/ 	.word	0x0000007e


	//----- nvinfo : EIATTR_FRAME_SIZE
	.align		4
.L_305:
        /*0684*/ 	.byte	0x04, 0x11
        /*0686*/ 	.short	(.L_307 - .L_306)
	.align		4
.L_306:
        /*0688*/ 	.word	index@(_Z25selective_scan_fwd_kernelI32Selective_Scan_fwd_kernel_traitsILi128ELi16ELi1ELb1ELb0ELb1ELb0EN3c104HalfEfEEv13SSMParamsBase)
        /*068c*/ 	.word	0x00000000


	//----- nvinfo : EIATTR_REGCOUNT
	.align		4
.L_307:
        /*0690*/ 	.byte	0x04, 0x2f
        /*0692*/ 	.short	(.L_309 - .L_308)
	.align		4
.L_308:
        /*0694*/ 	.word	index@(_Z25selective_scan_fwd_kernelI32Selective_Scan_fwd_kernel_traitsILi128ELi16ELi1ELb1ELb0ELb0ELb1EN3c104HalfEfEEv13SSMParamsBase)
        /*0698*/ 	.word	0x00000070


	//----- nvinfo : EIATTR_FRAME_SIZE
	.align		4
.L_309:
        /*069c*/ 	.byte	0x04, 0x11
        /*069e*/ 	.short	(.L_311 - .L_310)
	.align		4
.L_310:
        /*06a0*/ 	.word	index@(_Z25selective_scan_fwd_kernelI32Selective_Scan_fwd_kernel_traitsILi128ELi16ELi1ELb1ELb0ELb0ELb1EN3c104HalfEfEEv13SSMParamsBase)
        /*06a4*/ 	.word	0x00000000


	//----- nvinfo : EIATTR_REGCOUNT
	.align		4
.L_311:
        /*06a8*/ 	.byte	0x04, 0x2f
        /*06aa*/ 	.short	(.L_313 - .L_312)
	.align		4
.L_312:
        /*06ac*/ 	.word	index@(_Z25selective_scan_fwd_kernelI32Selective_Scan_fwd_kernel_traitsILi128ELi16ELi1ELb1ELb0ELb0ELb0EN3c104HalfEfEEv13SSMParamsBase)
        /*06b0*/ 	.word	0x00000070


	//----- nvinfo : EIATTR_FRAME_SIZE
	.align		4
.L_313:
        /*06b4*/ 	.byte	0x04, 0x11
        /*06b6*/ 	.short	(.L_315 - .L_314)
	.align		4
.L_314:
        /*06b8*/ 	.word	index@(_Z25selective_scan_fwd_kernelI32Selective_Scan_fwd_kernel_traitsILi128ELi16ELi1ELb1ELb0ELb0ELb0EN3c104HalfEfEEv13SSMParamsBase)
        /*06bc*/ 	.word	0x00000000


	//----- nvinfo : EIATTR_REGCOUNT
	.align		4
.L_315:
        /*06c0*/ 	.byte	0x04, 0x2f
        /*06c2*/ 	.short	(.L_317 - .L_316)
	.align		4
.L_316:
        /*06c4*/ 	.word	index@(_Z25selective_scan_fwd_kernelI32Selective_Scan_fwd_kernel_traitsILi128ELi16ELi1ELb0ELb1ELb1ELb1EN3c104HalfEfEEv13SSMParamsBase)
        /*06c8*/ 	.word	0x000000a8


	//----- nvinfo : EIATTR_FRAME_SIZE
	.align		4
.L_317:
        /*06cc*/ 	.byte	0x04, 0x11
        /*06ce*/ 	.short	(.L_319 - .L_318)
	.align		4
.L_318:
        /*06d0*/ 	.word	index@(_Z25selective_scan_fwd_kernelI32Selective_Scan_fwd_kernel_traitsILi128ELi16ELi1ELb0ELb1ELb1ELb1EN3c104HalfEfEEv13SSMParamsBase)
        /*06d4*/ 	.word	0x00000000


	//----- nvinfo : EIATTR_REGCOUNT
	.align		4
.L_319:
        /*06d8*/ 	.byte	0x04, 0x2f
        /*06da*/ 	.short	(.L_321 - .L_320)
	.align		4
.L_320:
        /*06dc*/ 	.word	index@(_Z25selective_scan_fwd_kernelI32Selective_Scan_fwd_kernel_traitsILi128ELi16ELi1ELb0ELb1ELb1ELb0EN3c104HalfEfEEv13SSMParamsBase)
        /*06e0*/ 	.word	0x000000a8


	//----- nvinfo : EIATTR_FRAME_SIZE
	.align		4
.L_321:
        /*06e4*/ 	.byte	0x04, 0x11
        /*06e6*/ 	.short	(.L_323 - .L_322)
	.align		4
.L_322:
        /*06e8*/ 	.word	index@(_Z25selective_scan_fwd_kernelI32Selective_Scan_fwd_kernel_traitsILi128ELi16ELi1ELb0ELb1ELb1ELb0EN3c104HalfEfEEv13SSMParamsBase)
        /*06ec*/ 	.word	0x00000000


	//----- nvinfo : EIATTR_REGCOUNT
	.align		4
.L_323:
        /*06f0*/ 	.byte	0x04, 0x2f
        /*06f2*/ 	.short	(.L_325 - .L_324)
	.align		4
.L_324:
        /*06f4*/ 	.word	index@(_Z25selective_scan_fwd_kernelI32Selective_Scan_fwd_kernel_traitsILi128ELi16ELi1ELb0ELb1ELb0ELb1EN3c104HalfEfEEv13SSMParamsBase)
        /*06f8*/ 	.word	0x000000a8


	//----- nvinfo : EIATTR_FRAME_SIZE
	.align		4
.L_325:
        /*06fc*/ 	.byte	0x04, 0x11
        /*06fe*/ 	.short	(.L_327 - .L_326)
	.align		4
.L_326:
        /*0700*/ 	.word	index@(_Z25selective_scan_fwd_kernelI32Selective_Scan_fwd_kernel_traitsILi128ELi16ELi1ELb0ELb1ELb0ELb1EN3c104HalfEfEEv13SSMParamsBase)
        /*0704*/ 	.word	0x00000000


	//----- nvinfo : EIATTR_REGCOUNT
	.align		4
.L_327:
        /*0708*/ 	.byte	0x04, 0x2f
        /*070a*/ 	.short	(.L_329 - .L_328)
	.align		4
.L_328:
        /*070c*/ 	.word	index@(_Z25selective_scan_fwd_kernelI32Selective_Scan_fwd_kernel_traitsILi128ELi16ELi1ELb0ELb1ELb0ELb0EN3c104HalfEfEEv13SSMParamsBase)
        /*0710*/ 	.word	0x000000a8


	//----- nvinfo : EIATTR_FRAME_SIZE
	.align		4
.L_329:
        /*0714*/ 	.byte	0x04, 0x11
        /*0716*/ 	.short	(.L_331 - .L_330)
	.align		4
.L_330:
        /*0718*/ 	.word	index@(_Z25selective_scan_fwd_kernelI32Selective_Scan_fwd_kernel_traitsILi128ELi16ELi1ELb0ELb1ELb0ELb0EN3c104HalfEfEEv13SSMParamsBase)
        /*071c*/ 	.word	0x00000000


	//----- nvinfo : EIATTR_REGCOUNT
	.align		4
.L_331:
        /*0720*/ 	.byte	0x04, 0x2f
        /*0722*/ 	.short	(.L_333 - .L_332)
	.align		4
.L_332:
        /*0724*/ 	.word	index@(_Z25selective_scan_fwd_kernelI32Selective_Scan_fwd_kernel_traitsILi128ELi16ELi1ELb0ELb0ELb1ELb1EN3c104HalfEfEEv13SSMParamsBase)
        /*0728*/ 	.word	0x000000a8


	//----- nvinfo : EIATTR_FRAME_SIZE
	.align		4
.L_333:
        /*072c*/ 	.byte	0x04, 0x11
        /*072e*/ 	.short	(.L_335 - .L_334)
	.align		4
.L_334:
        /*0730*/ 	.word	index@(_Z25selective_scan_fwd_kernelI32Selective_Scan_fwd_kernel_traitsILi128ELi16ELi1ELb0ELb0ELb1ELb1EN3c104HalfEfEEv13SSMParamsBase)
        /*0734*/ 	.word	0x00000000


	//----- nvinfo : EIATTR_REGCOUNT
	.align		4
.L_335:
        /*0738*/ 	.byte	0x04, 0x2f
        /*073a*/ 	.short	(.L_337 - .L_336)
	.align		4
.L_336:
        /*073c*/ 	.word	index@(_Z25selective_scan_fwd_kernelI32Selective_Scan_fwd_kernel_traitsILi128ELi16ELi1ELb0ELb0ELb1ELb0EN3c104HalfEfEEv13SSMParamsBase)
        /*0740*/ 	.word	0x000000a8


	//----- nvinfo : EIATTR_FRAME_SIZE
	.align		4
.L_337:
        /*0744*/ 	.byte	0x04, 0x11
        /*0746*/ 	.short	(.L_339 - .L_338)
	.align		4
.L_338:
        /*0748*/ 	.word	index@(_Z25selective_scan_fwd_kernelI32Selective_Scan_fwd_kernel_traitsILi128ELi16ELi1ELb0ELb0ELb1ELb0EN3c104HalfEfEEv13SSMParamsBase)
        /*074c*/ 	.word	0x00000000


	//----- nvinfo : EIATTR_REGCOUNT
	.align		4
.L_339:
        /*0750*/ 	.byte	0x04, 0x2f
        /*0752*/ 	.short	(.L_341 - .L_340)
	.align		4
.L_340:
        /*0754*/ 	.word	index@(_Z25selective_scan_fwd_kernelI32Selective_Scan_fwd_kernel_traitsILi128ELi16ELi1ELb0ELb0ELb0ELb1EN3c104HalfEfEEv13SSMParamsBase)
        /*0758*/ 	.word	0x000000a8


	//----- nvinfo : EIATTR_FRAME_SIZE
	.align		4
.L_341:
        /*075c*/ 	.byte	0x04, 0x11
        /*075e*/ 	.short	(.L_343 - .L_342)
	.align		4
.L_342:
        /*0760*/ 	.word	index@(_Z25selective_scan_fwd_kernelI32Selective_Scan_fwd_kernel_traitsILi128ELi16ELi1ELb0ELb0ELb0ELb1EN3c104HalfEfEEv13SSMParamsBase)
        /*0764*/ 	.word	0x00000000


	//----- nvinfo : EIATTR_REGCOUNT
	.align		4
.L_343:
        /*0768*/ 	.byte	0x04, 0x2f
        /*076a*/ 	.short	(.L_345 - .L_344)
	.align		4
.L_344:
        /*076c*/ 	.word	index@(_Z25selective_scan_fwd_kernelI32Selective_Scan_fwd_kernel_traitsILi128ELi16ELi1ELb0ELb0ELb0ELb0EN3c104HalfEfEEv13SSMParamsBase)
        /*0770*/ 	.word	0x0000009c


	//----- nvinfo : EIATTR_FRAME_SIZE
	.align		4
.L_345:
        /*0774*/ 	.byte	0x04, 0x11
        /*0776*/ 	.short	(.L_347 - .L_346)
	.align		4
.L_346:
        /*0778*/ 	.word	index@(_Z25selective_scan_fwd_kernelI32Selective_Scan_fwd_kernel_traitsILi128ELi16ELi1ELb0ELb0ELb0ELb0EN3c104HalfEfEEv13SSMParamsBase)
        /*077c*/ 	.word	0x00000000


	//----- nvinfo : EIATTR_REGCOUNT
	.align		4
.L_347:
        /*0780*/ 	.byte	0x04, 0x2f
        /*0782*/ 	.short	(.L_349 - .L_348)
	.align		4
.L_348:
        /*0784*/ 	.word	index@(_Z25selective_scan_fwd_kernelI32Selective_Scan_fwd_kernel_traitsILi32ELi4ELi1ELb1ELb1ELb1ELb1EN3c104HalfENS1_7complexIfEEEEv13SSMParamsBase)
        /*0788*/ 	.word	0x00000048


	//----- nvinfo : EIATTR_FRAME_SIZE
	.align		4
.L_349:
        /*078c*/ 	.byte	0x04, 0x11
        /*078e*/ 	.short	(.L_351 - .L_350)
	.align		4
.L_350:
        /*0790*/ 	.word	index@(_Z25selective_scan_fwd_kernelI32Selective_Scan_fwd_kernel_traitsILi32ELi4ELi1ELb1ELb1ELb1ELb1EN3c104HalfENS1_7complexIfEEEEv13SSMParamsBase)
        /*0794*/ 	.word	0x00000000


	//----- nvinfo : EIATTR_REGCOUNT
	.align		4
.L_351:
        /*0798*/ 	.byte	0x04, 0x2f
        /*079a*/ 	.short	(.L_353 - .L_352)
	.align		4
.L_352:
        /*079c*/ 	.word	index@(_Z25selective_scan_fwd_kernelI32Selective_Scan_fwd_kernel_traitsILi32ELi4ELi1ELb1ELb1ELb1ELb0EN3c104HalfENS1_7complexIfEEEEv13SSMParamsBase)
        /*07a0*/ 	.word	0x00000048


	//----- nvinfo : EIATTR_FRAME_SIZE
	.align		4
.L_353:
        /*07a4*/ 	.byte	0x04, 0x11
        /*07a6*/ 	.short	(.L_355 - .L_354)
	.align		4
.L_354:
        /*07a8*/ 	.word	index@(_Z25selective_scan_fwd_kernelI32Selective_Scan_fwd_kernel_traitsILi32ELi4ELi1ELb1ELb1ELb1ELb0EN3c104HalfENS1_7complexIfEEEEv13SSMParamsBase)
        /*07ac*/ 	.word	0x00000000


	//----- nvinfo : EIATTR_REGCOUNT
	.align		4
.L_355:
        /*07b0*/ 	.byte	0x04, 0x2f
        /*07b2*/ 	.short	(.L_357 - .L_356)
	.align		4
.L_356:
        /*07b4*/ 	.word	index@(_Z25selective_scan_fwd_kernelI32Selective_Scan_fwd_kernel_traitsILi32ELi4ELi1ELb1ELb1ELb0ELb1EN3c104HalfENS1_7complexIfEEEEv13SSMParamsBase)
        /*07b8*/ 	.word	0x00000040


	//----- nvinfo : EIATTR_FRAME_SIZE
	.align		4
.L_357:
        /*07bc*/ 	.byte	0x04, 0x11
        /*07be*/ 	.short	(.L_359 - .L_358)
	.align		4
.L_358:
        /*07c0*/ 	.word	index@(_Z25selective_scan_fwd_kernelI32Selective_Scan_fwd_kernel_traitsILi32ELi4ELi1ELb1ELb1ELb0ELb1EN3c104HalfENS1_7complexIfEEEEv13SSMParamsBase)
        /*07c4*/ 	.word	0x00000000


	//----- nvinfo : EIATTR_REGCOUNT
	.align		4
.L_359:
        /*07c8*/ 	.byte	0x04, 0x2f
        /*07ca*/ 	.short	(.L_361 - .L_360)
	.align		4
.L_360:
        /*07cc*/ 	.word	index@(_Z25selective_scan_fwd_kernelI32Selective_Scan_fwd_kernel_traitsILi32ELi4ELi1ELb1ELb1ELb0ELb0EN3c104HalfENS1_7complexIfEEEEv13SSMParamsBase)
        /*07d0*/ 	.word	0x00000040


	//----- nvinfo : EIATTR_FRAME_SIZE
	.align		4
.L_361:
        /*07d4*/ 	.byte	0x04, 0x11
        /*07d6*/ 	.short	(.L_363 - .L_362)
	.align		4
.L_362:
        /*07d8*/ 	.word	index@(_Z25selective_scan_fwd_kernelI32Selective_Scan_fwd_kernel_traitsILi32ELi4ELi1ELb1ELb1ELb0ELb0EN3c104HalfENS1_7complexIfEEEEv13SSMParamsBase)
        /*07dc*/ 	.word	0x00000000


	//----- nvinfo : EIATTR_REGCOUNT
	.align		4
.L_363:
        /*07e0*/ 	.byte	0x04, 0x2f
        /*07e2*/ 	.short	(.L_365 - .L_364)
	.align		4
.L_364:
        /*07e4*/ 	.word	index@(_Z25selective_scan_fwd_kernelI32Selective_Scan_fwd_kernel_traitsILi32ELi4ELi1ELb1ELb0ELb1ELb1EN3c104HalfENS1_7complexIfEEEEv13SSMParamsBase)
        /*07e8*/ 	.word	0x00000040


	//----- nvinfo : EIATTR_FRAME_SIZE
	.align		4
.L_365:
        /*07ec*/ 	.byte	0x04, 0x11
        /*07ee*/ 	.short	(.L_367 - .L_366)
	.align		4
.L_366:
        /*07f0*/ 	.word	index@(_Z25selective_scan_fwd_kernelI32Selective_Scan_fwd_kernel_traitsILi32ELi4ELi1ELb1ELb0ELb1ELb1EN3c104HalfENS1_7complexIfEEEEv13SSMParamsBase)
        /*07f4*/ 	.word	0x00000000


	//----- nvinfo : EIATTR_REGCOUNT
	.align		4
.L_367:
        /*07f8*/ 	.byte	0x04, 0x2f
        /*07fa*/ 	.short	(.L_369 - .L_368)
	.align		4
.L_368:
        /*07fc*/ 	.word	index@(_Z25selective_scan_fwd_kernelI32Selective_Scan_fwd_kernel_traitsILi32ELi4ELi1ELb1ELb0ELb1ELb0EN3c104HalfENS1_7complexIfEEEEv13SSMParamsBase)
        /*0800*/ 	.word	0x00000040


	//----- nvinfo : EIATTR_FRAME_SIZE
	.align		4
.L_369:
        /*0804*/ 	.byte	0x04, 0x11
        /*0806*/ 	.short	(.L_371 - .L_370)
	.align		4
.L_370:
        /*0808*/ 	.word	index@(_Z25selective_scan_fwd_kernelI32Selective_Scan_fwd_kernel_traitsILi32ELi4ELi1ELb1ELb0ELb1ELb0EN3c104HalfENS1_7complexIfEEEEv13SSMParamsBase)
        /*080c*/ 	.word	0x00000000


	//----- nvinfo : EIATTR_REGCOUNT
	.align		4
.L_371:
        /*0810*/ 	.byte	0x04, 0x2f
        /*0812*/ 	.short	(.L_373 - .L_372)
	.align		4
.L_372:
        /*0814*/ 	.word	index@(_Z25selective_scan_fwd_kernelI32Selective_Scan_fwd_kernel_traitsILi32ELi4ELi1ELb1ELb0ELb0ELb1EN3c104HalfENS1_7complexIfEEEEv13SSMParamsBase)
        /*0818*/ 	.word	0x00000046


	//----- nvinfo : EIATTR_FRAME_SIZE
	.align		4
.L_373:
        /*081c*/ 	.byte	0x04, 0x11
        /*081e*/ 	.short	(.L_375 - .L_374)
	.align		4
.L_374:
        /*0820*/ 	.word	index@(_Z25selective_scan_fwd_kernelI32Selective_Scan_fwd_kernel_traitsILi32ELi4ELi1ELb1ELb0ELb0ELb1EN3c104HalfENS1_7complexIfEEEEv13SSMParamsBase)
        /*0824*/ 	.word	0x00000000


	//----- nvinfo : EIATTR_REGCOUNT
	.align		4
.L_375:
        /*0828*/ 	.byte	0x04, 0x2f
        /*082a*/ 	.short	(.L_377 - .L_376)
	.align		4
.L_376:
        /*082c*/ 	.word	index@(_Z25selective_scan_fwd_kernelI32Selective_Scan_fwd_kernel_traitsILi32ELi4ELi1ELb1ELb0ELb0ELb0EN3c104HalfENS1_7complexIfEEEEv13SSMParamsBase)
        /*0830*/ 	.word	0x00000046


	//----- nvinfo : EIATTR_FRAME_SIZE
	.align		4
.L_377:
        /*0834*/ 	.byte	0x04, 0x11
        /*0836*/ 	.short	(.L_379 - .L_378)
	.align		4
.L_378:
        /*0838*/ 	.word	index@(_Z25selective_scan_fwd_kernelI32Selective_Scan_fwd_kernel_traitsILi32ELi4ELi1ELb1ELb0ELb0ELb0EN3c104HalfENS1_7complexIfEEEEv13SSMParamsBase)
        /*083c*/ 	.word	0x00000000


	//----- nvinfo : EIATTR_REGCOUNT
	.align		4
.L_379:
        /*0840*/ 	.byte	0x04, 0x2f
        /*0842*/ 	.short	(.L_381 - .L_380)
	.align		4
.L_380:
        /*0844*/ 	.word	index@(_Z25selective_scan_fwd_kernelI32Selective_Scan_fwd_kernel_traitsILi32ELi4ELi1ELb0ELb1ELb1ELb1EN3c104HalfENS1_7complexIfEEEEv13SSMParamsBase)
        /*0848*/ 	.word	0x0000005d


	//----- nvinfo : EIATTR_FRAME_SIZE
	.align		4
.L_381:
        /*084c*/ 	.byte	0x04, 0x11
        /*084e*/ 	.short	(.L_383 - .L_382)
	.align		4
.L_382:
        /*0850*/ 	.word	index@(_Z25selective_scan_fwd_kernelI32Selective_Scan_fwd_kernel_traitsILi32ELi4ELi1ELb0ELb1ELb1ELb1EN3c104HalfENS1_7complexIfEEEEv13SSMParamsBase)
        /*0854*/ 	.word	0x00000000


	//----- nvinfo : EIATTR_REGCOUNT
	.align		4
.L_383:
        /*0858*/ 	.byte	0x04, 0x2f
        /*085a*/ 	.short	(.L_385 - .L_384)
	.align		4
.L_384:
        /*085c*/ 	.word	index@(_Z25selective_scan_fwd_kernelI32Selective_Scan_fwd_kernel_traitsILi32ELi4ELi1ELb0ELb1ELb1ELb0EN3c104HalfENS1_7complexIfEEEEv13SSMParamsBase)
        /*0860*/ 	.word	0x0000005d


	//----- nvinfo : EIATTR_FRAME_SIZE
	.align		4
.L_385:
        /*0864*/ 	.byte	0x04, 0x11
        /*0866*/ 	.short	(.L_387 - .L_386)
	.align		4
.L_386:
        /*0868*/ 	.word	index@(_Z25selective_scan_fwd_kernelI32Selective_Scan_fwd_kernel_traitsILi32ELi4ELi1ELb0ELb1ELb1ELb0EN3c104HalfENS1_7complexIfEEEEv13SSMParamsBase)
        /*086c*/ 	.word	0x00000000


	//----- nvinfo : EIATTR_REGCOUNT
	.align		4
.L_387:
        /*0870*/ 	.byte	0x04, 0x2f
        /*0872*/ 	.short	(.L_389 - .L_388)
	.align		4
.L_388:
        /*0874*/ 	.word	index@(_Z25selective_scan_fwd_kernelI32Selective_Scan_fwd_kernel_traitsILi32ELi4ELi1ELb0ELb1ELb0ELb1EN3c104HalfENS1_7complexIfEEEEv13SSMParamsBase)
        /*0878*/ 	.word	0x00000059


	//----- nvinfo : EIATTR_FRAME_SIZE
	.align		4
.L_389:
        /*087c*/ 	.byte	0x04, 0x11
        /*087e*/ 	.short	(.L_391 - .L_390)
	.align		4
.L_390:
        /*0880*/ 	.word	index@(_Z25selective_scan_fwd_kernelI32Selective_Scan_fwd_kernel_traitsILi32ELi4ELi1ELb0ELb1ELb0ELb1EN3c104HalfENS1_7complexIfEEEEv13SSMParamsBase)
        /*0884*/ 	.word	0x00000000


	//----- nvinfo : EIATTR_REGCOUNT
	.align		4
.L_391:
        /*0888*/ 	.byte	0x04, 0x2f
        /*088a*/ 	.short	(.L_393 - .L_392)
	.align		4
.L_392:
        /*088c*/ 	.word	index@(_Z25selective_scan_fwd_kernelI32Selective_Scan_fwd_kernel_traitsILi32ELi4ELi1ELb0ELb1ELb0ELb0EN3c104HalfENS1_7complexIfEEEEv13SSMParamsBase)
        /*0890*/ 	.word	0x0000005e


	//----- nvinfo : EIATTR_FRAME_SIZE
	.align		4
.L_393:
        /*0894*/ 	.byte	0x04, 0x11
        /*0896*/ 	.short	(.L_395 - .L_394)
	.align		4
.L_394:
        /*0898*/ 	.word	index@(_Z25selective_scan_fwd_kernelI32Selective_Scan_fwd_kernel_traitsILi32ELi4ELi1ELb0ELb1ELb0ELb0EN3c104HalfENS1_7complexIfEEEEv13SSMParamsBase)
        /*089c*/ 	.word	0x00000000


	//----- nvinfo : EIATTR_REGCOUNT
	.align		4
.L_395:
        /*08a0*/ 	.byte	0x04, 0x2f
        /*08a2*/ 	.short	(.L_397 - .L_396)
	.align		4
.L_396:
        /*08a4*/ 	.word	index@(_Z25selective_scan_fwd_kernelI32Selective_Scan_fwd_kernel_traitsILi32ELi4ELi1ELb0ELb0ELb1ELb1EN3c104HalfENS1_7complexIfEEEEv13SSMParamsBase)
        /*08a8*/ 	.word	0x0000005c


	//----- nvinfo : EIATTR_FRAME_SIZE
	.align		4
.L_397:
        /*08ac*/ 	.byte	0x04, 0x11
        /*08ae*/ 	.short	(.L_399 - .L_398)
	.align		4
.L_398:
        /*08b0*/ 	.word	index@(_Z25selective_scan_fwd_kernelI32Selective_Scan_fwd_kernel_traitsILi32ELi4ELi1ELb0ELb0ELb1ELb1EN3c104HalfENS1_7complexIfEEEEv13SSMParamsBase)
        /*08b4*/ 	.word	0x00000000


	//----- nvinfo : EIATTR_REGCOUNT
	.align		4
.L_399:
        /*08b8*/ 	.byte	0x04, 0x2f
        /*08ba*/ 	.short	(.L_401 - .L_400)
	.align		4
.L_400:
        /*08bc*/ 	.word	index@(_Z25selective_scan_fwd_kernelI32Selective_Scan_fwd_kernel_traitsILi32ELi4ELi1ELb0ELb0ELb1ELb0EN3c104HalfENS1_7complexIfEEEEv13SSMParamsBase)
        /*08c0*/ 	.word	0x00000059


	//----- nvinfo : EIATTR_FRAME_SIZE
	.align		4
.L_401:
        /*08c4*/ 	.byte	0x04, 0x11
        /*08c6*/ 	.short	(.L_403 - .L_402)
	.align		4
.L_402:
        /*08c8*/ 	.word	index@(_Z25selective_scan_fwd_kernelI32Selective_Scan_fwd_kernel_traitsILi32ELi4ELi1ELb0ELb0ELb1ELb0EN3c104HalfENS1_7complexIfEEEEv13SSMParamsBase)
        /*08cc*/ 	.word	0x00000000


	//----- nvinfo : EIATTR_REGCOUNT
	.align		4
.L_403:
        /*08d0*/ 	.byte	0x04, 0x2f
        /*08d2*/ 	.short	(.L_405 - .L_404)
	.align		4
.L_404:
        /*08d4*/ 	.word	index@(_Z25selective_scan_fwd_kernelI32Selective_Scan_fwd_kernel_traitsILi32ELi4ELi1ELb0ELb0ELb0ELb1EN3c104HalfENS1_7complexIfEEEEv13SSMParamsBase)
        /*08d8*/ 	.word	0x0000004f


	//----- nvinfo : EIATTR_FRAME_SIZE
	.align		4
.L_405:
        /*08dc*/ 	.byte	0x04, 0x11
        /*08de*/ 	.short	(.L_407 - .L_406)
	.align		4
.L_406:
        /*08e0*/ 	.word	index@(_Z25selective_scan_fwd_kernelI32Selective_Scan_fwd_kernel_traitsILi32ELi4ELi1ELb0ELb0ELb0ELb1EN3c104HalfENS1_7complexIfEEEEv13SSMParamsBase)
        /*08e4*/ 	.word	0x00000000


	//----- nvinfo : EIATTR_REGCOUNT
	.align		4
.L_407:
        /*08e8*/ 	.byte	0x04, 0x2f
        /*08ea*/ 	.short	(.L_409 - .L_408)
	.align		4
.L_408:
        /*08ec*/ 	.word	index@(_Z25selective_scan_fwd_kernelI32Selective_Scan_fwd_kernel_traitsILi32ELi4ELi1ELb0ELb0ELb0ELb0EN3c104HalfENS1_7complexIfEEEEv13SSMParamsBase)
        /*08f0*/ 	.word	0x00000050


	//----- nvinfo : EIATTR_FRAME_SIZE
	.align		4
.L_409:
        /*08f4*/ 	.byte	0x04, 0x11
        /*08f6*/ 	.short	(.L_411 - .L_410)
	.align		4
.L_410:
        /*08f8*/ 	.word	index@(_Z25selective_scan_fwd_kernelI32Selective_Scan_fwd_kernel_traitsILi32ELi4ELi1ELb0ELb0ELb0ELb0EN3c104HalfENS1_7complexIfEEEEv13SSMParamsBase)
        /*08fc*/ 	.word	0x00000000


	//----- nvinfo : EIATTR_REGCOUNT
	.align		4
.L_411:
        /*0900*/ 	.byte	0x04, 0x2f
        /*0902*/ 	.short	(.L_413 - .L_412)
	.align		4
.L_412:
        /*0904*/ 	.word	index@(_Z25selective_scan_fwd_kernelI32Selective_Scan_fwd_kernel_traitsILi32ELi8ELi1ELb1ELb1ELb1ELb1EN3c104HalfENS1_7complexIfEEEEv13SSMParamsBase)
        /*0908*/ 	.word	0x00000069


	//----- nvinfo : EIATTR_FRAME_SIZE
	.align		4
.L_413:
        /*090c*/ 	.byte	0x04, 0x11
        /*090e*/ 	.short	(.L_415 - .L_414)
	.align		4
.L_414:
        /*0910*/ 	.word	index@(_Z25selective_scan_fwd_kernelI32Selective_Scan_fwd_kernel_traitsILi32ELi8ELi1ELb1ELb1ELb1ELb1EN3c104HalfENS1_7complexIfEEEEv13SSMParamsBase)
        /*0914*/ 	.word	0x00000000


	//----- nvinfo : EIATTR_REGCOUNT
	.align		4
.L_415:
        /*0918*/ 	.byte	0x04, 0x2f
        /*091a*/ 	.short	(.L_417 - .L_416)
	.align		4
.L_416:
        /*091c*/ 	.word	index@(_Z25selective_scan_fwd_kernelI32Selective_Scan_fwd_kernel_traitsILi32ELi8ELi1ELb1ELb1ELb1ELb0EN3c104HalfENS1_7complexIfEEEEv13SSMParamsBase)
        /*0920*/ 	.word	0x00000069


	//----- nvinfo : EIATTR_FRAME_SIZE
	.align		4
.L_417:
        /*0924*/ 	.byte	0x04, 0x11
        /*0926*/ 	.short	(.L_419 - .L_418)
	.align		4
.L_418:
        /*0928*/ 	.word	index@(_Z25selective_scan_fwd_kernelI32Selective_Scan_fwd_kernel_traitsILi32ELi8ELi1ELb1ELb1ELb1ELb0EN3c104HalfENS1_7complexIfEEEEv13SSMParamsBase)
        /*092c*/ 	.word	0x00000000


	//----- nvinfo : EIATTR_REGCOUNT
	.align		4
.L_419:
        /*0930*/ 	.byte	0x04, 0x2f
        /*0932*/ 	.short	(.L_421 - .L_420)
	.align		4
.L_420:
        /*0934*/ 	.word	index@(_Z25selective_scan_fwd_kernelI32Selective_Scan_fwd_kernel_traitsILi32ELi8ELi1ELb1ELb1ELb0ELb1EN3c104HalfENS1_7complexIfEEEEv13SSMParamsBase)
        /*0938*/ 	.word	0x00000060


	//----- nvinfo : EIATTR_FRAME_SIZE
	.align		4
.L_421:
        /*093c*/ 	.byte	0x04, 0x11
        /*093e*/ 	.short	(.L_423 - .L_422)
	.align		4
.L_422:
        /*0940*/ 	.word	index@(_Z25selective_scan_fwd_kernelI32Selective_Scan_fwd_kernel_traitsILi32ELi8ELi1ELb1ELb1ELb0ELb1EN3c104HalfENS1_7complexIfEEEEv13SSMParamsBase)
        /*0944*/ 	.word	0x00000000


	//----- nvinfo : EIATTR_REGCOUNT
	.align		4
.L_423:
        /*0948*/ 	.byte	0x04, 0x2f
        /*094a*/ 	.short	(.L_425 - .L_424)
	.align		4
.L_424:
        /*094c*/ 	.word	index@(_Z25selective_scan_fwd_kernelI32Selective_Scan_fwd_kernel_traitsILi32ELi8ELi1ELb1ELb1ELb0ELb0EN3c104HalfENS1_7complexIfEEEEv13SSMParamsBase)
        /*0950*/ 	.word	0x00000060


	//----- nvinfo : EIATTR_FRAME_SIZE
	.align		4
.L_425:
        /*0954*/ 	.byte	0x04, 0x11
        /*0956*/ 	.short	(.L_427 - .L_426)
	.align		4
.L_426:
        /*0958*/ 	.word	index@(_Z25selective_scan_fwd_kernelI32Selective_Scan_fwd_kernel_traitsILi32ELi8ELi1ELb1ELb1ELb0ELb0EN3c104HalfENS1_7complexIfEEEEv13SSMParamsBase)
        /*095c*/ 	.word	0x00000000


	//----- nvinfo : EIATTR_REGCOUNT
	.align		4
.L_427:
        /*0960*/ 	.byte	0x04, 0x2f
        /*0962*/ 	.short	(.L_429 - .L_428)
	.align		4
.L_428:
        /*0964*/ 	.word	index@(_Z25selective_scan_fwd_kernelI32Selective_Scan_fwd_kernel_traitsILi32ELi8ELi1ELb1ELb0ELb1ELb1EN3c104HalfENS1_7complexIfEEEEv13SSMParamsBase)
        /*0968*/ 	.word	0x0000005d


	//----- nvinfo : EIATTR_FRAME_SIZE
	.align		4
.L_429:
        /*096c*/ 	.byte	0x04, 0x11
        /*096e*/ 	.short	(.L_431 - .L_430)
	.align		4
.L_430:
        /*0970*/ 	.word	index@(_Z25selective_scan_fwd_kernelI32Selective_Scan_fwd_kernel_traitsILi32ELi8ELi1ELb1ELb0ELb1ELb1EN3c104HalfENS1_7complexIfEEEEv13SSMParamsBase)
        /*0974*/ 	.word	0x00000000


	//----- nvinfo : EIATTR_REGCOUNT
	.align		4
.L_431:
        /*0978*/ 	.byte	0x04, 0x2f
        /*097a*/ 	.short	(.L_433 - .L_432)
	.align		4
.L_432:
        /*097c*/ 	.word	index@(_Z25selective_scan_fwd_kernelI32Selective_Scan_fwd_kernel_traitsILi32ELi8ELi1ELb1ELb0ELb1ELb0EN3c104HalfENS1_7complexIfEEEEv13SSMParamsBase)
        /*0980*/ 	.word	0x0000005d


	//----- nvinfo : EIATTR_FRAME_SIZE
	.align		4
.L_433:
        /*0984*/ 	.byte	0x04, 0x11
        /*0986*/ 	.short	(.L_435 - .L_434)
	.align		4
.L_434:
        /*0988*/ 	.word	index@(_Z25selective_scan_fwd_kernelI32Selective_Scan_fwd_kernel_traitsILi32ELi8ELi1ELb1ELb0ELb1ELb0EN3c104HalfENS1_7complexIfEEEEv13SSMParamsBase)
        /*098c*/ 	.word	0x00000000


	//----- nvinfo : EIATTR_REGCOUNT
	.align		4
.L_435:
        /*0990*/ 	.byte	0x04, 0x2f
        /*0992*/ 	.short	(.L_437 - .L_436)
	.align		4
.L_436:
        /*0994*/ 	.word	index@(_Z25selective_scan_fwd_kernelI32Selective_Scan_fwd_kernel_traitsILi32ELi8ELi1ELb1ELb0ELb0ELb1EN3c104HalfENS1_7complexIfEEEEv13SSMParamsBase)
        /*0998*/ 	.word	0x00000058


	//----- nvinfo : EIATTR_FRAME_SIZE
	.align		4
.L_437:
        /*099c*/ 	.byte	0x04, 0x11
        /*099e*/ 	.short	(.L_439 - .L_438)
	.align		4
.L_438:
        /*09a0*/ 	.word	index@(_Z25selective_scan_fwd_kernelI32Selective_Scan_fwd_kernel_traitsILi32ELi8ELi1ELb1ELb0ELb0ELb1EN3c104HalfENS1_7complexIfEEEEv13SSMParamsBase)
        /*09a4*/ 	.word	0x00000000


	//----- nvinfo : EIATTR_REGCOUNT
	.align		4
.L_439:
        /*09a8*/ 	.byte	0x04, 0x2f
        /*09aa*/ 	.short	(.L_441 - .L_440)
	.align		4
.L_440:
        /*09ac*/ 	.word	index@(_Z25selective_scan_fwd_kernelI32Selective_Scan_fwd_kernel_traitsILi32ELi8ELi1ELb1ELb0ELb0ELb0EN3c104HalfENS1_7complexIfEEEEv13SSMParamsBase)
        /*09b0*/ 	.word	0x00000058


	//----- nvinfo : EIATTR_FRAME_SIZE
	.align		4
.L_441:
        /*09b4*/ 	.byte	0x04, 0x11
        /*09b6*/ 	.short	(.L_443 - .L_442)
	.align		4
.L_442:
        /*09b8*/ 	.word	index@(_Z25selective_scan_fwd_kernelI32Selective_Scan_fwd_kernel_traitsILi32ELi8ELi1ELb1ELb0ELb0ELb0EN3c104HalfENS1_7complexIfEEEEv13SSMParamsBase)
        /*09bc*/ 	.word	0x00000000


	//----- nvinfo : EIATTR_REGCOUNT
	.align		4
.L_443:
        /*09c0*/ 	.byte	0x04, 0x2f
        /*09c2*/ 	.short	(.L_445 - .L_444)
	.align		4
.L_444:
        /*09c4*/ 	.word	index@(_Z25selective_scan_fwd_kernelI32Selective_Scan_fwd_kernel_traitsILi32ELi8ELi1ELb0ELb1ELb1ELb1EN3c104HalfENS1_7complexIfEEEEv13SSMParamsBase)
        /*09c8*/ 	.word	0x0000008c


	//----- nvinfo : EIATTR_FRAME_SIZE
	.align		4
.L_445:
        /*09cc*/ 	.byte	0x04, 0x11
        /*09ce*/ 	.short	(.L_447 - .L_446)
	.align		4
.L_446:
        /*09d0*/ 	.word	index@(_Z25selective_scan_fwd_kernelI32Selective_Scan_fwd_kernel_traitsILi32ELi8ELi1ELb0ELb1ELb1ELb1EN3c104HalfENS1_7complexIfEEEEv13SSMParamsBase)
        /*09d4*/ 	.word	0x00000000


	//----- nvinfo : EIATTR_REGCOUNT
	.align		4
.L_447:
        /*09d8*/ 	.byte	0x04, 0x2f
        /*09da*/ 	.short	(.L_449 - .L_448)
	.align		4
.L_448:
        /*09dc*/ 	.word	index@(_Z25selective_scan_fwd_kernelI32Selective_Scan_fwd_kernel_traitsILi32ELi8ELi1ELb0ELb1ELb1ELb0EN3c104HalfENS1_7complexIfEEEEv13SSMParamsBase)
        /*09e0*/ 	.word	0x0000008d


	//----- nvinfo : EIATTR_FRAME_SIZE
	.align		4
.L_449:
        /*09e4*/ 	.byte	0x04, 0x11
        /*09e6*/ 	.short	(.L_451 - .L_450)
	.align		4
.L_450:
        /*09e8*/ 	.word	index@(_Z25selective_scan_fwd_kernelI32Selective_Scan_fwd_kernel_traitsILi32ELi8ELi1ELb0ELb1ELb1ELb0EN3c104HalfENS1_7complexIfEEEEv13SSMParamsBase)
        /*09ec*/ 	.word	0x00000000


	//----- nvinfo : EIATTR_REGCOUNT
	.align		4
.L_451:
        /*09f0*/ 	.byte	0x04, 0x2f
        /*09f2*/ 	.short	(.L_453 - .L_452)
	.align		4
.L_452:
        /*09f4*/ 	.word	index@(_Z25selective_scan_fwd_kernelI32Selective_Scan_fwd_kernel_traitsILi32ELi8ELi1ELb0ELb1ELb0ELb1EN3c104HalfENS1_7complexIfEEEEv13SSMParamsBase)
        /*09f8*/ 	.word	0x00000089


	//----- nvinfo : EIATTR_FRAME_SIZE
	.align		4
.L_453:
        /*09fc*/ 	.byte	0x04, 0x11
        /*09fe*/ 	.short	(.L_455 - .L_454)
	.align		4
.L_454:
        /*0a00*/ 	.word	index@(_Z25selective_scan_fwd_kernelI32Selective_Scan_fwd_kernel_traitsILi32ELi8ELi1ELb0ELb1ELb0ELb1EN3c104HalfENS1_7complexIfEEEEv13SSMParamsBase)
        /*0a04*/ 	.word	0x00000000


	//----- nvinfo : EIATTR_REGCOUNT
	.align		4
.L_455:
        /*0a08*/ 	.byte	0x04, 0x2f
        /*0a0a*/ 	.short	(.L_457 - .L_456)
	.align		4
.L_456:
        /*0a0c*/ 	.word	index@(_Z25selective_scan_fwd_kernelI32Selective_Scan_fwd_kernel_traitsILi32ELi8ELi1ELb0ELb1ELb0ELb0EN3c104HalfENS1_7complexIfEEEEv13SSMParamsBase)
        /*0a10*/ 	.word	0x00000089


	//----- nvinfo : EIATTR_FRAME_SIZE
	.align		4
.L_457:
        /*0a14*/ 	.byte	0x04, 0x11
        /*0a16*/ 	.short	(.L_459 - .L_458)
	.align		4
.L_458:
        /*0a18*/ 	.word	index@(_Z25selective_scan_fwd_kernelI32Selective_Scan_fwd_kernel_traitsILi32ELi8ELi1ELb0ELb1ELb0ELb0EN3c104HalfENS1_7complexIfEEEEv13SSMParamsBase)
        /*0a1c*/ 	.word	0x00000000


	//----- nvinfo : EIATTR_REGCOUNT
	.align		4
.L_459:
        /*0a20*/ 	.byte	0x04, 0x2f
        /*0a22*/ 	.short	(.L_461 - .L_460)
	.align		4
.L_460:
        /*0a24*/ 	.word	index@(_Z25selective_scan_fwd_kernelI32Selective_Scan_fwd_kernel_traitsILi32ELi8ELi1ELb0ELb0ELb1ELb1EN3c104HalfENS1_7complexIfEEEEv13SSMParamsBase)
        /*0a28*/ 	.word	0x00000087


	//----- nvinfo : EIATTR_FRAME_SIZE
	.align		4
.L_461:
        /*0a2c*/ 	.byte	0x04, 0x11
        /*0a2e*/ 	.short	(.L_463 - .L_462)
	.align		4
.L_462:
        /*0a30*/ 	.word	index@(_Z25selective_scan_fwd_kernelI32Selective_Scan_fwd_kernel_traitsILi32ELi8ELi1ELb0ELb0ELb1ELb1EN3c104HalfENS1_7complexIfEEEEv13SSMParamsBase)
        /*0a34*/ 	.word	0x00000000


	//----- nvinfo : EIATTR_REGCOUNT
	.align		4
.L_463:
        /*0a38*/ 	.byte	0x04, 0x2f
        /*0a3a*/ 	.short	(.L_465 - .L_464)
	.align		4
.L_464:
        /*0a3c*/ 	.word	index@(_Z25selective_scan_fwd_kernelI32Selective_Scan_fwd_kernel_traitsILi32ELi8ELi1ELb0ELb0ELb1ELb0EN3c104HalfENS1_7complexIfEEEEv13SSMParamsBase)
        /*0a40*/ 	.word	0x00000088


	//----- nvinfo : EIATTR_FRAME_SIZE
	.align		4
.L_465:
        /*0a44*/ 	.byte	0x04, 0x11
        /*0a46*/ 	.short	(.L_467 - .L_466)
	.align		4
.L_466:
        /*0a48*/ 	.word	index@(_Z25selective_scan_fwd_kernelI32Selective_Scan_fwd_kernel_traitsILi32ELi8ELi1ELb0ELb0ELb1ELb0EN3c104HalfENS1_7complexIfEEEEv13SSMParamsBase)
        /*0a4c*/ 	.word	0x00000000


	//----- nvinfo : EIATTR_REGCOUNT
	.align		4
.L_467:
        /*0a50*/ 	.byte	0x04, 0x2f
        /*0a52*/ 	.short	(.L_469 - .L_468)
	.align		4
.L_468:
        /*0a54*/ 	.word	index@(_Z25selective_scan_fwd_kernelI32Selective_Scan_fwd_kernel_traitsILi32ELi8ELi1ELb0ELb0ELb0ELb1EN3c104HalfENS1_7complexIfEEEEv13SSMParamsBase)
        /*0a58*/ 	.word	0x00000075


	//----- nvinfo : EIATTR_FRAME_SIZE
	.align		4
.L_469:
        /*0a5c*/ 	.byte	0x04, 0x11
        /*0a5e*/ 	.short	(.L_471 - .L_470)
	.align		4
.L_470:
        /*0a60*/ 	.word	index@(_Z25selective_scan_fwd_kernelI32Selective_Scan_fwd_kernel_traitsILi32ELi8ELi1ELb0ELb0ELb0ELb1EN3c104HalfENS1_7complexIfEEEEv13SSMParamsBase)
        /*0a64*/ 	.word	0x00000000


	//----- nvinfo : EIATTR_REGCOUNT
	.align		4
.L_471:
        /*0a68*/ 	.byte	0x04, 0x2f
        /*0a6a*/ 	.short	(.L_473 - .L_472)
	.align		4
.L_472:
        /*0a6c*/ 	.word	index@(_Z25selective_scan_fwd_kernelI32Selective_Scan_fwd_kernel_traitsILi32ELi8ELi1ELb0ELb0ELb0ELb0EN3c104HalfENS1_7complexIfEEEEv13SSMParamsBase)
        /*0a70*/ 	.word	0x00000075


	//----- nvinfo : EIATTR_FRAME_SIZE
	.align		4
.L_473:
        /*0a74*/ 	.byte	0x04, 0x11
        /*0a76*/ 	.short	(.L_475 - .L_474)
	.align		4
.L_474:
        /*0a78*/ 	.word	index@(_Z25selective_scan_fwd_kernelI32Selective_Scan_fwd_kernel_traitsILi32ELi8ELi1ELb0ELb0ELb0ELb0EN3c104HalfENS1_7complexIfEEEEv13SSMParamsBase)
        /*0a7c*/ 	.word	0x00000000


	//----- nvinfo : EIATTR_REGCOUNT
	.align		4
.L_475:
        /*0a80*/ 	.byte	0x04, 0x2f
        /*0a82*/ 	.short	(.L_477 - .L_476)
	.align		4
.L_476:
        /*0a84*/ 	.word	index@(_Z25selective_scan_fwd_kernelI32Selective_Scan_fwd_kernel_traitsILi32ELi16ELi1ELb1ELb1ELb1ELb1EN3c104HalfENS1_7complexIfEEEEv13SSMParamsBase)
        /*0a88*/ 	.word	0x000000a8


	//----- nvinfo : EIATTR_FRAME_SIZE
	.align		4
.L_477:
        /*0a8c*/ 	.byte	0x04, 0x11
        /*0a8e*/ 	.short	(.L_479 - .L_478)
	.align		4
.L_478:
        /*0a90*/ 	.word	index@(_Z25selective_scan_fwd_kernelI32Selective_Scan_fwd_kernel_traitsILi32ELi16ELi1ELb1ELb1ELb1ELb1EN3c104HalfENS1_7complexIfEEEEv13SSMParamsBase)
        /*0a94*/ 	.word	0x00000000


	//----- nvinfo : EIATTR_REGCOUNT
	.align		4
.L_479:
        /*0a98*/ 	.byte	0x04, 0x2f
        /*0a9a*/ 	.short	(.L_481 - .L_480)
	.align		4
.L_480:
        /*0a9c*/ 	.word	index@(_Z25selective_scan_fwd_kernelI32Selective_Scan_fwd_kernel_traitsILi32ELi16ELi1ELb1ELb1ELb1ELb0EN3c104HalfENS1_7complexIfEEEEv13SSMParamsBase)
        /*0aa0*/ 	.word	0x000000a8


	//----- nvinfo : EIATTR_FRAME_SIZE
	.align		4
.L_481:
        /*0aa4*/ 	.byte	0x04, 0x11
        /*0aa6*/ 	.short	(.L_483 - .L_482)
	.align		4
.L_482:
        /*0aa8*/ 	.word	index@(_Z25selective_scan_fwd_kernelI32Selective_Scan_fwd_kernel_traitsILi32ELi16ELi1ELb1ELb1ELb1ELb0EN3c104HalfENS1_7complexIfEEEEv13SSMParamsBase)
        /*0aac*/ 	.word	0x00000000


	//----- nvinfo : EIATTR_REGCOUNT
	.align		4
.L_483:
        /*0ab0*/ 	.byte	0x04, 0x2f
        /*0ab2*/ 	.short	(.L_485 - .L_484)
	.align		4
.L_484:
        /*0ab4*/ 	.word	index@(_Z25selective_scan_fwd_kernelI32Selective_Scan_fwd_kernel_traitsILi32ELi16ELi1ELb1ELb1ELb0ELb1EN3c104HalfENS1_7complexIfEEEEv13SSMParamsBase)
        /*0ab8*/ 	.word	0x0000009d


	//----- nvinfo : EIATTR_FRAME_SIZE
	.align		4
.L_485:
        /*0abc*/ 	.byte	0x04, 0x11
        /*0abe*/ 	.short	(.L_487 - .L_486)
	.align		4
.L_486:
        /*0ac0*/ 	.word	index@(_Z25selective_scan_fwd_kernelI32Selective_Scan_fwd_kernel_traitsILi32ELi16ELi1ELb1ELb1ELb0ELb1EN3c104HalfENS1_7complexIfEEEEv13SSMParamsBase)
        /*0ac4*/ 	.word	0x00000000


	//----- nvinfo : EIATTR_REGCOUNT
	.align		4
.L_487:
        /*0ac8*/ 	.byte	0x04, 0x2f
        /*0aca*/ 	.short	(.L_489 - .L_488)
	.align		4
.L_488:
        /*0acc*/ 	.word	index@(_Z25selective_scan_fwd_kernelI32Selective_Scan_fwd_kernel_traitsILi32ELi16ELi1ELb1ELb1ELb0ELb0EN3c104HalfENS1_7complexIfEEEEv13SSMParamsBase)
        /*0ad0*/ 	.word	0x0000009d


	//----- nvinfo : EIATTR_FRAME_SIZE
	.align		4
.L_489:
        /*0ad4*/ 	.byte	0x04, 0x11
        /*0ad6*/ 	.short	(.L_491 - .L_490)
	.align		4
.L_490:
        /*0ad8*/ 	.word	index@(_Z25selective_scan_fwd_kernelI32Selective_Scan_fwd_kernel_traitsILi32ELi16ELi1ELb1ELb1ELb0ELb0EN3c104HalfENS1_7complexIfEEEEv13SSMParamsBase)
        /*0adc*/ 	.word	0x00000000


	//----- nvinfo : EIATTR_REGCOUNT
	.align		4
.L_491:
        /*0ae0*/ 	.byte	0x04, 0x2f
        /*0ae2*/ 	.short	(.L_493 - .L_492)
	.align		4
.L_492:
        /*0ae4*/ 	.word	index@(_Z25selective_scan_fwd_kernelI32Selective_Scan_fwd_kernel_traitsILi32ELi16ELi1ELb1ELb0ELb1ELb1EN3c104HalfENS1_7complexIfEEEEv13SSMParamsBase)
        /*0ae8*/ 	.word	0x0000009f


	//----- nvinfo : EIATTR_FRAME_SIZE
	.align		4
.L_493:
        /*0aec*/ 	.byte	0x04, 0x11
        /*0aee*/ 	.short	(.L_495 - .L_494)
	.align		4
.L_494:
        /*0af0*/ 	.word	index@(_Z25selective_scan_fwd_kernelI32Selective_Scan_fwd_kernel_traitsILi32ELi16ELi1ELb1ELb0ELb1ELb1EN3c104HalfENS1_7complexIfEEEEv13SSMParamsBase)
        /*0af4*/ 	.word	0x00000000


	//----- nvinfo : EIATTR_REGCOUNT
	.align		4
.L_495:
        /*0af8*/ 	.byte	0x04, 0x2f
        /*0afa*/ 	.short	(.L_497 - .L_496)
	.align		4
.L_496:
        /*0afc*/ 	.word	index@(_Z25selective_scan_fwd_kernelI32Selective_Scan_fwd_kernel_traitsILi32ELi16ELi1ELb1ELb0ELb1ELb0EN3c104HalfENS1_7complexIfEEEEv13SSMParamsBase)
        /*0b00*/ 	.word	0x0000009f


	//----- nvinfo : EIATTR_FRAME_SIZE
	.align		4
.L_497:
        /*0b04*/ 	.byte	0x04, 0x11
        /*0b06*/ 	.short	(.L_499 - .L_498)
	.align		4
.L_498:
        /*0b08*/ 	.word	index@(_Z25selective_scan_fwd_kernelI32Selective_Scan_fwd_kernel_traitsILi32ELi16ELi1ELb1ELb0ELb1ELb0EN3c104HalfENS1_7complexIfEEEEv13SSMParamsBase)
        /*0b0c*/ 	.word	0x00000000


	//----- nvinfo : EIATTR_REGCOUNT
	.align		4
.L_499:
        /*0b10*/ 	.byte	0x04, 0x2f
        /*0b12*/ 	.short	(.L_501 - .L_500)
	.align		4
.L_500:
        /*0b14*/ 	.word	index@(_Z25selective_scan_fwd_kernelI32Selective_Scan_fwd_kernel_traitsILi32ELi16ELi1ELb1ELb0ELb0ELb1EN3c104HalfENS1_7complexIfEEEEv13SSMParamsBase)
        /*0b18*/ 	.word	0x00000080


	//----- nvinfo : EIATTR_FRAME_SIZE
	.align		4
.L_501:
        /*0b1c*/ 	.byte	0x04, 0x11
        /*0b1e*/ 	.short	(.L_503 - .L_502)
	.align		4
.L_502:
        /*0b20*/ 	.word	index@(_Z25selective_scan_fwd_kernelI32Selective_Scan_fwd_kernel_traitsILi32ELi16ELi1ELb1ELb0ELb0ELb1EN3c104HalfENS1_7complexIfEEEEv13SSMParamsBase)
        /*0b24*/ 	.word	0x00000000


	//----- nvinfo : EIATTR_REGCOUNT
	.align		4
.L_503:
        /*0b28*/ 	.byte	0x04, 0x2f
        /*0b2a*/ 	.short	(.L_505 - .L_504)
	.align		4
.L_504:
        /*0b2c*/ 	.word	index@(_Z25selective_scan_fwd_kernelI32Selective_Scan_fwd_kernel_traitsILi32ELi16ELi1ELb1ELb0ELb0ELb0EN3c104HalfENS1_7complexIfEEEEv13SSMParamsBase)
        /*0b30*/ 	.word	0x00000080


	//----- nvinfo : EIATTR_FRAME_SIZE
	.align		4
.L_505:
        /*0b34*/ 	.byte	0x04, 0x11
        /*0b36*/ 	.short	(.L_507 - .L_506)
	.align		4
.L_506:
        /*0b38*/ 	.word	index@(_Z25selective_scan_fwd_kernelI32Selective_Scan_fwd_kernel_traitsILi32ELi16ELi1ELb1ELb0ELb0ELb0EN3c104HalfENS1_7complexIfEEEEv13SSMParamsBase)
        /*0b3c*/ 	.word	0x00000000


	//----- nvinfo : EIATTR_REGCOUNT
	.align		4
.L_507:
        /*0b40*/ 	.byte	0x04, 0x2f
        /*0b42*/ 	.short	(.L_509 - .L_508)
	.align		4
.L_508:
        /*0b44*/ 	.word	index@(_Z25selective_scan_fwd_kernelI32Selective_Scan_fwd_kernel_traitsILi32ELi16ELi1ELb0ELb1ELb1ELb1EN3c104HalfENS1_7complexIfEEEEv13SSMParamsBase)
        /*0b48*/ 	.word	0x000000d7


	//----- nvinfo : EIATTR_FRAME_SIZE
	.align		4
.L_509:
        /*0b4c*/ 	.byte	0x04, 0x11
        /*0b4e*/ 	.short	(.L_511 - .L_510)
	.align		4
.L_510:
        /*0b50*/ 	.word	index@(_Z25selective_scan_fwd_kernelI32Selective_Scan_fwd_kernel_traitsILi32ELi16ELi1ELb0ELb1ELb1ELb1EN3c104HalfENS1_7complexIfEEEEv13SSMParamsBase)
        /*0b54*/ 	.word	0x00000000


	//----- nvinfo : EIATTR_REGCOUNT
	.align		4
.L_511:
        /*0b58*/ 	.byte	0x04, 0x2f
        /*0b5a*/ 	.short	(.L_513 - .L_512)
	.align		4
.L_512:
        /*0b5c*/ 	.word	index@(_Z25selective_scan_fwd_kernelI32Selective_Scan_fwd_kernel_traitsILi32ELi16ELi1ELb0ELb1ELb1ELb0EN3c104HalfENS1_7complexIfEEEEv13SSMParamsBase)
        /*0b60*/ 	.word	0x000000d7


	//----- nvinfo : EIATTR_FRAME_SIZE
	.align		4
.L_513:
        /*0b64*/ 	.byte	0x04, 0x11
        /*0b66*/ 	.short	(.L_515 - .L_514)
	.align		4
.L_514:
        /*0b68*/ 	.word	index@(_Z25selective_scan_fwd_kernelI32Selective_Scan_fwd_kernel_traitsILi32ELi16ELi1ELb0ELb1ELb1ELb0EN3c104HalfENS1_7complexIfEEEEv13SSMParamsBase)
        /*0b6c*/ 	.word	0x00000000


	//----- nvinfo : EIATTR_REGCOUNT
	.align		4
.L_515:
        /*0b70*/ 	.byte	0x04, 0x2f
        /*0b72*/ 	.short	(.L_517 - .L_516)
	.align		4
.L_516:
        /*0b74*/ 	.word	index@(_Z25selective_scan_fwd_kernelI32Selective_Scan_fwd_kernel_traitsILi32ELi16ELi1ELb0ELb1ELb0ELb1EN3c104HalfENS1_7complexIfEEEEv13SSMParamsBase)
        /*0b78*/ 	.word	0x000000af


	//----- nvinfo : EIATTR_FRAME_SIZE
	.align		4
.L_517:
        /*0b7c*/ 	.byte	0x04, 0x11
        /*0b7e*/ 	.short	(.L_519 - .L_518)
	.align		4
.L_518:
        /*0b80*/ 	.word	index@(_Z25selective_scan_fwd_kernelI32Selective_Scan_fwd_kernel_traitsILi32ELi16ELi1ELb0ELb1ELb0ELb1EN3c104HalfENS1_7complexIfEEEEv13SSMParamsBase)
        /*0b84*/ 	.word	0x00000000


	//----- nvinfo : EIATTR_REGCOUNT
	.align		4
.L_519:
        /*0b88*/ 	.byte	0x04, 0x2f
        /*0b8a*/ 	.short	(.L_521 - .L_520)
	.align		4
.L_520:
        /*0b8c*/ 	.word	index@(_Z25selective_scan_fwd_kernelI32Selective_Scan_fwd_kernel_traitsILi32ELi16ELi1ELb0ELb1ELb0ELb0EN3c104HalfENS1_7complexIfEEEEv13SSMParamsBase)
        /*0b90*/ 	.word	0x000000af


	//----- nvinfo : EIATTR_FRAME_SIZE
	.align		4
.L_521:
        /*0b94*/ 	.byte	0x04, 0x11
        /*0b96*/ 	.short	(.L_523 - .L_522)
	.align		4
.L_522:
        /*0b98*/ 	.word	index@(_Z25selective_scan_fwd_kernelI32Selective_Scan_fwd_kernel_traitsILi32ELi16ELi1ELb0ELb1ELb0ELb0EN3c104HalfENS1_7complexIfEEEEv13SSMParamsBase)
        /*0b9c*/ 	.word	0x00000000


	//----- nvinfo : EIATTR_REGCOUNT
	.align		4
.L_523:
        /*0ba0*/ 	.byte	0x04, 0x2f
        /*0ba2*/ 	.short	(.L_525 - .L_524)
	.align		4
.L_524:
        /*0ba4*/ 	.word	index@(_Z25selective_scan_fwd_kernelI32Selective_Scan_fwd_kernel_traitsILi32ELi16ELi1ELb0ELb0ELb1ELb1EN3c104HalfENS1_7complexIfEEEEv13SSMParamsBase)
        /*0ba8*/ 	.word	0x000000c0


	//----- nvinfo : EIATTR_FRAME_SIZE
	.align		4
.L_525:
        /*0bac*/ 	.byte	0x04, 0x11
        /*0bae*/ 	.short	(.L_527 - .L_526)
	.align		4
.L_526:
        /*0bb0*/ 	.word	index@(_Z25selective_scan_fwd_kernelI32Selective_Scan_fwd_kernel_traitsILi32ELi16ELi1ELb0ELb0ELb1ELb1EN3c104HalfENS1_7complexIfEEEEv13SSMParamsBase)
        /*0bb4*/ 	.word	0x00000000


	//----- nvinfo : EIATTR_REGCOUNT
	.align		4
.L_527:
        /*0bb8*/ 	.byte	0x04, 0x2f
        /*0bba*/ 	.short	(.L_529 - .L_528)
	.align		4
.L_528:
        /*0bbc*/ 	.word	index@(_Z25selective_scan_fwd_kernelI32Selective_Scan_fwd_kernel_traitsILi32ELi16ELi1ELb0ELb0ELb1ELb0EN3c104HalfENS1_7complexIfEEEEv13SSMParamsBase)
        /*0bc0*/ 	.word	0x000000c0


	//----- nvinfo : EIATTR_FRAME_SIZE
	.align		4
.L_529:
        /*0bc4*/ 	.byte	0x04, 0x11
        /*0bc6*/ 	.short	(.L_531 - .L_530)
	.align		4
.L_530:
        /*0bc8*/ 	.word	index@(_Z25selective_scan_fwd_kernelI32Selective_Scan_fwd_kernel_traitsILi32ELi16ELi1ELb0ELb0ELb1ELb0EN3c104HalfENS1_7complexIfEEEEv13SSMParamsBase)
        /*0bcc*/ 	.word	0x00000000


	//----- nvinfo : EIATTR_REGCOUNT
	.align		4
.L_531:
        /*0bd0*/ 	.byte	0x04, 0x2f
        /*0bd2*/ 	.short	(.L_533 - .L_532)
	.align		4
.L_532:
        /*0bd4*/ 	.word	index@(_Z25selective_scan_fwd_kernelI32Selective_Scan_fwd_kernel_traitsILi32ELi16ELi1ELb0ELb0ELb0ELb1EN3c104HalfENS1_7complexIfEEEEv13SSMParamsBase)
        /*0bd8*/ 	.word	0x0000009e


	//----- nvinfo : EIATTR_FRAME_SIZE
	.align		4
.L_533:
        /*0bdc*/ 	.byte	0x04, 0x11
        /*0bde*/ 	.short	(.L_535 - .L_534)
	.align		4
.L_534:
        /*0be0*/ 	.word	index@(_Z25selective_scan_fwd_kernelI32Selective_Scan_fwd_kernel_traitsILi32ELi16ELi1ELb0ELb0ELb0ELb1EN3c104HalfENS1_7complexIfEEEEv13SSMParamsBase)
        /*0be4*/ 	.word	0x00000000


	//----- nvinfo : EIATTR_REGCOUNT
	.align		4
.L_535:
        /*0be8*/ 	.byte	0x04, 0x2f
        /*0bea*/ 	.short	(.L_537 - .L_536)
	.align		4
.L_536:
        /*0bec*/ 	.word	index@(_Z25selective_scan_fwd_kernelI32Selective_Scan_fwd_kernel_traitsILi32ELi16ELi1ELb0ELb0ELb0ELb0EN3c104HalfENS1_7complexIfEEEEv13SSMParamsBase)
        /*0bf0*/ 	.word	0x0000009d


	//----- nvinfo : EIATTR_FRAME_SIZE
	.align		4
.L_537:
        /*0bf4*/ 	.byte	0x04, 0x11
        /*0bf6*/ 	.short	(.L_539 - .L_538)
	.align		4
.L_538:
        /*0bf8*/ 	.word	index@(_Z25selective_scan_fwd_kernelI32Selective_Scan_fwd_kernel_traitsILi32ELi16ELi1ELb0ELb0ELb0ELb0EN3c104HalfENS1_7complexIfEEEEv13SSMParamsBase)
        /*0bfc*/ 	.word	0x00000000


	//----- nvinfo : EIATTR_REGCOUNT
	.align		4
.L_539:
        /*0c00*/ 	.byte	0x04, 0x2f
        /*0c02*/ 	.short	(.L_541 - .L_540)
	.align		4
.L_540:
        /*0c04*/ 	.word	index@(_Z25selective_scan_fwd_kernelI32Selective_Scan_fwd_kernel_traitsILi64ELi16ELi1ELb1ELb1ELb1ELb1EN3c104HalfENS1_7complexIfEEEEv13SSMParamsBase)
        /*0c08*/ 	.word	0x000000a8


	//----- nvinfo : EIATTR_FRAME_SIZE
	.align		4
.L_541:
        /*0c0c*/ 	.byte	0x04, 0x11
        /*0c0e*/ 	.short	(.L_543 - .L_542)
	.align		4
.L_542:
        /*0c10*/ 	.word	index@(_Z25selective_scan_fwd_kernelI32Selective_Scan_fwd_kernel_traitsILi64ELi16ELi1ELb1ELb1ELb1ELb1EN3c104HalfENS1_7complexIfEEEEv13SSMParamsBase)
        /*0c14*/ 	.word	0x00000000


	//----- nvinfo : EIATTR_REGCOUNT
	.align		4
.L_543:
        /*0c18*/ 	.byte	0x04, 0x2f
        /*0c1a*/ 	.short	(.L_545 - .L_544)
	.align		4
.L_544:
        /*0c1c*/ 	.word	index@(_Z25selective_scan_fwd_kernelI32Selective_Scan_fwd_kernel_traitsILi64ELi16ELi1ELb1ELb1ELb1ELb0EN3c104HalfENS1_7complexIfEEEEv13SSMParamsBase)
        /*0c20*/ 	.word	0x000000a8


	//----- nvinfo : EIATTR_FRAME_SIZE
	.align		4
.L_545:
        /*0c24*/ 	.byte	0x04, 0x11
        /*0c26*/ 	.short	(.L_547 - .L_546)
	.align		4
.L_546:
        /*0c28*/ 	.word	index@(_Z25selective_scan_fwd_kernelI32Selective_Scan_fwd_kernel_traitsILi64ELi16ELi1ELb1ELb1ELb1ELb0EN3c104HalfENS1_7complexIfEEEEv13SSMParamsBase)
        /*0c2c*/ 	.word	0x00000000


	//----- nvinfo : EIATTR_REGCOUNT
	.align		4
.L_547:
        /*0c30*/ 	.byte	0x04, 0x2f
        /*0c32*/ 	.short	(.L_549 - .L_548)
	.align		4
.L_548:
        /*0c34*/ 	.word	index@(_Z25selective_scan_fwd_kernelI32Selective_Scan_fwd_kernel_traitsILi64ELi16ELi1ELb1ELb1ELb0ELb1EN3c104HalfENS1_7complexIfEEEEv13SSMParamsBase)
        /*0c38*/ 	.word	0x000000a0


	//----- nvinfo : EIATTR_FRAME_SIZE
	.align		4
.L_549:
        /*0c3c*/ 	.byte	0x04, 0x11
        /*0c3e*/ 	.short	(.L_551 - .L_550)
	.align		4
.L_550:
        /*0c40*/ 	.word	index@(_Z25selective_scan_fwd_kernelI32Selective_Scan_fwd_kernel_traitsILi64ELi16ELi1ELb1ELb1ELb0ELb1EN3c104HalfENS1_7complexIfEEEEv13SSMParamsBase)
        /*0c44*/ 	.word	0x00000000


	//----- nvinfo : EIATTR_REGCOUNT
	.align		4
.L_551:
        /*0c48*/ 	.byte	0x04, 0x2f
        /*0c4a*/ 	.short	(.L_553 - .L_552)
	.align		4
.L_552:
        /*0c4c*/ 	.word	index@(_Z25selective_scan_fwd_kernelI32Selective_Scan_fwd_kernel_traitsILi64ELi16ELi1ELb1ELb1ELb0ELb0EN3c104HalfENS1_7complexIfEEEEv13SSMParamsBase)
        /*0c50*/ 	.word	0x000000a0


	//----- nvinfo : EIATTR_FRAME_SIZE
	.align		4
.L_553:
        /*0c54*/ 	.byte	0x04, 0x11
        /*0c56*/ 	.short	(.L_555 - .L_554)
	.align		4
.L_554:
        /*0c58*/ 	.word	index@(_Z25selective_scan_fwd_kernelI32Selective_Scan_fwd_kernel_traitsILi64ELi16ELi1ELb1ELb1ELb0ELb0EN3c104HalfENS1_7complexIfEEEEv13SSMParamsBase)
        /*0c5c*/ 	.word	0x00000000


	//----- nvinfo : EIATTR_REGCOUNT
	.align		4
.L_555:
        /*0c60*/ 	.byte	0x04, 0x2f
        /*0c62*/ 	.short	(.L_557 - .L_556)
	.align		4
.L_556:
        /*0c64*/ 	.word	index@(_Z25selective_scan_fwd_kernelI32Selective_Scan_fwd_kernel_traitsILi64ELi16ELi1ELb1ELb0ELb1ELb1EN3c104HalfENS1_7complexIfEEEEv13SSMParamsBase)
        /*0c68*/ 	.word	0x0000009a


	//----- nvinfo : EIATTR_FRAME_SIZE
	.align		4
.L_557:
        /*0c6c*/ 	.byte	0x04, 0x11
        /*0c6e*/ 	.short	(.L_559 - .L_558)
	.align		4
.L_558:
        /*0c70*/ 	.word	index@(_Z25selective_scan_fwd_kernelI32Selective_Scan_fwd_kernel_traitsILi64ELi16ELi1ELb1ELb0ELb1ELb1EN3c104HalfENS1_7complexIfEEEEv13SSMParamsBase)
        /*0c74*/ 	.word	0x00000000


	//----- nvinfo : EIATTR_REGCOUNT
	.align		4
.L_559:
        /*0c78*/ 	.byte	0x04, 0x2f
        /*0c7a*/ 	.short	(.L_561 - .L_560)
	.align		4
.L_560:
        /*0c7c*/ 	.word	index@(_Z25selective_scan_fwd_kernelI32Selective_Scan_fwd_kernel_traitsILi64ELi16ELi1ELb1ELb0ELb1ELb0EN3c104HalfENS1_7complexIfEEEEv13SSMParamsBase)
        /*0c80*/ 	.word	0x0000009a


	//----- nvinfo : EIATTR_FRAME_SIZE
	.align		4
.L_561:
        /*0c84*/ 	.byte	0x04, 0x11
        /*0c86*/ 	.short	(.L_563 - .L_562)
	.align		4
.L_562:
        /*0c88*/ 	.word	index@(_Z25selective_scan_fwd_kernelI32Selective_Scan_fwd_kernel_traitsILi64ELi16ELi1ELb1ELb0ELb1ELb0EN3c104HalfENS1_7complexIfEEEEv13SSMParamsBase)
        /*0c8c*/ 	.word	0x00000000


	//----- nvinfo : EIATTR_REGCOUNT
	.align		4
.L_563:
        /*0c90*/ 	.byte	0x04, 0x2f
        /*0c92*/ 	.short	(.L_565 - .L_564)
	.align		4
.L_564:
        /*0c94*/ 	.word	index@(_Z25selective_scan_fwd_kernelI32Selective_Scan_fwd_kernel_traitsILi64ELi16ELi1ELb1ELb0ELb0ELb1EN3c104HalfENS1_7complexIfEEEEv13SSMParamsBase)
        /*0c98*/ 	.word	0x0000007e


	//----- nvinfo : EIATTR_FRAME_SIZE
	.align		4
.L_565:
        /*0c9c*/ 	.byte	0x04, 0x11
        /*0c9e*/ 	.short	(.L_567 - .L_566)
	.align		4
.L_566:
        /*0ca0*/ 	.word	index@(_Z25selective_scan_fwd_kernelI32Selective_Scan_fwd_kernel_traitsILi64ELi16ELi1ELb1ELb0ELb0ELb1EN3c104HalfENS1_7complexIfEEEEv13SSMParamsBase)
        /*0ca4*/ 	.word	0x00000000


	//----- nvinfo : EIATTR_REGCOUNT
	.align		4
.L_567:
        /*0ca8*/ 	.byte	0x04, 0x2f
        /*0caa*/ 	.short	(.L_569 - .L_568)
	.align		4
.L_568:
        /*0cac*/ 	.word	index@(_Z25selective_scan_fwd_kernelI32Selective_Scan_fwd_kernel_traitsILi64ELi16ELi1ELb1ELb0ELb0ELb0EN3c104HalfENS1_7complexIfEEEEv13SSMParamsBase)
        /*0cb0*/ 	.word	0x00000080


	//----- nvinfo : EIATTR_FRAME_SIZE
	.align		4
.L_569:
        /*0cb4*/ 	.byte	0x04, 0x11
        /*0cb6*/ 	.short	(.L_571 - .L_570)
	.align		4
.L_570:
        /*0cb8*/ 	.word	index@(_Z25selective_scan_fwd_kernelI32Selective_Scan_fwd_kernel_traitsILi64ELi16ELi1ELb1ELb0ELb0ELb0EN3c104HalfENS1_7complexIfEEEEv13SSMParamsBase)
        /*0cbc*/ 	.word	0x00000000


	//----- nvinfo : EIATTR_REGCOUNT
	.align		4
.L_571:
        /*0cc0*/ 	.byte	0x04, 0x2f
        /*0cc2*/ 	.short	(.L_573 - .L_572)
	.align		4
.L_572:
        /*0cc4*/ 	.word	index@(_Z25selective_scan_fwd_kernelI32Selective_Scan_fwd_kernel_traitsILi64ELi16ELi1ELb0ELb1ELb1ELb1EN3c104HalfENS1_7complexIfEEEEv13SSMParamsBase)
        /*0cc8*/ 	.word	0x000000a8


	//----- nvinfo : EIATTR_FRAME_SIZE
	.align		4
.L_573:
        /*0ccc*/ 	.byte	0x04, 0x11
        /*0cce*/ 	.short	(.L_575 - .L_574)
	.align		4
.L_574:
        /*0cd0*/ 	.word	index@(_Z25selective_scan_fwd_kernelI32Selective_Scan_fwd_kernel_traitsILi64ELi16ELi1ELb0ELb1ELb1ELb1EN3c104HalfENS1_7complexIfEEEEv13SSMParamsBase)
        /*0cd4*/ 	.word	0x00000008


	//----- nvinfo : EIATTR_REGCOUNT
	.align		4
.L_575:
        /*0cd8*/ 	.byte	0x04, 0x2f
        /*0cda*/ 	.short	(.L_577 - .L_576)
	.align		4
.L_576:
        /*0cdc*/ 	.word	index@(_Z25selective_scan_fwd_kernelI32Selective_Scan_fwd_kernel_traitsILi64ELi16ELi1ELb0ELb1ELb1ELb0EN3c104HalfENS1_7complexIfEEEEv13SSMParamsBase)
        /*0ce0*/ 	.word	0x000000a8


	//----- nvinfo : EIATTR_FRAME_SIZE
	.align		4
.L_577:
        /*0ce4*/ 	.byte	0x04, 0x11
        /*0ce6*/ 	.short	(.L_579 - .L_578)
	.align		4
.L_578:
        /*0ce8*/ 	.word	index@(_Z25selective_scan_fwd_kernelI32Selective_Scan_fwd_kernel_traitsILi64ELi16ELi1ELb0ELb1ELb1ELb0EN3c104HalfENS1_7complexIfEEEEv13SSMParamsBase)
        /*0cec*/ 	.word	0x00000008


	//----- nvinfo : EIATTR_REGCOUNT
	.align		4
.L_579:
        /*0cf0*/ 	.byte	0x04, 0x2f
        /*0cf2*/ 	.short	(.L_581 - .L_580)
	.align		4
.L_580:
        /*0cf4*/ 	.word	index@(_Z25selective_scan_fwd_kernelI32Selective_Scan_fwd_kernel_traitsILi64ELi16ELi1ELb0ELb1ELb0ELb1EN3c104HalfENS1_7complexIfEEEEv13SSMParamsBase)
        /*0cf8*/ 	.word	0x000000a8


	//----- nvinfo : EIATTR_FRAME_SIZE
	.align		4
.L_581:
        /*0cfc*/ 	.byte	0x04, 0x11
        /*0cfe*/ 	.short	(.L_583 - .L_582)
	.align		4
.L_582:
        /*0d00*/ 	.word	index@(_Z25selective_scan_fwd_kernelI32Selective_Scan_fwd_kernel_traitsILi64ELi16ELi1ELb0ELb1ELb0ELb1EN3c104HalfENS1_7complexIfEEEEv13SSMParamsBase)
        /*0d04*/ 	.word	0x00000010


	//----- nvinfo : EIATTR_REGCOUNT
	.align		4
.L_583:
        /*0d08*/ 	.byte	0x04, 0x2f
        /*0d0a*/ 	.short	(.L_585 - .L_584)
	.align		4
.L_584:
        /*0d0c*/ 	.word	index@(_Z25selective_scan_fwd_kernelI32Selective_Scan_fwd_kernel_traitsILi64ELi16ELi1ELb0ELb1ELb0ELb0EN3c104HalfENS1_7complexIfEEEEv13SSMParamsBase)
        /*0d10*/ 	.word	0x000000a8


	//----- nvinfo : EIATTR_FRAME_SIZE
	.align		4
.L_585:
        /*0d14*/ 	.byte	0x04, 0x11
        /*0d16*/ 	.short	(.L_587 - .L_586)
	.align		4
.L_586:
        /*0d18*/ 	.word	index@(_Z25selective_scan_fwd_kernelI32Selective_Scan_fwd_kernel_traitsILi64ELi16ELi1ELb0ELb1ELb0ELb0EN3c104HalfENS1_7complexIfEEEEv13SSMParamsBase)
        /*0d1c*/ 	.word	0x00000010


	//----- nvinfo : EIATTR_REGCOUNT
	.align		4
.L_587:
        /*0d20*/ 	.byte	0x04, 0x2f
        /*0d22*/ 	.short	(.L_589 - .L_588)
	.align		4
.L_588:
        /*0d24*/ 	.word	index@(_Z25selective_scan_fwd_kernelI32Selective_Scan_fwd_kernel_traitsILi64ELi16ELi1ELb0ELb0ELb1ELb1EN3c104HalfENS1_7complexIfEEEEv13SSMParamsBase)
        /*0d28*/ 	.word	0x000000a8


	//----- nvinfo : EIATTR_FRAME_SIZE
	.align		4
.L_589:
        /*0d2c*/ 	.byte	0x04, 0x11
        /*0d2e*/ 	.short	(.L_591 - .L_590)
	.align		4
.L_590:
        /*0d30*/ 	.word	index@(_Z25selective_scan_fwd_kernelI32Selective_Scan_fwd_kernel_traitsILi64ELi16ELi1ELb0ELb0ELb1ELb1EN3c104HalfENS1_7complexIfEEEEv13SSMParamsBase)
        /*0d34*/ 	.word	0x00000000


	//----- nvinfo : EIATTR_REGCOUNT
	.align		4
.L_591:
        /*0d38*/ 	.byte	0x04, 0x2f
        /*0d3a*/ 	.short	(.L_593 - .L_592)
	.align		4
.L_592:
        /*0d3c*/ 	.word	index@(_Z25selective_scan_fwd_kernelI32Selective_Scan_fwd_kernel_traitsILi64ELi16ELi1ELb0ELb0ELb1ELb0EN3c104HalfENS1_7complexIfEEEEv13SSMParamsBase)
        /*0d40*/ 	.word	0x000000a8


	//----- nvinfo : EIATTR_FRAME_SIZE
	.align		4
.L_593:
        /*0d44*/ 	.byte	0x04, 0x11
        /*0d46*/ 	.short	(.L_595 - .L_594)
	.align		4
.L_594:
        /*0d48*/ 	.word	index@(_Z25selective_scan_fwd_kernelI32Selective_Scan_fwd_kernel_traitsILi64ELi16ELi1ELb0ELb0ELb1ELb0EN3c104HalfENS1_7complexIfEEEEv13SSMParamsBase)
        /*0d4c*/ 	.word	0x00000000


	//----- nvinfo : EIATTR_REGCOUNT
	.align		4
.L_595:
        /*0d50*/ 	.byte	0x04, 0x2f
        /*0d52*/ 	.short	(.L_597 - .L_596)
	.align		4
.L_596:
        /*0d54*/ 	.word	index@(_Z25selective_scan_fwd_kernelI32Selective_Scan_fwd_kernel_traitsILi64ELi16ELi1ELb0ELb0ELb0ELb1EN3c104HalfENS1_7complexIfEEEEv13SSMParamsBase)
        /*0d58*/ 	.word	0x000000a0


	//----- nvinfo : EIATTR_FRAME_SIZE
	.align		4
.L_597:
        /*0d5c*/ 	.byte	0x04, 0x11
        /*0d5e*/ 	.short	(.L_599 - .L_598)
	.align		4
.L_598:
        /*0d60*/ 	.word	index@(_Z25selective_scan_fwd_kernelI32Selective_Scan_fwd_kernel_traitsILi64ELi16ELi1ELb0ELb0ELb0ELb1EN3c104HalfENS1_7complexIfEEEEv13SSMParamsBase)
        /*0d64*/ 	.word	0x00000000


	//----- nvinfo : EIATTR_REGCOUNT
	.align		4
.L_599:
        /*0d68*/ 	.byte	0x04, 0x2f
        /*0d6a*/ 	.short	(.L_601 - .L_600)
	.align		4
.L_600:
        /*0d6c*/ 	.word	index@(_Z25selective_scan_fwd_kernelI32Selective_Scan_fwd_kernel_traitsILi64ELi16ELi1ELb0ELb0ELb0ELb0EN3c104HalfENS1_7complexIfEEEEv13SSMParamsBase)
        /*0d70*/ 	.word	0x000000a0


	//----- nvinfo : EIATTR_FRAME_SIZE
	.align		4
.L_601:
        /*0d74*/ 	.byte	0x04, 0x11
        /*0d76*/ 	.short	(.L_603 - .L_602)
	.align		4
.L_602:
        /*0d78*/ 	.word	index@(_Z25selective_scan_fwd_kernelI32Selective_Scan_fwd_kernel_traitsILi64ELi16ELi1ELb0ELb0ELb0ELb0EN3c104HalfENS1_7complexIfEEEEv13SSMParamsBase)
        /*0d7c*/ 	.word	0x00000000


	//----- nvinfo : EIATTR_REGCOUNT
	.align		4
.L_603:
        /*0d80*/ 	.byte	0x04, 0x2f
        /*0d82*/ 	.short	(.L_605 - .L_604)
	.align		4
.L_604:
        /*0d84*/ 	.word	index@(_Z25selective_scan_fwd_kernelI32Selective_Scan_fwd_kernel_traitsILi128ELi16ELi1ELb1ELb1ELb1ELb1EN3c104HalfENS1_7complexIfEEEEv13SSMParamsBase)
        /*0d88*/ 	.word	0x000000a8


	//----- nvinfo : EIATTR_FRAME_SIZE
	.align		4
.L_605:
        /*0d8c*/ 	.byte	0x04, 0x11
        /*0d8e*/ 	.short	(.L_607 - .L_606)
	.align		4
.L_606:
        /*0d90*/ 	.word	index@(_Z25selective_scan_fwd_kernelI32Selective_Scan_fwd_kernel_traitsILi128ELi16ELi1ELb1ELb1ELb1ELb1EN3c104HalfENS1_7complexIfEEEEv13SSMParamsBase)
        /*0d94*/ 	.word	0x00000000


	//----- nvinfo : EIATTR_REGCOUNT
	.align		4
.L_607:
        /*0d98*/ 	.byte	0x04, 0x2f
        /*0d9a*/ 	.short	(.L_609 - .L_608)
	.align		4
.L_608:
        /*0d9c*/ 	.word	index@(_Z25selective_scan_fwd_kernelI32Selective_Scan_fwd_kernel_traitsILi128ELi16ELi1ELb1ELb1ELb1ELb0EN3c104HalfENS1_7complexIfEEEEv13SSMParamsBase)
        /*0da0*/ 	.word	0x000000a8


	//----- nvinfo : EIATTR_FRAME_SIZE
	.align		4
.L_609:
        /*0da4*/ 	.byte	0x04, 0x11
        /*0da6*/ 	.short	(.L_611 - .L_610)
	.align		4
.L_610:
        /*0da8*/ 	.word	index@(_Z25selective_scan_fwd_kernelI32Selective_Scan_fwd_kernel_traitsILi128ELi16ELi1ELb1ELb1ELb1ELb0EN3c104HalfENS1_7complexIfEEEEv13SSMParamsBase)
        /*0dac*/ 	.word	0x00000000


	//----- nvinfo : EIATTR_REGCOUNT
	.align		4
.L_611:
        /*0db0*/ 	.byte	0x04, 0x2f
        /*0db2*/ 	.short	(.L_613 - .L_612)
	.align		4
.L_612:
        /*0db4*/ 	.word	index@(_Z25selective_scan_fwd_kernelI32Selective_Scan_fwd_kernel_traitsILi128ELi16ELi1ELb1ELb1ELb0ELb1EN3c104HalfENS1_7complexIfEEEEv13SSMParamsBase)
        /*0db8*/ 	.word	0x000000a5


	//----- nvinfo : EIATTR_FRAME_SIZE
	.align		4
.L_613:
        /*0dbc*/ 	.byte	0x04, 0x11
        /*0dbe*/ 	.short	(.L_615 - .L_614)
	.align		4
.L_614:
        /*0dc0*/ 	.word	index@(_Z25selective_scan_fwd_kernelI32Selective_Scan_fwd_kernel_traitsILi128ELi16ELi1ELb1ELb1ELb0ELb1EN3c104HalfENS1_7complexIfEEEEv13SSMParamsBase)
        /*0dc4*/ 	.word	0x00000000


	//----- nvinfo : EIATTR_REGCOUNT
	.align		4
.L_615:
        /*0dc8*/ 	.byte	0x04, 0x2f
        /*0dca*/ 	.short	(.L_617 - .L_616)
	.align		4
.L_616:
        /*0dcc*/ 	.word	index@(_Z25selective_scan_fwd_kernelI32Selective_Scan_fwd_kernel_traitsILi128ELi16ELi1ELb1ELb1ELb0ELb0EN3c104HalfENS1_7complexIfEEEEv13SSMParamsBase)
        /*0dd0*/ 	.word	0x000000a4


	//----- nvinfo : EIATTR_FRAME_SIZE
	.align		4
.L_617:
        /*0dd4*/ 	.byte	0x04, 0x11
        /*0dd6*/ 	.short	(.L_619 - .L_618)
	.align		4
.L_618:
        /*0dd8*/ 	.word	index@(_Z25selective_scan_fwd_kernelI32Selective_Scan_fwd_kernel_traitsILi128ELi16ELi1ELb1ELb1ELb0ELb0EN3c104HalfENS1_7complexIfEEEEv13SSMParamsBase)
        /*0ddc*/ 	.word	0x00000000


	//----- nvinfo : EIATTR_REGCOUNT
	.align		4
.L_619:
        /*0de0*/ 	.byte	0x04, 0x2f
        /*0de2*/ 	.short	(.L_621 - .L_620)
	.align		4
.L_620:
        /*0de4*/ 	.word	index@(_Z25selective_scan_fwd_kernelI32Selective_Scan_fwd_kernel_traitsILi128ELi16ELi1ELb1ELb0ELb1ELb1EN3c104HalfENS1_7complexIfEEEEv13SSMParamsBase)
        /*0de8*/ 	.word	0x0000009d


	//----- nvinfo : EIATTR_FRAME_SIZE
	.align		4
.L_621:
        /*0dec*/ 	.byte	0x04, 0x11
        /*0dee*/ 	.short	(.L_623 - .L_622)
	.align		4
.L_622:
        /*0df0*/ 	.word	index@(_Z25selective_scan_fwd_kernelI32Selective_Scan_fwd_kernel_traitsILi128ELi16ELi1ELb1ELb0ELb1ELb1EN3c104HalfENS1_7complexIfEEEEv13SSMParamsBase)
        /*0df4*/ 	.word	0x00000000


	//----- nvinfo : EIATTR_REGCOUNT
	.align		4
.L_623:
        /*0df8*/ 	.byte	0x04, 0x2f
        /*0dfa*/ 	.short	(.L_625 - .L_624)
	.align		4
.L_624:
        /*0dfc*/ 	.word	index@(_Z25selective_scan_fwd_kernelI32Selective_Scan_fwd_kernel_traitsILi128ELi16ELi1ELb1ELb0ELb1ELb0EN3c104HalfENS1_7complexIfEEEEv13SSMParamsBase)
        /*0e00*/ 	.word	0x0000009e


	//----- nvinfo : EIATTR_FRAME_SIZE
	.align		4
.L_625:
        /*0e04*/ 	.byte	0x04, 0x11
        /*0e06*/ 	.short	(.L_627 - .L_626)
	.align		4
.L_626:
        /*0e08*/ 	.word	index@(_Z25selective_scan_fwd_kernelI32Selective_Scan_fwd_kernel_traitsILi128ELi16ELi1ELb1ELb0ELb1ELb0EN3c104HalfENS1_7complexIfEEEEv13SSMParamsBase)
        /*0e0c*/ 	.word	0x00000000


	//----- nvinfo : EIATTR_REGCOUNT
	.align		4
.L_627:
        /*0e10*/ 	.byte	0x04, 0x2f
        /*0e12*/ 	.short	(.L_629 - .L_628)
	.align		4
.L_628:
        /*0e14*/ 	.word	index@(_Z25selective_scan_fwd_kernelI32Selective_Scan_fwd_kernel_traitsILi128ELi16ELi1ELb1ELb0ELb0ELb1EN3c104HalfENS1_7complexIfEEEEv13SSMParamsBase)
        /*0e18*/ 	.word	0x00000083


	//----- nvinfo : EIATTR_FRAME_SIZE
	.align		4
.L_629:
        /*0e1c*/ 	.byte	0x04, 0x11
        /*0e1e*/ 	.short	(.L_631 - .L_630)
	.align		4
.L_630:
        /*0e20*/ 	.word	index@(_Z25selective_scan_fwd_kernelI32Selective_Scan_fwd_kernel_traitsILi128ELi16ELi1ELb1ELb0ELb0ELb1EN3c104HalfENS1_7complexIfEEEEv13SSMParamsBase)
        /*0e24*/ 	.word	0x00000000


	//----- nvinfo : EIATTR_REGCOUNT
	.align		4
.L_631:
        /*0e28*/ 	.byte	0x04, 0x2f
        /*0e2a*/ 	.short	(.L_633 - .L_632)
	.align		4
.L_632:
        /*0e2c*/ 	.word	index@(_Z25selective_scan_fwd_kernelI32Selective_Scan_fwd_kernel_traitsILi128ELi16ELi1ELb1ELb0ELb0ELb0EN3c104HalfENS1_7complexIfEEEEv13SSMParamsBase)
        /*0e30*/ 	.word	0x00000083


	//----- nvinfo : EIATTR_FRAME_SIZE
	.align		4
.L_633:
        /*0e34*/ 	.byte	0x04, 0x11
        /*0e36*/ 	.short	(.L_635 - .L_634)
	.align		4
.L_634:
        /*0e38*/ 	.word	index@(_Z25selective_scan_fwd_kernelI32Selective_Scan_fwd_kernel_traitsILi128ELi16ELi1ELb1ELb0ELb0ELb0EN3c104HalfENS1_7complexIfEEEEv13SSMParamsBase)
        /*0e3c*/ 	.word	0x00000000


	//----- nvinfo : EIATTR_REGCOUNT
	.align		4
.L_635:
        /*0e40*/ 	.byte	0x04, 0x2f
        /*0e42*/ 	.short	(.L_637 - .L_636)
	.align		4
.L_636:
        /*0e44*/ 	.word	index@(_Z25selective_scan_fwd_kernelI32Selective_Scan_fwd_kernel_traitsILi128ELi16ELi1ELb0ELb1ELb1ELb1EN3c104HalfENS1_7complexIfEEEEv13SSMParamsBase)
        /*0e48*/ 	.word	0x000000a8


	//----- nvinfo : EIATTR_FRAME_SIZE
	.align		4
.L_637:
        /*0e4c*/ 	.byte	0x04, 0x11
        /*0e4e*/ 	.short	(.L_639 - .L_638)
	.align		4
.L_638:
        /*0e50*/ 	.word	index@(_Z25selective_scan_fwd_kernelI32Selective_Scan_fwd_kernel_traitsILi128ELi16ELi1ELb0ELb1ELb1ELb1EN3c104HalfENS1_7complexIfEEEEv13SSMParamsBase)
        /*0e54*/ 	.word	0x00000018


	//----- nvinfo : EIATTR_REGCOUNT
	.align		4
.L_639:
        /*0e58*/ 	.byte	0x04, 0x2f
        /*0e5a*/ 	.short	(.L_641 - .L_640)
	.align		4
.L_640:
        /*0e5c*/ 	.word	index@(_Z25selective_scan_fwd_kernelI32Selective_Scan_fwd_kernel_traitsILi128ELi16ELi1ELb0ELb1ELb1ELb0EN3c104HalfENS1_7complexIfEEEEv13SSMParamsBase)
        /*0e60*/ 	.word	0x000000a8


	//----- nvinfo : EIATTR_FRAME_SIZE
	.align		4
.L_641:
        /*0e64*/ 	.byte	0x04, 0x11
        /*0e66*/ 	.short	(.L_643 - .L_642)
	.align		4
.L_642:
        /*0e68*/ 	.word	index@(_Z25selective_scan_fwd_kernelI32Selective_Scan_fwd_kernel_traitsILi128ELi16ELi1ELb0ELb1ELb1ELb0EN3c104HalfENS1_7complexIfEEEEv13SSMParamsBase)
        /*0e6c*/ 	.word	0x00000018


	//----- nvinfo : EIATTR_REGCOUNT
	.align		4
.L_643:
        /*0e70*/ 	.byte	0x04, 0x2f
        /*0e72*/ 	.short	(.L_645 - .L_644)
	.align		4
.L_644:
        /*0e74*/ 	.word	index@(_Z25selective_scan_fwd_kernelI32Selective_Scan_fwd_kernel_traitsILi128ELi16ELi1ELb0ELb1ELb0ELb1EN3c104HalfENS1_7complexIfEEEEv13SSMParamsBase)
        /*0e78*/ 	.word	0x000000a8


	//----- nvinfo : EIATTR_FRAME_SIZE
	.align		4
.L_645:
        /*0e7c*/ 	.byte	0x04, 0x11
        /*0e7e*/ 	.short	(.L_647 - .L_646)
	.align		4
.L_646:
        /*0e80*/ 	.word	index@(_Z25selective_scan_fwd_kernelI32Selective_Scan_fwd_kernel_traitsILi128ELi16ELi1ELb0ELb1ELb0ELb1EN3c104HalfENS1_7complexIfEEEEv13SSMParamsBase)
        /*0e84*/ 	.word	0x00000008


	//----- nvinfo : EIATTR_REGCOUNT
	.align		4
.L_647:
        /*0e88*/ 	.byte	0x04, 0x2f
        /*0e8a*/ 	.short	(.L_649 - .L_648)
	.align		4
.L_648:
        /*0e8c*/ 	.word	index@(_Z25selective_scan_fwd_kernelI32Selective_Scan_fwd_kernel_traitsILi128ELi16ELi1ELb0ELb1ELb0ELb0EN3c104HalfENS1_7complexIfEEEEv13SSMParamsBase)
        /*0e90*/ 	.word	0x000000a8


	//----- nvinfo : EIATTR_FRAME_SIZE
	.align		4
.L_649:
        /*0e94*/ 	.byte	0x04, 0x11
        /*0e96*/ 	.short	(.L_651 - .L_650)
	.align		4
.L_650:
        /*0e98*/ 	.word	index@(_Z25selective_scan_fwd_kernelI32Selective_Scan_fwd_kernel_traitsILi128ELi16ELi1ELb0ELb1ELb0ELb0EN3c104HalfENS1_7complexIfEEEEv13SSMParamsBase)
        /*0e9c*/ 	.word	0x00000008


	//----- nvinfo : EIATTR_REGCOUNT
	.align		4
.L_651:
        /*0ea0*/ 	.byte	0x04, 0x2f
        /*0ea2*/ 	.short	(.L_653 - .L_652)
	.align		4
.L_652:
        /*0ea4*/ 	.word	index@(_Z25selective_scan_fwd_kernelI32Selective_Scan_fwd_kernel_traitsILi128ELi16ELi1ELb0ELb0ELb1ELb1EN3c104HalfENS1_7complexIfEEEEv13SSMParamsBase)
        /*0ea8*/ 	.word	0x000000a8


	//----- nvinfo : EIATTR_FRAME_SIZE
	.align		4
.L_653:
        /*0eac*/ 	.byte	0x04, 0x11
        /*0eae*/ 	.short	(.L_655 - .L_654)
	.align		4
.L_654:
        /*0eb0*/ 	.word	index@(_Z25selective_scan_fwd_kernelI32Selective_Scan_fwd_kernel_traitsILi128ELi16ELi1ELb0ELb0ELb1ELb1EN3c104HalfENS1_7complexIfEEEEv13SSMParamsBase)
        /*0eb4*/ 	.word	0x00000000


	//----- nvinfo : EIATTR_REGCOUNT
	.align		4
.L_655:
        /*0eb8*/ 	.byte	0x04, 0x2f
        /*0eba*/ 	.short	(.L_657 - .L_656)
	.align		4
.L_656:
        /*0ebc*/ 	.word	index@(_Z25selective_scan_fwd_kernelI32Selective_Scan_fwd_kernel_traitsILi128ELi16ELi1ELb0ELb0ELb1ELb0EN3c104HalfENS1_7complexIfEEEEv13SSMParamsBase)
        /*0ec0*/ 	.word	0x000000a8


	//----- nvinfo : EIATTR_FRAME_SIZE
	.align		4
.L_657:
        /*0ec4*/ 	.byte	0x04, 0x11
        /*0ec6*/ 	.short	(.L_659 - .L_658)
	.align		4
.L_658:
        /*0ec8*/ 	.word	index@(_Z25selective_scan_fwd_kernelI32Selective_Scan_fwd_kernel_traitsILi128ELi16ELi1ELb0ELb0ELb1ELb0EN3c104HalfENS1_7complexIfEEEEv13SSMParamsBase)
        /*0ecc*/ 	.word	0x00000000


	//----- nvinfo : EIATTR_REGCOUNT
	.align		4
.L_659:
        /*0ed0*/ 	.byte	0x04, 0x2f
        /*0ed2*/ 	.short	(.L_661 - .L_660)
	.align		4
.L_660:
        /*0ed4*/ 	.word	index@(_Z25selective_scan_fwd_kernelI32Selective_Scan_fwd_kernel_traitsILi128ELi16ELi1ELb0ELb0ELb0ELb1EN3c104HalfENS1_7complexIfEEEEv13SSMParamsBase)
        /*0ed8*/ 	.word	0x000000a4


	//----- nvinfo : EIATTR_FRAME_SIZE
	.align		4
.L_661:
        /*0edc*/ 	.byte	0x04, 0x11
        /*0ede*/ 	.short	(.L_663 - .L_662)
	.align		4
.L_662:
        /*0ee0*/ 	.word	index@(_Z25selective_scan_fwd_kernelI32Selective_Scan_fwd_kernel_traitsILi128ELi16ELi1ELb0ELb0ELb0ELb1EN3c104HalfENS1_7complexIfEEEEv13SSMParamsBase)
        /*0ee4*/ 	.word	0x00000000


	//----- nvinfo : EIATTR_REGCOUNT
	.align		4
.L_663:
        /*0ee8*/ 	.byte	0x04, 0x2f
        /*0eea*/ 	.short	(.L_665 - .L_664)
	.align		4
.L_664:
        /*0eec*/ 	.word	index@(_Z25selective_scan_fwd_kernelI32Selective_Scan_fwd_kernel_traitsILi128ELi16ELi1ELb0ELb0ELb0ELb0EN3c104HalfENS1_7complexIfEEEEv13SSMParamsBase)
        /*0ef0*/ 	.word	0x000000a4


	//----- nvinfo : EIATTR_FRAME_SIZE
	.align		4
.L_665:
        /*0ef4*/ 	.byte	0x04, 0x11
        /*0ef6*/ 	.short	(.L_667 - .L_666)
	.align		4
.L_666:
        /*0ef8*/ 	.word	index@(_Z25selective_scan_fwd_kernelI32Selective_Scan_fwd_kernel_traitsILi128ELi16ELi1ELb0ELb0ELb0ELb0EN3c104HalfENS1_7complexIfEEEEv13SSMParamsBase)
        /*0efc*/ 	.word	0x00000000


	//----- nvinfo : EIATTR_MIN_STACK_SIZE
	.align		4
.L_667:
        /*0f00*/ 	.byte	0x04, 0x12
        /*0f02*/ 	.short	(.L_669 - .L_668)
	.align		4
.L_668:
        /*0f04*/ 	.word	index@(_Z25selective_scan_fwd_kernelI32Selective_Scan_fwd_kernel_traitsILi128ELi16ELi1ELb0ELb0ELb0ELb0EN3c104HalfENS1_7complexIfEEEEv13SSMParamsBase)
        /*0f08*/ 	.word	0x00000000


	//----- nvinfo : EIATTR_MIN_STACK_SIZE
	.align		4
.L_669:
        /*0f0c*/ 	.byte	0x04, 0x12
        /*0f0e*/ 	.short	(.L_671 - .L_670)
	.align		4
.L_670:
        /*0f10*/ 	.word	index@(_Z25selective_scan_fwd_kernelI32Selective_Scan_fwd_kernel_traitsILi128ELi16ELi1ELb0ELb0ELb0ELb1EN3c104HalfENS1_7complexIfEEEEv13SSMParamsBase)
        /*0f14*/ 	.word	0x00000000


	//----- nvinfo : EIATTR_MIN_STACK_SIZE
	.align		4
.L_671:
        /*0f18*/ 	.byte	0x04, 0x12
        /*0f1a*/ 	.short	(.L_673 - .L_672)
	.align		4
.L_672:
        /*0f1c*/ 	.word	index@(_Z25selective_scan_fwd_kernelI32Selective_Scan_fwd_kernel_traitsILi128ELi16ELi1ELb0ELb0ELb1ELb0EN3c104HalfENS1_7complexIfEEEEv13SSMParamsBase)
        /*0f20*/ 	.word	0x00000000


	//----- nvinfo : EIATTR_MIN_STACK_SIZE
	.align		4
.L_673:
        /*0f24*/ 	.byte	0x04, 0x12
        /*0f26*/ 	.short	(.L_675 - .L_674)
	.align		4
.L_674:
        /*0f28*/ 	.word	index@(_Z25selective_scan_fwd_kernelI32Selective_Scan_fwd_kernel_traitsILi128ELi16ELi1ELb0ELb0ELb1ELb1EN3c104HalfENS1_7complexIfEEEEv13SSMParamsBase)
        /*0f2c*/ 	.word	0x00000000


	//----- nvinfo : EIATTR_MIN_STACK_SIZE
	.align		4
.L_675:
        /*0f30*/ 	.byte	0x04, 0x12
        /*0f32*/ 	.short	(.L_677 - .L_676)
	.align		4
.L_676:
        /*0f34*/ 	.word	index@(_Z25selective_scan_fwd_kernelI32Selective_Scan_fwd_kernel_traitsILi128ELi16ELi1ELb0ELb1ELb0ELb0EN3c104HalfENS1_7complexIfEEEEv13SSMParamsBase)
        /*0f38*/ 	.word	0x00000008


	//----- nvinfo : EIATTR_MIN_STACK_SIZE
	.align		4
.L_677:
        /*0f3c*/ 	.byte	0x04, 0x12
        /*0f3e*/ 	.short	(.L_679 - .L_678)
	.align		4
.L_678:
        /*0f40*/ 	.word	index@(_Z25selective_scan_fwd_kernelI32Selective_Scan_fwd_kernel_traitsILi128ELi16ELi1ELb0ELb1ELb0ELb1EN3c104HalfENS1_7complexIfEEEEv13SSMParamsBase)
        /*0f44*/ 	.word	0x00000008


	//----- nvinfo : EIATTR_MIN_STACK_SIZE
	.align		4
.L_679:
        /*0f48*/ 	.byte	0x04, 0x12
        /*0f4a*/ 	.short	(.L_681 - .L_680)
	.align		4
.L_680:
        /*0f4c*/ 	.word	index@(_Z25selective_scan_fwd_kernelI32Selective_Scan_fwd_kernel_traitsILi128ELi16ELi1ELb0ELb1ELb1ELb0EN3c104HalfENS1_7complexIfEEEEv13SSMParamsBase)
        /*0f50*/ 	.word	0x00000018


	//----- nvinfo : EIATTR_MIN_STACK_SIZE
	.align		4
.L_681:
        /*0f54*/ 	.byte	0x04, 0x12
        /*0f56*/ 	.short	(.L_683 - .L_682)
	.align		4
.L_682:
        /*0f58*/ 	.word	index@(_Z25selective_scan_fwd_kernelI32Selective_Scan_fwd_kernel_traitsILi128ELi16ELi1ELb0ELb1ELb1ELb1EN3c104HalfENS1_7complexIfEEEEv13SSMParamsBase)
        /*0f5c*/ 	.word	0x00000018


	//----- nvinfo : EIATTR_MIN_STACK_SIZE
	.align		4
.L_683:
        /*0f60*/ 	.byte	0x04, 0x12
        /*0f62*/ 	.short	(.L_685 - .L_684)
	.align		4
.L_684:
        /*0f64*/ 	.word	index@(_Z25selective_scan_fwd_kernelI32Selective_Scan_fwd_kernel_traitsILi128ELi16ELi1ELb1ELb0ELb0ELb0EN3c104HalfENS1_7complexIfEEEEv13SSMParamsBase)
        /*0f68*/ 	.word	0x00000000


	//----- nvinfo : EIATTR_MIN_STACK_SIZE
	.align		4
.L_685:
        /*0f6c*/ 	.byte	0x04, 0x12
        /*0f6e*/ 	.short	(.L_687 - .L_686)
	.align		4
.L_686:
        /*0f70*/ 	.word	index@(_Z25selective_scan_fwd_kernelI32Selective_Scan_fwd_kernel_traitsILi128ELi16ELi1ELb1ELb0ELb0ELb1EN3c104HalfENS1_7complexIfEEEEv13SSMParamsBase)
        /*0f74*/ 	.word	0x00000000


	//----- nvinfo : EIATTR_MIN_STACK_SIZE
	.align		4
.L_687:
        /*0f78*/ 	.byte	0x04, 0x12
        /*0f7a*/ 	.short	(.L_689 - .L_688)
	.align		4
.L_688:
        /*0f7c*/ 	.word	index@(_Z25selective_scan_fwd_kernelI32Selective_Scan_fwd_kernel_traitsILi128ELi16ELi1ELb1ELb0ELb1ELb0EN3c104HalfENS1_7complexIfEEEEv13SSMParamsBase)
        /*0f80*/ 	.word	0x00000000


	//----- nvinfo : EIATTR_MIN_STACK_SIZE
	.align		4
.L_689:
        /*0f84*/ 	.byte	0x04, 0x12
        /*0f86*/ 	.short	(.L_691 - .L_690)
	.align		4
.L_690:
        /*0f88*/ 	.word	index@(_Z25selective_scan_fwd_kernelI32Selective_Scan_fwd_kernel_traitsILi128ELi16ELi1ELb1ELb0ELb1ELb1EN3c104HalfENS1_7complexIfEEEEv13SSMParamsBase)
        /*0f8c*/ 	.word	0x00000000


	//----- nvinfo : EIATTR_MIN_STACK_SIZE
	.align		4
.L_691:
        /*0f90*/ 	.byte	0x04, 0x12
        /*0f92*/ 	.short	(.L_693 - .L_692)
	.align		4
.L_692:
        /*0f94*/ 	.word	index@(_Z25selective_scan_fwd_kernelI32Selective_Scan_fwd_kernel_traitsILi128ELi16ELi1ELb1ELb1ELb0ELb0EN3c104HalfENS1_7complexIfEEEEv13SSMParamsBase)
        /*0f98*/ 	.word	0x00000000


	//----- nvinfo : EIATTR_MIN_STACK_SIZE
	.align		4
.L_693:
        /*0f9c*/ 	.byte	0x04, 0x12
        /*0f9e*/ 	.short	(.L_695 - .L_694)
	.align		4
.L_694:
        /*0fa0*/ 	.word	index@(_Z25selective_scan_fwd_kernelI32Selective_Scan_fwd_kernel_traitsILi128ELi16ELi1ELb1ELb1ELb0ELb1EN3c104HalfENS1_7complexIfEEEEv13SSMParamsBase)
        /*0fa4*/ 	.word	0x00000000


	//----- nvinfo : EIATTR_MIN_STACK_SIZE
	.align		4
.L_695:
        /*0fa8*/ 	.byte	0x04, 0x12
        /*0faa*/ 	.short	(.L_697 - .L_696)
	.align		4
.L_696:
        /*0fac*/ 	.word	index@(_Z25selective_scan_fwd_kernelI32Selective_Scan_fwd_kernel_traitsILi128ELi16ELi1ELb1ELb1ELb1ELb0EN3c104HalfENS1_7complexIfEEEEv13SSMParamsBase)
        /*0fb0*/ 	.word	0x00000000


	//----- nvinfo : EIATTR_MIN_STACK_SIZE
	.align		4
.L_697:
        /*0fb4*/ 	.byte	0x04, 0x12
        /*0fb6*/ 	.short	(.L_699 - .L_698)
	.align		4
.L_698:
        /*0fb8*/ 	.word	index@(_Z25selective_scan_fwd_kernelI32Selective_Scan_fwd_kernel_traitsILi128ELi16ELi1ELb1ELb1ELb1ELb1EN3c104HalfENS1_7complexIfEEEEv13SSMParamsBase)
        /*0fbc*/ 	.word	0x00000000


	//----- nvinfo : EIATTR_MIN_STACK_SIZE
	.align		4
.L_699:
        /*0fc0*/ 	.byte	0x04, 0x12
        /*0fc2*/ 	.short	(.L_701 - .L_700)
	.align		4
.L_700:
        /*0fc4*/ 	.word	index@(_Z25selective_scan_fwd_kernelI32Selective_Scan_fwd_kernel_traitsILi64ELi16ELi1ELb0ELb0ELb0ELb0EN3c104HalfENS1_7complexIfEEEEv13SSMParamsBase)
        /*0fc8*/ 	.word	0x00000000


	//----- nvinfo : EIATTR_MIN_STACK_SIZE
	.align		4
.L_701:
        /*0fcc*/ 	.byte	0x04, 0x12
        /*0fce*/ 	.short	(.L_703 - .L_702)
	.align		4
.L_702:
        /*0fd0*/ 	.word	index@(_Z25selective_scan_fwd_kernelI32Selective_Scan_fwd_kernel_traitsILi64ELi16ELi1ELb0ELb0ELb0ELb1EN3c104HalfENS1_7complexIfEEEEv13SSMParamsBase)
        /*0fd4*/ 	.word	0x00000000


	//----- nvinfo : EIATTR_MIN_STACK_SIZE
	.align		4
.L_703:
        /*0fd8*/ 	.byte	0x04, 0x12
        /*0fda*/ 	.short	(.L_705 - .L_704)
	.align		4
.L_704:
        /*0fdc*/ 	.word	index@(_Z25selective_scan_fwd_kernelI32Selective_Scan_fwd_kernel_traitsILi64ELi16ELi1ELb0ELb0ELb1ELb0EN3c104HalfENS1_7complexIfEEEEv13SSMParamsBase)
        /*0fe0*/ 	.word	0x00000000


	//----- nvinfo : EIATTR_MIN_STACK_SIZE
	.align		4
.L_705:
        /*0fe4*/ 	.byte	0x04, 0x12
        /*0fe6*/ 	.short	(.L_707 - .L_706)
	.align		4
.L_706:
        /*0fe8*/ 	.word	index@(_Z25selective_scan_fwd_kernelI32Selective_Scan_fwd_kernel_traitsILi64ELi16ELi1ELb0ELb0ELb1ELb1EN3c104HalfENS1_7complexIfEEEEv13SSMParamsBase)
        /*0fec*/ 	.word	0x00000000


	//----- nvinfo : EIATTR_MIN_STACK_SIZE
	.align		4
.L_707:
        /*0ff0*/ 	.byte	0x04, 0x12
        /*0ff2*/ 	.short	(.L_709 - .L_708)
	.align		4
.L_708:
        /*0ff4*/ 	.word	index@(_Z25selective_scan_fwd_kernelI32Selective_Scan_fwd_kernel_traitsILi64ELi16ELi1ELb0ELb1ELb0ELb0EN3c104HalfENS1_7complexIfEEEEv13SSMParamsBase)
        /*0ff8*/ 	.word	0x00000010


	//----- nvinfo : EIATTR_MIN_STACK_SIZE
	.align		4
.L_709:
        /*0ffc*/ 	.byte	0x04, 0x12
        /*0ffe*/ 	.short	(.L_711 - .L_710)
	.align		4
.L_710:
        /*1000*/ 	.word	index@(_Z25selective_scan_fwd_kernelI32Selective_Scan_fwd_kernel_traitsILi64ELi16ELi1ELb0ELb1ELb0ELb1EN3c104HalfENS1_7complexIfEEEEv13SSMParamsBase)
        /*1004*/ 	.word	0x00000010


	//----- nvinfo : EIATTR_MIN_STACK_SIZE
	.align		4
.L_711:
        /*1008*/ 	.byte	0x04, 0x12
        /*100a*/ 	.short	(.L_713 - .L_712)
	.align		4
.L_712:
        /*100c*/ 	.word	index@(_Z25selective_scan_fwd_kernelI32Selective_Scan_fwd_kernel_traitsILi64ELi16ELi1ELb0ELb1ELb1ELb0EN3c104HalfENS1_7complexIfEEEEv13SSMParamsBase)
        /*1010*/ 	.word	0x00000008


	//----- nvinfo : EIATTR_MIN_STACK_SIZE
	.align		4
.L_713:
        /*1014*/ 	.byte	0x04, 0x12
        /*1016*/ 	.short	(.L_715 - .L_714)
	.align		4
.L_714:
        /*1018*/ 	.word	index@(_Z25selective_scan_fwd_kernelI32Selective_Scan_fwd_kernel_traitsILi64ELi16ELi1ELb0ELb1ELb1ELb1EN3c104HalfENS1_7complexIfEEEEv13SSMParamsBase)
        /*101c*/ 	.word	0x00000008


	//----- nvinfo : EIATTR_MIN_STACK_SIZE
	.align		4
.L_715:
        /*1020*/ 	.byte	0x04, 0x12
        /*1022*/ 	.short	(.L_717 - .L_716)
	.align		4
.L_716:
        /*1024*/ 	.word	index@(_Z25selective_scan_fwd_kernelI32Selective_Scan_fwd_kernel_traitsILi64ELi16ELi1ELb1ELb0ELb0ELb0EN3c104HalfENS1_7complexIfEEEEv13SSMParamsBase)
        /*1028*/ 	.word	0x00000000


	//----- nvinfo : EIATTR_MIN_STACK_SIZE
	.align		4
.L_717:
        /*102c*/ 	.byte	0x04, 0x12
        /*102e*/ 	.short	(.L_719 - .L_718)
	.align		4
.L_718:
        /*1030*/ 	.word	index@(_Z25selective_scan_fwd_kernelI32Selective_Scan_fwd_kernel_traitsILi64ELi16ELi1ELb1ELb0ELb0ELb1EN3c104HalfENS1_7complexIfEEEEv13SSMParamsBase)
        /*1034*/ 	.word	0x00000000


	//----- nvinfo : EIATTR_MIN_STACK_SIZE
	.align		4
.L_719:
        /*1038*/ 	.byte	0x04, 0x12
        /*103a*/ 	.short	(.L_721 - .L_720)
	.align		4
.L_720:
        /*103c*/ 	.word	index@(_Z25selective_scan_fwd_kernelI32Selective_Scan_fwd_kernel_traitsILi64ELi16ELi1ELb1ELb0ELb1ELb0EN3c104HalfENS1_7complexIfEEEEv13SSMParamsBase)
        /*1040*/ 	.word	0x00000000


	//----- nvinfo : EIATTR_MIN_STACK_SIZE
	.align		4
.L_721:
        /*1044*/ 	.byte	0x04, 0x12
        /*1046*/ 	.short	(.L_723 - .L_722)
	.align		4
.L_722:
        /*1048*/ 	.word	index@(_Z25selective_scan_fwd_kernelI32Selective_Scan_fwd_kernel_traitsILi64ELi16ELi1ELb1ELb0ELb1ELb1EN3c104HalfENS1_7complexIfEEEEv13SSMParamsBase)
        /*104c*/ 	.word	0x00000000


	//----- nvinfo : EIATTR_MIN_STACK_SIZE
	.align		4
.L_723:
        /*1050*/ 	.byte	0x04, 0x12
        /*1052*/ 	.short	(.L_725 - .L_724)
	.align		4
.L_724:
        /*1054*/ 	.word	index@(_Z25selective_scan_fwd_kernelI32Selective_Scan_fwd_kernel_traitsILi64ELi16ELi1ELb1ELb1ELb0ELb0EN3c104HalfENS1_7complexIfEEEEv13SSMParamsBase)
        /*1058*/ 	.word	0x00000000


	//----- nvinfo : EIATTR_MIN_STACK_SIZE
	.align		4
.L_725:
        /*105c*/ 	.byte	0x04, 0x12
        /*105e*/ 	.short	(.L_727 - .L_726)
	.align		4
.L_726:
        /*1060*/ 	.word	index@(_Z25selective_scan_fwd_kernelI32Selective_Scan_fwd_kernel_traitsILi64ELi16ELi1ELb1ELb1ELb0ELb1EN3c104HalfENS1_7complexIfEEEEv13SSMParamsBase)
        /*1064*/ 	.word	0x00000000


	//----- nvinfo : EIATTR_MIN_STACK_SIZE
	.align		4
.L_727:
        /*1068*/ 	.byte	0x04, 0x12
        /*106a*/ 	.short	(.L_729 - .L_728)
	.align		4
.L_728:
        /*106c*/ 	.word	index@(_Z25selective_scan_fwd_kernelI32Selective_Scan_fwd_kernel_traitsILi64ELi16ELi1ELb1ELb1ELb1ELb0EN3c104HalfENS1_7complexIfEEEEv13SSMParamsBase)
        /*1070*/ 	.word	0x00000000


	//----- nvinfo : EIATTR_MIN_STACK_SIZE
	.align		4
.L_729:
        /*1074*/ 	.byte	0x04, 0x12
        /*1076*/ 	.short	(.L_731 - .L_730)
	.align		4
.L_730:
        /*1078*/ 	.word	index@(_Z25selective_scan_fwd_kernelI32Selective_Scan_fwd_kernel_traitsILi64ELi16ELi1ELb1ELb1ELb1ELb1EN3c104HalfENS1_7complexIfEEEEv13SSMParamsBase)
        /*107c*/ 	.word	0x00000000


	//----- nvinfo : EIATTR_MIN_STACK_SIZE
	.align		4
.L_731:
        /*1080*/ 	.byte	0x04, 0x12
        /*1082*/ 	.short	(.L_733 - .L_732)
	.align		4
.L_732:
        /*1084*/ 	.word	index@(_Z25selective_scan_fwd_kernelI32Selective_Scan_fwd_kernel_traitsILi32ELi16ELi1ELb0ELb0ELb0ELb0EN3c104HalfENS1_7complexIfEEEEv13SSMParamsBase)
        /*1088*/ 	.word	0x00000000


	//----- nvinfo : EIATTR_MIN_STACK_SIZE
	.align		4
.L_733:
        /*108c*/ 	.byte	0x04, 0x12
        /*108e*/ 	.short	(.L_735 - .L_734)
	.align		4
.L_734:
        /*1090*/ 	.word	index@(_Z25selective_scan_fwd_kernelI32Selective_Scan_fwd_kernel_traitsILi32ELi16ELi1ELb0ELb0ELb0ELb1EN3c104HalfENS1_7complexIfEEEEv13SSMParamsBase)
        /*1094*/ 	.word	0x00000000


	//----- nvinfo : EIATTR_MIN_STACK_SIZE
	.align		4
.L_735:
        /*1098*/ 	.byte	0x04, 0x12
        /*109a*/ 	.short	(.L_737 - .L_736)
	.align		4
.L_736:
        /*109c*/ 	.word	index@(_Z25selective_scan_fwd_kernelI32Selective_Scan_fwd_kernel_traitsILi32ELi16ELi1ELb0ELb0ELb1ELb0EN3c104HalfENS1_7complexIfEEEEv13SSMParamsBase)
        /*10a0*/ 	.word	0x00000000


	//----- nvinfo : EIATTR_MIN_STACK_SIZE
	.align		4
.L_737:
        /*10a4*/ 	.byte	0x04, 0x12
        /*10a6*/ 	.short	(.L_739 - .L_738)
	.align		4
.L_738:
        /*10a8*/ 	.word	index@(_Z25selective_scan_fwd_kernelI32Selective_Scan_fwd_kernel_traitsILi32ELi16ELi1ELb0ELb0ELb1ELb1EN3c104HalfENS1_7complexIfEEEEv13SSMParamsBase)
        /*10ac*/ 	.word	0x00000000


	//----- nvinfo : EIATTR_MIN_STACK_SIZE
	.align		4
.L_739:
        /*10b0*/ 	.byte	0x04, 0x12
        /*10b2*/ 	.short	(.L_741 - .L_740)
	.align		4
.L_740:
        /*10b4*/ 	.word	index@(_Z25selective_scan_fwd_kernelI32Selective_Scan_fwd_kernel_traitsILi32ELi16ELi1ELb0ELb1ELb0ELb0EN3c104HalfENS1_7complexIfEEEEv13SSMParamsBase)
        /*10b8*/ 	.word	0x00000000


	//----- nvinfo : EIATTR_MIN_STACK_SIZE
	.align		4
.L_741:
        /*10bc*/ 	.byte	0x04, 0x12
        /*10be*/ 	.short	(.L_743 - .L_742)
	.align		4
.L_742:
        /*10c0*/ 	.word	index@(_Z25selective_scan_fwd_kernelI32Selective_Scan_fwd_kernel_traitsILi32ELi16ELi1ELb0ELb1ELb0ELb1EN3c104HalfENS1_7complexIfEEEEv13SSMParamsBase)
        /*10c4*/ 	.word	0x00000000


	//----- nvinfo : EIATTR_MIN_STACK_SIZE
	.align		4
.L_743:
        /*10c8*/ 	.byte	0x04, 0x12
        /*10ca*/ 	.short	(.L_745 - .L_744)
	.align		4
.L_744:
        /*10cc*/ 	.word	index@(_Z25selective_scan_fwd_kernelI32Selective_Scan_fwd_kernel_traitsILi32ELi16ELi1ELb0ELb1ELb1ELb0EN3c104HalfENS1_7complexIfEEEEv13SSMParamsBase)
        /*10d0*/ 	.word	0x00000000


	//----- nvinfo : EIATTR_MIN_STACK_SIZE
	.align		4
.L_745:
        /*10d4*/ 	.byte	0x04, 0x12
        /*10d6*/ 	.short	(.L_747 - .L_746)
	.align		4
.L_746:
        /*10d8*/ 	.word	index@(_Z25selective_scan_fwd_kernelI32Selective_Scan_fwd_kernel_traitsILi32ELi16ELi1ELb0ELb1ELb1ELb1EN3c104HalfENS1_7complexIfEEEEv13SSMParamsBase)
        /*10dc*/ 	.word	0x00000000


	//----- nvinfo : EIATTR_MIN_STACK_SIZE
	.align		4
.L_747:
        /*10e0*/ 	.byte	0x04, 0x12
        /*10e2*/ 	.short	(.L_749 - .L_748)
	.align		4
.L_748:
        /*10e4*/ 	.word	index@(_Z25selective_scan_fwd_kernelI32Selective_Scan_fwd_kernel_traitsILi32ELi16ELi1ELb1ELb0ELb0ELb0EN3c104HalfENS1_7complexIfEEEEv13SSMParamsBase)
        /*10e8*/ 	.word	0x00000000


	//----- nvinfo : EIATTR_MIN_STACK_SIZE
	.align		4
.L_749:
        /*10ec*/ 	.byte	0x04, 0x12
        /*10ee*/ 	.short	(.L_751 - .L_750)
	.align		4
.L_750:
        /*10f0*/ 	.word	index@(_Z25selective_scan_fwd_kernelI32Selective_Scan_fwd_kernel_traitsILi32ELi16ELi1ELb1ELb0ELb0ELb1EN3c104HalfENS1_7complexIfEEEEv13SSMParamsBase)
        /*10f4*/ 	.word	0x00000000


	//----- nvinfo : EIATTR_MIN_STACK_SIZE
	.align		4
.L_751:
        /*10f8*/ 	.byte	0x04, 0x12
        /*10fa*/ 	.short	(.L_753 - .L_752)
	.align		4
.L_752:
        /*10fc*/ 	.word	index@(_Z25selective_scan_fwd_kernelI32Selective_Scan_fwd_kernel_traitsILi32ELi16ELi1ELb1ELb0ELb1ELb0EN3c104HalfENS1_7complexIfEEEEv13SSMParamsBase)
        /*1100*/ 	.word	0x00000000


	//----- nvinfo : EIATTR_MIN_STACK_SIZE
	.align		4
.L_753:
        /*1104*/ 	.byte	0x04, 0x12
        /*1106*/ 	.short	(.L_755 - .L_754)
	.align		4
.L_754:
        /*1108*/ 	.word	index@(_Z25selective_scan_fwd_kernelI32Selective_Scan_fwd_kernel_traitsILi32ELi16ELi1ELb1ELb0ELb1ELb1EN3c104HalfENS1_7complexIfEEEEv13SSMParamsBase)
        /*110c*/ 	.word	0x00000000


	//----- nvinfo : EIATTR_MIN_STACK_SIZE
	.align		4
.L_755:
        /*1110*/ 	.byte	0x04, 0x12
        /*1112*/ 	.short	(.L_757 - .L_756)
	.align		4
.L_756:
        /*1114*/ 	.word	index@(_Z25selective_scan_fwd_kernelI32Selective_Scan_fwd_kernel_traitsILi32ELi16ELi1ELb1ELb1ELb0ELb0EN3c104HalfENS1_7complexIfEEEEv13SSMParamsBase)
        /*1118*/ 	.word	0x00000000


	//----- nvinfo : EIATTR_MIN_STACK_SIZE
	.align		4
.L_757:
        /*111c*/ 	.byte	0x04, 0x12
        /*111e*/ 	.short	(.L_759 - .L_758)
	.align		4
.L_758:
        /*1120*/ 	.word	index@(_Z25selective_scan_fwd_kernelI32Selective_Scan_fwd_kernel_traitsILi32ELi16ELi1ELb1ELb1ELb0ELb1EN3c104HalfENS1_7complexIfEEEEv13SSMParamsBase)
        /*1124*/ 	.word	0x00000000


	//----- nvinfo : EIATTR_MIN_STACK_SIZE
	.align		4
.L_759:
        /*1128*/ 	.byte	0x04, 0x12
        /*112a*/ 	.short	(.L_761 - .L_760)
	.align		4
.L_760:
        /*112c*/ 	.word	index@(_Z25selective_scan_fwd_kernelI32Selective_Scan_fwd_kernel_traitsILi32ELi16ELi1ELb1ELb1ELb1ELb0EN3c104HalfENS1_7complexIfEEEEv13SSMParamsBase)
        /*1130*/ 	.word	0x00000000


	//----- nvinfo : EIATTR_MIN_STACK_SIZE
	.align		4
.L_761:
        /*1134*/ 	.byte	0x04, 0x12
        /*1136*/ 	.short	(.L_763 - .L_762)
	.align		4
.L_762:
        /*1138*/ 	.word	index@(_Z25selective_scan_fwd_kernelI32Selective_Scan_fwd_kernel_traitsILi32ELi16ELi1ELb1ELb1ELb1ELb1EN3c104HalfENS1_7complexIfEEEEv13SSMParamsBase)
        /*113c*/ 	.word	0x00000000


	//----- nvinfo : EIATTR_MIN_STACK_SIZE
	.align		4
.L_763:
        /*1140*/ 	.byte	0x04, 0x12
        /*1142*/ 	.short	(.L_765 - .L_764)
	.align		4
.L_764:
        /*1144*/ 	.word	index@(_Z25selective_scan_fwd_kernelI32Selective_Scan_fwd_kernel_traitsILi32ELi8ELi1ELb0ELb0ELb0ELb0EN3c104HalfENS1_7complexIfEEEEv13SSMParamsBase)
        /*1148*/ 	.word	0x00000000


	//----- nvinfo : EIATTR_MIN_STACK_SIZE
	.align		4
.L_765:
        /*114c*/ 	.byte	0x04, 0x12
        /*114e*/ 	.short	(.L_767 - .L_766)
	.align		4
.L_766:
        /*1150*/ 	.word	index@(_Z25selective_scan_fwd_kernelI32Selective_Scan_fwd_kernel_traitsILi32ELi8ELi1ELb0ELb0ELb0ELb1EN3c104HalfENS1_7complexIfEEEEv13SSMParamsBase)
        /*1154*/ 	.word	0x00000000


	//----- nvinfo : EIATTR_MIN_STACK_SIZE
	.align		4
.L_767:
        /*1158*/ 	.byte	0x04, 0x12
        /*115a*/ 	.short	(.L_769 - .L_768)
	.align		4
.L_768:
        /*115c*/ 	.word	index@(_Z25selective_scan_fwd_kernelI32Selective_Scan_fwd_kernel_traitsILi32ELi8ELi1ELb0ELb0ELb1ELb0EN3c104HalfENS1_7complexIfEEEEv13SSMParamsBase)
        /*1160*/ 	.word	0x00000000


	//----- nvinfo : EIATTR_MIN_STACK_SIZE
	.align		4
.L_769:
        /*1164*/ 	.byte	0x04, 0x12
        /*1166*/ 	.short	(.L_771 - .L_770)
	.align		4
.L_770:
        /*1168*/ 	.word	index@(_Z25selective_scan_fwd_kernelI32Selective_Scan_fwd_kernel_traitsILi32ELi8ELi1ELb0ELb0ELb1ELb1EN3c104HalfENS1_7complexIfEEEEv13SSMParamsBase)
        /*116c*/ 	.word	0x00000000


	//----- nvinfo : EIATTR_MIN_STACK_SIZE
	.align		4
.L_771:
        /*1170*/ 	.byte	0x04, 0x12
        /*1172*/ 	.short	(.L_773 - .L_772)
	.align		4
.L_772:
        /*1174*/ 	.word	index@(_Z25selective_scan_fwd_kernelI32Selective_Scan_fwd_kernel_traitsILi32ELi8ELi1ELb0ELb1ELb0ELb0EN3c104HalfENS1_7complexIfEEEEv13SSMParamsBase)
        /*1178*/ 	.word	0x00000000


	//----- nvinfo : EIATTR_MIN_STACK_SIZE
	.align		4
.L_773:
        /*117c*/ 	.byte	0x04, 0x12
        /*117e*/ 	.short	(.L_775 - .L_774)
	.align		4
.L_774:
        /*1180*/ 	.word	index@(_Z25selective_scan_fwd_kernelI32Selective_Scan_fwd_kernel_traitsILi32ELi8ELi1ELb0ELb1ELb0ELb1EN3c104HalfENS1_7complexIfEEEEv13SSMParamsBase)
        /*1184*/ 	.word	0x00000000


	//----- nvinfo : EIATTR_MIN_STACK_SIZE
	.align		4
.L_775:
        /*1188*/ 	.byte	0x04, 0x12
        /*118a*/ 	.short	(.L_777 - .L_776)
	.align		4
.L_776:
        /*118c*/ 	.word	index@(_Z25selective_scan_fwd_kernelI32Selective_Scan_fwd_kernel_traitsILi32ELi8ELi1ELb0ELb1ELb1ELb0EN3c104HalfENS1_7complexIfEEEEv13SSMParamsBase)
        /*1190*/ 	.word	0x00000000


	//----- nvinfo : EIATTR_MIN_STACK_SIZE
	.align		4
.L_777:
        /*1194*/ 	.byte	0x04, 0x12
        /*1196*/ 	.short	(.L_779 - .L_778)
	.align		4
.L_778:
        /*1198*/ 	.word	index@(_Z25selective_scan_fwd_kernelI32Selective_Scan_fwd_kernel_traitsILi32ELi8ELi1ELb0ELb1ELb1ELb1EN3c104HalfENS1_7complexIfEEEEv13SSMParamsBase)
        /*119c*/ 	.word	0x00000000


	//----- nvinfo : EIATTR_MIN_STACK_SIZE
	.align		4
.L_779:
        /*11a0*/ 	.byte	0x04, 0x12
        /*11a2*/ 	.short	(.L_781 - .L_780)
	.align		4
.L_780:
        /*11a4*/ 	.word	index@(_Z25selective_scan_fwd_kernelI32Selective_Scan_fwd_kernel_traitsILi32ELi8ELi1ELb1ELb0ELb0ELb0EN3c104HalfENS1_7complexIfEEEEv13SSMParamsBase)
        /*11a8*/ 	.word	0x00000000


	//----- nvinfo : EIATTR_MIN_STACK_SIZE
	.align		4
.L_781:
        /*11ac*/ 	.byte	0x04, 0x12
        /*11ae*/ 	.short	(.L_783 - .L_782)
	.align		4
.L_782:
        /*11b0*/ 	.word	index@(_Z25selective_scan_fwd_kernelI32Selective_Scan_fwd_kernel_traitsILi32ELi8ELi1ELb1ELb0ELb0ELb1EN3c104HalfENS1_7complexIfEEEEv13SSMParamsBase)
        /*11b4*/ 	.word	0x00000000


	//----- nvinfo : EIATTR_MIN_STACK_SIZE
	.align		4
.L_783:
        /*11b8*/ 	.byte	0x04, 0x12
        /*11ba*/ 	.short	(.L_785 - .L_784)
	.align		4
.L_784:
        /*11bc*/ 	.word	index@(_Z25selective_scan_fwd_kernelI32Selective_Scan_fwd_kernel_traitsILi32ELi8ELi1ELb1ELb0ELb1ELb0EN3c104HalfENS1_7complexIfEEEEv13SSMParamsBase)
        /*11c0*/ 	.word	0x00000000


	//----- nvinfo : EIATTR_MIN_STACK_SIZE
	.align		4
.L_785:
        /*11c4*/ 	.byte	0x04, 0x12
        /*11c6*/ 	.short	(.L_787 - .L_786)
	.align		4
.L_786:
        /*11c8*/ 	.word	index@(_Z25selective_scan_fwd_kernelI32Selective_Scan_fwd_kernel_traitsILi32ELi8ELi1ELb1ELb0ELb1ELb1EN3c104HalfENS1_7complexIfEEEEv13SSMParamsBase)
        /*11cc*/ 	.word	0x00000000


	//----- nvinfo : EIATTR_MIN_STACK_SIZE
	.align		4
.L_787:
        /*11d0*/ 	.byte	0x04, 0x12
        /*11d2*/ 	.short	(.L_789 - .L_788)
	.align		4
.L_788:
        /*11d4*/ 	.word	index@(_Z25selective_scan_fwd_kernelI32Selective_Scan_fwd_kernel_traitsILi32ELi8ELi1ELb1ELb1ELb0ELb0EN3c104HalfENS1_7complexIfEEEEv13SSMParamsBase)
        /*11d8*/ 	.word	0x00000000


	//----- nvinfo : EIATTR_MIN_STACK_SIZE
	.align		4
.L_789:
        /*11dc*/ 	.byte	0x04, 0x12
        /*11de*/ 	.short	(.L_791 - .L_790)
	.align		4
.L_790:
        /*11e0*/ 	.word	index@(_Z25selective_scan_fwd_kernelI32Selective_Scan_fwd_kernel_traitsILi32ELi8ELi1ELb1ELb1ELb0ELb1EN3c104HalfENS1_7complexIfEEEEv13SSMParamsBase)
        /*11e4*/ 	.word	0x00000000


	//----- nvinfo : EIATTR_MIN_STACK_SIZE
	.align		4
.L_791:
        /*11e8*/ 	.byte	0x04, 0x12
        /*11ea*/ 	.short	(.L_793 - .L_792)
	.align		4
.L_792:
        /*11ec*/ 	.word	index@(_Z25selective_scan_fwd_kernelI32Selective_Scan_fwd_kernel_traitsILi32ELi8ELi1ELb1ELb1ELb1ELb0EN3c104HalfENS1_7complexIfEEEEv13SSMParamsBase)
        /*11f0*/ 	.word	0x00000000


	//----- nvinfo : EIATTR_MIN_STACK_SIZE
	.align		4
.L_793:
        /*11f4*/ 	.byte	0x04, 0x12
        /*11f6*/ 	.short	(.L_795 - .L_794)
	.align		4
.L_794:
        /*11f8*/ 	.word	index@(_Z25selective_scan_fwd_kernelI32Selective_Scan_fwd_kernel_traitsILi32ELi8ELi1ELb1ELb1ELb1ELb1EN3c104HalfENS1_7complexIfEEEEv13SSMParamsBase)
        /*11fc*/ 	.word	0x00000000


	//----- nvinfo : EIATTR_MIN_STACK_SIZE
	.align		4
.L_795:
        /*1200*/ 	.byte	0x04, 0x12
        /*1202*/ 	.short	(.L_797 - .L_796)
	.align		4
.L_796:
        /*1204*/ 	.word	index@(_Z25selective_scan_fwd_kernelI32Selective_Scan_fwd_kernel_traitsILi32ELi4ELi1ELb0ELb0ELb0ELb0EN3c104HalfENS1_7complexIfEEEEv13SSMParamsBase)
        /*1208*/ 	.word	0x00000000


	//----- nvinfo : EIATTR_MIN_STACK_SIZE
	.align		4
.L_797:
        /*120c*/ 	.byte	0x04, 0x12
        /*120e*/ 	.short	(.L_799 - .L_798)
	.align		4
.L_798:
        /*1210*/ 	.word	index@(_Z25selective_scan_fwd_kernelI32Selective_Scan_fwd_kernel_traitsILi32ELi4ELi1ELb0ELb0ELb0ELb1EN3c104HalfENS1_7complexIfEEEEv13SSMParamsBase)
        /*1214*/ 	.word	0x00000000


	//----- nvinfo : EIATTR_MIN_STACK_SIZE
	.align		4
.L_799:
        /*1218*/ 	.byte	0x04, 0x12
        /*121a*/ 	.short	(.L_801 - .L_800)
	.align		4
.L_800:
        /*121c*/ 	.word	index@(_Z25selective_scan_fwd_kernelI32Selective_Scan_fwd_kernel_traitsILi32ELi4ELi1ELb0ELb0ELb1ELb0EN3c104HalfENS1_7complexIfEEEEv13SSMParamsBase)
        /*1220*/ 	.word	0x00000000


	//----- nvinfo : EIATTR_MIN_STACK_SIZE
	.align		4
.L_801:
        /*1224*/ 	.byte	0x04, 0x12
        /*1226*/ 	.short	(.L_803 - .L_802)
	.align		4
.L_802:
        /*1228*/ 	.word	index@(_Z25selective_scan_fwd_kernelI32Selective_Scan_fwd_kernel_traitsILi32ELi4ELi1ELb0ELb0ELb1ELb1EN3c104HalfENS1_7complexIfEEEEv13SSMParamsBase)
        /*122c*/ 	.word	0x00000000


	//----- nvinfo : EIATTR_MIN_STACK_SIZE
	.align		4
.L_803:
        /*1230*/ 	.byte	0x04, 0x12
        /*1232*/ 	.short	(.L_805 - .L_804)
	.align		4
.L_804:
        /*1234*/ 	.word	index@(_Z25selective_scan_fwd_kernelI32Selective_Scan_fwd_kernel_traitsILi32ELi4ELi1ELb0ELb1ELb0ELb0EN3c104HalfENS1_7complexIfEEEEv13SSMParamsBase)
        /*1238*/ 	.word	0x00000000


	//----- nvinfo : EIATTR_MIN_STACK_SIZE
	.align		4
.L_805:
        /*123c*/ 	.byte	0x04, 0x12
        /*123e*/ 	.short	(.L_807 - .L_806)
	.align		4
.L_806:
        /*1240*/ 	.word	index@(_Z25selective_scan_fwd_kernelI32Selective_Scan_fwd_kernel_traitsILi32ELi4ELi1ELb0ELb1ELb0ELb1EN3c104HalfENS1_7complexIfEEEEv13SSMParamsBase)
        /*1244*/ 	.word	0x00000000


	//----- nvinfo : EIATTR_MIN_STACK_SIZE
	.align		4
.L_807:
        /*1248*/ 	.byte	0x04, 0x12
        /*124a*/ 	.short	(.L_809 - .L_808)
	.align		4
.L_808:
        /*124c*/ 	.word	index@(_Z25selective_scan_fwd_kernelI32Selective_Scan_fwd_kernel_traitsILi32ELi4ELi1ELb0ELb1ELb1ELb0EN3c104HalfENS1_7complexIfEEEEv13SSMParamsBase)
        /*1250*/ 	.word	0x00000000


	//----- nvinfo : EIATTR_MIN_STACK_SIZE
	.align		4
.L_809:
        /*1254*/ 	.byte	0x04, 0x12
        /*1256*/ 	.short	(.L_811 - .L_810)
	.align		4
.L_810:
        /*1258*/ 	.word	index@(_Z25selective_scan_fwd_kernelI32Selective_Scan_fwd_kernel_traitsILi32ELi4ELi1ELb0ELb1ELb1ELb1EN3c104HalfENS1_7complexIfEEEEv13SSMParamsBase)
        /*125c*/ 	.word	0x00000000


	//----- nvinfo : EIATTR_MIN_STACK_SIZE
	.align		4
.L_811:
        /*1260*/ 	.byte	0x04, 0x12
        /*1262*/ 	.short	(.L_813 - .L_812)
	.align		4
.L_812:
        /*1264*/ 	.word	index@(_Z25selective_scan_fwd_kernelI32Selective_Scan_fwd_kernel_traitsILi32ELi4ELi1ELb1ELb0ELb0ELb0EN3c104HalfENS1_7complexIfEEEEv13SSMParamsBase)
        /*1268*/ 	.word	0x00000000


	//----- nvinfo : EIATTR_MIN_STACK_SIZE
	.align		4
.L_813:
        /*126c*/ 	.byte	0x04, 0x12
        /*126e*/ 	.short	(.L_815 - .L_814)
	.align		4
.L_814:
        /*1270*/ 	.word	index@(_Z25selective_scan_fwd_kernelI32Selective_Scan_fwd_kernel_traitsILi32ELi4ELi1ELb1ELb0ELb0ELb1EN3c104HalfENS1_7complexIfEEEEv13SSMParamsBase)
        /*1274*/ 	.word	0x00000000


	//----- nvinfo : EIATTR_MIN_STACK_SIZE
	.align		4
.L_815:
        /*1278*/ 	.byte	0x04, 0x12
        /*127a*/ 	.short	(.L_817 - .L_816)
	.align		4
.L_816:
        /*127c*/ 	.word	index@(_Z25selective_scan_fwd_kernelI32Selective_Scan_fwd_kernel_traitsILi32ELi4ELi1ELb1ELb0ELb1ELb0EN3c104HalfENS1_7complexIfEEEEv13SSMParamsBase)
        /*1280*/ 	.word	0x00000000


	//----- nvinfo : EIATTR_MIN_STACK_SIZE
	.align		4
.L_817:
        /*1284*/ 	.byte	0x04, 0x12
        /*1286*/ 	.short	(.L_819 - .L_818)
	.align		4
.L_818:
        /*1288*/ 	.word	index@(_Z25selective_scan_fwd_kernelI32Selective_Scan_fwd_kernel_traitsILi32ELi4ELi1ELb1ELb0ELb1ELb1EN3c104HalfENS1_7complexIfEEEEv13SSMParamsBase)
        /*128c*/ 	.word	0x00000000


	//----- nvinfo : EIATTR_MIN_STACK_SIZE
	.align		4
.L_819:
        /*1290*/ 	.byte	0x04, 0x12
        /*1292*/ 	.short	(.L_821 - .L_820)
	.align		4
.L_820:
        /*1294*/ 	.word	index@(_Z25selective_scan_fwd_kernelI32Selective_Scan_fwd_kernel_traitsILi32ELi4ELi1ELb1ELb1ELb0ELb0EN3c104HalfENS1_7complexIfEEEEv13SSMParamsBase)
        /*1298*/ 	.word	0x00000000


	//----- nvinfo : EIATTR_MIN_STACK_SIZE
	.align		4
.L_821:
        /*129c*/ 	.byte	0x04, 0x12
        /*129e*/ 	.short	(.L_823 - .L_822)
	.align		4
.L_822:
        /*12a0*/ 	.word	index@(_Z25selective_scan_fwd_kernelI32Selective_Scan_fwd_kernel_traitsILi32ELi4ELi1ELb1ELb1ELb0ELb1EN3c104HalfENS1_7complexIfEEEEv13SSMParamsBase)
        /*12a4*/ 	.word	0x00000000


	//----- nvinfo : EIATTR_MIN_STACK_SIZE
	.align		4
.L_823:
        /*12a8*/ 	.byte	0x04, 0x12
        /*12aa*/ 	.short	(.L_825 - .L_824)
	.align		4
.L_824:
        /*12ac*/ 	.word	index@(_Z25selective_scan_fwd_kernelI32Selective_Scan_fwd_kernel_traitsILi32ELi4ELi1ELb1ELb1ELb1ELb0EN3c104HalfENS1_7complexIfEEEEv13SSMParamsBase)
        /*12b0*/ 	.word	0x00000000


	//----- nvinfo : EIATTR_MIN_STACK_SIZE
	.align		4
.L_825:
        /*12b4*/ 	.byte	0x04, 0x12
        /*12b6*/ 	.short	(.L_827 - .L_826)
	.align		4
.L_826:
        /*12b8*/ 	.word	index@(_Z25selective_scan_fwd_kernelI32Selective_Scan_fwd_kernel_traitsILi32ELi4ELi1ELb1ELb1ELb1ELb1EN3c104HalfENS1_7complexIfEEEEv13SSMParamsBase)
        /*12bc*/ 	.word	0x00000000


	//----- nvinfo : EIATTR_MIN_STACK_SIZE
	.align		4
.L_827:
        /*12c0*/ 	.byte	0x04, 0x12
        /*12c2*/ 	.short	(.L_829 - .L_828)
	.align		4
.L_828:
        /*12c4*/ 	.word	index@(_Z25selective_scan_fwd_kernelI32Selective_Scan_fwd_kernel_traitsILi128ELi16ELi1ELb0ELb0ELb0ELb0EN3c104HalfEfEEv13SSMParamsBase)
        /*12c8*/ 	.word	0x00000000


	//----- nvinfo : EIATTR_MIN_STACK_SIZE
	.align		4
.L_829:
        /*12cc*/ 	.byte	0x04, 0x12
        /*12ce*/ 	.short	(.L_831 - .L_830)
	.align		4
.L_830:
        /*12d0*/ 	.word	index@(_Z25selective_scan_fwd_kernelI32Selective_Scan_fwd_kernel_traitsILi128ELi16ELi1ELb0ELb0ELb0ELb1EN3c104HalfEfEEv13SSMParamsBase)
        /*12d4*/ 	.word	0x00000000


	//----- nvinfo : EIATTR_MIN_STACK_SIZE
	.align		4
.L_831:
        /*12d8*/ 	.byte	0x04, 0x12
        /*12da*/ 	.short	(.L_833 - .L_832)
	.align		4
.L_832:
        /*12dc*/ 	.word	index@(_Z25selective_scan_fwd_kernelI32Selective_Scan_fwd_kernel_traitsILi128ELi16ELi1ELb0ELb0ELb1ELb0EN3c104HalfEfEEv13SSMParamsBase)
        /*12e0*/ 	.word	0x00000000


	//----- nvinfo : EIATTR_MIN_STACK_SIZE
	.align		4
.L_833:
        /*12e4*/ 	.byte	0x04, 0x12
        /*12e6*/ 	.short	(.L_835 - .L_834)
	.align		4
.L_834:
        /*12e8*/ 	.word	index@(_Z25selective_scan_fwd_kernelI32Selective_Scan_fwd_kernel_traitsILi128ELi16ELi1ELb0ELb0ELb1ELb1EN3c104HalfEfEEv13SSMParamsBase)
        /*12ec*/ 	.word	0x00000000


	//----- nvinfo : EIATTR_MIN_STACK_SIZE
	.align		4
.L_835:
        /*12f0*/ 	.byte	0x04, 0x12
        /*12f2*/ 	.short	(.L_837 - .L_836)
	.align		4
.L_836:
        /*12f4*/ 	.word	index@(_Z25selective_scan_fwd_kernelI32Selective_Scan_fwd_kernel_traitsILi128ELi16ELi1ELb0ELb1ELb0ELb0EN3c104HalfEfEEv13SSMParamsBase)
        /*12f8*/ 	.word	0x00000000


	//----- nvinfo : EIATTR_MIN_STACK_SIZE
	.align		4
.L_837:
        /*12fc*/ 	.byte	0x04, 0x12
        /*12fe*/ 	.short	(.L_839 - .L_838)
	.align		4
.L_838:
        /*1300*/ 	.word	index@(_Z25selective_scan_fwd_kernelI32Selective_Scan_fwd_kernel_traitsILi128ELi16ELi1ELb0ELb1ELb0ELb1EN3c104HalfEfEEv13SSMParamsBase)
        /*1304*/ 	.word	0x00000000


	//----- nvinfo : EIATTR_MIN_STACK_SIZE
	.align		4
.L_839:
        /*1308*/ 	.byte	0x04, 0x12
        /*130a*/ 	.short	(.L_841 - .L_840)
	.align		4
.L_840:
        /*130c*/ 	.word	index@(_Z25selective_scan_fwd_kernelI32Selective_Scan_fwd_kernel_traitsILi128ELi16ELi1ELb0ELb1ELb1ELb0EN3c104HalfEfEEv13SSMParamsBase)
        /*1310*/ 	.word	0x00000000


	//----- nvinfo : EIATTR_MIN_STACK_SIZE
	.align		4
.L_841:
        /*1314*/ 	.byte	0x04, 0x12
        /*1316*/ 	.short	(.L_843 - .L_842)
	.align		4
.L_842:
        /*1318*/ 	.word	index@(_Z25selective_scan_fwd_kernelI32Selective_Scan_fwd_kernel_traitsILi128ELi16ELi1ELb0ELb1ELb1ELb1EN3c104HalfEfEEv13SSMParamsBase)
        /*131c*/ 	.word	0x00000000


	//----- nvinfo : EIATTR_MIN_STACK_SIZE
	.align		4
.L_843:
        /*1320*/ 	.byte	0x04, 0x12
        /*1322*/ 	.short	(.L_845 - .L_844)
	.align		4
.L_844:
        /*1324*/ 	.word	index@(_Z25selective_scan_fwd_kernelI32Selective_Scan_fwd_kernel_traitsILi128ELi16ELi1ELb1ELb0ELb0ELb0EN3c104HalfEfEEv13SSMParamsBase)
        /*1328*/ 	.word	0x00000000


	//----- nvinfo : EIATTR_MIN_STACK_SIZE
	.align		4
.L_845:
        /*132c*/ 	.byte	0x04, 0x12
        /*132e*/ 	.short	(.L_847 - .L_846)
	.align		4
.L_846:
        /*1330*/ 	.word	index@(_Z25selective_scan_fwd_kernelI32Selective_Scan_fwd_kernel_traitsILi128ELi16ELi1ELb1ELb0ELb0ELb1EN3c104HalfEfEEv13SSMParamsBase)
        /*1334*/ 	.word	0x00000000


	//----- nvinfo : EIATTR_MIN_STACK_SIZE
	.align		4
.L_847:
        /*1338*/ 	.byte	0x04, 0x12
        /*133a*/ 	.short	(.L_849 - .L_848)
	.align		4
.L_848:
        /*133c*/ 	.word	index@(_Z25selective_scan_fwd_kernelI32Selective_Scan_fwd_kernel_traitsILi128ELi16ELi1ELb1ELb0ELb1ELb0EN3c104HalfEfEEv13SSMParamsBase)
        /*1340*/ 	.word	0x00000000


	//----- nvinfo : EIATTR_MIN_STACK_SIZE
	.align		4
.L_849:
        /*1344*/ 	.byte	0x04, 0x12
        /*1346*/ 	.short	(.L_851 - .L_850)
	.align		4
.L_850:
        /*1348*/ 	.word	index@(_Z25selective_scan_fwd_kernelI32Selective_Scan_fwd_kernel_traitsILi128ELi16ELi1ELb1ELb0ELb1ELb1EN3c104HalfEfEEv13SSMParamsBase)
        /*134c*/ 	.word	0x00000000


	//----- nvinfo : EIATTR_MIN_STACK_SIZE
	.align		4
.L_851:
        /*1350*/ 	.byte	0x04, 0x12
        /*1352*/ 	.short	(.L_853 - .L_852)
	.align		4
.L_852:
        /*1354*/ 	.word	index@(_Z25selective_scan_fwd_kernelI32Selective_Scan_fwd_kernel_traitsILi128ELi16ELi1ELb1ELb1ELb0ELb0EN3c104HalfEfEEv13SSMParamsBase)
        /*1358*/ 	.word	0x00000000


	//----- nvinfo : EIATTR_MIN_STACK_SIZE
	.align		4
.L_853:
        /*135c*/ 	.byte	0x04, 0x12
        /*135e*/ 	.short	(.L_855 - .L_854)
	.align		4
.L_854:
        /*1360*/ 	.word	index@(_Z25selective_scan_fwd_kernelI32Selective_Scan_fwd_kernel_traitsILi128ELi16ELi1ELb1ELb1ELb0ELb1EN3c104HalfEfEEv13SSMParamsBase)
        /*1364*/ 	.word	0x00000000


	//----- nvinfo : EIATTR_MIN_STACK_SIZE
	.align		4
.L_855:
        /*1368*/ 	.byte	0x04, 0x12
        /*136a*/ 	.short	(.L_857 - .L_856)
	.align		4
.L_856:
        /*136c*/ 	.word	index@(_Z25selective_scan_fwd_kernelI32Selective_Scan_fwd_kernel_traitsILi128ELi16ELi1ELb1ELb1ELb1ELb0EN3c104HalfEfEEv13SSMParamsBase)
        /*1370*/ 	.word	0x00000000


	//----- nvinfo : EIATTR_MIN_STACK_SIZE
	.align		4
.L_857:
        /*1374*/ 	.byte	0x04, 0x12
        /*1376*/ 	.short	(.L_859 - .L_858)
	.align		4
.L_858:
        /*1378*/ 	.word	index@(_Z25selective_scan_fwd_kernelI32Selective_Scan_fwd_kernel_traitsILi128ELi16ELi1ELb1ELb1ELb1ELb1EN3c104HalfEfEEv13SSMParamsBase)
        /*137c*/ 	.word	0x00000000


	//----- nvinfo : EIATTR_MIN_STACK_SIZE
	.align		4
.L_859:
        /*1380*/ 	.byte	0x04, 0x12
        /*1382*/ 	.short	(.L_861 - .L_860)
	.align		4
.L_860:
        /*1384*/ 	.word	index@(_Z25selective_scan_fwd_kernelI32Selective_Scan_fwd_kernel_traitsILi64ELi16ELi1ELb0ELb0ELb0ELb0EN3c104HalfEfEEv13SSMParamsBase)
        /*1388*/ 	.word	0x00000000


	//----- nvinfo : EIATTR_MIN_STACK_SIZE
	.align		4
.L_861:
        /*138c*/ 	.byte	0x04, 0x12
        /*138e*/ 	.short	(.L_863 - .L_862)
	.align		4
.L_862:
        /*1390*/ 	.word	index@(_Z25selective_scan_fwd_kernelI32Selective_Scan_fwd_kernel_traitsILi64ELi16ELi1ELb0ELb0ELb0ELb1EN3c104HalfEfEEv13SSMParamsBase)
        /*1394*/ 	.word	0x00000000


	//----- nvinfo : EIATTR_MIN_STACK_SIZE
	.align		4
.L_863:
        /*1398*/ 	.byte	0x04, 0x12
        /*139a*/ 	.short	(.L_865 - .L_864)
	.align		4
.L_864:
        /*139c*/ 	.word	index@(_Z25selective_scan_fwd_kernelI32Selective_Scan_fwd_kernel_traitsILi64ELi16ELi1ELb0ELb0ELb1ELb0EN3c104HalfEfEEv13SSMParamsBase)
        /*13a0*/ 	.word	0x00000000


	//----- nvinfo : EIATTR_MIN_STACK_SIZE
	.align		4
.L_865:
        /*13a4*/ 	.byte	0x04, 0x12
        /*13a6*/ 	.short	(.L_867 - .L_866)
	.align		4
.L_866:
        /*13a8*/ 	.word	index@(_Z25selective_scan_fwd_kernelI32Selective_Scan_fwd_kernel_traitsILi64ELi16ELi1ELb0ELb0ELb1ELb1EN3c104HalfEfEEv13SSMParamsBase)
        /*13ac*/ 	.word	0x00000000


	//----- nvinfo : EIATTR_MIN_STACK_SIZE
	.align		4
.L_867:
        /*13b0*/ 	.byte	0x04, 0x12
        /*13b2*/ 	.short	(.L_869 - .L_868)
	.align		4
.L_868:
        /*13b4*/ 	.word	index@(_Z25selective_scan_fwd_kernelI32Selective_Scan_fwd_kernel_traitsILi64ELi16ELi1ELb0ELb1ELb0ELb0EN3c104HalfEfEEv13SSMParamsBase)
        /*13b8*/ 	.word	0x00000000


	//----- nvinfo : EIATTR_MIN_STACK_SIZE
	.align		4
.L_869:
        /*13bc*/ 	.byte	0x04, 0x12
        /*13be*/ 	.short	(.L_871 - .L_870)
	.align		4
.L_870:
        /*13c0*/ 	.word	index@(_Z25selective_scan_fwd_kernelI32Selective_Scan_fwd_kernel_traitsILi64ELi16ELi1ELb0ELb1ELb0ELb1EN3c104HalfEfEEv13SSMParamsBase)
        /*13c4*/ 	.word	0x00000000


	//----- nvinfo : EIATTR_MIN_STACK_SIZE
	.align		4
.L_871:
        /*13c8*/ 	.byte	0x04, 0x12
        /*13ca*/ 	.short	(.L_873 - .L_872)
	.align		4
.L_872:
        /*13cc*/ 	.word	index@(_Z25selective_scan_fwd_kernelI32Selective_Scan_fwd_kernel_traitsILi64ELi16ELi1ELb0ELb1ELb1ELb0EN3c104HalfEfEEv13SSMParamsBase)
        /*13d0*/ 	.word	0x00000000


	//----- nvinfo : EIATTR_MIN_STACK_SIZE
	.align		4
.L_873:
        /*13d4*/ 	.byte	0x04, 0x12
        /*13d6*/ 	.short	(.L_875 - .L_874)
	.align		4
.L_874:
        /*13d8*/ 	.word	index@(_Z25selective_scan_fwd_kernelI32Selective_Scan_fwd_kernel_traitsILi64ELi16ELi1ELb0ELb1ELb1ELb1EN3c104HalfEfEEv13SSMParamsBase)
        /*13dc*/ 	.word	0x00000000


	//----- nvinfo : EIATTR_MIN_STACK_SIZE
	.align		4
.L_875:
        /*13e0*/ 	.byte	0x04, 0x12
        /*13e2*/ 	.short	(.L_877 - .L_876)
	.align		4
.L_876:
        /*13e4*/ 	.word	index@(_Z25selective_scan_fwd_kernelI32Selective_Scan_fwd_kernel_traitsILi64ELi16ELi1ELb1ELb0ELb0ELb0EN3c104HalfEfEEv13SSMParamsBase)
        /*13e8*/ 	.word	0x00000000


	//----- nvinfo : EIATTR_MIN_STACK_SIZE
	.align		4
.L_877:
        /*13ec*/ 	.byte	0x04, 0x12
        /*13ee*/ 	.short	(.L_879 - .L_878)
	.align		4
.L_878:
        /*13f0*/ 	.word	index@(_Z25selective_scan_fwd_kernelI32Selective_Scan_fwd_kernel_traitsILi64ELi16ELi1ELb1ELb0ELb0ELb1EN3c104HalfEfEEv13SSMParamsBase)
        /*13f4*/ 	.word	0x00000000


	//----- nvinfo : EIATTR_MIN_STACK_SIZE
	.align		4
.L_879:
        /*13f8*/ 	.byte	0x04, 0x12
        /*13fa*/ 	.short	(.L_881 - .L_880)
	.align		4
.L_880:
        /*13fc*/ 	.word	index@(_Z25selective_scan_fwd_kernelI32Selective_Scan_fwd_kernel_traitsILi64ELi16ELi1ELb1ELb0ELb1ELb0EN3c104HalfEfEEv13SSMParamsBase)
        /*1400*/ 	.word	0x00000000


	//----- nvinfo : EIATTR_MIN_STACK_SIZE
	.align		4
.L_881:
        /*1404*/ 	.byte	0x04, 0x12
        /*1406*/ 	.short	(.L_883 - .L_882)
	.align		4
.L_882:
        /*1408*/ 	.word	index@(_Z25selective_scan_fwd_kernelI32Selective_Scan_fwd_kernel_traitsILi64ELi16ELi1ELb1ELb0ELb1ELb1EN3c104HalfEfEEv13SSMParamsBase)
        /*140c*/ 	.word	0x00000000


	//----- nvinfo : EIATTR_MIN_STACK_SIZE
	.align		4
.L_883:
        /*1410*/ 	.byte	0x04, 0x12
        /*1412*/ 	.short	(.L_885 - .L_884)
	.align		4
.L_884:
        /*1414*/ 	.word	index@(_Z25selective_scan_fwd_kernelI32Selective_Scan_fwd_kernel_traitsILi64ELi16ELi1ELb1ELb1ELb0ELb0EN3c104HalfEfEEv13SSMParamsBase)
        /*1418*/ 	.word	0x00000000


	//----- nvinfo : EIATTR_MIN_STACK_SIZE
	.align		4
.L_885:
        /*141c*/ 	.byte	0x04, 0x12
        /*141e*/ 	.short	(.L_887 - .L_886)
	.align		4
.L_886:
        /*1420*/ 	.word	index@(_Z25selective_scan_fwd_kernelI32Selective_Scan_fwd_kernel_traitsILi64ELi16ELi1ELb1ELb1ELb0ELb1EN3c104HalfEfEEv13SSMParamsBase)
        /*1424*/ 	.word	0x00000000


	//----- nvinfo : EIATTR_MIN_STACK_SIZE
	.align		4
.L_887:
        /*1428*/ 	.byte	0x04, 0x12
        /*142a*/ 	.short	(.L_889 - .L_888)
	.align		4
.L_888:
        /*142c*/ 	.word	index@(_Z25selective_scan_fwd_kernelI32Selective_Scan_fwd_kernel_traitsILi64ELi16ELi1ELb1ELb1ELb1ELb0EN3c104HalfEfEEv13SSMParamsBase)
        /*1430*/ 	.word	0x00000000


	//----- nvinfo : EIATTR_MIN_STACK_SIZE
	.align		4
.L_889:
        /*1434*/ 	.byte	0x04, 0x12
        /*1436*/ 	.short	(.L_891 - .L_890)
	.align		4
.L_890:
        /*1438*/ 	.word	index@(_Z25selective_scan_fwd_kernelI32Selective_Scan_fwd_kernel_traitsILi64ELi16ELi1ELb1ELb1ELb1ELb1EN3c104HalfEfEEv13SSMParamsBase)
        /*143c*/ 	.word	0x00000000


	//----- nvinfo : EIATTR_MIN_STACK_SIZE
	.align		4
.L_891:
        /*1440*/ 	.byte	0x04, 0x12
        /*1442*/ 	.short	(.L_893 - .L_892)
	.align		4
.L_892:
        /*1444*/ 	.word	index@(_Z25selective_scan_fwd_kernelI32Selective_Scan_fwd_kernel_traitsILi32ELi16ELi1ELb0ELb0ELb0ELb0EN3c104HalfEfEEv13SSMParamsBase)
        /*1448*/ 	.word	0x00000000


	//----- nvinfo : EIATTR_MIN_STACK_SIZE
	.align		4
.L_893:
        /*144c*/ 	.byte	0x04, 0x12
        /*144e*/ 	.short	(.L_895 - .L_894)
	.align		4
.L_894:
        /*1450*/ 	.word	index@(_Z25selective_scan_fwd_kernelI32Selective_Scan_fwd_kernel_traitsILi32ELi16ELi1ELb0ELb0ELb0ELb1EN3c104HalfEfEEv13SSMParamsBase)
        /*1454*/ 	.word	0x00000000


	//----- nvinfo : EIATTR_MIN_STACK_SIZE
	.align		4
.L_895:
        /*1458*/ 	.byte	0x04, 0x12
        /*145a*/ 	.short	(.L_897 - .L_896)
	.align		4
.L_896:
        /*145c*/ 	.word	index@(_Z25selective_scan_fwd_kernelI32Selective_Scan_fwd_kernel_traitsILi32ELi16ELi1ELb0ELb0ELb1ELb0EN3c104HalfEfEEv13SSMParamsBase)
        /*1460*/ 	.word	0x00000000


	//----- nvinfo : EIATTR_MIN_STACK_SIZE
	.align		4
.L_897:
        /*1464*/ 	.byte	0x04, 0x12
        /*1466*/ 	.short	(.L_899 - .L_898)
	.align		4
.L_898:
        /*1468*/ 	.word	index@(_Z25selective_scan_fwd_kernelI32Selective_Scan_fwd_kernel_traitsILi32ELi16ELi1ELb0ELb0ELb1ELb1EN3c104HalfEfEEv13SSMParamsBase)
        /*146c*/ 	.word	0x00000000


	//----- nvinfo : EIATTR_MIN_STACK_SIZE
	.align		4
.L_899:
        /*1470*/ 	.byte	0x04, 0x12
        /*1472*/ 	.short	(.L_901 - .L_900)
	.align		4
.L_900:
        /*1474*/ 	.word	index@(_Z25selective_scan_fwd_kernelI32Selective_Scan_fwd_kernel_traitsILi32ELi16ELi1ELb0ELb1ELb0ELb0EN3c104HalfEfEEv13SSMParamsBase)
        /*1478*/ 	.word	0x00000000


	//----- nvinfo : EIATTR_MIN_STACK_SIZE
	.align		4
.L_901:
        /*147c*/ 	.byte	0x04, 0x12
        /*147e*/ 	.short	(.L_903 - .L_902)
	.align		4
.L_902:
        /*1480*/ 	.word	index@(_Z25selective_scan_fwd_kernelI32Selective_Scan_fwd_kernel_traitsILi32ELi16ELi1ELb0ELb1ELb0ELb1EN3c104HalfEfEEv13SSMParamsBase)
        /*1484*/ 	.word	0x00000000


	//----- nvinfo : EIATTR_MIN_STACK_SIZE
	.align		4
.L_903:
        /*1488*/ 	.byte	0x04, 0x12
        /*148a*/ 	.short	(.L_905 - .L_904)
	.align		4
.L_904:
        /*148c*/ 	.word	index@(_Z25selective_scan_fwd_kernelI32Selective_Scan_fwd_kernel_traitsILi32ELi16ELi1ELb0ELb1ELb1ELb0EN3c104HalfEfEEv13SSMParamsBase)
        /*1490*/ 	.word	0x00000000


	//----- nvinfo : EIATTR_MIN_STACK_SIZE
	.align		4
.L_905:
        /*1494*/ 	.byte	0x04, 0x12
        /*1496*/ 	.short	(.L_907 - .L_906)
	.align		4
.L_906:
        /*1498*/ 	.word	index@(_Z25selective_scan_fwd_kernelI32Selective_Scan_fwd_kernel_traitsILi32ELi16ELi1ELb0ELb1ELb1ELb1EN3c104HalfEfEEv13SSMParamsBase)
        /*149c*/ 	.word	0x00000000


	//----- nvinfo : EIATTR_MIN_STACK_SIZE
	.align		4
.L_907:
        /*14a0*/ 	.byte	0x04, 0x12
        /*14a2*/ 	.short	(.L_909 - .L_908)
	.align		4
.L_908:
        /*14a4*/ 	.word	index@(_Z25selective_scan_fwd_kernelI32Selective_Scan_fwd_kernel_traitsILi32ELi16ELi1ELb1ELb0ELb0ELb0EN3c104HalfEfEEv13SSMParamsBase)
        /*14a8*/ 	.word	0x00000000


	//----- nvinfo : EIATTR_MIN_STACK_SIZE
	.align		4
.L_909:
        /*14ac*/ 	.byte	0x04, 0x12
        /*14ae*/ 	.short	(.L_911 - .L_910)
	.align		4
.L_910:
        /*14b0*/ 	.word	index@(_Z25selective_scan_fwd_kernelI32Selective_Scan_fwd_kernel_traitsILi32ELi16ELi1ELb1ELb0ELb0ELb1EN3c104HalfEfEEv13SSMParamsBase)
        /*14b4*/ 	.word	0x00000000


	//----- nvinfo : EIATTR_MIN_STACK_SIZE
	.align		4
.L_911:
        /*14b8*/ 	.byte	0x04, 0x12
        /*14ba*/ 	.short	(.L_913 - .L_912)
	.align		4
.L_912:
        /*14bc*/ 	.word	index@(_Z25selective_scan_fwd_kernelI32Selective_Scan_fwd_kernel_traitsILi32ELi16ELi1ELb1ELb0ELb1ELb0EN3c104HalfEfEEv13SSMParamsBase)
        /*14c0*/ 	.word	0x00000000


	//----- nvinfo : EIATTR_MIN_STACK_SIZE
	.align		4
.L_913:
        /*14c4*/ 	.byte	0x04, 0x12
        /*14c6*/ 	.short	(.L_915 - .L_914)
	.align		4
.L_914:
        /*14c8*/ 	.word	index@(_Z25selective_scan_fwd_kernelI32Selective_Scan_fwd_kernel_traitsILi32ELi16ELi1ELb1ELb0ELb1ELb1EN3c104HalfEfEEv13SSMParamsBase)
        /*14cc*/ 	.word	0x00000000


	//----- nvinfo : EIATTR_MIN_STACK_SIZE
	.align		4
.L_915:
        /*14d0*/ 	.byte	0x04, 0x12
        /*14d2*/ 	.short	(.L_917 - .L_916)
	.align		4
.L_916:
        /*14d4*/ 	.word	index@(_Z25selective_scan_fwd_kernelI32Selective_Scan_fwd_kernel_traitsILi32ELi16ELi1ELb1ELb1ELb0ELb0EN3c104HalfEfEEv13SSMParamsBase)
        /*14d8*/ 	.word	0x00000000


	//----- nvinfo : EIATTR_MIN_STACK_SIZE
	.align		4
.L_917:
        /*14dc*/ 	.byte	0x04, 0x12
        /*14de*/ 	.short	(.L_919 - .L_918)
	.align		4
.L_918:
        /*14e0*/ 	.word	index@(_Z25selective_scan_fwd_kernelI32Selective_Scan_fwd_kernel_traitsILi32ELi16ELi1ELb1ELb1ELb0ELb1EN3c104HalfEfEEv13SSMParamsBase)
        /*14e4*/ 	.word	0x00000000


	//----- nvinfo : EIATTR_MIN_STACK_SIZE
	.align		4
.L_919:
        /*14e8*/ 	.byte	0x04, 0x12
        /*14ea*/ 	.short	(.L_921 - .L_920)
	.align		4
.L_920:
        /*14ec*/ 	.word	index@(_Z25selective_scan_fwd_kernelI32Selective_Scan_fwd_kernel_traitsILi32ELi16ELi1ELb1ELb1ELb1ELb0EN3c104HalfEfEEv13SSMParamsBase)
        /*14f0*/ 	.word	0x00000000


	//----- nvinfo : EIATTR_MIN_STACK_SIZE
	.align		4
.L_921:
        /*14f4*/ 	.byte	0x04, 0x12
        /*14f6*/ 	.short	(.L_923 - .L_922)
	.align		4
.L_922:
        /*14f8*/ 	.word	index@(_Z25selective_scan_fwd_kernelI32Selective_Scan_fwd_kernel_traitsILi32ELi16ELi1ELb1ELb1ELb1ELb1EN3c104HalfEfEEv13SSMParamsBase)
        /*14fc*/ 	.word	0x00000000


	//----- nvinfo : EIATTR_MIN_STACK_SIZE
	.align		4
.L_923:
        /*1500*/ 	.byte	0x04, 0x12
        /*1502*/ 	.short	(.L_925 - .L_924)
	.align		4
.L_924:
        /*1504*/ 	.word	index@(_Z25selective_scan_fwd_kernelI32Selective_Scan_fwd_kernel_traitsILi32ELi8ELi1ELb0ELb0ELb0ELb0EN3c104HalfEfEEv13SSMParamsBase)
        /*1508*/ 	.word	0x00000000


	//----- nvinfo : EIATTR_MIN_STACK_SIZE
	.align		4
.L_925:
        /*150c*/ 	.byte	0x04, 0x12
        /*150e*/ 	.short	(.L_927 - .L_926)
	.align		4
.L_926:
        /*1510*/ 	.word	index@(_Z25selective_scan_fwd_kernelI32Selective_Scan_fwd_kernel_traitsILi32ELi8ELi1ELb0ELb0ELb0ELb1EN3c104HalfEfEEv13SSMParamsBase)
        /*1514*/ 	.word	0x00000000


	//----- nvinfo : EIATTR_MIN_STACK_SIZE
	.align		4
.L_927:
        /*1518*/ 	.byte	0x04, 0x12
        /*151a*/ 	.short	(.L_929 - .L_928)
	.align		4
.L_928:
        /*151c*/ 	.word	index@(_Z25selective_scan_fwd_kernelI32Selective_Scan_fwd_kernel_traitsILi32ELi8ELi1ELb0ELb0ELb1ELb0EN3c104HalfEfEEv13SSMParamsBase)
        /*1520*/ 	.word	0x00000000


	//----- nvinfo : EIATTR_MIN_STACK_SIZE
	.align		4
.L_929:
        /*1524*/ 	.byte	0x04, 0x12
        /*1526*/ 	.short	(.L_931 - .L_930)
	.align		4
.L_930:
        /*1528*/ 	.word	index@(_Z25selective_scan_fwd_kernelI32Selective_Scan_fwd_kernel_traitsILi32ELi8ELi1ELb0ELb0ELb1ELb1EN3c104HalfEfEEv13SSMParamsBase)
        /*152c*/ 	.word	0x00000000


	//----- nvinfo : EIATTR_MIN_STACK_SIZE
	.align		4
.L_931:
        /*1530*/ 	.byte	0x04, 0x12
        /*1532*/ 	.short	(.L_933 - .L_932)
	.align		4
.L_932:
        /*1534*/ 	.word	index@(_Z25selective_scan_fwd_kernelI32Selective_Scan_fwd_kernel_traitsILi32ELi8ELi1ELb0ELb1ELb0ELb0EN3c104HalfEfEEv13SSMParamsBase)
        /*1538*/ 	.word	0x00000000


	//----- nvinfo : EIATTR_MIN_STACK_SIZE
	.align		4
.L_933:
        /*153c*/ 	.byte	0x04, 0x12
        /*153e*/ 	.short	(.L_935 - .L_934)
	.align		4
.L_934:
        /*1540*/ 	.word	index@(_Z25selective_scan_fwd_kernelI32Selective_Scan_fwd_kernel_traitsILi32ELi8ELi1ELb0ELb1ELb0ELb1EN3c104HalfEfEEv13SSMParamsBase)
        /*1544*/ 	.word	0x00000000


	//----- nvinfo : EIATTR_MIN_STACK_SIZE
	.align		4
.L_935:
        /*1548*/ 	.byte	0x04, 0x12
        /*154a*/ 	.short	(.L_937 - .L_936)
	.align		4
.L_936:
        /*154c*/ 	.word	index@(_Z25selective_scan_fwd_kernelI32Selective_Scan_fwd_kernel_traitsILi32ELi8ELi1ELb0ELb1ELb1ELb0EN3c104HalfEfEEv13SSMParamsBase)
        /*1550*/ 	.word	0x00000000


	//----- nvinfo : EIATTR_MIN_STACK_SIZE
	.align		4
.L_937:
        /*1554*/ 	.byte	0x04, 0x12
        /*1556*/ 	.short	(.L_939 - .L_938)
	.align		4
.L_938:
        /*1558*/ 	.word	index@(_Z25selective_scan_fwd_kernelI32Selective_Scan_fwd_kernel_traitsILi32ELi8ELi1ELb0ELb1ELb1ELb1EN3c104HalfEfEEv13SSMParamsBase)
        /*155c*/ 	.word	0x00000000


	//----- nvinfo : EIATTR_MIN_STACK_SIZE
	.align		4
.L_939:
        /*1560*/ 	.byte	0x04, 0x12
        /*1562*/ 	.short	(.L_941 - .L_940)
	.align		4
.L_940:
        /*1564*/ 	.word	index@(_Z25selective_scan_fwd_kernelI32Selective_Scan_fwd_kernel_traitsILi32ELi8ELi1ELb1ELb0ELb0ELb0EN3c104HalfEfEEv13SSMParamsBase)
        /*1568*/ 	.word	0x00000000


	//----- nvinfo : EIATTR_MIN_STACK_SIZE
	.align		4
.L_941:
        /*156c*/ 	.byte	0x04, 0x12
        /*156e*/ 	.short	(.L_943 - .L_942)
	.align		4
.L_942:
        /*1570*/ 	.word	index@(_Z25selective_scan_fwd_kernelI32Selective_Scan_fwd_kernel_traitsILi32ELi8ELi1ELb1ELb0ELb0ELb1EN3c104HalfEfEEv13SSMParamsBase)
        /*1574*/ 	.word	0x00000000


	//----- nvinfo : EIATTR_MIN_STACK_SIZE
	.align		4
.L_943:
        /*1578*/ 	.byte	0x04, 0x12
        /*157a*/ 	.short	(.L_945 - .L_944)
	.align		4
.L_944:
        /*157c*/ 	.word	index@(_Z25selective_scan_fwd_kernelI32Selective_Scan_fwd_kernel_traitsILi32ELi8ELi1ELb1ELb0ELb1ELb0EN3c104HalfEfEEv13SSMParamsBase)
        /*1580*/ 	.word	0x00000000


	//----- nvinfo : EIATTR_MIN_STACK_SIZE
	.align		4
.L_945:
        /*1584*/ 	.byte	0x04, 0x12
        /*1586*/ 	.short	(.L_947 - .L_946)
	.align		4
.L_946:
        /*1588*/ 	.word	index@(_Z25selective_scan_fwd_kernelI32Selective_Scan_fwd_kernel_traitsILi32ELi8ELi1ELb1ELb0ELb1ELb1EN3c104HalfEfEEv13SSMParamsBase)
        /*158c*/ 	.word	0x00000000


	//----- nvinfo : EIATTR_MIN_STACK_SIZE
	.align		4
.L_947:
        /*1590*/ 	.byte	0x04, 0x12
        /*1592*/ 	.short	(.L_949 - .L_948)
	.align		4
.L_948:
        /*1594*/ 	.word	index@(_Z25selective_scan_fwd_kernelI32Selective_Scan_fwd_kernel_traitsILi32ELi8ELi1ELb1ELb1ELb0ELb0EN3c104HalfEfEEv13SSMParamsBase)
        /*1598*/ 	.word	0x00000000


	//----- nvinfo : EIATTR_MIN_STACK_SIZE
	.align		4
.L_949:
        /*159c*/ 	.byte	0x04, 0x12
        /*159e*/ 	.short	(.L_951 - .L_950)
	.align		4
.L_950:
        /*15a0*/ 	.word	index@(_Z25selective_scan_fwd_kernelI32Selective_Scan_fwd_kernel_traitsILi32ELi8ELi1ELb1ELb1ELb0ELb1EN3c104HalfEfEEv13SSMParamsBase)
        /*15a4*/ 	.word	0x00000000


	//----- nvinfo : EIATTR_MIN_STACK_SIZE
	.align		4
.L_951:
        /*15a8*/ 	.byte	0x04, 0x12
        /*15aa*/ 	.short	(.L_953 - .L_952)
	.align		4
.L_952:
        /*15ac*/ 	.word	index@(_Z25selective_scan_fwd_kernelI32Selective_Scan_fwd_kernel_traitsILi32ELi8ELi1ELb1ELb1ELb1ELb0EN3c104HalfEfEEv13SSMParamsBase)
        /*15b0*/ 	.word	0x00000000


	//----- nvinfo : EIATTR_MIN_STACK_SIZE
	.align		4
.L_953:
        /*15b4*/ 	.byte	0x04, 0x12
        /*15b6*/ 	.short	(.L_955 - .L_954)
	.align		4
.L_954:
        /*15b8*/ 	.word	index@(_Z25selective_scan_fwd_kernelI32Selective_Scan_fwd_kernel_traitsILi32ELi8ELi1ELb1ELb1ELb1ELb1EN3c104HalfEfEEv13SSMParamsBase)
        /*15bc*/ 	.word	0x00000000


	//----- nvinfo : EIATTR_MIN_STACK_SIZE
	.align		4
.L_955:
        /*15c0*/ 	.byte	0x04, 0x12
        /*15c2*/ 	.short	(.L_957 - .L_956)
	.align		4
.L_956:
        /*15c4*/ 	.word	index@(_Z25selective_scan_fwd_kernelI32Selective_Scan_fwd_kernel_traitsILi32ELi4ELi1ELb0ELb0ELb0ELb0EN3c104HalfEfEEv13SSMParamsBase)
        /*15c8*/ 	.word	0x00000000


	//----- nvinfo : EIATTR_MIN_STACK_SIZE
	.align		4
.L_957:
        /*15cc*/ 	.byte	0x04, 0x12
        /*15ce*/ 	.short	(.L_959 - .L_958)
	.align		4
.L_958:
        /*15d0*/ 	.word	index@(_Z25selective_scan_fwd_kernelI32Selective_Scan_fwd_kernel_traitsILi32ELi4ELi1ELb0ELb0ELb0ELb1EN3c104HalfEfEEv13SSMParamsBase)
        /*15d4*/ 	.word	0x00000000


	//----- nvinfo : EIATTR_MIN_STACK_SIZE
	.align		4
.L_959:
        /*15d8*/ 	.byte	0x04, 0x12
        /*15da*/ 	.short	(.L_961 - .L_960)
	.align		4
.L_960:
        /*15dc*/ 	.word	index@(_Z25selective_scan_fwd_kernelI32Selective_Scan_fwd_kernel_traitsILi32ELi4ELi1ELb0ELb0ELb1ELb0EN3c104HalfEfEEv13SSMParamsBase)
        /*15e0*/ 	.word	0x00000000


	//----- nvinfo : EIATTR_MIN_STACK_SIZE
	.align		4
.L_961:
        /*15e4*/ 	.byte	0x04, 0x12
        /*15e6*/ 	.short	(.L_963 - .L_962)
	.align		4
.L_962:
        /*15e8*/ 	.word	index@(_Z25selective_scan_fwd_kernelI32Selective_Scan_fwd_kernel_traitsILi32ELi4ELi1ELb0ELb0ELb1ELb1EN3c104HalfEfEEv13SSMParamsBase)
        /*15ec*/ 	.word	0x00000000


	//----- nvinfo : EIATTR_MIN_STACK_SIZE
	.align		4
.L_963:
        /*15f0*/ 	.byte	0x04, 0x12
        /*15f2*/ 	.short	(.L_965 - .L_964)
	.align		4
.L_964:
        /*15f4*/ 	.word	index@(_Z25selective_scan_fwd_kernelI32Selective_Scan_fwd_kernel_traitsILi32ELi4ELi1ELb0ELb1ELb0ELb0EN3c104HalfEfEEv13SSMParamsBase)
        /*15f8*/ 	.word	0x00000000


	//----- nvinfo : EIATTR_MIN_STACK_SIZE
	.align		4
.L_965:
        /*15fc*/ 	.byte	0x04, 0x12
        /*15fe*/ 	.short	(.L_967 - .L_966)
	.align		4
.L_966:
        /*1600*/ 	.word	index@(_Z25selective_scan_fwd_kernelI32Selective_Scan_fwd_kernel_traitsILi32ELi4ELi1ELb0ELb1ELb0ELb1EN3c104HalfEfEEv13SSMParamsBase)
        /*1604*/ 	.word	0x00000000


	//----- nvinfo : EIATTR_MIN_STACK_SIZE
	.align		4
.L_967:
        /*1608*/ 	.byte	0x04, 0x12
        /*160a*/ 	.short	(.L_969 - .L_968)
	.align		4
.L_968:
        /*160c*/ 	.word	index@(_Z25selective_scan_fwd_kernelI32Selective_Scan_fwd_kernel_traitsILi32ELi4ELi1ELb0ELb1ELb1ELb0EN3c104HalfEfEEv13SSMParamsBase)
        /*1610*/ 	.word	0x00000000


	//----- nvinfo : EIATTR_MIN_STACK_SIZE
	.align		4
.L_969:
        /*1614*/ 	.byte	0x04, 0x12
        /*1616*/ 	.short	(.L_971 - .L_970)
	.align		4
.L_970:
        /*1618*/ 	.word	index@(_Z25selective_scan_fwd_kernelI32Selective_Scan_fwd_kernel_traitsILi32ELi4ELi1ELb0ELb1ELb1ELb1EN3c104HalfEfEEv13SSMParamsBase)
        /*161c*/ 	.word	0x00000000


	//----- nvinfo : EIATTR_MIN_STACK_SIZE
	.align		4
.L_971:
        /*1620*/ 	.byte	0x04, 0x12
        /*1622*/ 	.short	(.L_973 - .L_972)
	.align		4
.L_972:
        /*1624*/ 	.word	index@(_Z25selective_scan_fwd_kernelI32Selective_Scan_fwd_kernel_traitsILi32ELi4ELi1ELb1ELb0ELb0ELb0EN3c104HalfEfEEv13SSMParamsBase)
        /*1628*/ 	.word	0x00000000


	//----- nvinfo : EIATTR_MIN_STACK_SIZE
	.align		4
.L_973:
        /*162c*/ 	.byte	0x04, 0x12
        /*162e*/ 	.short	(.L_975 - .L_974)
	.align		4
.L_974:
        /*1630*/ 	.word	index@(_Z25selective_scan_fwd_kernelI32Selective_Scan_fwd_kernel_traitsILi32ELi4ELi1ELb1ELb0ELb0ELb1EN3c104HalfEfEEv13SSMParamsBase)
        /*1634*/ 	.word	0x00000000


	//----- nvinfo : EIATTR_MIN_STACK_SIZE
	.align		4
.L_975:
        /*1638*/ 	.byte	0x04, 0x12
        /*163a*/ 	.short	(.L_977 - .L_976)
	.align		4
.L_976:
        /*163c*/ 	.word	index@(_Z25selective_scan_fwd_kernelI32Selective_Scan_fwd_kernel_traitsILi32ELi4ELi1ELb1ELb0ELb1ELb0EN3c104HalfEfEEv13SSMParamsBase)
        /*1640*/ 	.word	0x00000000


	//----- nvinfo : EIATTR_MIN_STACK_SIZE
	.align		4
.L_977:
        /*1644*/ 	.byte	0x04, 0x12
        /*1646*/ 	.short	(.L_979 - .L_978)
	.align		4
.L_978:
        /*1648*/ 	.word	index@(_Z25selective_scan_fwd_kernelI32Selective_Scan_fwd_kernel_traitsILi32ELi4ELi1ELb1ELb0ELb1ELb1EN3c104HalfEfEEv13SSMParamsBase)
        /*164c*/ 	.word	0x00000000


	//----- nvinfo : EIATTR_MIN_STACK_SIZE
	.align		4
.L_979:
        /*1650*/ 	.byte	0x04, 0x12
        /*1652*/ 	.short	(.L_981 - .L_980)
	.align		4
.L_980:
        /*1654*/ 	.word	index@(_Z25selective_scan_fwd_kernelI32Selective_Scan_fwd_kernel_traitsILi32ELi4ELi1ELb1ELb1ELb0ELb0EN3c104HalfEfEEv13SSMParamsBase)
        /*1658*/ 	.word	0x00000000


	//----- nvinfo : EIATTR_MIN_STACK_SIZE
	.align		4
.L_981:
        /*165c*/ 	.byte	0x04, 0x12
        /*165e*/ 	.short	(.L_983 - .L_982)
	.align		4
.L_982:
        /*1660*/ 	.word	index@(_Z25selective_scan_fwd_kernelI32Selective_Scan_fwd_kernel_traitsILi32ELi4ELi1ELb1ELb1ELb0ELb1EN3c104HalfEfEEv13SSMParamsBase)
        /*1664*/ 	.word	0x00000000


	//----- nvinfo : EIATTR_MIN_STACK_SIZE
	.align		4
.L_983:
        /*1668*/ 	.byte	0x04, 0x12
        /*166a*/ 	.short	(.L_985 - .L_984)
	.align		4
.L_984:
        /*166c*/ 	.word	index@(_Z25selective_scan_fwd_kernelI32Selective_Scan_fwd_kernel_traitsILi32ELi4ELi1ELb1ELb1ELb1ELb0EN3c104HalfEfEEv13SSMParamsBase)
        /*1670*/ 	.word	0x00000000


	//----- nvinfo : EIATTR_MIN_STACK_SIZE
	.align		4
.L_985:
        /*1674*/ 	.byte	0x04, 0x12
        /*1676*/ 	.short	(.L_987 - .L_986)
	.align		4
.L_986:
        /*1678*/ 	.word	index@(_Z25selective_scan_fwd_kernelI32Selective_Scan_fwd_kernel_traitsILi32ELi4ELi1ELb1ELb1ELb1ELb1EN3c104HalfEfEEv13SSMParamsBase)
        /*167c*/ 	.word	0x00000000
.L_987:


//--------------------- .nv.info._Z25selective_scan_fwd_kernelI32Selective_Scan_fwd_kernel_traitsILi128ELi16ELi1ELb0ELb0ELb0ELb0EN3c104HalfENS1_7complexIfEEEEv13SSMParamsBase --------------------------
	.section	.nv.info._Z25selective_scan_fwd_kernelI32Selective_Scan_fwd_kernel_traitsILi128ELi16ELi1ELb0ELb0ELb0ELb0EN3c104HalfENS1_7complexIfEEEEv13SSMParamsBase,"",@"SHT_CUDA_INFO"
	.sectionflags	@""
	.align	4


	//----- nvinfo : EIATTR_CUDA_API_VERSION
	.align		4
        /*0000*/ 	.byte	0x04, 0x37
        /*0002*/ 	.short	(.L_989 - .L_988)
.L_988:
        /*0004*/ 	.word	0x00000082


	//----- nvinfo : EIATTR_SW2861232_WAR
	.align		4
.L_989:
        /*0008*/ 	.byte	0x01, 0x35
	.zero		2


	//----- nvinfo : EIATTR_PARAM_CBANK
	.align		4
        /*000c*/ 	.byte	0x04, 0x0a
        /*000e*/ 	.short	(.L_991 - .L_990)
	.align		4
.L_990:
        /*0010*/ 	.word	index@(.nv.constant0._Z25selective_scan_fwd_kernelI32Selective_Scan_fwd_kernel_traitsILi128ELi16ELi1ELb0ELb0ELb0ELb0EN3c104HalfENS1_7complexIfEEEEv13SSMParamsBase)
        /*0014*/ 	.short	0x0160
        /*0016*/ 	.short	0x0118


	//----- nvinfo : EIATTR_CBANK_PARAM_SIZE
	.align		4
.L_991:
        /*0018*/ 	.byte	0x03, 0x19
        /*001a*/ 	.short	0x0118


	//----- nvinfo : EIATTR_KPARAM_INFO
	.align		4
        /*001c*/ 	.byte	0x04, 0x17
        /*001e*/ 	.short	(.L_993 - .L_992)
.L_992:
        /*0020*/ 	.word	0x00000000
        /*0024*/ 	.short	0x0000
        /*0026*/ 	.short	0x0000
        /*0028*/ 	.byte	0x00, 0xf0, 0x61, 0x04


	//----- nvinfo : EIATTR_MAXREG_COUNT
	.align		4
.L_993:
        /*002c*/ 	.byte	0x03, 0x1b
        /*002e*/ 	.short	0x00a8


	//----- nvinfo : EIATTR_NUM_BARRIERS
	.align		4
        /*0030*/ 	.byte	0x02, 0x4c
        /*0032*/ 	.byte	0x01
	.zero		1


	//----- nvinfo : EIATTR_MERCURY_ISA_VERSION
	.align		4
        /*0034*/ 	.byte	0x03, 0x5f
        /*0036*/ 	.short	0x0000


	//----- nvinfo : EIATTR_COOP_GROUP_MASK_REGIDS
	.align		4
        /*0038*/ 	.byte	0x04, 0x29
        /*003a*/ 	.short	(.L_995 - .L_994)


	//   ....[0]....
.L_994:
        /*003c*/ 	.word	0xffffffff


	//   ....[1]....
        /*0040*/ 	.word	0xffffffff


	//   ....[2]....
        /*0044*/ 	.word	0xffffffff


	//   ....[3]....
        /*0048*/ 	.word	0xffffffff


	//   ....[4]....
        /*004c*/ 	.word	0xffffffff


	//   ....[5]....
        /*0050*/ 	.word	0xffffffff


	//   ....[6]....
        /*0054*/ 	.word	0xffffffff


	//   ....[7]....
        /*0058*/ 	.word	0xffffffff


	//   ....[8]....
        /*005c*/ 	.word	0xffffffff


	//   ....[9]....
        /*0060*/ 	.word	0xffffffff


	//   ....[10]....
        /*0064*/ 	.word	0xffffffff


	//   ....[11]....
        /*0068*/ 	.word	0xffffffff


	//   ....[12]....
        /*006c*/ 	.word	0xffffffff


	//   ....[13]....
        /*0070*/ 	.word	0xffffffff


	//   ....[14]....
        /*0074*/ 	.word	0xffffffff


	//   ....[15]....
        /*0078*/ 	.word	0xffffffff


	//   ....[16]....
        /*007c*/ 	.word	0xffffffff


	//   ....[17]....
        /*0080*/ 	.word	0xffffffff


	//   ....[18]....
        /*0084*/ 	.word	0xffffffff


	//   ....[19]....
        /*0088*/ 	.word	0xffffffff


	//   ....[20]....
        /*008c*/ 	.word	0xffffffff


	//   ....[21]....
        /*0090*/ 	.word	0xffffffff


	//   ....[22]....
        /*0094*/ 	.word	0xffffffff


	//   ....[23]....
        /*0098*/ 	.word	0xffffffff


	//   ....[24]....
        /*009c*/ 	.word	0xffffffff


	//   ....[25]....
        /*00a0*/ 	.word	0xffffffff


	//   ....[26]....
        /*00a4*/ 	.word	0xffffffff


	//----- nvinfo : EIATTR_COOP_GROUP_INSTR_OFFSETS
	.align		4
.L_995:
        /*00a8*/ 	.byte	0x04, 0x28
        /*00aa*/ 	.short	(.L_997 - .L_996)


	//   ....[0]....
.L_996:
        /*00ac*/ 	.word	0x00000c40


	//   ....[1]....
        /*00b0*/ 	.word	0x00001100


	//   ....[2]....
        /*00b4*/ 	.word	0x000053d0


	//   ....[3]....
        /*00b8*/ 	.word	0x00005400


	//   ....[4]....
        /*00bc*/ 	.word	0x00005430


	//   ....[5]....
        /*00c0*/ 	.word	0x00005440


	//   ....[6]....
        /*00c4*/ 	.word	0x000054d0


	//   ....[7]....
        /*00c8*/ 	.word	0x00005500


	//   ....[8]....
        /*00cc*/ 	.word	0x00005530


	//   ....[9]....
        /*00d0*/ 	.word	0x00005540


	//   ....[10]....
        /*00d4*/ 	.word	0x000055d0


	//   ....[11]....
        /*00d8*/ 	.word	0x00005610


	//   ....[12]....
        /*00dc*/ 	.word	0x00005630


	//   ....[13]....
        /*00e0*/ 	.word	0x00005640


	//   ....[14]....
        /*00e4*/ 	.word	0x000056e0


	//   ....[15]....
        /*00e8*/ 	.word	0x00005720


	//   ....[16]....
        /*00ec*/ 	.word	0x00005730


	//   ....[17]....
        /*00f0*/ 	.word	0x00005740


	//   ....[18]....
        /*00f4*/ 	.word	0x000057f0


	//   ....[19]....
        /*00f8*/ 	.word	0x00005820


	//   ....[20]....
        /*00fc*/ 	.word	0x00005830


	//   ....[21]....
        /*0100*/ 	.word	0x00005840


	//   ....[22]....
        /*0104*/ 	.word	0x00005c90


	//   ....[23]....
        /*0108*/ 	.word	0x00005cc0


	//   ....[24]....
        /*010c*/ 	.word	0x00005ce0


	//   ....[25]....
        /*0110*/ 	.word	0x00005d00


	//   ....[26]....
        /*0114*/ 	.word	0x00006c90


	//----- nvinfo : EIATTR_EXIT_INSTR_OFFSETS
	.align		4
.L_997:
        /*0118*/ 	.byte	0x04, 0x1c
        /*011a*/ 	.short	(.L_999 - .L_998)


	//   ....[0]....
.L_998:
        /*011c*/ 	.word	0x00000150


	//   ....[1]....
        /*0120*/ 	.word	0x00007310


	//----- nvinfo : EIATTR_MAX_THREADS
	.align		4
.L_999:
        /*0124*/ 	.byte	0x04, 0x05
        /*0126*/ 	.short	(.L_1001 - .L_1000)
.L_1000:
        /*0128*/ 	.word	0x00000080
        /*012c*/ 	.word	0x00000001
        /*0130*/ 	.word	0x00000001


	//----- nvinfo : EIATTR_CRS_STACK_SIZE
	.align		4
.L_1001:
        /*0134*/ 	.byte	0x04, 0x1e
        /*0136*/ 	.short	(.L_1003 - .L_1002)
.L_1002:
        /*0138*/ 	.word	0x00000000
.L_1003:


//--------------------- .nv.info._Z25selective_scan_fwd_kernelI32Selective_Scan_fwd_kernel_traitsILi128ELi16ELi1ELb0ELb0ELb0ELb1EN3c104HalfENS1_7complexIfEEEEv13SSMParamsBase --------------------------
	.section	.nv.info._Z25selective_scan_fwd_kernelI32Selective_Scan_fwd_kernel_traitsILi128ELi16ELi1ELb0ELb0ELb0ELb1EN3c104HalfENS1_7complexIfEEEEv13SSMParamsBase,"",@"SHT_CUDA_INFO"
	.sectionflags	@""
	.align	4


	//----- nvinfo : EIATTR_CUDA_API_VERSION
	.align		4
        /*0000*/ 	.byte	0x04, 0x37
        /*0002*/ 	.short	(.L_1005 - .L_1004)
.L_1004:
        /*0004*/ 	.word	0x00000082


	//----- nvinfo : EIATTR_SW2861232_WAR
	.align		4
.L_1005:
        /*0008*/ 	.byte	0x01, 0x35
	.zero		2


	//----- nvinfo : EIATTR_PARAM_CBANK
	.align		4
        /*000c*/ 	.byte	0x04, 0x0a
        /*000e*/ 	.short	(.L_1007 - .L_1006)
	.align		4
.L_1006:
        /*0010*/ 	.word	index@(.nv.constant0._Z25selective_scan_fwd_kernelI32Selective_Scan_fwd_kernel_traitsILi128ELi16ELi1ELb0ELb0ELb0ELb1EN3c104HalfENS1_7complexIfEEEEv13SSMParamsBase)
        /*0014*/ 	.short	0x0160
        /*0016*/ 	.short	0x0118


	//----- nvinfo : EIATTR_CBANK_PARAM_SIZE
	.align		4
.L_1007:
        /*0018*/ 	.byte	0x03, 0x19
        /*001a*/ 	.short	0x0118


	//----- nvinfo : EIATTR_KPARAM_INFO
	.align		4
        /*001c*/ 	.byte	0x04, 0x17
        /*001e*/ 	.short	(.L_1009 - .L_1008)
.L_1008:
        /*0020*/ 	.word	0x00000000
        /*0024*/ 	.short	0x0000
        /*0026*/ 	.short	0x0000
        /*0028*/ 	.byte	0x00, 0xf0, 0x61, 0x04


	//----- nvinfo : EIATTR_MAXREG_COUNT
	.align		4
.L_1009:
        /*002c*/ 	.byte	0x03, 0x1b
        /*002e*/ 	.short	0x00a8


	//----- nvinfo : EIATTR_NUM_BARRIERS
	.align		4
        /*0030*/ 	.byte	0x02, 0x4c
        /*0032*/ 	.byte	0x01
	.zero		1


	//----- nvinfo : EIATTR_MERCURY_ISA_VERSION
	.align		4
        /*0034*/ 	.byte	0x03, 0x5f
        /*0036*/ 	.short	0x0000


	//----- nvinfo : EIATTR_COOP_GROUP_MASK_REGIDS
	.align		4
        /*0038*/ 	.byte	0x04, 0x29
        /*003a*/ 	.short	(.L_1011 - .L_1010)


	//   ....[0]....
.L_1010:
        /*003c*/ 	.word	0xffffffff


	//   ....[1]....
        /*0040*/ 	.word	0xffffffff


	//   ....[2]....
        /*0044*/ 	.word	0xffffffff


	//   ....[3]....
        /*0048*/ 	.word	0xffffffff


	//   ....[4]....
        /*004c*/ 	.word	0xffffffff


	//   ....[5]....
        /*0050*/ 	.word	0xffffffff


	//   ....[6]....
        /*0054*/ 	.word	0xffffffff


	//   ....[7]....
        /*0058*/ 	.word	0xffffffff


	//   ....[8]....
        /*005c*/ 	.word	0xffffffff


	//   ....[9]....
        /*0060*/ 	.word	0xffffffff


	//   ....[10]....
        /*0064*/ 	.word	0xffffffff


	//   ....[11]....
        /*0068*/ 	.word	0xffffffff


	//   ....[12]....
        /*006c*/ 	.word	0xffffffff


	//   ....[13]....
        /*0070*/ 	.word	0xffffffff


	//   ....[14]....
        /*0074*/ 	.word	0xffffffff


	//   ....[15]....
        /*0078*/ 	.word	0xffffffff


	//   ....[16]....
        /*007c*/ 	.word	0xffffffff


	//   ....[17]....
        /*0080*/ 	.word	0xffffffff


	//   ....[18]....
        /*0084*/ 	.word	0xffffffff


	//   ....[19]....
        /*0088*/ 	.word	0xffffffff


	//   ....[20]....
        /*008c*/ 	.word	0xffffffff


	//   ....[21]....
        /*0090*/ 	.word	0xffffffff


	//   ....[22]....
        /*0094*/ 	.word	0xffffffff


	//   ....[23]....
        /*0098*/ 	.word	0xffffffff


	//   ....[24]....
        /*009c*/ 	.word	0xffffffff


	//   ....[25]....
        /*00a0*/ 	.word	0xffffffff


	//   ....[26]....
        /*00a4*/ 	.word	0xffffffff


	//   ....[27]....
        /*00a8*/ 	.word	0xffffffff


	//   ....[28]....
        /*00ac*/ 	.word	0xffffffff


	//----- nvinfo : EIATTR_COOP_GROUP_INSTR_OFFSETS
	.align		4
.L_1011:
        /*00b0*/ 	.byte	0x04, 0x28
        /*00b2*/ 	.short	(.L_1013 - .L_1012)


	//   ....[0]....
.L_1012:
        /*00b4*/ 	.word	0x00000c60


	//   ....[1]....
        /*00b8*/ 	.word	0x00001120


	//   ....[2]....
        /*00bc*/ 	.word	0x000053f0


	//   ....[3]....
        /*00c0*/ 	.word	0x00005420


	//   ....[4]....
        /*00c4*/ 	.word	0x00005450


	//   ....[5]....
        /*00c8*/ 	.word	0x00005460


	//   ....[6]....
        /*00cc*/ 	.word	0x000054f0


	//   ....[7]....
        /*00d0*/ 	.word	0x00005520


	//   ....[8]....
        /*00d4*/ 	.word	0x00005550


	//   ....[9]....
        /*00d8*/ 	.word	0x00005560


	//   ....[10]....
        /*00dc*/ 	.word	0x000055f0


	//   ....[11]....
        /*00e0*/ 	.word	0x00005630


	//   ....[12]....
        /*00e4*/ 	.word	0x00005650


	//   ....[13]....
        /*00e8*/ 	.word	0x00005660


	//   ....[14]....
        /*00ec*/ 	.word	0x00005700


	//   ....[15]....
        /*00f0*/ 	.word	0x00005740


	//   ....[16]....
        /*00f4*/ 	.word	0x00005750


	//   ....[17]....
        /*00f8*/ 	.word	0x00005760


	//   ....[18]....
        /*00fc*/ 	.word	0x00005810


	//   ....[19]....
        /*0100*/ 	.word	0x00005840


	//   ....[20]....
        /*0104*/ 	.word	0x00005850


	//   ....[21]....
        /*0108*/ 	.word	0x00005860


	//   ....[22]....
        /*010c*/ 	.word	0x00005cb0


	//   ....[23]....
        /*0110*/ 	.word	0x00005ce0


	//   ....[24]....
        /*0114*/ 	.word	0x00005d00


	//   ....[25]....
        /*0118*/ 	.word	0x00005d20


	//   ....[26]....
        /*011c*/ 	.word	0x00006d90


	//   ....[27]....
        /*0120*/ 	.word	0x00007990


	//   ....[28]....
        /*0124*/ 	.word	0x000085a0


	//----- nvinfo : EIATTR_EXIT_INSTR_OFFSETS
	.align		4
.L_1013:
        /*0128*/ 	.byte	0x04, 0x1c
        /*012a*/ 	.short	(.L_1015 - .L_1014)


	//   ....[0]....
.L_1014:
        /*012c*/ 	.word	0x000001b0


	//   ....[1]....
        /*0130*/ 	.word	0x00008b10


	//----- nvinfo : EIATTR_MAX_THREADS
	.align		4
.L_1015:
        /*0134*/ 	.byte	0x04, 0x05
        /*0136*/ 	.short	(.L_1017 - .L_1016)
.L_1016:
        /*0138*/ 	.word	0x00000080
        /*013c*/ 	.word	0x00000001
        /*0140*/ 	.word	0x00000001


	//----- nvinfo : EIATTR_CRS_STACK_SIZE
	.align		4
.L_1017:
        /*0144*/ 	.byte	0x04, 0x1e
        /*0146*/ 	.short	(.L_1019 - .L_1018)
.L_1018:
        /*0148*/ 	.word	0x00000000
.L_1019:


//--------------------- .nv.info._Z25selective_scan_fwd_kernelI32Selective_Scan_fwd_kernel_traitsILi128ELi16ELi1ELb0ELb0ELb1ELb0EN3c104HalfENS1_7complexIfEEEEv13SSMParamsBase --------------------------
	.section	.nv.info._Z25selective_scan_fwd_kernelI32Selective_Scan_fwd_kernel_traitsILi128ELi16ELi1ELb0ELb0ELb1ELb0EN3c104HalfENS1_7complexIfEEEEv13SSMParamsBase,"",@"SHT_CUDA_INFO"
	.sectionflags	@""
	.align	4


	//----- nvinfo : EIATTR_CUDA_API_VERSION
	.align		4
        /*0000*/ 	.byte	0x04, 0x37
        /*0002*/ 	.short	(.L_1021 - .L_1020)
.L_1020:
        /*0004*/ 	.word	0x00000082


	//----- nvinfo : EIATTR_SW2861232_WAR
	.align		4
.L_1021:
        /*0008*/ 	.byte	0x01, 0x35
	.zero		2


	//----- nvinfo : EIATTR_PARAM_CBANK
	.align		4
        /*000c*/ 	.byte	0x04, 0x0a
        /*000e*/ 	.short	(.L_1023 - .L_1022)
	.align		4
.L_1022:
        /*0010*/ 	.word	index@(.nv.constant0._Z25selective_scan_fwd_kernelI32Selective_Scan_fwd_kernel_traitsILi128ELi16ELi1ELb0ELb0ELb1ELb0EN3c104HalfENS1_7complexIfEEEEv13SSMParamsBase)
        /*0014*/ 	.short	0x0160
        /*0016*/ 	.short	0x0118


	//----- nvinfo : EIATTR_CBANK_PARAM_SIZE
	.align		4
.L_1023:
        /*0018*/ 	.byte	0x03, 0x19
        /*001a*/ 	.short	0x0118


	//----- nvinfo : EIATTR_KPARAM_INFO
	.align		4
        /*001c*/ 	.byte	0x04, 0x17
        /*001e*/ 	.short	(.L_1025 - .L_1024)
.L_1024:
        /*0020*/ 	.word	0x00000000
        /*0024*/ 	.short	0x0000
        /*0026*/ 	.short	0x0000
        /*0028*/ 	.byte	0x00, 0xf0, 0x61, 0x04


	//----- nvinfo : EIATTR_MAXREG_COUNT
	.align		4
.L_1025:
        /*002c*/ 	.byte	0x03, 0x1b
        /*002e*/ 	.short	0x00a8


	//----- nvinfo : EIATTR_NUM_BARRIERS
	.align		4
        /*0030*/ 	.byte	0x02, 0x4c
        /*0032*/ 	.byte	0x01
	.zero		1


	//----- nvinfo : EIATTR_MERCURY_ISA_VERSION
	.align		4
        /*0034*/ 	.byte	0x03, 0x5f
        /*0036*/ 	.short	0x0000


	//----- nvinfo : EIATTR_COOP_GROUP_MASK_REGIDS
	.align		4
        /*0038*/ 	.byte	0x04, 0x29
        /*003a*/ 	.short	(.L_1027 - .L_1026)


	//   ....[0]....
.L_1026:
        /*003c*/ 	.word	0xffffffff


	//   ....[1]....
        /*0040*/ 	.word	0xffffffff


	//   ....[2]....
        /*0044*/ 	.word	0xffffffff


	//   ....[3]....
        /*0048*/ 	.word	0xffffffff


	//   ....[4]....
        /*004c*/ 	.word	0xffffffff


	//   ....[5]....
        /*0050*/ 	.word	0xffffffff


	//   ....[6]....
        /*0054*/ 	.word	0xffffffff


	//   ....[7]....
        /*0058*/ 	.word	0xffffffff


	//   ....[8]....
        /*005c*/ 	.word	0xffffffff


	//   ....[9]....
        /*0060*/ 	.word	0xffffffff


	//   ....[10]....
        /*0064*/ 	.word	0xffffffff


	//   ....[11]....
        /*0068*/ 	.word	0xffffffff


	//   ....[12]....
        /*006c*/ 	.word	0xffffffff


	//   ....[13]....
        /*0070*/ 	.word	0xffffffff


	//   ....[14]....
        /*0074*/ 	.word	0xffffffff


	//   ....[15]....
        /*0078*/ 	.word	0xffffffff


	//   ....[16]....
        /*007c*/ 	.word	0xffffffff


	//   ....[17]....
        /*0080*/ 	.word	0xffffffff


	//   ....[18]....
        /*0084*/ 	.word	0xffffffff


	//   ....[19]....
        /*0088*/ 	.word	0xffffffff


	//   ....[20]....
        /*008c*/ 	.word	0xffffffff


	//   ....[21]....
        /*0090*/ 	.word	0xffffffff


	//   ....[22]....
        /*0094*/ 	.word	0xffffffff


	//   ....[23]....
        /*0098*/ 	.word	0xffffffff


	//   ....[24]....
        /*009c*/ 	.word	0xffffffff


	//   ....[25]....
        /*00a0*/ 	.word	0xffffffff


	//   ....[26]....
        /*00a4*/ 	.word	0xffffffff


	//   ....[27]....
        /*00a8*/ 	.word	0xffffffff


	//----- nvinfo : EIATTR_COOP_GROUP_INSTR_OFFSETS
	.align		4
.L_1027:
        /*00ac*/ 	.byte	0x04, 0x28
        /*00ae*/ 	.short	(.L_1029 - .L_1028)


	//   ....[0]....
.L_1028:
        /*00b0*/ 	.word	0x000010b0


	//   ....[1]....
        /*00b4*/ 	.word	0x00001570


	//   ....[2]....
        /*00b8*/ 	.word	0x00006240


	//   ....[3]....
        /*00bc*/ 	.word	0x00006270


	//   ....[4]....
        /*00c0*/ 	.word	0x00006290


	//   ....[5]....
        /*00c4*/ 	.word	0x000062a0


	//   ....[6]....
        /*00c8*/ 	.word	0x00006480


	//   ....[7]....
        /*00cc*/ 	.word	0x000064c0


	//   ....[8]....
        /*00d0*/ 	.word	0x000064d0


	//   ....[9]....
        /*00d4*/ 	.word	0x00006510


	//   ....[10]....
        /*00d8*/ 	.word	0x000066f0


	//   ....[11]....
        /*00dc*/ 	.word	0x00006730


	//   ....[12]....
        /*00e0*/ 	.word	0x00006750


	//   ....[13]....
        /*00e4*/ 	.word	0x00006770


	//   ....[14]....
        /*00e8*/ 	.word	0x00006a30


	//   ....[15]....
        /*00ec*/ 	.word	0x00006a50


	//   ....[16]....
        /*00f0*/ 	.word	0x00006a70


	//   ....[17]....
        /*00f4*/ 	.word	0x00006aa0


	//   ....[18]....
        /*00f8*/ 	.word	0x00006c30


	//   ....[19]....
        /*00fc*/ 	.word	0x00006cb0


	//   ....[20]....
        /*0100*/ 	.word	0x00006d00


	//   ....[21]....
        /*0104*/ 	.word	0x00006d10


	//   ....[22]....
        /*0108*/ 	.word	0x00006e30


	//   ....[23]....
        /*010c*/ 	.word	0x00007330


	//   ....[24]....
        /*0110*/ 	.word	0x00007350


	//   ....[25]....
        /*0114*/ 	.word	0x00007370


	//   ....[26]....
        /*0118*/ 	.word	0x00007390


	//   ....[27]....
        /*011c*/ 	.word	0x00008bd0


	//----- nvinfo : EIATTR_EXIT_INSTR_OFFSETS
	.align		4
.L_1029:
        /*0120*/ 	.byte	0x04, 0x1c
        /*0122*/ 	.short	(.L_1031 - .L_1030)


	//   ....[0]....
.L_1030:
        /*0124*/ 	.word	0x000005b0


	//   ....[1]....
        /*0128*/ 	.word	0x000094b0


	//----- nvinfo : EIATTR_MAX_THREADS
	.align		4
.L_1031:
        /*012c*/ 	.byte	0x04, 0x05
        /*012e*/ 	.short	(.L_1033 - .L_1032)
.L_1032:
        /*0130*/ 	.word	0x00000080
        /*0134*/ 	.word	0x00000001
        /*0138*/ 	.word	0x00000001


	//----- nvinfo : EIATTR_CRS_STACK_SIZE
	.align		4
.L_1033:
        /*013c*/ 	.byte	0x04, 0x1e
        /*013e*/ 	.short	(.L_1035 - .L_1034)
.L_1034:
        /*0140*/ 	.word	0x00000000
.L_1035:


//--------------------- .nv.info._Z25selective_scan_fwd_kernelI32Selective_Scan_fwd_kernel_traitsILi128ELi16ELi1ELb0ELb0ELb1ELb1EN3c104HalfENS1_7complexIfEEEEv13SSMParamsBase --------------------------
	.section	.nv.info._Z25selective_scan_fwd_kernelI32Selective_Scan_fwd_kernel_traitsILi128ELi16ELi1ELb0ELb0ELb1ELb1EN3c104HalfENS1_7complexIfEEEEv13SSMParamsBase,"",@"SHT_CUDA_INFO"
	.sectionflags	@""
	.align	4


	//----- nvinfo : EIATTR_CUDA_API_VERSION
	.align		4
        /*0000*/ 	.byte	0x04, 0x37
        /*0002*/ 	.short	(.L_1037 - .L_1036)
.L_1036:
        /*0004*/ 	.word	0x00000082


	//----- nvinfo : EIATTR_SW2861232_WAR
	.align		4
.L_1037:
        /*0008*/ 	.byte	0x01, 0x35
	.zero		2


	//----- nvinfo : EIATTR_PARAM_CBANK
	.align		4
        /*000c*/ 	.byte	0x04, 0x0a
        /*000e*/ 	.short	(.L_1039 - .L_1038)
	.align		4
.L_1038:
        /*0010*/ 	.word	index@(.nv.constant0._Z25selective_scan_fwd_kernelI32Selective_Scan_fwd_kernel_traitsILi128ELi16ELi1ELb0ELb0ELb1ELb1EN3c104HalfENS1_7complexIfEEEEv13SSMParamsBase)
        /*0014*/ 	.short	0x0160
        /*0016*/ 	.short	0x0118


	//----- nvinfo : EIATTR_CBANK_PARAM_SIZE
	.align		4
.L_1039:
        /*0018*/ 	.byte	0x03, 0x19
        /*001a*/ 	.short	0x0118


	//----- nvinfo : EIATTR_KPARAM_INFO
	.align		4
        /*001c*/ 	.byte	0x04, 0x17
        /*001e*/ 	.short	(.L_1041 - .L_1040)
.L_1040:
        /*0020*/ 	.word	0x00000000
        /*0024*/ 	.short	0x0000
        /*0026*/ 	.short	0x0000
        /*0028*/ 	.byte	0x00, 0xf0, 0x61, 0x04


	//----- nvinfo : EIATTR_MAXREG_COUNT
	.align		4
.L_1041:
        /*002c*/ 	.byte	0x03, 0x1b
        /*002e*/ 	.short	0x00a8


	//----- nvinfo : EIATTR_NUM_BARRIERS
	.align		4
        /*0030*/ 	.byte	0x02, 0x4c
        /*0032*/ 	.byte	0x01
	.zero		1


	//----- nvinfo : EIATTR_MERCURY_ISA_VERSION
	.align		4
        /*0034*/ 	.byte	0x03, 0x5f
        /*0036*/ 	.short	0x0000


	//----- nvinfo : EIATTR_COOP_GROUP_MASK_REGIDS
	.align		4
        /*0038*/ 	.byte	0x04, 0x29
        /*003a*/ 	.short	(.L_1043 - .L_1042)


	//   ....[0]....
.L_1042:
        /*003c*/ 	.word	0xffffffff


	//   ....[1]....
        /*0040*/ 	.word	0xffffffff


	//   ....[2]....
        /*0044*/ 	.word	0xffffffff


	//   ....[3]....
        /*0048*/ 	.word	0xffffffff


	//   ....[4]....
        /*004c*/ 	.word	0xffffffff


	//   ....[5]....
        /*0050*/ 	.word	0xffffffff


	//   ....[6]....
        /*0054*/ 	.word	0xffffffff


	//   ....[7]....
        /*0058*/ 	.word	0xffffffff


	//   ....[8]....
        /*005c*/ 	.word	0xffffffff


	//   ....[9]....
        /*0060*/ 	.word	0xffffffff


	//   ....[10]....
        /*0064*/ 	.word	0xffffffff


	//   ....[11]....
        /*0068*/ 	.word	0xffffffff


	//   ....[12]....
        /*006c*/ 	.word	0xffffffff


	//   ....[13]....
        /*0070*/ 	.word	0xffffffff


	//   ....[14]....
        /*0074*/ 	.word	0xffffffff


	//   ....[15]....
        /*0078*/ 	.word	0xffffffff


	//   ....[16]....
        /*007c*/ 	.word	0xffffffff


	//   ....[17]....
        /*0080*/ 	.word	0xffffffff


	//   ....[18]....
        /*0084*/ 	.word	0xffffffff


	//   ....[19]....
        /*0088*/ 	.word	0xffffffff


	//   ....[20]....
        /*008c*/ 	.word	0xffffffff


	//   ....[21]....
        /*0090*/ 	.word	0xffffffff


	//   ....[22]....
        /*0094*/ 	.word	0xffffffff


	//   ....[23]....
        /*0098*/ 	.word	0xffffffff


	//   ....[24]....
        /*009c*/ 	.word	0xffffffff


	//   ....[25]....
        /*00a0*/ 	.word	0xffffffff


	//   ....[26]....
        /*00a4*/ 	.word	0xffffffff


	//   ....[27]....
        /*00a8*/ 	.word	0xffffffff


	//   ....[28]....
        /*00ac*/ 	.word	0xffffffff


	//   ....[29]....
        /*00b0*/ 	.word	0xffffffff


	//----- nvinfo : EIATTR_COOP_GROUP_INSTR_OFFSETS
	.align		4
.L_1043:
        /*00b4*/ 	.byte	0x04, 0x28
        /*00b6*/ 	.short	(.L_1045 - .L_1044)


	//   ....[0]....
.L_1044:
        /*00b8*/ 	.word	0x000010b0


	//   ....[1]....
        /*00bc*/ 	.word	0x00001570


	//   ....[2]....
        /*00c0*/ 	.word	0x00006240


	//   ....[3]....
        /*00c4*/ 	.word	0x00006270


	//   ....[4]....
        /*00c8*/ 	.word	0x00006290


	//   ....[5]....
        /*00cc*/ 	.word	0x000062a0


	//   ....[6]....
        /*00d0*/ 	.word	0x00006480


	//   ....[7]....
        /*00d4*/ 	.word	0x000064c0


	//   ....[8]....
        /*00d8*/ 	.word	0x000064d0


	//   ....[9]....
        /*00dc*/ 	.word	0x00006510


	//   ....[10]....
        /*00e0*/ 	.word	0x000066f0


	//   ....[11]....
        /*00e4*/ 	.word	0x00006730


	//   ....[12]....
        /*00e8*/ 	.word	0x00006750


	//   ....[13]....
        /*00ec*/ 	.word	0x00006770


	//   ....[14]....
        /*00f0*/ 	.word	0x00006a30


	//   ....[15]....
        /*00f4*/ 	.word	0x00006a50


	//   ....[16]....
        /*00f8*/ 	.word	0x00006a70


	//   ....[17]....
        /*00fc*/ 	.word	0x00006aa0


	//   ....[18]....
        /*0100*/ 	.word	0x00006c10


	//   ....[19]....
        /*0104*/ 	.word	0x00006cb0


	//   ....[20]....
        /*0108*/ 	.word	0x00006d00


	//   ....[21]....
        /*010c*/ 	.word	0x00006d10


	//   ....[22]....
        /*0110*/ 	.word	0x00006e30


	//   ....[23]....
        /*0114*/ 	.word	0x00007330


	//   ....[24]....
        /*0118*/ 	.word	0x00007350


	//   ....[25]....
        /*011c*/ 	.word	0x00007370


	//   ....[26]....
        /*0120*/ 	.word	0x00007390


	//   ....[27]....
        /*0124*/ 	.word	0x00008e00


	//   ....[28]....
        /*0128*/ 	.word	0x00009b20


	//   ....[29]....
        /*012c*/ 	.word	0x0000a770


	//----- nvinfo : EIATTR_EXIT_INSTR_OFFSETS
	.align		4
.L_1045:
        /*0130*/ 	.byte	0x04, 0x1c
        /*0132*/ 	.short	(.L_1047 - .L_1046)


	//   ....[0]....
.L_1046:
        /*0134*/ 	.word	0x000005b0


	//   ....[1]....
        /*0138*/ 	.word	0x0000ad90


	//----- nvinfo : EIATTR_MAX_THREADS
	.align		4
.L_1047:
        /*013c*/ 	.byte	0x04, 0x05
        /*013e*/ 	.short	(.L_1049 - .L_1048)
.L_1048:
        /*0140*/ 	.word	0x00000080
        /*0144*/ 	.word	0x00000001
        /*0148*/ 	.word	0x00000001


	//----- nvinfo : EIATTR_CRS_STACK_SIZE
	.align		4
.L_1049:
        /*014c*/ 	.byte	0x04, 0x1e
        /*014e*/ 	.short	(.L_1051 - .L_1050)
.L_1050:
        /*0150*/ 	.word	0x00000000
.L_1051:


//--------------------- .nv.info._Z25selective_scan_fwd_kernelI32Selective_Scan_fwd_kernel_traitsILi128ELi16ELi1ELb0ELb1ELb0ELb0EN3c104HalfENS1_7complexIfEEEEv13SSMParamsBase --------------------------
	.section	.nv.info._Z25selective_scan_fwd_kernelI32Selective_Scan_fwd_kernel_traitsILi128ELi16ELi1ELb0ELb1ELb0ELb0EN3c104HalfENS1_7complexIfEEEEv13SSMParamsBase,"",@"SHT_CUDA_INFO"
	.sectionflags	@""
	.align	4


	//----- nvinfo : EIATTR_CUDA_API_VERSION
	.align		4
        /*0000*/ 	.byte	0x04, 0x37
        /*0002*/ 	.short	(.L_1053 - .L_1052)
.L_1052:
        /*0004*/ 	.word	0x00000082


	//----- nvinfo : EIATTR_SW2861232_WAR
	.align		4
.L_1053:
        /*0008*/ 	.byte	0x01, 0x35
	.zero		2


	//----- nvinfo : EIATTR_PARAM_CBANK
	.align		4
        /*000c*/ 	.byte	0x04, 0x0a
        /*000e*/ 	.short	(.L_1055 - .L_1054)
	.align		4
.L_1054:
        /*0010*/ 	.word	index@(.nv.constant0._Z25selective_scan_fwd_kernelI32Selective_Scan_fwd_kernel_traitsILi128ELi16ELi1ELb0ELb1ELb0ELb0EN3c104HalfENS1_7complexIfEEEEv13SSMParamsBase)
        /*0014*/ 	.short	0x0160
        /*0016*/ 	.short	0x0118


	//----- nvinfo : EIATTR_CBANK_PARAM_SIZE
	.align		4
.L_1055:
        /*0018*/ 	.byte	0x03, 0x19
        /*001a*/ 	.short	0x0118


	//----- nvinfo : EIATTR_KPARAM_INFO
	.align		4
        /*001c*/ 	.byte	0x04, 0x17
        /*001e*/ 	.short	(.L_1057 - .L_1056)
.L_1056:
        /*0020*/ 	.word	0x00000000
        /*0024*/ 	.short	0x0000
        /*0026*/ 	.short	0x0000
        /*0028*/ 	.byte	0x00, 0xf0, 0x61, 0x04


	//----- nvinfo : EIATTR_MAXREG_COUNT
	.align		4
.L_1057:
        /*002c*/ 	.byte	0x03, 0x1b
        /*002e*/ 	.short	0x00a8


	//----- nvinfo : EIATTR_NUM_BARRIERS
	.align		4
        /*0030*/ 	.byte	0x02, 0x4c
        /*0032*/ 	.byte	0x01
	.zero		1


	//----- nvinfo : EIATTR_ANNOTATIONS
	.align		4
        /*0034*/ 	.byte	0x04, 0x55
        /*0036*/ 	.short	(.L_1059 - .L_1058)


	//   ....[0]....
.L_1058:
        /*0038*/ 	.word	0x00000001
        /*003c*/ 	.byte	0xd0, 0x05, 0x00, 0x00, 0x01, 0x00, 0x00, 0x00, 0x60, 0x06, 0x00, 0x00, 0x01, 0x00, 0x00, 0x00
        /*004c*/ 	.byte	0x20, 0x07, 0x00, 0x00, 0x01, 0x00, 0x00, 0x00, 0x40, 0x07, 0x00, 0x00, 0x01, 0x00, 0x00, 0x00
        /*005c*/ 	.byte	0x80, 0x8a, 0x00, 0x00, 0x01, 0x00, 0x00, 0x00, 0x90, 0x8a, 0x00, 0x00, 0x01, 0x00, 0x00, 0x00
        /*006c*/ 	.byte	0xd0, 0x8e, 0x00, 0x00, 0x01, 0x00, 0x00, 0x00, 0xe0, 0x8e, 0x00, 0x00


	//----- nvinfo : EIATTR_MERCURY_ISA_VERSION
	.align		4
.L_1059:
        /*0078*/ 	.byte	0x03, 0x5f
        /*007a*/ 	.short	0x0000


	//----- nvinfo : EIATTR_COOP_GROUP_MASK_REGIDS
	.align		4
        /*007c*/ 	.byte	0x04, 0x29
        /*007e*/ 	.short	(.L_1061 - .L_1060)


	//   ....[0]....
.L_1060:
        /*0080*/ 	.word	0xffffffff


	//   ....[1]....
        /*0084*/ 	.word	0xffffffff


	//   ....[2]....
        /*0088*/ 	.word	0xffffffff


	//   ....[3]....
        /*008c*/ 	.word	0xffffffff


	//   ....[4]....
        /*0090*/ 	.word	0xffffffff


	//   ....[5]....
        /*0094*/ 	.word	0xffffffff


	//   ....[6]....
        /*0098*/ 	.word	0xffffffff


	//   ....[7]....
        /*009c*/ 	.word	0xffffffff


	//   ....[8]....
        /*00a0*/ 	.word	0xffffffff


	//   ....[9]....
        /*00a4*/ 	.word	0xffffffff


	//   ....[10]....
        /*00a8*/ 	.word	0xffffffff


	//   ....[11]....
        /*00ac*/ 	.word	0xffffffff


	//   ....[12]....
        /*00b0*/ 	.word	0xffffffff


	//   ....[13]....
        /*00b4*/ 	.word	0xffffffff


	//   ....[14]....
        /*00b8*/ 	.word	0xffffffff


	//   ....[15]....
        /*00bc*/ 	.word	0xffffffff


	//   ....[16]....
        /*00c0*/ 	.word	0xffffffff


	//   ....[17]....
        /*00c4*/ 	.word	0xffffffff


	//   ....[18]....
        /*00c8*/ 	.word	0xffffffff


	//   ....[19]....
        /*00cc*/ 	.word	0xffffffff


	//   ....[20]....
        /*00d0*/ 	.word	0xffffffff


	//   ....[21]....
        /*00d4*/ 	.word	0xffffffff


	//   ....[22]....
        /*00d8*/ 	.word	0xffffffff


	//   ....[23]....
        /*00dc*/ 	.word	0xffffffff


	//   ....[24]....
        /*00e0*/ 	.word	0xffffffff


	//   ....[25]....
        /*00e4*/ 	.word	0xffffffff


	//   ....[26]....
        /*00e8*/ 	.word	0xffffffff


	//   ....[27]....
        /*00ec*/ 	.word	0xffffffff


	//----- nvinfo : EIATTR_COOP_GROUP_INSTR_OFFSETS
	.align		4
.L_1061:
        /*00f0*/ 	.byte	0x04, 0x28
        /*00f2*/ 	.short	(.L_1063 - .L_1062)


	//   ....[0]....
.L_1062:
        /*00f4*/ 	.word	0x000010d0


	//   ....[1]....
        /*00f8*/ 	.word	0x00001500


	//   ....[2]....
        /*00fc*/ 	.word	0x000052b0


	//   ....[3]....
        /*0100*/ 	.word	0x00006e30


	//   ....[4]....
        /*0104*/ 	.word	0x00006e70


	//   ....[5]....
        /*0108*/ 	.word	0x00006ea0


	//   ....[6]....
        /*010c*/ 	.word	0x00006eb0


	//   ....[7]....
        /*0110*/ 	.word	0x00006f60


	//   ....[8]....
        /*0114*/ 	.word	0x00006f90


	//   ....[9]....
        /*0118*/ 	.word	0x00006fa0


	//   ....[10]....
        /*011c*/ 	.word	0x00006fb0


	//   ....[11]....
        /*0120*/ 	.word	0x000070f0


	//   ....[12]....
        /*0124*/ 	.word	0x00007110


	//   ....[13]....
        /*0128*/ 	.word	0x00007160


	//   ....[14]....
        /*012c*/ 	.word	0x00007170


	//   ....[15]....
        /*0130*/ 	.word	0x00007230


	//   ....[16]....
        /*0134*/ 	.word	0x00007250


	//   ....[17]....
        /*0138*/ 	.word	0x00007290


	//   ....[18]....
        /*013c*/ 	.word	0x000072a0


	//   ....[19]....
        /*0140*/ 	.word	0x00007340


	//   ....[20]....
        /*0144*/ 	.word	0x00007370


	//   ....[21]....
        /*0148*/ 	.word	0x00007390


	//   ....[22]....
        /*014c*/ 	.word	0x000073a0


	//   ....[23]....
        /*0150*/ 	.word	0x00007710


	//   ....[24]....
        /*0154*/ 	.word	0x00007730


	//   ....[25]....
        /*0158*/ 	.word	0x00007750


	//   ....[26]....
        /*015c*/ 	.word	0x00007770


	//   ....[27]....
        /*0160*/ 	.word	0x00008810


	//----- nvinfo : EIATTR_EXIT_INSTR_OFFSETS
	.align		4
.L_1063:
        /*0164*/ 	.byte	0x04, 0x1c
        /*0166*/ 	.short	(.L_1065 - .L_1064)


	//   ....[0]....
.L_1064:
        /*0168*/ 	.word	0x00000450


	//   ....[1]....
        /*016c*/ 	.word	0x00008f10


	//----- nvinfo : EIATTR_MAX_THREADS
	.align		4
.L_1065:
        /*0170*/ 	.byte	0x04, 0x05
        /*0172*/ 	.short	(.L_1067 - .L_1066)
.L_1066:
        /*0174*/ 	.word	0x00000080
        /*0178*/ 	.word	0x00000001
        /*017c*/ 	.word	0x00000001


	//----- nvinfo : EIATTR_CRS_STACK_SIZE
	.align		4
.L_1067:
        /*0180*/ 	.byte	0x04, 0x1e
        /*0182*/ 	.short	(.L_1069 - .L_1068)
.L_1068:
        /*0184*/ 	.word	0x00000000
.L_1069:


//--------------------- .nv.info._Z25selective_scan_fwd_kernelI32Selective_Scan_fwd_kernel_traitsILi128ELi16ELi1ELb0ELb1ELb0ELb1EN3c104HalfENS1_7complexIfEEEEv13SSMParamsBase --------------------------
	.section	.nv.info._Z25selective_scan_fwd_kernelI32Selective_Scan_fwd_kernel_traitsILi128ELi16ELi1ELb0ELb1ELb0ELb1EN3c104HalfENS1_7complexIfEEEEv13SSMParamsBase,"",@"SHT_CUDA_INFO"
	.sectionflags	@""
	.align	4


	//----- nvinfo : EIATTR_CUDA_API_VERSION
	.align		4
        /*0000*/ 	.byte	0x04, 0x37
        /*0002*/ 	.short	(.L_1071 - .L_1070)
.L_1070:
        /*0004*/ 	.word	0x00000082


	//----- nvinfo : EIATTR_SW2861232_WAR
	.align		4
.L_1071:
        /*0008*/ 	.byte	0x01, 0x35
	.zero		2


	//----- nvinfo : EIATTR_PARAM_CBANK
	.align		4
        /*000c*/ 	.byte	0x04, 0x0a
        /*000e*/ 	.short	(.L_1073 - .L_1072)
	.align		4
.L_1072:
        /*0010*/ 	.word	index@(.nv.constant0._Z25selective_scan_fwd_kernelI32Selective_Scan_fwd_kernel_traitsILi128ELi16ELi1ELb0ELb1ELb0ELb1EN3c104HalfENS1_7complexIfEEEEv13SSMParamsBase)
        /*0014*/ 	.short	0x0160
        /*0016*/ 	.short	0x0118


	//----- nvinfo : EIATTR_CBANK_PARAM_SIZE
	.align		4
.L_1073:
        /*0018*/ 	.byte	0x03, 0x19
        /*001a*/ 	.short	0x0118


	//----- nvinfo : EIATTR_KPARAM_INFO
	.align		4
        /*001c*/ 	.byte	0x04, 0x17
        /*001e*/ 	.short	(.L_1075 - .L_1074)
.L_1074:
        /*0020*/ 	.word	0x00000000
        /*0024*/ 	.short	0x0000
        /*0026*/ 	.short	0x0000
        /*0028*/ 	.byte	0x00, 0xf0, 0x61, 0x04


	//----- nvinfo : EIATTR_MAXREG_COUNT
	.align		4
.L_1075:
        /*002c*/ 	.byte	0x03, 0x1b
        /*002e*/ 	.short	0x00a8


	//----- nvinfo : EIATTR_NUM_BARRIERS
	.align		4
        /*0030*/ 	.byte	0x02, 0x4c
        /*0032*/ 	.byte	0x01
	.zero		1


	//----- nvinfo : EIATTR_ANNOTATIONS
	.align		4
        /*0034*/ 	.byte	0x04, 0x55
        /*0036*/ 	.short	(.L_1077 - .L_1076)


	//   ....[0]....
.L_1076:
        /*0038*/ 	.word	0x00000001
        /*003c*/ 	.byte	0xd0, 0x05, 0x00, 0x00, 0x01, 0x00, 0x00, 0x00, 0x60, 0x06, 0x00, 0x00, 0x01, 0x00, 0x00, 0x00
        /*004c*/ 	.byte	0xd0, 0x06, 0x00, 0x00, 0x01, 0x00, 0x00, 0x00, 0xe0, 0x06, 0x00, 0x00, 0x01, 0x00, 0x00, 0x00
        /*005c*/ 	.byte	0xc0, 0xa3, 0x00, 0x00, 0x01, 0x00, 0x00, 0x00, 0xd0, 0xa3, 0x00, 0x00, 0x01, 0x00, 0x00, 0x00
        /*006c*/ 	.byte	0x10, 0xa7, 0x00, 0x00, 0x01, 0x00, 0x00, 0x00, 0x20, 0xa7, 0x00, 0x00


	//----- nvinfo : EIATTR_MERCURY_ISA_VERSION
	.align		4
.L_1077:
        /*0078*/ 	.byte	0x03, 0x5f
        /*007a*/ 	.short	0x0000


	//----- nvinfo : EIATTR_COOP_GROUP_MASK_REGIDS
	.align		4
        /*007c*/ 	.byte	0x04, 0x29
        /*007e*/ 	.short	(.L_1079 - .L_1078)


	//   ....[0]....
.L_1078:
        /*0080*/ 	.word	0xffffffff


	//   ....[1]....
        /*0084*/ 	.word	0xffffffff


	//   ....[2]....
        /*0088*/ 	.word	0xffffffff


	//   ....[3]....
        /*008c*/ 	.word	0xffffffff


	//   ....[4]....
        /*0090*/ 	.word	0xffffffff


	//   ....[5]....
        /*0094*/ 	.word	0xffffffff


	//   ....[6]....
        /*0098*/ 	.word	0xffffffff


	//   ....[7]....
        /*009c*/ 	.word	0xffffffff


	//   ....[8]....
        /*00a0*/ 	.word	0xffffffff


	//   ....[9]....
        /*00a4*/ 	.word	0xffffffff


	//   ....[10]....
        /*00a8*/ 	.word	0xffffffff


	//   ....[11]....
        /*00ac*/ 	.word	0xffffffff


	//   ....[12]....
        /*00b0*/ 	.word	0xffffffff


	//   ....[13]....
        /*00b4*/ 	.word	0xffffffff


	//   ....[14]....
        /*00b8*/ 	.word	0xffffffff


	//   ....[15]....
        /*00bc*/ 	.word	0xffffffff


	//   ....[16]....
        /*00c0*/ 	.word	0xffffffff


	//   ....[17]....
        /*00c4*/ 	.word	0xffffffff


	//   ....[18]....
        /*00c8*/ 	.word	0xffffffff


	//   ....[19]....
        /*00cc*/ 	.word	0xffffffff


	//   ....[20]....
        /*00d0*/ 	.word	0xffffffff


	//   ....[21]....
        /*00d4*/ 	.word	0xffffffff


	//   ....[22]....
        /*00d8*/ 	.word	0xffffffff


	//   ....[23]....
        /*00dc*/ 	.word	0xffffffff


	//   ....[24]....
        /*00e0*/ 	.word	0xffffffff


	//   ....[25]....
        /*00e4*/ 	.word	0xffffffff


	//   ....[26]....
        /*00e8*/ 	.word	0xffffffff


	//   ....[27]....
        /*00ec*/ 	.word	0xffffffff


	//   ....[28]....
        /*00f0*/ 	.word	0xffffffff


	//   ....[29]....
        /*00f4*/ 	.word	0xffffffff


	//----- nvinfo : EIATTR_COOP_GROUP_INSTR_OFFSETS
	.align		4
.L_1079:
        /*00f8*/ 	.byte	0x04, 0x28
        /*00fa*/ 	.short	(.L_1081 - .L_1080)


	//   ....[0]....
.L_1080:
        /*00fc*/ 	.word	0x000010e0


	//   ....[1]....
        /*0100*/ 	.word	0x000014f0


	//   ....[2]....
        /*0104*/ 	.word	0x000052a0


	//   ....[3]....
        /*0108*/ 	.word	0x00006e20


	//   ....[4]....
        /*010c*/ 	.word	0x00006e60


	//   ....[5]....
        /*0110*/ 	.word	0x00006e90


	//   ....[6]....
        /*0114*/ 	.word	0x00006ea0


	//   ....[7]....
        /*0118*/ 	.word	0x00006f50


	//   ....[8]....
        /*011c*/ 	.word	0x00006f80


	//   ....[9]....
        /*0120*/ 	.word	0x00006f90


	//   ....[10]....
        /*0124*/ 	.word	0x00006fa0


	//   ....[11]....
        /*0128*/ 	.word	0x000070e0


	//   ....[12]....
        /*012c*/ 	.word	0x00007100


	//   ....[13]....
        /*0130*/ 	.word	0x00007150


	//   ....[14]....
        /*0134*/ 	.word	0x00007160


	//   ....[15]....
        /*0138*/ 	.word	0x00007220


	//   ....[16]....
        /*013c*/ 	.word	0x00007240


	//   ....[17]....
        /*0140*/ 	.word	0x00007280


	//   ....[18]....
        /*0144*/ 	.word	0x00007290


	//   ....[19]....
        /*0148*/ 	.word	0x00007330


	//   ....[20]....
        /*014c*/ 	.word	0x00007360


	//   ....[21]....
        /*0150*/ 	.word	0x00007380


	//   ....[22]....
        /*0154*/ 	.word	0x00007390


	//   ....[23]....
        /*0158*/ 	.word	0x00007700


	//   ....[24]....
        /*015c*/ 	.word	0x00007720


	//   ....[25]....
        /*0160*/ 	.word	0x00007740


	//   ....[26]....
        /*0164*/ 	.word	0x00007760


	//   ....[27]....
        /*0168*/ 	.word	0x00008850


	//   ....[28]....
        /*016c*/ 	.word	0x000094e0


	//   ....[29]....
        /*0170*/ 	.word	0x0000a130


	//----- nvinfo : EIATTR_EXIT_INSTR_OFFSETS
	.align		4
.L_1081:
        /*0174*/ 	.byte	0x04, 0x1c
        /*0176*/ 	.short	(.L_1083 - .L_1082)


	//   ....[0]....
.L_1082:
        /*0178*/ 	.word	0x00000450


	//   ....[1]....
        /*017c*/ 	.word	0x0000a750


	//----- nvinfo : EIATTR_MAX_THREADS
	.align		4
.L_1083:
        /*0180*/ 	.byte	0x04, 0x05
        /*0182*/ 	.short	(.L_1085 - .L_1084)
.L_1084:
        /*0184*/ 	.word	0x00000080
        /*0188*/ 	.word	0x00000001
        /*018c*/ 	.word	0x00000001


	//----- nvinfo : EIATTR_CRS_STACK_SIZE
	.align		4
.L_1085:
        /*0190*/ 	.byte	0x04, 0x1e
        /*0192*/ 	.short	(.L_1087 - .L_1086)
.L_1086:
        /*0194*/ 	.word	0x00000000
.L_1087:


//--------------------- .nv.info._Z25selective_scan_fwd_kernelI32Selective_Scan_fwd_kernel_traitsILi128ELi16ELi1ELb0ELb1ELb1ELb0EN3c104HalfENS1_7complexIfEEEEv13SSMParamsBase --------------------------
	.section	.nv.info._Z25selective_scan_fwd_kernelI32Selective_Scan_fwd_kernel_traitsILi128ELi16ELi1ELb0ELb1ELb1ELb0EN3c104HalfENS1_7complexIfEEEEv13SSMParamsBase,"",@"SHT_CUDA_INFO"
	.sectionflags	@""
	.align	4


	//----- nvinfo : EIATTR_CUDA_API_VERSION
	.align		4
        /*0000*/ 	.byte	0x04, 0x37
        /*0002*/ 	.short	(.L_1089 - .L_1088)
.L_1088:
        /*0004*/ 	.word	0x00000082


	//----- nvinfo : EIATTR_SW2861232_WAR
	.align		4
.L_1089:
        /*0008*/ 	.byte	0x01, 0x35
	.zero		2


	//----- nvinfo : EIATTR_PARAM_CBANK
	.align		4
        /*000c*/ 	.byte	0x04, 0x0a
        /*000e*/ 	.short	(.L_1091 - .L_1090)
	.align		4
.L_1090:
        /*0010*/ 	.word	index@(.nv.constant0._Z25selective_scan_fwd_kernelI32Selective_Scan_fwd_kernel_traitsILi128ELi16ELi1ELb0ELb1ELb1ELb0EN3c104HalfENS1_7complexIfEEEEv13SSMParamsBase)
        /*0014*/ 	.short	0x0160
        /*0016*/ 	.short	0x0118


	//----- nvinfo : EIATTR_CBANK_PARAM_SIZE
	.align		4
.L_1091:
        /*0018*/ 	.byte	0x03, 0x19
        /*001a*/ 	.short	0x0118


	//----- nvinfo : EIATTR_KPARAM_INFO
	.align		4
        /*001c*/ 	.byte	0x04, 0x17
        /*001e*/ 	.short	(.L_1093 - .L_1092)
.L_1092:
        /*0020*/ 	.word	0x00000000
        /*0024*/ 	.short	0x0000
        /*0026*/ 	.short	0x0000
        /*0028*/ 	.byte	0x00, 0xf0, 0x61, 0x04


	//----- nvinfo : EIATTR_MAXREG_COUNT
	.align		4
.L_1093:
        /*002c*/ 	.byte	0x03, 0x1b
        /*002e*/ 	.short	0x00a8


	//----- nvinfo : EIATTR_NUM_BARRIERS
	.align		4
        /*0030*/ 	.byte	0x02, 0x4c
        /*0032*/ 	.byte	0x01
	.zero		1


	//----- nvinfo : EIATTR_ANNOTATIONS
	.align		4
        /*0034*/ 	.byte	0x04, 0x55
        /*0036*/ 	.short	(.L_1095 - .L_1094)


	//   ....[0]....
.L_1094:
        /*0038*/ 	.word	0x00000001
        /*003c*/ 	.byte	0x50, 0x40, 0x00, 0x00, 0x01, 0x00, 0x00, 0x00, 0x80, 0x40, 0x00, 0x00, 0x01, 0x00, 0x00, 0x00
        /*004c*/ 	.byte	0xb0, 0x40, 0x00, 0x00, 0x01, 0x00, 0x00, 0x00, 0xe0, 0x40, 0x00, 0x00, 0x01, 0x00, 0x00, 0x00
        /*005c*/ 	.byte	0x30, 0x41, 0x00, 0x00, 0x01, 0x00, 0x00, 0x00, 0x50, 0x41, 0x00, 0x00, 0x01, 0x00, 0x00, 0x00
        /*006c*/ 	.byte	0xf0, 0x41, 0x00, 0x00, 0x01, 0x00, 0x00, 0x00, 0x00, 0x42, 0x00, 0x00, 0x01, 0x00, 0x00, 0x00
        /*007c*/ 	.byte	0x10, 0x42, 0x00, 0x00, 0x01, 0x00, 0x00, 0x00, 0xf0, 0x50, 0x00, 0x00, 0x01, 0x00, 0x00, 0x00
        /*008c*/ 	.byte	0x70, 0x54, 0x00, 0x00, 0x01, 0x00, 0x00, 0x00, 0x40, 0x55, 0x00, 0x00


	//----- nvinfo : EIATTR_MERCURY_ISA_VERSION
	.align		4
.L_1095:
        /*0098*/ 	.byte	0x03, 0x5f
        /*009a*/ 	.short	0x0000


	//----- nvinfo : EIATTR_COOP_GROUP_MASK_REGIDS
	.align		4
        /*009c*/ 	.byte	0x04, 0x29
        /*009e*/ 	.short	(.L_1097 - .L_1096)


	//   ....[0]....
.L_1096:
        /*00a0*/ 	.word	0xffffffff


	//   ....[1]....
        /*00a4*/ 	.word	0xffffffff


	//   ....[2]....
        /*00a8*/ 	.word	0xffffffff


	//   ....[3]....
        /*00ac*/ 	.word	0xffffffff


	//   ....[4]....
        /*00b0*/ 	.word	0xffffffff


	//   ....[5]....
        /*00b4*/ 	.word	0xffffffff


	//   ....[6]....
        /*00b8*/ 	.word	0xffffffff


	//   ....[7]....
        /*00bc*/ 	.word	0xffffffff


	//   ....[8]....
        /*00c0*/ 	.word	0xffffffff


	//   ....[9]....
        /*00c4*/ 	.word	0xffffffff


	//   ....[10]....
        /*00c8*/ 	.word	0xffffffff


	//   ....[11]....
        /*00cc*/ 	.word	0xffffffff


	//   ....[12]....
        /*00d0*/ 	.word	0xffffffff


	//   ....[13]....
        /*00d4*/ 	.word	0xffffffff


	//   ....[14]....
        /*00d8*/ 	.word	0xffffffff


	//   ....[15]....
        /*00dc*/ 	.word	0xffffffff


	//   ....[16]....
        /*00e0*/ 	.word	0xffffffff


	//   ....[17]....
        /*00e4*/ 	.word	0xffffffff


	//   ....[18]....
        /*00e8*/ 	.word	0xffffffff


	//   ....[19]....
        /*00ec*/ 	.word	0xffffffff


	//   ....[20]....
        /*00f0*/ 	.word	0xffffffff


	//   ....[21]....
        /*00f4*/ 	.word	0xffffffff


	//   ....[22]....
        /*00f8*/ 	.word	0xffffffff


	//   ....[23]....
        /*00fc*/ 	.word	0xffffffff


	//   ....[24]....
        /*0100*/ 	.word	0xffffffff


	//   ....[25]....
        /*0104*/ 	.word	0xffffffff


	//   ....[26]....
        /*0108*/ 	.word	0xffffffff


	//   ....[27]....
        /*010c*/ 	.word	0xffffffff


	//   ....[28]....
        /*0110*/ 	.word	0xffffffff


	//----- nvinfo : EIATTR_COOP_GROUP_INSTR_OFFSETS
	.align		4
.L_1097:
        /*0114*/ 	.byte	0x04, 0x28
        /*0116*/ 	.short	(.L_1099 - .L_1098)


	//   ....[0]....
.L_1098:
        /*0118*/ 	.word	0x00001200


	//   ....[1]....
        /*011c*/ 	.word	0x000016d0


	//   ....[2]....
        /*0120*/ 	.word	0x00005500


	//   ....[3]....
        /*0124*/ 	.word	0x000078b0


	//   ....[4]....
        /*0128*/ 	.word	0x000078d0


	//   ....[5]....
        /*012c*/ 	.word	0x000079a0


	//   ....[6]....
        /*0130*/ 	.word	0x000079c0


	//   ....[7]....
        /*0134*/ 	.word	0x000079f0


	//   ....[8]....
        /*0138*/ 	.word	0x00007a30


	//   ....[9]....
        /*013c*/ 	.word	0x00007a60


	//   ....[10]....
        /*0140*/ 	.word	0x00007a70


	//   ....[11]....
        /*0144*/ 	.word	0x00007af0


	//   ....[12]....
        /*0148*/ 	.word	0x00007b30


	//   ....[13]....
        /*014c*/ 	.word	0x00007b60


	//   ....[14]....
        /*0150*/ 	.word	0x00007b70


	//   ....[15]....
        /*0154*/ 	.word	0x00007c10


	//   ....[16]....
        /*0158*/ 	.word	0x00007c30


	//   ....[17]....
        /*015c*/ 	.word	0x00007c70


	//   ....[18]....
        /*0160*/ 	.word	0x00007c80


	//   ....[19]....
        /*0164*/ 	.word	0x00007d50


	//   ....[20]....
        /*0168*/ 	.word	0x00007d80


	//   ....[21]....
        /*016c*/ 	.word	0x00007dc0


	//   ....[22]....
        /*0170*/ 	.word	0x00007e00


	//   ....[23]....
        /*0174*/ 	.word	0x00007f90


	//   ....[24]....
        /*0178*/ 	.word	0x00008470


	//   ....[25]....
        /*017c*/ 	.word	0x00008490


	//   ....[26]....
        /*0180*/ 	.word	0x000084b0


	//   ....[27]....
        /*0184*/ 	.word	0x000084d0


	//   ....[28]....
        /*0188*/ 	.word	0x00009930


	//----- nvinfo : EIATTR_EXIT_INSTR_OFFSETS
	.align		4
.L_1099:
        /*018c*/ 	.byte	0x04, 0x1c
        /*018e*/ 	.short	(.L_1101 - .L_1100)


	//   ....[0]....
.L_1100:
        /*0190*/ 	.word	0x000006b0


	//   ....[1]....
        /*0194*/ 	.word	0x0000a540


	//----- nvinfo : EIATTR_MAX_THREADS
	.align		4
.L_1101:
        /*0198*/ 	.byte	0x04, 0x05
        /*019a*/ 	.short	(.L_1103 - .L_1102)
.L_1102:
        /*019c*/ 	.word	0x00000080
        /*01a0*/ 	.word	0x00000001
        /*01a4*/ 	.word	0x00000001


	//----- nvinfo : EIATTR_CRS_STACK_SIZE
	.align		4
.L_1103:
        /*01a8*/ 	.byte	0x04, 0x1e
        /*01aa*/ 	.short	(.L_1105 - .L_1104)
.L_1104:
        /*01ac*/ 	.word	0x00000000
.L_1105:


//--------------------- .nv.info._Z25selective_scan_fwd_kernelI32Selective_Scan_fwd_kernel_traitsILi128ELi16ELi1ELb0ELb1ELb1ELb1EN3c104HalfENS1_7complexIfEEEEv13SSMParamsBase --------------------------
	.section	.nv.info._Z25selective_scan_fwd_kernelI32Selective_Scan_fwd_kernel_traitsILi128ELi16ELi1ELb0ELb1ELb1ELb1EN3c104HalfENS1_7complexIfEEEEv13SSMParamsBase,"",@"SHT_CUDA_INFO"
	.sectionflags	@""
	.align	4


	//----- nvinfo : EIATTR_CUDA_API_VERSION
	.align		4
        /*0000*/ 	.byte	0x04, 0x37
        /*0002*/ 	.short	(.L_1107 - .L_1106)
.L_1106:
        /*0004*/ 	.word	0x00000082


	//----- nvinfo : EIATTR_SW2861232_WAR
	.align		4
.L_1107:
        /*0008*/ 	.byte	0x01, 0x35
	.zero		2


	//----- nvinfo : EIATTR_PARAM_CBANK
	.align		4
        /*000c*/ 	.byte	0x04, 0x0a
        /*000e*/ 	.short	(.L_1109 - .L_1108)
	.align		4
.L_1108:
        /*0010*/ 	.word	index@(.nv.constant0._Z25selective_scan_fwd_kernelI32Selective_Scan_fwd_kernel_traitsILi128ELi16ELi1ELb0ELb1ELb1ELb1EN3c104HalfENS1_7complexIfEEEEv13SSMParamsBase)
        /*0014*/ 	.short	0x0160
        /*0016*/ 	.short	0x0118


	//----- nvinfo : EIATTR_CBANK_PARAM_SIZE
	.align		4
.L_1109:
        /*0018*/ 	.byte	0x03, 0x19
        /*001a*/ 	.short	0x0118


	//----- nvinfo : EIATTR_KPARAM_INFO
	.align		4
        /*001c*/ 	.byte	0x04, 0x17
        /*001e*/ 	.short	(.L_1111 - .L_1110)
.L_1110:
        /*0020*/ 	.word	0x00000000
        /*0024*/ 	.short	0x0000
        /*0026*/ 	.short	0x0000
        /*0028*/ 	.byte	0x00, 0xf0, 0x61, 0x04


	//----- nvinfo : EIATTR_MAXREG_COUNT
	.align		4
.L_1111:
        /*002c*/ 	.byte	0x03, 0x1b
        /*002e*/ 	.short	0x00a8


	//----- nvinfo : EIATTR_NUM_BARRIERS
	.align		4
        /*0030*/ 	.byte	0x02, 0x4c
        /*0032*/ 	.byte	0x01
	.zero		1


	//----- nvinfo : EIATTR_ANNOTATIONS
	.align		4
        /*0034*/ 	.byte	0x04, 0x55
        /*0036*/ 	.short	(.L_1113 - .L_1112)


	//   ....[0]....
.L_1112:
        /*0038*/ 	.word	0x00000001
        /*003c*/ 	.byte	0x50, 0x40, 0x00, 0x00, 0x01, 0x00, 0x00, 0x00, 0x80, 0x40, 0x00, 0x00, 0x01, 0x00, 0x00, 0x00
        /*004c*/ 	.byte	0xb0, 0x40, 0x00, 0x00, 0x01, 0x00, 0x00, 0x00, 0xe0, 0x40, 0x00, 0x00, 0x01, 0x00, 0x00, 0x00
        /*005c*/ 	.byte	0x30, 0x41, 0x00, 0x00, 0x01, 0x00, 0x00, 0x00, 0x50, 0x41, 0x00, 0x00, 0x01, 0x00, 0x00, 0x00
        /*006c*/ 	.byte	0xf0, 0x41, 0x00, 0x00, 0x01, 0x00, 0x00, 0x00, 0x00, 0x42, 0x00, 0x00, 0x01, 0x00, 0x00, 0x00
        /*007c*/ 	.byte	0x10, 0x42, 0x00, 0x00, 0x01, 0x00, 0x00, 0x00, 0x00, 0x51, 0x00, 0x00, 0x01, 0x00, 0x00, 0x00
        /*008c*/ 	.byte	0x70, 0x54, 0x00, 0x00, 0x01, 0x00, 0x00, 0x00, 0x40, 0x55, 0x00, 0x00


	//----- nvinfo : EIATTR_MERCURY_ISA_VERSION
	.align		4
.L_1113:
        /*0098*/ 	.byte	0x03, 0x5f
        /*009a*/ 	.short	0x0000


	//----- nvinfo : EIATTR_COOP_GROUP_MASK_REGIDS
	.align		4
        /*009c*/ 	.byte	0x04, 0x29
        /*009e*/ 	.short	(.L_1115 - .L_1114)


	//   ....[0]....
.L_1114:
        /*00a0*/ 	.word	0xffffffff


	//   ....[1]....
        /*00a4*/ 	.word	0xffffffff


	//   ....[2]....
        /*00a8*/ 	.word	0xffffffff


	//   ....[3]....
        /*00ac*/ 	.word	0xffffffff


	//   ....[4]....
        /*00b0*/ 	.word	0xffffffff


	//   ....[5]....
        /*00b4*/ 	.word	0xffffffff


	//   ....[6]....
        /*00b8*/ 	.word	0xffffffff


	//   ....[7]....
        /*00bc*/ 	.word	0xffffffff


	//   ....[8]....
        /*00c0*/ 	.word	0xffffffff


	//   ....[9]....
        /*00c4*/ 	.word	0xffffffff


	//   ....[10]....
        /*00c8*/ 	.word	0xffffffff


	//   ....[11]....
        /*00cc*/ 	.word	0xffffffff


	//   ....[12]....
        /*00d0*/ 	.word	0xffffffff


	//   ....[13]....
        /*00d4*/ 	.word	0xffffffff


	//   ....[14]....
        /*00d8*/ 	.word	0xffffffff


	//   ....[15]....
        /*00dc*/ 	.word	0xffffffff


	//   ....[16]....
        /*00e0*/ 	.word	0xffffffff


	//   ....[17]....
        /*00e4*/ 	.word	0xffffffff


	//   ....[18]....
        /*00e8*/ 	.word	0xffffffff


	//   ....[19]....
        /*00ec*/ 	.word	0xffffffff


	//   ....[20]....
        /*00f0*/ 	.word	0xffffffff


	//   ....[21]....
        /*00f4*/ 	.word	0xffffffff


	//   ....[22]....
        /*00f8*/ 	.word	0xffffffff


	//   ....[23]....
        /*00fc*/ 	.word	0xffffffff


	//   ....[24]....
        /*0100*/ 	.word	0xffffffff


	//   ....[25]....
        /*0104*/ 	.word	0xffffffff


	//   ....[26]....
        /*0108*/ 	.word	0xffffffff


	//   ....[27]....
        /*010c*/ 	.word	0xffffffff


	//   ....[28]....
        /*0110*/ 	.word	0xffffffff


	//   ....[29]....
        /*0114*/ 	.word	0xffffffff


	//   ....[30]....
        /*0118*/ 	.word	0xffffffff


	//----- nvinfo : EIATTR_COOP_GROUP_INSTR_OFFSETS
	.align		4
.L_1115:
        /*011c*/ 	.byte	0x04, 0x28
        /*011e*/ 	.short	(.L_1117 - .L_1116)


	//   ....[0]....
.L_1116:
        /*0120*/ 	.word	0x00001200


	//   ....[1]....
        /*0124*/ 	.word	0x000016d0


	//   ....[2]....
        /*0128*/ 	.word	0x00005500


	//   ....[3]....
        /*012c*/ 	.word	0x000078b0


	//   ....[4]....
        /*0130*/ 	.word	0x000078d0


	//   ....[5]....
        /*0134*/ 	.word	0x000079a0


	//   ....[6]....
        /*0138*/ 	.word	0x000079c0


	//   ....[7]....
        /*013c*/ 	.word	0x000079f0


	//   ....[8]....
        /*0140*/ 	.word	0x00007a30


	//   ....[9]....
        /*0144*/ 	.word	0x00007a60


	//   ....[10]....
        /*0148*/ 	.word	0x00007a70


	//   ....[11]....
        /*014c*/ 	.word	0x00007af0


	//   ....[12]....
        /*0150*/ 	.word	0x00007b30


	//   ....[13]....
        /*0154*/ 	.word	0x00007b60


	//   ....[14]....
        /*0158*/ 	.word	0x00007b70


	//   ....[15]....
        /*015c*/ 	.word	0x00007c10


	//   ....[16]....
        /*0160*/ 	.word	0x00007c30


	//   ....[17]....
        /*0164*/ 	.word	0x00007c70


	//   ....[18]....
        /*0168*/ 	.word	0x00007c80


	//   ....[19]....
        /*016c*/ 	.word	0x00007d50


	//   ....[20]....
        /*0170*/ 	.word	0x00007d80


	//   ....[21]....
        /*0174*/ 	.word	0x00007dc0


	//   ....[22]....
        /*0178*/ 	.word	0x00007e00


	//   ....[23]....
        /*017c*/ 	.word	0x00007f80


	//   ....[24]....
        /*0180*/ 	.word	0x00008470


	//   ....[25]....
        /*0184*/ 	.word	0x00008490


	//   ....[26]....
        /*0188*/ 	.word	0x000084b0


	//   ....[27]....
        /*018c*/ 	.word	0x000084d0


	//   ....[28]....
        /*0190*/ 	.word	0x00009d30


	//   ....[29]....
        /*0194*/ 	.word	0x0000aa60


	//   ....[30]....
        /*0198*/ 	.word	0x0000b6b0


	//----- nvinfo : EIATTR_EXIT_INSTR_OFFSETS
	.align		4
.L_1117:
        /*019c*/ 	.byte	0x04, 0x1c
        /*019e*/ 	.short	(.L_1119 - .L_1118)


	//   ....[0]....
.L_1118:
        /*01a0*/ 	.word	0x000006b0


	//   ....[1]....
        /*01a4*/ 	.word	0x0000bcd0


	//----- nvinfo : EIATTR_MAX_THREADS
	.align		4
.L_1119:
        /*01a8*/ 	.byte	0x04, 0x05
        /*01aa*/ 	.short	(.L_1121 - .L_1120)
.L_1120:
        /*01ac*/ 	.word	0x00000080
        /*01b0*/ 	.word	0x00000001
        /*01b4*/ 	.word	0x00000001


	//----- nvinfo : EIATTR_CRS_STACK_SIZE
	.align		4
.L_1121:
        /*01b8*/ 	.byte	0x04, 0x1e
        /*01ba*/ 	.short	(.L_1123 - .L_1122)
.L_1122:
        /*01bc*/ 	.word	0x00000000
.L_1123:


//--------------------- .nv.info._Z25selective_scan_fwd_kernelI32Selective_Scan_fwd_kernel_traitsILi128ELi16ELi1ELb1ELb0ELb0ELb0EN3c104HalfENS1_7complexIfEEEEv13SSMParamsBase --------------------------
	.section	.nv.info._Z25selective_scan_fwd_kernelI32Selective_Scan_fwd_kernel_traitsILi128ELi16ELi1ELb1ELb0ELb0ELb0EN3c104HalfENS1_7complexIfEEEEv13SSMParamsBase,"",@"SHT_CUDA_INFO"
	.sectionflags	@""
	.align	4


	//----- nvinfo : EIATTR_CUDA_API_VERSION
	.align		4
        /*0000*/ 	.byte	0x04, 0x37
        /*0002*/ 	.short	(.L_1125 - .L_1124)
.L_1124:
        /*0004*/ 	.word	0x00000082


	//----- nvinfo : EIATTR_SW2861232_WAR
	.align		4
.L_1125:
        /*0008*/ 	.byte	0x01, 0x35
	.zero		2


	//----- nvinfo : EIATTR_PARAM_CBANK
	.align		4
        /*000c*/ 	.byte	0x04, 0x0a
        /*000e*/ 	.short	(.L_1127 - .L_1126)
	.align		4
.L_1126:
        /*0010*/ 	.word	index@(.nv.constant0._Z25selective_scan_fwd_kernelI32Selective_Scan_fwd_kernel_traitsILi128ELi16ELi1ELb1ELb0ELb0ELb0EN3c104HalfENS1_7complexIfEEEEv13SSMParamsBase)
        /*0014*/ 	.short	0x0160
        /*0016*/ 	.short	0x0118


	//----- nvinfo : EIATTR_CBANK_PARAM_SIZE
	.align		4
.L_1127:
        /*0018*/ 	.byte	0x03, 0x19
        /*001a*/ 	.short	0x0118


	//----- nvinfo : EIATTR_KPARAM_INFO
	.align		4
        /*001c*/ 	.byte	0x04, 0x17
        /*001e*/ 	.short	(.L_1129 - .L_1128)
.L_1128:
        /*0020*/ 	.word	0x00000000
        /*0024*/ 	.short	0x0000
        /*0026*/ 	.short	0x0000
        /*0028*/ 	.byte	0x00, 0xf0, 0x61, 0x04


	//----- nvinfo : EIATTR_MAXREG_COUNT
	.align		4
.L_1129:
        /*002c*/ 	.byte	0x03, 0x1b
        /*002e*/ 	.short	0x00a8


	//----- nvinfo : EIATTR_NUM_BARRIERS
	.align		4
        /*0030*/ 	.byte	0x02, 0x4c
        /*0032*/ 	.byte	0x01
	.zero		1


	//----- nvinfo : EIATTR_MERCURY_ISA_VERSION
	.align		4
        /*0034*/ 	.byte	0x03, 0x5f
        /*0036*/ 	.short	0x0000


	//----- nvinfo : EIATTR_COOP_GROUP_MASK_REGIDS
	.align		4
        /*0038*/ 	.byte	0x04, 0x29
        /*003a*/ 	.short	(.L_1131 - .L_1130)


	//   ....[0]....
.L_1130:
        /*003c*/ 	.word	0xffffffff


	//   ....[1]....
        /*0040*/ 	.word	0xffffffff


	//   ....[2]....
        /*0044*/ 	.word	0xffffffff


	//   ....[3]....
        /*0048*/ 	.word	0xffffffff


	//   ....[4]....
        /*004c*/ 	.word	0xffffffff


	//   ....[5]....
        /*0050*/ 	.word	0xffffffff


	//   ....[6]....
        /*0054*/ 	.word	0xffffffff


	//   ....[7]....
        /*0058*/ 	.word	0xffffffff


	//   ....[8]....
        /*005c*/ 	.word	0xffffffff


	//   ....[9]....
        /*0060*/ 	.word	0xffffffff


	//   ....[10]....
        /*0064*/ 	.word	0xffffffff


	//   ....[11]....
        /*0068*/ 	.word	0xffffffff


	//   ....[12]....
        /*006c*/ 	.word	0xffffffff


	//   ....[13]....
        /*0070*/ 	.word	0xffffffff


	//   ....[14]....
        /*0074*/ 	.word	0xffffffff


	//   ....[15]....
        /*0078*/ 	.word	0xffffffff


	//   ....[16]....
        /*007c*/ 	.word	0xffffffff


	//   ....[17]....
        /*0080*/ 	.word	0xffffffff


	//   ....[18]....
        /*0084*/ 	.word	0xffffffff


	//   ....[19]....
        /*0088*/ 	.word	0xffffffff


	//   ....[20]....
        /*008c*/ 	.word	0xffffffff


	//   ....[21]....
        /*0090*/ 	.word	0xffffffff


	//   ....[22]....
        /*0094*/ 	.word	0xffffffff


	//   ....[23]....
        /*0098*/ 	.word	0xffffffff


	//   ....[24]....
        /*009c*/ 	.word	0xffffffff


	//   ....[25]....
        /*00a0*/ 	.word	0xffffffff


	//   ....[26]....
        /*00a4*/ 	.word	0xffffffff


	//----- nvinfo : EIATTR_COOP_GROUP_INSTR_OFFSETS
	.align		4
.L_1131:
        /*00a8*/ 	.byte	0x04, 0x28
        /*00aa*/ 	.short	(.L_1133 - .L_1132)


	//   ....[0]....
.L_1132:
        /*00ac*/ 	.word	0x000003d0


	//   ....[1]....
        /*00b0*/ 	.word	0x00000490


	//   ....[2]....
        /*00b4*/ 	.word	0x00004120


	//   ....[3]....
        /*00b8*/ 	.word	0x00004150


	//   ....[4]....
        /*00bc*/ 	.word	0x00004190


	//   ....[5]....
        /*00c0*/ 	.word	0x000041a0


	//   ....[6]....
        /*00c4*/ 	.word	0x00004230


	//   ....[7]....
        /*00c8*/ 	.word	0x00004260


	//   ....[8]....
        /*00cc*/ 	.word	0x00004290


	//   ....[9]....
        /*00d0*/ 	.word	0x000042a0


	//   ....[10]....
        /*00d4*/ 	.word	0x00004350


	//   ....[11]....
        /*00d8*/ 	.word	0x00004370


	//   ....[12]....
        /*00dc*/ 	.word	0x00004390


	//   ....[13]....
        /*00e0*/ 	.word	0x000043a0


	//   ....[14]....
        /*00e4*/ 	.word	0x00004450


	//   ....[15]....
        /*00e8*/ 	.word	0x00004480


	//   ....[16]....
        /*00ec*/ 	.word	0x00004490


	//   ....[17]....
        /*00f0*/ 	.word	0x000044a0


	//   ....[18]....
        /*00f4*/ 	.word	0x00004550


	//   ....[19]....
        /*00f8*/ 	.word	0x00004580


	//   ....[20]....
        /*00fc*/ 	.word	0x00004590


	//   ....[21]....
        /*0100*/ 	.word	0x000045a0


	//   ....[22]....
        /*0104*/ 	.word	0x00004950


	//   ....[23]....
        /*0108*/ 	.word	0x00004a00


	//   ....[24]....
        /*010c*/ 	.word	0x00004a20


	//   ....[25]....
        /*0110*/ 	.word	0x00004a40


	//   ....[26]....
        /*0114*/ 	.word	0x000058e0


	//----- nvinfo : EIATTR_EXIT_INSTR_OFFSETS
	.align		4
.L_1133:
        /*0118*/ 	.byte	0x04, 0x1c
        /*011a*/ 	.short	(.L_1135 - .L_1134)


	//   ....[0]....
.L_1134:
        /*011c*/ 	.word	0x00000160


	//   ....[1]....
        /*0120*/ 	.word	0x00005a40


	//----- nvinfo : EIATTR_MAX_THREADS
	.align		4
.L_1135:
        /*0124*/ 	.byte	0x04, 0x05
        /*0126*/ 	.short	(.L_1137 - .L_1136)
.L_1136:
        /*0128*/ 	.word	0x00000080
        /*012c*/ 	.word	0x00000001
        /*0130*/ 	.word	0x00000001


	//----- nvinfo : EIATTR_CRS_STACK_SIZE
	.align		4
.L_1137:
        /*0134*/ 	.byte	0x04, 0x1e
        /*0136*/ 	.short	(.L_1139 - .L_1138)
.L_1138:
        /*0138*/ 	.word	0x00000000
.L_1139:


//--------------------- .nv.info._Z25selective_scan_fwd_kernelI32Selective_Scan_fwd_kernel_traitsILi128ELi16ELi1ELb1ELb0ELb0ELb1EN3c104HalfENS1_7complexIfEEEEv13SSMParamsBase --------------------------
	.section	.nv.info._Z25selective_scan_fwd_kernelI32Selective_Scan_fwd_kernel_traitsILi128ELi16ELi1ELb1ELb0ELb0ELb1EN3c104HalfENS1_7complexIfEEEEv13SSMParamsBase,"",@"SHT_CUDA_INFO"
	.sectionflags	@""
	.align	4


	//----- nvinfo : EIATTR_CUDA_API_VERSION
	.align		4
        /*0000*/ 	.byte	0x04, 0x37
        /*0002*/ 	.short	(.L_1141 - .L_1140)
.L_1140:
        /*0004*/ 	.word	0x00000082


	//----- nvinfo : EIATTR_SW2861232_WAR
	.align		4
.L_1141:
        /*0008*/ 	.byte	0x01, 0x35
	.zero		2


	//----- nvinfo : EIATTR_PARAM_CBANK
	.align		4
        /*000c*/ 	.byte	0x04, 0x0a
        /*000e*/ 	.short	(.L_1143 - .L_1142)
	.align		4
.L_1142:
        /*0010*/ 	.word	index@(.nv.constant0._Z25selective_scan_fwd_kernelI32Selective_Scan_fwd_kernel_traitsILi128ELi16ELi1ELb1ELb0ELb0ELb1EN3c104HalfENS1_7complexIfEEEEv13SSMParamsBase)
        /*0014*/ 	.short	0x0160
        /*0016*/ 	.short	0x0118


	//----- nvinfo : EIATTR_CBANK_PARAM_SIZE
	.align		4
.L_1143:
        /*0018*/ 	.byte	0x03, 0x19
        /*001a*/ 	.short	0x0118


	//----- nvinfo : EIATTR_KPARAM_INFO
	.align		4
        /*001c*/ 	.byte	0x04, 0x17
        /*001e*/ 	.short	(.L_1145 - .L_1144)
.L_1144:
        /*0020*/ 	.word	0x00000000
        /*0024*/ 	.short	0x0000
        /*0026*/ 	.short	0x0000
        /*0028*/ 	.byte	0x00, 0xf0, 0x61, 0x04


	//----- nvinfo : EIATTR_MAXREG_COUNT
	.align		4
.L_1145:
        /*002c*/ 	.byte	0x03, 0x1b
        /*002e*/ 	.short	0x00a8


	//----- nvinfo : EIATTR_NUM_BARRIERS
	.align		4
        /*0030*/ 	.byte	0x02, 0x4c
        /*0032*/ 	.byte	0x01
	.zero		1


	//----- nvinfo : EIATTR_MERCURY_ISA_VERSION
	.align		4
        /*0034*/ 	.byte	0x03, 0x5f
        /*0036*/ 	.short	0x0000


	//----- nvinfo : EIATTR_COOP_GROUP_MASK_REGIDS
	.align		4
        /*0038*/ 	.byte	0x04, 0x29
        /*003a*/ 	.short	(.L_1147 - .L_1146)


	//   ....[0]....
.L_1146:
        /*003c*/ 	.word	0xffffffff


	//   ....[1]....
        /*0040*/ 	.word	0xffffffff


	//   ....[2]....
        /*0044*/ 	.word	0xffffffff


	//   ....[3]....
        /*0048*/ 	.word	0xffffffff


	//   ....[4]....
        /*004c*/ 	.word	0xffffffff


	//   ....[5]....
        /*0050*/ 	.word	0xffffffff


	//   ....[6]....
        /*0054*/ 	.word	0xffffffff


	//   ....[7]....
        /*0058*/ 	.word	0xffffffff


	//   ....[8]....
        /*005c*/ 	.word	0xffffffff


	//   ....[9]....
        /*0060*/ 	.word	0xffffffff


	//   ....[10]....
        /*0064*/ 	.word	0xffffffff


	//   ....[11]....
        /*0068*/ 	.word	0xffffffff


	//   ....[12]....
        /*006c*/ 	.word	0xffffffff


	//   ....[13]....
        /*0070*/ 	.word	0xffffffff


	//   ....[14]....
        /*0074*/ 	.word	0xffffffff


	//   ....[15]....
        /*0078*/ 	.word	0xffffffff


	//   ....[16]....
        /*007c*/ 	.word	0xffffffff


	//   ....[17]....
        /*0080*/ 	.word	0xffffffff


	//   ....[18]....
        /*0084*/ 	.word	0xffffffff


	//   ....[19]....
        /*0088*/ 	.word	0xffffffff


	//   ....[20]....
        /*008c*/ 	.word	0xffffffff


	//   ....[21]....
        /*0090*/ 	.word	0xffffffff


	//   ....[22]....
        /*0094*/ 	.word	0xffffffff


	//   ....[23]....
        /*0098*/ 	.word	0xffffffff


	//   ....[24]....
        /*009c*/ 	.word	0xffffffff


	//   ....[25]....
        /*00a0*/ 	.word	0xffffffff


	//   ....[26]....
        /*00a4*/ 	.word	0xffffffff


	//   ....[27]....
        /*00a8*/ 	.word	0xffffffff


	//   ....[28]....
        /*00ac*/ 	.word	0xffffffff


	//----- nvinfo : EIATTR_COOP_GROUP_INSTR_OFFSETS
	.align		4
.L_1147:
        /*00b0*/ 	.byte	0x04, 0x28
        /*00b2*/ 	.short	(.L_1149 - .L_1148)


	//   ....[0]....
.L_1148:
        /*00b4*/ 	.word	0x000003d0


	//   ....[1]....
        /*00b8*/ 	.word	0x00000490


	//   ....[2]....
        /*00bc*/ 	.word	0x00004120


	//   ....[3]....
        /*00c0*/ 	.word	0x00004150


	//   ....[4]....
        /*00c4*/ 	.word	0x00004190


	//   ....[5]....
        /*00c8*/ 	.word	0x000041a0


	//   ....[6]....
        /*00cc*/ 	.word	0x00004230


	//   ....[7]....
        /*00d0*/ 	.word	0x00004260


	//   ....[8]....
        /*00d4*/ 	.word	0x00004290


	//   ....[9]....
        /*00d8*/ 	.word	0x000042a0


	//   ....[10]....
        /*00dc*/ 	.word	0x00004350


	//   ....[11]....
        /*00e0*/ 	.word	0x00004370


	//   ....[12]....
        /*00e4*/ 	.word	0x00004390


	//   ....[13]....
        /*00e8*/ 	.word	0x000043a0


	//   ....[14]....
        /*00ec*/ 	.word	0x00004450


	//   ....[15]....
        /*00f0*/ 	.word	0x00004480


	//   ....[16]....
        /*00f4*/ 	.word	0x00004490


	//   ....[17]....
        /*00f8*/ 	.word	0x000044a0


	//   ....[18]....
        /*00fc*/ 	.word	0x00004550


	//   ....[19]....
        /*0100*/ 	.word	0x00004580


	//   ....[20]....
        /*0104*/ 	.word	0x00004590


	//   ....[21]....
        /*0108*/ 	.word	0x000045a0


	//   ....[22]....
        /*010c*/ 	.word	0x00004950


	//   ....[23]....
        /*0110*/ 	.word	0x00004a00


	//   ....[24]....
        /*0114*/ 	.word	0x00004a20


	//   ....[25]....
        /*0118*/ 	.word	0x00004a40


	//   ....[26]....
        /*011c*/ 	.word	0x000058f0


	//   ....[27]....
        /*0120*/ 	.word	0x00005b30


	//   ....[28]....
        /*0124*/ 	.word	0x000063b0


	//----- nvinfo : EIATTR_EXIT_INSTR_OFFSETS
	.align		4
.L_1149:
        /*0128*/ 	.byte	0x04, 0x1c
        /*012a*/ 	.short	(.L_1151 - .L_1150)


	//   ....[0]....
.L_1150:
        /*012c*/ 	.word	0x00000160


	//   ....[1]....
        /*0130*/ 	.word	0x00006430


	//----- nvinfo : EIATTR_MAX_THREADS
	.align		4
.L_1151:
        /*0134*/ 	.byte	0x04, 0x05
        /*0136*/ 	.short	(.L_1153 - .L_1152)
.L_1152:
        /*0138*/ 	.word	0x00000080
        /*013c*/ 	.word	0x00000001
        /*0140*/ 	.word	0x00000001


	//----- nvinfo : EIATTR_CRS_STACK_SIZE
	.align		4
.L_1153:
        /*0144*/ 	.byte	0x04, 0x1e
        /*0146*/ 	.short	(.L_1155 - .L_1154)
.L_1154:
        /*0148*/ 	.word	0x00000000
.L_1155:


//--------------------- .nv.info._Z25selective_scan_fwd_kernelI32Selective_Scan_fwd_kernel_traitsILi128ELi16ELi1ELb1ELb0ELb1ELb0EN3c104HalfENS1_7complexIfEEEEv13SSMParamsBase --------------------------
	.section	.nv.info._Z25selective_scan_fwd_kernelI32Selective_Scan_fwd_kernel_traitsILi128ELi16ELi1ELb1ELb0ELb1ELb0EN3c104HalfENS1_7complexIfEEEEv13SSMParamsBase,"",@"SHT_CUDA_INFO"
	.sectionflags	@""
	.align	4


	//----- nvinfo : EIATTR_CUDA_API_VERSION
	.align		4
        /*0000*/ 	.byte	0x04, 0x37
        /*0002*/ 	.short	(.L_1157 - .L_1156)
.L_1156:
        /*0004*/ 	.word	0x00000082


	//----- nvinfo : EIATTR_SW2861232_WAR
	.align		4
.L_1157:
        /*0008*/ 	.byte	0x01, 0x35
	.zero		2


	//----- nvinfo : EIATTR_PARAM_CBANK
	.align		4
        /*000c*/ 	.byte	0x04, 0x0a
        /*000e*/ 	.short	(.L_1159 - .L_1158)
	.align		4
.L_1158:
        /*0010*/ 	.word	index@(.nv.constant0._Z25selective_scan_fwd_kernelI32Selective_Scan_fwd_kernel_traitsILi128ELi16ELi1ELb1ELb0ELb1ELb0EN3c104HalfENS1_7complexIfEEEEv13SSMParamsBase)
        /*0014*/ 	.short	0x0160
        /*0016*/ 	.short	0x0118


	//----- nvinfo : EIATTR_CBANK_PARAM_SIZE
	.align		4
.L_1159:
        /*0018*/ 	.byte	0x03, 0x19
        /*001a*/ 	.short	0x0118


	//----- nvinfo : EIATTR_KPARAM_INFO
	.align		4
        /*001c*/ 	.byte	0x04, 0x17
        /*001e*/ 	.short	(.L_1161 - .L_1160)
.L_1160:
        /*0020*/ 	.word	0x00000000
        /*0024*/ 	.short	0x0000
        /*0026*/ 	.short	0x0000
        /*0028*/ 	.byte	0x00, 0xf0, 0x61, 0x04


	//----- nvinfo : EIATTR_MAXREG_COUNT
	.align		4
.L_1161:
        /*002c*/ 	.byte	0x03, 0x1b
        /*002e*/ 	.short	0x00a8


	//----- nvinfo : EIATTR_NUM_BARRIERS
	.align		4
        /*0030*/ 	.byte	0x02, 0x4c
        /*0032*/ 	.byte	0x01
	.zero		1


	//----- nvinfo : EIATTR_MERCURY_ISA_VERSION
	.align		4
        /*0034*/ 	.byte	0x03, 0x5f
        /*0036*/ 	.short	0x0000


	//----- nvinfo : EIATTR_COOP_GROUP_MASK_REGIDS
	.align		4
        /*0038*/ 	.byte	0x04, 0x29
        /*003a*/ 	.short	(.L_1163 - .L_1162)


	//   ....[0]....
.L_1162:
        /*003c*/ 	.word	0xffffffff


	//   ....[1]....
        /*0040*/ 	.word	0xffffffff


	//   ....[2]....
        /*0044*/ 	.word	0xffffffff


	//   ....[3]....
        /*0048*/ 	.word	0xffffffff


	//   ....[4]....
        /*004c*/ 	.word	0xffffffff


	//   ....[5]....
        /*0050*/ 	.word	0xffffffff


	//   ....[6]....
        /*0054*/ 	.word	0xffffffff


	//   ....[7]....
        /*0058*/ 	.word	0xffffffff


	//   ....[8]....
        /*005c*/ 	.word	0xffffffff


	//   ....[9]....
        /*0060*/ 	.word	0xffffffff


	//   ....[10]....
        /*0064*/ 	.word	0xffffffff


	//   ....[11]....
        /*0068*/ 	.word	0xffffffff


	//   ....[12]....
        /*006c*/ 	.word	0xffffffff


	//   ....[13]....
        /*0070*/ 	.word	0xffffffff


	//   ....[14]....
        /*0074*/ 	.word	0xffffffff


	//   ....[15]....
        /*0078*/ 	.word	0xffffffff


	//   ....[16]....
        /*007c*/ 	.word	0xffffffff


	//   ....[17]....
        /*0080*/ 	.word	0xffffffff


	//   ....[18]....
        /*0084*/ 	.word	0xffffffff


	//   ....[19]....
        /*0088*/ 	.word	0xffffffff


	//   ....[20]....
        /*008c*/ 	.word	0xffffffff


	//   ....[21]....
        /*0090*/ 	.word	0xffffffff


	//   ....[22]....
        /*0094*/ 	.word	0xffffffff


	//   ....[23]....
        /*0098*/ 	.word	0xffffffff


	//   ....[24]....
        /*009c*/ 	.word	0xffffffff


	//   ....[25]....
        /*00a0*/ 	.word	0xffffffff


	//   ....[26]....
        /*00a4*/ 	.word	0xffffffff


	//   ....[27]....
        /*00a8*/ 	.word	0xffffffff


	//----- nvinfo : EIATTR_COOP_GROUP_INSTR_OFFSETS
	.align		4
.L_1163:
        /*00ac*/ 	.byte	0x04, 0x28
        /*00ae*/ 	.short	(.L_1165 - .L_1164)


	//   ....[0]....
.L_1164:
        /*00b0*/ 	.word	0x000005e0


	//   ....[1]....
        /*00b4*/ 	.word	0x000006a0


	//   ....[2]....
        /*00b8*/ 	.word	0x000043a0


	//   ....[3]....
        /*00bc*/ 	.word	0x000043c0


	//   ....[4]....
        /*00c0*/ 	.word	0x00004400


	//   ....[5]....
        /*00c4*/ 	.word	0x00004410


	//   ....[6]....
        /*00c8*/ 	.word	0x00004470


	//   ....[7]....
        /*00cc*/ 	.word	0x00004530


	//   ....[8]....
        /*00d0*/ 	.word	0x00004560


	//   ....[9]....
        /*00d4*/ 	.word	0x00004590


	//   ....[10]....
        /*00d8*/ 	.word	0x000045a0


	//   ....[11]....
        /*00dc*/ 	.word	0x00004640


	//   ....[12]....
        /*00e0*/ 	.word	0x00004670


	//   ....[13]....
        /*00e4*/ 	.word	0x00004690


	//   ....[14]....
        /*00e8*/ 	.word	0x000046a0


	//   ....[15]....
        /*00ec*/ 	.word	0x00004750


	//   ....[16]....
        /*00f0*/ 	.word	0x00004780


	//   ....[17]....
        /*00f4*/ 	.word	0x00004790


	//   ....[18]....
        /*00f8*/ 	.word	0x000047a0


	//   ....[19]....
        /*00fc*/ 	.word	0x00004840


	//   ....[20]....
        /*0100*/ 	.word	0x00004880


	//   ....[21]....
        /*0104*/ 	.word	0x00004890


	//   ....[22]....
        /*0108*/ 	.word	0x000048a0


	//   ....[23]....
        /*010c*/ 	.word	0x00004a90


	//   ....[24]....
        /*0110*/ 	.word	0x00004b20


	//   ....[25]....
        /*0114*/ 	.word	0x00004b30


	//   ....[26]....
        /*0118*/ 	.word	0x00004b40


	//   ....[27]....
        /*011c*/ 	.word	0x00006190


	//----- nvinfo : EIATTR_EXIT_INSTR_OFFSETS
	.align		4
.L_1165:
        /*0120*/ 	.byte	0x04, 0x1c
        /*0122*/ 	.short	(.L_1167 - .L_1166)


	//   ....[0]....
.L_1166:
        /*0124*/ 	.word	0x00000320


	//   ....[1]....
        /*0128*/ 	.word	0x000062e0


	//----- nvinfo : EIATTR_MAX_THREADS
	.align		4
.L_1167:
        /*012c*/ 	.byte	0x04, 0x05
        /*012e*/ 	.short	(.L_1169 - .L_1168)
.L_1168:
        /*0130*/ 	.word	0x00000080
        /*0134*/ 	.word	0x00000001
        /*0138*/ 	.word	0x00000001


	//----- nvinfo : EIATTR_CRS_STACK_SIZE
	.align		4
.L_1169:
        /*013c*/ 	.byte	0x04, 0x1e
        /*013e*/ 	.short	(.L_1171 - .L_1170)
.L_1170:
        /*0140*/ 	.word	0x00000000
.L_1171:


//--------------------- .nv.info._Z25selective_scan_fwd_kernelI32Selective_Scan_fwd_kernel_traitsILi128ELi16ELi1ELb1ELb0ELb1ELb1EN3c104HalfENS1_7complexIfEEEEv13SSMParamsBase --------------------------
	.section	.nv.info._Z25selective_scan_fwd_kernelI32Selective_Scan_fwd_kernel_traitsILi128ELi16ELi1ELb1ELb0ELb1ELb1EN3c104HalfENS1_7complexIfEEEEv13SSMParamsBase,"",@"SHT_CUDA_INFO"
	.sectionflags	@""
	.align	4


	//----- nvinfo : EIATTR_CUDA_API_VERSION
	.align		4
        /*0000*/ 	.byte	0x04, 0x37
        /*0002*/ 	.short	(.L_1173 - .L_1172)
.L_1172:
        /*0004*/ 	.word	0x00000082


	//----- nvinfo : EIATTR_SW2861232_WAR
	.align		4
.L_1173:
        /*0008*/ 	.byte	0x01, 0x35
	.zero		2


	//----- nvinfo : EIATTR_PARAM_CBANK
	.align		4
        /*000c*/ 	.byte	0x04, 0x0a
        /*000e*/ 	.short	(.L_1175 - .L_1174)
	.align		4
.L_1174:
        /*0010*/ 	.word	index@(.nv.constant0._Z25selective_scan_fwd_kernelI32Selective_Scan_fwd_kernel_traitsILi128ELi16ELi1ELb1ELb0ELb1ELb1EN3c104HalfENS1_7complexIfEEEEv13SSMParamsBase)
        /*0014*/ 	.short	0x0160
        /*0016*/ 	.short	0x0118


	//----- nvinfo : EIATTR_CBANK_PARAM_SIZE
	.align		4
.L_1175:
        /*0018*/ 	.byte	0x03, 0x19
        /*001a*/ 	.short	0x0118


	//----- nvinfo : EIATTR_KPARAM_INFO
	.align		4
        /*001c*/ 	.byte	0x04, 0x17
        /*001e*/ 	.short	(.L_1177 - .L_1176)
.L_1176:
        /*0020*/ 	.word	0x00000000
        /*0024*/ 	.short	0x0000
        /*0026*/ 	.short	0x0000
        /*0028*/ 	.byte	0x00, 0xf0, 0x61, 0x04


	//----- nvinfo : EIATTR_MAXREG_COUNT
	.align		4
.L_1177:
        /*002c*/ 	.byte	0x03, 0x1b
        /*002e*/ 	.short	0x00a8


	//----- nvinfo : EIATTR_NUM_BARRIERS
	.align		4
        /*0030*/ 	.byte	0x02, 0x4c
        /*0032*/ 	.byte	0x01
	.zero		1


	//----- nvinfo : EIATTR_MERCURY_ISA_VERSION
	.align		4
        /*0034*/ 	.byte	0x03, 0x5f
        /*0036*/ 	.short	0x0000


	//----- nvinfo : EIATTR_COOP_GROUP_MASK_REGIDS
	.align		4
        /*0038*/ 	.byte	0x04, 0x29
        /*003a*/ 	.short	(.L_1179 - .L_1178)


	//   ....[0]....
.L_1178:
        /*003c*/ 	.word	0xffffffff


	//   ....[1]....
        /*0040*/ 	.word	0xffffffff


	//   ....[2]....
        /*0044*/ 	.word	0xffffffff


	//   ....[3]....
        /*0048*/ 	.word	0xffffffff


	//   ....[4]....
        /*004c*/ 	.word	0xffffffff


	//   ....[5]....
        /*0050*/ 	.word	0xffffffff


	//   ....[6]....
        /*0054*/ 	.word	0xffffffff


	//   ....[7]....
        /*0058*/ 	.word	0xffffffff


	//   ....[8]....
        /*005c*/ 	.word	0xffffffff


	//   ....[9]....
        /*0060*/ 	.word	0xffffffff


	//   ....[10]....
        /*0064*/ 	.word	0xffffffff


	//   ....[11]....
        /*0068*/ 	.word	0xffffffff


	//   ....[12]....
        /*006c*/ 	.word	0xffffffff


	//   ....[13]....
        /*0070*/ 	.word	0xffffffff


	//   ....[14]....
        /*0074*/ 	.word	0xffffffff


	//   ....[15]....
        /*0078*/ 	.word	0xffffffff


	//   ....[16]....
        /*007c*/ 	.word	0xffffffff


	//   ....[17]....
        /*0080*/ 	.word	0xffffffff


	//   ....[18]....
        /*0084*/ 	.word	0xffffffff


	//   ....[19]....
        /*0088*/ 	.word	0xffffffff


	//   ....[20]....
        /*008c*/ 	.word	0xffffffff


	//   ....[21]....
        /*0090*/ 	.word	0xffffffff


	//   ....[22]....
        /*0094*/ 	.word	0xffffffff


	//   ....[23]....
        /*0098*/ 	.word	0xffffffff


	//   ....[24]....
        /*009c*/ 	.word	0xffffffff


	//   ....[25]....
        /*00a0*/ 	.word	0xffffffff


	//   ....[26]....
        /*00a4*/ 	.word	0xffffffff


	//   ....[27]....
        /*00a8*/ 	.word	0xffffffff


	//   ....[28]....
        /*00ac*/ 	.word	0xffffffff


	//   ....[29]....
        /*00b0*/ 	.word	0xffffffff


	//----- nvinfo : EIATTR_COOP_GROUP_INSTR_OFFSETS
	.align		4
.L_1179:
        /*00b4*/ 	.byte	0x04, 0x28
        /*00b6*/ 	.short	(.L_1181 - .L_1180)


	//   ....[0]....
.L_1180:
        /*00b8*/ 	.word	0x000005e0


	//   ....[1]....
        /*00bc*/ 	.word	0x000006a0


	//   ....[2]....
        /*00c0*/ 	.word	0x00004380


	//   ....[3]....
        /*00c4*/ 	.word	0x000043a0


	//   ....[4]....
        /*00c8*/ 	.word	0x000043f0


	//   ....[5]....
        /*00cc*/ 	.word	0x00004400


	//   ....[6]....
        /*00d0*/ 	.word	0x00004470


	//   ....[7]....
        /*00d4*/ 	.word	0x00004530


	//   ....[8]....
        /*00d8*/ 	.word	0x00004560


	//   ....[9]....
        /*00dc*/ 	.word	0x00004590


	//   ....[10]....
        /*00e0*/ 	.word	0x000045a0


	//   ....[11]....
        /*00e4*/ 	.word	0x00004640


	//   ....[12]....
        /*00e8*/ 	.word	0x00004670


	//   ....[13]....
        /*00ec*/ 	.word	0x00004690


	//   ....[14]....
        /*00f0*/ 	.word	0x000046a0


	//   ....[15]....
        /*00f4*/ 	.word	0x00004750


	//   ....[16]....
        /*00f8*/ 	.word	0x00004780


	//   ....[17]....
        /*00fc*/ 	.word	0x00004790


	//   ....[18]....
        /*0100*/ 	.word	0x000047a0


	//   ....[19]....
        /*0104*/ 	.word	0x00004840


	//   ....[20]....
        /*0108*/ 	.word	0x00004880


	//   ....[21]....
        /*010c*/ 	.word	0x00004890


	//   ....[22]....
        /*0110*/ 	.word	0x000048a0


	//   ....[23]....
        /*0114*/ 	.word	0x00004a90


	//   ....[24]....
        /*0118*/ 	.word	0x00004aa0


	//   ....[25]....
        /*011c*/ 	.word	0x00004ab0


	//   ....[26]....
        /*0120*/ 	.word	0x00004d30


	//   ....[27]....
        /*0124*/ 	.word	0x00006180


	//   ....[28]....
        /*0128*/ 	.word	0x000063c0


	//   ....[29]....
        /*012c*/ 	.word	0x00006c50


	//----- nvinfo : EIATTR_EXIT_INSTR_OFFSETS
	.align		4
.L_1181:
        /*0130*/ 	.byte	0x04, 0x1c
        /*0132*/ 	.short	(.L_1183 - .L_1182)


	//   ....[0]....
.L_1182:
        /*0134*/ 	.word	0x00000320


	//   ....[1]....
        /*0138*/ 	.word	0x00006cc0


	//----- nvinfo : EIATTR_MAX_THREADS
	.align		4
.L_1183:
        /*013c*/ 	.byte	0x04, 0x05
        /*013e*/ 	.short	(.L_1185 - .L_1184)
.L_1184:
        /*0140*/ 	.word	0x00000080
        /*0144*/ 	.word	0x00000001
        /*0148*/ 	.word	0x00000001


	//----- nvinfo : EIATTR_CRS_STACK_SIZE
	.align		4
.L_1185:
        /*014c*/ 	.byte	0x04, 0x1e
        /*014e*/ 	.short	(.L_1187 - .L_1186)
.L_1186:
        /*0150*/ 	.word	0x00000000
.L_1187:


//--------------------- .nv.info._Z25selective_scan_fwd_kernelI32Selective_Scan_fwd_kernel_traitsILi128ELi16ELi1ELb1ELb1ELb0ELb0EN3c104HalfENS1_7complexIfEEEEv13SSMParamsBase --------------------------
	.section	.nv.info._Z25selective_scan_fwd_kernelI32Selective_Scan_fwd_kernel_traitsILi128ELi16ELi1ELb1ELb1ELb0ELb0EN3c104HalfENS1_7complexIfEEEEv13SSMParamsBase,"",@"SHT_CUDA_INFO"
	.sectionflags	@""
	.align	4


	//----- nvinfo : EIATTR_CUDA_API_VERSION
	.align		4
        /*0000*/ 	.byte	0x04, 0x37
        /*0002*/ 	.short	(.L_1189 - .L_1188)
.L_1188:
        /*0004*/ 	.word	0x00000082


	//----- nvinfo : EIATTR_SW2861232_WAR
	.align		4
.L_1189:
        /*0008*/ 	.byte	0x01, 0x35
	.zero		2


	//----- nvinfo : EIATTR_PARAM_CBANK
	.align		4
        /*000c*/ 	.byte	0x04, 0x0a
        /*000e*/ 	.short	(.L_1191 - .L_1190)
	.align		4
.L_1190:
        /*0010*/ 	.word	index@(.nv.constant0._Z25selective_scan_fwd_kernelI32Selective_Scan_fwd_kernel_traitsILi128ELi16ELi1ELb1ELb1ELb0ELb0EN3c104HalfENS1_7complexIfEEEEv13SSMParamsBase)
        /*0014*/ 	.short	0x0160
        /*0016*/ 	.short	0x0118


	//----- nvinfo : EIATTR_CBANK_PARAM_SIZE
	.align		4
.L_1191:
        /*0018*/ 	.byte	0x03, 0x19
        /*001a*/ 	.short	0x0118


	//----- nvinfo : EIATTR_KPARAM_INFO
	.align		4
        /*001c*/ 	.byte	0x04, 0x17
        /*001e*/ 	.short	(.L_1193 - .L_1192)
.L_1192:
        /*0020*/ 	.word	0x00000000
        /*0024*/ 	.short	0x0000
        /*0026*/ 	.short	0x0000
        /*0028*/ 	.byte	0x00, 0xf0, 0x61, 0x04


	//----- nvinfo : EIATTR_MAXREG_COUNT
	.align		4
.L_1193:
        /*002c*/ 	.byte	0x03, 0x1b
        /*002e*/ 	.short	0x00a8


	//----- nvinfo : EIATTR_NUM_BARRIERS
	.align		4
        /*0030*/ 	.byte	0x02, 0x4c
        /*0032*/ 	.byte	0x01
	.zero		1


	//----- nvinfo : EIATTR_MERCURY_ISA_VERSION
	.align		4
        /*0034*/ 	.byte	0x03, 0x5f
        /*0036*/ 	.short	0x0000


	//----- nvinfo : EIATTR_COOP_GROUP_MASK_REGIDS
	.align		4
        /*0038*/ 	.byte	0x04, 0x29
        /*003a*/ 	.short	(.L_1195 - .L_1194)


	//   ....[0]....
.L_1194:
        /*003c*/ 	.word	0xffffffff


	//   ....[1]....
        /*0040*/ 	.word	0xffffffff


	//   ....[2]....
        /*0044*/ 	.word	0xffffffff


	//   ....[3]....
        /*0048*/ 	.word	0xffffffff


	//   ....[4]....
        /*004c*/ 	.word	0xffffffff


	//   ....[5]....
        /*0050*/ 	.word	0xffffffff


	//   ....[6]....
        /*0054*/ 	.word	0xffffffff


	//   ....[7]....
        /*0058*/ 	.word	0xffffffff


	//   ....[8]....
        /*005c*/ 	.word	0xffffffff


	//   ....[9]....
        /*0060*/ 	.word	0xffffffff


	//   ....[10]....
        /*0064*/ 	.word	0xffffffff


	//   ....[11]....
        /*0068*/ 	.word	0xffffffff


	//   ....[12]....
        /*006c*/ 	.word	0xffffffff


	//   ....[13]....
        /*0070*/ 	.word	0xffffffff


	//   ....[14]....
        /*0074*/ 	.word	0xffffffff


	//   ....[15]....
        /*0078*/ 	.word	0xffffffff


	//   ....[16]....
        /*007c*/ 	.word	0xffffffff


	//   ....[17]....
        /*0080*/ 	.word	0xffffffff


	//   ....[18]....
        /*0084*/ 	.word	0xffffffff


	//   ....[19]....
        /*0088*/ 	.word	0xffffffff


	//   ....[20]....
        /*008c*/ 	.word	0xffffffff


	//   ....[21]....
        /*0090*/ 	.word	0xffffffff


	//   ....[22]....
        /*0094*/ 	.word	0xffffffff


	//   ....[23]....
        /*0098*/ 	.word	0xffffffff


	//   ....[24]....
        /*009c*/ 	.word	0xffffffff


	//   ....[25]....
        /*00a0*/ 	.word	0xffffffff


	//   ....[26]....
        /*00a4*/ 	.word	0xffffffff


	//   ....[27]....
        /*00a8*/ 	.word	0xffffffff


	//----- nvinfo : EIATTR_COOP_GROUP_INSTR_OFFSETS
	.align		4
.L_1195:
        /*00ac*/ 	.byte	0x04, 0x28
        /*00ae*/ 	.short	(.L_1197 - .L_1196)


	//   ....[0]....
.L_1196:
        /*00b0*/ 	.word	0x000005e0


	//   ....[1]....
        /*00b4*/ 	.word	0x000006a0


	//   ....[2]....
        /*00b8*/ 	.word	0x00003630


	//   ....[3]....
        /*00bc*/ 	.word	0x00004800


	//   ....[4]....
        /*00c0*/ 	.word	0x00004830


	//   ....[5]....
        /*00c4*/ 	.word	0x000048d0


	//   ....[6]....
        /*00c8*/ 	.word	0x000048e0


	//   ....[7]....
        /*00cc*/ 	.word	0x00004960


	//   ....[8]....
        /*00d0*/ 	.word	0x00004990


	//   ....[9]....
        /*00d4*/ 	.word	0x000049d0


	//   ....[10]....
        /*00d8*/ 	.word	0x000049e0


	//   ....[11]....
        /*00dc*/ 	.word	0x00004a60


	//   ....[12]....
        /*00e0*/ 	.word	0x00004aa0


	//   ....[13]....
        /*00e4*/ 	.word	0x00004ac0


	//   ....[14]....
        /*00e8*/ 	.word	0x00004ae0


	//   ....[15]....
        /*00ec*/ 	.word	0x00004b80


	//   ....[16]....
        /*00f0*/ 	.word	0x00004bb0


	//   ....[17]....
        /*00f4*/ 	.word	0x00004bd0


	//   ....[18]....
        /*00f8*/ 	.word	0x00004be0


	//   ....[19]....
        /*00fc*/ 	.word	0x00004c80


	//   ....[20]....
        /*0100*/ 	.word	0x00004cd0


	//   ....[21]....
        /*0104*/ 	.word	0x00004d00


	//   ....[22]....
        /*0108*/ 	.word	0x00004d10


	//   ....[23]....
        /*010c*/ 	.word	0x00004e60


	//   ....[24]....
        /*0110*/ 	.word	0x00004e70


	//   ....[25]....
        /*0114*/ 	.word	0x00005040


	//   ....[26]....
        /*0118*/ 	.word	0x00005070


	//   ....[27]....
        /*011c*/ 	.word	0x00005f90


	//----- nvinfo : EIATTR_EXIT_INSTR_OFFSETS
	.align		4
.L_1197:
        /*0120*/ 	.byte	0x04, 0x1c
        /*0122*/ 	.short	(.L_1199 - .L_1198)


	//   ....[0]....
.L_1198:
        /*0124*/ 	.word	0x00000320


	//   ....[1]....
        /*0128*/ 	.word	0x000060e0


	//----- nvinfo : EIATTR_MAX_THREADS
	.align		4
.L_1199:
        /*012c*/ 	.byte	0x04, 0x05
        /*012e*/ 	.short	(.L_1201 - .L_1200)
.L_1200:
        /*0130*/ 	.word	0x00000080
        /*0134*/ 	.word	0x00000001
        /*0138*/ 	.word	0x00000001


	//----- nvinfo : EIATTR_CRS_STACK_SIZE
	.align		4
.L_1201:
        /*013c*/ 	.byte	0x04, 0x1e
        /*013e*/ 	.short	(.L_1203 - .L_1202)
.L_1202:
        /*0140*/ 	.word	0x00000000
.L_1203:


//--------------------- .nv.info._Z25selective_scan_fwd_kernelI32Selective_Scan_fwd_kernel_traitsILi128ELi16ELi1ELb1ELb1ELb0ELb1EN3c104HalfENS1_7complexIfEEEEv13SSMParamsBase --------------------------
	.section	.nv.info._Z25selective_scan_fwd_kernelI32Selective_Scan_fwd_kernel_traitsILi128ELi16ELi1ELb1ELb1ELb0ELb1EN3c104HalfENS1_7complexIfEEEEv13SSMParamsBase,"",@"SHT_CUDA_INFO"
	.sectionflags	@""
	.align	4


	//----- nvinfo : EIATTR_CUDA_API_VERSION
	.align		4
        /*0000*/ 	.byte	0x04, 0x37
        /*0002*/ 	.short	(.L_1205 - .L_1204)
.L_1204:
        /*0004*/ 	.word	0x00000082


	//----- nvinfo : EIATTR_SW2861232_WAR
	.align		4
.L_1205:
        /*0008*/ 	.byte	0x01, 0x35
	.zero		2


	//----- nvinfo : EIATTR_PARAM_CBANK
	.align		4
        /*000c*/ 	.byte	0x04, 0x0a
        /*000e*/ 	.short	(.L_1207 - .L_1206)
	.align		4
.L_1206:
        /*0010*/ 	.word	index@(.nv.constant0._Z25selective_scan_fwd_kernelI32Selective_Scan_fwd_kernel_traitsILi128ELi16ELi1ELb1ELb1ELb0ELb1EN3c104HalfENS1_7complexIfEEEEv13SSMParamsBase)
        /*0014*/ 	.short	0x0160
        /*0016*/ 	.short	0x0118


	//----- nvinfo : EIATTR_CBANK_PARAM_SIZE
	.align		4
.L_1207:
        /*0018*/ 	.byte	0x03, 0x19
        /*001a*/ 	.short	0x0118


	//----- nvinfo : EIATTR_KPARAM_INFO
	.align		4
        /*001c*/ 	.byte	0x04, 0x17
        /*001e*/ 	.short	(.L_1209 - .L_1208)
.L_1208:
        /*0020*/ 	.word	0x00000000
        /*0024*/ 	.short	0x0000
        /*0026*/ 	.short	0x0000
        /*0028*/ 	.byte	0x00, 0xf0, 0x61, 0x04


	//----- nvinfo : EIATTR_MAXREG_COUNT
	.align		4
.L_1209:
        /*002c*/ 	.byte	0x03, 0x1b
        /*002e*/ 	.short	0x00a8


	//----- nvinfo : EIATTR_NUM_BARRIERS
	.align		4
        /*0030*/ 	.byte	0x02, 0x4c
        /*0032*/ 	.byte	0x01
	.zero		1


	//----- nvinfo : EIATTR_MERCURY_ISA_VERSION
	.align		4
        /*0034*/ 	.byte	0x03, 0x5f
        /*0036*/ 	.short	0x0000


	//----- nvinfo : EIATTR_COOP_GROUP_MASK_REGIDS
	.align		4
        /*0038*/ 	.byte	0x04, 0x29
        /*003a*/ 	.short	(.L_1211 - .L_1210)


	//   ....[0]....
.L_1210:
        /*003c*/ 	.word	0xffffffff


	//   ....[1]....
        /*0040*/ 	.word	0xffffffff


	//   ....[2]....
        /*0044*/ 	.word	0xffffffff


	//   ....[3]....
        /*0048*/ 	.word	0xffffffff


	//   ....[4]....
        /*004c*/ 	.word	0xffffffff


	//   ....[5]....
        /*0050*/ 	.word	0xffffffff


	//   ....[6]....
        /*0054*/ 	.word	0xffffffff


	//   ....[7]....
        /*0058*/ 	.word	0xffffffff


	//   ....[8]....
        /*005c*/ 	.word	0xffffffff


	//   ....[9]....
        /*0060*/ 	.word	0xffffffff


	//   ....[10]....
        /*0064*/ 	.word	0xffffffff


	//   ....[11]....
        /*0068*/ 	.word	0xffffffff


	//   ....[12]....
        /*006c*/ 	.word	0xffffffff


	//   ....[13]....
        /*0070*/ 	.word	0xffffffff


	//   ....[14]....
        /*0074*/ 	.word	0xffffffff


	//   ....[15]....
        /*0078*/ 	.word	0xffffffff


	//   ....[16]....
        /*007c*/ 	.word	0xffffffff


	//   ....[17]....
        /*0080*/ 	.word	0xffffffff


	//   ....[18]....
        /*0084*/ 	.word	0xffffffff


	//   ....[19]....
        /*0088*/ 	.word	0xffffffff


	//   ....[20]....
        /*008c*/ 	.word	0xffffffff


	//   ....[21]....
        /*0090*/ 	.word	0xffffffff


	//   ....[22]....
        /*0094*/ 	.word	0xffffffff


	//   ....[23]....
        /*0098*/ 	.word	0xffffffff


	//   ....[24]....
        /*009c*/ 	.word	0xffffffff


	//   ....[25]....
        /*00a0*/ 	.word	0xffffffff


	//   ....[26]....
        /*00a4*/ 	.word	0xffffffff


	//   ....[27]....
        /*00a8*/ 	.word	0xffffffff


	//   ....[28]....
        /*00ac*/ 	.word	0xffffffff


	//   ....[29]....
        /*00b0*/ 	.word	0xffffffff


	//----- nvinfo : EIATTR_COOP_GROUP_INSTR_OFFSETS
	.align		4
.L_1211:
        /*00b4*/ 	.byte	0x04, 0x28
        /*00b6*/ 	.short	(.L_1213 - .L_1212)


	//   ....[0]....
.L_1212:
        /*00b8*/ 	.word	0x000005e0


	//   ....[1]....
        /*00bc*/ 	.word	0x000006a0


	//   ....[2]....
        /*00c0*/ 	.word	0x00003610


	//   ....[3]....
        /*00c4*/ 	.word	0x00004830


	//   ....[4]....
        /*00c8*/ 	.word	0x00004860


	//   ....[5]....
        /*00cc*/ 	.word	0x000048b0


	//   ....[6]....
        /*00d0*/ 	.word	0x000048c0


	//   ....[7]....
        /*00d4*/ 	.word	0x00004940


	//   ....[8]....
        /*00d8*/ 	.word	0x00004970


	//   ....[9]....
        /*00dc*/ 	.word	0x000049a0


	//   ....[10]....
        /*00e0*/ 	.word	0x000049b0


	//   ....[11]....
        /*00e4*/ 	.word	0x00004a60


	//   ....[12]....
        /*00e8*/ 	.word	0x00004a80


	//   ....[13]....
        /*00ec*/ 	.word	0x00004aa0


	//   ....[14]....
        /*00f0*/ 	.word	0x00004ab0


	//   ....[15]....
        /*00f4*/ 	.word	0x00004b60


	//   ....[16]....
        /*00f8*/ 	.word	0x00004b90


	//   ....[17]....
        /*00fc*/ 	.word	0x00004ba0


	//   ....[18]....
        /*0100*/ 	.word	0x00004bb0


	//   ....[19]....
        /*0104*/ 	.word	0x00004c60


	//   ....[20]....
        /*0108*/ 	.word	0x00004c90


	//   ....[21]....
        /*010c*/ 	.word	0x00004ca0


	//   ....[22]....
        /*0110*/ 	.word	0x00004cb0


	//   ....[23]....
        /*0114*/ 	.word	0x000050b0


	//   ....[24]....
        /*0118*/ 	.word	0x000050d0


	//   ....[25]....
        /*011c*/ 	.word	0x000050f0


	//   ....[26]....
        /*0120*/ 	.word	0x00005110


	//   ....[27]....
        /*0124*/ 	.word	0x00005f80


	//   ....[28]....
        /*0128*/ 	.word	0x000061c0


	//   ....[29]....
        /*012c*/ 	.word	0x00006a50


	//----- nvinfo : EIATTR_EXIT_INSTR_OFFSETS
	.align		4
.L_1213:
        /*0130*/ 	.byte	0x04, 0x1c
        /*0132*/ 	.short	(.L_1215 - .L_1214)


	//   ....[0]....
.L_1214:
        /*0134*/ 	.word	0x00000320


	//   ....[1]....
        /*0138*/ 	.word	0x00006ac0


	//----- nvinfo : EIATTR_MAX_THREADS
	.align		4
.L_1215:
        /*013c*/ 	.byte	0x04, 0x05
        /*013e*/ 	.short	(.L_1217 - .L_1216)
.L_1216:
        /*0140*/ 	.word	0x00000080
        /*0144*/ 	.word	0x00000001
        /*0148*/ 	.word	0x00000001


	//----- nvinfo : EIATTR_CRS_STACK_SIZE
	.align		4
.L_1217:
        /*014c*/ 	.byte	0x04, 0x1e
        /*014e*/ 	.short	(.L_1219 - .L_1218)
.L_1218:
        /*0150*/ 	.word	0x00000000
.L_1219:


//--------------------- .nv.info._Z25selective_scan_fwd_kernelI32Selective_Scan_fwd_kernel_traitsILi128ELi16ELi1ELb1ELb1ELb1ELb0EN3c104HalfENS1_7complexIfEEEEv13SSMParamsBase --------------------------
	.section	.nv.info._Z25selective_scan_fwd_kernelI32Selective_Scan_fwd_kernel_traitsILi128ELi16ELi1ELb1ELb1ELb1ELb0EN3c104HalfENS1_7complexIfEEEEv13SSMParamsBase,"",@"SHT_CUDA_INFO"
	.sectionflags	@""
	.align	4


	//----- nvinfo : EIATTR_CUDA_API_VERSION
	.align		4
        /*0000*/ 	.byte	0x04, 0x37
        /*0002*/ 	.short	(.L_1221 - .L_1220)
.L_1220:
        /*0004*/ 	.word	0x00000082


	//----- nvinfo : EIATTR_SW2861232_WAR
	.align		4
.L_1221:
        /*0008*/ 	.byte	0x01, 0x35
	.zero		2


	//----- nvinfo : EIATTR_PARAM_CBANK
	.align		4
        /*000c*/ 	.byte	0x04, 0x0a
        /*000e*/ 	.short	(.L_1223 - .L_1222)
	.align		4
.L_1222:
        /*0010*/ 	.word	index@(.nv.constant0._Z25selective_scan_fwd_kernelI32Selective_Scan_fwd_kernel_traitsILi128ELi16ELi1ELb1ELb1ELb1ELb0EN3c104HalfENS1_7complexIfEEEEv13SSMParamsBase)
        /*0014*/ 	.short	0x0160
        /*0016*/ 	.short	0x0118


	//----- nvinfo : EIATTR_CBANK_PARAM_SIZE
	.align		4
.L_1223:
        /*0018*/ 	.byte	0x03, 0x19
        /*001a*/ 	.short	0x0118


	//----- nvinfo : EIATTR_KPARAM_INFO
	.align		4
        /*001c*/ 	.byte	0x04, 0x17
        /*001e*/ 	.short	(.L_1225 - .L_1224)
.L_1224:
        /*0020*/ 	.word	0x00000000
        /*0024*/ 	.short	0x0000
        /*0026*/ 	.short	0x0000
        /*0028*/ 	.byte	0x00, 0xf0, 0x61, 0x04


	//----- nvinfo : EIATTR_MAXREG_COUNT
	.align		4
.L_1225:
        /*002c*/ 	.byte	0x03, 0x1b
        /*002e*/ 	.short	0x00a8


	//----- nvinfo : EIATTR_NUM_BARRIERS
	.align		4
        /*0030*/ 	.byte	0x02, 0x4c
        /*0032*/ 	.byte	0x01
	.zero		1


	//----- nvinfo : EIATTR_MERCURY_ISA_VERSION
	.align		4
        /*0034*/ 	.byte	0x03, 0x5f
        /*0036*/ 	.short	0x0000


	//----- nvinfo : EIATTR_COOP_GROUP_MASK_REGIDS
	.align		4
        /*0038*/ 	.byte	0x04, 0x29
        /*003a*/ 	.short	(.L_1227 - .L_1226)


	//   ....[0]....
.L_1226:
        /*003c*/ 	.word	0xffffffff


	//   ....[1]....
        /*0040*/ 	.word	0xffffffff


	//   ....[2]....
        /*0044*/ 	.word	0xffffffff


	//   ....[3]....
        /*0048*/ 	.word	0xffffffff


	//   ....[4]....
        /*004c*/ 	.word	0xffffffff


	//   ....[5]....
        /*0050*/ 	.word	0xffffffff


	//   ....[6]....
        /*0054*/ 	.word	0xffffffff


	//   ....[7]....
        /*0058*/ 	.word	0xffffffff


	//   ....[8]....
        /*005c*/ 	.word	0xffffffff


	//   ....[9]....
        /*0060*/ 	.word	0xffffffff


	//   ....[10]....
        /*0064*/ 	.word	0xffffffff


	//   ....[11]....
        /*0068*/ 	.word	0xffffffff


	//   ....[12]....
        /*006c*/ 	.word	0xffffffff


	//   ....[13]....
        /*0070*/ 	.word	0xffffffff


	//   ....[14]....
        /*0074*/ 	.word	0xffffffff


	//   ....[15]....
        /*0078*/ 	.word	0xffffffff


	//   ....[16]....
        /*007c*/ 	.word	0xffffffff


	//   ....[17]....
        /*0080*/ 	.word	0xffffffff


	//   ....[18]....
        /*0084*/ 	.word	0xffffffff


	//   ....[19]....
        /*0088*/ 	.word	0xffffffff


	//   ....[20]....
        /*008c*/ 	.word	0xffffffff


	//   ....[21]....
        /*0090*/ 	.word	0xffffffff


	//   ....[22]....
        /*0094*/ 	.word	0xffffffff


	//   ....[23]....
        /*0098*/ 	.word	0xffffffff


	//   ....[24]....
        /*009c*/ 	.word	0xffffffff


	//   ....[25]....
        /*00a0*/ 	.word	0xffffffff


	//   ....[26]....
        /*00a4*/ 	.word	0xffffffff


	//   ....[27]....
        /*00a8*/ 	.word	0xffffffff


	//   ....[28]....
        /*00ac*/ 	.word	0xffffffff


	//----- nvinfo : EIATTR_COOP_GROUP_INSTR_OFFSETS
	.align		4
.L_1227:
        /*00b0*/ 	.byte	0x04, 0x28
        /*00b2*/ 	.short	(.L_1229 - .L_1228)


	//   ....[0]....
.L_1228:
        /*00b4*/ 	.word	0x00000990


	//   ....[1]....
        /*00b8*/ 	.word	0x00000a50


	//   ....[2]....
        /*00bc*/ 	.word	0x00003c00


	//   ....[3]....
        /*00c0*/ 	.word	0x00004ce0


	//   ....[4]....
        /*00c4*/ 	.word	0x00004d10


	//   ....[5]....
        /*00c8*/ 	.word	0x00004d50


	//   ....[6]....
        /*00cc*/ 	.word	0x00004d60


	//   ....[7]....
        /*00d0*/ 	.word	0x00004df0


	//   ....[8]....
        /*00d4*/ 	.word	0x00004e20


	//   ....[9]....
        /*00d8*/ 	.word	0x00004e50


	//   ....[10]....
        /*00dc*/ 	.word	0x00004e60


	//   ....[11]....
        /*00e0*/ 	.word	0x00004f00


	//   ....[12]....
        /*00e4*/ 	.word	0x00004f30


	//   ....[13]....
        /*00e8*/ 	.word	0x00004f50


	//   ....[14]....
        /*00ec*/ 	.word	0x00004f60


	//   ....[15]....
        /*00f0*/ 	.word	0x00005000


	//   ....[16]....
        /*00f4*/ 	.word	0x00005020


	//   ....[17]....
        /*00f8*/ 	.word	0x00005050


	//   ....[18]....
        /*00fc*/ 	.word	0x00005060


	//   ....[19]....
        /*0100*/ 	.word	0x00005110


	//   ....[20]....
        /*0104*/ 	.word	0x00005130


	//   ....[21]....
        /*0108*/ 	.word	0x00005150


	//   ....[22]....
        /*010c*/ 	.word	0x00005160


	//   ....[23]....
        /*0110*/ 	.word	0x00005300


	//   ....[24]....
        /*0114*/ 	.word	0x00005650


	//   ....[25]....
        /*0118*/ 	.word	0x000057f0


	//   ....[26]....
        /*011c*/ 	.word	0x00005830


	//   ....[27]....
        /*0120*/ 	.word	0x00005860


	//   ....[28]....
        /*0124*/ 	.word	0x00006970


	//----- nvinfo : EIATTR_EXIT_INSTR_OFFSETS
	.align		4
.L_1229:
        /*0128*/ 	.byte	0x04, 0x1c
        /*012a*/ 	.short	(.L_1231 - .L_1230)


	//   ....[0]....
.L_1230:
        /*012c*/ 	.word	0x000006a0


	//   ....[1]....
        /*0130*/ 	.word	0x00006a90


	//----- nvinfo : EIATTR_MAX_THREADS
	.align		4
.L_1231:
        /*0134*/ 	.byte	0x04, 0x05
        /*0136*/ 	.short	(.L_1233 - .L_1232)
.L_1232:
        /*0138*/ 	.word	0x00000080
        /*013c*/ 	.word	0x00000001
        /*0140*/ 	.word	0x00000001


	//----- nvinfo : EIATTR_CRS_STACK_SIZE
	.align		4
.L_1233:
        /*0144*/ 	.byte	0x04, 0x1e
        /*0146*/ 	.short	(.L_1235 - .L_1234)
.L_1234:
        /*0148*/ 	.word	0x00000000
.L_1235:


//--------------------- .nv.info._Z25selective_scan_fwd_kernelI32Selective_Scan_fwd_kernel_traitsILi128ELi16ELi1ELb1ELb1ELb1ELb1EN3c104HalfENS1_7complexIfEEEEv13SSMParamsBase --------------------------
	.section	.nv.info._Z25selective_scan_fwd_kernelI32Selective_Scan_fwd_kernel_traitsILi128ELi16ELi1ELb1ELb1ELb1ELb1EN3c104HalfENS1_7complexIfEEEEv13SSMParamsBase,"",@"SHT_CUDA_INFO"
	.sectionflags	@""
	.align	4


	//----- nvinfo : EIATTR_CUDA_API_VERSION
	.align		4
        /*0000*/ 	.byte	0x04, 0x37
        /*0002*/ 	.short	(.L_1237 - .L_1236)
.L_1236:
        /*0004*/ 	.word	0x00000082


	//----- nvinfo : EIATTR_SW2861232_WAR
	.align		4
.L_1237:
        /*0008*/ 	.byte	0x01, 0x35
	.zero		2


	//----- nvinfo : EIATTR_PARAM_CBANK
	.align		4
        /*000c*/ 	.byte	0x04, 0x0a
        /*000e*/ 	.short	(.L_1239 - .L_1238)
	.align		4
.L_1238:
        /*0010*/ 	.word	index@(.nv.constant0._Z25selective_scan_fwd_kernelI32Selective_Scan_fwd_kernel_traitsILi128ELi16ELi1ELb1ELb1ELb1ELb1EN3c104HalfENS1_7complexIfEEEEv13SSMParamsBase)
        /*0014*/ 	.short	0x0160
        /*0016*/ 	.short	0x0118


	//----- nvinfo : EIATTR_CBANK_PARAM_SIZE
	.align		4
.L_1239:
        /*0018*/ 	.byte	0x03, 0x19
        /*001a*/ 	.short	0x0118


	//----- nvinfo : EIATTR_KPARAM_INFO
	.align		4
        /*001c*/ 	.byte	0x04, 0x17
        /*001e*/ 	.short	(.L_1241 - .L_1240)
.L_1240:
        /*0020*/ 	.word	0x00000000
        /*0024*/ 	.short	0x0000
        /*0026*/ 	.short	0x0000
        /*0028*/ 	.byte	0x00, 0xf0, 0x61, 0x04


	//----- nvinfo : EIATTR_MAXREG_COUNT
	.align		4
.L_1241:
        /*002c*/ 	.byte	0x03, 0x1b
        /*002e*/ 	.short	0x00a8


	//----- nvinfo : EIATTR_NUM_BARRIERS
	.align		4
        /*0030*/ 	.byte	0x02, 0x4c
        /*0032*/ 	.byte	0x01
	.zero		1


	//----- nvinfo : EIATTR_MERCURY_ISA_VERSION
	.align		4
        /*0034*/ 	.byte	0x03, 0x5f
        /*0036*/ 	.short	0x0000


	//----- nvinfo : EIATTR_COOP_GROUP_MASK_REGIDS
	.align		4
        /*0038*/ 	.byte	0x04, 0x29
        /*003a*/ 	.short	(.L_1243 - .L_1242)


	//   ....[0]....
.L_1242:
        /*003c*/ 	.word	0xffffffff


	//   ....[1]....
        /*0040*/ 	.word	0xffffffff


	//   ....[2]....
        /*0044*/ 	.word	0xffffffff


	//   ....[3]....
        /*0048*/ 	.word	0xffffffff


	//   ....[4]....
        /*004c*/ 	.word	0xffffffff


	//   ....[5]....
        /*0050*/ 	.word	0xffffffff


	//   ....[6]....
        /*0054*/ 	.word	0xffffffff


	//   ....[7]....
        /*0058*/ 	.word	0xffffffff


	//   ....[8]....
        /*005c*/ 	.word	0xffffffff


	//   ....[9]....
        /*0060*/ 	.word	0xffffffff


	//   ....[10]....
        /*0064*/ 	.word	0xffffffff


	//   ....[11]....
        /*0068*/ 	.word	0xffffffff


	//   ....[12]....
        /*006c*/ 	.word	0xffffffff


	//   ....[13]....
        /*0070*/ 	.word	0xffffffff


	//   ....[14]....
        /*0074*/ 	.word	0xffffffff


	//   ....[15]....
        /*0078*/ 	.word	0xffffffff


	//   ....[16]....
        /*007c*/ 	.word	0xffffffff


	//   ....[17]....
        /*0080*/ 	.word	0xffffffff


	//   ....[18]....
        /*0084*/ 	.word	0xffffffff


	//   ....[19]....
        /*0088*/ 	.word	0xffffffff


	//   ....[20]....
        /*008c*/ 	.word	0xffffffff


	//   ....[21]....
        /*0090*/ 	.word	0xffffffff


	//   ....[22]....
        /*0094*/ 	.word	0xffffffff


	//   ....[23]....
        /*0098*/ 	.word	0xffffffff


	//   ....[24]....
        /*009c*/ 	.word	0xffffffff


	//   ....[25]....
        /*00a0*/ 	.word	0xffffffff


	//   ....[26]....
        /*00a4*/ 	.word	0xffffffff


	//   ....[27]....
        /*00a8*/ 	.word	0xffffffff


	//   ....[28]....
        /*00ac*/ 	.word	0xffffffff


	//   ....[29]....
        /*00b0*/ 	.word	0xffffffff


	//   ....[30]....
        /*00b4*/ 	.word	0xffffffff


	//----- nvinfo : EIATTR_COOP_GROUP_INSTR_OFFSETS
	.align		4
.L_1243:
        /*00b8*/ 	.byte	0x04, 0x28
        /*00ba*/ 	.short	(.L_1245 - .L_1244)


	//   ....[0]....
.L_1244:
        /*00bc*/ 	.word	0x00000990


	//   ....[1]....
        /*00c0*/ 	.word	0x00000a30


	//   ....[2]....
        /*00c4*/ 	.word	0x00003bb0


	//   ....[3]....
        /*00c8*/ 	.word	0x00004ce0


	//   ....[4]....
        /*00cc*/ 	.word	0x00004d10


	//   ....[5]....
        /*00d0*/ 	.word	0x00004d50


	//   ....[6]....
        /*00d4*/ 	.word	0x00004d60


	//   ....[7]....
        /*00d8*/ 	.word	0x00004df0


	//   ....[8]....
        /*00dc*/ 	.word	0x00004e20


	//   ....[9]....
        /*00e0*/ 	.word	0x00004e50


	//   ....[10]....
        /*00e4*/ 	.word	0x00004e60


	//   ....[11]....
        /*00e8*/ 	.word	0x00004f00


	//   ....[12]....
        /*00ec*/ 	.word	0x00004f30


	//   ....[13]....
        /*00f0*/ 	.word	0x00004f50


	//   ....[14]....
        /*00f4*/ 	.word	0x00004f60


	//   ....[15]....
        /*00f8*/ 	.word	0x00005010


	//   ....[16]....
        /*00fc*/ 	.word	0x00005040


	//   ....[17]....
        /*0100*/ 	.word	0x00005050


	//   ....[18]....
        /*0104*/ 	.word	0x00005060


	//   ....[19]....
        /*0108*/ 	.word	0x00005110


	//   ....[20]....
        /*010c*/ 	.word	0x00005130


	//   ....[21]....
        /*0110*/ 	.word	0x00005150


	//   ....[22]....
        /*0114*/ 	.word	0x00005160


	//   ....[23]....
        /*0118*/ 	.word	0x00005300


	//   ....[24]....
        /*011c*/ 	.word	0x00005650


	//   ....[25]....
        /*0120*/ 	.word	0x000057f0


	//   ....[26]....
        /*0124*/ 	.word	0x00005830


	//   ....[27]....
        /*0128*/ 	.word	0x00005860


	//   ....[28]....
        /*012c*/ 	.word	0x000068c0


	//   ....[29]....
        /*0130*/ 	.word	0x00006b90


	//   ....[30]....
        /*0134*/ 	.word	0x000073b0


	//----- nvinfo : EIATTR_EXIT_INSTR_OFFSETS
	.align		4
.L_1245:
        /*0138*/ 	.byte	0x04, 0x1c
        /*013a*/ 	.short	(.L_1247 - .L_1246)


	//   ....[0]....
.L_1246:
        /*013c*/ 	.word	0x000006a0


	//   ....[1]....
        /*0140*/ 	.word	0x000074d0


	//----- nvinfo : EIATTR_MAX_THREADS
	.align		4
.L_1247:
        /*0144*/ 	.byte	0x04, 0x05
        /*0146*/ 	.short	(.L_1249 - .L_1248)
.L_1248:
        /*0148*/ 	.word	0x00000080
        /*014c*/ 	.word	0x00000001
        /*0150*/ 	.word	0x00000001


	//----- nvinfo : EIATTR_CRS_STACK_SIZE
	.align		4
.L_1249:
        /*0154*/ 	.byte	0x04, 0x1e
        /*0156*/ 	.short	(.L_1251 - .L_1250)
.L_1250:
        /*0158*/ 	.word	0x00000000
.L_1251:


//--------------------- .nv.info._Z25selective_scan_fwd_kernelI32Selective_Scan_fwd_kernel_traitsILi64ELi16ELi1ELb0ELb0ELb0ELb0EN3c104HalfENS1_7complexIfEEEEv13SSMParamsBase --------------------------
	.section	.nv.info._Z25selective_scan_fwd_kernelI32Selective_Scan_fwd_kernel_traitsILi64ELi16ELi1ELb0ELb0ELb0ELb0EN3c104HalfENS1_7complexIfEEEEv13SSMParamsBase,"",@"SHT_CUDA_INFO"
	.sectionflags	@""
	.align	4


	//----- nvinfo : EIATTR_CUDA_API_VERSION
	.align		4
        /*0000*/ 	.byte	0x04, 0x37
        /*0002*/ 	.short	(.L_1253 - .L_1252)
.L_1252:
        /*0004*/ 	.word	0x00000082


	//----- nvinfo : EIATTR_SW2861232_WAR
	.align		4
.L_1253:
        /*0008*/ 	.byte	0x01, 0x35
	.zero		2


	//----- nvinfo : EIATTR_PARAM_CBANK
	.align		4
        /*000c*/ 	.byte	0x04, 0x0a
        /*000e*/ 	.short	(.L_1255 - .L_1254)
	.align		4
.L_1254:
        /*0010*/ 	.word	index@(.nv.constant0._Z25selective_scan_fwd_kernelI32Selective_Scan_fwd_kernel_traitsILi64ELi16ELi1ELb0ELb0ELb0ELb0EN3c104HalfENS1_7complexIfEEEEv13SSMParamsBase)
        /*0014*/ 	.short	0x0160
        /*0016*/ 	.short	0x0118


	//----- nvinfo : EIATTR_CBANK_PARAM_SIZE
	.align		4
.L_1255:
        /*0018*/ 	.byte	0x03, 0x19
        /*001a*/ 	.short	0x0118


	//----- nvinfo : EIATTR_KPARAM_INFO
	.align		4
        /*001c*/ 	.byte	0x04, 0x17
        /*001e*/ 	.short	(.L_1257 - .L_1256)
.L_1256:
        /*0020*/ 	.word	0x00000000
        /*0024*/ 	.short	0x0000
        /*0026*/ 	.short	0x0000
        /*0028*/ 	.byte	0x00, 0xf0, 0x61, 0x04


	//----- nvinfo : EIATTR_MAXREG_COUNT
	.align		4
.L_1257:
        /*002c*/ 	.byte	0x03, 0x1b
        /*002e*/ 	.short	0x00a8


	//----- nvinfo : EIATTR_NUM_BARRIERS
	.align		4
        /*0030*/ 	.byte	0x02, 0x4c
        /*0032*/ 	.byte	0x01
	.zero		1


	//----- nvinfo : EIATTR_MERCURY_ISA_VERSION
	.align		4
        /*0034*/ 	.byte	0x03, 0x5f
        /*0036*/ 	.short	0x0000


	//----- nvinfo : EIATTR_COOP_GROUP_MASK_REGIDS
	.align		4
        /*0038*/ 	.byte	0x04, 0x29
        /*003a*/ 	.short	(.L_1259 - .L_1258)


	//   ....[0]....
.L_1258:
        /*003c*/ 	.word	0xffffffff


	//   ....[1]....
        /*0040*/ 	.word	0xffffffff


	//   ....[2]....
        /*0044*/ 	.word	0xffffffff


	//   ....[3]....
        /*0048*/ 	.word	0xffffffff


	//   ....[4]....
        /*004c*/ 	.word	0xffffffff


	//   ....[5]....
        /*0050*/ 	.word	0xffffffff


	//   ....[6]....
        /*0054*/ 	.word	0xffffffff


	//   ....[7]....
        /*0058*/ 	.word	0xffffffff


	//   ....[8]....
        /*005c*/ 	.word	0xffffffff


	//   ....[9]....
        /*0060*/ 	.word	0xffffffff


	//   ....[10]....
        /*0064*/ 	.word	0xffffffff


	//   ....[11]....
        /*0068*/ 	.word	0xffffffff


	//   ....[12]....
        /*006c*/ 	.word	0xffffffff


	//   ....[13]....
        /*0070*/ 	.word	0xffffffff


	//   ....[14]....
        /*0074*/ 	.word	0xffffffff


	//   ....[15]....
        /*0078*/ 	.word	0xffffffff


	//   ....[16]....
        /*007c*/ 	.word	0xffffffff


	//   ....[17]....
        /*0080*/ 	.word	0xffffffff


	//   ....[18]....
        /*0084*/ 	.word	0xffffffff


	//   ....[19]....
        /*0088*/ 	.word	0xffffffff


	//   ....[20]....
        /*008c*/ 	.word	0xffffffff


	//   ....[21]....
        /*0090*/ 	.word	0xffffffff


	//   ....[22]....
        /*0094*/ 	.word	0xffffffff


	//   ....[23]....
        /*0098*/ 	.word	0xffffffff


	//   ....[24]....
        /*009c*/ 	.word	0xffffffff


	//   ....[25]....
        /*00a0*/ 	.word	0xffffffff


	//   ....[26]....
        /*00a4*/ 	.word	0xffffffff


	//----- nvinfo : EIATTR_COOP_GROUP_INSTR_OFFSETS
	.align		4
.L_1259:
        /*00a8*/ 	.byte	0x04, 0x28
        /*00aa*/ 	.short	(.L_1261 - .L_1260)


	//   ....[0]....
.L_1260:
        /*00ac*/ 	.word	0x00000c30


	//   ....[1]....
        /*00b0*/ 	.word	0x00001100


	//   ....[2]....
        /*00b4*/ 	.word	0x000053d0


	//   ....[3]....
        /*00b8*/ 	.word	0x00005400


	//   ....[4]....
        /*00bc*/ 	.word	0x00005430


	//   ....[5]....
        /*00c0*/ 	.word	0x00005440


	//   ....[6]....
        /*00c4*/ 	.word	0x000054f0


	//   ....[7]....
        /*00c8*/ 	.word	0x00005510


	//   ....[8]....
        /*00cc*/ 	.word	0x00005530


	//   ....[9]....
        /*00d0*/ 	.word	0x00005540


	//   ....[10]....
        /*00d4*/ 	.word	0x000055e0


	//   ....[11]....
        /*00d8*/ 	.word	0x00005610


	//   ....[12]....
        /*00dc*/ 	.word	0x00005630


	//   ....[13]....
        /*00e0*/ 	.word	0x00005640


	//   ....[14]....
        /*00e4*/ 	.word	0x000056f0


	//   ....[15]....
        /*00e8*/ 	.word	0x00005720


	//   ....[16]....
        /*00ec*/ 	.word	0x00005730


	//   ....[17]....
        /*00f0*/ 	.word	0x00005740


	//   ....[18]....
        /*00f4*/ 	.word	0x00005800


	//   ....[19]....
        /*00f8*/ 	.word	0x00005820


	//   ....[20]....
        /*00fc*/ 	.word	0x00005830


	//   ....[21]....
        /*0100*/ 	.word	0x00005840


	//   ....[22]....
        /*0104*/ 	.word	0x00005a40


	//   ....[23]....
        /*0108*/ 	.word	0x00005a60


	//   ....[24]....
        /*010c*/ 	.word	0x00005a70


	//   ....[25]....
        /*0110*/ 	.word	0x00005a80


	//   ....[26]....
        /*0114*/ 	.word	0x00006ab0


	//----- nvinfo : EIATTR_EXIT_INSTR_OFFSETS
	.align		4
.L_1261:
        /*0118*/ 	.byte	0x04, 0x1c
        /*011a*/ 	.short	(.L_1263 - .L_1262)


	//   ....[0]....
.L_1262:
        /*011c*/ 	.word	0x00000150


	//   ....[1]....
        /*0120*/ 	.word	0x00007110


	//----- nvinfo : EIATTR_MAX_THREADS
	.align		4
.L_1263:
        /*0124*/ 	.byte	0x04, 0x05
        /*0126*/ 	.short	(.L_1265 - .L_1264)
.L_1264:
        /*0128*/ 	.word	0x00000040
        /*012c*/ 	.word	0x00000001
        /*0130*/ 	.word	0x00000001


	//----- nvinfo : EIATTR_CRS_STACK_SIZE
	.align		4
.L_1265:
        /*0134*/ 	.byte	0x04, 0x1e
        /*0136*/ 	.short	(.L_1267 - .L_1266)
.L_1266:
        /*0138*/ 	.word	0x00000000
.L_1267:


//--------------------- .nv.info._Z25selective_scan_fwd_kernelI32Selective_Scan_fwd_kernel_traitsILi64ELi16ELi1ELb0ELb0ELb0ELb1EN3c104HalfENS1_7complexIfEEEEv13SSMParamsBase --------------------------
	.section	.nv.info._Z25selective_scan_fwd_kernelI32Selective_Scan_fwd_kernel_traitsILi64ELi16ELi1ELb0ELb0ELb0ELb1EN3c104HalfENS1_7complexIfEEEEv13SSMParamsBase,"",@"SHT_CUDA_INFO"
	.sectionflags	@""
	.align	4


	//----- nvinfo : EIATTR_CUDA_API_VERSION
	.align		4
        /*0000*/ 	.byte	0x04, 0x37
        /*0002*/ 	.short	(.L_1269 - .L_1268)
.L_1268:
        /*0004*/ 	.word	0x00000082


	//----- nvinfo : EIATTR_SW2861232_WAR
	.align		4
.L_1269:
        /*0008*/ 	.byte	0x01, 0x35
	.zero		2


	//----- nvinfo : EIATTR_PARAM_CBANK
	.align		4
        /*000c*/ 	.byte	0x04, 0x0a
        /*000e*/ 	.short	(.L_1271 - .L_1270)
	.align		4
.L_1270:
        /*0010*/ 	.word	index@(.nv.constant0._Z25selective_scan_fwd_kernelI32Selective_Scan_fwd_kernel_traitsILi64ELi16ELi1ELb0ELb0ELb0ELb1EN3c104HalfENS1_7complexIfEEEEv13SSMParamsBase)
        /*0014*/ 	.short	0x0160
        /*0016*/ 	.short	0x0118


	//----- nvinfo : EIATTR_CBANK_PARAM_SIZE
	.align		4
.L_1271:
        /*0018*/ 	.byte	0x03, 0x19
        /*001a*/ 	.short	0x0118


	//----- nvinfo : EIATTR_KPARAM_INFO
	.align		4
        /*001c*/ 	.byte	0x04, 0x17
        /*001e*/ 	.short	(.L_1273 - .L_1272)
.L_1272:
        /*0020*/ 	.word	0x00000000
        /*0024*/ 	.short	0x0000
        /*0026*/ 	.short	0x0000
        /*0028*/ 	.byte	0x00, 0xf0, 0x61, 0x04


	//----- nvinfo : EIATTR_MAXREG_COUNT
	.align		4
.L_1273:
        /*002c*/ 	.byte	0x03, 0x1b
        /*002e*/ 	.short	0x00a8


	//----- nvinfo : EIATTR_NUM_BARRIERS
	.align		4
        /*0030*/ 	.byte	0x02, 0x4c
        /*0032*/ 	.byte	0x01
	.zero		1


	//----- nvinfo : EIATTR_MERCURY_ISA_VERSION
	.align		4
        /*0034*/ 	.byte	0x03, 0x5f
        /*0036*/ 	.short	0x0000


	//----- nvinfo : EIATTR_COOP_GROUP_MASK_REGIDS
	.align		4
        /*0038*/ 	.byte	0x04, 0x29
        /*003a*/ 	.short	(.L_1275 - .L_1274)


	//   ....[0]....
.L_1274:
        /*003c*/ 	.word	0xffffffff


	//   ....[1]....
        /*0040*/ 	.word	0xffffffff


	//   ....[2]....
        /*0044*/ 	.word	0xffffffff


	//   ....[3]....
        /*0048*/ 	.word	0xffffffff


	//   ....[4]....
        /*004c*/ 	.word	0xffffffff


	//   ....[5]....
        /*0050*/ 	.word	0xffffffff


	//   ....[6]....
        /*0054*/ 	.word	0xffffffff


	//   ....[7]....
        /*0058*/ 	.word	0xffffffff


	//   ....[8]....
        /*005c*/ 	.word	0xffffffff


	//   ....[9]....
        /*0060*/ 	.word	0xffffffff


	//   ....[10]....
        /*0064*/ 	.word	0xffffffff


	//   ....[11]....
        /*0068*/ 	.word	0xffffffff


	//   ....[12]....
        /*006c*/ 	.word	0xffffffff


	//   ....[13]....
        /*0070*/ 	.word	0xffffffff


	//   ....[14]....
        /*0074*/ 	.word	0xffffffff


	//   ....[15]....
        /*0078*/ 	.word	0xffffffff


	//   ....[16]....
        /*007c*/ 	.word	0xffffffff


	//   ....[17]....
        /*0080*/ 	.word	0xffffffff


	//   ....[18]....
        /*0084*/ 	.word	0xffffffff


	//   ....[19]....
        /*0088*/ 	.word	0xffffffff


	//   ....[20]....
        /*008c*/ 	.word	0xffffffff


	//   ....[21]....
        /*0090*/ 	.word	0xffffffff


	//   ....[22]....
        /*0094*/ 	.word	0xffffffff


	//   ....[23]....
        /*0098*/ 	.word	0xffffffff


	//   ....[24]....
        /*009c*/ 	.word	0xffffffff


	//   ....[25]....
        /*00a0*/ 	.word	0xffffffff


	//   ....[26]....
        /*00a4*/ 	.word	0xffffffff


	//   ....[27]....
        /*00a8*/ 	.word	0xffffffff


	//   ....[28]....
        /*00ac*/ 	.word	0xffffffff


	//----- nvinfo : EIATTR_COOP_GROUP_INSTR_OFFSETS
	.align		4
.L_1275:
        /*00b0*/ 	.byte	0x04, 0x28
        /*00b2*/ 	.short	(.L_1277 - .L_1276)


	//   ....[0]....
.L_1276:
        /*00b4*/ 	.word	0x00000c50


	//   ....[1]....
        /*00b8*/ 	.word	0x00001120


	//   ....[2]....
        /*00bc*/ 	.word	0x000053f0


	//   ....[3]....
        /*00c0*/ 	.word	0x00005420


	//   ....[4]....
        /*00c4*/ 	.word	0x00005450


	//   ....[5]....
        /*00c8*/ 	.word	0x00005460


	//   ....[6]....
        /*00cc*/ 	.word	0x00005510


	//   ....[7]....
        /*00d0*/ 	.word	0x00005530


	//   ....[8]....
        /*00d4*/ 	.word	0x00005550


	//   ....[9]....
        /*00d8*/ 	.word	0x00005560


	//   ....[10]....
        /*00dc*/ 	.word	0x00005600


	//   ....[11]....
        /*00e0*/ 	.word	0x00005630


	//   ....[12]....
        /*00e4*/ 	.word	0x00005650


	//   ....[13]....
        /*00e8*/ 	.word	0x00005660


	//   ....[14]....
        /*00ec*/ 	.word	0x00005710


	//   ....[15]....
        /*00f0*/ 	.word	0x00005740


	//   ....[16]....
        /*00f4*/ 	.word	0x00005750


	//   ....[17]....
        /*00f8*/ 	.word	0x00005760


	//   ....[18]....
        /*00fc*/ 	.word	0x00005830


	//   ....[19]....
        /*0100*/ 	.word	0x00005840


	//   ....[20]....
        /*0104*/ 	.word	0x00005850


	//   ....[21]....
        /*0108*/ 	.word	0x00005860


	//   ....[22]....
        /*010c*/ 	.word	0x00005a60


	//   ....[23]....
        /*0110*/ 	.word	0x00005a80


	//   ....[24]....
        /*0114*/ 	.word	0x00005a90


	//   ....[25]....
        /*0118*/ 	.word	0x00005aa0


	//   ....[26]....
        /*011c*/ 	.word	0x00006b90


	//   ....[27]....
        /*0120*/ 	.word	0x00007760


	//   ....[28]....
        /*0124*/ 	.word	0x000083b0


	//----- nvinfo : EIATTR_EXIT_INSTR_OFFSETS
	.align		4
.L_1277:
        /*0128*/ 	.byte	0x04, 0x1c
        /*012a*/ 	.short	(.L_1279 - .L_1278)


	//   ....[0]....
.L_1278:
        /*012c*/ 	.word	0x000001b0


	//   ....[1]....
        /*0130*/ 	.word	0x00008910


	//----- nvinfo : EIATTR_MAX_THREADS
	.align		4
.L_1279:
        /*0134*/ 	.byte	0x04, 0x05
        /*0136*/ 	.short	(.L_1281 - .L_1280)
.L_1280:
        /*0138*/ 	.word	0x00000040
        /*013c*/ 	.word	0x00000001
        /*0140*/ 	.word	0x00000001


	//----- nvinfo : EIATTR_CRS_STACK_SIZE
	.align		4
.L_1281:
        /*0144*/ 	.byte	0x04, 0x1e
        /*0146*/ 	.short	(.L_1283 - .L_1282)
.L_1282:
        /*0148*/ 	.word	0x00000000
.L_1283:


//--------------------- .nv.info._Z25selective_scan_fwd_kernelI32Selective_Scan_fwd_kernel_traitsILi64ELi16ELi1ELb0ELb0ELb1ELb0EN3c104HalfENS1_7complexIfEEEEv13SSMParamsBase --------------------------
	.section	.nv.info._Z25selective_scan_fwd_kernelI32Selective_Scan_fwd_kernel_traitsILi64ELi16ELi1ELb0ELb0ELb1ELb0EN3c104HalfENS1_7complexIfEEEEv13SSMParamsBase,"",@"SHT_CUDA_INFO"
	.sectionflags	@""
	.align	4


	//----- nvinfo : EIATTR_CUDA_API_VERSION
	.align		4
        /*0000*/ 	.byte	0x04, 0x37
        /*0002*/ 	.short	(.L_1285 - .L_1284)
.L_1284:
        /*0004*/ 	.word	0x00000082


	//----- nvinfo : EIATTR_SW2861232_WAR
	.align		4
.L_1285:
        /*0008*/ 	.byte	0x01, 0x35
	.zero		2


	//----- nvinfo : EIATTR_PARAM_CBANK
	.align		4
        /*000c*/ 	.byte	0x04, 0x0a
        /*000e*/ 	.short	(.L_1287 - .L_1286)
	.align		4
.L_1286:
        /*0010*/ 	.word	index@(.nv.constant0._Z25selective_scan_fwd_kernelI32Selective_Scan_fwd_kernel_traitsILi64ELi16ELi1ELb0ELb0ELb1ELb0EN3c104HalfENS1_7complexIfEEEEv13SSMParamsBase)
        /*0014*/ 	.short	0x0160
        /*0016*/ 	.short	0x0118


	//----- nvinfo : EIATTR_CBANK_PARAM_SIZE
	.align		4
.L_1287:
        /*0018*/ 	.byte	0x03, 0x19
        /*001a*/ 	.short	0x0118


	//----- nvinfo : EIATTR_KPARAM_INFO
	.align		4
        /*001c*/ 	.byte	0x04, 0x17
        /*001e*/ 	.short	(.L_1289 - .L_1288)
.L_1288:
        /*0020*/ 	.word	0x00000000
        /*0024*/ 	.short	0x0000
        /*0026*/ 	.short	0x0000
        /*0028*/ 	.byte	0x00, 0xf0, 0x61, 0x04


	//----- nvinfo : EIATTR_MAXREG_COUNT
	.align		4
.L_1289:
        /*002c*/ 	.byte	0x03, 0x1b
        /*002e*/ 	.short	0x00a8


	//----- nvinfo : EIATTR_NUM_BARRIERS
	.align		4
        /*0030*/ 	.byte	0x02, 0x4c
        /*0032*/ 	.byte	0x01
	.zero		1


	//----- nvinfo : EIATTR_MERCURY_ISA_VERSION
	.align		4
        /*0034*/ 	.byte	0x03, 0x5f
        /*0036*/ 	.short	0x0000


	//----- nvinfo : EIATTR_COOP_GROUP_MASK_REGIDS
	.align		4
        /*0038*/ 	.byte	0x04, 0x29
        /*003a*/ 	.short	(.L_1291 - .L_1290)


	//   ....[0]....
.L_1290:
        /*003c*/ 	.word	0xffffffff


	//   ....[1]....
        /*0040*/ 	.word	0xffffffff


	//   ....[2]....
        /*0044*/ 	.word	0xffffffff


	//   ....[3]....
        /*0048*/ 	.word	0xffffffff


	//   ....[4]....
        /*004c*/ 	.word	0xffffffff


	//   ....[5]....
        /*0050*/ 	.word	0xffffffff


	//   ....[6]....
        /*0054*/ 	.word	0xffffffff


	//   ....[7]....
        /*0058*/ 	.word	0xffffffff


	//   ....[8]....
        /*005c*/ 	.word	0xffffffff


	//   ....[9]....
        /*0060*/ 	.word	0xffffffff


	//   ....[10]....
        /*0064*/ 	.word	0xffffffff


	//   ....[11]....
        /*0068*/ 	.word	0xffffffff


	//   ....[12]....
        /*006c*/ 	.word	0xffffffff


	//   ....[13]....
        /*0070*/ 	.word	0xffffffff


	//   ....[14]....
        /*0074*/ 	.word	0xffffffff


	//   ....[15]....
        /*0078*/ 	.word	0xffffffff


	//   ....[16]....
        /*007c*/ 	.word	0xffffffff


	//   ....[17]....
        /*0080*/ 	.word	0xffffffff


	//   ....[18]....
        /*0084*/ 	.word	0xffffffff


	//   ....[19]....
        /*0088*/ 	.word	0xffffffff


	//   ....[20]....
        /*008c*/ 	.word	0xffffffff


	//   ....[21]....
        /*0090*/ 	.word	0xffffffff


	//   ....[22]....
        /*0094*/ 	.word	0xffffffff


	//   ....[23]....
        /*0098*/ 	.word	0xffffffff


	//   ....[24]....
        /*009c*/ 	.word	0xffffffff


	//   ....[25]....
        /*00a0*/ 	.word	0xffffffff


	//   ....[26]....
        /*00a4*/ 	.word	0xffffffff


	//   ....[27]....
        /*00a8*/ 	.word	0xffffffff


	//----- nvinfo : EIATTR_COOP_GROUP_INSTR_OFFSETS
	.align		4
.L_1291:
        /*00ac*/ 	.byte	0x04, 0x28
        /*00ae*/ 	.short	(.L_1293 - .L_1292)


	//   ....[0]....
.L_1292:
        /*00b0*/ 	.word	0x000010c0


	//   ....[1]....
        /*00b4*/ 	.word	0x00001590


	//   ....[2]....
        /*00b8*/ 	.word	0x000067b0


	//   ....[3]....
        /*00bc*/ 	.word	0x000067f0


	//   ....[4]....
        /*00c0*/ 	.word	0x00006840


	//   ....[5]....
        /*00c4*/ 	.word	0x00006860


	//   ....[6]....
        /*00c8*/ 	.word	0x00006970


	//   ....[7]....
        /*00cc*/ 	.word	0x000069a0


	//   ....[8]....
        /*00d0*/ 	.word	0x000069c0


	//   ....[9]....
        /*00d4*/ 	.word	0x000069d0


	//   ....[10]....
        /*00d8*/ 	.word	0x00006a90


	//   ....[11]....
        /*00dc*/ 	.word	0x00006ac0


	//   ....[12]....
        /*00e0*/ 	.word	0x00006ae0


	//   ....[13]....
        /*00e4*/ 	.word	0x00006af0


	//   ....[14]....
        /*00e8*/ 	.word	0x00006bc0


	//   ....[15]....
        /*00ec*/ 	.word	0x00006be0


	//   ....[16]....
        /*00f0*/ 	.word	0x00006c00


	//   ....[17]....
        /*00f4*/ 	.word	0x00006c10


	//   ....[18]....
        /*00f8*/ 	.word	0x00006cd0


	//   ....[19]....
        /*00fc*/ 	.word	0x00006cf0


	//   ....[20]....
        /*0100*/ 	.word	0x00006d00


	//   ....[21]....
        /*0104*/ 	.word	0x00006d10


	//   ....[22]....
        /*0108*/ 	.word	0x00006ec0


	//   ....[23]....
        /*010c*/ 	.word	0x00007140


	//   ....[24]....
        /*0110*/ 	.word	0x00007160


	//   ....[25]....
        /*0114*/ 	.word	0x00007230


	//   ....[26]....
        /*0118*/ 	.word	0x00007250


	//   ....[27]....
        /*011c*/ 	.word	0x00008a00


	//----- nvinfo : EIATTR_EXIT_INSTR_OFFSETS
	.align		4
.L_1293:
        /*0120*/ 	.byte	0x04, 0x1c
        /*0122*/ 	.short	(.L_1295 - .L_1294)


	//   ....[0]....
.L_1294:
        /*0124*/ 	.word	0x000005b0


	//   ....[1]....
        /*0128*/ 	.word	0x000091b0


	//----- nvinfo : EIATTR_MAX_THREADS
	.align		4
.L_1295:
        /*012c*/ 	.byte	0x04, 0x05
        /*012e*/ 	.short	(.L_1297 - .L_1296)
.L_1296:
        /*0130*/ 	.word	0x00000040
        /*0134*/ 	.word	0x00000001
        /*0138*/ 	.word	0x00000001


	//----- nvinfo : EIATTR_CRS_STACK_SIZE
	.align		4
.L_1297:
        /*013c*/ 	.byte	0x04, 0x1e
        /*013e*/ 	.short	(.L_1299 - .L_1298)
.L_1298:
        /*0140*/ 	.word	0x00000000
.L_1299:


//--------------------- .nv.info._Z25selective_scan_fwd_kernelI32Selective_Scan_fwd_kernel_traitsILi64ELi16ELi1ELb0ELb0ELb1ELb1EN3c104HalfENS1_7complexIfEEEEv13SSMParamsBase --------------------------
	.section	.nv.info._Z25selective_scan_fwd_kernelI32Selective_Scan_fwd_kernel_traitsILi64ELi16ELi1ELb0ELb0ELb1ELb1EN3c104HalfENS1_7complexIfEEEEv13SSMParamsBase,"",@"SHT_CUDA_INFO"
	.sectionflags	@""
	.align	4


	//----- nvinfo : EIATTR_CUDA_API_VERSION
	.align		4
        /*0000*/ 	.byte	0x04, 0x37
        /*0002*/ 	.short	(.L_1301 - .L_1300)
.L_1300:
        /*0004*/ 	.word	0x00000082


	//----- nvinfo : EIATTR_SW2861232_WAR
	.align		4
.L_1301:
        /*0008*/ 	.byte	0x01, 0x35
	.zero		2


	//----- nvinfo : EIATTR_PARAM_CBANK
	.align		4
        /*000c*/ 	.byte	0x04, 0x0a
        /*000e*/ 	.short	(.L_1303 - .L_1302)
	.align		4
.L_1302:
        /*0010*/ 	.word	index@(.nv.constant0._Z25selective_scan_fwd_kernelI32Selective_Scan_fwd_kernel_traitsILi64ELi16ELi1ELb0ELb0ELb1ELb1EN3c104HalfENS1_7complexIfEEEEv13SSMParamsBase)
        /*0014*/ 	.short	0x0160
        /*0016*/ 	.short	0x0118


	//----- nvinfo : EIATTR_CBANK_PARAM_SIZE
	.align		4
.L_1303:
        /*0018*/ 	.byte	0x03, 0x19
        /*001a*/ 	.short	0x0118


	//----- nvinfo : EIATTR_KPARAM_INFO
	.align		4
        /*001c*/ 	.byte	0x04, 0x17
        /*001e*/ 	.short	(.L_1305 - .L_1304)
.L_1304:
        /*0020*/ 	.word	0x00000000
        /*0024*/ 	.short	0x0000
        /*0026*/ 	.short	0x0000
        /*0028*/ 	.byte	0x00, 0xf0, 0x61, 0x04


	//----- nvinfo : EIATTR_MAXREG_COUNT
	.align		4
.L_1305:
        /*002c*/ 	.byte	0x03, 0x1b
        /*002e*/ 	.short	0x00a8


	//----- nvinfo : EIATTR_NUM_BARRIERS
	.align		4
        /*0030*/ 	.byte	0x02, 0x4c
        /*0032*/ 	.byte	0x01
	.zero		1


	//----- nvinfo : EIATTR_MERCURY_ISA_VERSION
	.align		4
        /*0034*/ 	.byte	0x03, 0x5f
        /*0036*/ 	.short	0x0000


	//----- nvinfo : EIATTR_COOP_GROUP_MASK_REGIDS
	.align		4
        /*0038*/ 	.byte	0x04, 0x29
        /*003a*/ 	.short	(.L_1307 - .L_1306)


	//   ....[0]....
.L_1306:
        /*003c*/ 	.word	0xffffffff


	//   ....[1]....
        /*0040*/ 	.word	0xffffffff


	//   ....[2]....
        /*0044*/ 	.word	0xffffffff


	//   ....[3]....
        /*0048*/ 	.word	0xffffffff


	//   ....[4]....
        /*004c*/ 	.word	0xffffffff


	//   ....[5]....
        /*0050*/ 	.word	0xffffffff


	//   ....[6]....
        /*0054*/ 	.word	0xffffffff


	//   ....[7]....
        /*0058*/ 	.word	0xffffffff


	//   ....[8]....
        /*005c*/ 	.word	0xffffffff


	//   ....[9]....
        /*0060*/ 	.word	0xffffffff


	//   ....[10]....
        /*0064*/ 	.word	0xffffffff


	//   ....[11]....
        /*0068*/ 	.word	0xffffffff


	//   ....[12]....
        /*006c*/ 	.word	0xffffffff


	//   ....[13]....
        /*0070*/ 	.word	0xffffffff


	//   ....[14]....
        /*0074*/ 	.word	0xffffffff


	//   ....[15]....
        /*0078*/ 	.word	0xffffffff


	//   ....[16]....
        /*007c*/ 	.word	0xffffffff


	//   ....[17]....
        /*0080*/ 	.word	0xffffffff


	//   ....[18]....
        /*0084*/ 	.word	0xffffffff


	//   ....[19]....
        /*0088*/ 	.word	0xffffffff


	//   ....[20]....
        /*008c*/ 	.word	0xffffffff


	//   ....[21]....
        /*0090*/ 	.word	0xffffffff


	//   ....[22]....
        /*0094*/ 	.word	0xffffffff


	//   ....[23]....
        /*0098*/ 	.word	0xffffffff


	//   ....[24]....
        /*009c*/ 	.word	0xffffffff


	//   ....[25]....
        /*00a0*/ 	.word	0xffffffff


	//   ....[26]....
        /*00a4*/ 	.word	0xffffffff


	//   ....[27]....
        /*00a8*/ 	.word	0xffffffff


	//   ....[28]....
        /*00ac*/ 	.word	0xffffffff


	//   ....[29]....
        /*00b0*/ 	.word	0xffffffff


	//----- nvinfo : EIATTR_COOP_GROUP_INSTR_OFFSETS
	.align		4
.L_1307:
        /*00b4*/ 	.byte	0x04, 0x28
        /*00b6*/ 	.short	(.L_1309 - .L_1308)


	//   ....[0]....
.L_1308:
        /*00b8*/ 	.word	0x000010c0


	//   ....[1]....
        /*00bc*/ 	.word	0x00001590


	//   ....[2]....
        /*00c0*/ 	.word	0x000067b0


	//   ....[3]....
        /*00c4*/ 	.word	0x000067f0


	//   ....[4]....
        /*00c8*/ 	.word	0x00006840


	//   ....[5]....
        /*00cc*/ 	.word	0x00006860


	//   ....[6]....
        /*00d0*/ 	.word	0x00006970


	//   ....[7]....
        /*00d4*/ 	.word	0x000069a0


	//   ....[8]....
        /*00d8*/ 	.word	0x000069c0


	//   ....[9]....
        /*00dc*/ 	.word	0x000069d0


	//   ....[10]....
        /*00e0*/ 	.word	0x00006a90


	//   ....[11]....
        /*00e4*/ 	.word	0x00006ac0


	//   ....[12]....
        /*00e8*/ 	.word	0x00006ae0


	//   ....[13]....
        /*00ec*/ 	.word	0x00006af0


	//   ....[14]....
        /*00f0*/ 	.word	0x00006bc0


	//   ....[15]....
        /*00f4*/ 	.word	0x00006be0


	//   ....[16]....
        /*00f8*/ 	.word	0x00006c00


	//   ....[17]....
        /*00fc*/ 	.word	0x00006c10


	//   ....[18]....
        /*0100*/ 	.word	0x00006cd0


	//   ....[19]....
        /*0104*/ 	.word	0x00006cf0


	//   ....[20]....
        /*0108*/ 	.word	0x00006d00


	//   ....[21]....
        /*010c*/ 	.word	0x00006d10


	//   ....[22]....
        /*0110*/ 	.word	0x00006ec0


	//   ....[23]....
        /*0114*/ 	.word	0x00007140


	//   ....[24]....
        /*0118*/ 	.word	0x00007160


	//   ....[25]....
        /*011c*/ 	.word	0x00007230


	//   ....[26]....
        /*0120*/ 	.word	0x00007250


	//   ....[27]....
        /*0124*/ 	.word	0x00008b10


	//   ....[28]....
        /*0128*/ 	.word	0x000097f0


	//   ....[29]....
        /*012c*/ 	.word	0x0000a450


	//----- nvinfo : EIATTR_EXIT_INSTR_OFFSETS
	.align		4
.L_1309:
        /*0130*/ 	.byte	0x04, 0x1c
        /*0132*/ 	.short	(.L_1311 - .L_1310)


	//   ....[0]....
.L_1310:
        /*0134*/ 	.word	0x000005b0


	//   ....[1]....
        /*0138*/ 	.word	0x0000aa60


	//----- nvinfo : EIATTR_MAX_THREADS
	.align		4
.L_1311:
        /*013c*/ 	.byte	0x04, 0x05
        /*013e*/ 	.short	(.L_1313 - .L_1312)
.L_1312:
        /*0140*/ 	.word	0x00000040
        /*0144*/ 	.word	0x00000001
        /*0148*/ 	.word	0x00000001


	//----- nvinfo : EIATTR_CRS_STACK_SIZE
	.align		4
.L_1313:
        /*014c*/ 	.byte	0x04, 0x1e
        /*014e*/ 	.short	(.L_1315 - .L_1314)
.L_1314:
        /*0150*/ 	.word	0x00000000
.L_1315:


//--------------------- .nv.info._Z25selective_scan_fwd_kernelI32Selective_Scan_fwd_kernel_traitsILi64ELi16ELi1ELb0ELb1ELb0ELb0EN3c104HalfENS1_7complexIfEEEEv13SSMParamsBase --------------------------
	.section	.nv.info._Z25selective_scan_fwd_kernelI32Selective_Scan_fwd_kernel_traitsILi64ELi16ELi1ELb0ELb1ELb0ELb0EN3c104HalfENS1_7complexIfEEEEv13SSMParamsBase,"",@"SHT_CUDA_INFO"
	.sectionflags	@""
	.align	4


	//----- nvinfo : EIATTR_CUDA_API_VERSION
	.align		4
        /*0000*/ 	.byte	0x04, 0x37
        /*0002*/ 	.short	(.L_1317 - .L_1316)
.L_1316:
        /*0004*/ 	.word	0x00000082


	//----- nvinfo : EIATTR_SW2861232_WAR
	.align		4
.L_1317:
        /*0008*/ 	.byte	0x01, 0x35
	.zero		2


	//----- nvinfo : EIATTR_PARAM_CBANK
	.align		4
        /*000c*/ 	.byte	0x04, 0x0a
        /*000e*/ 	.short	(.L_1319 - .L_1318)
	.align		4
.L_1318:
        /*0010*/ 	.word	index@(.nv.constant0._Z25selective_scan_fwd_kernelI32Selective_Scan_fwd_kernel_traitsILi64ELi16ELi1ELb0ELb1ELb0ELb0EN3c104HalfENS1_7complexIfEEEEv13SSMParamsBase)
        /*0014*/ 	.short	0x0160
        /*0016*/ 	.short	0x0118


	//----- nvinfo : EIATTR_CBANK_PARAM_SIZE
	.align		4
.L_1319:
        /*0018*/ 	.byte	0x03, 0x19
        /*001a*/ 	.short	0x0118


	//----- nvinfo : EIATTR_KPARAM_INFO
	.align		4
        /*001c*/ 	.byte	0x04, 0x17
        /*001e*/ 	.short	(.L_1321 - .L_1320)
.L_1320:
        /*0020*/ 	.word	0x00000000
        /*0024*/ 	.short	0x0000
        /*0026*/ 	.short	0x0000
        /*0028*/ 	.byte	0x00, 0xf0, 0x61, 0x04


	//----- nvinfo : EIATTR_MAXREG_COUNT
	.align		4
.L_1321:
        /*002c*/ 	.byte	0x03, 0x1b
        /*002e*/ 	.short	0x00a8


	//----- nvinfo : EIATTR_NUM_BARRIERS
	.align		4
        /*0030*/ 	.byte	0x02, 0x4c
        /*0032*/ 	.byte	0x01
	.zero		1


	//----- nvinfo : EIATTR_ANNOTATIONS
	.align		4
        /*0034*/ 	.byte	0x04, 0x55
        /*0036*/ 	.short	(.L_1323 - .L_1322)


	//   ....[0]....
.L_1322:
        /*0038*/ 	.word	0x00000001
        /*003c*/ 	.byte	0x90, 0x02, 0x00, 0x00, 0x01, 0x00, 0x00, 0x00, 0xe0, 0x04, 0x00, 0x00, 0x01, 0x00, 0x00, 0x00
        /*004c*/ 	.byte	0x10, 0x05, 0x00, 0x00, 0x01, 0x00, 0x00, 0x00, 0x40, 0x05, 0x00, 0x00, 0x01, 0x00, 0x00, 0x00
        /*005c*/ 	.byte	0x70, 0x05, 0x00, 0x00, 0x01, 0x00, 0x00, 0x00, 0xa0, 0x05, 0x00, 0x00, 0x01, 0x00, 0x00, 0x00
        /*006c*/ 	.byte	0xe0, 0x05, 0x00, 0x00, 0x01, 0x00, 0x00, 0x00, 0xf0, 0x81, 0x00, 0x00, 0x01, 0x00, 0x00, 0x00
        /*007c*/ 	.byte	0xb0, 0x86, 0x00, 0x00, 0x01, 0x00, 0x00, 0x00, 0xc0, 0x86, 0x00, 0x00, 0x01, 0x00, 0x00, 0x00
        /*008c*/ 	.byte	0xd0, 0x86, 0x00, 0x00, 0x01, 0x00, 0x00, 0x00, 0xd0, 0x8a, 0x00, 0x00, 0x01, 0x00, 0x00, 0x00
        /*009c*/ 	.byte	0xf0, 0x8a, 0x00, 0x00, 0x01, 0x00, 0x00, 0x00, 0x10, 0x8b, 0x00, 0x00


	//----- nvinfo : EIATTR_MERCURY_ISA_VERSION
	.align		4
.L_1323:
        /*00a8*/ 	.byte	0x03, 0x5f
        /*00aa*/ 	.short	0x0000


	//----- nvinfo : EIATTR_COOP_GROUP_MASK_REGIDS
	.align		4
        /*00ac*/ 	.byte	0x04, 0x29
        /*00ae*/ 	.short	(.L_1325 - .L_1324)


	//   ....[0]....
.L_1324:
        /*00b0*/ 	.word	0xffffffff


	//   ....[1]....
        /*00b4*/ 	.word	0xffffffff


	//   ....[2]....
        /*00b8*/ 	.word	0xffffffff


	//   ....[3]....
        /*00bc*/ 	.word	0xffffffff


	//   ....[4]....
        /*00c0*/ 	.word	0xffffffff


	//   ....[5]....
        /*00c4*/ 	.word	0xffffffff


	//   ....[6]....
        /*00c8*/ 	.word	0xffffffff


	//   ....[7]....
        /*00cc*/ 	.word	0xffffffff


	//   ....[8]....
        /*00d0*/ 	.word	0xffffffff


	//   ....[9]....
        /*00d4*/ 	.word	0xffffffff


	//   ....[10]....
        /*00d8*/ 	.word	0xffffffff


	//   ....[11]....
        /*00dc*/ 	.word	0xffffffff


	//   ....[12]....
        /*00e0*/ 	.word	0xffffffff


	//   ....[13]....
        /*00e4*/ 	.word	0xffffffff


	//   ....[14]....
        /*00e8*/ 	.word	0xffffffff


	//   ....[15]....
        /*00ec*/ 	.word	0xffffffff


	//   ....[16]....
        /*00f0*/ 	.word	0xffffffff


	//   ....[17]....
        /*00f4*/ 	.word	0xffffffff


	//   ....[18]....
        /*00f8*/ 	.word	0xffffffff


	//   ....[19]....
        /*00fc*/ 	.word	0xffffffff


	//   ....[20]....
        /*0100*/ 	.word	0xffffffff


	//   ....[21]....
        /*0104*/ 	.word	0xffffffff


	//   ....[22]....
        /*0108*/ 	.word	0xffffffff


	//   ....[23]....
        /*010c*/ 	.word	0xffffffff


	//   ....[24]....
        /*0110*/ 	.word	0xffffffff


	//   ....[25]....
        /*0114*/ 	.word	0xffffffff


	//   ....[26]....
        /*0118*/ 	.word	0xffffffff


	//   ....[27]....
        /*011c*/ 	.word	0xffffffff


	//----- nvinfo : EIATTR_COOP_GROUP_INSTR_OFFSETS
	.align		4
.L_1325:
        /*0120*/ 	.byte	0x04, 0x28
        /*0122*/ 	.short	(.L_1327 - .L_1326)


	//   ....[0]....
.L_1326:
        /*0124*/ 	.word	0x00000f60


	//   ....[1]....
        /*0128*/ 	.word	0x00001380


	//   ....[2]....
        /*012c*/ 	.word	0x00005170


	//   ....[3]....
        /*0130*/ 	.word	0x00006d70


	//   ....[4]....
        /*0134*/ 	.word	0x00006da0


	//   ....[5]....
        /*0138*/ 	.word	0x00006dd0


	//   ....[6]....
        /*013c*/ 	.word	0x00006de0


	//   ....[7]....
        /*0140*/ 	.word	0x00006e80


	//   ....[8]....
        /*0144*/ 	.word	0x00006eb0


	//   ....[9]....
        /*0148*/ 	.word	0x00006ed0


	//   ....[10]....
        /*014c*/ 	.word	0x00006ee0


	//   ....[11]....
        /*0150*/ 	.word	0x00006f70


	//   ....[12]....
        /*0154*/ 	.word	0x00006fa0


	//   ....[13]....
        /*0158*/ 	.word	0x00006fd0


	//   ....[14]....
        /*015c*/ 	.word	0x00006fe0


	//   ....[15]....
        /*0160*/ 	.word	0x000070a0


	//   ....[16]....
        /*0164*/ 	.word	0x000070c0


	//   ....[17]....
        /*0168*/ 	.word	0x000070d0


	//   ....[18]....
        /*016c*/ 	.word	0x000070e0


	//   ....[19]....
        /*0170*/ 	.word	0x00007190


	//   ....[20]....
        /*0174*/ 	.word	0x000071c0


	//   ....[21]....
        /*0178*/ 	.word	0x000071d0


	//   ....[22]....
        /*017c*/ 	.word	0x000071e0


	//   ....[23]....
        /*0180*/ 	.word	0x00007390


	//   ....[24]....
        /*0184*/ 	.word	0x00007460


	//   ....[25]....
        /*0188*/ 	.word	0x00007470


	//   ....[26]....
        /*018c*/ 	.word	0x00007480


	//   ....[27]....
        /*0190*/ 	.word	0x00008430


	//----- nvinfo : EIATTR_EXIT_INSTR_OFFSETS
	.align		4
.L_1327:
        /*0194*/ 	.byte	0x04, 0x1c
        /*0196*/ 	.short	(.L_1329 - .L_1328)


	//   ....[0]....
.L_1328:
        /*0198*/ 	.word	0x00000330


	//   ....[1]....
        /*019c*/ 	.word	0x00008b40


	//----- nvinfo : EIATTR_MAX_THREADS
	.align		4
.L_1329:
        /*01a0*/ 	.byte	0x04, 0x05
        /*01a2*/ 	.short	(.L_1331 - .L_1330)
.L_1330:
        /*01a4*/ 	.word	0x00000040
        /*01a8*/ 	.word	0x00000001
        /*01ac*/ 	.word	0x00000001


	//----- nvinfo : EIATTR_CRS_STACK_SIZE
	.align		4
.L_1331:
        /*01b0*/ 	.byte	0x04, 0x1e
        /*01b2*/ 	.short	(.L_1333 - .L_1332)
.L_1332:
        /*01b4*/ 	.word	0x00000000
.L_1333:


//--------------------- .nv.info._Z25selective_scan_fwd_kernelI32Selective_Scan_fwd_kernel_traitsILi64ELi16ELi1ELb0ELb1ELb0ELb1EN3c104HalfENS1_7complexIfEEEEv13SSMParamsBase --------------------------
	.section	.nv.info._Z25selective_scan_fwd_kernelI32Selective_Scan_fwd_kernel_traitsILi64ELi16ELi1ELb0ELb1ELb0ELb1EN3c104HalfENS1_7complexIfEEEEv13SSMParamsBase,"",@"SHT_CUDA_INFO"
	.sectionflags	@""
	.align	4


	//----- nvinfo : EIATTR_CUDA_API_VERSION
	.align		4
        /*0000*/ 	.byte	0x04, 0x37
        /*0002*/ 	.short	(.L_1335 - .L_1334)
.L_1334:
        /*0004*/ 	.word	0x00000082


	//----- nvinfo : EIATTR_SW2861232_WAR
	.align		4
.L_1335:
        /*0008*/ 	.byte	0x01, 0x35
	.zero		2


	//----- nvinfo : EIATTR_PARAM_CBANK
	.align		4
        /*000c*/ 	.byte	0x04, 0x0a
        /*000e*/ 	.short	(.L_1337 - .L_1336)
	.align		4
.L_1336:
        /*0010*/ 	.word	index@(.nv.constant0._Z25selective_scan_fwd_kernelI32Selective_Scan_fwd_kernel_traitsILi64ELi16ELi1ELb0ELb1ELb0ELb1EN3c104HalfENS1_7complexIfEEEEv13SSMParamsBase)
        /*0014*/ 	.short	0x0160
        /*0016*/ 	.short	0x0118


	//----- nvinfo : EIATTR_CBANK_PARAM_SIZE
	.align		4
.L_1337:
        /*0018*/ 	.byte	0x03, 0x19
        /*001a*/ 	.short	0x0118


	//----- nvinfo : EIATTR_KPARAM_INFO
	.align		4
        /*001c*/ 	.byte	0x04, 0x17
        /*001e*/ 	.short	(.L_1339 - .L_1338)
.L_1338:
        /*0020*/ 	.word	0x00000000
        /*0024*/ 	.short	0x0000
        /*0026*/ 	.short	0x0000
        /*0028*/ 	.byte	0x00, 0xf0, 0x61, 0x04


	//----- nvinfo : EIATTR_MAXREG_COUNT
	.align		4
.L_1339:
        /*002c*/ 	.byte	0x03, 0x1b
        /*002e*/ 	.short	0x00a8


	//----- nvinfo : EIATTR_NUM_BARRIERS
	.align		4
        /*0030*/ 	.byte	0x02, 0x4c
        /*0032*/ 	.byte	0x01
	.zero		1


	//----- nvinfo : EIATTR_ANNOTATIONS
	.align		4
        /*0034*/ 	.byte	0x04, 0x55
        /*0036*/ 	.short	(.L_1341 - .L_1340)


	//   ....[0]....
.L_1340:
        /*0038*/ 	.word	0x00000001
        /*003c*/ 	.byte	0xd0, 0x04, 0x00, 0x00, 0x01, 0x00, 0x00, 0x00, 0x00, 0x05, 0x00, 0x00, 0x01, 0x00, 0x00, 0x00
        /*004c*/ 	.byte	0x30, 0x05, 0x00, 0x00, 0x01, 0x00, 0x00, 0x00, 0x60, 0x05, 0x00, 0x00, 0x01, 0x00, 0x00, 0x00
        /*005c*/ 	.byte	0x70, 0x05, 0x00, 0x00, 0x01, 0x00, 0x00, 0x00, 0x80, 0x05, 0x00, 0x00, 0x01, 0x00, 0x00, 0x00
        /*006c*/ 	.byte	0xb0, 0x05, 0x00, 0x00, 0x01, 0x00, 0x00, 0x00, 0xe0, 0x05, 0x00, 0x00, 0x01, 0x00, 0x00, 0x00
        /*007c*/ 	.byte	0x80, 0x9f, 0x00, 0x00, 0x01, 0x00, 0x00, 0x00, 0x90, 0x9f, 0x00, 0x00, 0x01, 0x00, 0x00, 0x00
        /*008c*/ 	.byte	0xa0, 0x9f, 0x00, 0x00, 0x01, 0x00, 0x00, 0x00, 0xb0, 0x9f, 0x00, 0x00, 0x01, 0x00, 0x00, 0x00
        /*009c*/ 	.byte	0xb0, 0xa2, 0x00, 0x00, 0x01, 0x00, 0x00, 0x00, 0xd0, 0xa2, 0x00, 0x00, 0x01, 0x00, 0x00, 0x00
        /*00ac*/ 	.byte	0xf0, 0xa2, 0x00, 0x00, 0x01, 0x00, 0x00, 0x00, 0x00, 0xa3, 0x00, 0x00


	//----- nvinfo : EIATTR_MERCURY_ISA_VERSION
	.align		4
.L_1341:
        /*00b8*/ 	.byte	0x03, 0x5f
        /*00ba*/ 	.short	0x0000


	//----- nvinfo : EIATTR_COOP_GROUP_MASK_REGIDS
	.align		4
        /*00bc*/ 	.byte	0x04, 0x29
        /*00be*/ 	.short	(.L_1343 - .L_1342)


	//   ....[0]....
.L_1342:
        /*00c0*/ 	.word	0xffffffff


	//   ....[1]....
        /*00c4*/ 	.word	0xffffffff


	//   ....[2]....
        /*00c8*/ 	.word	0xffffffff


	//   ....[3]....
        /*00cc*/ 	.word	0xffffffff


	//   ....[4]....
        /*00d0*/ 	.word	0xffffffff


	//   ....[5]....
        /*00d4*/ 	.word	0xffffffff


	//   ....[6]....
        /*00d8*/ 	.word	0xffffffff


	//   ....[7]....
        /*00dc*/ 	.word	0xffffffff


	//   ....[8]....
        /*00e0*/ 	.word	0xffffffff


	//   ....[9]....
        /*00e4*/ 	.word	0xffffffff


	//   ....[10]....
        /*00e8*/ 	.word	0xffffffff


	//   ....[11]....
        /*00ec*/ 	.word	0xffffffff


	//   ....[12]....
        /*00f0*/ 	.word	0xffffffff


	//   ....[13]....
        /*00f4*/ 	.word	0xffffffff


	//   ....[14]....
        /*00f8*/ 	.word	0xffffffff


	//   ....[15]....
        /*00fc*/ 	.word	0xffffffff


	//   ....[16]....
        /*0100*/ 	.word	0xffffffff


	//   ....[17]....
        /*0104*/ 	.word	0xffffffff


	//   ....[18]....
        /*0108*/ 	.word	0xffffffff


	//   ....[19]....
        /*010c*/ 	.word	0xffffffff


	//   ....[20]....
        /*0110*/ 	.word	0xffffffff


	//   ....[21]....
        /*0114*/ 	.word	0xffffffff


	//   ....[22]....
        /*0118*/ 	.word	0xffffffff


	//   ....[23]....
        /*011c*/ 	.word	0xffffffff


	//   ....[24]....
        /*0120*/ 	.word	0xffffffff


	//   ....[25]....
        /*0124*/ 	.word	0xffffffff


	//   ....[26]....
        /*0128*/ 	.word	0xffffffff


	//   ....[27]....
        /*012c*/ 	.word	0xffffffff


	//   ....[28]....
        /*0130*/ 	.word	0xffffffff


	//   ....[29]....
        /*0134*/ 	.word	0xffffffff


	//----- nvinfo : EIATTR_COOP_GROUP_INSTR_OFFSETS
	.align		4
.L_1343:
        /*0138*/ 	.byte	0x04, 0x28
        /*013a*/ 	.short	(.L_1345 - .L_1344)


	//   ....[0]....
.L_1344:
        /*013c*/ 	.word	0x00000f80


	//   ....[1]....
        /*0140*/ 	.word	0x000013a0


	//   ....[2]....
        /*0144*/ 	.word	0x00005190


	//   ....[3]....
        /*0148*/ 	.word	0x00006d90


	//   ....[4]....
        /*014c*/ 	.word	0x00006dc0


	//   ....[5]....
        /*0150*/ 	.word	0x00006df0


	//   ....[6]....
        /*0154*/ 	.word	0x00006e00


	//   ....[7]....
        /*0158*/ 	.word	0x00006ea0


	//   ....[8]....
        /*015c*/ 	.word	0x00006ed0


	//   ....[9]....
        /*0160*/ 	.word	0x00006ef0


	//   ....[10]....
        /*0164*/ 	.word	0x00006f00


	//   ....[11]....
        /*0168*/ 	.word	0x00006f90


	//   ....[12]....
        /*016c*/ 	.word	0x00006fc0


	//   ....[13]....
        /*0170*/ 	.word	0x00006ff0


	//   ....[14]....
        /*0174*/ 	.word	0x00007000


	//   ....[15]....
        /*0178*/ 	.word	0x000070c0


	//   ....[16]....
        /*017c*/ 	.word	0x000070e0


	//   ....[17]....
        /*0180*/ 	.word	0x000070f0


	//   ....[18]....
        /*0184*/ 	.word	0x00007100


	//   ....[19]....
        /*0188*/ 	.word	0x000071b0


	//   ....[20]....
        /*018c*/ 	.word	0x000071e0


	//   ....[21]....
        /*0190*/ 	.word	0x000071f0


	//   ....[22]....
        /*0194*/ 	.word	0x00007200


	//   ....[23]....
        /*0198*/ 	.word	0x000073b0


	//   ....[24]....
        /*019c*/ 	.word	0x00007480


	//   ....[25]....
        /*01a0*/ 	.word	0x00007490


	//   ....[26]....
        /*01a4*/ 	.word	0x000074a0


	//   ....[27]....
        /*01a8*/ 	.word	0x000084d0


	//   ....[28]....
        /*01ac*/ 	.word	0x000090c0


	//   ....[29]....
        /*01b0*/ 	.word	0x00009d30


	//----- nvinfo : EIATTR_EXIT_INSTR_OFFSETS
	.align		4
.L_1345:
        /*01b4*/ 	.byte	0x04, 0x1c
        /*01b6*/ 	.short	(.L_1347 - .L_1346)


	//   ....[0]....
.L_1346:
        /*01b8*/ 	.word	0x00000320


	//   ....[1]....
        /*01bc*/ 	.word	0x0000a330


	//----- nvinfo : EIATTR_MAX_THREADS
	.align		4
.L_1347:
        /*01c0*/ 	.byte	0x04, 0x05
        /*01c2*/ 	.short	(.L_1349 - .L_1348)
.L_1348:
        /*01c4*/ 	.word	0x00000040
        /*01c8*/ 	.word	0x00000001
        /*01cc*/ 	.word	0x00000001


	//----- nvinfo : EIATTR_CRS_STACK_SIZE
	.align		4
.L_1349:
        /*01d0*/ 	.byte	0x04, 0x1e
        /*01d2*/ 	.short	(.L_1351 - .L_1350)
.L_1350:
        /*01d4*/ 	.word	0x00000000
.L_1351:


//--------------------- .nv.info._Z25selective_scan_fwd_kernelI32Selective_Scan_fwd_kernel_traitsILi64ELi16ELi1ELb0ELb1ELb1ELb0EN3c104HalfENS1_7complexIfEEEEv13SSMParamsBase --------------------------
	.section	.nv.info._Z25selective_scan_fwd_kernelI32Selective_Scan_fwd_kernel_traitsILi64ELi16ELi1ELb0ELb1ELb1ELb0EN3c104HalfENS1_7complexIfEEEEv13SSMParamsBase,"",@"SHT_CUDA_INFO"
	.sectionflags	@""
	.align	4


	//----- nvinfo : EIATTR_CUDA_API_VERSION
	.align		4
        /*0000*/ 	.byte	0x04, 0x37
        /*0002*/ 	.short	(.L_1353 - .L_1352)
.L_1352:
        /*0004*/ 	.word	0x00000082


	//----- nvinfo : EIATTR_SW2861232_WAR
	.align		4
.L_1353:
        /*0008*/ 	.byte	0x01, 0x35
	.zero		2


	//----- nvinfo : EIATTR_PARAM_CBANK
	.align		4
        /*000c*/ 	.byte	0x04, 0x0a
        /*000e*/ 	.short	(.L_1355 - .L_1354)
	.align		4
.L_1354:
        /*0010*/ 	.word	index@(.nv.constant0._Z25selective_scan_fwd_kernelI32Selective_Scan_fwd_kernel_traitsILi64ELi16ELi1ELb0ELb1ELb1ELb0EN3c104HalfENS1_7complexIfEEEEv13SSMParamsBase)
        /*0014*/ 	.short	0x0160
        /*0016*/ 	.short	0x0118


	//----- nvinfo : EIATTR_CBANK_PARAM_SIZE
	.align		4
.L_1355:
        /*0018*/ 	.byte	0x03, 0x19
        /*001a*/ 	.short	0x0118


	//----- nvinfo : EIATTR_KPARAM_INFO
	.align		4
        /*001c*/ 	.byte	0x04, 0x17
        /*001e*/ 	.short	(.L_1357 - .L_1356)
.L_1356:
        /*0020*/ 	.word	0x00000000
        /*0024*/ 	.short	0x0000
        /*0026*/ 	.short	0x0000
        /*0028*/ 	.byte	0x00, 0xf0, 0x61, 0x04


	//----- nvinfo : EIATTR_MAXREG_COUNT
	.align		4
.L_1357:
        /*002c*/ 	.byte	0x03, 0x1b
        /*002e*/ 	.short	0x00a8


	//----- nvinfo : EIATTR_NUM_BARRIERS
	.align		4
        /*0030*/ 	.byte	0x02, 0x4c
        /*0032*/ 	.byte	0x01
	.zero		1


	//----- nvinfo : EIATTR_ANNOTATIONS
	.align		4
        /*0034*/ 	.byte	0x04, 0x55
        /*0036*/ 	.short	(.L_1359 - .L_1358)


	//   ....[0]....
.L_1358:
        /*0038*/ 	.word	0x00000001
        /*003c*/ 	.byte	0x50, 0x40, 0x00, 0x00, 0x01, 0x00, 0x00, 0x00, 0x80, 0x40, 0x00, 0x00, 0x01, 0x00, 0x00, 0x00
        /*004c*/ 	.byte	0x70, 0x41, 0x00, 0x00, 0x01, 0x00, 0x00, 0x00, 0xd0, 0x41, 0x00, 0x00


	//----- nvinfo : EIATTR_MERCURY_ISA_VERSION
	.align		4
.L_1359:
        /*0058*/ 	.byte	0x03, 0x5f
        /*005a*/ 	.short	0x0000


	//----- nvinfo : EIATTR_COOP_GROUP_MASK_REGIDS
	.align		4
        /*005c*/ 	.byte	0x04, 0x29
        /*005e*/ 	.short	(.L_1361 - .L_1360)


	//   ....[0]....
.L_1360:
        /*0060*/ 	.word	0xffffffff


	//   ....[1]....
        /*0064*/ 	.word	0xffffffff


	//   ....[2]....
        /*0068*/ 	.word	0xffffffff


	//   ....[3]....
        /*006c*/ 	.word	0xffffffff


	//   ....[4]....
        /*0070*/ 	.word	0xffffffff


	//   ....[5]....
        /*0074*/ 	.word	0xffffffff


	//   ....[6]....
        /*0078*/ 	.word	0xffffffff


	//   ....[7]....
        /*007c*/ 	.word	0xffffffff


	//   ....[8]....
        /*0080*/ 	.word	0xffffffff


	//   ....[9]....
        /*0084*/ 	.word	0xffffffff


	//   ....[10]....
        /*0088*/ 	.word	0xffffffff


	//   ....[11]....
        /*008c*/ 	.word	0xffffffff


	//   ....[12]....
        /*0090*/ 	.word	0xffffffff


	//   ....[13]....
        /*0094*/ 	.word	0xffffffff


	//   ....[14]....
        /*0098*/ 	.word	0xffffffff


	//   ....[15]....
        /*009c*/ 	.word	0xffffffff


	//   ....[16]....
        /*00a0*/ 	.word	0xffffffff


	//   ....[17]....
        /*00a4*/ 	.word	0xffffffff


	//   ....[18]....
        /*00a8*/ 	.word	0xffffffff


	//   ....[19]....
        /*00ac*/ 	.word	0xffffffff


	//   ....[20]....
        /*00b0*/ 	.word	0xffffffff


	//   ....[21]....
        /*00b4*/ 	.word	0xffffffff


	//   ....[22]....
        /*00b8*/ 	.word	0xffffffff


	//   ....[23]....
        /*00bc*/ 	.word	0xffffffff


	//   ....[24]....
        /*00c0*/ 	.word	0xffffffff


	//   ....[25]....
        /*00c4*/ 	.word	0xffffffff


	//   ....[26]....
        /*00c8*/ 	.word	0xffffffff


	//   ....[27]....
        /*00cc*/ 	.word	0xffffffff


	//   ....[28]....
        /*00d0*/ 	.word	0xffffffff


	//----- nvinfo : EIATTR_COOP_GROUP_INSTR_OFFSETS
	.align		4
.L_1361:
        /*00d4*/ 	.byte	0x04, 0x28
        /*00d6*/ 	.short	(.L_1363 - .L_1362)


	//   ....[0]....
.L_1362:
        /*00d8*/ 	.word	0x00001200


	//   ....[1]....
        /*00dc*/ 	.word	0x000016d0


	//   ....[2]....
        /*00e0*/ 	.word	0x00005460


	//   ....[3]....
        /*00e4*/ 	.word	0x00007830


	//   ....[4]....
        /*00e8*/ 	.word	0x00007860


	//   ....[5]....
        /*00ec*/ 	.word	0x00007910


	//   ....[6]....
        /*00f0*/ 	.word	0x00007930


	//   ....[7]....
        /*00f4*/ 	.word	0x000079a0


	//   ....[8]....
        /*00f8*/ 	.word	0x000079c0


	//   ....[9]....
        /*00fc*/ 	.word	0x00007a30


	//   ....[10]....
        /*0100*/ 	.word	0x00007a40


	//   ....[11]....
        /*0104*/ 	.word	0x00007aa0


	//   ....[12]....
        /*0108*/ 	.word	0x00007ac0


	//   ....[13]....
        /*010c*/ 	.word	0x00007b30


	//   ....[14]....
        /*0110*/ 	.word	0x00007b40


	//   ....[15]....
        /*0114*/ 	.word	0x00007bc0


	//   ....[16]....
        /*0118*/ 	.word	0x00007bd0


	//   ....[17]....
        /*011c*/ 	.word	0x00007bf0


	//   ....[18]....
        /*0120*/ 	.word	0x00007c00


	//   ....[19]....
        /*0124*/ 	.word	0x00007ce0


	//   ....[20]....
        /*0128*/ 	.word	0x00007d10


	//   ....[21]....
        /*012c*/ 	.word	0x00007d30


	//   ....[22]....
        /*0130*/ 	.word	0x00007d70


	//   ....[23]....
        /*0134*/ 	.word	0x00007ef0


	//   ....[24]....
        /*0138*/ 	.word	0x00008280


	//   ....[25]....
        /*013c*/ 	.word	0x000082a0


	//   ....[26]....
        /*0140*/ 	.word	0x000082d0


	//   ....[27]....
        /*0144*/ 	.word	0x000082f0


	//   ....[28]....
        /*0148*/ 	.word	0x000096a0


	//----- nvinfo : EIATTR_EXIT_INSTR_OFFSETS
	.align		4
.L_1363:
        /*014c*/ 	.byte	0x04, 0x1c
        /*014e*/ 	.short	(.L_1365 - .L_1364)


	//   ....[0]....
.L_1364:
        /*0150*/ 	.word	0x000006b0


	//   ....[1]....
        /*0154*/ 	.word	0x0000a2b0


	//----- nvinfo : EIATTR_MAX_THREADS
	.align		4
.L_1365:
        /*0158*/ 	.byte	0x04, 0x05
        /*015a*/ 	.short	(.L_1367 - .L_1366)
.L_1366:
        /*015c*/ 	.word	0x00000040
        /*0160*/ 	.word	0x00000001
        /*0164*/ 	.word	0x00000001


	//----- nvinfo : EIATTR_CRS_STACK_SIZE
	.align		4
.L_1367:
        /*0168*/ 	.byte	0x04, 0x1e
        /*016a*/ 	.short	(.L_1369 - .L_1368)
.L_1368:
        /*016c*/ 	.word	0x00000000
.L_1369:


//--------------------- .nv.info._Z25selective_scan_fwd_kernelI32Selective_Scan_fwd_kernel_traitsILi64ELi16ELi1ELb0ELb1ELb1ELb1EN3c104HalfENS1_7complexIfEEEEv13SSMParamsBase --------------------------
	.section	.nv.info._Z25selective_scan_fwd_kernelI32Selective_Scan_fwd_kernel_traitsILi64ELi16ELi1ELb0ELb1ELb1ELb1EN3c104HalfENS1_7complexIfEEEEv13SSMParamsBase,"",@"SHT_CUDA_INFO"
	.sectionflags	@""
	.align	4


	//----- nvinfo : EIATTR_CUDA_API_VERSION
	.align		4
        /*0000*/ 	.byte	0x04, 0x37
        /*0002*/ 	.short	(.L_1371 - .L_1370)
.L_1370:
        /*0004*/ 	.word	0x00000082


	//----- nvinfo : EIATTR_SW2861232_WAR
	.align		4
.L_1371:
        /*0008*/ 	.byte	0x01, 0x35
	.zero		2


	//----- nvinfo : EIATTR_PARAM_CBANK
	.align		4
        /*000c*/ 	.byte	0x04, 0x0a
        /*000e*/ 	.short	(.L_1373 - .L_1372)
	.align		4
.L_1372:
        /*0010*/ 	.word	index@(.nv.constant0._Z25selective_scan_fwd_kernelI32Selective_Scan_fwd_kernel_traitsILi64ELi16ELi1ELb0ELb1ELb1ELb1EN3c104HalfENS1_7complexIfEEEEv13SSMParamsBase)
        /*0014*/ 	.short	0x0160
        /*0016*/ 	.short	0x0118


	//----- nvinfo : EIATTR_CBANK_PARAM_SIZE
	.align		4
.L_1373:
        /*0018*/ 	.byte	0x03, 0x19
        /*001a*/ 	.short	0x0118


	//----- nvinfo : EIATTR_KPARAM_INFO
	.align		4
        /*001c*/ 	.byte	0x04, 0x17
        /*001e*/ 	.short	(.L_1375 - .L_1374)
.L_1374:
        /*0020*/ 	.word	0x00000000
        /*0024*/ 	.short	0x0000
        /*0026*/ 	.short	0x0000
        /*0028*/ 	.byte	0x00, 0xf0, 0x61, 0x04


	//----- nvinfo : EIATTR_MAXREG_COUNT
	.align		4
.L_1375:
        /*002c*/ 	.byte	0x03, 0x1b
        /*002e*/ 	.short	0x00a8


	//----- nvinfo : EIATTR_NUM_BARRIERS
	.align		4
        /*0030*/ 	.byte	0x02, 0x4c
        /*0032*/ 	.byte	0x01
	.zero		1


	//----- nvinfo : EIATTR_ANNOTATIONS
	.align		4
        /*0034*/ 	.byte	0x04, 0x55
        /*0036*/ 	.short	(.L_1377 - .L_1376)


	//   ....[0]....
.L_1376:
        /*0038*/ 	.word	0x00000001
        /*003c*/ 	.byte	0x50, 0x40, 0x00, 0x00, 0x01, 0x00, 0x00, 0x00, 0x80, 0x40, 0x00, 0x00, 0x01, 0x00, 0x00, 0x00
        /*004c*/ 	.byte	0x70, 0x41, 0x00, 0x00, 0x01, 0x00, 0x00, 0x00, 0xd0, 0x41, 0x00, 0x00


	//----- nvinfo : EIATTR_MERCURY_ISA_VERSION
	.align		4
.L_1377:
        /*0058*/ 	.byte	0x03, 0x5f
        /*005a*/ 	.short	0x0000


	//----- nvinfo : EIATTR_COOP_GROUP_MASK_REGIDS
	.align		4
        /*005c*/ 	.byte	0x04, 0x29
        /*005e*/ 	.short	(.L_1379 - .L_1378)


	//   ....[0]....
.L_1378:
        /*0060*/ 	.word	0xffffffff


	//   ....[1]....
        /*0064*/ 	.word	0xffffffff


	//   ....[2]....
        /*0068*/ 	.word	0xffffffff


	//   ....[3]....
        /*006c*/ 	.word	0xffffffff


	//   ....[4]....
        /*0070*/ 	.word	0xffffffff


	//   ....[5]....
        /*0074*/ 	.word	0xffffffff


	//   ....[6]....
        /*0078*/ 	.word	0xffffffff


	//   ....[7]....
        /*007c*/ 	.word	0xffffffff


	//   ....[8]....
        /*0080*/ 	.word	0xffffffff


	//   ....[9]....
        /*0084*/ 	.word	0xffffffff


	//   ....[10]....
        /*0088*/ 	.word	0xffffffff


	//   ....[11]....
        /*008c*/ 	.word	0xffffffff


	//   ....[12]....
        /*0090*/ 	.word	0xffffffff


	//   ....[13]....
        /*0094*/ 	.word	0xffffffff


	//   ....[14]....
        /*0098*/ 	.word	0xffffffff


	//   ....[15]....
        /*009c*/ 	.word	0xffffffff


	//   ....[16]....
        /*00a0*/ 	.word	0xffffffff


	//   ....[17]....
        /*00a4*/ 	.word	0xffffffff


	//   ....[18]....
        /*00a8*/ 	.word	0xffffffff


	//   ....[19]....
        /*00ac*/ 	.word	0xffffffff


	//   ....[20]....
        /*00b0*/ 	.word	0xffffffff


	//   ....[21]....
        /*00b4*/ 	.word	0xffffffff


	//   ....[22]....
        /*00b8*/ 	.word	0xffffffff


	//   ....[23]....
        /*00bc*/ 	.word	0xffffffff


	//   ....[24]....
        /*00c0*/ 	.word	0xffffffff


	//   ....[25]....
        /*00c4*/ 	.word	0xffffffff


	//   ....[26]....
        /*00c8*/ 	.word	0xffffffff


	//   ....[27]....
        /*00cc*/ 	.word	0xffffffff


	//   ....[28]....
        /*00d0*/ 	.word	0xffffffff


	//   ....[29]....
        /*00d4*/ 	.word	0xffffffff


	//   ....[30]....
        /*00d8*/ 	.word	0xffffffff


	//----- nvinfo : EIATTR_COOP_GROUP_INSTR_OFFSETS
	.align		4
.L_1379:
        /*00dc*/ 	.byte	0x04, 0x28
        /*00de*/ 	.short	(.L_1381 - .L_1380)


	//   ....[0]....
.L_1380:
        /*00e0*/ 	.word	0x00001200


	//   ....[1]....
        /*00e4*/ 	.word	0x000016d0


	//   ....[2]....
        /*00e8*/ 	.word	0x00005460


	//   ....[3]....
        /*00ec*/ 	.word	0x00007830


	//   ....[4]....
        /*00f0*/ 	.word	0x00007860


	//   ....[5]....
        /*00f4*/ 	.word	0x00007910


	//   ....[6]....
        /*00f8*/ 	.word	0x00007930


	//   ....[7]....
        /*00fc*/ 	.word	0x000079a0


	//   ....[8]....
        /*0100*/ 	.word	0x000079c0


	//   ....[9]....
        /*0104*/ 	.word	0x00007a30


	//   ....[10]....
        /*0108*/ 	.word	0x00007a40


	//   ....[11]....
        /*010c*/ 	.word	0x00007aa0


	//   ....[12]....
        /*0110*/ 	.word	0x00007ac0


	//   ....[13]....
        /*0114*/ 	.word	0x00007b30


	//   ....[14]....
        /*0118*/ 	.word	0x00007b40


	//   ....[15]....
        /*011c*/ 	.word	0x00007bc0


	//   ....[16]....
        /*0120*/ 	.word	0x00007bd0


	//   ....[17]....
        /*0124*/ 	.word	0x00007bf0


	//   ....[18]....
        /*0128*/ 	.word	0x00007c00


	//   ....[19]....
        /*012c*/ 	.word	0x00007ce0


	//   ....[20]....
        /*0130*/ 	.word	0x00007d10


	//   ....[21]....
        /*0134*/ 	.word	0x00007d30


	//   ....[22]....
        /*0138*/ 	.word	0x00007d70


	//   ....[23]....
        /*013c*/ 	.word	0x00007f00


	//   ....[24]....
        /*0140*/ 	.word	0x00008280


	//   ....[25]....
        /*0144*/ 	.word	0x000082a0


	//   ....[26]....
        /*0148*/ 	.word	0x000082d0


	//   ....[27]....
        /*014c*/ 	.word	0x000082f0


	//   ....[28]....
        /*0150*/ 	.word	0x00009aa0


	//   ....[29]....
        /*0154*/ 	.word	0x0000a7d0


	//   ....[30]....
        /*0158*/ 	.word	0x0000b420


	//----- nvinfo : EIATTR_EXIT_INSTR_OFFSETS
	.align		4
.L_1381:
        /*015c*/ 	.byte	0x04, 0x1c
        /*015e*/ 	.short	(.L_1383 - .L_1382)


	//   ....[0]....
.L_1382:
        /*0160*/ 	.word	0x000006b0


	//   ....[1]....
        /*0164*/ 	.word	0x0000ba40


	//----- nvinfo : EIATTR_MAX_THREADS
	.align		4
.L_1383:
        /*0168*/ 	.byte	0x04, 0x05
        /*016a*/ 	.short	(.L_1385 - .L_1384)
.L_1384:
        /*016c*/ 	.word	0x00000040
        /*0170*/ 	.word	0x00000001
        /*0174*/ 	.word	0x00000001


	//----- nvinfo : EIATTR_CRS_STACK_SIZE
	.align		4
.L_1385:
        /*0178*/ 	.byte	0x04, 0x1e
        /*017a*/ 	.short	(.L_1387 - .L_1386)
.L_1386:
        /*017c*/ 	.word	0x00000000
.L_1387:


//--------------------- .nv.info._Z25selective_scan_fwd_kernelI32Selective_Scan_fwd_kernel_traitsILi64ELi16ELi1ELb1ELb0ELb0ELb0EN3c104HalfENS1_7complexIfEEEEv13SSMParamsBase --------------------------
	.section	.nv.info._Z25selective_scan_fwd_kernelI32Selective_Scan_fwd_kernel_traitsILi64ELi16ELi1ELb1ELb0ELb0ELb0EN3c104HalfENS1_7complexIfEEEEv13SSMParamsBase,"",@"SHT_CUDA_INFO"
	.sectionflags	@""
	.align	4


	//----- nvinfo : EIATTR_CUDA_API_VERSION
	.align		4
        /*0000*/ 	.byte	0x04, 0x37
        /*0002*/ 	.short	(.L_1389 - .L_1388)
.L_1388:
        /*0004*/ 	.word	0x00000082


	//----- nvinfo : EIATTR_SW2861232_WAR
	.align		4
.L_1389:
        /*0008*/ 	.byte	0x01, 0x35
	.zero		2


	//----- nvinfo : EIATTR_PARAM_CBANK
	.align		4
        /*000c*/ 	.byte	0x04, 0x0a
        /*000e*/ 	.short	(.L_1391 - .L_1390)
	.align		4
.L_1390:
        /*0010*/ 	.word	index@(.nv.constant0._Z25selective_scan_fwd_kernelI32Selective_Scan_fwd_kernel_traitsILi64ELi16ELi1ELb1ELb0ELb0ELb0EN3c104HalfENS1_7complexIfEEEEv13SSMParamsBase)
        /*0014*/ 	.short	0x0160
        /*0016*/ 	.short	0x0118


	//----- nvinfo : EIATTR_CBANK_PARAM_SIZE
	.align		4
.L_1391:
        /*0018*/ 	.byte	0x03, 0x19
        /*001a*/ 	.short	0x0118


	//----- nvinfo : EIATTR_KPARAM_INFO
	.align		4
        /*001c*/ 	.byte	0x04, 0x17
        /*001e*/ 	.short	(.L_1393 - .L_1392)
.L_1392:
        /*0020*/ 	.word	0x00000000
        /*0024*/ 	.short	0x0000
        /*0026*/ 	.short	0x0000
        /*0028*/ 	.byte	0x00, 0xf0, 0x61, 0x04


	//----- nvinfo : EIATTR_MAXREG_COUNT
	.align		4
.L_1393:
        /*002c*/ 	.byte	0x03, 0x1b
        /*002e*/ 	.short	0x00a8


	//----- nvinfo : EIATTR_NUM_BARRIERS
	.align		4
        /*0030*/ 	.byte	0x02, 0x4c
        /*0032*/ 	.byte	0x01
	.zero		1


	//----- nvinfo : EIATTR_MERCURY_ISA_VERSION
	.align		4
        /*0034*/ 	.byte	0x03, 0x5f
        /*0036*/ 	.short	0x0000


	//----- nvinfo : EIATTR_COOP_GROUP_MASK_REGIDS
	.align		4
        /*0038*/ 	.byte	0x04, 0x29
        /*003a*/ 	.short	(.L_1395 - .L_1394)


	//   ....[0]....
.L_1394:
        /*003c*/ 	.word	0xffffffff


	//   ....[1]....
        /*0040*/ 	.word	0xffffffff


	//   ....[2]....
        /*0044*/ 	.word	0xffffffff


	//   ....[3]....
        /*0048*/ 	.word	0xffffffff


	//   ....[4]....
        /*004c*/ 	.word	0xffffffff


	//   ....[5]....
        /*0050*/ 	.word	0xffffffff


	//   ....[6]....
        /*0054*/ 	.word	0xffffffff


	//   ....[7]....
        /*0058*/ 	.word	0xffffffff


	//   ....[8]....
        /*005c*/ 	.word	0xffffffff


	//   ....[9]....
        /*0060*/ 	.word	0xffffffff


	//   ....[10]....
        /*0064*/ 	.word	0xffffffff


	//   ....[11]....
        /*0068*/ 	.word	0xffffffff


	//   ....[12]....
        /*006c*/ 	.word	0xffffffff


	//   ....[13]....
        /*0070*/ 	.word	0xffffffff


	//   ....[14]....
        /*0074*/ 	.word	0xffffffff


	//   ....[15]....
        /*0078*/ 	.word	0xffffffff


	//   ....[16]....
        /*007c*/ 	.word	0xffffffff


	//   ....[17]....
        /*0080*/ 	.word	0xffffffff


	//   ....[18]....
        /*0084*/ 	.word	0xffffffff


	//   ....[19]....
        /*0088*/ 	.word	0xffffffff


	//   ....[20]....
        /*008c*/ 	.word	0xffffffff


	//   ....[21]....
        /*0090*/ 	.word	0xffffffff


	//   ....[22]....
        /*0094*/ 	.word	0xffffffff


	//   ....[23]....
        /*0098*/ 	.word	0xffffffff


	//   ....[24]....
        /*009c*/ 	.word	0xffffffff


	//   ....[25]....
        /*00a0*/ 	.word	0xffffffff


	//   ....[26]....
        /*00a4*/ 	.word	0xffffffff


	//----- nvinfo : EIATTR_COOP_GROUP_INSTR_OFFSETS
	.align		4
.L_1395:
        /*00a8*/ 	.byte	0x04, 0x28
        /*00aa*/ 	.short	(.L_1397 - .L_1396)


	//   ....[0]....
.L_1396:
        /*00ac*/ 	.word	0x000003d0


	//   ....[1]....
        /*00b0*/ 	.word	0x00000490


	//   ....[2]....
        /*00b4*/ 	.word	0x00004120


	//   ....[3]....
        /*00b8*/ 	.word	0x00004150


	//   ....[4]....
        /*00bc*/ 	.word	0x00004190


	//   ....[5]....
        /*00c0*/ 	.word	0x000041a0


	//   ....[6]....
        /*00c4*/ 	.word	0x00004250


	//   ....[7]....
        /*00c8*/ 	.word	0x00004270


	//   ....[8]....
        /*00cc*/ 	.word	0x00004290


	//   ....[9]....
        /*00d0*/ 	.word	0x000042a0


	//   ....[10]....
        /*00d4*/ 	.word	0x00004340


	//   ....[11]....
        /*00d8*/ 	.word	0x00004370


	//   ....[12]....
        /*00dc*/ 	.word	0x00004390


	//   ....[13]....
        /*00e0*/ 	.word	0x000043a0


	//   ....[14]....
        /*00e4*/ 	.word	0x00004450


	//   ....[15]....
        /*00e8*/ 	.word	0x00004480


	//   ....[16]....
        /*00ec*/ 	.word	0x00004490


	//   ....[17]....
        /*00f0*/ 	.word	0x000044a0


	//   ....[18]....
        /*00f4*/ 	.word	0x00004570


	//   ....[19]....
        /*00f8*/ 	.word	0x00004580


	//   ....[20]....
        /*00fc*/ 	.word	0x00004590


	//   ....[21]....
        /*0100*/ 	.word	0x000045a0


	//   ....[22]....
        /*0104*/ 	.word	0x00004780


	//   ....[23]....
        /*0108*/ 	.word	0x000047a0


	//   ....[24]....
        /*010c*/ 	.word	0x000047c0


	//   ....[25]....
        /*0110*/ 	.word	0x000047e0


	//   ....[26]....
        /*0114*/ 	.word	0x000056e0


	//----- nvinfo : EIATTR_EXIT_INSTR_OFFSETS
	.align		4
.L_1397:
        /*0118*/ 	.byte	0x04, 0x1c
        /*011a*/ 	.short	(.L_1399 - .L_1398)


	//   ....[0]....
.L_1398:
        /*011c*/ 	.word	0x00000160


	//   ....[1]....
        /*0120*/ 	.word	0x00005840


	//----- nvinfo : EIATTR_MAX_THREADS
	.align		4
.L_1399:
        /*0124*/ 	.byte	0x04, 0x05
        /*0126*/ 	.short	(.L_1401 - .L_1400)
.L_1400:
        /*0128*/ 	.word	0x00000040
        /*012c*/ 	.word	0x00000001
        /*0130*/ 	.word	0x00000001


	//----- nvinfo : EIATTR_CRS_STACK_SIZE
	.align		4
.L_1401:
        /*0134*/ 	.byte	0x04, 0x1e
        /*0136*/ 	.short	(.L_1403 - .L_1402)
.L_1402:
        /*0138*/ 	.word	0x00000000
.L_1403:


//--------------------- .nv.info._Z25selective_scan_fwd_kernelI32Selective_Scan_fwd_kernel_traitsILi64ELi16ELi1ELb1ELb0ELb0ELb1EN3c104HalfENS1_7complexIfEEEEv13SSMParamsBase --------------------------
	.section	.nv.info._Z25selective_scan_fwd_kernelI32Selective_Scan_fwd_kernel_traitsILi64ELi16ELi1ELb1ELb0ELb0ELb1EN3c104HalfENS1_7complexIfEEEEv13SSMParamsBase,"",@"SHT_CUDA_INFO"
	.sectionflags	@""
	.align	4


	//----- nvinfo : EIATTR_CUDA_API_VERSION
	.align		4
        /*0000*/ 	.byte	0x04, 0x37
        /*0002*/ 	.short	(.L_1405 - .L_1404)
.L_1404:
        /*0004*/ 	.word	0x00000082


	//----- nvinfo : EIATTR_SW2861232_WAR
	.align		4
.L_1405:
        /*0008*/ 	.byte	0x01, 0x35
	.zero		2


	//----- nvinfo : EIATTR_PARAM_CBANK
	.align		4
        /*000c*/ 	.byte	0x04, 0x0a
        /*000e*/ 	.short	(.L_1407 - .L_1406)
	.align		4
.L_1406:
        /*0010*/ 	.word	index@(.nv.constant0._Z25selective_scan_fwd_kernelI32Selective_Scan_fwd_kernel_traitsILi64ELi16ELi1ELb1ELb0ELb0ELb1EN3c104HalfENS1_7complexIfEEEEv13SSMParamsBase)
        /*0014*/ 	.short	0x0160
        /*0016*/ 	.short	0x0118


	//----- nvinfo : EIATTR_CBANK_PARAM_SIZE
	.align		4
.L_1407:
        /*0018*/ 	.byte	0x03, 0x19
        /*001a*/ 	.short	0x0118


	//----- nvinfo : EIATTR_KPARAM_INFO
	.align		4
        /*001c*/ 	.byte	0x04, 0x17
        /*001e*/ 	.short	(.L_1409 - .L_1408)
.L_1408:
        /*0020*/ 	.word	0x00000000
        /*0024*/ 	.short	0x0000
        /*0026*/ 	.short	0x0000
        /*0028*/ 	.byte	0x00, 0xf0, 0x61, 0x04


	//----- nvinfo : EIATTR_MAXREG_COUNT
	.align		4
.L_1409:
        /*002c*/ 	.byte	0x03, 0x1b
        /*002e*/ 	.short	0x00a8


	//----- nvinfo : EIATTR_NUM_BARRIERS
	.align		4
        /*0030*/ 	.byte	0x02, 0x4c
        /*0032*/ 	.byte	0x01
	.zero		1


	//----- nvinfo : EIATTR_MERCURY_ISA_VERSION
	.align		4
        /*0034*/ 	.byte	0x03, 0x5f
        /*0036*/ 	.short	0x0000


	//----- nvinfo : EIATTR_COOP_GROUP_MASK_REGIDS
	.align		4
        /*0038*/ 	.byte	0x04, 0x29
        /*003a*/ 	.short	(.L_1411 - .L_1410)


	//   ....[0]....
.L_1410:
        /*003c*/ 	.word	0xffffffff


	//   ....[1]....
        /*0040*/ 	.word	0xffffffff


	//   ....[2]....
        /*0044*/ 	.word	0xffffffff


	//   ....[3]....
        /*0048*/ 	.word	0xffffffff


	//   ....[4]....
        /*004c*/ 	.word	0xffffffff


	//   ....[5]....
        /*0050*/ 	.word	0xffffffff


	//   ....[6]....
        /*0054*/ 	.word	0xffffffff


	//   ....[7]....
        /*0058*/ 	.word	0xffffffff


	//   ....[8]....
        /*005c*/ 	.word	0xffffffff


	//   ....[9]....
        /*0060*/ 	.word	0xffffffff


	//   ....[10]....
        /*0064*/ 	.word	0xffffffff


	//   ....[11]....
        /*0068*/ 	.word	0xffffffff


	//   ....[12]....
        /*006c*/ 	.word	0xffffffff


	//   ....[13]....
        /*0070*/ 	.word	0xffffffff


	//   ....[14]....
        /*0074*/ 	.word	0xffffffff


	//   ....[15]....
        /*0078*/ 	.word	0xffffffff


	//   ....[16]....
        /*007c*/ 	.word	0xffffffff


	//   ....[17]....
        /*0080*/ 	.word	0xffffffff


	//   ....[18]....
        /*0084*/ 	.word	0xffffffff


	//   ....[19]....
        /*0088*/ 	.word	0xffffffff


	//   ....[20]....
        /*008c*/ 	.word	0xffffffff


	//   ....[21]....
        /*0090*/ 	.word	0xffffffff


	//   ....[22]....
        /*0094*/ 	.word	0xffffffff


	//   ....[23]....
        /*0098*/ 	.word	0xffffffff


	//   ....[24]....
        /*009c*/ 	.word	0xffffffff


	//   ....[25]....
        /*00a0*/ 	.word	0xffffffff


	//   ....[26]....
        /*00a4*/ 	.word	0xffffffff


	//   ....[27]....
        /*00a8*/ 	.word	0xffffffff


	//   ....[28]....
        /*00ac*/ 	.word	0xffffffff


	//----- nvinfo : EIATTR_COOP_GROUP_INSTR_OFFSETS
	.align		4
.L_1411:
        /*00b0*/ 	.byte	0x04, 0x28
        /*00b2*/ 	.short	(.L_1413 - .L_1412)


	//   ....[0]....
.L_1412:
        /*00b4*/ 	.word	0x00000400


	//   ....[1]....
        /*00b8*/ 	.word	0x000004c0


	//   ....[2]....
        /*00bc*/ 	.word	0x00004150


	//   ....[3]....
        /*00c0*/ 	.word	0x00004180


	//   ....[4]....
        /*00c4*/ 	.word	0x000041c0


	//   ....[5]....
        /*00c8*/ 	.word	0x000041d0


	//   ....[6]....
        /*00cc*/ 	.word	0x00004280


	//   ....[7]....
        /*00d0*/ 	.word	0x000042a0


	//   ....[8]....
        /*00d4*/ 	.word	0x000042c0


	//   ....[9]....
        /*00d8*/ 	.word	0x000042d0


	//   ....[10]....
        /*00dc*/ 	.word	0x00004370


	//   ....[11]....
        /*00e0*/ 	.word	0x000043a0


	//   ....[12]....
        /*00e4*/ 	.word	0x000043c0


	//   ....[13]....
        /*00e8*/ 	.word	0x000043d0


	//   ....[14]....
        /*00ec*/ 	.word	0x00004480


	//   ....[15]....
        /*00f0*/ 	.word	0x000044b0


	//   ....[16]....
        /*00f4*/ 	.word	0x000044c0


	//   ....[17]....
        /*00f8*/ 	.word	0x000044d0


	//   ....[18]....
        /*00fc*/ 	.word	0x000045a0


	//   ....[19]....
        /*0100*/ 	.word	0x000045b0


	//   ....[20]....
        /*0104*/ 	.word	0x000045c0


	//   ....[21]....
        /*0108*/ 	.word	0x000045d0


	//   ....[22]....
        /*010c*/ 	.word	0x000047b0


	//   ....[23]....
        /*0110*/ 	.word	0x000047d0


	//   ....[24]....
        /*0114*/ 	.word	0x000047f0


	//   ....[25]....
        /*0118*/ 	.word	0x00004810


	//   ....[26]....
        /*011c*/ 	.word	0x00005710


	//   ....[27]....
        /*0120*/ 	.word	0x00005960


	//   ....[28]....
        /*0124*/ 	.word	0x000061c0


	//----- nvinfo : EIATTR_EXIT_INSTR_OFFSETS
	.align		4
.L_1413:
        /*0128*/ 	.byte	0x04, 0x1c
        /*012a*/ 	.short	(.L_1415 - .L_1414)


	//   ....[0]....
.L_1414:
        /*012c*/ 	.word	0x00000150


	//   ....[1]....
        /*0130*/ 	.word	0x00006260


	//----- nvinfo : EIATTR_MAX_THREADS
	.align		4
.L_1415:
        /*0134*/ 	.byte	0x04, 0x05
        /*0136*/ 	.short	(.L_1417 - .L_1416)
.L_1416:
        /*0138*/ 	.word	0x00000040
        /*013c*/ 	.word	0x00000001
        /*0140*/ 	.word	0x00000001


	//----- nvinfo : EIATTR_CRS_STACK_SIZE
	.align		4
.L_1417:
        /*0144*/ 	.byte	0x04, 0x1e
        /*0146*/ 	.short	(.L_1419 - .L_1418)
.L_1418:
        /*0148*/ 	.word	0x00000000
.L_1419:


//--------------------- .nv.info._Z25selective_scan_fwd_kernelI32Selective_Scan_fwd_kernel_traitsILi64ELi16ELi1ELb1ELb0ELb1ELb0EN3c104HalfENS1_7complexIfEEEEv13SSMParamsBase --------------------------
	.section	.nv.info._Z25selective_scan_fwd_kernelI32Selective_Scan_fwd_kernel_traitsILi64ELi16ELi1ELb1ELb0ELb1ELb0EN3c104HalfENS1_7complexIfEEEEv13SSMParamsBase,"",@"SHT_CUDA_INFO"
	.sectionflags	@""
	.align	4


	//----- nvinfo : EIATTR_CUDA_API_VERSION
	.align		4
        /*0000*/ 	.byte	0x04, 0x37
        /*0002*/ 	.short	(.L_1421 - .L_1420)
.L_1420:
        /*0004*/ 	.word	0x00000082


	//----- nvinfo : EIATTR_SW2861232_WAR
	.align		4
.L_1421:
        /*0008*/ 	.byte	0x01, 0x35
	.zero		2


	//----- nvinfo : EIATTR_PARAM_CBANK
	.align		4
        /*000c*/ 	.byte	0x04, 0x0a
        /*000e*/ 	.short	(.L_1423 - .L_1422)
	.align		4
.L_1422:
        /*0010*/ 	.word	index@(.nv.constant0._Z25selective_scan_fwd_kernelI32Selective_Scan_fwd_kernel_traitsILi64ELi16ELi1ELb1ELb0ELb1ELb0EN3c104HalfENS1_7complexIfEEEEv13SSMParamsBase)
        /*0014*/ 	.short	0x0160
        /*0016*/ 	.short	0x0118


	//----- nvinfo : EIATTR_CBANK_PARAM_SIZE
	.align		4
.L_1423:
        /*0018*/ 	.byte	0x03, 0x19
        /*001a*/ 	.short	0x0118


	//----- nvinfo : EIATTR_KPARAM_INFO
	.align		4
        /*001c*/ 	.byte	0x04, 0x17
        /*001e*/ 	.short	(.L_1425 - .L_1424)
.L_1424:
        /*0020*/ 	.word	0x00000000
        /*0024*/ 	.short	0x0000
        /*0026*/ 	.short	0x0000
        /*0028*/ 	.byte	0x00, 0xf0, 0x61, 0x04


	//----- nvinfo : EIATTR_MAXREG_COUNT
	.align		4
.L_1425:
        /*002c*/ 	.byte	0x03, 0x1b
        /*002e*/ 	.short	0x00a8


	//----- nvinfo : EIATTR_NUM_BARRIERS
	.align		4
        /*0030*/ 	.byte	0x02, 0x4c
        /*0032*/ 	.byte	0x01
	.zero		1


	//----- nvinfo : EIATTR_MERCURY_ISA_VERSION
	.align		4
        /*0034*/ 	.byte	0x03, 0x5f
        /*0036*/ 	.short	0x0000


	//----- nvinfo : EIATTR_COOP_GROUP_MASK_REGIDS
	.align		4
        /*0038*/ 	.byte	0x04, 0x29
        /*003a*/ 	.short	(.L_1427 - .L_1426)


	//   ....[0]....
.L_1426:
        /*003c*/ 	.word	0xffffffff


	//   ....[1]....
        /*0040*/ 	.word	0xffffffff


	//   ....[2]....
        /*0044*/ 	.word	0xffffffff


	//   ....[3]....
        /*0048*/ 	.word	0xffffffff


	//   ....[4]....
        /*004c*/ 	.word	0xffffffff


	//   ....[5]....
        /*0050*/ 	.word	0xffffffff


	//   ....[6]....
        /*0054*/ 	.word	0xffffffff


	//   ....[7]....
        /*0058*/ 	.word	0xffffffff


	//   ....[8]....
        /*005c*/ 	.word	0xffffffff


	//   ....[9]....
        /*0060*/ 	.word	0xffffffff


	//   ....[10]....
        /*0064*/ 	.word	0xffffffff


	//   ....[11]....
        /*0068*/ 	.word	0xffffffff


	//   ....[12]....
        /*006c*/ 	.word	0xffffffff


	//   ....[13]....
        /*0070*/ 	.word	0xffffffff


	//   ....[14]....
        /*0074*/ 	.word	0xffffffff


	//   ....[15]....
        /*0078*/ 	.word	0xffffffff


	//   ....[16]....
        /*007c*/ 	.word	0xffffffff


	//   ....[17]....
        /*0080*/ 	.word	0xffffffff


	//   ....[18]....
        /*0084*/ 	.word	0xffffffff


	//   ....[19]....
        /*0088*/ 	.word	0xffffffff


	//   ....[20]....
        /*008c*/ 	.word	0xffffffff


	//   ....[21]....
        /*0090*/ 	.word	0xffffffff


	//   ....[22]....
        /*0094*/ 	.word	0xffffffff


	//   ....[23]....
        /*0098*/ 	.word	0xffffffff


	//   ....[24]....
        /*009c*/ 	.word	0xffffffff


	//   ....[25]....
        /*00a0*/ 	.word	0xffffffff


	//   ....[26]....
        /*00a4*/ 	.word	0xffffffff


	//   ....[27]....
        /*00a8*/ 	.word	0xffffffff


	//----- nvinfo : EIATTR_COOP_GROUP_INSTR_OFFSETS
	.align		4
.L_1427:
        /*00ac*/ 	.byte	0x04, 0x28
        /*00ae*/ 	.short	(.L_1429 - .L_1428)


	//   ....[0]....
.L_1428:
        /*00b0*/ 	.word	0x000005e0


	//   ....[1]....
        /*00b4*/ 	.word	0x000006a0


	//   ....[2]....
        /*00b8*/ 	.word	0x000041a0


	//   ....[3]....
        /*00bc*/ 	.word	0x000043c0


	//   ....[4]....
        /*00c0*/ 	.word	0x000043f0


	//   ....[5]....
        /*00c4*/ 	.word	0x00004430


	//   ....[6]....
        /*00c8*/ 	.word	0x00004440


	//   ....[7]....
        /*00cc*/ 	.word	0x000044d0


	//   ....[8]....
        /*00d0*/ 	.word	0x00004500


	//   ....[9]....
        /*00d4*/ 	.word	0x00004530


	//   ....[10]....
        /*00d8*/ 	.word	0x00004540


	//   ....[11]....
        /*00dc*/ 	.word	0x000045e0


	//   ....[12]....
        /*00e0*/ 	.word	0x00004610


	//   ....[13]....
        /*00e4*/ 	.word	0x00004630


	//   ....[14]....
        /*00e8*/ 	.word	0x00004640


	//   ....[15]....
        /*00ec*/ 	.word	0x000046f0


	//   ....[16]....
        /*00f0*/ 	.word	0x00004720


	//   ....[17]....
        /*00f4*/ 	.word	0x00004730


	//   ....[18]....
        /*00f8*/ 	.word	0x00004740


	//   ....[19]....
        /*00fc*/ 	.word	0x00004810


	//   ....[20]....
        /*0100*/ 	.word	0x00004820


	//   ....[21]....
        /*0104*/ 	.word	0x00004830


	//   ....[22]....
        /*0108*/ 	.word	0x00004840


	//   ....[23]....
        /*010c*/ 	.word	0x00004a70


	//   ....[24]....
        /*0110*/ 	.word	0x00004aa0


	//   ....[25]....
        /*0114*/ 	.word	0x00004ad0


	//   ....[26]....
        /*0118*/ 	.word	0x00004b00


	//   ....[27]....
        /*011c*/ 	.word	0x00005f90


	//----- nvinfo : EIATTR_EXIT_INSTR_OFFSETS
	.align		4
.L_1429:
        /*0120*/ 	.byte	0x04, 0x1c
        /*0122*/ 	.short	(.L_1431 - .L_1430)


	//   ....[0]....
.L_1430:
        /*0124*/ 	.word	0x00000320


	//   ....[1]....
        /*0128*/ 	.word	0x000060e0


	//----- nvinfo : EIATTR_MAX_THREADS
	.align		4
.L_1431:
        /*012c*/ 	.byte	0x04, 0x05
        /*012e*/ 	.short	(.L_1433 - .L_1432)
.L_1432:
        /*0130*/ 	.word	0x00000040
        /*0134*/ 	.word	0x00000001
        /*0138*/ 	.word	0x00000001


	//----- nvinfo : EIATTR_CRS_STACK_SIZE
	.align		4
.L_1433:
        /*013c*/ 	.byte	0x04, 0x1e
        /*013e*/ 	.short	(.L_1435 - .L_1434)
.L_1434:
        /*0140*/ 	.word	0x00000000
.L_1435:


//--------------------- .nv.info._Z25selective_scan_fwd_kernelI32Selective_Scan_fwd_kernel_traitsILi64ELi16ELi1ELb1ELb0ELb1ELb1EN3c104HalfENS1_7complexIfEEEEv13SSMParamsBase --------------------------
	.section	.nv.info._Z25selective_scan_fwd_kernelI32Selective_Scan_fwd_kernel_traitsILi64ELi16ELi1ELb1ELb0ELb1ELb1EN3c104HalfENS1_7complexIfEEEEv13SSMParamsBase,"",@"SHT_CUDA_INFO"
	.sectionflags	@""
	.align	4


	//----- nvinfo : EIATTR_CUDA_API_VERSION
	.align		4
        /*0000*/ 	.byte	0x04, 0x37
        /*0002*/ 	.short	(.L_1437 - .L_1436)
.L_1436:
        /*0004*/ 	.word	0x00000082


	//----- nvinfo : EIATTR_SW2861232_WAR
	.align		4
.L_1437:
        /*0008*/ 	.byte	0x01, 0x35
	.zero		2


	//----- nvinfo : EIATTR_PARAM_CBANK
	.align		4
        /*000c*/ 	.byte	0x04, 0x0a
        /*000e*/ 	.short	(.L_1439 - .L_1438)
	.align		4
.L_1438:
        /*0010*/ 	.word	index@(.nv.constant0._Z25selective_scan_fwd_kernelI32Selective_Scan_fwd_kernel_traitsILi64ELi16ELi1ELb1ELb0ELb1ELb1EN3c104HalfENS1_7complexIfEEEEv13SSMParamsBase)
        /*0014*/ 	.short	0x0160
        /*0016*/ 	.short	0x0118


	//----- nvinfo : EIATTR_CBANK_PARAM_SIZE
	.align		4
.L_1439:
        /*0018*/ 	.byte	0x03, 0x19
        /*001a*/ 	.short	0x0118


	//----- nvinfo : EIATTR_KPARAM_INFO
	.align		4
        /*001c*/ 	.byte	0x04, 0x17
        /*001e*/ 	.short	(.L_1441 - .L_1440)
.L_1440:
        /*0020*/ 	.word	0x00000000
        /*0024*/ 	.short	0x0000
        /*0026*/ 	.short	0x0000
        /*0028*/ 	.byte	0x00, 0xf0, 0x61, 0x04


	//----- nvinfo : EIATTR_MAXREG_COUNT
	.align		4
.L_1441:
        /*002c*/ 	.byte	0x03, 0x1b
        /*002e*/ 	.short	0x00a8


	//----- nvinfo : EIATTR_NUM_BARRIERS
	.align		4
        /*0030*/ 	.byte	0x02, 0x4c
        /*0032*/ 	.byte	0x01
	.zero		1


	//----- nvinfo : EIATTR_MERCURY_ISA_VERSION
	.align		4
        /*0034*/ 	.byte	0x03, 0x5f
        /*0036*/ 	.short	0x0000


	//----- nvinfo : EIATTR_COOP_GROUP_MASK_REGIDS
	.align		4
        /*0038*/ 	.byte	0x04, 0x29
        /*003a*/ 	.short	(.L_1443 - .L_1442)


	//   ....[0]....
.L_1442:
        /*003c*/ 	.word	0xffffffff


	//   ....[1]....
        /*0040*/ 	.word	0xffffffff


	//   ....[2]....
        /*0044*/ 	.word	0xffffffff


	//   ....[3]....
        /*0048*/ 	.word	0xffffffff


	//   ....[4]....
        /*004c*/ 	.word	0xffffffff


	//   ....[5]....
        /*0050*/ 	.word	0xffffffff


	//   ....[6]....
        /*0054*/ 	.word	0xffffffff


	//   ....[7]....
        /*0058*/ 	.word	0xffffffff


	//   ....[8]....
        /*005c*/ 	.word	0xffffffff


	//   ....[9]....
        /*0060*/ 	.word	0xffffffff


	//   ....[10]....
        /*0064*/ 	.word	0xffffffff


	//   ....[11]....
        /*0068*/ 	.word	0xffffffff


	//   ....[12]....
        /*006c*/ 	.word	0xffffffff


	//   ....[13]....
        /*0070*/ 	.word	0xffffffff


	//   ....[14]....
        /*0074*/ 	.word	0xffffffff


	//   ....[15]....
        /*0078*/ 	.word	0xffffffff


	//   ....[16]....
        /*007c*/ 	.word	0xffffffff


	//   ....[17]....
        /*0080*/ 	.word	0xffffffff


	//   ....[18]....
        /*0084*/ 	.word	0xffffffff


	//   ....[19]....
        /*0088*/ 	.word	0xffffffff


	//   ....[20]....
        /*008c*/ 	.word	0xffffffff


	//   ....[21]....
        /*0090*/ 	.word	0xffffffff


	//   ....[22]....
        /*0094*/ 	.word	0xffffffff


	//   ....[23]....
        /*0098*/ 	.word	0xffffffff


	//   ....[24]....
        /*009c*/ 	.word	0xffffffff


	//   ....[25]....
        /*00a0*/ 	.word	0xffffffff


	//   ....[26]....
        /*00a4*/ 	.word	0xffffffff


	//   ....[27]....
        /*00a8*/ 	.word	0xffffffff


	//   ....[28]....
        /*00ac*/ 	.word	0xffffffff


	//   ....[29]....
        /*00b0*/ 	.word	0xffffffff


	//----- nvinfo : EIATTR_COOP_GROUP_INSTR_OFFSETS
	.align		4
.L_1443:
        /*00b4*/ 	.byte	0x04, 0x28
        /*00b6*/ 	.short	(.L_1445 - .L_1444)


	//   ....[0]....
.L_1444:
        /*00b8*/ 	.word	0x000005e0


	//   ....[1]....
        /*00bc*/ 	.word	0x000006a0


	//   ....[2]....
        /*00c0*/ 	.word	0x000041a0


	//   ....[3]....
        /*00c4*/ 	.word	0x000043c0


	//   ....[4]....
        /*00c8*/ 	.word	0x000043f0


	//   ....[5]....
        /*00cc*/ 	.word	0x00004430


	//   ....[6]....
        /*00d0*/ 	.word	0x00004440


	//   ....[7]....
        /*00d4*/ 	.word	0x000044d0


	//   ....[8]....
        /*00d8*/ 	.word	0x00004500


	//   ....[9]....
        /*00dc*/ 	.word	0x00004530


	//   ....[10]....
        /*00e0*/ 	.word	0x00004540


	//   ....[11]....
        /*00e4*/ 	.word	0x000045e0


	//   ....[12]....
        /*00e8*/ 	.word	0x00004610


	//   ....[13]....
        /*00ec*/ 	.word	0x00004630


	//   ....[14]....
        /*00f0*/ 	.word	0x00004640


	//   ....[15]....
        /*00f4*/ 	.word	0x000046f0


	//   ....[16]....
        /*00f8*/ 	.word	0x00004720


	//   ....[17]....
        /*00fc*/ 	.word	0x00004730


	//   ....[18]....
        /*0100*/ 	.word	0x00004740


	//   ....[19]....
        /*0104*/ 	.word	0x00004810


	//   ....[20]....
        /*0108*/ 	.word	0x00004820


	//   ....[21]....
        /*010c*/ 	.word	0x00004830


	//   ....[22]....
        /*0110*/ 	.word	0x00004840


	//   ....[23]....
        /*0114*/ 	.word	0x00004a70


	//   ....[24]....
        /*0118*/ 	.word	0x00004aa0


	//   ....[25]....
        /*011c*/ 	.word	0x00004ad0


	//   ....[26]....
        /*0120*/ 	.word	0x00004b00


	//   ....[27]....
        /*0124*/ 	.word	0x00005f80


	//   ....[28]....
        /*0128*/ 	.word	0x000061c0


	//   ....[29]....
        /*012c*/ 	.word	0x00006a50


	//----- nvinfo : EIATTR_EXIT_INSTR_OFFSETS
	.align		4
.L_1445:
        /*0130*/ 	.byte	0x04, 0x1c
        /*0132*/ 	.short	(.L_1447 - .L_1446)


	//   ....[0]....
.L_1446:
        /*0134*/ 	.word	0x00000320


	//   ....[1]....
        /*0138*/ 	.word	0x00006ac0


	//----- nvinfo : EIATTR_MAX_THREADS
	.align		4
.L_1447:
        /*013c*/ 	.byte	0x04, 0x05
        /*013e*/ 	.short	(.L_1449 - .L_1448)
.L_1448:
        /*0140*/ 	.word	0x00000040
        /*0144*/ 	.word	0x00000001
        /*0148*/ 	.word	0x00000001


	//----- nvinfo : EIATTR_CRS_STACK_SIZE
	.align		4
.L_1449:
        /*014c*/ 	.byte	0x04, 0x1e
        /*014e*/ 	.short	(.L_1451 - .L_1450)
.L_1450:
        /*0150*/ 	.word	0x00000000
.L_1451:


//--------------------- .nv.info._Z25selective_scan_fwd_kernelI32Selective_Scan_fwd_kernel_traitsILi64ELi16ELi1ELb1ELb1ELb0ELb0EN3c104HalfENS1_7complexIfEEEEv13SSMParamsBase --------------------------
	.section	.nv.info._Z25selective_scan_fwd_kernelI32Selective_Scan_fwd_kernel_traitsILi64ELi16ELi1ELb1ELb1ELb0ELb0EN3c104HalfENS1_7complexIfEEEEv13SSMParamsBase,"",@"SHT_CUDA_INFO"
	.sectionflags	@""
	.align	4


	//----- nvinfo : EIATTR_CUDA_API_VERSION
	.align		4
        /*0000*/ 	.byte	0x04, 0x37
        /*0002*/ 	.short	(.L_1453 - .L_1452)
.L_1452:
        /*0004*/ 	.word	0x00000082


	//----- nvinfo : EIATTR_SW2861232_WAR
	.align		4
.L_1453:
        /*0008*/ 	.byte	0x01, 0x35
	.zero		2


	//----- nvinfo : EIATTR_PARAM_CBANK
	.align		4
        /*000c*/ 	.byte	0x04, 0x0a
        /*000e*/ 	.short	(.L_1455 - .L_1454)
	.align		4
.L_1454:
        /*0010*/ 	.word	index@(.nv.constant0._Z25selective_scan_fwd_kernelI32Selective_Scan_fwd_kernel_traitsILi64ELi16ELi1ELb1ELb1ELb0ELb0EN3c104HalfENS1_7complexIfEEEEv13SSMParamsBase)
        /*0014*/ 	.short	0x0160
        /*0016*/ 	.short	0x0118


	//----- nvinfo : EIATTR_CBANK_PARAM_SIZE
	.align		4
.L_1455:
        /*0018*/ 	.byte	0x03, 0x19
        /*001a*/ 	.short	0x0118


	//----- nvinfo : EIATTR_KPARAM_INFO
	.align		4
        /*001c*/ 	.byte	0x04, 0x17
        /*001e*/ 	.short	(.L_1457 - .L_1456)
.L_1456:
        /*0020*/ 	.word	0x00000000
        /*0024*/ 	.short	0x0000
        /*0026*/ 	.short	0x0000
        /*0028*/ 	.byte	0x00, 0xf0, 0x61, 0x04


	//----- nvinfo : EIATTR_MAXREG_COUNT
	.align		4
.L_1457:
        /*002c*/ 	.byte	0x03, 0x1b
        /*002e*/ 	.short	0x00a8


	//----- nvinfo : EIATTR_NUM_BARRIERS
	.align		4
        /*0030*/ 	.byte	0x02, 0x4c
        /*0032*/ 	.byte	0x01
	.zero		1


	//----- nvinfo : EIATTR_MERCURY_ISA_VERSION
	.align		4
        /*0034*/ 	.byte	0x03, 0x5f
        /*0036*/ 	.short	0x0000


	//----- nvinfo : EIATTR_COOP_GROUP_MASK_REGIDS
	.align		4
        /*0038*/ 	.byte	0x04, 0x29
        /*003a*/ 	.short	(.L_1459 - .L_1458)


	//   ....[0]....
.L_1458:
        /*003c*/ 	.word	0xffffffff


	//   ....[1]....
        /*0040*/ 	.word	0xffffffff


	//   ....[2]....
        /*0044*/ 	.word	0xffffffff


	//   ....[3]....
        /*0048*/ 	.word	0xffffffff


	//   ....[4]....
        /*004c*/ 	.word	0xffffffff


	//   ....[5]....
        /*0050*/ 	.word	0xffffffff


	//   ....[6]....
        /*0054*/ 	.word	0xffffffff


	//   ....[7]....
        /*0058*/ 	.word	0xffffffff


	//   ....[8]....
        /*005c*/ 	.word	0xffffffff


	//   ....[9]....
        /*0060*/ 	.word	0xffffffff


	//   ....[10]....
        /*0064*/ 	.word	0xffffffff


	//   ....[11]....
        /*0068*/ 	.word	0xffffffff


	//   ....[12]....
        /*006c*/ 	.word	0xffffffff


	//   ....[13]....
        /*0070*/ 	.word	0xffffffff


	//   ....[14]....
        /*0074*/ 	.word	0xffffffff


	//   ....[15]....
        /*0078*/ 	.word	0xffffffff


	//   ....[16]....
        /*007c*/ 	.word	0xffffffff


	//   ....[17]....
        /*0080*/ 	.word	0xffffffff


	//   ....[18]....
        /*0084*/ 	.word	0xffffffff


	//   ....[19]....
        /*0088*/ 	.word	0xffffffff


	//   ....[20]....
        /*008c*/ 	.word	0xffffffff


	//   ....[21]....
        /*0090*/ 	.word	0xffffffff


	//   ....[22]....
        /*0094*/ 	.word	0xffffffff


	//   ....[23]....
        /*0098*/ 	.word	0xffffffff


	//   ....[24]....
        /*009c*/ 	.word	0xffffffff


	//   ....[25]....
        /*00a0*/ 	.word	0xffffffff


	//   ....[26]....
        /*00a4*/ 	.word	0xffffffff


	//   ....[27]....
        /*00a8*/ 	.word	0xffffffff


	//----- nvinfo : EIATTR_COOP_GROUP_INSTR_OFFSETS
	.align		4
.L_1459:
        /*00ac*/ 	.byte	0x04, 0x28
        /*00ae*/ 	.short	(.L_1461 - .L_1460)


	//   ....[0]....
.L_1460:
        /*00b0*/ 	.word	0x000005e0


	//   ....[1]....
        /*00b4*/ 	.word	0x000006a0


	//   ....[2]....
        /*00b8*/ 	.word	0x00003650


	//   ....[3]....
        /*00bc*/ 	.word	0x00004860


	//   ....[4]....
        /*00c0*/ 	.word	0x00004890


	//   ....[5]....
        /*00c4*/ 	.word	0x000048d0


	//   ....[6]....
        /*00c8*/ 	.word	0x000048e0


	//   ....[7]....
        /*00cc*/ 	.word	0x00004960


	//   ....[8]....
        /*00d0*/ 	.word	0x00004990


	//   ....[9]....
        /*00d4*/ 	.word	0x000049c0


	//   ....[10]....
        /*00d8*/ 	.word	0x000049e0


	//   ....[11]....
        /*00dc*/ 	.word	0x00004a50


	//   ....[12]....
        /*00e0*/ 	.word	0x00004aa0


	//   ....[13]....
        /*00e4*/ 	.word	0x00004ac0


	//   ....[14]....
        /*00e8*/ 	.word	0x00004ae0


	//   ....[15]....
        /*00ec*/ 	.word	0x00004ba0


	//   ....[16]....
        /*00f0*/ 	.word	0x00004bc0


	//   ....[17]....
        /*00f4*/ 	.word	0x00004bd0


	//   ....[18]....
        /*00f8*/ 	.word	0x00004be0


	//   ....[19]....
        /*00fc*/ 	.word	0x00004c70


	//   ....[20]....
        /*0100*/ 	.word	0x00004cc0


	//   ....[21]....
        /*0104*/ 	.word	0x00004ce0


	//   ....[22]....
        /*0108*/ 	.word	0x00004cf0


	//   ....[23]....
        /*010c*/ 	.word	0x00004e00


	//   ....[24]....
        /*0110*/ 	.word	0x00004e50


	//   ....[25]....
        /*0114*/ 	.word	0x00004e60


	//   ....[26]....
        /*0118*/ 	.word	0x00004e70


	//   ....[27]....
        /*011c*/ 	.word	0x00005d90


	//----- nvinfo : EIATTR_EXIT_INSTR_OFFSETS
	.align		4
.L_1461:
        /*0120*/ 	.byte	0x04, 0x1c
        /*0122*/ 	.short	(.L_1463 - .L_1462)


	//   ....[0]....
.L_1462:
        /*0124*/ 	.word	0x00000320


	//   ....[1]....
        /*0128*/ 	.word	0x00005ee0


	//----- nvinfo : EIATTR_MAX_THREADS
	.align		4
.L_1463:
        /*012c*/ 	.byte	0x04, 0x05
        /*012e*/ 	.short	(.L_1465 - .L_1464)
.L_1464:
        /*0130*/ 	.word	0x00000040
        /*0134*/ 	.word	0x00000001
        /*0138*/ 	.word	0x00000001


	//----- nvinfo : EIATTR_CRS_STACK_SIZE
	.align		4
.L_1465:
        /*013c*/ 	.byte	0x04, 0x1e
        /*013e*/ 	.short	(.L_1467 - .L_1466)
.L_1466:
        /*0140*/ 	.word	0x00000000
.L_1467:


//--------------------- .nv.info._Z25selective_scan_fwd_kernelI32Selective_Scan_fwd_kernel_traitsILi64ELi16ELi1ELb1ELb1ELb0ELb1EN3c104HalfENS1_7complexIfEEEEv13SSMParamsBase --------------------------
	.section	.nv.info._Z25selective_scan_fwd_kernelI32Selective_Scan_fwd_kernel_traitsILi64ELi16ELi1ELb1ELb1ELb0ELb1EN3c104HalfENS1_7complexIfEEEEv13SSMParamsBase,"",@"SHT_CUDA_INFO"
	.sectionflags	@""
	.align	4


	//----- nvinfo : EIATTR_CUDA_API_VERSION
	.align		4
        /*0000*/ 	.byte	0x04, 0x37
        /*0002*/ 	.short	(.L_1469 - .L_1468)
.L_1468:
        /*0004*/ 	.word	0x00000082


	//----- nvinfo : EIATTR_SW2861232_WAR
	.align		4
.L_1469:
        /*0008*/ 	.byte	0x01, 0x35
	.zero		2


	//----- nvinfo : EIATTR_PARAM_CBANK
	.align		4
        /*000c*/ 	.byte	0x04, 0x0a
        /*000e*/ 	.short	(.L_1471 - .L_1470)
	.align		4
.L_1470:
        /*0010*/ 	.word	index@(.nv.constant0._Z25selective_scan_fwd_kernelI32Selective_Scan_fwd_kernel_traitsILi64ELi16ELi1ELb1ELb1ELb0ELb1EN3c104HalfENS1_7complexIfEEEEv13SSMParamsBase)
        /*0014*/ 	.short	0x0160
        /*0016*/ 	.short	0x0118


	//----- nvinfo : EIATTR_CBANK_PARAM_SIZE
	.align		4
.L_1471:
        /*0018*/ 	.byte	0x03, 0x19
        /*001a*/ 	.short	0x0118


	//----- nvinfo : EIATTR_KPARAM_INFO
	.align		4
        /*001c*/ 	.byte	0x04, 0x17
        /*001e*/ 	.short	(.L_1473 - .L_1472)
.L_1472:
        /*0020*/ 	.word	0x00000000
        /*0024*/ 	.short	0x0000
        /*0026*/ 	.short	0x0000
        /*0028*/ 	.byte	0x00, 0xf0, 0x61, 0x04


	//----- nvinfo : EIATTR_MAXREG_COUNT
	.align		4
.L_1473:
        /*002c*/ 	.byte	0x03, 0x1b
        /*002e*/ 	.short	0x00a8


	//----- nvinfo : EIATTR_NUM_BARRIERS
	.align		4
        /*0030*/ 	.byte	0x02, 0x4c
        /*0032*/ 	.byte	0x01
	.zero		1


	//----- nvinfo : EIATTR_MERCURY_ISA_VERSION
	.align		4
        /*0034*/ 	.byte	0x03, 0x5f
        /*0036*/ 	.short	0x0000


	//----- nvinfo : EIATTR_COOP_GROUP_MASK_REGIDS
	.align		4
        /*0038*/ 	.byte	0x04, 0x29
        /*003a*/ 	.short	(.L_1475 - .L_1474)


	//   ....[0]....
.L_1474:
        /*003c*/ 	.word	0xffffffff


	//   ....[1]....
        /*0040*/ 	.word	0xffffffff


	//   ....[2]....
        /*0044*/ 	.word	0xffffffff


	//   ....[3]....
        /*0048*/ 	.word	0xffffffff


	//   ....[4]....
        /*004c*/ 	.word	0xffffffff


	//   ....[5]....
        /*0050*/ 	.word	0xffffffff


	//   ....[6]....
        /*0054*/ 	.word	0xffffffff


	//   ....[7]....
        /*0058*/ 	.word	0xffffffff


	//   ....[8]....
        /*005c*/ 	.word	0xffffffff


	//   ....[9]....
        /*0060*/ 	.word	0xffffffff


	//   ....[10]....
        /*0064*/ 	.word	0xffffffff


	//   ....[11]....
        /*0068*/ 	.word	0xffffffff


	//   ....[12]....
        /*006c*/ 	.word	0xffffffff


	//   ....[13]....
        /*0070*/ 	.word	0xffffffff


	//   ....[14]....
        /*0074*/ 	.word	0xffffffff


	//   ....[15]....
        /*0078*/ 	.word	0xffffffff


	//   ....[16]....
        /*007c*/ 	.word	0xffffffff


	//   ....[17]....
        /*0080*/ 	.word	0xffffffff


	//   ....[18]....
        /*0084*/ 	.word	0xffffffff


	//   ....[19]....
        /*0088*/ 	.word	0xffffffff


	//   ....[20]....
        /*008c*/ 	.word	0xffffffff


	//   ....[21]....
        /*0090*/ 	.word	0xffffffff


	//   ....[22]....
        /*0094*/ 	.word	0xffffffff


	//   ....[23]....
        /*0098*/ 	.word	0xffffffff


	//   ....[24]....
        /*009c*/ 	.word	0xffffffff


	//   ....[25]....
        /*00a0*/ 	.word	0xffffffff


	//   ....[26]....
        /*00a4*/ 	.word	0xffffffff


	//   ....[27]....
        /*00a8*/ 	.word	0xffffffff


	//   ....[28]....
        /*00ac*/ 	.word	0xffffffff


	//   ....[29]....
        /*00b0*/ 	.word	0xffffffff


	//----- nvinfo : EIATTR_COOP_GROUP_INSTR_OFFSETS
	.align		4
.L_1475:
        /*00b4*/ 	.byte	0x04, 0x28
        /*00b6*/ 	.short	(.L_1477 - .L_1476)


	//   ....[0]....
.L_1476:
        /*00b8*/ 	.word	0x000005e0


	//   ....[1]....
        /*00bc*/ 	.word	0x000006a0


	//   ....[2]....
        /*00c0*/ 	.word	0x00003670


	//   ....[3]....
        /*00c4*/ 	.word	0x00004850


	//   ....[4]....
        /*00c8*/ 	.word	0x00004890


	//   ....[5]....
        /*00cc*/ 	.word	0x000048d0


	//   ....[6]....
        /*00d0*/ 	.word	0x000048e0


	//   ....[7]....
        /*00d4*/ 	.word	0x00004980


	//   ....[8]....
        /*00d8*/ 	.word	0x000049a0


	//   ....[9]....
        /*00dc*/ 	.word	0x000049d0


	//   ....[10]....
        /*00e0*/ 	.word	0x000049e0


	//   ....[11]....
        /*00e4*/ 	.word	0x00004a60


	//   ....[12]....
        /*00e8*/ 	.word	0x00004aa0


	//   ....[13]....
        /*00ec*/ 	.word	0x00004ad0


	//   ....[14]....
        /*00f0*/ 	.word	0x00004ae0


	//   ....[15]....
        /*00f4*/ 	.word	0x00004b80


	//   ....[16]....
        /*00f8*/ 	.word	0x00004bb0


	//   ....[17]....
        /*00fc*/ 	.word	0x00004bd0


	//   ....[18]....
        /*0100*/ 	.word	0x00004be0


	//   ....[19]....
        /*0104*/ 	.word	0x00004cb0


	//   ....[20]....
        /*0108*/ 	.word	0x00004cd0


	//   ....[21]....
        /*010c*/ 	.word	0x00004ce0


	//   ....[22]....
        /*0110*/ 	.word	0x00004cf0


	//   ....[23]....
        /*0114*/ 	.word	0x00004e00


	//   ....[24]....
        /*0118*/ 	.word	0x00004e50


	//   ....[25]....
        /*011c*/ 	.word	0x00004e60


	//   ....[26]....
        /*0120*/ 	.word	0x00004e70


	//   ....[27]....
        /*0124*/ 	.word	0x00005d80


	//   ....[28]....
        /*0128*/ 	.word	0x00005fc0


	//   ....[29]....
        /*012c*/ 	.word	0x000067e0


	//----- nvinfo : EIATTR_EXIT_INSTR_OFFSETS
	.align		4
.L_1477:
        /*0130*/ 	.byte	0x04, 0x1c
        /*0132*/ 	.short	(.L_1479 - .L_1478)


	//   ....[0]....
.L_1478:
        /*0134*/ 	.word	0x00000320


	//   ....[1]....
        /*0138*/ 	.word	0x000068c0


	//----- nvinfo : EIATTR_MAX_THREADS
	.align		4
.L_1479:
        /*013c*/ 	.byte	0x04, 0x05
        /*013e*/ 	.short	(.L_1481 - .L_1480)
.L_1480:
        /*0140*/ 	.word	0x00000040
        /*0144*/ 	.word	0x00000001
        /*0148*/ 	.word	0x00000001


	//----- nvinfo : EIATTR_CRS_STACK_SIZE
	.align		4
.L_1481:
        /*014c*/ 	.byte	0x04, 0x1e
        /*014e*/ 	.short	(.L_1483 - .L_1482)
.L_1482:
        /*0150*/ 	.word	0x00000000
.L_1483:


//--------------------- .nv.info._Z25selective_scan_fwd_kernelI32Selective_Scan_fwd_kernel_traitsILi64ELi16ELi1ELb1ELb1ELb1ELb0EN3c104HalfENS1_7complexIfEEEEv13SSMParamsBase --------------------------
	.section	.nv.info._Z25selective_scan_fwd_kernelI32Selective_Scan_fwd_kernel_traitsILi64ELi16ELi1ELb1ELb1ELb1ELb0EN3c104HalfENS1_7complexIfEEEEv13SSMParamsBase,"",@"SHT_CUDA_INFO"
	.sectionflags	@""
	.align	4


	//----- nvinfo : EIATTR_CUDA_API_VERSION
	.align		4
        /*0000*/ 	.byte	0x04, 0x37
        /*0002*/ 	.short	(.L_1485 - .L_1484)
.L_1484:
        /*0004*/ 	.word	0x00000082


	//----- nvinfo : EIATTR_SW2861232_WAR
	.align		4
.L_1485:
        /*0008*/ 	.byte	0x01, 0x35
	.zero		2


	//----- nvinfo : EIATTR_PARAM_CBANK
	.align		4
        /*000c*/ 	.byte	0x04, 0x0a
        /*000e*/ 	.short	(.L_1487 - .L_1486)
	.align		4
.L_1486:
        /*0010*/ 	.word	index@(.nv.constant0._Z25selective_scan_fwd_kernelI32Selective_Scan_fwd_kernel_traitsILi64ELi16ELi1ELb1ELb1ELb1ELb0EN3c104HalfENS1_7complexIfEEEEv13SSMParamsBase)
        /*0014*/ 	.short	0x0160
        /*0016*/ 	.short	0x0118


	//----- nvinfo : EIATTR_CBANK_PARAM_SIZE
	.align		4
.L_1487:
        /*0018*/ 	.byte	0x03, 0x19
        /*001a*/ 	.short	0x0118


	//----- nvinfo : EIATTR_KPARAM_INFO
	.align		4
        /*001c*/ 	.byte	0x04, 0x17
        /*001e*/ 	.short	(.L_1489 - .L_1488)
.L_1488:
        /*0020*/ 	.word	0x00000000
        /*0024*/ 	.short	0x0000
        /*0026*/ 	.short	0x0000
        /*0028*/ 	.byte	0x00, 0xf0, 0x61, 0x04


	//----- nvinfo : EIATTR_MAXREG_COUNT
	.align		4
.L_1489:
        /*002c*/ 	.byte	0x03, 0x1b
        /*002e*/ 	.short	0x00a8


	//----- nvinfo : EIATTR_NUM_BARRIERS
	.align		4
        /*0030*/ 	.byte	0x02, 0x4c
        /*0032*/ 	.byte	0x01
	.zero		1


	//----- nvinfo : EIATTR_MERCURY_ISA_VERSION
	.align		4
        /*0034*/ 	.byte	0x03, 0x5f
        /*0036*/ 	.short	0x0000


	//----- nvinfo : EIATTR_COOP_GROUP_MASK_REGIDS
	.align		4
        /*0038*/ 	.byte	0x04, 0x29
        /*003a*/ 	.short	(.L_1491 - .L_1490)


	//   ....[0]....
.L_1490:
        /*003c*/ 	.word	0xffffffff


	//   ....[1]....
        /*0040*/ 	.word	0xffffffff


	//   ....[2]....
        /*0044*/ 	.word	0xffffffff


	//   ....[3]....
        /*0048*/ 	.word	0xffffffff


	//   ....[4]....
        /*004c*/ 	.word	0xffffffff


	//   ....[5]....
        /*0050*/ 	.word	0xffffffff


	//   ....[6]....
        /*0054*/ 	.word	0xffffffff


	//   ....[7]....
        /*0058*/ 	.word	0xffffffff


	//   ....[8]....
        /*005c*/ 	.word	0xffffffff


	//   ....[9]....
        /*0060*/ 	.word	0xffffffff


	//   ....[10]....
        /*0064*/ 	.word	0xffffffff


	//   ....[11]....
        /*0068*/ 	.word	0xffffffff


	//   ....[12]....
        /*006c*/ 	.word	0xffffffff


	//   ....[13]....
        /*0070*/ 	.word	0xffffffff


	//   ....[14]....
        /*0074*/ 	.word	0xffffffff


	//   ....[15]....
        /*0078*/ 	.word	0xffffffff


	//   ....[16]....
        /*007c*/ 	.word	0xffffffff


	//   ....[17]....
        /*0080*/ 	.word	0xffffffff


	//   ....[18]....
        /*0084*/ 	.word	0xffffffff


	//   ....[19]....
        /*0088*/ 	.word	0xffffffff


	//   ....[20]....
        /*008c*/ 	.word	0xffffffff


	//   ....[21]....
        /*0090*/ 	.word	0xffffffff


	//   ....[22]....
        /*0094*/ 	.word	0xffffffff


	//   ....[23]....
        /*0098*/ 	.word	0xffffffff


	//   ....[24]....
        /*009c*/ 	.word	0xffffffff


	//   ....[25]....
        /*00a0*/ 	.word	0xffffffff


	//   ....[26]....
        /*00a4*/ 	.word	0xffffffff


	//   ....[27]....
        /*00a8*/ 	.word	0xffffffff


	//   ....[28]....
        /*00ac*/ 	.word	0xffffffff


	//----- nvinfo : EIATTR_COOP_GROUP_INSTR_OFFSETS
	.align		4
.L_1491:
        /*00b0*/ 	.byte	0x04, 0x28
        /*00b2*/ 	.short	(.L_1493 - .L_1492)


	//   ....[0]....
.L_1492:
        /*00b4*/ 	.word	0x00000950


	//   ....[1]....
        /*00b8*/ 	.word	0x00000a10


	//   ....[2]....
        /*00bc*/ 	.word	0x00003b50


	//   ....[3]....
        /*00c0*/ 	.word	0x00004c30


	//   ....[4]....
        /*00c4*/ 	.word	0x00004c60


	//   ....[5]....
        /*00c8*/ 	.word	0x00004ca0


	//   ....[6]....
        /*00cc*/ 	.word	0x00004cb0


	//   ....[7]....
        /*00d0*/ 	.word	0x00004d40


	//   ....[8]....
        /*00d4*/ 	.word	0x00004d70


	//   ....[9]....
        /*00d8*/ 	.word	0x00004da0


	//   ....[10]....
        /*00dc*/ 	.word	0x00004db0


	//   ....[11]....
        /*00e0*/ 	.word	0x00004e50


	//   ....[12]....
        /*00e4*/ 	.word	0x00004e80


	//   ....[13]....
        /*00e8*/ 	.word	0x00004ea0


	//   ....[14]....
        /*00ec*/ 	.word	0x00004eb0


	//   ....[15]....
        /*00f0*/ 	.word	0x00004f50


	//   ....[16]....
        /*00f4*/ 	.word	0x00004f70


	//   ....[17]....
        /*00f8*/ 	.word	0x00004fa0


	//   ....[18]....
        /*00fc*/ 	.word	0x00004fb0


	//   ....[19]....
        /*0100*/ 	.word	0x00005060


	//   ....[20]....
        /*0104*/ 	.word	0x00005080


	//   ....[21]....
        /*0108*/ 	.word	0x000050a0


	//   ....[22]....
        /*010c*/ 	.word	0x000050b0


	//   ....[23]....
        /*0110*/ 	.word	0x00005250


	//   ....[24]....
        /*0114*/ 	.word	0x00005530


	//   ....[25]....
        /*0118*/ 	.word	0x00005570


	//   ....[26]....
        /*011c*/ 	.word	0x000055a0


	//   ....[27]....
        /*0120*/ 	.word	0x000055d0


	//   ....[28]....
        /*0124*/ 	.word	0x000065c0


	//----- nvinfo : EIATTR_EXIT_INSTR_OFFSETS
	.align		4
.L_1493:
        /*0128*/ 	.byte	0x04, 0x1c
        /*012a*/ 	.short	(.L_1495 - .L_1494)


	//   ....[0]....
.L_1494:
        /*012c*/ 	.word	0x000006a0


	//   ....[1]....
        /*0130*/ 	.word	0x00006730


	//----- nvinfo : EIATTR_MAX_THREADS
	.align		4
.L_1495:
        /*0134*/ 	.byte	0x04, 0x05
        /*0136*/ 	.short	(.L_1497 - .L_1496)
.L_1496:
        /*0138*/ 	.word	0x00000040
        /*013c*/ 	.word	0x00000001
        /*0140*/ 	.word	0x00000001


	//----- nvinfo : EIATTR_CRS_STACK_SIZE
	.align		4
.L_1497:
        /*0144*/ 	.byte	0x04, 0x1e
        /*0146*/ 	.short	(.L_1499 - .L_1498)
.L_1498:
        /*0148*/ 	.word	0x00000000
.L_1499:


//--------------------- .nv.info._Z25selective_scan_fwd_kernelI32Selective_Scan_fwd_kernel_traitsILi64ELi16ELi1ELb1ELb1ELb1ELb1EN3c104HalfENS1_7complexIfEEEEv13SSMParamsBase --------------------------
	.section	.nv.info._Z25selective_scan_fwd_kernelI32Selective_Scan_fwd_kernel_traitsILi64ELi16ELi1ELb1ELb1ELb1ELb1EN3c104HalfENS1_7complexIfEEEEv13SSMParamsBase,"",@"SHT_CUDA_INFO"
	.sectionflags	@""
	.align	4


	//----- nvinfo : EIATTR_CUDA_API_VERSION
	.align		4
        /*0000*/ 	.byte	0x04, 0x37
        /*0002*/ 	.short	(.L_1501 - .L_1500)
.L_1500:
        /*0004*/ 	.word	0x00000082


	//----- nvinfo : EIATTR_SW2861232_WAR
	.align		4
.L_1501:
        /*0008*/ 	.byte	0x01, 0x35
	.zero		2


	//----- nvinfo : EIATTR_PARAM_CBANK
	.align		4
        /*000c*/ 	.byte	0x04, 0x0a
        /*000e*/ 	.short	(.L_1503 - .L_1502)
	.align		4
.L_1502:
        /*0010*/ 	.word	index@(.nv.constant0._Z25selective_scan_fwd_kernelI32Selective_Scan_fwd_kernel_traitsILi64ELi16ELi1ELb1ELb1ELb1ELb1EN3c104HalfENS1_7complexIfEEEEv13SSMParamsBase)
        /*0014*/ 	.short	0x0160
        /*0016*/ 	.short	0x0118


	//----- nvinfo : EIATTR_CBANK_PARAM_SIZE
	.align		4
.L_1503:
        /*0018*/ 	.byte	0x03, 0x19
        /*001a*/ 	.short	0x0118


	//----- nvinfo : EIATTR_KPARAM_INFO
	.align		4
        /*001c*/ 	.byte	0x04, 0x17
        /*001e*/ 	.short	(.L_1505 - .L_1504)
.L_1504:
        /*0020*/ 	.word	0x00000000
        /*0024*/ 	.short	0x0000
        /*0026*/ 	.short	0x0000
        /*0028*/ 	.byte	0x00, 0xf0, 0x61, 0x04


	//----- nvinfo : EIATTR_MAXREG_COUNT
	.align		4
.L_1505:
        /*002c*/ 	.byte	0x03, 0x1b
        /*002e*/ 	.short	0x00a8


	//----- nvinfo : EIATTR_NUM_BARRIERS
	.align		4
        /*0030*/ 	.byte	0x02, 0x4c
        /*0032*/ 	.byte	0x01
	.zero		1


	//----- nvinfo : EIATTR_MERCURY_ISA_VERSION
	.align		4
        /*0034*/ 	.byte	0x03, 0x5f
        /*0036*/ 	.short	0x0000


	//----- nvinfo : EIATTR_COOP_GROUP_MASK_REGIDS
	.align		4
        /*0038*/ 	.byte	0x04, 0x29
        /*003a*/ 	.short	(.L_1507 - .L_1506)


	//   ....[0]....
.L_1506:
        /*003c*/ 	.word	0xffffffff


	//   ....[1]....
        /*0040*/ 	.word	0xffffffff


	//   ....[2]....
        /*0044*/ 	.word	0xffffffff


	//   ....[3]....
        /*0048*/ 	.word	0xffffffff


	//   ....[4]....
        /*004c*/ 	.word	0xffffffff


	//   ....[5]....
        /*0050*/ 	.word	0xffffffff


	//   ....[6]....
        /*0054*/ 	.word	0xffffffff


	//   ....[7]....
        /*0058*/ 	.word	0xffffffff


	//   ....[8]....
        /*005c*/ 	.word	0xffffffff


	//   ....[9]....
        /*0060*/ 	.word	0xffffffff


	//   ....[10]....
        /*0064*/ 	.word	0xffffffff


	//   ....[11]....
        /*0068*/ 	.word	0xffffffff


	//   ....[12]....
        /*006c*/ 	.word	0xffffffff


	//   ....[13]....
        /*0070*/ 	.word	0xffffffff


	//   ....[14]....
        /*0074*/ 	.word	0xffffffff


	//   ....[15]....
        /*0078*/ 	.word	0xffffffff


	//   ....[16]....
        /*007c*/ 	.word	0xffffffff


	//   ....[17]....
        /*0080*/ 	.word	0xffffffff


	//   ....[18]....
        /*0084*/ 	.word	0xffffffff


	//   ....[19]....
        /*0088*/ 	.word	0xffffffff


	//   ....[20]....
        /*008c*/ 	.word	0xffffffff


	//   ....[21]....
        /*0090*/ 	.word	0xffffffff


	//   ....[22]....
        /*0094*/ 	.word	0xffffffff


	//   ....[23]....
        /*0098*/ 	.word	0xffffffff


	//   ....[24]....
        /*009c*/ 	.word	0xffffffff


	//   ....[25]....
        /*00a0*/ 	.word	0xffffffff


	//   ....[26]....
        /*00a4*/ 	.word	0xffffffff


	//   ....[27]....
        /*00a8*/ 	.word	0xffffffff


	//   ....[28]....
        /*00ac*/ 	.word	0xffffffff


	//   ....[29]....
        /*00b0*/ 	.word	0xffffffff


	//   ....[30]....
        /*00b4*/ 	.word	0xffffffff


	//----- nvinfo : EIATTR_COOP_GROUP_INSTR_OFFSETS
	.align		4
.L_1507:
        /*00b8*/ 	.byte	0x04, 0x28
        /*00ba*/ 	.short	(.L_1509 - .L_1508)


	//   ....[0]....
.L_1508:
        /*00bc*/ 	.word	0x00000950


	//   ....[1]....
        /*00c0*/ 	.word	0x000009f0


	//   ....[2]....
        /*00c4*/ 	.word	0x00003af0


	//   ....[3]....
        /*00c8*/ 	.word	0x00004c30


	//   ....[4]....
        /*00cc*/ 	.word	0x00004c60


	//   ....[5]....
        /*00d0*/ 	.word	0x00004ca0


	//   ....[6]....
        /*00d4*/ 	.word	0x00004cb0


	//   ....[7]....
        /*00d8*/ 	.word	0x00004d40


	//   ....[8]....
        /*00dc*/ 	.word	0x00004d70


	//   ....[9]....
        /*00e0*/ 	.word	0x00004da0


	//   ....[10]....
        /*00e4*/ 	.word	0x00004db0


	//   ....[11]....
        /*00e8*/ 	.word	0x00004e50


	//   ....[12]....
        /*00ec*/ 	.word	0x00004e80


	//   ....[13]....
        /*00f0*/ 	.word	0x00004ea0


	//   ....[14]....
        /*00f4*/ 	.word	0x00004eb0


	//   ....[15]....
        /*00f8*/ 	.word	0x00004f60


	//   ....[16]....
        /*00fc*/ 	.word	0x00004f90


	//   ....[17]....
        /*0100*/ 	.word	0x00004fa0


	//   ....[18]....
        /*0104*/ 	.word	0x00004fb0


	//   ....[19]....
        /*0108*/ 	.word	0x00005060


	//   ....[20]....
        /*010c*/ 	.word	0x00005080


	//   ....[21]....
        /*0110*/ 	.word	0x000050a0


	//   ....[22]....
        /*0114*/ 	.word	0x000050b0


	//   ....[23]....
        /*0118*/ 	.word	0x00005250


	//   ....[24]....
        /*011c*/ 	.word	0x00005530


	//   ....[25]....
        /*0120*/ 	.word	0x00005570


	//   ....[26]....
        /*0124*/ 	.word	0x000055a0


	//   ....[27]....
        /*0128*/ 	.word	0x000055d0


	//   ....[28]....
        /*012c*/ 	.word	0x00006590


	//   ....[29]....
        /*0130*/ 	.word	0x00006870


	//   ....[30]....
        /*0134*/ 	.word	0x00007110


	//----- nvinfo : EIATTR_EXIT_INSTR_OFFSETS
	.align		4
.L_1509:
        /*0138*/ 	.byte	0x04, 0x1c
        /*013a*/ 	.short	(.L_1511 - .L_1510)


	//   ....[0]....
.L_1510:
        /*013c*/ 	.word	0x000006a0


	//   ....[1]....
        /*0140*/ 	.word	0x000071b0


	//----- nvinfo : EIATTR_MAX_THREADS
	.align		4
.L_1511:
        /*0144*/ 	.byte	0x04, 0x05
        /*0146*/ 	.short	(.L_1513 - .L_1512)
.L_1512:
        /*0148*/ 	.word	0x00000040
        /*014c*/ 	.word	0x00000001
        /*0150*/ 	.word	0x00000001


	//----- nvinfo : EIATTR_CRS_STACK_SIZE
	.align		4
.L_1513:
        /*0154*/ 	.byte	0x04, 0x1e
        /*0156*/ 	.short	(.L_1515 - .L_1514)
.L_1514:
        /*0158*/ 	.word	0x00000000
.L_1515:


//--------------------- .nv.info._Z25selective_scan_fwd_kernelI32Selective_Scan_fwd_kernel_traitsILi32ELi16ELi1ELb0ELb0ELb0ELb0EN3c104HalfENS1_7complexIfEEEEv13SSMParamsBase --------------------------
	.section	.nv.info._Z25selective_scan_fwd_kernelI32Selective_Scan_fwd_kernel_traitsILi32ELi16ELi1ELb0ELb0ELb0ELb0EN3c104HalfENS1_7complexIfEEEEv13SSMParamsBase,"",@"SHT_CUDA_INFO"
	.sectionflags	@""
	.align	4


	//----- nvinfo : EIATTR_CUDA_API_VERSION
	.align		4
        /*0000*/ 	.byte	0x04, 0x37
        /*0002*/ 	.short	(.L_1517 - .L_1516)
.L_1516:
        /*0004*/ 	.word	0x00000082


	//----- nvinfo : EIATTR_SW2861232_WAR
	.align		4
.L_1517:
        /*0008*/ 	.byte	0x01, 0x35
	.zero		2


	//----- nvinfo : EIATTR_PARAM_CBANK
	.align		4
        /*000c*/ 	.byte	0x04, 0x0a
        /*000e*/ 	.short	(.L_1519 - .L_1518)
	.align		4
.L_1518:
        /*0010*/ 	.word	index@(.nv.constant0._Z25selective_scan_fwd_kernelI32Selective_Scan_fwd_kernel_traitsILi32ELi16ELi1ELb0ELb0ELb0ELb0EN3c104HalfENS1_7complexIfEEEEv13SSMParamsBase)
        /*0014*/ 	.short	0x0160
        /*0016*/ 	.short	0x0118


	//----- nvinfo : EIATTR_CBANK_PARAM_SIZE
	.align		4
.L_1519:
        /*0018*/ 	.byte	0x03, 0x19
        /*001a*/ 	.short	0x0118


	//----- nvinfo : EIATTR_KPARAM_INFO
	.align		4
        /*001c*/ 	.byte	0x04, 0x17
        /*001e*/ 	.short	(.L_1521 - .L_1520)
.L_1520:
        /*0020*/ 	.word	0x00000000
        /*0024*/ 	.short	0x0000
        /*0026*/ 	.short	0x0000
        /*0028*/ 	.byte	0x00, 0xf0, 0x61, 0x04


	//----- nvinfo : EIATTR_MAXREG_COUNT
	.align		4
.L_1521:
        /*002c*/ 	.byte	0x03, 0x1b
        /*002e*/ 	.short	0x00ff


	//----- nvinfo : EIATTR_NUM_BARRIERS
	.align		4
        /*0030*/ 	.byte	0x02, 0x4c
        /*0032*/ 	.byte	0x01
	.zero		1


	//----- nvinfo : EIATTR_MERCURY_ISA_VERSION
	.align		4
        /*0034*/ 	.byte	0x03, 0x5f
        /*0036*/ 	.short	0x0000


	//----- nvinfo : EIATTR_COOP_GROUP_MASK_REGIDS
	.align		4
        /*0038*/ 	.byte	0x04, 0x29
        /*003a*/ 	.short	(.L_1523 - .L_1522)


	//   ....[0]....
.L_1522:
        /*003c*/ 	.word	0xffffffff


	//   ....[1]....
        /*0040*/ 	.word	0xffffffff


	//   ....[2]....
        /*0044*/ 	.word	0xffffffff


	//   ....[3]....
        /*0048*/ 	.word	0xffffffff


	//   ....[4]....
        /*004c*/ 	.word	0xffffffff


	//   ....[5]....
        /*0050*/ 	.word	0xffffffff


	//   ....[6]....
        /*0054*/ 	.word	0xffffffff


	//   ....[7]....
        /*0058*/ 	.word	0xffffffff


	//   ....[8]....
        /*005c*/ 	.word	0xffffffff


	//   ....[9]....
        /*0060*/ 	.word	0xffffffff


	//   ....[10]....
        /*0064*/ 	.word	0xffffffff


	//   ....[11]....
        /*0068*/ 	.word	0xffffffff


	//   ....[12]....
        /*006c*/ 	.word	0xffffffff


	//   ....[13]....
        /*0070*/ 	.word	0xffffffff


	//   ....[14]....
        /*0074*/ 	.word	0xffffffff


	//   ....[15]....
        /*0078*/ 	.word	0xffffffff


	//   ....[16]....
        /*007c*/ 	.word	0xffffffff


	//   ....[17]....
        /*0080*/ 	.word	0xffffffff


	//   ....[18]....
        /*0084*/ 	.word	0xffffffff


	//   ....[19]....
        /*0088*/ 	.word	0xffffffff


	//   ....[20]....
        /*008c*/ 	.word	0xffffffff


	//   ....[21]....
        /*0090*/ 	.word	0xffffffff


	//   ....[22]....
        /*0094*/ 	.word	0xffffffff


	//   ....[23]....
        /*0098*/ 	.word	0xffffffff


	//   ....[24]....
        /*009c*/ 	.word	0xffffffff


	//   ....[25]....
        /*00a0*/ 	.word	0xffffffff


	//   ....[26]....
        /*00a4*/ 	.word	0xffffffff


	//----- nvinfo : EIATTR_COOP_GROUP_INSTR_OFFSETS
	.align		4
.L_1523:
        /*00a8*/ 	.byte	0x04, 0x28
        /*00aa*/ 	.short	(.L_1525 - .L_1524)


	//   ....[0]....
.L_1524:
        /*00ac*/ 	.word	0x00000c20


	//   ....[1]....
        /*00b0*/ 	.word	0x000010e0


	//   ....[2]....
        /*00b4*/ 	.word	0x00005230


	//   ....[3]....
        /*00b8*/ 	.word	0x00005270


	//   ....[4]....
        /*00bc*/ 	.word	0x000052d0


	//   ....[5]....
        /*00c0*/ 	.word	0x00005320


	//   ....[6]....
        /*00c4*/ 	.word	0x00005490


	//   ....[7]....
        /*00c8*/ 	.word	0x000054c0


	//   ....[8]....
        /*00cc*/ 	.word	0x00005510


	//   ....[9]....
        /*00d0*/ 	.word	0x00005520


	//   ....[10]....
        /*00d4*/ 	.word	0x000055b0


	//   ....[11]....
        /*00d8*/ 	.word	0x000055d0


	//   ....[12]....
        /*00dc*/ 	.word	0x00005610


	//   ....[13]....
        /*00e0*/ 	.word	0x00005620


	//   ....[14]....
        /*00e4*/ 	.word	0x000056c0


	//   ....[15]....
        /*00e8*/ 	.word	0x000056f0


	//   ....[16]....
        /*00ec*/ 	.word	0x00005710


	//   ....[17]....
        /*00f0*/ 	.word	0x00005720


	//   ....[18]....
        /*00f4*/ 	.word	0x000057c0


	//   ....[19]....
        /*00f8*/ 	.word	0x00005800


	//   ....[20]....
        /*00fc*/ 	.word	0x00005820


	//   ....[21]....
        /*0100*/ 	.word	0x00005840


	//   ....[22]....
        /*0104*/ 	.word	0x000059d0


	//   ....[23]....
        /*0108*/ 	.word	0x000059f0


	//   ....[24]....
        /*010c*/ 	.word	0x00005a00


	//   ....[25]....
        /*0110*/ 	.word	0x00005a10


	//   ....[26]....
        /*0114*/ 	.word	0x00006870


	//----- nvinfo : EIATTR_EXIT_INSTR_OFFSETS
	.align		4
.L_1525:
        /*0118*/ 	.byte	0x04, 0x1c
        /*011a*/ 	.short	(.L_1527 - .L_1526)


	//   ....[0]....
.L_1526:
        /*011c*/ 	.word	0x00000130


	//   ....[1]....
        /*0120*/ 	.word	0x00006ee0


	//----- nvinfo : EIATTR_MAX_THREADS
	.align		4
.L_1527:
        /*0124*/ 	.byte	0x04, 0x05
        /*0126*/ 	.short	(.L_1529 - .L_1528)
.L_1528:
        /*0128*/ 	.word	0x00000020
        /*012c*/ 	.word	0x00000001
        /*0130*/ 	.word	0x00000001


	//----- nvinfo : EIATTR_CRS_STACK_SIZE
	.align		4
.L_1529:
        /*0134*/ 	.byte	0x04, 0x1e
        /*0136*/ 	.short	(.L_1531 - .L_1530)
.L_1530:
        /*0138*/ 	.word	0x00000000
.L_1531:


//--------------------- .nv.info._Z25selective_scan_fwd_kernelI32Selective_Scan_fwd_kernel_traitsILi32ELi16ELi1ELb0ELb0ELb0ELb1EN3c104HalfENS1_7complexIfEEEEv13SSMParamsBase --------------------------
	.section	.nv.info._Z25selective_scan_fwd_kernelI32Selective_Scan_fwd_kernel_traitsILi32ELi16ELi1ELb0ELb0ELb0ELb1EN3c104HalfENS1_7complexIfEEEEv13SSMParamsBase,"",@"SHT_CUDA_INFO"
	.sectionflags	@""
	.align	4


	//----- nvinfo : EIATTR_CUDA_API_VERSION
	.align		4
        /*0000*/ 	.byte	0x04, 0x37
        /*0002*/ 	.short	(.L_1533 - .L_1532)
.L_1532:
        /*0004*/ 	.word	0x00000082


	//----- nvinfo : EIATTR_SW2861232_WAR
	.align		4
.L_1533:
        /*0008*/ 	.byte	0x01, 0x35
	.zero		2


	//----- nvinfo : EIATTR_PARAM_CBANK
	.align		4
        /*000c*/ 	.byte	0x04, 0x0a
        /*000e*/ 	.short	(.L_1535 - .L_1534)
	.align		4
.L_1534:
        /*0010*/ 	.word	index@(.nv.constant0._Z25selective_scan_fwd_kernelI32Selective_Scan_fwd_kernel_traitsILi32ELi16ELi1ELb0ELb0ELb0ELb1EN3c104HalfENS1_7complexIfEEEEv13SSMParamsBase)
        /*0014*/ 	.short	0x0160
        /*0016*/ 	.short	0x0118


	//----- nvinfo : EIATTR_CBANK_PARAM_SIZE
	.align		4
.L_1535:
        /*0018*/ 	.byte	0x03, 0x19
        /*001a*/ 	.short	0x0118


	//----- nvinfo : EIATTR_KPARAM_INFO
	.align		4
        /*001c*/ 	.byte	0x04, 0x17
        /*001e*/ 	.short	(.L_1537 - .L_1536)
.L_1536:
        /*0020*/ 	.word	0x00000000
        /*0024*/ 	.short	0x0000
        /*0026*/ 	.short	0x0000
        /*0028*/ 	.byte	0x00, 0xf0, 0x61, 0x04


	//----- nvinfo : EIATTR_MAXREG_COUNT
	.align		4
.L_1537:
        /*002c*/ 	.byte	0x03, 0x1b
        /*002e*/ 	.short	0x00ff


	//----- nvinfo : EIATTR_NUM_BARRIERS
	.align		4
        /*0030*/ 	.byte	0x02, 0x4c
        /*0032*/ 	.byte	0x01
	.zero		1


	//----- nvinfo : EIATTR_MERCURY_ISA_VERSION
	.align		4
        /*0034*/ 	.byte	0x03, 0x5f
        /*0036*/ 	.short	0x0000


	//----- nvinfo : EIATTR_COOP_GROUP_MASK_REGIDS
	.align		4
        /*0038*/ 	.byte	0x04, 0x29
        /*003a*/ 	.short	(.L_1539 - .L_1538)


	//   ....[0]....
.L_1538:
        /*003c*/ 	.word	0xffffffff


	//   ....[1]....
        /*0040*/ 	.word	0xffffffff


	//   ....[2]....
        /*0044*/ 	.word	0xffffffff


	//   ....[3]....
        /*0048*/ 	.word	0xffffffff


	//   ....[4]....
        /*004c*/ 	.word	0xffffffff


	//   ....[5]....
        /*0050*/ 	.word	0xffffffff


	//   ....[6]....
        /*0054*/ 	.word	0xffffffff


	//   ....[7]....
        /*0058*/ 	.word	0xffffffff


	//   ....[8]....
        /*005c*/ 	.word	0xffffffff


	//   ....[9]....
        /*0060*/ 	.word	0xffffffff


	//   ....[10]....
        /*0064*/ 	.word	0xffffffff


	//   ....[11]....
        /*0068*/ 	.word	0xffffffff


	//   ....[12]....
        /*006c*/ 	.word	0xffffffff


	//   ....[13]....
        /*0070*/ 	.word	0xffffffff


	//   ....[14]....
        /*0074*/ 	.word	0xffffffff


	//   ....[15]....
        /*0078*/ 	.word	0xffffffff


	//   ....[16]....
        /*007c*/ 	.word	0xffffffff


	//   ....[17]....
        /*0080*/ 	.word	0xffffffff


	//   ....[18]....
        /*0084*/ 	.word	0xffffffff


	//   ....[19]....
        /*0088*/ 	.word	0xffffffff


	//   ....[20]....
        /*008c*/ 	.word	0xffffffff


	//   ....[21]....
        /*0090*/ 	.word	0xffffffff


	//   ....[22]....
        /*0094*/ 	.word	0xffffffff


	//   ....[23]....
        /*0098*/ 	.word	0xffffffff


	//   ....[24]....
        /*009c*/ 	.word	0xffffffff


	//   ....[25]....
        /*00a0*/ 	.word	0xffffffff


	//   ....[26]....
        /*00a4*/ 	.word	0xffffffff


	//   ....[27]....
        /*00a8*/ 	.word	0xffffffff


	//   ....[28]....
        /*00ac*/ 	.word	0xffffffff


	//----- nvinfo : EIATTR_COOP_GROUP_INSTR_OFFSETS
	.align		4
.L_1539:
        /*00b0*/ 	.byte	0x04, 0x28
        /*00b2*/ 	.short	(.L_1541 - .L_1540)


	//   ....[0]....
.L_1540:
        /*00b4*/ 	.word	0x00000c60


	//   ....[1]....
        /*00b8*/ 	.word	0x000010f0


	//   ....[2]....
        /*00bc*/ 	.word	0x00005220


	//   ....[3]....
        /*00c0*/ 	.word	0x00005260


	//   ....[4]....
        /*00c4*/ 	.word	0x000052f0


	//   ....[5]....
        /*00c8*/ 	.word	0x00005330


	//   ....[6]....
        /*00cc*/ 	.word	0x00005430


	//   ....[7]....
        /*00d0*/ 	.word	0x000054b0


	//   ....[8]....
        /*00d4*/ 	.word	0x000054f0


	//   ....[9]....
        /*00d8*/ 	.word	0x00005500


	//   ....[10]....
        /*00dc*/ 	.word	0x000055a0


	//   ....[11]....
        /*00e0*/ 	.word	0x000055d0


	//   ....[12]....
        /*00e4*/ 	.word	0x00005600


	//   ....[13]....
        /*00e8*/ 	.word	0x00005610


	//   ....[14]....
        /*00ec*/ 	.word	0x000056b0


	//   ....[15]....
        /*00f0*/ 	.word	0x000056d0


	//   ....[16]....
        /*00f4*/ 	.word	0x00005700


	//   ....[17]....
        /*00f8*/ 	.word	0x00005710


	//   ....[18]....
        /*00fc*/ 	.word	0x000057c0


	//   ....[19]....
        /*0100*/ 	.word	0x000057f0


	//   ....[20]....
        /*0104*/ 	.word	0x00005810


	//   ....[21]....
        /*0108*/ 	.word	0x00005830


	//   ....[22]....
        /*010c*/ 	.word	0x000059c0


	//   ....[23]....
        /*0110*/ 	.word	0x000059e0


	//   ....[24]....
        /*0114*/ 	.word	0x000059f0


	//   ....[25]....
        /*0118*/ 	.word	0x00005a00


	//   ....[26]....
        /*011c*/ 	.word	0x000068f0


	//   ....[27]....
        /*0120*/ 	.word	0x00007410


	//   ....[28]....
        /*0124*/ 	.word	0x00007e30


	//----- nvinfo : EIATTR_EXIT_INSTR_OFFSETS
	.align		4
.L_1541:
        /*0128*/ 	.byte	0x04, 0x1c
        /*012a*/ 	.short	(.L_1543 - .L_1542)


	//   ....[0]....
.L_1542:
        /*012c*/ 	.word	0x00000130


	//   ....[1]....
        /*0130*/ 	.word	0x000083a0


	//----- nvinfo : EIATTR_MAX_THREADS
	.align		4
.L_1543:
        /*0134*/ 	.byte	0x04, 0x05
        /*0136*/ 	.short	(.L_1545 - .L_1544)
.L_1544:
        /*0138*/ 	.word	0x00000020
        /*013c*/ 	.word	0x00000001
        /*0140*/ 	.word	0x00000001


	//----- nvinfo : EIATTR_CRS_STACK_SIZE
	.align		4
.L_1545:
        /*0144*/ 	.byte	0x04, 0x1e
        /*0146*/ 	.short	(.L_1547 - .L_1546)
.L_1546:
        /*0148*/ 	.word	0x00000000
.L_1547:


//--------------------- .nv.info._Z25selective_scan_fwd_kernelI32Selective_Scan_fwd_kernel_traitsILi32ELi16ELi1ELb0ELb0ELb1ELb0EN3c104HalfENS1_7complexIfEEEEv13SSMParamsBase --------------------------
	.section	.nv.info._Z25selective_scan_fwd_kernelI32Selective_Scan_fwd_kernel_traitsILi32ELi16ELi1ELb0ELb0ELb1ELb0EN3c104HalfENS1_7complexIfEEEEv13SSMParamsBase,"",@"SHT_CUDA_INFO"
	.sectionflags	@""
	.align	4


	//----- nvinfo : EIATTR_CUDA_API_VERSION
	.align		4
        /*0000*/ 	.byte	0x04, 0x37
        /*0002*/ 	.short	(.L_1549 - .L_1548)
.L_1548:
        /*0004*/ 	.word	0x00000082


	//----- nvinfo : EIATTR_SW2861232_WAR
	.align		4
.L_1549:
        /*0008*/ 	.byte	0x01, 0x35
	.zero		2


	//----- nvinfo : EIATTR_PARAM_CBANK
	.align		4
        /*000c*/ 	.byte	0x04, 0x0a
        /*000e*/ 	.short	(.L_1551 - .L_1550)
	.align		4
.L_1550:
        /*0010*/ 	.word	index@(.nv.constant0._Z25selective_scan_fwd_kernelI32Selective_Scan_fwd_kernel_traitsILi32ELi16ELi1ELb0ELb0ELb1ELb0EN3c104HalfENS1_7complexIfEEEEv13SSMParamsBase)
        /*0014*/ 	.short	0x0160
        /*0016*/ 	.short	0x0118


	//----- nvinfo : EIATTR_CBANK_PARAM_SIZE
	.align		4
.L_1551:
        /*0018*/ 	.byte	0x03, 0x19
        /*001a*/ 	.short	0x0118


	//----- nvinfo : EIATTR_KPARAM_INFO
	.align		4
        /*001c*/ 	.byte	0x04, 0x17
        /*001e*/ 	.short	(.L_1553 - .L_1552)
.L_1552:
        /*0020*/ 	.word	0x00000000
        /*0024*/ 	.short	0x0000
        /*0026*/ 	.short	0x0000
        /*0028*/ 	.byte	0x00, 0xf0, 0x61, 0x04


	//----- nvinfo : EIATTR_MAXREG_COUNT
	.align		4
.L_1553:
        /*002c*/ 	.byte	0x03, 0x1b
        /*002e*/ 	.short	0x00ff


	//----- nvinfo : EIATTR_NUM_BARRIERS
	.align		4
        /*0030*/ 	.byte	0x02, 0x4c
        /*0032*/ 	.byte	0x01
	.zero		1


	//----- nvinfo : EIATTR_MERCURY_ISA_VERSION
	.align		4
        /*0034*/ 	.byte	0x03, 0x5f
        /*0036*/ 	.short	0x0000


	//----- nvinfo : EIATTR_COOP_GROUP_MASK_REGIDS
	.align		4
        /*0038*/ 	.byte	0x04, 0x29
        /*003a*/ 	.short	(.L_1555 - .L_1554)


	//   ....[0]....
.L_1554:
        /*003c*/ 	.word	0xffffffff


	//   ....[1]....
        /*0040*/ 	.word	0xffffffff


	//   ....[2]....
        /*0044*/ 	.word	0xffffffff


	//   ....[3]....
        /*0048*/ 	.word	0xffffffff


	//   ....[4]....
        /*004c*/ 	.word	0xffffffff


	//   ....[5]....
        /*0050*/ 	.word	0xffffffff


	//   ....[6]....
        /*0054*/ 	.word	0xffffffff


	//   ....[7]....
        /*0058*/ 	.word	0xffffffff


	//   ....[8]....
        /*005c*/ 	.word	0xffffffff


	//   ....[9]....
        /*0060*/ 	.word	0xffffffff


	//   ....[10]....
        /*0064*/ 	.word	0xffffffff


	//   ....[11]....
        /*0068*/ 	.word	0xffffffff


	//   ....[12]....
        /*006c*/ 	.word	0xffffffff


	//   ....[13]....
        /*0070*/ 	.word	0xffffffff


	//   ....[14]....
        /*0074*/ 	.word	0xffffffff


	//   ....[15]....
        /*0078*/ 	.word	0xffffffff


	//   ....[16]....
        /*007c*/ 	.word	0xffffffff


	//   ....[17]....
        /*0080*/ 	.word	0xffffffff


	//   ....[18]....
        /*0084*/ 	.word	0xffffffff


	//   ....[19]....
        /*0088*/ 	.word	0xffffffff


	//   ....[20]....
        /*008c*/ 	.word	0xffffffff


	//   ....[21]....
        /*0090*/ 	.word	0xffffffff


	//   ....[22]....
        /*0094*/ 	.word	0xffffffff


	//   ....[23]....
        /*0098*/ 	.word	0xffffffff


	//   ....[24]....
        /*009c*/ 	.word	0xffffffff


	//   ....[25]....
        /*00a0*/ 	.word	0xffffffff


	//   ....[26]....
        /*00a4*/ 	.word	0xffffffff


	//   ....[27]....
        /*00a8*/ 	.word	0xffffffff


	//----- nvinfo : EIATTR_COOP_GROUP_INSTR_OFFSETS
	.align		4
.L_1555:
        /*00ac*/ 	.byte	0x04, 0x28
        /*00ae*/ 	.short	(.L_1557 - .L_1556)


	//   ....[0]....
.L_1556:
        /*00b0*/ 	.word	0x00000e40


	//   ....[1]....
        /*00b4*/ 	.word	0x00001340


	//   ....[2]....
        /*00b8*/ 	.word	0x00005e30


	//   ....[3]....
        /*00bc*/ 	.word	0x00006290


	//   ....[4]....
        /*00c0*/ 	.word	0x000062c0


	//   ....[5]....
        /*00c4*/ 	.word	0x00006330


	//   ....[6]....
        /*00c8*/ 	.word	0x00006350


	//   ....[7]....
        /*00cc*/ 	.word	0x000063c0


	//   ....[8]....
        /*00d0*/ 	.word	0x000063d0


	//   ....[9]....
        /*00d4*/ 	.word	0x00006430


	//   ....[10]....
        /*00d8*/ 	.word	0x00006450


	//   ....[11]....
        /*00dc*/ 	.word	0x000064c0


	//   ....[12]....
        /*00e0*/ 	.word	0x000064e0


	//   ....[13]....
        /*00e4*/ 	.word	0x00006530


	//   ....[14]....
        /*00e8*/ 	.word	0x00006540


	//   ....[15]....
        /*00ec*/ 	.word	0x000065c0


	//   ....[16]....
        /*00f0*/ 	.word	0x000065e0


	//   ....[17]....
        /*00f4*/ 	.word	0x00006630


	//   ....[18]....
        /*00f8*/ 	.word	0x00006640


	//   ....[19]....
        /*00fc*/ 	.word	0x000066d0


	//   ....[20]....
        /*0100*/ 	.word	0x000066e0


	//   ....[21]....
        /*0104*/ 	.word	0x00006730


	//   ....[22]....
        /*0108*/ 	.word	0x00006750


	//   ....[23]....
        /*010c*/ 	.word	0x00006b20


	//   ....[24]....
        /*0110*/ 	.word	0x00006b40


	//   ....[25]....
        /*0114*/ 	.word	0x00006b50


	//   ....[26]....
        /*0118*/ 	.word	0x00006b60


	//   ....[27]....
        /*011c*/ 	.word	0x00007f50


	//----- nvinfo : EIATTR_EXIT_INSTR_OFFSETS
	.align		4
.L_1557:
        /*0120*/ 	.byte	0x04, 0x1c
        /*0122*/ 	.short	(.L_1559 - .L_1558)


	//   ....[0]....
.L_1558:
        /*0124*/ 	.word	0x00000250


	//   ....[1]....
        /*0128*/ 	.word	0x000085f0


	//----- nvinfo : EIATTR_MAX_THREADS
	.align		4
.L_1559:
        /*012c*/ 	.byte	0x04, 0x05
        /*012e*/ 	.short	(.L_1561 - .L_1560)
.L_1560:
        /*0130*/ 	.word	0x00000020
        /*0134*/ 	.word	0x00000001
        /*0138*/ 	.word	0x00000001


	//----- nvinfo : EIATTR_CRS_STACK_SIZE
	.align		4
.L_1561:
        /*013c*/ 	.byte	0x04, 0x1e
        /*013e*/ 	.short	(.L_1563 - .L_1562)
.L_1562:
        /*0140*/ 	.word	0x00000000
.L_1563:


//--------------------- .nv.info._Z25selective_scan_fwd_kernelI32Selective_Scan_fwd_kernel_traitsILi32ELi16ELi1ELb0ELb0ELb1ELb1EN3c104HalfENS1_7complexIfEEEEv13SSMParamsBase --------------------------
	.section	.nv.info._Z25selective_scan_fwd_kernelI32Selective_Scan_fwd_kernel_traitsILi32ELi16ELi1ELb0ELb0ELb1ELb1EN3c104HalfENS1_7complexIfEEEEv13SSMParamsBase,"",@"SHT_CUDA_INFO"
	.sectionflags	@""
	.align	4


	//----- nvinfo : EIATTR_CUDA_API_VERSION
	.align		4
        /*0000*/ 	.byte	0x04, 0x37
        /*0002*/ 	.short	(.L_1565 - .L_1564)
.L_1564:
        /*0004*/ 	.word	0x00000082


	//----- nvinfo : EIATTR_SW2861232_WAR
	.align		4
.L_1565:
        /*0008*/ 	.byte	0x01, 0x35
	.zero		2


	//----- nvinfo : EIATTR_PARAM_CBANK
	.align		4
        /*000c*/ 	.byte	0x04, 0x0a
        /*000e*/ 	.short	(.L_1567 - .L_1566)
	.align		4
.L_1566:
        /*0010*/ 	.word	index@(.nv.constant0._Z25selective_scan_fwd_kernelI32Selective_Scan_fwd_kernel_traitsILi32ELi16ELi1ELb0ELb0ELb1ELb1EN3c104HalfENS1_7complexIfEEEEv13SSMParamsBase)
        /*0014*/ 	.short	0x0160
        /*0016*/ 	.short	0x0118


	//----- nvinfo : EIATTR_CBANK_PARAM_SIZE
	.align		4
.L_1567:
        /*0018*/ 	.byte	0x03, 0x19
        /*001a*/ 	.short	0x0118


	//----- nvinfo : EIATTR_KPARAM_INFO
	.align		4
        /*001c*/ 	.byte	0x04, 0x17
        /*001e*/ 	.short	(.L_1569 - .L_1568)
.L_1568:
        /*0020*/ 	.word	0x00000000
        /*0024*/ 	.short	0x0000
        /*0026*/ 	.short	0x0000
        /*0028*/ 	.byte	0x00, 0xf0, 0x61, 0x04


	//----- nvinfo : EIATTR_MAXREG_COUNT
	.align		4
.L_1569:
        /*002c*/ 	.byte	0x03, 0x1b
        /*002e*/ 	.short	0x00ff


	//----- nvinfo : EIATTR_NUM_BARRIERS
	.align		4
        /*0030*/ 	.byte	0x02, 0x4c
        /*0032*/ 	.byte	0x01
	.zero		1


	//----- nvinfo : EIATTR_MERCURY_ISA_VERSION
	.align		4
        /*0034*/ 	.byte	0x03, 0x5f
        /*0036*/ 	.short	0x0000


	//----- nvinfo : EIATTR_COOP_GROUP_MASK_REGIDS
	.align		4
        /*0038*/ 	.byte	0x04, 0x29
        /*003a*/ 	.short	(.L_1571 - .L_1570)


	//   ....[0]....
.L_1570:
        /*003c*/ 	.word	0xffffffff


	//   ....[1]....
        /*0040*/ 	.word	0xffffffff


	//   ....[2]....
        /*0044*/ 	.word	0xffffffff


	//   ....[3]....
        /*0048*/ 	.word	0xffffffff


	//   ....[4]....
        /*004c*/ 	.word	0xffffffff


	//   ....[5]....
        /*0050*/ 	.word	0xffffffff


	//   ....[6]....
        /*0054*/ 	.word	0xffffffff


	//   ....[7]....
        /*0058*/ 	.word	0xffffffff


	//   ....[8]....
        /*005c*/ 	.word	0xffffffff


	//   ....[9]....
        /*0060*/ 	.word	0xffffffff


	//   ....[10]....
        /*0064*/ 	.word	0xffffffff


	//   ....[11]....
        /*0068*/ 	.word	0xffffffff


	//   ....[12]....
        /*006c*/ 	.word	0xffffffff


	//   ....[13]....
        /*0070*/ 	.word	0xffffffff


	//   ....[14]....
        /*0074*/ 	.word	0xffffffff


	//   ....[15]....
        /*0078*/ 	.word	0xffffffff


	//   ....[16]....
        /*007c*/ 	.word	0xffffffff


	//   ....[17]....
        /*0080*/ 	.word	0xffffffff


	//   ....[18]....
        /*0084*/ 	.word	0xffffffff


	//   ....[19]....
        /*0088*/ 	.word	0xffffffff


	//   ....[20]....
        /*008c*/ 	.word	0xffffffff


	//   ....[21]....
        /*0090*/ 	.word	0xffffffff


	//   ....[22]....
        /*0094*/ 	.word	0xffffffff


	//   ....[23]....
        /*0098*/ 	.word	0xffffffff


	//   ....[24]....
        /*009c*/ 	.word	0xffffffff


	//   ....[25]....
        /*00a0*/ 	.word	0xffffffff


	//   ....[26]....
        /*00a4*/ 	.word	0xffffffff


	//   ....[27]....
        /*00a8*/ 	.word	0xffffffff


	//   ....[28]....
        /*00ac*/ 	.word	0xffffffff


	//   ....[29]....
        /*00b0*/ 	.word	0xffffffff


	//----- nvinfo : EIATTR_COOP_GROUP_INSTR_OFFSETS
	.align		4
.L_1571:
        /*00b4*/ 	.byte	0x04, 0x28
        /*00b6*/ 	.short	(.L_1573 - .L_1572)


	//   ....[0]....
.L_1572:
        /*00b8*/ 	.word	0x00000e40


	//   ....[1]....
        /*00bc*/ 	.word	0x00001340


	//   ....[2]....
        /*00c0*/ 	.word	0x00005e30


	//   ....[3]....
        /*00c4*/ 	.word	0x00006290


	//   ....[4]....
        /*00c8*/ 	.word	0x000062c0


	//   ....[5]....
        /*00cc*/ 	.word	0x00006330


	//   ....[6]....
        /*00d0*/ 	.word	0x00006350


	//   ....[7]....
        /*00d4*/ 	.word	0x000063c0


	//   ....[8]....
        /*00d8*/ 	.word	0x000063d0


	//   ....[9]....
        /*00dc*/ 	.word	0x00006430


	//   ....[10]....
        /*00e0*/ 	.word	0x00006450


	//   ....[11]....
        /*00e4*/ 	.word	0x000064c0


	//   ....[12]....
        /*00e8*/ 	.word	0x000064e0


	//   ....[13]....
        /*00ec*/ 	.word	0x00006530


	//   ....[14]....
        /*00f0*/ 	.word	0x00006540


	//   ....[15]....
        /*00f4*/ 	.word	0x000065c0


	//   ....[16]....
        /*00f8*/ 	.word	0x000065e0


	//   ....[17]....
        /*00fc*/ 	.word	0x00006630


	//   ....[18]....
        /*0100*/ 	.word	0x00006640


	//   ....[19]....
        /*0104*/ 	.word	0x000066d0


	//   ....[20]....
        /*0108*/ 	.word	0x000066e0


	//   ....[21]....
        /*010c*/ 	.word	0x00006730


	//   ....[22]....
        /*0110*/ 	.word	0x00006750


	//   ....[23]....
        /*0114*/ 	.word	0x00006b20


	//   ....[24]....
        /*0118*/ 	.word	0x00006b40


	//   ....[25]....
        /*011c*/ 	.word	0x00006b50


	//   ....[26]....
        /*0120*/ 	.word	0x00006b60


	//   ....[27]....
        /*0124*/ 	.word	0x00008010


	//   ....[28]....
        /*0128*/ 	.word	0x00008b30


	//   ....[29]....
        /*012c*/ 	.word	0x00009560


	//----- nvinfo : EIATTR_EXIT_INSTR_OFFSETS
	.align		4
.L_1573:
        /*0130*/ 	.byte	0x04, 0x1c
        /*0132*/ 	.short	(.L_1575 - .L_1574)


	//   ....[0]....
.L_1574:
        /*0134*/ 	.word	0x00000250


	//   ....[1]....
        /*0138*/ 	.word	0x00009ae0


	//----- nvinfo : EIATTR_MAX_THREADS
	.align		4
.L_1575:
        /*013c*/ 	.byte	0x04, 0x05
        /*013e*/ 	.short	(.L_1577 - .L_1576)
.L_1576:
        /*0140*/ 	.word	0x00000020
        /*0144*/ 	.word	0x00000001
        /*0148*/ 	.word	0x00000001


	//----- nvinfo : EIATTR_CRS_STACK_SIZE
	.align		4
.L_1577:
        /*014c*/ 	.byte	0x04, 0x1e
        /*014e*/ 	.short	(.L_1579 - .L_1578)
.L_1578:
        /*0150*/ 	.word	0x00000000
.L_1579:


//--------------------- .nv.info._Z25selective_scan_fwd_kernelI32Selective_Scan_fwd_kernel_traitsILi32ELi16ELi1ELb0ELb1ELb0ELb0EN3c104HalfENS1_7complexIfEEEEv13SSMParamsBase --------------------------
	.section	.nv.info._Z25selective_scan_fwd_kernelI32Selective_Scan_fwd_kernel_traitsILi32ELi16ELi1ELb0ELb1ELb0ELb0EN3c104HalfENS1_7complexIfEEEEv13SSMParamsBase,"",@"SHT_CUDA_INFO"
	.sectionflags	@""
	.align	4


	//----- nvinfo : EIATTR_CUDA_API_VERSION
	.align		4
        /*0000*/ 	.byte	0x04, 0x37
        /*0002*/ 	.short	(.L_1581 - .L_1580)
.L_1580:
        /*0004*/ 	.word	0x00000082


	//----- nvinfo : EIATTR_SW2861232_WAR
	.align		4
.L_1581:
        /*0008*/ 	.byte	0x01, 0x35
	.zero		2


	//----- nvinfo : EIATTR_PARAM_CBANK
	.align		4
        /*000c*/ 	.byte	0x04, 0x0a
        /*000e*/ 	.short	(.L_1583 - .L_1582)
	.align		4
.L_1582:
        /*0010*/ 	.word	index@(.nv.constant0._Z25selective_scan_fwd_kernelI32Selective_Scan_fwd_kernel_traitsILi32ELi16ELi1ELb0ELb1ELb0ELb0EN3c104HalfENS1_7complexIfEEEEv13SSMParamsBase)
        /*0014*/ 	.short	0x0160
        /*0016*/ 	.short	0x0118


	//----- nvinfo : EIATTR_CBANK_PARAM_SIZE
	.align		4
.L_1583:
        /*0018*/ 	.byte	0x03, 0x19
        /*001a*/ 	.short	0x0118


	//----- nvinfo : EIATTR_KPARAM_INFO
	.align		4
        /*001c*/ 	.byte	0x04, 0x17
        /*001e*/ 	.short	(.L_1585 - .L_1584)
.L_1584:
        /*0020*/ 	.word	0x00000000
        /*0024*/ 	.short	0x0000
        /*0026*/ 	.short	0x0000
        /*0028*/ 	.byte	0x00, 0xf0, 0x61, 0x04


	//----- nvinfo : EIATTR_MAXREG_COUNT
	.align		4
.L_1585:
        /*002c*/ 	.byte	0x03, 0x1b
        /*002e*/ 	.short	0x00ff


	//----- nvinfo : EIATTR_NUM_BARRIERS
	.align		4
        /*0030*/ 	.byte	0x02, 0x4c
        /*0032*/ 	.byte	0x01
	.zero		1


	//----- nvinfo : EIATTR_MERCURY_ISA_VERSION
	.align		4
        /*0034*/ 	.byte	0x03, 0x5f
        /*0036*/ 	.short	0x0000


	//----- nvinfo : EIATTR_COOP_GROUP_MASK_REGIDS
	.align		4
        /*0038*/ 	.byte	0x04, 0x29
        /*003a*/ 	.short	(.L_1587 - .L_1586)


	//   ....[0]....
.L_1586:
        /*003c*/ 	.word	0xffffffff


	//   ....[1]....
        /*0040*/ 	.word	0xffffffff


	//   ....[2]....
        /*0044*/ 	.word	0xffffffff


	//   ....[3]....
        /*0048*/ 	.word	0xffffffff


	//   ....[4]....
        /*004c*/ 	.word	0xffffffff


	//   ....[5]....
        /*0050*/ 	.word	0xffffffff


	//   ....[6]....
        /*0054*/ 	.word	0xffffffff


	//   ....[7]....
        /*0058*/ 	.word	0xffffffff


	//   ....[8]....
        /*005c*/ 	.word	0xffffffff


	//   ....[9]....
        /*0060*/ 	.word	0xffffffff


	//   ....[10]....
        /*0064*/ 	.word	0xffffffff


	//   ....[11]....
        /*0068*/ 	.word	0xffffffff


	//   ....[12]....
        /*006c*/ 	.word	0xffffffff


	//   ....[13]....
        /*0070*/ 	.word	0xffffffff


	//   ....[14]....
        /*0074*/ 	.word	0xffffffff


	//   ....[15]....
        /*0078*/ 	.word	0xffffffff


	//   ....[16]....
        /*007c*/ 	.word	0xffffffff


	//   ....[17]....
        /*0080*/ 	.word	0xffffffff


	//   ....[18]....
        /*0084*/ 	.word	0xffffffff


	//   ....[19]....
        /*0088*/ 	.word	0xffffffff


	//   ....[20]....
        /*008c*/ 	.word	0xffffffff


	//   ....[21]....
        /*0090*/ 	.word	0xffffffff


	//   ....[22]....
        /*0094*/ 	.word	0xffffffff


	//   ....[23]....
        /*0098*/ 	.word	0xffffffff


	//   ....[24]....
        /*009c*/ 	.word	0xffffffff


	//   ....[25]....
        /*00a0*/ 	.word	0xffffffff


	//   ....[26]....
        /*00a4*/ 	.word	0xffffffff


	//   ....[27]....
        /*00a8*/ 	.word	0xffffffff


	//----- nvinfo : EIATTR_COOP_GROUP_INSTR_OFFSETS
	.align		4
.L_1587:
        /*00ac*/ 	.byte	0x04, 0x28
        /*00ae*/ 	.short	(.L_1589 - .L_1588)


	//   ....[0]....
.L_1588:
        /*00b0*/ 	.word	0x00000ec0


	//   ....[1]....
        /*00b4*/ 	.word	0x00001340


	//   ....[2]....
        /*00b8*/ 	.word	0x00004e10


	//   ....[3]....
        /*00bc*/ 	.word	0x00006970


	//   ....[4]....
        /*00c0*/ 	.word	0x00006990


	//   ....[5]....
        /*00c4*/ 	.word	0x000069d0


	//   ....[6]....
        /*00c8*/ 	.word	0x000069e0


	//   ....[7]....
        /*00cc*/ 	.word	0x00006a70


	//   ....[8]....
        /*00d0*/ 	.word	0x00006a90


	//   ....[9]....
        /*00d4*/ 	.word	0x00006af0


	//   ....[10]....
        /*00d8*/ 	.word	0x00006b20


	//   ....[11]....
        /*00dc*/ 	.word	0x00006c10


	//   ....[12]....
        /*00e0*/ 	.word	0x00006c40


	//   ....[13]....
        /*00e4*/ 	.word	0x00006c80


	//   ....[14]....
        /*00e8*/ 	.word	0x00006c90


	//   ....[15]....
        /*00ec*/ 	.word	0x00006d30


	//   ....[16]....
        /*00f0*/ 	.word	0x00006d60


	//   ....[17]....
        /*00f4*/ 	.word	0x00006d80


	//   ....[18]....
        /*00f8*/ 	.word	0x00006d90


	//   ....[19]....
        /*00fc*/ 	.word	0x00006e50


	//   ....[20]....
        /*0100*/ 	.word	0x00006e80


	//   ....[21]....
        /*0104*/ 	.word	0x00006e90


	//   ....[22]....
        /*0108*/ 	.word	0x00006eb0


	//   ....[23]....
        /*010c*/ 	.word	0x00007040


	//   ....[24]....
        /*0110*/ 	.word	0x00007060


	//   ....[25]....
        /*0114*/ 	.word	0x00007070


	//   ....[26]....
        /*0118*/ 	.word	0x00007080


	//   ....[27]....
        /*011c*/ 	.word	0x00007e80


	//----- nvinfo : EIATTR_EXIT_INSTR_OFFSETS
	.align		4
.L_1589:
        /*0120*/ 	.byte	0x04, 0x1c
        /*0122*/ 	.short	(.L_1591 - .L_1590)


	//   ....[0]....
.L_1590:
        /*0124*/ 	.word	0x00000250


	//   ....[1]....
        /*0128*/ 	.word	0x00008510


	//----- nvinfo : EIATTR_MAX_THREADS
	.align		4
.L_1591:
        /*012c*/ 	.byte	0x04, 0x05
        /*012e*/ 	.short	(.L_1593 - .L_1592)
.L_1592:
        /*0130*/ 	.word	0x00000020
        /*0134*/ 	.word	0x00000001
        /*0138*/ 	.word	0x00000001


	//----- nvinfo : EIATTR_CRS_STACK_SIZE
	.align		4
.L_1593:
        /*013c*/ 	.byte	0x04, 0x1e
        /*013e*/ 	.short	(.L_1595 - .L_1594)
.L_1594:
        /*0140*/ 	.word	0x00000000
.L_1595:


//--------------------- .nv.info._Z25selective_scan_fwd_kernelI32Selective_Scan_fwd_kernel_traitsILi32ELi16ELi1ELb0ELb1ELb0ELb1EN3c104HalfENS1_7complexIfEEEEv13SSMParamsBase --------------------------
	.section	.nv.info._Z25selective_scan_fwd_kernelI32Selective_Scan_fwd_kernel_traitsILi32ELi16ELi1ELb0ELb1ELb0ELb1EN3c104HalfENS1_7complexIfEEEEv13SSMParamsBase,"",@"SHT_CUDA_INFO"
	.sectionflags	@""
	.align	4


	//----- nvinfo : EIATTR_CUDA_API_VERSION
	.align		4
        /*0000*/ 	.byte	0x04, 0x37
        /*0002*/ 	.short	(.L_1597 - .L_1596)
.L_1596:
        /*0004*/ 	.word	0x00000082


	//----- nvinfo : EIATTR_SW2861232_WAR
	.align		4
.L_1597:
        /*0008*/ 	.byte	0x01, 0x35
	.zero		2


	//----- nvinfo : EIATTR_PARAM_CBANK
	.align		4
        /*000c*/ 	.byte	0x04, 0x0a
        /*000e*/ 	.short	(.L_1599 - .L_1598)
	.align		4
.L_1598:
        /*0010*/ 	.word	index@(.nv.constant0._Z25selective_scan_fwd_kernelI32Selective_Scan_fwd_kernel_traitsILi32ELi16ELi1ELb0ELb1ELb0ELb1EN3c104HalfENS1_7complexIfEEEEv13SSMParamsBase)
        /*0014*/ 	.short	0x0160
        /*0016*/ 	.short	0x0118


	//----- nvinfo : EIATTR_CBANK_PARAM_SIZE
	.align		4
.L_1599:
        /*0018*/ 	.byte	0x03, 0x19
        /*001a*/ 	.short	0x0118


	//----- nvinfo : EIATTR_KPARAM_INFO
	.align		4
        /*001c*/ 	.byte	0x04, 0x17
        /*001e*/ 	.short	(.L_1601 - .L_1600)
.L_1600:
        /*0020*/ 	.word	0x00000000
        /*0024*/ 	.short	0x0000
        /*0026*/ 	.short	0x0000
        /*0028*/ 	.byte	0x00, 0xf0, 0x61, 0x04


	//----- nvinfo : EIATTR_MAXREG_COUNT
	.align		4
.L_1601:
        /*002c*/ 	.byte	0x03, 0x1b
        /*002e*/ 	.short	0x00ff


	//----- nvinfo : EIATTR_NUM_BARRIERS
	.align		4
        /*0030*/ 	.byte	0x02, 0x4c
        /*0032*/ 	.byte	0x01
	.zero		1


	//----- nvinfo : EIATTR_MERCURY_ISA_VERSION
	.align		4
        /*0034*/ 	.byte	0x03, 0x5f
        /*0036*/ 	.short	0x0000


	//----- nvinfo : EIATTR_COOP_GROUP_MASK_REGIDS
	.align		4
        /*0038*/ 	.byte	0x04, 0x29
        /*003a*/ 	.short	(.L_1603 - .L_1602)


	//   ....[0]....
.L_1602:
        /*003c*/ 	.word	0xffffffff


	//   ....[1]....
        /*0040*/ 	.word	0xffffffff


	//   ....[2]....
        /*0044*/ 	.word	0xffffffff


	//   ....[3]....
        /*0048*/ 	.word	0xffffffff


	//   ....[4]....
        /*004c*/ 	.word	0xffffffff


	//   ....[5]....
        /*0050*/ 	.word	0xffffffff


	//   ....[6]....
        /*0054*/ 	.word	0xffffffff


	//   ....[7]....
        /*0058*/ 	.word	0xffffffff


	//   ....[8]....
        /*005c*/ 	.word	0xffffffff


	//   ....[9]....
        /*0060*/ 	.word	0xffffffff


	//   ....[10]....
        /*0064*/ 	.word	0xffffffff


	//   ....[11]....
        /*0068*/ 	.word	0xffffffff


	//   ....[12]....
        /*006c*/ 	.word	0xffffffff


	//   ....[13]....
        /*0070*/ 	.word	0xffffffff


	//   ....[14]....
        /*0074*/ 	.word	0xffffffff


	//   ....[15]....
        /*0078*/ 	.word	0xffffffff


	//   ....[16]....
        /*007c*/ 	.word	0xffffffff


	//   ....[17]....
        /*0080*/ 	.word	0xffffffff


	//   ....[18]....
        /*0084*/ 	.word	0xffffffff


	//   ....[19]....
        /*0088*/ 	.word	0xffffffff


	//   ....[20]....
        /*008c*/ 	.word	0xffffffff


	//   ....[21]....
        /*0090*/ 	.word	0xffffffff


	//   ....[22]....
        /*0094*/ 	.word	0xffffffff


	//   ....[23]....
        /*0098*/ 	.word	0xffffffff


	//   ....[24]....
        /*009c*/ 	.word	0xffffffff


	//   ....[25]....
        /*00a0*/ 	.word	0xffffffff


	//   ....[26]....
        /*00a4*/ 	.word	0xffffffff


	//   ....[27]....
        /*00a8*/ 	.word	0xffffffff


	//   ....[28]....
        /*00ac*/ 	.word	0xffffffff


	//   ....[29]....
        /*00b0*/ 	.word	0xffffffff


	//----- nvinfo : EIATTR_COOP_GROUP_INSTR_OFFSETS
	.align		4
.L_1603:
        /*00b4*/ 	.byte	0x04, 0x28
        /*00b6*/ 	.short	(.L_1605 - .L_1604)


	//   ....[0]....
.L_1604:
        /*00b8*/ 	.word	0x00000eb0


	//   ....[1]....
        /*00bc*/ 	.word	0x00001340


	//   ....[2]....
        /*00c0*/ 	.word	0x00004e00


	//   ....[3]....
        /*00c4*/ 	.word	0x00006950


	//   ....[4]....
        /*00c8*/ 	.word	0x00006970


	//   ....[5]....
        /*00cc*/ 	.word	0x000069b0


	//   ....[6]....
        /*00d0*/ 	.word	0x000069c0


	//   ....[7]....
        /*00d4*/ 	.word	0x00006a50


	//   ....[8]....
        /*00d8*/ 	.word	0x00006a70


	//   ....[9]....
        /*00dc*/ 	.word	0x00006ad0


	//   ....[10]....
        /*00e0*/ 	.word	0x00006b00


	//   ....[11]....
        /*00e4*/ 	.word	0x00006bf0


	//   ....[12]....
        /*00e8*/ 	.word	0x00006c20


	//   ....[13]....
        /*00ec*/ 	.word	0x00006c60


	//   ....[14]....
        /*00f0*/ 	.word	0x00006c70


	//   ....[15]....
        /*00f4*/ 	.word	0x00006d10


	//   ....[16]....
        /*00f8*/ 	.word	0x00006d40


	//   ....[17]....
        /*00fc*/ 	.word	0x00006d60


	//   ....[18]....
        /*0100*/ 	.word	0x00006d70


	//   ....[19]....
        /*0104*/ 	.word	0x00006e30


	//   ....[20]....
        /*0108*/ 	.word	0x00006e60


	//   ....[21]....
        /*010c*/ 	.word	0x00006e70


	//   ....[22]....
        /*0110*/ 	.word	0x00006e90


	//   ....[23]....
        /*0114*/ 	.word	0x00007020


	//   ....[24]....
        /*0118*/ 	.word	0x00007040


	//   ....[25]....
        /*011c*/ 	.word	0x00007050


	//   ....[26]....
        /*0120*/ 	.word	0x00007060


	//   ....[27]....
        /*0124*/ 	.word	0x00007f00


	//   ....[28]....
        /*0128*/ 	.word	0x00008a40


	//   ....[29]....
        /*012c*/ 	.word	0x00009470


	//----- nvinfo : EIATTR_EXIT_INSTR_OFFSETS
	.align		4
.L_1605:
        /*0130*/ 	.byte	0x04, 0x1c
        /*0132*/ 	.short	(.L_1607 - .L_1606)


	//   ....[0]....
.L_1606:
        /*0134*/ 	.word	0x00000240


	//   ....[1]....
        /*0138*/ 	.word	0x000099f0


	//----- nvinfo : EIATTR_MAX_THREADS
	.align		4
.L_1607:
        /*013c*/ 	.byte	0x04, 0x05
        /*013e*/ 	.short	(.L_1609 - .L_1608)
.L_1608:
        /*0140*/ 	.word	0x00000020
        /*0144*/ 	.word	0x00000001
        /*0148*/ 	.word	0x00000001


	//----- nvinfo : EIATTR_CRS_STACK_SIZE
	.align		4
.L_1609:
        /*014c*/ 	.byte	0x04, 0x1e
        /*014e*/ 	.short	(.L_1611 - .L_1610)
.L_1610:
        /*0150*/ 	.word	0x00000000
.L_1611:


//--------------------- .nv.info._Z25selective_scan_fwd_kernelI32Selective_Scan_fwd_kernel_traitsILi32ELi16ELi1ELb0ELb1ELb1ELb0EN3c104HalfENS1_7complexIfEEEEv13SSMParamsBase --------------------------
	.section	.nv.info._Z25selective_scan_fwd_kernelI32Selective_Scan_fwd_kernel_traitsILi32ELi16ELi1ELb0ELb1ELb1ELb0EN3c104HalfENS1_7complexIfEEEEv13SSMParamsBase,"",@"SHT_CUDA_INFO"
	.sectionflags	@""
	.align	4


	//----- nvinfo : EIATTR_CUDA_API_VERSION
	.align		4
        /*0000*/ 	.byte	0x04, 0x37
        /*0002*/ 	.short	(.L_1613 - .L_1612)
.L_1612:
        /*0004*/ 	.word	0x00000082


	//----- nvinfo : EIATTR_SW2861232_WAR
	.align		4
.L_1613:
        /*0008*/ 	.byte	0x01, 0x35
	.zero		2


	//----- nvinfo : EIATTR_PARAM_CBANK
	.align		4
        /*000c*/ 	.byte	0x04, 0x0a
        /*000e*/ 	.short	(.L_1615 - .L_1614)
	.align		4
.L_1614:
        /*0010*/ 	.word	index@(.nv.constant0._Z25selective_scan_fwd_kernelI32Selective_Scan_fwd_kernel_traitsILi32ELi16ELi1ELb0ELb1ELb1ELb0EN3c104HalfENS1_7complexIfEEEEv13SSMParamsBase)
        /*0014*/ 	.short	0x0160
        /*0016*/ 	.short	0x0118


	//----- nvinfo : EIATTR_CBANK_PARAM_SIZE
	.align		4
.L_1615:
        /*0018*/ 	.byte	0x03, 0x19
        /*001a*/ 	.short	0x0118


	//----- nvinfo : EIATTR_KPARAM_INFO
	.align		4
        /*001c*/ 	.byte	0x04, 0x17
        /*001e*/ 	.short	(.L_1617 - .L_1616)
.L_1616:
        /*0020*/ 	.word	0x00000000
        /*0024*/ 	.short	0x0000
        /*0026*/ 	.short	0x0000
        /*0028*/ 	.byte	0x00, 0xf0, 0x61, 0x04


	//----- nvinfo : EIATTR_MAXREG_COUNT
	.align		4
.L_1617:
        /*002c*/ 	.byte	0x03, 0x1b
        /*002e*/ 	.short	0x00ff


	//----- nvinfo : EIATTR_NUM_BARRIERS
	.align		4
        /*0030*/ 	.byte	0x02, 0x4c
        /*0032*/ 	.byte	0x01
	.zero		1


	//----- nvinfo : EIATTR_MERCURY_ISA_VERSION
	.align		4
        /*0034*/ 	.byte	0x03, 0x5f
        /*0036*/ 	.short	0x0000


	//----- nvinfo : EIATTR_COOP_GROUP_MASK_REGIDS
	.align		4
        /*0038*/ 	.byte	0x04, 0x29
        /*003a*/ 	.short	(.L_1619 - .L_1618)


	//   ....[0]....
.L_1618:
        /*003c*/ 	.word	0xffffffff


	//   ....[1]....
        /*0040*/ 	.word	0xffffffff


	//   ....[2]....
        /*0044*/ 	.word	0xffffffff


	//   ....[3]....
        /*0048*/ 	.word	0xffffffff


	//   ....[4]....
        /*004c*/ 	.word	0xffffffff


	//   ....[5]....
        /*0050*/ 	.word	0xffffffff


	//   ....[6]....
        /*0054*/ 	.word	0xffffffff


	//   ....[7]....
        /*0058*/ 	.word	0xffffffff


	//   ....[8]....
        /*005c*/ 	.word	0xffffffff


	//   ....[9]....
        /*0060*/ 	.word	0xffffffff


	//   ....[10]....
        /*0064*/ 	.word	0xffffffff


	//   ....[11]....
        /*0068*/ 	.word	0xffffffff


	//   ....[12]....
        /*006c*/ 	.word	0xffffffff


	//   ....[13]....
        /*0070*/ 	.word	0xffffffff


	//   ....[14]....
        /*0074*/ 	.word	0xffffffff


	//   ....[15]....
        /*0078*/ 	.word	0xffffffff


	//   ....[16]....
        /*007c*/ 	.word	0xffffffff


	//   ....[17]....
        /*0080*/ 	.word	0xffffffff


	//   ....[18]....
        /*0084*/ 	.word	0xffffffff


	//   ....[19]....
        /*0088*/ 	.word	0xffffffff


	//   ....[20]....
        /*008c*/ 	.word	0xffffffff


	//   ....[21]....
        /*0090*/ 	.word	0xffffffff


	//   ....[22]....
        /*0094*/ 	.word	0xffffffff


	//   ....[23]....
        /*0098*/ 	.word	0xffffffff


	//   ....[24]....
        /*009c*/ 	.word	0xffffffff


	//   ....[25]....
        /*00a0*/ 	.word	0xffffffff


	//   ....[26]....
        /*00a4*/ 	.word	0xffffffff


	//   ....[27]....
        /*00a8*/ 	.word	0xffffffff


	//   ....[28]....
        /*00ac*/ 	.word	0xffffffff


	//----- nvinfo : EIATTR_COOP_GROUP_INSTR_OFFSETS
	.align		4
.L_1619:
        /*00b0*/ 	.byte	0x04, 0x28
        /*00b2*/ 	.short	(.L_1621 - .L_1620)


	//   ....[0]....
.L_1620:
        /*00b4*/ 	.word	0x00000f60


	//   ....[1]....
        /*00b8*/ 	.word	0x000013d0


	//   ....[2]....
        /*00bc*/ 	.word	0x00004e60


	//   ....[3]....
        /*00c0*/ 	.word	0x00007020


	//   ....[4]....
        /*00c4*/ 	.word	0x00007040


	//   ....[5]....
        /*00c8*/ 	.word	0x000070a0


	//   ....[6]....
        /*00cc*/ 	.word	0x000070b0


	//   ....[7]....
        /*00d0*/ 	.word	0x00007130


	//   ....[8]....
        /*00d4*/ 	.word	0x00007150


	//   ....[9]....
        /*00d8*/ 	.word	0x000071a0


	//   ....[10]....
        /*00dc*/ 	.word	0x000071b0


	//   ....[11]....
        /*00e0*/ 	.word	0x00007260


	//   ....[12]....
        /*00e4*/ 	.word	0x00007280


	//   ....[13]....
        /*00e8*/ 	.word	0x000072f0


	//   ....[14]....
        /*00ec*/ 	.word	0x00007360


	//   ....[15]....
        /*00f0*/ 	.word	0x000074c0


	//   ....[16]....
        /*00f4*/ 	.word	0x000074e0


	//   ....[17]....
        /*00f8*/ 	.word	0x000075f0


	//   ....[18]....
        /*00fc*/ 	.word	0x00007620


	//   ....[19]....
        /*0100*/ 	.word	0x00007790


	//   ....[20]....
        /*0104*/ 	.word	0x000077b0


	//   ....[21]....
        /*0108*/ 	.word	0x00007860


	//   ....[22]....
        /*010c*/ 	.word	0x00007880


	//   ....[23]....
        /*0110*/ 	.word	0x00007a60


	//   ....[24]....
        /*0114*/ 	.word	0x00007d60


	//   ....[25]....
        /*0118*/ 	.word	0x00007d80


	//   ....[26]....
        /*011c*/ 	.word	0x00007d90


	//   ....[27]....
        /*0120*/ 	.word	0x00007da0


	//   ....[28]....
        /*0124*/ 	.word	0x00008da0


	//----- nvinfo : EIATTR_EXIT_INSTR_OFFSETS
	.align		4
.L_1621:
        /*0128*/ 	.byte	0x04, 0x1c
        /*012a*/ 	.short	(.L_1623 - .L_1622)


	//   ....[0]....
.L_1622:
        /*012c*/ 	.word	0x00000260


	//   ....[1]....
        /*0130*/ 	.word	0x00009450


	//----- nvinfo : EIATTR_MAX_THREADS
	.align		4
.L_1623:
        /*0134*/ 	.byte	0x04, 0x05
        /*0136*/ 	.short	(.L_1625 - .L_1624)
.L_1624:
        /*0138*/ 	.word	0x00000020
        /*013c*/ 	.word	0x00000001
        /*0140*/ 	.word	0x00000001


	//----- nvinfo : EIATTR_CRS_STACK_SIZE
	.align		4
.L_1625:
        /*0144*/ 	.byte	0x04, 0x1e
        /*0146*/ 	.short	(.L_1627 - .L_1626)
.L_1626:
        /*0148*/ 	.word	0x00000000
.L_1627:


//--------------------- .nv.info._Z25selective_scan_fwd_kernelI32Selective_Scan_fwd_kernel_traitsILi32ELi16ELi1ELb0ELb1ELb1ELb1EN3c104HalfENS1_7complexIfEEEEv13SSMParamsBase --------------------------
	.section	.nv.info._Z25selective_scan_fwd_kernelI32Selective_Scan_fwd_kernel_traitsILi32ELi16ELi1ELb0ELb1ELb1ELb1EN3c104HalfENS1_7complexIfEEEEv13SSMParamsBase,"",@"SHT_CUDA_INFO"
	.sectionflags	@""
	.align	4


	//----- nvinfo : EIATTR_CUDA_API_VERSION
	.align		4
        /*0000*/ 	.byte	0x04, 0x37
        /*0002*/ 	.short	(.L_1629 - .L_1628)
.L_1628:
        /*0004*/ 	.word	0x00000082


	//----- nvinfo : EIATTR_SW2861232_WAR
	.align		4
.L_1629:
        /*0008*/ 	.byte	0x01, 0x35
	.zero		2


	//----- nvinfo : EIATTR_PARAM_CBANK
	.align		4
        /*000c*/ 	.byte	0x04, 0x0a
        /*000e*/ 	.short	(.L_1631 - .L_1630)
	.align		4
.L_1630:
        /*0010*/ 	.word	index@(.nv.constant0._Z25selective_scan_fwd_kernelI32Selective_Scan_fwd_kernel_traitsILi32ELi16ELi1ELb0ELb1ELb1ELb1EN3c104HalfENS1_7complexIfEEEEv13SSMParamsBase)
        /*0014*/ 	.short	0x0160
        /*0016*/ 	.short	0x0118


	//----- nvinfo : EIATTR_CBANK_PARAM_SIZE
	.align		4
.L_1631:
        /*0018*/ 	.byte	0x03, 0x19
        /*001a*/ 	.short	0x0118


	//----- nvinfo : EIATTR_KPARAM_INFO
	.align		4
        /*001c*/ 	.byte	0x04, 0x17
        /*001e*/ 	.short	(.L_1633 - .L_1632)
.L_1632:
        /*0020*/ 	.word	0x00000000
        /*0024*/ 	.short	0x0000
        /*0026*/ 	.short	0x0000
        /*0028*/ 	.byte	0x00, 0xf0, 0x61, 0x04


	//----- nvinfo : EIATTR_MAXREG_COUNT
	.align		4
.L_1633:
        /*002c*/ 	.byte	0x03, 0x1b
        /*002e*/ 	.short	0x00ff


	//----- nvinfo : EIATTR_NUM_BARRIERS
	.align		4
        /*0030*/ 	.byte	0x02, 0x4c
        /*0032*/ 	.byte	0x01
	.zero		1


	//----- nvinfo : EIATTR_MERCURY_ISA_VERSION
	.align		4
        /*0034*/ 	.byte	0x03, 0x5f
        /*0036*/ 	.short	0x0000


	//----- nvinfo : EIATTR_COOP_GROUP_MASK_REGIDS
	.align		4
        /*0038*/ 	.byte	0x04, 0x29
        /*003a*/ 	.short	(.L_1635 - .L_1634)


	//   ....[0]....
.L_1634:
        /*003c*/ 	.word	0xffffffff


	//   ....[1]....
        /*0040*/ 	.word	0xffffffff


	//   ....[2]....
        /*0044*/ 	.word	0xffffffff


	//   ....[3]....
        /*0048*/ 	.word	0xffffffff


	//   ....[4]....
        /*004c*/ 	.word	0xffffffff


	//   ....[5]....
        /*0050*/ 	.word	0xffffffff


	//   ....[6]....
        /*0054*/ 	.word	0xffffffff


	//   ....[7]....
        /*0058*/ 	.word	0xffffffff


	//   ....[8]....
        /*005c*/ 	.word	0xffffffff


	//   ....[9]....
        /*0060*/ 	.word	0xffffffff


	//   ....[10]....
        /*0064*/ 	.word	0xffffffff


	//   ....[11]....
        /*0068*/ 	.word	0xffffffff


	//   ....[12]....
        /*006c*/ 	.word	0xffffffff


	//   ....[13]....
        /*0070*/ 	.word	0xffffffff


	//   ....[14]....
        /*0074*/ 	.word	0xffffffff


	//   ....[15]....
        /*0078*/ 	.word	0xffffffff


	//   ....[16]....
        /*007c*/ 	.word	0xffffffff


	//   ....[17]....
        /*0080*/ 	.word	0xffffffff


	//   ....[18]....
        /*0084*/ 	.word	0xffffffff


	//   ....[19]....
        /*0088*/ 	.word	0xffffffff


	//   ....[20]....
        /*008c*/ 	.word	0xffffffff


	//   ....[21]....
        /*0090*/ 	.word	0xffffffff


	//   ....[22]....
        /*0094*/ 	.word	0xffffffff


	//   ....[23]....
        /*0098*/ 	.word	0xffffffff


	//   ....[24]....
        /*009c*/ 	.word	0xffffffff


	//   ....[25]....
        /*00a0*/ 	.word	0xffffffff


	//   ....[26]....
        /*00a4*/ 	.word	0xffffffff


	//   ....[27]....
        /*00a8*/ 	.word	0xffffffff


	//   ....[28]....
        /*00ac*/ 	.word	0xffffffff


	//   ....[29]....
        /*00b0*/ 	.word	0xffffffff


	//   ....[30]....
        /*00b4*/ 	.word	0xffffffff


	//----- nvinfo : EIATTR_COOP_GROUP_INSTR_OFFSETS
	.align		4
.L_1635:
        /*00b8*/ 	.byte	0x04, 0x28
        /*00ba*/ 	.short	(.L_1637 - .L_1636)


	//   ....[0]....
.L_1636:
        /*00bc*/ 	.word	0x00000f60


	//   ....[1]....
        /*00c0*/ 	.word	0x000013d0


	//   ....[2]....
        /*00c4*/ 	.word	0x00004e60


	//   ....[3]....
        /*00c8*/ 	.word	0x00007020


	//   ....[4]....
        /*00cc*/ 	.word	0x00007040


	//   ....[5]....
        /*00d0*/ 	.word	0x000070a0


	//   ....[6]....
        /*00d4*/ 	.word	0x000070b0


	//   ....[7]....
        /*00d8*/ 	.word	0x00007130


	//   ....[8]....
        /*00dc*/ 	.word	0x00007150


	//   ....[9]....
        /*00e0*/ 	.word	0x000071a0


	//   ....[10]....
        /*00e4*/ 	.word	0x000071b0


	//   ....[11]....
        /*00e8*/ 	.word	0x00007260


	//   ....[12]....
        /*00ec*/ 	.word	0x00007280


	//   ....[13]....
        /*00f0*/ 	.word	0x000072f0


	//   ....[14]....
        /*00f4*/ 	.word	0x00007360


	//   ....[15]....
        /*00f8*/ 	.word	0x000074c0


	//   ....[16]....
        /*00fc*/ 	.word	0x000074e0


	//   ....[17]....
        /*0100*/ 	.word	0x000075f0


	//   ....[18]....
        /*0104*/ 	.word	0x00007620


	//   ....[19]....
        /*0108*/ 	.word	0x00007790


	//   ....[20]....
        /*010c*/ 	.word	0x000077b0


	//   ....[21]....
        /*0110*/ 	.word	0x00007860


	//   ....[22]....
        /*0114*/ 	.word	0x00007880


	//   ....[23]....
        /*0118*/ 	.word	0x00007a60


	//   ....[24]....
        /*011c*/ 	.word	0x00007d60


	//   ....[25]....
        /*0120*/ 	.word	0x00007d80


	//   ....[26]....
        /*0124*/ 	.word	0x00007d90


	//   ....[27]....
        /*0128*/ 	.word	0x00007da0


	//   ....[28]....
        /*012c*/ 	.word	0x00008e30


	//   ....[29]....
        /*0130*/ 	.word	0x00009970


	//   ....[30]....
        /*0134*/ 	.word	0x0000a390


	//----- nvinfo : EIATTR_EXIT_INSTR_OFFSETS
	.align		4
.L_1637:
        /*0138*/ 	.byte	0x04, 0x1c
        /*013a*/ 	.short	(.L_1639 - .L_1638)


	//   ....[0]....
.L_1638:
        /*013c*/ 	.word	0x00000260


	//   ....[1]....
        /*0140*/ 	.word	0x0000a930


	//----- nvinfo : EIATTR_MAX_THREADS
	.align		4
.L_1639:
        /*0144*/ 	.byte	0x04, 0x05
        /*0146*/ 	.short	(.L_1641 - .L_1640)
.L_1640:
        /*0148*/ 	.word	0x00000020
        /*014c*/ 	.word	0x00000001
        /*0150*/ 	.word	0x00000001


	//----- nvinfo : EIATTR_CRS_STACK_SIZE
	.align		4
.L_1641:
        /*0154*/ 	.byte	0x04, 0x1e
        /*0156*/ 	.short	(.L_1643 - .L_1642)
.L_1642:
        /*0158*/ 	.word	0x00000000
.L_1643:


//--------------------- .nv.info._Z25selective_scan_fwd_kernelI32Selective_Scan_fwd_kernel_traitsILi32ELi16ELi1ELb1ELb0ELb0ELb0EN3c104HalfENS1_7complexIfEEEEv13SSMParamsBase --------------------------
	.section	.nv.info._Z25selective_scan_fwd_kernelI32Selective_Scan_fwd_kernel_traitsILi32ELi16ELi1ELb1ELb0ELb0ELb0EN3c104HalfENS1_7complexIfEEEEv13SSMParamsBase,"",@"SHT_CUDA_INFO"
	.sectionflags	@""
	.align	4


	//----- nvinfo : EIATTR_CUDA_API_VERSION
	.align		4
        /*0000*/ 	.byte	0x04, 0x37
        /*0002*/ 	.short	(.L_1645 - .L_1644)
.L_1644:
        /*0004*/ 	.word	0x00000082


	//----- nvinfo : EIATTR_SW2861232_WAR
	.align		4
.L_1645:
        /*0008*/ 	.byte	0x01, 0x35
	.zero		2


	//----- nvinfo : EIATTR_PARAM_CBANK
	.align		4
        /*000c*/ 	.byte	0x04, 0x0a
        /*000e*/ 	.short	(.L_1647 - .L_1646)
	.align		4
.L_1646:
        /*0010*/ 	.word	index@(.nv.constant0._Z25selective_scan_fwd_kernelI32Selective_Scan_fwd_kernel_traitsILi32ELi16ELi1ELb1ELb0ELb0ELb0EN3c104HalfENS1_7complexIfEEEEv13SSMParamsBase)
        /*0014*/ 	.short	0x0160
        /*0016*/ 	.short	0x0118


	//----- nvinfo : EIATTR_CBANK_PARAM_SIZE
	.align		4
.L_1647:
        /*0018*/ 	.byte	0x03, 0x19
        /*001a*/ 	.short	0x0118


	//----- nvinfo : EIATTR_KPARAM_INFO
	.align		4
        /*001c*/ 	.byte	0x04, 0x17
        /*001e*/ 	.short	(.L_1649 - .L_1648)
.L_1648:
        /*0020*/ 	.word	0x00000000
        /*0024*/ 	.short	0x0000
        /*0026*/ 	.short	0x0000
        /*0028*/ 	.byte	0x00, 0xf0, 0x61, 0x04


	//----- nvinfo : EIATTR_MAXREG_COUNT
	.align		4
.L_1649:
        /*002c*/ 	.byte	0x03, 0x1b
        /*002e*/ 	.short	0x00ff


	//----- nvinfo : EIATTR_NUM_BARRIERS
	.align		4
        /*0030*/ 	.byte	0x02, 0x4c
        /*0032*/ 	.byte	0x01
	.zero		1


	//----- nvinfo : EIATTR_MERCURY_ISA_VERSION
	.align		4
        /*0034*/ 	.byte	0x03, 0x5f
        /*0036*/ 	.short	0x0000


	//----- nvinfo : EIATTR_COOP_GROUP_MASK_REGIDS
	.align		4
        /*0038*/ 	.byte	0x04, 0x29
        /*003a*/ 	.short	(.L_1651 - .L_1650)


	//   ....[0]....
.L_1650:
        /*003c*/ 	.word	0xffffffff


	//   ....[1]....
        /*0040*/ 	.word	0xffffffff


	//   ....[2]....
        /*0044*/ 	.word	0xffffffff


	//   ....[3]....
        /*0048*/ 	.word	0xffffffff


	//   ....[4]....
        /*004c*/ 	.word	0xffffffff


	//   ....[5]....
        /*0050*/ 	.word	0xffffffff


	//   ....[6]....
        /*0054*/ 	.word	0xffffffff


	//   ....[7]....
        /*0058*/ 	.word	0xffffffff


	//   ....[8]....
        /*005c*/ 	.word	0xffffffff


	//   ....[9]....
        /*0060*/ 	.word	0xffffffff


	//   ....[10]....
        /*0064*/ 	.word	0xffffffff


	//   ....[11]....
        /*0068*/ 	.word	0xffffffff


	//   ....[12]....
        /*006c*/ 	.word	0xffffffff


	//   ....[13]....
        /*0070*/ 	.word	0xffffffff


	//   ....[14]....
        /*0074*/ 	.word	0xffffffff


	//   ....[15]....
        /*0078*/ 	.word	0xffffffff


	//   ....[16]....
        /*007c*/ 	.word	0xffffffff


	//   ....[17]....
        /*0080*/ 	.word	0xffffffff


	//   ....[18]....
        /*0084*/ 	.word	0xffffffff


	//   ....[19]....
        /*0088*/ 	.word	0xffffffff


	//   ....[20]....
        /*008c*/ 	.word	0xffffffff


	//   ....[21]....
        /*0090*/ 	.word	0xffffffff


	//   ....[22]....
        /*0094*/ 	.word	0xffffffff


	//   ....[23]....
        /*0098*/ 	.word	0xffffffff


	//   ....[24]....
        /*009c*/ 	.word	0xffffffff


	//   ....[25]....
        /*00a0*/ 	.word	0xffffffff


	//   ....[26]....
        /*00a4*/ 	.word	0xffffffff


	//----- nvinfo : EIATTR_COOP_GROUP_INSTR_OFFSETS
	.align		4
.L_1651:
        /*00a8*/ 	.byte	0x04, 0x28
        /*00aa*/ 	.short	(.L_1653 - .L_1652)


	//   ....[0]....
.L_1652:
        /*00ac*/ 	.word	0x000003d0


	//   ....[1]....
        /*00b0*/ 	.word	0x00000490


	//   ....[2]....
        /*00b4*/ 	.word	0x00004100


	//   ....[3]....
        /*00b8*/ 	.word	0x00004130


	//   ....[4]....
        /*00bc*/ 	.word	0x000041b0


	//   ....[5]....
        /*00c0*/ 	.word	0x000041c0


	//   ....[6]....
        /*00c4*/ 	.word	0x00004260


	//   ....[7]....
        /*00c8*/ 	.word	0x00004280


	//   ....[8]....
        /*00cc*/ 	.word	0x000042e0


	//   ....[9]....
        /*00d0*/ 	.word	0x000042f0


	//   ....[10]....
        /*00d4*/ 	.word	0x00004380


	//   ....[11]....
        /*00d8*/ 	.word	0x000043a0


	//   ....[12]....
        /*00dc*/ 	.word	0x000043e0


	//   ....[13]....
        /*00e0*/ 	.word	0x000043f0


	//   ....[14]....
        /*00e4*/ 	.word	0x00004480


	//   ....[15]....
        /*00e8*/ 	.word	0x000044b0


	//   ....[16]....
        /*00ec*/ 	.word	0x000044e0


	//   ....[17]....
        /*00f0*/ 	.word	0x000044f0


	//   ....[18]....
        /*00f4*/ 	.word	0x00004590


	//   ....[19]....
        /*00f8*/ 	.word	0x000045d0


	//   ....[20]....
        /*00fc*/ 	.word	0x000045f0


	//   ....[21]....
        /*0100*/ 	.word	0x00004610


	//   ....[22]....
        /*0104*/ 	.word	0x000047a0


	//   ....[23]....
        /*0108*/ 	.word	0x000047c0


	//   ....[24]....
        /*010c*/ 	.word	0x000047d0


	//   ....[25]....
        /*0110*/ 	.word	0x000047e0


	//   ....[26]....
        /*0114*/ 	.word	0x00005540


	//----- nvinfo : EIATTR_EXIT_INSTR_OFFSETS
	.align		4
.L_1653:
        /*0118*/ 	.byte	0x04, 0x1c
        /*011a*/ 	.short	(.L_1655 - .L_1654)


	//   ....[0]....
.L_1654:
        /*011c*/ 	.word	0x00000150


	//   ....[1]....
        /*0120*/ 	.word	0x00005650


	//----- nvinfo : EIATTR_MAX_THREADS
	.align		4
.L_1655:
        /*0124*/ 	.byte	0x04, 0x05
        /*0126*/ 	.short	(.L_1657 - .L_1656)
.L_1656:
        /*0128*/ 	.word	0x00000020
        /*012c*/ 	.word	0x00000001
        /*0130*/ 	.word	0x00000001


	//----- nvinfo : EIATTR_CRS_STACK_SIZE
	.align		4
.L_1657:
        /*0134*/ 	.byte	0x04, 0x1e
        /*0136*/ 	.short	(.L_1659 - .L_1658)
.L_1658:
        /*0138*/ 	.word	0x00000000
.L_1659:


//--------------------- .nv.info._Z25selective_scan_fwd_kernelI32Selective_Scan_fwd_kernel_traitsILi32ELi16ELi1ELb1ELb0ELb0ELb1EN3c104HalfENS1_7complexIfEEEEv13SSMParamsBase --------------------------
	.section	.nv.info._Z25selective_scan_fwd_kernelI32Selective_Scan_fwd_kernel_traitsILi32ELi16ELi1ELb1ELb0ELb0ELb1EN3c104HalfENS1_7complexIfEEEEv13SSMParamsBase,"",@"SHT_CUDA_INFO"
	.sectionflags	@""
	.align	4


	//----- nvinfo : EIATTR_CUDA_API_VERSION
	.align		4
        /*0000*/ 	.byte	0x04, 0x37
        /*0002*/ 	.short	(.L_1661 - .L_1660)
.L_1660:
        /*0004*/ 	.word	0x00000082


	//----- nvinfo : EIATTR_SW2861232_WAR
	.align		4
.L_1661:
        /*0008*/ 	.byte	0x01, 0x35
	.zero		2


	//----- nvinfo : EIATTR_PARAM_CBANK
	.align		4
        /*000c*/ 	.byte	0x04, 0x0a
        /*000e*/ 	.short	(.L_1663 - .L_1662)
	.align		4
.L_1662:
        /*0010*/ 	.word	index@(.nv.constant0._Z25selective_scan_fwd_kernelI32Selective_Scan_fwd_kernel_traitsILi32ELi16ELi1ELb1ELb0ELb0ELb1EN3c104HalfENS1_7complexIfEEEEv13SSMParamsBase)
        /*0014*/ 	.short	0x0160
        /*0016*/ 	.short	0x0118


	//----- nvinfo : EIATTR_CBANK_PARAM_SIZE
	.align		4
.L_1663:
        /*0018*/ 	.byte	0x03, 0x19
        /*001a*/ 	.short	0x0118


	//----- nvinfo : EIATTR_KPARAM_INFO
	.align		4
        /*001c*/ 	.byte	0x04, 0x17
        /*001e*/ 	.short	(.L_1665 - .L_1664)
.L_1664:
        /*0020*/ 	.word	0x00000000
        /*0024*/ 	.short	0x0000
        /*0026*/ 	.short	0x0000
        /*0028*/ 	.byte	0x00, 0xf0, 0x61, 0x04


	//----- nvinfo : EIATTR_MAXREG_COUNT
	.align		4
.L_1665:
        /*002c*/ 	.byte	0x03, 0x1b
        /*002e*/ 	.short	0x00ff


	//----- nvinfo : EIATTR_NUM_BARRIERS
	.align		4
        /*0030*/ 	.byte	0x02, 0x4c
        /*0032*/ 	.byte	0x01
	.zero		1


	//----- nvinfo : EIATTR_MERCURY_ISA_VERSION
	.align		4
        /*0034*/ 	.byte	0x03, 0x5f
        /*0036*/ 	.short	0x0000


	//----- nvinfo : EIATTR_COOP_GROUP_MASK_REGIDS
	.align		4
        /*0038*/ 	.byte	0x04, 0x29
        /*003a*/ 	.short	(.L_1667 - .L_1666)


	//   ....[0]....
.L_1666:
        /*003c*/ 	.word	0xffffffff


	//   ....[1]....
        /*0040*/ 	.word	0xffffffff


	//   ....[2]....
        /*0044*/ 	.word	0xffffffff


	//   ....[3]....
        /*0048*/ 	.word	0xffffffff


	//   ....[4]....
        /*004c*/ 	.word	0xffffffff


	//   ....[5]....
        /*0050*/ 	.word	0xffffffff


	//   ....[6]....
        /*0054*/ 	.word	0xffffffff


	//   ....[7]....
        /*0058*/ 	.word	0xffffffff


	//   ....[8]....
        /*005c*/ 	.word	0xffffffff


	//   ....[9]....
        /*0060*/ 	.word	0xffffffff


	//   ....[10]....
        /*0064*/ 	.word	0xffffffff


	//   ....[11]....
        /*0068*/ 	.word	0xffffffff


	//   ....[12]....
        /*006c*/ 	.word	0xffffffff


	//   ....[13]....
        /*0070*/ 	.word	0xffffffff


	//   ....[14]....
        /*0074*/ 	.word	0xffffffff


	//   ....[15]....
        /*0078*/ 	.word	0xffffffff


	//   ....[16]....
        /*007c*/ 	.word	0xffffffff


	//   ....[17]....
        /*0080*/ 	.word	0xffffffff


	//   ....[18]....
        /*0084*/ 	.word	0xffffffff


	//   ....[19]....
        /*0088*/ 	.word	0xffffffff


	//   ....[20]....
        /*008c*/ 	.word	0xffffffff


	//   ....[21]....
        /*0090*/ 	.word	0xffffffff


	//   ....[22]....
        /*0094*/ 	.word	0xffffffff


	//   ....[23]....
        /*0098*/ 	.word	0xffffffff


	//   ....[24]....
        /*009c*/ 	.word	0xffffffff


	//   ....[25]....
        /*00a0*/ 	.word	0xffffffff


	//   ....[26]....
        /*00a4*/ 	.word	0xffffffff


	//   ....[27]....
        /*00a8*/ 	.word	0xffffffff


	//   ....[28]....
        /*00ac*/ 	.word	0xffffffff


	//----- nvinfo : EIATTR_COOP_GROUP_INSTR_OFFSETS
	.align		4
.L_1667:
        /*00b0*/ 	.byte	0x04, 0x28
        /*00b2*/ 	.short	(.L_1669 - .L_1668)


	//   ....[0]....
.L_1668:
        /*00b4*/ 	.word	0x000003d0


	//   ....[1]....
        /*00b8*/ 	.word	0x00000490


	//   ....[2]....
        /*00bc*/ 	.word	0x000040e0


	//   ....[3]....
        /*00c0*/ 	.word	0x00004110


	//   ....[4]....
        /*00c4*/ 	.word	0x00004190


	//   ....[5]....
        /*00c8*/ 	.word	0x000041a0


	//   ....[6]....
        /*00cc*/ 	.word	0x00004240


	//   ....[7]....
        /*00d0*/ 	.word	0x00004260


	//   ....[8]....
        /*00d4*/ 	.word	0x000042c0


	//   ....[9]....
        /*00d8*/ 	.word	0x000042d0


	//   ....[10]....
        /*00dc*/ 	.word	0x00004360


	//   ....[11]....
        /*00e0*/ 	.word	0x00004380


	//   ....[12]....
        /*00e4*/ 	.word	0x000043c0


	//   ....[13]....
        /*00e8*/ 	.word	0x000043d0


	//   ....[14]....
        /*00ec*/ 	.word	0x00004460


	//   ....[15]....
        /*00f0*/ 	.word	0x00004490


	//   ....[16]....
        /*00f4*/ 	.word	0x000044c0


	//   ....[17]....
        /*00f8*/ 	.word	0x000044d0


	//   ....[18]....
        /*00fc*/ 	.word	0x00004570


	//   ....[19]....
        /*0100*/ 	.word	0x000045b0


	//   ....[20]....
        /*0104*/ 	.word	0x000045d0


	//   ....[21]....
        /*0108*/ 	.word	0x000045f0


	//   ....[22]....
        /*010c*/ 	.word	0x00004780


	//   ....[23]....
        /*0110*/ 	.word	0x000047a0


	//   ....[24]....
        /*0114*/ 	.word	0x000047b0


	//   ....[25]....
        /*0118*/ 	.word	0x000047c0


	//   ....[26]....
        /*011c*/ 	.word	0x000054f0


	//   ....[27]....
        /*0120*/ 	.word	0x00005700


	//   ....[28]....
        /*0124*/ 	.word	0x00005f50


	//----- nvinfo : EIATTR_EXIT_INSTR_OFFSETS
	.align		4
.L_1669:
        /*0128*/ 	.byte	0x04, 0x1c
        /*012a*/ 	.short	(.L_1671 - .L_1670)


	//   ....[0]....
.L_1670:
        /*012c*/ 	.word	0x00000150


	//   ....[1]....
        /*0130*/ 	.word	0x00006000


	//----- nvinfo : EIATTR_MAX_THREADS
	.align		4
.L_1671:
        /*0134*/ 	.byte	0x04, 0x05
        /*0136*/ 	.short	(.L_1673 - .L_1672)
.L_1672:
        /*0138*/ 	.word	0x00000020
        /*013c*/ 	.word	0x00000001
        /*0140*/ 	.word	0x00000001


	//----- nvinfo : EIATTR_CRS_STACK_SIZE
	.align		4
.L_1673:
        /*0144*/ 	.byte	0x04, 0x1e
        /*0146*/ 	.short	(.L_1675 - .L_1674)
.L_1674:
        /*0148*/ 	.word	0x00000000
.L_1675:


//--------------------- .nv.info._Z25selective_scan_fwd_kernelI32Selective_Scan_fwd_kernel_traitsILi32ELi16ELi1ELb1ELb0ELb1ELb0EN3c104HalfENS1_7complexIfEEEEv13SSMParamsBase --------------------------
	.section	.nv.info._Z25selective_scan_fwd_kernelI32Selective_Scan_fwd_kernel_traitsILi32ELi16ELi1ELb1ELb0ELb1ELb0EN3c104HalfENS1_7complexIfEEEEv13SSMParamsBase,"",@"SHT_CUDA_INFO"
	.sectionflags	@""
	.align	4


	//----- nvinfo : EIATTR_CUDA_API_VERSION
	.align		4
        /*0000*/ 	.byte	0x04, 0x37
        /*0002*/ 	.short	(.L_1677 - .L_1676)
.L_1676:
        /*0004*/ 	.word	0x00000082


	//----- nvinfo : EIATTR_SW2861232_WAR
	.align		4
.L_1677:
        /*0008*/ 	.byte	0x01, 0x35
	.zero		2


	//----- nvinfo : EIATTR_PARAM_CBANK
	.align		4
        /*000c*/ 	.byte	0x04, 0x0a
        /*000e*/ 	.short	(.L_1679 - .L_1678)
	.align		4
.L_1678:
        /*0010*/ 	.word	index@(.nv.constant0._Z25selective_scan_fwd_kernelI32Selective_Scan_fwd_kernel_traitsILi32ELi16ELi1ELb1ELb0ELb1ELb0EN3c104HalfENS1_7complexIfEEEEv13SSMParamsBase)
        /*0014*/ 	.short	0x0160
        /*0016*/ 	.short	0x0118


	//----- nvinfo : EIATTR_CBANK_PARAM_SIZE
	.align		4
.L_1679:
        /*0018*/ 	.byte	0x03, 0x19
        /*001a*/ 	.short	0x0118


	//----- nvinfo : EIATTR_KPARAM_INFO
	.align		4
        /*001c*/ 	.byte	0x04, 0x17
        /*001e*/ 	.short	(.L_1681 - .L_1680)
.L_1680:
        /*0020*/ 	.word	0x00000000
        /*0024*/ 	.short	0x0000
        /*0026*/ 	.short	0x0000
        /*0028*/ 	.byte	0x00, 0xf0, 0x61, 0x04


	//----- nvinfo : EIATTR_MAXREG_COUNT
	.align		4
.L_1681:
        /*002c*/ 	.byte	0x03, 0x1b
        /*002e*/ 	.short	0x00ff


	//----- nvinfo : EIATTR_NUM_BARRIERS
	.align		4
        /*0030*/ 	.byte	0x02, 0x4c
        /*0032*/ 	.byte	0x01
	.zero		1


	//----- nvinfo : EIATTR_MERCURY_ISA_VERSION
	.align		4
        /*0034*/ 	.byte	0x03, 0x5f
        /*0036*/ 	.short	0x0000


	//----- nvinfo : EIATTR_COOP_GROUP_MASK_REGIDS
	.align		4
        /*0038*/ 	.byte	0x04, 0x29
        /*003a*/ 	.short	(.L_1683 - .L_1682)


	//   ....[0]....
.L_1682:
        /*003c*/ 	.word	0xffffffff


	//   ....[1]....
        /*0040*/ 	.word	0xffffffff


	//   ....[2]....
        /*0044*/ 	.word	0xffffffff


	//   ....[3]....
        /*0048*/ 	.word	0xffffffff


	//   ....[4]....
        /*004c*/ 	.word	0xffffffff


	//   ....[5]....
        /*0050*/ 	.word	0xffffffff


	//   ....[6]....
        /*0054*/ 	.word	0xffffffff


	//   ....[7]....
        /*0058*/ 	.word	0xffffffff


	//   ....[8]....
        /*005c*/ 	.word	0xffffffff


	//   ....[9]....
        /*0060*/ 	.word	0xffffffff


	//   ....[10]....
        /*0064*/ 	.word	0xffffffff


	//   ....[11]....
        /*0068*/ 	.word	0xffffffff


	//   ....[12]....
        /*006c*/ 	.word	0xffffffff


	//   ....[13]....
        /*0070*/ 	.word	0xffffffff


	//   ....[14]....
        /*0074*/ 	.word	0xffffffff


	//   ....[15]....
        /*0078*/ 	.word	0xffffffff


	//   ....[16]....
        /*007c*/ 	.word	0xffffffff


	//   ....[17]....
        /*0080*/ 	.word	0xffffffff


	//   ....[18]....
        /*0084*/ 	.word	0xffffffff


	//   ....[19]....
        /*0088*/ 	.word	0xffffffff


	//   ....[20]....
        /*008c*/ 	.word	0xffffffff


	//   ....[21]....
        /*0090*/ 	.word	0xffffffff


	//   ....[22]....
        /*0094*/ 	.word	0xffffffff


	//   ....[23]....
        /*0098*/ 	.word	0xffffffff


	//   ....[24]....
        /*009c*/ 	.word	0xffffffff


	//   ....[25]....
        /*00a0*/ 	.word	0xffffffff


	//   ....[26]....
        /*00a4*/ 	.word	0xffffffff


	//   ....[27]....
        /*00a8*/ 	.word	0xffffffff


	//----- nvinfo : EIATTR_COOP_GROUP_INSTR_OFFSETS
	.align		4
.L_1683:
        /*00ac*/ 	.byte	0x04, 0x28
        /*00ae*/ 	.short	(.L_1685 - .L_1684)


	//   ....[0]....
.L_1684:
        /*00b0*/ 	.word	0x000005e0


	//   ....[1]....
        /*00b4*/ 	.word	0x000006a0


	//   ....[2]....
        /*00b8*/ 	.word	0x00003840


	//   ....[3]....
        /*00bc*/ 	.word	0x000043c0


	//   ....[4]....
        /*00c0*/ 	.word	0x000043f0


	//   ....[5]....
        /*00c4*/ 	.word	0x00004400


	//   ....[6]....
        /*00c8*/ 	.word	0x00004410


	//   ....[7]....
        /*00cc*/ 	.word	0x000044d0


	//   ....[8]....
        /*00d0*/ 	.word	0x000044f0


	//   ....[9]....
        /*00d4*/ 	.word	0x00004500


	//   ....[10]....
        /*00d8*/ 	.word	0x00004510


	//   ....[11]....
        /*00dc*/ 	.word	0x000045e0


	//   ....[12]....
        /*00e0*/ 	.word	0x000045f0


	//   ....[13]....
        /*00e4*/ 	.word	0x00004600


	//   ....[14]....
        /*00e8*/ 	.word	0x00004610


	//   ....[15]....
        /*00ec*/ 	.word	0x000046e0


	//   ....[16]....
        /*00f0*/ 	.word	0x000046f0


	//   ....[17]....
        /*00f4*/ 	.word	0x00004700


	//   ....[18]....
        /*00f8*/ 	.word	0x00004710


	//   ....[19]....
        /*00fc*/ 	.word	0x000047e0


	//   ....[20]....
        /*0100*/ 	.word	0x00004800


	//   ....[21]....
        /*0104*/ 	.word	0x00004810


	//   ....[22]....
        /*0108*/ 	.word	0x00004830


	//   ....[23]....
        /*010c*/ 	.word	0x00004a50


	//   ....[24]....
        /*0110*/ 	.word	0x00004a70


	//   ....[25]....
        /*0114*/ 	.word	0x00004a80


	//   ....[26]....
        /*0118*/ 	.word	0x00004a90


	//   ....[27]....
        /*011c*/ 	.word	0x00005d50


	//----- nvinfo : EIATTR_EXIT_INSTR_OFFSETS
	.align		4
.L_1685:
        /*0120*/ 	.byte	0x04, 0x1c
        /*0122*/ 	.short	(.L_1687 - .L_1686)


	//   ....[0]....
.L_1686:
        /*0124*/ 	.word	0x00000320


	//   ....[1]....
        /*0128*/ 	.word	0x00005e80


	//----- nvinfo : EIATTR_MAX_THREADS
	.align		4
.L_1687:
        /*012c*/ 	.byte	0x04, 0x05
        /*012e*/ 	.short	(.L_1689 - .L_1688)
.L_1688:
        /*0130*/ 	.word	0x00000020
        /*0134*/ 	.word	0x00000001
        /*0138*/ 	.word	0x00000001


	//----- nvinfo : EIATTR_CRS_STACK_SIZE
	.align		4
.L_1689:
        /*013c*/ 	.byte	0x04, 0x1e
        /*013e*/ 	.short	(.L_1691 - .L_1690)
.L_1690:
        /*0140*/ 	.word	0x00000000
.L_1691:


//--------------------- .nv.info._Z25selective_scan_fwd_kernelI32Selective_Scan_fwd_kernel_traitsILi32ELi16ELi1ELb1ELb0ELb1ELb1EN3c104HalfENS1_7complexIfEEEEv13SSMParamsBase --------------------------
	.section	.nv.info._Z25selective_scan_fwd_kernelI32Selective_Scan_fwd_kernel_traitsILi32ELi16ELi1ELb1ELb0ELb1ELb1EN3c104HalfENS1_7complexIfEEEEv13SSMParamsBase,"",@"SHT_CUDA_INFO"
	.sectionflags	@""
	.align	4


	//----- nvinfo : EIATTR_CUDA_API_VERSION
	.align		4
        /*0000*/ 	.byte	0x04, 0x37
        /*0002*/ 	.short	(.L_1693 - .L_1692)
.L_1692:
        /*0004*/ 	.word	0x00000082


	//----- nvinfo : EIATTR_SW2861232_WAR
	.align		4
.L_1693:
        /*0008*/ 	.byte	0x01, 0x35
	.zero		2


	//----- nvinfo : EIATTR_PARAM_CBANK
	.align		4
        /*000c*/ 	.byte	0x04, 0x0a
        /*000e*/ 	.short	(.L_1695 - .L_1694)
	.align		4
.L_1694:
        /*0010*/ 	.word	index@(.nv.constant0._Z25selective_scan_fwd_kernelI32Selective_Scan_fwd_kernel_traitsILi32ELi16ELi1ELb1ELb0ELb1ELb1EN3c104HalfENS1_7complexIfEEEEv13SSMParamsBase)
        /*0014*/ 	.short	0x0160
        /*0016*/ 	.short	0x0118


	//----- nvinfo : EIATTR_CBANK_PARAM_SIZE
	.align		4
.L_1695:
        /*0018*/ 	.byte	0x03, 0x19
        /*001a*/ 	.short	0x0118


	//----- nvinfo : EIATTR_KPARAM_INFO
	.align		4
        /*001c*/ 	.byte	0x04, 0x17
        /*001e*/ 	.short	(.L_1697 - .L_1696)
.L_1696:
        /*0020*/ 	.word	0x00000000
        /*0024*/ 	.short	0x0000
        /*0026*/ 	.short	0x0000
        /*0028*/ 	.byte	0x00, 0xf0, 0x61, 0x04


	//----- nvinfo : EIATTR_MAXREG_COUNT
	.align		4
.L_1697:
        /*002c*/ 	.byte	0x03, 0x1b
        /*002e*/ 	.short	0x00ff


	//----- nvinfo : EIATTR_NUM_BARRIERS
	.align		4
        /*0030*/ 	.byte	0x02, 0x4c
        /*0032*/ 	.byte	0x01
	.zero		1


	//----- nvinfo : EIATTR_MERCURY_ISA_VERSION
	.align		4
        /*0034*/ 	.byte	0x03, 0x5f
        /*0036*/ 	.short	0x0000


	//----- nvinfo : EIATTR_COOP_GROUP_MASK_REGIDS
	.align		4
        /*0038*/ 	.byte	0x04, 0x29
        /*003a*/ 	.short	(.L_1699 - .L_1698)


	//   ....[0]....
.L_1698:
        /*003c*/ 	.word	0xffffffff


	//   ....[1]....
        /*0040*/ 	.word	0xffffffff


	//   ....[2]....
        /*0044*/ 	.word	0xffffffff


	//   ....[3]....
        /*0048*/ 	.word	0xffffffff


	//   ....[4]....
        /*004c*/ 	.word	0xffffffff


	//   ....[5]....
        /*0050*/ 	.word	0xffffffff


	//   ....[6]....
        /*0054*/ 	.word	0xffffffff


	//   ....[7]....
        /*0058*/ 	.word	0xffffffff


	//   ....[8]....
        /*005c*/ 	.word	0xffffffff


	//   ....[9]....
        /*0060*/ 	.word	0xffffffff


	//   ....[10]....
        /*0064*/ 	.word	0xffffffff


	//   ....[11]....
        /*0068*/ 	.word	0xffffffff


	//   ....[12]....
        /*006c*/ 	.word	0xffffffff


	//   ....[13]....
        /*0070*/ 	.word	0xffffffff


	//   ....[14]....
        /*0074*/ 	.word	0xffffffff


	//   ....[15]....
        /*0078*/ 	.word	0xffffffff


	//   ....[16]....
        /*007c*/ 	.word	0xffffffff


	//   ....[17]....
        /*0080*/ 	.word	0xffffffff


	//   ....[18]....
        /*0084*/ 	.word	0xffffffff


	//   ....[19]....
        /*0088*/ 	.word	0xffffffff


	//   ....[20]....
        /*008c*/ 	.word	0xffffffff


	//   ....[21]....
        /*0090*/ 	.word	0xffffffff


	//   ....[22]....
        /*0094*/ 	.word	0xffffffff


	//   ....[23]....
        /*0098*/ 	.word	0xffffffff


	//   ....[24]....
        /*009c*/ 	.word	0xffffffff


	//   ....[25]....
        /*00a0*/ 	.word	0xffffffff


	//   ....[26]....
        /*00a4*/ 	.word	0xffffffff


	//   ....[27]....
        /*00a8*/ 	.word	0xffffffff


	//   ....[28]....
        /*00ac*/ 	.word	0xffffffff


	//   ....[29]....
        /*00b0*/ 	.word	0xffffffff


	//----- nvinfo : EIATTR_COOP_GROUP_INSTR_OFFSETS
	.align		4
.L_1699:
        /*00b4*/ 	.byte	0x04, 0x28
        /*00b6*/ 	.short	(.L_1701 - .L_1700)


	//   ....[0]....
.L_1700:
        /*00b8*/ 	.word	0x000005e0


	//   ....[1]....
        /*00bc*/ 	.word	0x000006a0


	//   ....[2]....
        /*00c0*/ 	.word	0x00003840


	//   ....[3]....
        /*00c4*/ 	.word	0x000043c0


	//   ....[4]....
        /*00c8*/ 	.word	0x000043f0


	//   ....[5]....
        /*00cc*/ 	.word	0x00004400


	//   ....[6]....
        /*00d0*/ 	.word	0x00004410


	//   ....[7]....
        /*00d4*/ 	.word	0x000044d0


	//   ....[8]....
        /*00d8*/ 	.word	0x000044f0


	//   ....[9]....
        /*00dc*/ 	.word	0x00004500


	//   ....[10]....
        /*00e0*/ 	.word	0x00004510


	//   ....[11]....
        /*00e4*/ 	.word	0x000045e0


	//   ....[12]....
        /*00e8*/ 	.word	0x000045f0


	//   ....[13]....
        /*00ec*/ 	.word	0x00004600


	//   ....[14]....
        /*00f0*/ 	.word	0x00004610


	//   ....[15]....
        /*00f4*/ 	.word	0x000046e0


	//   ....[16]....
        /*00f8*/ 	.word	0x000046f0


	//   ....[17]....
        /*00fc*/ 	.word	0x00004700


	//   ....[18]....
        /*0100*/ 	.word	0x00004710


	//   ....[19]....
        /*0104*/ 	.word	0x000047e0


	//   ....[20]....
        /*0108*/ 	.word	0x00004800


	//   ....[21]....
        /*010c*/ 	.word	0x00004810


	//   ....[22]....
        /*0110*/ 	.word	0x00004830


	//   ....[23]....
        /*0114*/ 	.word	0x00004a50


	//   ....[24]....
        /*0118*/ 	.word	0x00004a70


	//   ....[25]....
        /*011c*/ 	.word	0x00004a80


	//   ....[26]....
        /*0120*/ 	.word	0x00004a90


	//   ....[27]....
        /*0124*/ 	.word	0x00005d30


	//   ....[28]....
        /*0128*/ 	.word	0x00005f60


	//   ....[29]....
        /*012c*/ 	.word	0x000067f0


	//----- nvinfo : EIATTR_EXIT_INSTR_OFFSETS
	.align		4
.L_1701:
        /*0130*/ 	.byte	0x04, 0x1c
        /*0132*/ 	.short	(.L_1703 - .L_1702)


	//   ....[0]....
.L_1702:
        /*0134*/ 	.word	0x00000320


	//   ....[1]....
        /*0138*/ 	.word	0x00006860


	//----- nvinfo : EIATTR_MAX_THREADS
	.align		4
.L_1703:
        /*013c*/ 	.byte	0x04, 0x05
        /*013e*/ 	.short	(.L_1705 - .L_1704)
.L_1704:
        /*0140*/ 	.word	0x00000020
        /*0144*/ 	.word	0x00000001
        /*0148*/ 	.word	0x00000001


	//----- nvinfo : EIATTR_CRS_STACK_SIZE
	.align		4
.L_1705:
        /*014c*/ 	.byte	0x04, 0x1e
        /*014e*/ 	.short	(.L_1707 - .L_1706)
.L_1706:
        /*0150*/ 	.word	0x00000000
.L_1707:


//--------------------- .nv.info._Z25selective_scan_fwd_kernelI32Selective_Scan_fwd_kernel_traitsILi32ELi16ELi1ELb1ELb1ELb0ELb0EN3c104HalfENS1_7complexIfEEEEv13SSMParamsBase --------------------------
	.section	.nv.info._Z25selective_scan_fwd_kernelI32Selective_Scan_fwd_kernel_traitsILi32ELi16ELi1ELb1ELb1ELb0ELb0EN3c104HalfENS1_7complexIfEEEEv13SSMParamsBase,"",@"SHT_CUDA_INFO"
	.sectionflags	@""
	.align	4


	//----- nvinfo : EIATTR_CUDA_API_VERSION
	.align		4
        /*0000*/ 	.byte	0x04, 0x37
        /*0002*/ 	.short	(.L_1709 - .L_1708)
.L_1708:
        /*0004*/ 	.word	0x00000082


	//----- nvinfo : EIATTR_SW2861232_WAR
	.align		4
.L_1709:
        /*0008*/ 	.byte	0x01, 0x35
	.zero		2


	//----- nvinfo : EIATTR_PARAM_CBANK
	.align		4
        /*000c*/ 	.byte	0x04, 0x0a
        /*000e*/ 	.short	(.L_1711 - .L_1710)
	.align		4
.L_1710:
        /*0010*/ 	.word	index@(.nv.constant0._Z25selective_scan_fwd_kernelI32Selective_Scan_fwd_kernel_traitsILi32ELi16ELi1ELb1ELb1ELb0ELb0EN3c104HalfENS1_7complexIfEEEEv13SSMParamsBase)
        /*0014*/ 	.short	0x0160
        /*0016*/ 	.short	0x0118


	//----- nvinfo : EIATTR_CBANK_PARAM_SIZE
	.align		4
.L_1711:
        /*0018*/ 	.byte	0x03, 0x19
        /*001a*/ 	.short	0x0118


	//----- nvinfo : EIATTR_KPARAM_INFO
	.align		4
        /*001c*/ 	.byte	0x04, 0x17
        /*001e*/ 	.short	(.L_1713 - .L_1712)
.L_1712:
        /*0020*/ 	.word	0x00000000
        /*0024*/ 	.short	0x0000
        /*0026*/ 	.short	0x0000
        /*0028*/ 	.byte	0x00, 0xf0, 0x61, 0x04


	//----- nvinfo : EIATTR_MAXREG_COUNT
	.align		4
.L_1713:
        /*002c*/ 	.byte	0x03, 0x1b
        /*002e*/ 	.short	0x00ff


	//----- nvinfo : EIATTR_NUM_BARRIERS
	.align		4
        /*0030*/ 	.byte	0x02, 0x4c
        /*0032*/ 	.byte	0x01
	.zero		1


	//----- nvinfo : EIATTR_MERCURY_ISA_VERSION
	.align		4
        /*0034*/ 	.byte	0x03, 0x5f
        /*0036*/ 	.short	0x0000


	//----- nvinfo : EIATTR_COOP_GROUP_MASK_REGIDS
	.align		4
        /*0038*/ 	.byte	0x04, 0x29
        /*003a*/ 	.short	(.L_1715 - .L_1714)


	//   ....[0]....
.L_1714:
        /*003c*/ 	.word	0xffffffff


	//   ....[1]....
        /*0040*/ 	.word	0xffffffff


	//   ....[2]....
        /*0044*/ 	.word	0xffffffff


	//   ....[3]....
        /*0048*/ 	.word	0xffffffff


	//   ....[4]....
        /*004c*/ 	.word	0xffffffff


	//   ....[5]....
        /*0050*/ 	.word	0xffffffff


	//   ....[6]....
        /*0054*/ 	.word	0xffffffff


	//   ....[7]....
        /*0058*/ 	.word	0xffffffff


	//   ....[8]....
        /*005c*/ 	.word	0xffffffff


	//   ....[9]....
        /*0060*/ 	.word	0xffffffff


	//   ....[10]....
        /*0064*/ 	.word	0xffffffff


	//   ....[11]....
        /*0068*/ 	.word	0xffffffff


	//   ....[12]....
        /*006c*/ 	.word	0xffffffff


	//   ....[13]....
        /*0070*/ 	.word	0xffffffff


	//   ....[14]....
        /*0074*/ 	.word	0xffffffff


	//   ....[15]....
        /*0078*/ 	.word	0xffffffff


	//   ....[16]....
        /*007c*/ 	.word	0xffffffff


	//   ....[17]....
        /*0080*/ 	.word	0xffffffff


	//   ....[18]....
        /*0084*/ 	.word	0xffffffff


	//   ....[19]....
        /*0088*/ 	.word	0xffffffff


	//   ....[20]....
        /*008c*/ 	.word	0xffffffff


	//   ....[21]....
        /*0090*/ 	.word	0xffffffff


	//   ....[22]....
        /*0094*/ 	.word	0xffffffff


	//   ....[23]....
        /*0098*/ 	.word	0xffffffff


	//   ....[24]....
        /*009c*/ 	.word	0xffffffff


	//   ....[25]....
        /*00a0*/ 	.word	0xffffffff


	//   ....[26]....
        /*00a4*/ 	.word	0xffffffff


	//   ....[27]....
        /*00a8*/ 	.word	0xffffffff


	//----- nvinfo : EIATTR_COOP_GROUP_INSTR_OFFSETS
	.align		4
.L_1715:
        /*00ac*/ 	.byte	0x04, 0x28
        /*00ae*/ 	.short	(.L_1717 - .L_1716)


	//   ....[0]....
.L_1716:
        /*00b0*/ 	.word	0x000005e0


	//   ....[1]....
        /*00b4*/ 	.word	0x000006a0


	//   ....[2]....
        /*00b8*/ 	.word	0x00003740


	//   ....[3]....
        /*00bc*/ 	.word	0x00004750


	//   ....[4]....
        /*00c0*/ 	.word	0x00004770


	//   ....[5]....
        /*00c4*/ 	.word	0x000047a0


	//   ....[6]....
        /*00c8*/ 	.word	0x000047c0


	//   ....[7]....
        /*00cc*/ 	.word	0x00004840


	//   ....[8]....
        /*00d0*/ 	.word	0x00004870


	//   ....[9]....
        /*00d4*/ 	.word	0x000048c0


	//   ....[10]....
        /*00d8*/ 	.word	0x00004920


	//   ....[11]....
        /*00dc*/ 	.word	0x000049e0


	//   ....[12]....
        /*00e0*/ 	.word	0x00004a10


	//   ....[13]....
        /*00e4*/ 	.word	0x00004a80


	//   ....[14]....
        /*00e8*/ 	.word	0x00004ab0


	//   ....[15]....
        /*00ec*/ 	.word	0x00004b30


	//   ....[16]....
        /*00f0*/ 	.word	0x00004b60


	//   ....[17]....
        /*00f4*/ 	.word	0x00004b90


	//   ....[18]....
        /*00f8*/ 	.word	0x00004bc0


	//   ....[19]....
        /*00fc*/ 	.word	0x00004cb0


	//   ....[20]....
        /*0100*/ 	.word	0x00004cd0


	//   ....[21]....
        /*0104*/ 	.word	0x00004ce0


	//   ....[22]....
        /*0108*/ 	.word	0x00004cf0


	//   ....[23]....
        /*010c*/ 	.word	0x00004dd0


	//   ....[24]....
        /*0110*/ 	.word	0x00004e10


	//   ....[25]....
        /*0114*/ 	.word	0x00004e20


	//   ....[26]....
        /*0118*/ 	.word	0x00004e30


	//   ....[27]....
        /*011c*/ 	.word	0x00005b50


	//----- nvinfo : EIATTR_EXIT_INSTR_OFFSETS
	.align		4
.L_1717:
        /*0120*/ 	.byte	0x04, 0x1c
        /*0122*/ 	.short	(.L_1719 - .L_1718)


	//   ....[0]....
.L_1718:
        /*0124*/ 	.word	0x00000320


	//   ....[1]....
        /*0128*/ 	.word	0x00005c80


	//----- nvinfo : EIATTR_MAX_THREADS
	.align		4
.L_1719:
        /*012c*/ 	.byte	0x04, 0x05
        /*012e*/ 	.short	(.L_1721 - .L_1720)
.L_1720:
        /*0130*/ 	.word	0x00000020
        /*0134*/ 	.word	0x00000001
        /*0138*/ 	.word	0x00000001


	//----- nvinfo : EIATTR_CRS_STACK_SIZE
	.align		4
.L_1721:
        /*013c*/ 	.byte	0x04, 0x1e
        /*013e*/ 	.short	(.L_1723 - .L_1722)
.L_1722:
        /*0140*/ 	.word	0x00000000
.L_1723:


//--------------------- .nv.info._Z25selective_scan_fwd_kernelI32Selective_Scan_fwd_kernel_traitsILi32ELi16ELi1ELb1ELb1ELb0ELb1EN3c104HalfENS1_7complexIfEEEEv13SSMParamsBase --------------------------
	.section	.nv.info._Z25selective_scan_fwd_kernelI32Selective_Scan_fwd_kernel_traitsILi32ELi16ELi1ELb1ELb1ELb0ELb1EN3c104HalfENS1_7complexIfEEEEv13SSMParamsBase,"",@"SHT_CUDA_INFO"
	.sectionflags	@""
	.align	4


	//----- nvinfo : EIATTR_CUDA_API_VERSION
	.align		4
        /*0000*/ 	.byte	0x04, 0x37
        /*0002*/ 	.short	(.L_1725 - .L_1724)
.L_1724:
        /*0004*/ 	.word	0x00000082


	//----- nvinfo : EIATTR_SW2861232_WAR
	.align		4
.L_1725:
        /*0008*/ 	.byte	0x01, 0x35
	.zero		2


	//----- nvinfo : EIATTR_PARAM_CBANK
	.align		4
        /*000c*/ 	.byte	0x04, 0x0a
        /*000e*/ 	.short	(.L_1727 - .L_1726)
	.align		4
.L_1726:
        /*0010*/ 	.word	index@(.nv.constant0._Z25selective_scan_fwd_kernelI32Selective_Scan_fwd_kernel_traitsILi32ELi16ELi1ELb1ELb1ELb0ELb1EN3c104HalfENS1_7complexIfEEEEv13SSMParamsBase)
        /*0014*/ 	.short	0x0160
        /*0016*/ 	.short	0x0118


	//----- nvinfo : EIATTR_CBANK_PARAM_SIZE
	.align		4
.L_1727:
        /*0018*/ 	.byte	0x03, 0x19
        /*001a*/ 	.short	0x0118


	//----- nvinfo : EIATTR_KPARAM_INFO
	.align		4
        /*001c*/ 	.byte	0x04, 0x17
        /*001e*/ 	.short	(.L_1729 - .L_1728)
.L_1728:
        /*0020*/ 	.word	0x00000000
        /*0024*/ 	.short	0x0000
        /*0026*/ 	.short	0x0000
        /*0028*/ 	.byte	0x00, 0xf0, 0x61, 0x04


	//----- nvinfo : EIATTR_MAXREG_COUNT
	.align		4
.L_1729:
        /*002c*/ 	.byte	0x03, 0x1b
        /*002e*/ 	.short	0x00ff


	//----- nvinfo : EIATTR_NUM_BARRIERS
	.align		4
        /*0030*/ 	.byte	0x02, 0x4c
        /*0032*/ 	.byte	0x01
	.zero		1


	//----- nvinfo : EIATTR_MERCURY_ISA_VERSION
	.align		4
        /*0034*/ 	.byte	0x03, 0x5f
        /*0036*/ 	.short	0x0000


	//----- nvinfo : EIATTR_COOP_GROUP_MASK_REGIDS
	.align		4
        /*0038*/ 	.byte	0x04, 0x29
        /*003a*/ 	.short	(.L_1731 - .L_1730)


	//   ....[0]....
.L_1730:
        /*003c*/ 	.word	0xffffffff


	//   ....[1]....
        /*0040*/ 	.word	0xffffffff


	//   ....[2]....
        /*0044*/ 	.word	0xffffffff


	//   ....[3]....
        /*0048*/ 	.word	0xffffffff


	//   ....[4]....
        /*004c*/ 	.word	0xffffffff


	//   ....[5]....
        /*0050*/ 	.word	0xffffffff


	//   ....[6]....
        /*0054*/ 	.word	0xffffffff


	//   ....[7]....
        /*0058*/ 	.word	0xffffffff


	//   ....[8]....
        /*005c*/ 	.word	0xffffffff


	//   ....[9]....
        /*0060*/ 	.word	0xffffffff


	//   ....[10]....
        /*0064*/ 	.word	0xffffffff


	//   ....[11]....
        /*0068*/ 	.word	0xffffffff


	//   ....[12]....
        /*006c*/ 	.word	0xffffffff


	//   ....[13]....
        /*0070*/ 	.word	0xffffffff


	//   ....[14]....
        /*0074*/ 	.word	0xffffffff


	//   ....[15]....
        /*0078*/ 	.word	0xffffffff


	//   ....[16]....
        /*007c*/ 	.word	0xffffffff


	//   ....[17]....
        /*0080*/ 	.word	0xffffffff


	//   ....[18]....
        /*0084*/ 	.word	0xffffffff


	//   ....[19]....
        /*0088*/ 	.word	0xffffffff


	//   ....[20]....
        /*008c*/ 	.word	0xffffffff


	//   ....[21]....
        /*0090*/ 	.word	0xffffffff


	//   ....[22]....
        /*0094*/ 	.word	0xffffffff


	//   ....[23]....
        /*0098*/ 	.word	0xffffffff


	//   ....[24]....
        /*009c*/ 	.word	0xffffffff


	//   ....[25]....
        /*00a0*/ 	.word	0xffffffff


	//   ....[26]....
        /*00a4*/ 	.word	0xffffffff


	//   ....[27]....
        /*00a8*/ 	.word	0xffffffff


	//   ....[28]....
        /*00ac*/ 	.word	0xffffffff


	//   ....[29]....
        /*00b0*/ 	.word	0xffffffff


	//----- nvinfo : EIATTR_COOP_GROUP_INSTR_OFFSETS
	.align		4
.L_1731:
        /*00b4*/ 	.byte	0x04, 0x28
        /*00b6*/ 	.short	(.L_1733 - .L_1732)


	//   ....[0]....
.L_1732:
        /*00b8*/ 	.word	0x000005e0


	//   ....[1]....
        /*00bc*/ 	.word	0x000006a0


	//   ....[2]....
        /*00c0*/ 	.word	0x00003740


	//   ....[3]....
        /*00c4*/ 	.word	0x00004750


	//   ....[4]....
        /*00c8*/ 	.word	0x00004770


	//   ....[5]....
        /*00cc*/ 	.word	0x000047a0


	//   ....[6]....
        /*00d0*/ 	.word	0x000047c0


	//   ....[7]....
        /*00d4*/ 	.word	0x00004840


	//   ....[8]....
        /*00d8*/ 	.word	0x00004870


	//   ....[9]....
        /*00dc*/ 	.word	0x000048c0


	//   ....[10]....
        /*00e0*/ 	.word	0x00004920


	//   ....[11]....
        /*00e4*/ 	.word	0x000049e0


	//   ....[12]....
        /*00e8*/ 	.word	0x00004a10


	//   ....[13]....
        /*00ec*/ 	.word	0x00004a80


	//   ....[14]....
        /*00f0*/ 	.word	0x00004ab0


	//   ....[15]....
        /*00f4*/ 	.word	0x00004b30


	//   ....[16]....
        /*00f8*/ 	.word	0x00004b60


	//   ....[17]....
        /*00fc*/ 	.word	0x00004b90


	//   ....[18]....
        /*0100*/ 	.word	0x00004bc0


	//   ....[19]....
        /*0104*/ 	.word	0x00004cb0


	//   ....[20]....
        /*0108*/ 	.word	0x00004cd0


	//   ....[21]....
        /*010c*/ 	.word	0x00004ce0


	//   ....[22]....
        /*0110*/ 	.word	0x00004cf0


	//   ....[23]....
        /*0114*/ 	.word	0x00004dd0


	//   ....[24]....
        /*0118*/ 	.word	0x00004e10


	//   ....[25]....
        /*011c*/ 	.word	0x00004e20


	//   ....[26]....
        /*0120*/ 	.word	0x00004e30


	//   ....[27]....
        /*0124*/ 	.word	0x00005b30


	//   ....[28]....
        /*0128*/ 	.word	0x00005d60


	//   ....[29]....
        /*012c*/ 	.word	0x000065b0


	//----- nvinfo : EIATTR_EXIT_INSTR_OFFSETS
	.align		4
.L_1733:
        /*0130*/ 	.byte	0x04, 0x1c
        /*0132*/ 	.short	(.L_1735 - .L_1734)


	//   ....[0]....
.L_1734:
        /*0134*/ 	.word	0x00000320


	//   ....[1]....
        /*0138*/ 	.word	0x00006660


	//----- nvinfo : EIATTR_MAX_THREADS
	.align		4
.L_1735:
        /*013c*/ 	.byte	0x04, 0x05
        /*013e*/ 	.short	(.L_1737 - .L_1736)
.L_1736:
        /*0140*/ 	.word	0x00000020
        /*0144*/ 	.word	0x00000001
        /*0148*/ 	.word	0x00000001


	//----- nvinfo : EIATTR_CRS_STACK_SIZE
	.align		4
.L_1737:
        /*014c*/ 	.byte	0x04, 0x1e
        /*014e*/ 	.short	(.L_1739 - .L_1738)
.L_1738:
        /*0150*/ 	.word	0x00000000
.L_1739:


//--------------------- .nv.info._Z25selective_scan_fwd_kernelI32Selective_Scan_fwd_kernel_traitsILi32ELi16ELi1ELb1ELb1ELb1ELb0EN3c104HalfENS1_7complexIfEEEEv13SSMParamsBase --------------------------
	.section	.nv.info._Z25selective_scan_fwd_kernelI32Selective_Scan_fwd_kernel_traitsILi32ELi16ELi1ELb1ELb1ELb1ELb0EN3c104HalfENS1_7complexIfEEEEv13SSMParamsBase,"",@"SHT_CUDA_INFO"
	.sectionflags	@""
	.align	4


	//----- nvinfo : EIATTR_CUDA_API_VERSION
	.align		4
        /*0000*/ 	.byte	0x04, 0x37
        /*0002*/ 	.short	(.L_1741 - .L_1740)
.L_1740:
        /*0004*/ 	.word	0x00000082


	//----- nvinfo : EIATTR_SW2861232_WAR
	.align		4
.L_1741:
        /*0008*/ 	.byte	0x01, 0x35
	.zero		2


	//----- nvinfo : EIATTR_PARAM_CBANK
	.align		4
        /*000c*/ 	.byte	0x04, 0x0a
        /*000e*/ 	.short	(.L_1743 - .L_1742)
	.align		4
.L_1742:
        /*0010*/ 	.word	index@(.nv.constant0._Z25selective_scan_fwd_kernelI32Selective_Scan_fwd_kernel_traitsILi32ELi16ELi1ELb1ELb1ELb1ELb0EN3c104HalfENS1_7complexIfEEEEv13SSMParamsBase)
        /*0014*/ 	.short	0x0160
        /*0016*/ 	.short	0x0118


	//----- nvinfo : EIATTR_CBANK_PARAM_SIZE
	.align		4
.L_1743:
        /*0018*/ 	.byte	0x03, 0x19
        /*001a*/ 	.short	0x0118


	//----- nvinfo : EIATTR_KPARAM_INFO
	.align		4
        /*001c*/ 	.byte	0x04, 0x17
        /*001e*/ 	.short	(.L_1745 - .L_1744)
.L_1744:
        /*0020*/ 	.word	0x00000000
        /*0024*/ 	.short	0x0000
        /*0026*/ 	.short	0x0000
        /*0028*/ 	.byte	0x00, 0xf0, 0x61, 0x04


	//----- nvinfo : EIATTR_MAXREG_COUNT
	.align		4
.L_1745:
        /*002c*/ 	.byte	0x03, 0x1b
        /*002e*/ 	.short	0x00ff


	//----- nvinfo : EIATTR_NUM_BARRIERS
	.align		4
        /*0030*/ 	.byte	0x02, 0x4c
        /*0032*/ 	.byte	0x01
	.zero		1


	//----- nvinfo : EIATTR_MERCURY_ISA_VERSION
	.align		4
        /*0034*/ 	.byte	0x03, 0x5f
        /*0036*/ 	.short	0x0000


	//----- nvinfo : EIATTR_COOP_GROUP_MASK_REGIDS
	.align		4
        /*0038*/ 	.byte	0x04, 0x29
        /*003a*/ 	.short	(.L_1747 - .L_1746)


	//   ....[0]....
.L_1746:
        /*003c*/ 	.word	0xffffffff


	//   ....[1]....
        /*0040*/ 	.word	0xffffffff


	//   ....[2]....
        /*0044*/ 	.word	0xffffffff


	//   ....[3]....
        /*0048*/ 	.word	0xffffffff


	//   ....[4]....
        /*004c*/ 	.word	0xffffffff


	//   ....[5]....
        /*0050*/ 	.word	0xffffffff


	//   ....[6]....
        /*0054*/ 	.word	0xffffffff


	//   ....[7]....
        /*0058*/ 	.word	0xffffffff


	//   ....[8]....
        /*005c*/ 	.word	0xffffffff


	//   ....[9]....
        /*0060*/ 	.word	0xffffffff


	//   ....[10]....
        /*0064*/ 	.word	0xffffffff


	//   ....[11]....
        /*0068*/ 	.word	0xffffffff


	//   ....[12]....
        /*006c*/ 	.word	0xffffffff


	//   ....[13]....
        /*0070*/ 	.word	0xffffffff


	//   ....[14]....
        /*0074*/ 	.word	0xffffffff


	//   ....[15]....
        /*0078*/ 	.word	0xffffffff


	//   ....[16]....
        /*007c*/ 	.word	0xffffffff


	//   ....[17]....
        /*0080*/ 	.word	0xffffffff


	//   ....[18]....
        /*0084*/ 	.word	0xffffffff


	//   ....[19]....
        /*0088*/ 	.word	0xffffffff


	//   ....[20]....
        /*008c*/ 	.word	0xffffffff


	//   ....[21]....
        /*0090*/ 	.word	0xffffffff


	//   ....[22]....
        /*0094*/ 	.word	0xffffffff


	//   ....[23]....
        /*0098*/ 	.word	0xffffffff


	//   ....[24]....
        /*009c*/ 	.word	0xffffffff


	//   ....[25]....
        /*00a0*/ 	.word	0xffffffff


	//   ....[26]....
        /*00a4*/ 	.word	0xffffffff


	//   ....[27]....
        /*00a8*/ 	.word	0xffffffff


	//   ....[28]....
        /*00ac*/ 	.word	0xffffffff


	//----- nvinfo : EIATTR_COOP_GROUP_INSTR_OFFSETS
	.align		4
.L_1747:
        /*00b0*/ 	.byte	0x04, 0x28
        /*00b2*/ 	.short	(.L_1749 - .L_1748)


	//   ....[0]....
.L_1748:
        /*00b4*/ 	.word	0x000006f0


	//   ....[1]....
        /*00b8*/ 	.word	0x000007b0


	//   ....[2]....
        /*00bc*/ 	.word	0x00003780


	//   ....[3]....
        /*00c0*/ 	.word	0x00004930


	//   ....[4]....
        /*00c4*/ 	.word	0x00004950


	//   ....[5]....
        /*00c8*/ 	.word	0x00004960


	//   ....[6]....
        /*00cc*/ 	.word	0x00004970


	//   ....[7]....
        /*00d0*/ 	.word	0x00004a30


	//   ....[8]....
        /*00d4*/ 	.word	0x00004a50


	//   ....[9]....
        /*00d8*/ 	.word	0x00004a60


	//   ....[10]....
        /*00dc*/ 	.word	0x00004a70


	//   ....[11]....
        /*00e0*/ 	.word	0x00004b30


	//   ....[12]....
        /*00e4*/ 	.word	0x00004b50


	//   ....[13]....
        /*00e8*/ 	.word	0x00004b60


	//   ....[14]....
        /*00ec*/ 	.word	0x00004b70


	//   ....[15]....
        /*00f0*/ 	.word	0x00004c20


	//   ....[16]....
        /*00f4*/ 	.word	0x00004c50


	//   ....[17]....
        /*00f8*/ 	.word	0x00004c60


	//   ....[18]....
        /*00fc*/ 	.word	0x00004c70


	//   ....[19]....
        /*0100*/ 	.word	0x00004d40


	//   ....[20]....
        /*0104*/ 	.word	0x00004d80


	//   ....[21]....
        /*0108*/ 	.word	0x00004d90


	//   ....[22]....
        /*010c*/ 	.word	0x00004db0


	//   ....[23]....
        /*0110*/ 	.word	0x00004e10


	//   ....[24]....
        /*0114*/ 	.word	0x00004fb0


	//   ....[25]....
        /*0118*/ 	.word	0x00004fd0


	//   ....[26]....
        /*011c*/ 	.word	0x00004fe0


	//   ....[27]....
        /*0120*/ 	.word	0x00004ff0


	//   ....[28]....
        /*0124*/ 	.word	0x00005ef0


	//----- nvinfo : EIATTR_EXIT_INSTR_OFFSETS
	.align		4
.L_1749:
        /*0128*/ 	.byte	0x04, 0x1c
        /*012a*/ 	.short	(.L_1751 - .L_1750)


	//   ....[0]....
.L_1750:
        /*012c*/ 	.word	0x000003a0


	//   ....[1]....
        /*0130*/ 	.word	0x00006040


	//----- nvinfo : EIATTR_MAX_THREADS
	.align		4
.L_1751:
        /*0134*/ 	.byte	0x04, 0x05
        /*0136*/ 	.short	(.L_1753 - .L_1752)
.L_1752:
        /*0138*/ 	.word	0x00000020
        /*013c*/ 	.word	0x00000001
        /*0140*/ 	.word	0x00000001


	//----- nvinfo : EIATTR_CRS_STACK_SIZE
	.align		4
.L_1753:
        /*0144*/ 	.byte	0x04, 0x1e
        /*0146*/ 	.short	(.L_1755 - .L_1754)
.L_1754:
        /*0148*/ 	.word	0x00000000
.L_1755:


//--------------------- .nv.info._Z25selective_scan_fwd_kernelI32Selective_Scan_fwd_kernel_traitsILi32ELi16ELi1ELb1ELb1ELb1ELb1EN3c104HalfENS1_7complexIfEEEEv13SSMParamsBase --------------------------
	.section	.nv.info._Z25selective_scan_fwd_kernelI32Selective_Scan_fwd_kernel_traitsILi32ELi16ELi1ELb1ELb1ELb1ELb1EN3c104HalfENS1_7complexIfEEEEv13SSMParamsBase,"",@"SHT_CUDA_INFO"
	.sectionflags	@""
	.align	4


	//----- nvinfo : EIATTR_CUDA_API_VERSION
	.align		4
        /*0000*/ 	.byte	0x04, 0x37
        /*0002*/ 	.short	(.L_1757 - .L_1756)
.L_1756:
        /*0004*/ 	.word	0x00000082


	//----- nvinfo : EIATTR_SW2861232_WAR
	.align		4
.L_1757:
        /*0008*/ 	.byte	0x01, 0x35
	.zero		2


	//----- nvinfo : EIATTR_PARAM_CBANK
	.align		4
        /*000c*/ 	.byte	0x04, 0x0a
        /*000e*/ 	.short	(.L_1759 - .L_1758)
	.align		4
.L_1758:
        /*0010*/ 	.word	index@(.nv.constant0._Z25selective_scan_fwd_kernelI32Selective_Scan_fwd_kernel_traitsILi32ELi16ELi1ELb1ELb1ELb1ELb1EN3c104HalfENS1_7complexIfEEEEv13SSMParamsBase)
        /*0014*/ 	.short	0x0160
        /*0016*/ 	.short	0x0118


	//----- nvinfo : EIATTR_CBANK_PARAM_SIZE
	.align		4
.L_1759:
        /*0018*/ 	.byte	0x03, 0x19
        /*001a*/ 	.short	0x0118


	//----- nvinfo : EIATTR_KPARAM_INFO
	.align		4
        /*001c*/ 	.byte	0x04, 0x17
        /*001e*/ 	.short	(.L_1761 - .L_1760)
.L_1760:
        /*0020*/ 	.word	0x00000000
        /*0024*/ 	.short	0x0000
        /*0026*/ 	.short	0x0000
        /*0028*/ 	.byte	0x00, 0xf0, 0x61, 0x04


	//----- nvinfo : EIATTR_MAXREG_COUNT
	.align		4
.L_1761:
        /*002c*/ 	.byte	0x03, 0x1b
        /*002e*/ 	.short	0x00ff


	//----- nvinfo : EIATTR_NUM_BARRIERS
	.align		4
        /*0030*/ 	.byte	0x02, 0x4c
        /*0032*/ 	.byte	0x01
	.zero		1


	//----- nvinfo : EIATTR_MERCURY_ISA_VERSION
	.align		4
        /*0034*/ 	.byte	0x03, 0x5f
        /*0036*/ 	.short	0x0000


	//----- nvinfo : EIATTR_COOP_GROUP_MASK_REGIDS
	.align		4
        /*0038*/ 	.byte	0x04, 0x29
        /*003a*/ 	.short	(.L_1763 - .L_1762)


	//   ....[0]....
.L_1762:
        /*003c*/ 	.word	0xffffffff


	//   ....[1]....
        /*0040*/ 	.word	0xffffffff


	//   ....[2]....
        /*0044*/ 	.word	0xffffffff


	//   ....[3]....
        /*0048*/ 	.word	0xffffffff


	//   ....[4]....
        /*004c*/ 	.word	0xffffffff


	//   ....[5]....
        /*0050*/ 	.word	0xffffffff


	//   ....[6]....
        /*0054*/ 	.word	0xffffffff


	//   ....[7]....
        /*0058*/ 	.word	0xffffffff


	//   ....[8]....
        /*005c*/ 	.word	0xffffffff


	//   ....[9]....
        /*0060*/ 	.word	0xffffffff


	//   ....[10]....
        /*0064*/ 	.word	0xffffffff


	//   ....[11]....
        /*0068*/ 	.word	0xffffffff


	//   ....[12]....
        /*006c*/ 	.word	0xffffffff


	//   ....[13]....
        /*0070*/ 	.word	0xffffffff


	//   ....[14]....
        /*0074*/ 	.word	0xffffffff


	//   ....[15]....
        /*0078*/ 	.word	0xffffffff


	//   ....[16]....
        /*007c*/ 	.word	0xffffffff


	//   ....[17]....
        /*0080*/ 	.word	0xffffffff


	//   ....[18]....
        /*0084*/ 	.word	0xffffffff


	//   ....[19]....
        /*0088*/ 	.word	0xffffffff


	//   ....[20]....
        /*008c*/ 	.word	0xffffffff


	//   ....[21]....
        /*0090*/ 	.word	0xffffffff


	//   ....[22]....
        /*0094*/ 	.word	0xffffffff


	//   ....[23]....
        /*0098*/ 	.word	0xffffffff


	//   ....[24]....
        /*009c*/ 	.word	0xffffffff


	//   ....[25]....
        /*00a0*/ 	.word	0xffffffff


	//   ....[26]....
        /*00a4*/ 	.word	0xffffffff


	//   ....[27]....
        /*00a8*/ 	.word	0xffffffff


	//   ....[28]....
        /*00ac*/ 	.word	0xffffffff


	//   ....[29]....
        /*00b0*/ 	.word	0xffffffff


	//   ....[30]....
        /*00b4*/ 	.word	0xffffffff


	//----- nvinfo : EIATTR_COOP_GROUP_INSTR_OFFSETS
	.align		4
.L_1763:
        /*00b8*/ 	.byte	0x04, 0x28
        /*00ba*/ 	.short	(.L_1765 - .L_1764)


	//   ....[0]....
.L_1764:
        /*00bc*/ 	.word	0x000006f0


	//   ....[1]....
        /*00c0*/ 	.word	0x000007b0


	//   ....[2]....
        /*00c4*/ 	.word	0x00003780


	//   ....[3]....
        /*00c8*/ 	.word	0x00004930


	//   ....[4]....
        /*00cc*/ 	.word	0x00004950


	//   ....[5]....
        /*00d0*/ 	.word	0x00004960


	//   ....[6]....
        /*00d4*/ 	.word	0x00004970


	//   ....[7]....
        /*00d8*/ 	.word	0x00004a30


	//   ....[8]....
        /*00dc*/ 	.word	0x00004a50


	//   ....[9]....
        /*00e0*/ 	.word	0x00004a60


	//   ....[10]....
        /*00e4*/ 	.word	0x00004a70


	//   ....[11]....
        /*00e8*/ 	.word	0x00004b30


	//   ....[12]....
        /*00ec*/ 	.word	0x00004b50


	//   ....[13]....
        /*00f0*/ 	.word	0x00004b60


	//   ....[14]....
        /*00f4*/ 	.word	0x00004b70


	//   ....[15]....
        /*00f8*/ 	.word	0x00004c20


	//   ....[16]....
        /*00fc*/ 	.word	0x00004c50


	//   ....[17]....
        /*0100*/ 	.word	0x00004c60


	//   ....[18]....
        /*0104*/ 	.word	0x00004c70


	//   ....[19]....
        /*0108*/ 	.word	0x00004d40


	//   ....[20]....
        /*010c*/ 	.word	0x00004d80


	//   ....[21]....
        /*0110*/ 	.word	0x00004d90


	//   ....[22]....
        /*0114*/ 	.word	0x00004db0


	//   ....[23]....
        /*0118*/ 	.word	0x00004e10


	//   ....[24]....
        /*011c*/ 	.word	0x00004fb0


	//   ....[25]....
        /*0120*/ 	.word	0x00004fd0


	//   ....[26]....
        /*0124*/ 	.word	0x00004fe0


	//   ....[27]....
        /*0128*/ 	.word	0x00004ff0


	//   ....[28]....
        /*012c*/ 	.word	0x00005ed0


	//   ....[29]....
        /*0130*/ 	.word	0x00006120


	//   ....[30]....
        /*0134*/ 	.word	0x00006970


	//----- nvinfo : EIATTR_EXIT_INSTR_OFFSETS
	.align		4
.L_1765:
        /*0138*/ 	.byte	0x04, 0x1c
        /*013a*/ 	.short	(.L_1767 - .L_1766)


	//   ....[0]....
.L_1766:
        /*013c*/ 	.word	0x000003a0


	//   ....[1]....
        /*0140*/ 	.word	0x00006a20


	//----- nvinfo : EIATTR_MAX_THREADS
	.align		4
.L_1767:
        /*0144*/ 	.byte	0x04, 0x05
        /*0146*/ 	.short	(.L_1769 - .L_1768)
.L_1768:
        /*0148*/ 	.word	0x00000020
        /*014c*/ 	.word	0x00000001
        /*0150*/ 	.word	0x00000001


	//----- nvinfo : EIATTR_CRS_STACK_SIZE
	.align		4
.L_1769:
        /*0154*/ 	.byte	0x04, 0x1e
        /*0156*/ 	.short	(.L_1771 - .L_1770)
.L_1770:
        /*0158*/ 	.word	0x00000000
.L_1771:


//--------------------- .nv.info._Z25selective_scan_fwd_kernelI32Selective_Scan_fwd_kernel_traitsILi32ELi8ELi1ELb0ELb0ELb0ELb0EN3c104HalfENS1_7complexIfEEEEv13SSMParamsBase --------------------------
	.section	.nv.info._Z25selective_scan_fwd_kernelI32Selective_Scan_fwd_kernel_traitsILi32ELi8ELi1ELb0ELb0ELb0ELb0EN3c104HalfENS1_7complexIfEEEEv13SSMParamsBase,"",@"SHT_CUDA_INFO"
	.sectionflags	@""
	.align	4


	//----- nvinfo : EIATTR_CUDA_API_VERSION
	.align		4
        /*0000*/ 	.byte	0x04, 0x37
        /*0002*/ 	.short	(.L_1773 - .L_1772)
.L_1772:
        /*0004*/ 	.word	0x00000082


	//----- nvinfo : EIATTR_SW2861232_WAR
	.align		4
.L_1773:
        /*0008*/ 	.byte	0x01, 0x35
	.zero		2


	//----- nvinfo : EIATTR_PARAM_CBANK
	.align		4
        /*000c*/ 	.byte	0x04, 0x0a
        /*000e*/ 	.short	(.L_1775 - .L_1774)
	.align		4
.L_1774:
        /*0010*/ 	.word	index@(.nv.constant0._Z25selective_scan_fwd_kernelI32Selective_Scan_fwd_kernel_traitsILi32ELi8ELi1ELb0ELb0ELb0ELb0EN3c104HalfENS1_7complexIfEEEEv13SSMParamsBase)
        /*0014*/ 	.short	0x0160
        /*0016*/ 	.short	0x0118


	//----- nvinfo : EIATTR_CBANK_PARAM_SIZE
	.align		4
.L_1775:
        /*0018*/ 	.byte	0x03, 0x19
        /*001a*/ 	.short	0x0118


	//----- nvinfo : EIATTR_KPARAM_INFO
	.align		4
        /*001c*/ 	.byte	0x04, 0x17
        /*001e*/ 	.short	(.L_1777 - .L_1776)
.L_1776:
        /*0020*/ 	.word	0x00000000
        /*0024*/ 	.short	0x0000
        /*0026*/ 	.short	0x0000
        /*0028*/ 	.byte	0x00, 0xf0, 0x61, 0x04


	//----- nvinfo : EIATTR_MAXREG_COUNT
	.align		4
.L_1777:
        /*002c*/ 	.byte	0x03, 0x1b
        /*002e*/ 	.short	0x00ff


	//----- nvinfo : EIATTR_NUM_BARRIERS
	.align		4
        /*0030*/ 	.byte	0x02, 0x4c
        /*0032*/ 	.byte	0x01
	.zero		1


	//----- nvinfo : EIATTR_MERCURY_ISA_VERSION
	.align		4
        /*0034*/ 	.byte	0x03, 0x5f
        /*0036*/ 	.short	0x0000


	//----- nvinfo : EIATTR_COOP_GROUP_MASK_REGIDS
	.align		4
        /*0038*/ 	.byte	0x04, 0x29
        /*003a*/ 	.short	(.L_1779 - .L_1778)


	//   ....[0]....
.L_1778:
        /*003c*/ 	.word	0xffffffff


	//   ....[1]....
        /*0040*/ 	.word	0xffffffff


	//   ....[2]....
        /*0044*/ 	.word	0xffffffff


	//   ....[3]....
        /*0048*/ 	.word	0xffffffff


	//   ....[4]....
        /*004c*/ 	.word	0xffffffff


	//   ....[5]....
        /*0050*/ 	.word	0xffffffff


	//   ....[6]....
        /*0054*/ 	.word	0xffffffff


	//   ....[7]....
        /*0058*/ 	.word	0xffffffff


	//   ....[8]....
        /*005c*/ 	.word	0xffffffff


	//   ....[9]....
        /*0060*/ 	.word	0xffffffff


	//   ....[10]....
        /*0064*/ 	.word	0xffffffff


	//   ....[11]....
        /*0068*/ 	.word	0xffffffff


	//   ....[12]....
        /*006c*/ 	.word	0xffffffff


	//   ....[13]....
        /*0070*/ 	.word	0xffffffff


	//   ....[14]....
        /*0074*/ 	.word	0xffffffff


	//   ....[15]....
        /*0078*/ 	.word	0xffffffff


	//   ....[16]....
        /*007c*/ 	.word	0xffffffff


	//   ....[17]....
        /*0080*/ 	.word	0xffffffff


	//   ....[18]....
        /*0084*/ 	.word	0xffffffff


	//   ....[19]....
        /*0088*/ 	.word	0xffffffff


	//   ....[20]....
        /*008c*/ 	.word	0xffffffff


	//   ....[21]....
        /*0090*/ 	.word	0xffffffff


	//   ....[22]....
        /*0094*/ 	.word	0xffffffff


	//   ....[23]....
        /*0098*/ 	.word	0xffffffff


	//   ....[24]....
        /*009c*/ 	.word	0xffffffff


	//   ....[25]....
        /*00a0*/ 	.word	0xffffffff


	//   ....[26]....
        /*00a4*/ 	.word	0xffffffff


	//----- nvinfo : EIATTR_COOP_GROUP_INSTR_OFFSETS
	.align		4
.L_1779:
        /*00a8*/ 	.byte	0x04, 0x28
        /*00aa*/ 	.short	(.L_1781 - .L_1780)


	//   ....[0]....
.L_1780:
        /*00ac*/ 	.word	0x00000870


	//   ....[1]....
        /*00b0*/ 	.word	0x00000b10


	//   ....[2]....
        /*00b4*/ 	.word	0x00002cf0


	//   ....[3]....
        /*00b8*/ 	.word	0x00002d10


	//   ....[4]....
        /*00bc*/ 	.word	0x00002d50


	//   ....[5]....
        /*00c0*/ 	.word	0x00002d60


	//   ....[6]....
        /*00c4*/ 	.word	0x00002df0


	//   ....[7]....
        /*00c8*/ 	.word	0x00002e10


	//   ....[8]....
        /*00cc*/ 	.word	0x00002e50


	//   ....[9]....
        /*00d0*/ 	.word	0x00002e60


	//   ....[10]....
        /*00d4*/ 	.word	0x00002f00


	//   ....[11]....
        /*00d8*/ 	.word	0x00002f20


	//   ....[12]....
        /*00dc*/ 	.word	0x00002f50


	//   ....[13]....
        /*00e0*/ 	.word	0x00002f60


	//   ....[14]....
        /*00e4*/ 	.word	0x00003000


	//   ....[15]....
        /*00e8*/ 	.word	0x00003030


	//   ....[16]....
        /*00ec*/ 	.word	0x00003050


	//   ....[17]....
        /*00f0*/ 	.word	0x00003060


	//   ....[18]....
        /*00f4*/ 	.word	0x00003100


	//   ....[19]....
        /*00f8*/ 	.word	0x00003140


	//   ....[20]....
        /*00fc*/ 	.word	0x00003150


	//   ....[21]....
        /*0100*/ 	.word	0x00003160


	//   ....[22]....
        /*0104*/ 	.word	0x000032f0


	//   ....[23]....
        /*0108*/ 	.word	0x00003310


	//   ....[24]....
        /*010c*/ 	.word	0x00003320


	//   ....[25]....
        /*0110*/ 	.word	0x00003330


	//   ....[26]....
        /*0114*/ 	.word	0x00003c40


	//----- nvinfo : EIATTR_EXIT_INSTR_OFFSETS
	.align		4
.L_1781:
        /*0118*/ 	.byte	0x04, 0x1c
        /*011a*/ 	.short	(.L_1783 - .L_1782)


	//   ....[0]....
.L_1782:
        /*011c*/ 	.word	0x00000130


	//   ....[1]....
        /*0120*/ 	.word	0x00004090


	//----- nvinfo : EIATTR_MAX_THREADS
	.align		4
.L_1783:
        /*0124*/ 	.byte	0x04, 0x05
        /*0126*/ 	.short	(.L_1785 - .L_1784)
.L_1784:
        /*0128*/ 	.word	0x00000020
        /*012c*/ 	.word	0x00000001
        /*0130*/ 	.word	0x00000001


	//----- nvinfo : EIATTR_CRS_STACK_SIZE
	.align		4
.L_1785:
        /*0134*/ 	.byte	0x04, 0x1e
        /*0136*/ 	.short	(.L_1787 - .L_1786)
.L_1786:
        /*0138*/ 	.word	0x00000000
.L_1787:


//--------------------- .nv.info._Z25selective_scan_fwd_kernelI32Selective_Scan_fwd_kernel_traitsILi32ELi8ELi1ELb0ELb0ELb0ELb1EN3c104HalfENS1_7complexIfEEEEv13SSMParamsBase --------------------------
	.section	.nv.info._Z25selective_scan_fwd_kernelI32Selective_Scan_fwd_kernel_traitsILi32ELi8ELi1ELb0ELb0ELb0ELb1EN3c104HalfENS1_7complexIfEEEEv13SSMParamsBase,"",@"SHT_CUDA_INFO"
	.sectionflags	@""
	.align	4


	//----- nvinfo : EIATTR_CUDA_API_VERSION
	.align		4
        /*0000*/ 	.byte	0x04, 0x37
        /*0002*/ 	.short	(.L_1789 - .L_1788)
.L_1788:
        /*0004*/ 	.word	0x00000082


	//----- nvinfo : EIATTR_SW2861232_WAR
	.align		4
.L_1789:
        /*0008*/ 	.byte	0x01, 0x35
	.zero		2


	//----- nvinfo : EIATTR_PARAM_CBANK
	.align		4
        /*000c*/ 	.byte	0x04, 0x0a
        /*000e*/ 	.short	(.L_1791 - .L_1790)
	.align		4
.L_1790:
        /*0010*/ 	.word	index@(.nv.constant0._Z25selective_scan_fwd_kernelI32Selective_Scan_fwd_kernel_traitsILi32ELi8ELi1ELb0ELb0ELb0ELb1EN3c104HalfENS1_7complexIfEEEEv13SSMParamsBase)
        /*0014*/ 	.short	0x0160
        /*0016*/ 	.short	0x0118


	//----- nvinfo : EIATTR_CBANK_PARAM_SIZE
	.align		4
.L_1791:
        /*0018*/ 	.byte	0x03, 0x19
        /*001a*/ 	.short	0x0118


	//----- nvinfo : EIATTR_KPARAM_INFO
	.align		4
        /*001c*/ 	.byte	0x04, 0x17
        /*001e*/ 	.short	(.L_1793 - .L_1792)
.L_1792:
        /*0020*/ 	.word	0x00000000
        /*0024*/ 	.short	0x0000
        /*0026*/ 	.short	0x0000
        /*0028*/ 	.byte	0x00, 0xf0, 0x61, 0x04


	//----- nvinfo : EIATTR_MAXREG_COUNT
	.align		4
.L_1793:
        /*002c*/ 	.byte	0x03, 0x1b
        /*002e*/ 	.short	0x00ff


	//----- nvinfo : EIATTR_NUM_BARRIERS
	.align		4
        /*0030*/ 	.byte	0x02, 0x4c
        /*0032*/ 	.byte	0x01
	.zero		1


	//----- nvinfo : EIATTR_MERCURY_ISA_VERSION
	.align		4
        /*0034*/ 	.byte	0x03, 0x5f
        /*0036*/ 	.short	0x0000


	//----- nvinfo : EIATTR_COOP_GROUP_MASK_REGIDS
	.align		4
        /*0038*/ 	.byte	0x04, 0x29
        /*003a*/ 	.short	(.L_1795 - .L_1794)


	//   ....[0]....
.L_1794:
        /*003c*/ 	.word	0xffffffff


	//   ....[1]....
        /*0040*/ 	.word	0xffffffff


	//   ....[2]....
        /*0044*/ 	.word	0xffffffff


	//   ....[3]....
        /*0048*/ 	.word	0xffffffff


	//   ....[4]....
        /*004c*/ 	.word	0xffffffff


	//   ....[5]....
        /*0050*/ 	.word	0xffffffff


	//   ....[6]....
        /*0054*/ 	.word	0xffffffff


	//   ....[7]....
        /*0058*/ 	.word	0xffffffff


	//   ....[8]....
        /*005c*/ 	.word	0xffffffff


	//   ....[9]....
        /*0060*/ 	.word	0xffffffff


	//   ....[10]....
        /*0064*/ 	.word	0xffffffff


	//   ....[11]....
        /*0068*/ 	.word	0xffffffff


	//   ....[12]....
        /*006c*/ 	.word	0xffffffff


	//   ....[13]....
        /*0070*/ 	.word	0xffffffff


	//   ....[14]....
        /*0074*/ 	.word	0xffffffff


	//   ....[15]....
        /*0078*/ 	.word	0xffffffff


	//   ....[16]....
        /*007c*/ 	.word	0xffffffff


	//   ....[17]....
        /*0080*/ 	.word	0xffffffff


	//   ....[18]....
        /*0084*/ 	.word	0xffffffff


	//   ....[19]....
        /*0088*/ 	.word	0xffffffff


	//   ....[20]....
        /*008c*/ 	.word	0xffffffff


	//   ....[21]....
        /*0090*/ 	.word	0xffffffff


	//   ....[22]....
        /*0094*/ 	.word	0xffffffff


	//   ....[23]....
        /*0098*/ 	.word	0xffffffff


	//   ....[24]....
        /*009c*/ 	.word	0xffffffff


	//   ....[25]....
        /*00a0*/ 	.word	0xffffffff


	//   ....[26]....
        /*00a4*/ 	.word	0xffffffff


	//   ....[27]....
        /*00a8*/ 	.word	0xffffffff


	//   ....[28]....
        /*00ac*/ 	.word	0xffffffff


	//----- nvinfo : EIATTR_COOP_GROUP_INSTR_OFFSETS
	.align		4
.L_1795:
        /*00b0*/ 	.byte	0x04, 0x28
        /*00b2*/ 	.short	(.L_1797 - .L_1796)


	//   ....[0]....
.L_1796:
        /*00b4*/ 	.word	0x00000840


	//   ....[1]....
        /*00b8*/ 	.word	0x00000ab0


	//   ....[2]....
        /*00bc*/ 	.word	0x00002d20


	//   ....[3]....
        /*00c0*/ 	.word	0x00002d60


	//   ....[4]....
        /*00c4*/ 	.word	0x00002db0


	//   ....[5]....
        /*00c8*/ 	.word	0x00002dd0


	//   ....[6]....
        /*00cc*/ 	.word	0x00002e50


	//   ....[7]....
        /*00d0*/ 	.word	0x00002e80


	//   ....[8]....
        /*00d4*/ 	.word	0x00002eb0


	//   ....[9]....
        /*00d8*/ 	.word	0x00002ed0


	//   ....[10]....
        /*00dc*/ 	.word	0x00002f50


	//   ....[11]....
        /*00e0*/ 	.word	0x00002f80


	//   ....[12]....
        /*00e4*/ 	.word	0x00002fc0


	//   ....[13]....
        /*00e8*/ 	.word	0x00002fd0


	//   ....[14]....
        /*00ec*/ 	.word	0x00003050


	//   ....[15]....
        /*00f0*/ 	.word	0x00003070


	//   ....[16]....
        /*00f4*/ 	.word	0x000030c0


	//   ....[17]....
        /*00f8*/ 	.word	0x000030e0


	//   ....[18]....
        /*00fc*/ 	.word	0x00003170


	//   ....[19]....
        /*0100*/ 	.word	0x000031b0


	//   ....[20]....
        /*0104*/ 	.word	0x00003200


	//   ....[21]....
        /*0108*/ 	.word	0x00003210


	//   ....[22]....
        /*010c*/ 	.word	0x00003290


	//   ....[23]....
        /*0110*/ 	.word	0x000032c0


	//   ....[24]....
        /*0114*/ 	.word	0x000032f0


	//   ....[25]....
        /*0118*/ 	.word	0x00003330


	//   ....[26]....
        /*011c*/ 	.word	0x00003c70


	//   ....[27]....
        /*0120*/ 	.word	0x00004330


	//   ....[28]....
        /*0124*/ 	.word	0x00004850


	//----- nvinfo : EIATTR_EXIT_INSTR_OFFSETS
	.align		4
.L_1797:
        /*0128*/ 	.byte	0x04, 0x1c
        /*012a*/ 	.short	(.L_1799 - .L_1798)


	//   ....[0]....
.L_1798:
        /*012c*/ 	.word	0x00000130


	//   ....[1]....
        /*0130*/ 	.word	0x00004c20


	//----- nvinfo : EIATTR_MAX_THREADS
	.align		4
.L_1799:
        /*0134*/ 	.byte	0x04, 0x05
        /*0136*/ 	.short	(.L_1801 - .L_1800)
.L_1800:
        /*0138*/ 	.word	0x00000020
        /*013c*/ 	.word	0x00000001
        /*0140*/ 	.word	0x00000001


	//----- nvinfo : EIATTR_CRS_STACK_SIZE
	.align		4
.L_1801:
        /*0144*/ 	.byte	0x04, 0x1e
        /*0146*/ 	.short	(.L_1803 - .L_1802)
.L_1802:
        /*0148*/ 	.word	0x00000000
.L_1803:


//--------------------- .nv.info._Z25selective_scan_fwd_kernelI32Selective_Scan_fwd_kernel_traitsILi32ELi8ELi1ELb0ELb0ELb1ELb0EN3c104HalfENS1_7complexIfEEEEv13SSMParamsBase --------------------------
	.section	.nv.info._Z25selective_scan_fwd_kernelI32Selective_Scan_fwd_kernel_traitsILi32ELi8ELi1ELb0ELb0ELb1ELb0EN3c104HalfENS1_7complexIfEEEEv13SSMParamsBase,"",@"SHT_CUDA_INFO"
	.sectionflags	@""
	.align	4


	//----- nvinfo : EIATTR_CUDA_API_VERSION
	.align		4
        /*0000*/ 	.byte	0x04, 0x37
        /*0002*/ 	.short	(.L_1805 - .L_1804)
.L_1804:
        /*0004*/ 	.word	0x00000082


	//----- nvinfo : EIATTR_SW2861232_WAR
	.align		4
.L_1805:
        /*0008*/ 	.byte	0x01, 0x35
	.zero		2


	//----- nvinfo : EIATTR_PARAM_CBANK
	.align		4
        /*000c*/ 	.byte	0x04, 0x0a
        /*000e*/ 	.short	(.L_1807 - .L_1806)
	.align		4
.L_1806:
        /*0010*/ 	.word	index@(.nv.constant0._Z25selective_scan_fwd_kernelI32Selective_Scan_fwd_kernel_traitsILi32ELi8ELi1ELb0ELb0ELb1ELb0EN3c104HalfENS1_7complexIfEEEEv13SSMParamsBase)
        /*0014*/ 	.short	0x0160
        /*0016*/ 	.short	0x0118


	//----- nvinfo : EIATTR_CBANK_PARAM_SIZE
	.align		4
.L_1807:
        /*0018*/ 	.byte	0x03, 0x19
        /*001a*/ 	.short	0x0118


	//----- nvinfo : EIATTR_KPARAM_INFO
	.align		4
        /*001c*/ 	.byte	0x04, 0x17
        /*001e*/ 	.short	(.L_1809 - .L_1808)
.L_1808:
        /*0020*/ 	.word	0x00000000
        /*0024*/ 	.short	0x0000
        /*0026*/ 	.short	0x0000
        /*0028*/ 	.byte	0x00, 0xf0, 0x61, 0x04


	//----- nvinfo : EIATTR_MAXREG_COUNT
	.align		4
.L_1809:
        /*002c*/ 	.byte	0x03, 0x1b
        /*002e*/ 	.short	0x00ff


	//----- nvinfo : EIATTR_NUM_BARRIERS
	.align		4
        /*0030*/ 	.byte	0x02, 0x4c
        /*0032*/ 	.byte	0x01
	.zero		1


	//----- nvinfo : EIATTR_MERCURY_ISA_VERSION
	.align		4
        /*0034*/ 	.byte	0x03, 0x5f
        /*0036*/ 	.short	0x0000


	//----- nvinfo : EIATTR_COOP_GROUP_MASK_REGIDS
	.align		4
        /*0038*/ 	.byte	0x04, 0x29
        /*003a*/ 	.short	(.L_1811 - .L_1810)


	//   ....[0]....
.L_1810:
        /*003c*/ 	.word	0xffffffff


	//   ....[1]....
        /*0040*/ 	.word	0xffffffff


	//   ....[2]....
        /*0044*/ 	.word	0xffffffff


	//   ....[3]....
        /*0048*/ 	.word	0xffffffff


	//   ....[4]....
        /*004c*/ 	.word	0xffffffff


	//   ....[5]....
        /*0050*/ 	.word	0xffffffff


	//   ....[6]....
        /*0054*/ 	.word	0xffffffff


	//   ....[7]....
        /*0058*/ 	.word	0xffffffff


	//   ....[8]....
        /*005c*/ 	.word	0xffffffff


	//   ....[9]....
        /*0060*/ 	.word	0xffffffff


	//   ....[10]....
        /*0064*/ 	.word	0xffffffff


	//   ....[11]....
        /*0068*/ 	.word	0xffffffff


	//   ....[12]....
        /*006c*/ 	.word	0xffffffff


	//   ....[13]....
        /*0070*/ 	.word	0xffffffff


	//   ....[14]....
        /*0074*/ 	.word	0xffffffff


	//   ....[15]....
        /*0078*/ 	.word	0xffffffff


	//   ....[16]....
        /*007c*/ 	.word	0xffffffff


	//   ....[17]....
        /*0080*/ 	.word	0xffffffff


	//   ....[18]....
        /*0084*/ 	.word	0xffffffff


	//   ....[19]....
        /*0088*/ 	.word	0xffffffff


	//   ....[20]....
        /*008c*/ 	.word	0xffffffff


	//   ....[21]....
        /*0090*/ 	.word	0xffffffff


	//   ....[22]....
        /*0094*/ 	.word	0xffffffff


	//   ....[23]....
        /*0098*/ 	.word	0xffffffff


	//   ....[24]....
        /*009c*/ 	.word	0xffffffff


	//   ....[25]....
        /*00a0*/ 	.word	0xffffffff


	//   ....[26]....
        /*00a4*/ 	.word	0xffffffff


	//   ....[27]....
        /*00a8*/ 	.word	0xffffffff


	//----- nvinfo : EIATTR_COOP_GROUP_INSTR_OFFSETS
	.align		4
.L_1811:
        /*00ac*/ 	.byte	0x04, 0x28
        /*00ae*/ 	.short	(.L_1813 - .L_1812)


	//   ....[0]....
.L_1812:
        /*00b0*/ 	.word	0x00000b30


	//   ....[1]....
        /*00b4*/ 	.word	0x00000d80


	//   ....[2]....
        /*00b8*/ 	.word	0x00003020


	//   ....[3]....
        /*00bc*/ 	.word	0x00003530


	//   ....[4]....
        /*00c0*/ 	.word	0x00003560


	//   ....[5]....
        /*00c4*/ 	.word	0x000035a0


	//   ....[6]....
        /*00c8*/ 	.word	0x000035b0


	//   ....[7]....
        /*00cc*/ 	.word	0x00003640


	//   ....[8]....
        /*00d0*/ 	.word	0x00003670


	//   ....[9]....
        /*00d4*/ 	.word	0x000036a0


	//   ....[10]....
        /*00d8*/ 	.word	0x000036b0


	//   ....[11]....
        /*00dc*/ 	.word	0x00003740


	//   ....[12]....
        /*00e0*/ 	.word	0x00003770


	//   ....[13]....
        /*00e4*/ 	.word	0x000037a0


	//   ....[14]....
        /*00e8*/ 	.word	0x000037b0


	//   ....[15]....
        /*00ec*/ 	.word	0x00003840


	//   ....[16]....
        /*00f0*/ 	.word	0x00003880


	//   ....[17]....
        /*00f4*/ 	.word	0x000038a0


	//   ....[18]....
        /*00f8*/ 	.word	0x000038b0


	//   ....[19]....
        /*00fc*/ 	.word	0x00003950


	//   ....[20]....
        /*0100*/ 	.word	0x00003990


	//   ....[21]....
        /*0104*/ 	.word	0x000039a0


	//   ....[22]....
        /*0108*/ 	.word	0x000039b0


	//   ....[23]....
        /*010c*/ 	.word	0x00003c80


	//   ....[24]....
        /*0110*/ 	.word	0x00003ca0


	//   ....[25]....
        /*0114*/ 	.word	0x00003cb0


	//   ....[26]....
        /*0118*/ 	.word	0x00003cc0


	//   ....[27]....
        /*011c*/ 	.word	0x00004830


	//----- nvinfo : EIATTR_EXIT_INSTR_OFFSETS
	.align		4
.L_1813:
        /*0120*/ 	.byte	0x04, 0x1c
        /*0122*/ 	.short	(.L_1815 - .L_1814)


	//   ....[0]....
.L_1814:
        /*0124*/ 	.word	0x00000250


	//   ....[1]....
        /*0128*/ 	.word	0x00004cd0


	//----- nvinfo : EIATTR_MAX_THREADS
	.align		4
.L_1815:
        /*012c*/ 	.byte	0x04, 0x05
        /*012e*/ 	.short	(.L_1817 - .L_1816)
.L_1816:
        /*0130*/ 	.word	0x00000020
        /*0134*/ 	.word	0x00000001
        /*0138*/ 	.word	0x00000001


	//----- nvinfo : EIATTR_CRS_STACK_SIZE
	.align		4
.L_1817:
        /*013c*/ 	.byte	0x04, 0x1e
        /*013e*/ 	.short	(.L_1819 - .L_1818)
.L_1818:
        /*0140*/ 	.word	0x00000000
.L_1819:


//--------------------- .nv.info._Z25selective_scan_fwd_kernelI32Selective_Scan_fwd_kernel_traitsILi32ELi8ELi1ELb0ELb0ELb1ELb1EN3c104HalfENS1_7complexIfEEEEv13SSMParamsBase --------------------------
	.section	.nv.info._Z25selective_scan_fwd_kernelI32Selective_Scan_fwd_kernel_traitsILi32ELi8ELi1ELb0ELb0ELb1ELb1EN3c104HalfENS1_7complexIfEEEEv13SSMParamsBase,"",@"SHT_CUDA_INFO"
	.sectionflags	@""
	.align	4


	//----- nvinfo : EIATTR_CUDA_API_VERSION
	.align		4
        /*0000*/ 	.byte	0x04, 0x37
        /*0002*/ 	.short	(.L_1821 - .L_1820)
.L_1820:
        /*0004*/ 	.word	0x00000082


	//----- nvinfo : EIATTR_SW2861232_WAR
	.align		4
.L_1821:
        /*0008*/ 	.byte	0x01, 0x35
	.zero		2


	//----- nvinfo : EIATTR_PARAM_CBANK
	.align		4
        /*000c*/ 	.byte	0x04, 0x0a
        /*000e*/ 	.short	(.L_1823 - .L_1822)
	.align		4
.L_1822:
        /*0010*/ 	.word	index@(.nv.constant0._Z25selective_scan_fwd_kernelI32Selective_Scan_fwd_kernel_traitsILi32ELi8ELi1ELb0ELb0ELb1ELb1EN3c104HalfENS1_7complexIfEEEEv13SSMParamsBase)
        /*0014*/ 	.short	0x0160
        /*0016*/ 	.short	0x0118


	//----- nvinfo : EIATTR_CBANK_PARAM_SIZE
	.align		4
.L_1823:
        /*0018*/ 	.byte	0x03, 0x19
        /*001a*/ 	.short	0x0118


	//----- nvinfo : EIATTR_KPARAM_INFO
	.align		4
        /*001c*/ 	.byte	0x04, 0x17
        /*001e*/ 	.short	(.L_1825 - .L_1824)
.L_1824:
        /*0020*/ 	.word	0x00000000
        /*0024*/ 	.short	0x0000
        /*0026*/ 	.short	0x0000
        /*0028*/ 	.byte	0x00, 0xf0, 0x61, 0x04


	//----- nvinfo : EIATTR_MAXREG_COUNT
	.align		4
.L_1825:
        /*002c*/ 	.byte	0x03, 0x1b
        /*002e*/ 	.short	0x00ff


	//----- nvinfo : EIATTR_NUM_BARRIERS
	.align		4
        /*0030*/ 	.byte	0x02, 0x4c
        /*0032*/ 	.byte	0x01
	.zero		1


	//----- nvinfo : EIATTR_MERCURY_ISA_VERSION
	.align		4
        /*0034*/ 	.byte	0x03, 0x5f
        /*0036*/ 	.short	0x0000


	//----- nvinfo : EIATTR_COOP_GROUP_MASK_REGIDS
	.align		4
        /*0038*/ 	.byte	0x04, 0x29
        /*003a*/ 	.short	(.L_1827 - .L_1826)


	//   ....[0]....
.L_1826:
        /*003c*/ 	.word	0xffffffff


	//   ....[1]....
        /*0040*/ 	.word	0xffffffff


	//   ....[2]....
        /*0044*/ 	.word	0xffffffff


	//   ....[3]....
        /*0048*/ 	.word	0xffffffff


	//   ....[4]....
        /*004c*/ 	.word	0xffffffff


	//   ....[5]....
        /*0050*/ 	.word	0xffffffff


	//   ....[6]....
        /*0054*/ 	.word	0xffffffff


	//   ....[7]....
        /*0058*/ 	.word	0xffffffff


	//   ....[8]....
        /*005c*/ 	.word	0xffffffff


	//   ....[9]....
        /*0060*/ 	.word	0xffffffff


	//   ....[10]....
        /*0064*/ 	.word	0xffffffff


	//   ....[11]....
        /*0068*/ 	.word	0xffffffff


	//   ....[12]....
        /*006c*/ 	.word	0xffffffff


	//   ....[13]....
        /*0070*/ 	.word	0xffffffff


	//   ....[14]....
        /*0074*/ 	.word	0xffffffff


	//   ....[15]....
        /*0078*/ 	.word	0xffffffff


	//   ....[16]....
        /*007c*/ 	.word	0xffffffff


	//   ....[17]....
        /*0080*/ 	.word	0xffffffff


	//   ....[18]....
        /*0084*/ 	.word	0xffffffff


	//   ....[19]....
        /*0088*/ 	.word	0xffffffff


	//   ....[20]....
        /*008c*/ 	.word	0xffffffff


	//   ....[21]....
        /*0090*/ 	.word	0xffffffff


	//   ....[22]....
        /*0094*/ 	.word	0xffffffff


	//   ....[23]....
        /*0098*/ 	.word	0xffffffff


	//   ....[24]....
        /*009c*/ 	.word	0xffffffff


	//   ....[25]....
        /*00a0*/ 	.word	0xffffffff


	//   ....[26]....
        /*00a4*/ 	.word	0xffffffff


	//   ....[27]....
        /*00a8*/ 	.word	0xffffffff


	//   ....[28]....
        /*00ac*/ 	.word	0xffffffff


	//   ....[29]....
        /*00b0*/ 	.word	0xffffffff


	//----- nvinfo : EIATTR_COOP_GROUP_INSTR_OFFSETS
	.align		4
.L_1827:
        /*00b4*/ 	.byte	0x04, 0x28
        /*00b6*/ 	.short	(.L_1829 - .L_1828)


	//   ....[0]....
.L_1828:
        /*00b8*/ 	.word	0x00000b50


	//   ....[1]....
        /*00bc*/ 	.word	0x00000da0


	//   ....[2]....
        /*00c0*/ 	.word	0x00002f80


	//   ....[3]....
        /*00c4*/ 	.word	0x00003550


	//   ....[4]....
        /*00c8*/ 	.word	0x00003580


	//   ....[5]....
        /*00cc*/ 	.word	0x000035c0


	//   ....[6]....
        /*00d0*/ 	.word	0x000035d0


	//   ....[7]....
        /*00d4*/ 	.word	0x00003660


	//   ....[8]....
        /*00d8*/ 	.word	0x00003690


	//   ....[9]....
        /*00dc*/ 	.word	0x000036c0


	//   ....[10]....
        /*00e0*/ 	.word	0x000036d0


	//   ....[11]....
        /*00e4*/ 	.word	0x00003760


	//   ....[12]....
        /*00e8*/ 	.word	0x00003790


	//   ....[13]....
        /*00ec*/ 	.word	0x000037c0


	//   ....[14]....
        /*00f0*/ 	.word	0x000037d0


	//   ....[15]....
        /*00f4*/ 	.word	0x00003880


	//   ....[16]....
        /*00f8*/ 	.word	0x000038a0


	//   ....[17]....
        /*00fc*/ 	.word	0x000038c0


	//   ....[18]....
        /*0100*/ 	.word	0x000038d0


	//   ....[19]....
        /*0104*/ 	.word	0x00003970


	//   ....[20]....
        /*0108*/ 	.word	0x000039b0


	//   ....[21]....
        /*010c*/ 	.word	0x000039c0


	//   ....[22]....
        /*0110*/ 	.word	0x000039d0


	//   ....[23]....
        /*0114*/ 	.word	0x00003c90


	//   ....[24]....
        /*0118*/ 	.word	0x00003cb0


	//   ....[25]....
        /*011c*/ 	.word	0x00003cc0


	//   ....[26]....
        /*0120*/ 	.word	0x00003cd0


	//   ....[27]....
        /*0124*/ 	.word	0x00004920


	//   ....[28]....
        /*0128*/ 	.word	0x00004fe0


	//   ....[29]....
        /*012c*/ 	.word	0x00005540


	//----- nvinfo : EIATTR_EXIT_INSTR_OFFSETS
	.align		4
.L_1829:
        /*0130*/ 	.byte	0x04, 0x1c
        /*0132*/ 	.short	(.L_1831 - .L_1830)


	//   ....[0]....
.L_1830:
        /*0134*/ 	.word	0x00000250


	//   ....[1]....
        /*0138*/ 	.word	0x00005900


	//----- nvinfo : EIATTR_MAX_THREADS
	.align		4
.L_1831:
        /*013c*/ 	.byte	0x04, 0x05
        /*013e*/ 	.short	(.L_1833 - .L_1832)
.L_1832:
        /*0140*/ 	.word	0x00000020
        /*0144*/ 	.word	0x00000001
        /*0148*/ 	.word	0x00000001


	//----- nvinfo : EIATTR_CRS_STACK_SIZE
	.align		4
.L_1833:
        /*014c*/ 	.byte	0x04, 0x1e
        /*014e*/ 	.short	(.L_1835 - .L_1834)
.L_1834:
        /*0150*/ 	.word	0x00000000
.L_1835:


//--------------------- .nv.info._Z25selective_scan_fwd_kernelI32Selective_Scan_fwd_kernel_traitsILi32ELi8ELi1ELb0ELb1ELb0ELb0EN3c104HalfENS1_7complexIfEEEEv13SSMParamsBase --------------------------
	.section	.nv.info._Z25selective_scan_fwd_kernelI32Selective_Scan_fwd_kernel_traitsILi32ELi8ELi1ELb0ELb1ELb0ELb0EN3c104HalfENS1_7complexIfEEEEv13SSMParamsBase,"",@"SHT_CUDA_INFO"
	.sectionflags	@""
	.align	4


	//----- nvinfo : EIATTR_CUDA_API_VERSION
	.align		4
        /*0000*/ 	.byte	0x04, 0x37
        /*0002*/ 	.short	(.L_1837 - .L_1836)
.L_1836:
        /*0004*/ 	.word	0x00000082


	//----- nvinfo : EIATTR_SW2861232_WAR
	.align		4
.L_1837:
        /*0008*/ 	.byte	0x01, 0x35
	.zero		2


	//----- nvinfo : EIATTR_PARAM_CBANK
	.align		4
        /*000c*/ 	.byte	0x04, 0x0a
        /*000e*/ 	.short	(.L_1839 - .L_1838)
	.align		4
.L_1838:
        /*0010*/ 	.word	index@(.nv.constant0._Z25selective_scan_fwd_kernelI32Selective_Scan_fwd_kernel_traitsILi32ELi8ELi1ELb0ELb1ELb0ELb0EN3c104HalfENS1_7complexIfEEEEv13SSMParamsBase)
        /*0014*/ 	.short	0x0160
        /*0016*/ 	.short	0x0118


	//----- nvinfo : EIATTR_CBANK_PARAM_SIZE
	.align		4
.L_1839:
        /*0018*/ 	.byte	0x03, 0x19
        /*001a*/ 	.short	0x0118


	//----- nvinfo : EIATTR_KPARAM_INFO
	.align		4
        /*001c*/ 	.byte	0x04, 0x17
        /*001e*/ 	.short	(.L_1841 - .L_1840)
.L_1840:
        /*0020*/ 	.word	0x00000000
        /*0024*/ 	.short	0x0000
        /*0026*/ 	.short	0x0000
        /*0028*/ 	.byte	0x00, 0xf0, 0x61, 0x04


	//----- nvinfo : EIATTR_MAXREG_COUNT
	.align		4
.L_1841:
        /*002c*/ 	.byte	0x03, 0x1b
        /*002e*/ 	.short	0x00ff


	//----- nvinfo : EIATTR_NUM_BARRIERS
	.align		4
        /*0030*/ 	.byte	0x02, 0x4c
        /*0032*/ 	.byte	0x01
	.zero		1


	//----- nvinfo : EIATTR_MERCURY_ISA_VERSION
	.align		4
        /*0034*/ 	.byte	0x03, 0x5f
        /*0036*/ 	.short	0x0000


	//----- nvinfo : EIATTR_COOP_GROUP_MASK_REGIDS
	.align		4
        /*0038*/ 	.byte	0x04, 0x29
        /*003a*/ 	.short	(.L_1843 - .L_1842)


	//   ....[0]....
.L_1842:
        /*003c*/ 	.word	0xffffffff


	//   ....[1]....
        /*0040*/ 	.word	0xffffffff


	//   ....[2]....
        /*0044*/ 	.word	0xffffffff


	//   ....[3]....
        /*0048*/ 	.word	0xffffffff


	//   ....[4]....
        /*004c*/ 	.word	0xffffffff


	//   ....[5]....
        /*0050*/ 	.word	0xffffffff


	//   ....[6]....
        /*0054*/ 	.word	0xffffffff


	//   ....[7]....
        /*0058*/ 	.word	0xffffffff


	//   ....[8]....
        /*005c*/ 	.word	0xffffffff


	//   ....[9]....
        /*0060*/ 	.word	0xffffffff


	//   ....[10]....
        /*0064*/ 	.word	0xffffffff


	//   ....[11]....
        /*0068*/ 	.word	0xffffffff


	//   ....[12]....
        /*006c*/ 	.word	0xffffffff


	//   ....[13]....
        /*0070*/ 	.word	0xffffffff


	//   ....[14]....
        /*0074*/ 	.word	0xffffffff


	//   ....[15]....
        /*0078*/ 	.word	0xffffffff


	//   ....[16]....
        /*007c*/ 	.word	0xffffffff


	//   ....[17]....
        /*0080*/ 	.word	0xffffffff


	//   ....[18]....
        /*0084*/ 	.word	0xffffffff


	//   ....[19]....
        /*0088*/ 	.word	0xffffffff


	//   ....[20]....
        /*008c*/ 	.word	0xffffffff


	//   ....[21]....
        /*0090*/ 	.word	0xffffffff


	//   ....[22]....
        /*0094*/ 	.word	0xffffffff


	//   ....[23]....
        /*0098*/ 	.word	0xffffffff


	//   ....[24]....
        /*009c*/ 	.word	0xffffffff


	//   ....[25]....
        /*00a0*/ 	.word	0xffffffff


	//   ....[26]....
        /*00a4*/ 	.word	0xffffffff


	//   ....[27]....
        /*00a8*/ 	.word	0xffffffff


	//----- nvinfo : EIATTR_COOP_GROUP_INSTR_OFFSETS
	.align		4
.L_1843:
        /*00ac*/ 	.byte	0x04, 0x28
        /*00ae*/ 	.short	(.L_1845 - .L_1844)


	//   ....[0]....
.L_1844:
        /*00b0*/ 	.word	0x00000c40


	//   ....[1]....
        /*00b4*/ 	.word	0x00000e50


	//   ....[2]....
        /*00b8*/ 	.word	0x00002bf0


	//   ....[3]....
        /*00bc*/ 	.word	0x00003880


	//   ....[4]....
        /*00c0*/ 	.word	0x000038c0


	//   ....[5]....
        /*00c4*/ 	.word	0x00003940


	//   ....[6]....
        /*00c8*/ 	.word	0x00003960


	//   ....[7]....
        /*00cc*/ 	.word	0x00003a40


	//   ....[8]....
        /*00d0*/ 	.word	0x00003a70


	//   ....[9]....
        /*00d4*/ 	.word	0x00003aa0


	//   ....[10]....
        /*00d8*/ 	.word	0x00003ab0


	//   ....[11]....
        /*00dc*/ 	.word	0x00003b50


	//   ....[12]....
        /*00e0*/ 	.word	0x00003b70


	//   ....[13]....
        /*00e4*/ 	.word	0x00003ba0


	//   ....[14]....
        /*00e8*/ 	.word	0x00003bb0


	//   ....[15]....
        /*00ec*/ 	.word	0x00003c40


	//   ....[16]....
        /*00f0*/ 	.word	0x00003c70


	//   ....[17]....
        /*00f4*/ 	.word	0x00003ca0


	//   ....[18]....
        /*00f8*/ 	.word	0x00003cb0


	//   ....[19]....
        /*00fc*/ 	.word	0x00003d60


	//   ....[20]....
        /*0100*/ 	.word	0x00003d90


	//   ....[21]....
        /*0104*/ 	.word	0x00003da0


	//   ....[22]....
        /*0108*/ 	.word	0x00003db0


	//   ....[23]....
        /*010c*/ 	.word	0x00003f50


	//   ....[24]....
        /*0110*/ 	.word	0x00003f70


	//   ....[25]....
        /*0114*/ 	.word	0x00003f80


	//   ....[26]....
        /*0118*/ 	.word	0x00003f90


	//   ....[27]....
        /*011c*/ 	.word	0x000047a0


	//----- nvinfo : EIATTR_EXIT_INSTR_OFFSETS
	.align		4
.L_1845:
        /*0120*/ 	.byte	0x04, 0x1c
        /*0122*/ 	.short	(.L_1847 - .L_1846)


	//   ....[0]....
.L_1846:
        /*0124*/ 	.word	0x00000230


	//   ....[1]....
        /*0128*/ 	.word	0x00004c30


	//----- nvinfo : EIATTR_MAX_THREADS
	.align		4
.L_1847:
        /*012c*/ 	.byte	0x04, 0x05
        /*012e*/ 	.short	(.L_1849 - .L_1848)
.L_1848:
        /*0130*/ 	.word	0x00000020
        /*0134*/ 	.word	0x00000001
        /*0138*/ 	.word	0x00000001


	//----- nvinfo : EIATTR_CRS_STACK_SIZE
	.align		4
.L_1849:
        /*013c*/ 	.byte	0x04, 0x1e
        /*013e*/ 	.short	(.L_1851 - .L_1850)
.L_1850:
        /*0140*/ 	.word	0x00000000
.L_1851:


//--------------------- .nv.info._Z25selective_scan_fwd_kernelI32Selective_Scan_fwd_kernel_traitsILi32ELi8ELi1ELb0ELb1ELb0ELb1EN3c104HalfENS1_7complexIfEEEEv13SSMParamsBase --------------------------
	.section	.nv.info._Z25selective_scan_fwd_kernelI32Selective_Scan_fwd_kernel_traitsILi32ELi8ELi1ELb0ELb1ELb0ELb1EN3c104HalfENS1_7complexIfEEEEv13SSMParamsBase,"",@"SHT_CUDA_INFO"
	.sectionflags	@""
	.align	4


	//----- nvinfo : EIATTR_CUDA_API_VERSION
	.align		4
        /*0000*/ 	.byte	0x04, 0x37
        /*0002*/ 	.short	(.L_1853 - .L_1852)
.L_1852:
        /*0004*/ 	.word	0x00000082


	//----- nvinfo : EIATTR_SW2861232_WAR
	.align		4
.L_1853:
        /*0008*/ 	.byte	0x01, 0x35
	.zero		2


	//----- nvinfo : EIATTR_PARAM_CBANK
	.align		4
        /*000c*/ 	.byte	0x04, 0x0a
        /*000e*/ 	.short	(.L_1855 - .L_1854)
	.align		4
.L_1854:
        /*0010*/ 	.word	index@(.nv.constant0._Z25selective_scan_fwd_kernelI32Selective_Scan_fwd_kernel_traitsILi32ELi8ELi1ELb0ELb1ELb0ELb1EN3c104HalfENS1_7complexIfEEEEv13SSMParamsBase)
        /*0014*/ 	.short	0x0160
        /*0016*/ 	.short	0x0118


	//----- nvinfo : EIATTR_CBANK_PARAM_SIZE
	.align		4
.L_1855:
        /*0018*/ 	.byte	0x03, 0x19
        /*001a*/ 	.short	0x0118


	//----- nvinfo : EIATTR_KPARAM_INFO
	.align		4
        /*001c*/ 	.byte	0x04, 0x17
        /*001e*/ 	.short	(.L_1857 - .L_1856)
.L_1856:
        /*0020*/ 	.word	0x00000000
        /*0024*/ 	.short	0x0000
        /*0026*/ 	.short	0x0000
        /*0028*/ 	.byte	0x00, 0xf0, 0x61, 0x04


	//----- nvinfo : EIATTR_MAXREG_COUNT
	.align		4
.L_1857:
        /*002c*/ 	.byte	0x03, 0x1b
        /*002e*/ 	.short	0x00ff


	//----- nvinfo : EIATTR_NUM_BARRIERS
	.align		4
        /*0030*/ 	.byte	0x02, 0x4c
        /*0032*/ 	.byte	0x01
	.zero		1


	//----- nvinfo : EIATTR_MERCURY_ISA_VERSION
	.align		4
        /*0034*/ 	.byte	0x03, 0x5f
        /*0036*/ 	.short	0x0000


	//----- nvinfo : EIATTR_COOP_GROUP_MASK_REGIDS
	.align		4
        /*0038*/ 	.byte	0x04, 0x29
        /*003a*/ 	.short	(.L_1859 - .L_1858)


	//   ....[0]....
.L_1858:
        /*003c*/ 	.word	0xffffffff


	//   ....[1]....
        /*0040*/ 	.word	0xffffffff


	//   ....[2]....
        /*0044*/ 	.word	0xffffffff


	//   ....[3]....
        /*0048*/ 	.word	0xffffffff


	//   ....[4]....
        /*004c*/ 	.word	0xffffffff


	//   ....[5]....
        /*0050*/ 	.word	0xffffffff


	//   ....[6]....
        /*0054*/ 	.word	0xffffffff


	//   ....[7]....
        /*0058*/ 	.word	0xffffffff


	//   ....[8]....
        /*005c*/ 	.word	0xffffffff


	//   ....[9]....
        /*0060*/ 	.word	0xffffffff


	//   ....[10]....
        /*0064*/ 	.word	0xffffffff


	//   ....[11]....
        /*0068*/ 	.word	0xffffffff


	//   ....[12]....
        /*006c*/ 	.word	0xffffffff


	//   ....[13]....
        /*0070*/ 	.word	0xffffffff


	//   ....[14]....
        /*0074*/ 	.word	0xffffffff


	//   ....[15]....
        /*0078*/ 	.word	0xffffffff


	//   ....[16]....
        /*007c*/ 	.word	0xffffffff


	//   ....[17]....
        /*0080*/ 	.word	0xffffffff


	//   ....[18]....
        /*0084*/ 	.word	0xffffffff


	//   ....[19]....
        /*0088*/ 	.word	0xffffffff


	//   ....[20]....
        /*008c*/ 	.word	0xffffffff


	//   ....[21]....
        /*0090*/ 	.word	0xffffffff


	//   ....[22]....
        /*0094*/ 	.word	0xffffffff


	//   ....[23]....
        /*0098*/ 	.word	0xffffffff


	//   ....[24]....
        /*009c*/ 	.word	0xffffffff


	//   ....[25]....
        /*00a0*/ 	.word	0xffffffff


	//   ....[26]....
        /*00a4*/ 	.word	0xffffffff


	//   ....[27]....
        /*00a8*/ 	.word	0xffffffff


	//   ....[28]....
        /*00ac*/ 	.word	0xffffffff


	//   ....[29]....
        /*00b0*/ 	.word	0xffffffff


	//----- nvinfo : EIATTR_COOP_GROUP_INSTR_OFFSETS
	.align		4
.L_1859:
        /*00b4*/ 	.byte	0x04, 0x28
        /*00b6*/ 	.short	(.L_1861 - .L_1860)


	//   ....[0]....
.L_1860:
        /*00b8*/ 	.word	0x00000be0


	//   ....[1]....
        /*00bc*/ 	.word	0x00000db0


	//   ....[2]....
        /*00c0*/ 	.word	0x00002b50


	//   ....[3]....
        /*00c4*/ 	.word	0x00003860


	//   ....[4]....
        /*00c8*/ 	.word	0x000038c0


	//   ....[5]....
        /*00cc*/ 	.word	0x00003920


	//   ....[6]....
        /*00d0*/ 	.word	0x00003940


	//   ....[7]....
        /*00d4*/ 	.word	0x00003a20


	//   ....[8]....
        /*00d8*/ 	.word	0x00003a50


	//   ....[9]....
        /*00dc*/ 	.word	0x00003a80


	//   ....[10]....
        /*00e0*/ 	.word	0x00003a90


	//   ....[11]....
        /*00e4*/ 	.word	0x00003b30


	//   ....[12]....
        /*00e8*/ 	.word	0x00003b50


	//   ....[13]....
        /*00ec*/ 	.word	0x00003b80


	//   ....[14]....
        /*00f0*/ 	.word	0x00003b90


	//   ....[15]....
        /*00f4*/ 	.word	0x00003c20


	//   ....[16]....
        /*00f8*/ 	.word	0x00003c50


	//   ....[17]....
        /*00fc*/ 	.word	0x00003c80


	//   ....[18]....
        /*0100*/ 	.word	0x00003c90


	//   ....[19]....
        /*0104*/ 	.word	0x00003d40


	//   ....[20]....
        /*0108*/ 	.word	0x00003d70


	//   ....[21]....
        /*010c*/ 	.word	0x00003d80


	//   ....[22]....
        /*0110*/ 	.word	0x00003d90


	//   ....[23]....
        /*0114*/ 	.word	0x00003f30


	//   ....[24]....
        /*0118*/ 	.word	0x00003f50


	//   ....[25]....
        /*011c*/ 	.word	0x00003f60


	//   ....[26]....
        /*0120*/ 	.word	0x00003f70


	//   ....[27]....
        /*0124*/ 	.word	0x00004800


	//   ....[28]....
        /*0128*/ 	.word	0x00004e90


	//   ....[29]....
        /*012c*/ 	.word	0x000053c0


	//----- nvinfo : EIATTR_EXIT_INSTR_OFFSETS
	.align		4
.L_1861:
        /*0130*/ 	.byte	0x04, 0x1c
        /*0132*/ 	.short	(.L_1863 - .L_1862)


	//   ....[0]....
.L_1862:
        /*0134*/ 	.word	0x00000210


	//   ....[1]....
        /*0138*/ 	.word	0x000057a0


	//----- nvinfo : EIATTR_MAX_THREADS
	.align		4
.L_1863:
        /*013c*/ 	.byte	0x04, 0x05
        /*013e*/ 	.short	(.L_1865 - .L_1864)
.L_1864:
        /*0140*/ 	.word	0x00000020
        /*0144*/ 	.word	0x00000001
        /*0148*/ 	.word	0x00000001


	//----- nvinfo : EIATTR_CRS_STACK_SIZE
	.align		4
.L_1865:
        /*014c*/ 	.byte	0x04, 0x1e
        /*014e*/ 	.short	(.L_1867 - .L_1866)
.L_1866:
        /*0150*/ 	.word	0x00000000
.L_1867:


//--------------------- .nv.info._Z25selective_scan_fwd_kernelI32Selective_Scan_fwd_kernel_traitsILi32ELi8ELi1ELb0ELb1ELb1ELb0EN3c104HalfENS1_7complexIfEEEEv13SSMParamsBase --------------------------
	.section	.nv.info._Z25selective_scan_fwd_kernelI32Selective_Scan_fwd_kernel_traitsILi32ELi8ELi1ELb0ELb1ELb1ELb0EN3c104HalfENS1_7complexIfEEEEv13SSMParamsBase,"",@"SHT_CUDA_INFO"
	.sectionflags	@""
	.align	4


	//----- nvinfo : EIATTR_CUDA_API_VERSION
	.align		4
        /*0000*/ 	.byte	0x04, 0x37
        /*0002*/ 	.short	(.L_1869 - .L_1868)
.L_1868:
        /*0004*/ 	.word	0x00000082


	//----- nvinfo : EIATTR_SW2861232_WAR
	.align		4
.L_1869:
        /*0008*/ 	.byte	0x01, 0x35
	.zero		2


	//----- nvinfo : EIATTR_PARAM_CBANK
	.align		4
        /*000c*/ 	.byte	0x04, 0x0a
        /*000e*/ 	.short	(.L_1871 - .L_1870)
	.align		4
.L_1870:
        /*0010*/ 	.word	index@(.nv.constant0._Z25selective_scan_fwd_kernelI32Selective_Scan_fwd_kernel_traitsILi32ELi8ELi1ELb0ELb1ELb1ELb0EN3c104HalfENS1_7complexIfEEEEv13SSMParamsBase)
        /*0014*/ 	.short	0x0160
        /*0016*/ 	.short	0x0118


	//----- nvinfo : EIATTR_CBANK_PARAM_SIZE
	.align		4
.L_1871:
        /*0018*/ 	.byte	0x03, 0x19
        /*001a*/ 	.short	0x0118


	//----- nvinfo : EIATTR_KPARAM_INFO
	.align		4
        /*001c*/ 	.byte	0x04, 0x17
        /*001e*/ 	.short	(.L_1873 - .L_1872)
.L_1872:
        /*0020*/ 	.word	0x00000000
        /*0024*/ 	.short	0x0000
        /*0026*/ 	.short	0x0000
        /*0028*/ 	.byte	0x00, 0xf0, 0x61, 0x04


	//----- nvinfo : EIATTR_MAXREG_COUNT
	.align		4
.L_1873:
        /*002c*/ 	.byte	0x03, 0x1b
        /*002e*/ 	.short	0x00ff


	//----- nvinfo : EIATTR_NUM_BARRIERS
	.align		4
        /*0030*/ 	.byte	0x02, 0x4c
        /*0032*/ 	.byte	0x01
	.zero		1


	//----- nvinfo : EIATTR_MERCURY_ISA_VERSION
	.align		4
        /*0034*/ 	.byte	0x03, 0x5f
        /*0036*/ 	.short	0x0000


	//----- nvinfo : EIATTR_COOP_GROUP_MASK_REGIDS
	.align		4
        /*0038*/ 	.byte	0x04, 0x29
        /*003a*/ 	.short	(.L_1875 - .L_1874)


	//   ....[0]....
.L_1874:
        /*003c*/ 	.word	0xffffffff


	//   ....[1]....
        /*0040*/ 	.word	0xffffffff


	//   ....[2]....
        /*0044*/ 	.word	0xffffffff


	//   ....[3]....
        /*0048*/ 	.word	0xffffffff


	//   ....[4]....
        /*004c*/ 	.word	0xffffffff


	//   ....[5]....
        /*0050*/ 	.word	0xffffffff


	//   ....[6]....
        /*0054*/ 	.word	0xffffffff


	//   ....[7]....
        /*0058*/ 	.word	0xffffffff


	//   ....[8]....
        /*005c*/ 	.word	0xffffffff


	//   ....[9]....
        /*0060*/ 	.word	0xffffffff


	//   ....[10]....
        /*0064*/ 	.word	0xffffffff


	//   ....[11]....
        /*0068*/ 	.word	0xffffffff


	//   ....[12]....
        /*006c*/ 	.word	0xffffffff


	//   ....[13]....
        /*0070*/ 	.word	0xffffffff


	//   ....[14]....
        /*0074*/ 	.word	0xffffffff


	//   ....[15]....
        /*0078*/ 	.word	0xffffffff


	//   ....[16]....
        /*007c*/ 	.word	0xffffffff


	//   ....[17]....
        /*0080*/ 	.word	0xffffffff


	//   ....[18]....
        /*0084*/ 	.word	0xffffffff


	//   ....[19]....
        /*0088*/ 	.word	0xffffffff


	//   ....[20]....
        /*008c*/ 	.word	0xffffffff


	//   ....[21]....
        /*0090*/ 	.word	0xffffffff


	//   ....[22]....
        /*0094*/ 	.word	0xffffffff


	//   ....[23]....
        /*0098*/ 	.word	0xffffffff


	//   ....[24]....
        /*009c*/ 	.word	0xffffffff


	//   ....[25]....
        /*00a0*/ 	.word	0xffffffff


	//   ....[26]....
        /*00a4*/ 	.word	0xffffffff


	//   ....[27]....
        /*00a8*/ 	.word	0xffffffff


	//   ....[28]....
        /*00ac*/ 	.word	0xffffffff


	//----- nvinfo : EIATTR_COOP_GROUP_INSTR_OFFSETS
	.align		4
.L_1875:
        /*00b0*/ 	.byte	0x04, 0x28
        /*00b2*/ 	.short	(.L_1877 - .L_1876)


	//   ....[0]....
.L_1876:
        /*00b4*/ 	.word	0x00000c30


	//   ....[1]....
        /*00b8*/ 	.word	0x00000e20


	//   ....[2]....
        /*00bc*/ 	.word	0x00002d00


	//   ....[3]....
        /*00c0*/ 	.word	0x00003ca0


	//   ....[4]....
        /*00c4*/ 	.word	0x00003cc0


	//   ....[5]....
        /*00c8*/ 	.word	0x00003cd0


	//   ....[6]....
        /*00cc*/ 	.word	0x00003ce0


	//   ....[7]....
        /*00d0*/ 	.word	0x00003db0


	//   ....[8]....
        /*00d4*/ 	.word	0x00003dc0


	//   ....[9]....
        /*00d8*/ 	.word	0x00003dd0


	//   ....[10]....
        /*00dc*/ 	.word	0x00003de0


	//   ....[11]....
        /*00e0*/ 	.word	0x00003eb0


	//   ....[12]....
        /*00e4*/ 	.word	0x00003ec0


	//   ....[13]....
        /*00e8*/ 	.word	0x00003ed0


	//   ....[14]....
        /*00ec*/ 	.word	0x00003ee0


	//   ....[15]....
        /*00f0*/ 	.word	0x00004020


	//   ....[16]....
        /*00f4*/ 	.word	0x00004030


	//   ....[17]....
        /*00f8*/ 	.word	0x00004050


	//   ....[18]....
        /*00fc*/ 	.word	0x00004060


	//   ....[19]....
        /*0100*/ 	.word	0x000042c0


	//   ....[20]....
        /*0104*/ 	.word	0x000042d0


	//   ....[21]....
        /*0108*/ 	.word	0x000042e0


	//   ....[22]....
        /*010c*/ 	.word	0x00004300


	//   ....[23]....
        /*0110*/ 	.word	0x000043b0


	//   ....[24]....
        /*0114*/ 	.word	0x00004610


	//   ....[25]....
        /*0118*/ 	.word	0x00004630


	//   ....[26]....
        /*011c*/ 	.word	0x00004640


	//   ....[27]....
        /*0120*/ 	.word	0x00004650


	//   ....[28]....
        /*0124*/ 	.word	0x00004fd0


	//----- nvinfo : EIATTR_EXIT_INSTR_OFFSETS
	.align		4
.L_1877:
        /*0128*/ 	.byte	0x04, 0x1c
        /*012a*/ 	.short	(.L_1879 - .L_1878)


	//   ....[0]....
.L_1878:
        /*012c*/ 	.word	0x00000250


	//   ....[1]....
        /*0130*/ 	.word	0x00005480


	//----- nvinfo : EIATTR_MAX_THREADS
	.align		4
.L_1879:
        /*0134*/ 	.byte	0x04, 0x05
        /*0136*/ 	.short	(.L_1881 - .L_1880)
.L_1880:
        /*0138*/ 	.word	0x00000020
        /*013c*/ 	.word	0x00000001
        /*0140*/ 	.word	0x00000001


	//----- nvinfo : EIATTR_CRS_STACK_SIZE
	.align		4
.L_1881:
        /*0144*/ 	.byte	0x04, 0x1e
        /*0146*/ 	.short	(.L_1883 - .L_1882)
.L_1882:
        /*0148*/ 	.word	0x00000000
.L_1883:


//--------------------- .nv.info._Z25selective_scan_fwd_kernelI32Selective_Scan_fwd_kernel_traitsILi32ELi8ELi1ELb0ELb1ELb1ELb1EN3c104HalfENS1_7complexIfEEEEv13SSMParamsBase --------------------------
	.section	.nv.info._Z25selective_scan_fwd_kernelI32Selective_Scan_fwd_kernel_traitsILi32ELi8ELi1ELb0ELb1ELb1ELb1EN3c104HalfENS1_7complexIfEEEEv13SSMParamsBase,"",@"SHT_CUDA_INFO"
	.sectionflags	@""
	.align	4


	//----- nvinfo : EIATTR_CUDA_API_VERSION
	.align		4
        /*0000*/ 	.byte	0x04, 0x37
        /*0002*/ 	.short	(.L_1885 - .L_1884)
.L_1884:
        /*0004*/ 	.word	0x00000082


	//----- nvinfo : EIATTR_SW2861232_WAR
	.align		4
.L_1885:
        /*0008*/ 	.byte	0x01, 0x35
	.zero		2


	//----- nvinfo : EIATTR_PARAM_CBANK
	.align		4
        /*000c*/ 	.byte	0x04, 0x0a
        /*000e*/ 	.short	(.L_1887 - .L_1886)
	.align		4
.L_1886:
        /*0010*/ 	.word	index@(.nv.constant0._Z25selective_scan_fwd_kernelI32Selective_Scan_fwd_kernel_traitsILi32ELi8ELi1ELb0ELb1ELb1ELb1EN3c104HalfENS1_7complexIfEEEEv13SSMParamsBase)
        /*0014*/ 	.short	0x0160
        /*0016*/ 	.short	0x0118


	//----- nvinfo : EIATTR_CBANK_PARAM_SIZE
	.align		4
.L_1887:
        /*0018*/ 	.byte	0x03, 0x19
        /*001a*/ 	.short	0x0118


	//----- nvinfo : EIATTR_KPARAM_INFO
	.align		4
        /*001c*/ 	.byte	0x04, 0x17
        /*001e*/ 	.short	(.L_1889 - .L_1888)
.L_1888:
        /*0020*/ 	.word	0x00000000
        /*0024*/ 	.short	0x0000
        /*0026*/ 	.short	0x0000
        /*0028*/ 	.byte	0x00, 0xf0, 0x61, 0x04


	//----- nvinfo : EIATTR_MAXREG_COUNT
	.align		4
.L_1889:
        /*002c*/ 	.byte	0x03, 0x1b
        /*002e*/ 	.short	0x00ff


	//----- nvinfo : EIATTR_NUM_BARRIERS
	.align		4
        /*0030*/ 	.byte	0x02, 0x4c
        /*0032*/ 	.byte	0x01
	.zero		1


	//----- nvinfo : EIATTR_MERCURY_ISA_VERSION
	.align		4
        /*0034*/ 	.byte	0x03, 0x5f
        /*0036*/ 	.short	0x0000


	//----- nvinfo : EIATTR_COOP_GROUP_MASK_REGIDS
	.align		4
        /*0038*/ 	.byte	0x04, 0x29
        /*003a*/ 	.short	(.L_1891 - .L_1890)


	//   ....[0]....
.L_1890:
        /*003c*/ 	.word	0xffffffff


	//   ....[1]....
        /*0040*/ 	.word	0xffffffff


	//   ....[2]....
        /*0044*/ 	.word	0xffffffff


	//   ....[3]....
        /*0048*/ 	.word	0xffffffff


	//   ....[4]....
        /*004c*/ 	.word	0xffffffff


	//   ....[5]....
        /*0050*/ 	.word	0xffffffff


	//   ....[6]....
        /*0054*/ 	.word	0xffffffff


	//   ....[7]....
        /*0058*/ 	.word	0xffffffff


	//   ....[8]....
        /*005c*/ 	.word	0xffffffff


	//   ....[9]....
        /*0060*/ 	.word	0xffffffff


	//   ....[10]....
        /*0064*/ 	.word	0xffffffff


	//   ....[11]....
        /*0068*/ 	.word	0xffffffff


	//   ....[12]....
        /*006c*/ 	.word	0xffffffff


	//   ....[13]....
        /*0070*/ 	.word	0xffffffff


	//   ....[14]....
        /*0074*/ 	.word	0xffffffff


	//   ....[15]....
        /*0078*/ 	.word	0xffffffff


	//   ....[16]....
        /*007c*/ 	.word	0xffffffff


	//   ....[17]....
        /*0080*/ 	.word	0xffffffff


	//   ....[18]....
        /*0084*/ 	.word	0xffffffff


	//   ....[19]....
        /*0088*/ 	.word	0xffffffff


	//   ....[20]....
        /*008c*/ 	.word	0xffffffff


	//   ....[21]....
        /*0090*/ 	.word	0xffffffff


	//   ....[22]....
        /*0094*/ 	.word	0xffffffff


	//   ....[23]....
        /*0098*/ 	.word	0xffffffff


	//   ....[24]....
        /*009c*/ 	.word	0xffffffff


	//   ....[25]....
        /*00a0*/ 	.word	0xffffffff


	//   ....[26]....
        /*00a4*/ 	.word	0xffffffff


	//   ....[27]....
        /*00a8*/ 	.word	0xffffffff


	//   ....[28]....
        /*00ac*/ 	.word	0xffffffff


	//   ....[29]....
        /*00b0*/ 	.word	0xffffffff


	//   ....[30]....
        /*00b4*/ 	.word	0xffffffff


	//----- nvinfo : EIATTR_COOP_GROUP_INSTR_OFFSETS
	.align		4
.L_1891:
        /*00b8*/ 	.byte	0x04, 0x28
        /*00ba*/ 	.short	(.L_1893 - .L_1892)


	//   ....[0]....
.L_1892:
        /*00bc*/ 	.word	0x00000c10


	//   ....[1]....
        /*00c0*/ 	.word	0x00000e00


	//   ....[2]....
        /*00c4*/ 	.word	0x00002d50


	//   ....[3]....
        /*00c8*/ 	.word	0x00003c90


	//   ....[4]....
        /*00cc*/ 	.word	0x00003cb0


	//   ....[5]....
        /*00d0*/ 	.word	0x00003cc0


	//   ....[6]....
        /*00d4*/ 	.word	0x00003cd0


	//   ....[7]....
        /*00d8*/ 	.word	0x00003da0


	//   ....[8]....
        /*00dc*/ 	.word	0x00003db0


	//   ....[9]....
        /*00e0*/ 	.word	0x00003dc0


	//   ....[10]....
        /*00e4*/ 	.word	0x00003dd0


	//   ....[11]....
        /*00e8*/ 	.word	0x00003ea0


	//   ....[12]....
        /*00ec*/ 	.word	0x00003eb0


	//   ....[13]....
        /*00f0*/ 	.word	0x00003ec0


	//   ....[14]....
        /*00f4*/ 	.word	0x00003ed0


	//   ....[15]....
        /*00f8*/ 	.word	0x00003ff0


	//   ....[16]....
        /*00fc*/ 	.word	0x00004010


	//   ....[17]....
        /*0100*/ 	.word	0x00004030


	//   ....[18]....
        /*0104*/ 	.word	0x00004050


	//   ....[19]....
        /*0108*/ 	.word	0x00004280


	//   ....[20]....
        /*010c*/ 	.word	0x000042a0


	//   ....[21]....
        /*0110*/ 	.word	0x000042b0


	//   ....[22]....
        /*0114*/ 	.word	0x000042d0


	//   ....[23]....
        /*0118*/ 	.word	0x000043a0


	//   ....[24]....
        /*011c*/ 	.word	0x00004600


	//   ....[25]....
        /*0120*/ 	.word	0x00004620


	//   ....[26]....
        /*0124*/ 	.word	0x00004630


	//   ....[27]....
        /*0128*/ 	.word	0x00004640


	//   ....[28]....
        /*012c*/ 	.word	0x000050a0


	//   ....[29]....
        /*0130*/ 	.word	0x00005760


	//   ....[30]....
        /*0134*/ 	.word	0x00005c80


	//----- nvinfo : EIATTR_EXIT_INSTR_OFFSETS
	.align		4
.L_1893:
        /*0138*/ 	.byte	0x04, 0x1c
        /*013a*/ 	.short	(.L_1895 - .L_1894)


	//   ....[0]....
.L_1894:
        /*013c*/ 	.word	0x00000230


	//   ....[1]....
        /*0140*/ 	.word	0x00006090


	//----- nvinfo : EIATTR_MAX_THREADS
	.align		4
.L_1895:
        /*0144*/ 	.byte	0x04, 0x05
        /*0146*/ 	.short	(.L_1897 - .L_1896)
.L_1896:
        /*0148*/ 	.word	0x00000020
        /*014c*/ 	.word	0x00000001
        /*0150*/ 	.word	0x00000001


	//----- nvinfo : EIATTR_CRS_STACK_SIZE
	.align		4
.L_1897:
        /*0154*/ 	.byte	0x04, 0x1e
        /*0156*/ 	.short	(.L_1899 - .L_1898)
.L_1898:
        /*0158*/ 	.word	0x00000000
.L_1899:


//--------------------- .nv.info._Z25selective_scan_fwd_kernelI32Selective_Scan_fwd_kernel_traitsILi32ELi8ELi1ELb1ELb0ELb0ELb0EN3c104HalfENS1_7complexIfEEEEv13SSMParamsBase --------------------------
	.section	.nv.info._Z25selective_scan_fwd_kernelI32Selective_Scan_fwd_kernel_traitsILi32ELi8ELi1ELb1ELb0ELb0ELb0EN3c104HalfENS1_7complexIfEEEEv13SSMParamsBase,"",@"SHT_CUDA_INFO"
	.sectionflags	@""
	.align	4


	//----- nvinfo : EIATTR_CUDA_API_VERSION
	.align		4
        /*0000*/ 	.byte	0x04, 0x37
        /*0002*/ 	.short	(.L_1901 - .L_1900)
.L_1900:
        /*0004*/ 	.word	0x00000082


	//----- nvinfo : EIATTR_SW2861232_WAR
	.align		4
.L_1901:
        /*0008*/ 	.byte	0x01, 0x35
	.zero		2


	//----- nvinfo : EIATTR_PARAM_CBANK
	.align		4
        /*000c*/ 	.byte	0x04, 0x0a
        /*000e*/ 	.short	(.L_1903 - .L_1902)
	.align		4
.L_1902:
        /*0010*/ 	.word	index@(.nv.constant0._Z25selective_scan_fwd_kernelI32Selective_Scan_fwd_kernel_traitsILi32ELi8ELi1ELb1ELb0ELb0ELb0EN3c104HalfENS1_7complexIfEEEEv13SSMParamsBase)
        /*0014*/ 	.short	0x0160
        /*0016*/ 	.short	0x0118


	//----- nvinfo : EIATTR_CBANK_PARAM_SIZE
	.align		4
.L_1903:
        /*0018*/ 	.byte	0x03, 0x19
        /*001a*/ 	.short	0x0118


	//----- nvinfo : EIATTR_KPARAM_INFO
	.align		4
        /*001c*/ 	.byte	0x04, 0x17
        /*001e*/ 	.short	(.L_1905 - .L_1904)
.L_1904:
        /*0020*/ 	.word	0x00000000
        /*0024*/ 	.short	0x0000
        /*0026*/ 	.short	0x0000
        /*0028*/ 	.byte	0x00, 0xf0, 0x61, 0x04


	//----- nvinfo : EIATTR_MAXREG_COUNT
	.align		4
.L_1905:
        /*002c*/ 	.byte	0x03, 0x1b
        /*002e*/ 	.short	0x00ff


	//----- nvinfo : EIATTR_NUM_BARRIERS
	.align		4
        /*0030*/ 	.byte	0x02, 0x4c
        /*0032*/ 	.byte	0x01
	.zero		1


	//----- nvinfo : EIATTR_MERCURY_ISA_VERSION
	.align		4
        /*0034*/ 	.byte	0x03, 0x5f
        /*0036*/ 	.short	0x0000


	//----- nvinfo : EIATTR_COOP_GROUP_MASK_REGIDS
	.align		4
        /*0038*/ 	.byte	0x04, 0x29
        /*003a*/ 	.short	(.L_1907 - .L_1906)


	//   ....[0]....
.L_1906:
        /*003c*/ 	.word	0xffffffff


	//   ....[1]....
        /*0040*/ 	.word	0xffffffff


	//   ....[2]....
        /*0044*/ 	.word	0xffffffff


	//   ....[3]....
        /*0048*/ 	.word	0xffffffff


	//   ....[4]....
        /*004c*/ 	.word	0xffffffff


	//   ....[5]....
        /*0050*/ 	.word	0xffffffff


	//   ....[6]....
        /*0054*/ 	.word	0xffffffff


	//   ....[7]....
        /*0058*/ 	.word	0xffffffff


	//   ....[8]....
        /*005c*/ 	.word	0xffffffff


	//   ....[9]....
        /*0060*/ 	.word	0xffffffff


	//   ....[10]....
        /*0064*/ 	.word	0xffffffff


	//   ....[11]....
        /*0068*/ 	.word	0xffffffff


	//   ....[12]....
        /*006c*/ 	.word	0xffffffff


	//   ....[13]....
        /*0070*/ 	.word	0xffffffff


	//   ....[14]....
        /*0074*/ 	.word	0xffffffff


	//   ....[15]....
        /*0078*/ 	.word	0xffffffff


	//   ....[16]....
        /*007c*/ 	.word	0xffffffff


	//   ....[17]....
        /*0080*/ 	.word	0xffffffff


	//   ....[18]....
        /*0084*/ 	.word	0xffffffff


	//   ....[19]....
        /*0088*/ 	.word	0xffffffff


	//   ....[20]....
        /*008c*/ 	.word	0xffffffff


	//   ....[21]....
        /*0090*/ 	.word	0xffffffff


	//   ....[22]....
        /*0094*/ 	.word	0xffffffff


	//   ....[23]....
        /*0098*/ 	.word	0xffffffff


	//----- nvinfo : EIATTR_COOP_GROUP_INSTR_OFFSETS
	.align		4
.L_1907:
        /*009c*/ 	.byte	0x04, 0x28
        /*009e*/ 	.short	(.L_1909 - .L_1908)


	//   ....[0]....
.L_1908:
        /*00a0*/ 	.word	0x000022b0


	//   ....[1]....
        /*00a4*/ 	.word	0x000022d0


	//   ....[2]....
        /*00a8*/ 	.word	0x00002310


	//   ....[3]....
        /*00ac*/ 	.word	0x00002320


	//   ....[4]....
        /*00b0*/ 	.word	0x000023a0


	//   ....[5]....
        /*00b4*/ 	.word	0x000023d0


	//   ....[6]....
        /*00b8*/ 	.word	0x00002400


	//   ....[7]....
        /*00bc*/ 	.word	0x00002410


	//   ....[8]....
        /*00c0*/ 	.word	0x000024a0


	//   ....[9]....
        /*00c4*/ 	.word	0x000024d0


	//   ....[10]....
        /*00c8*/ 	.word	0x00002500


	//   ....[11]....
        /*00cc*/ 	.word	0x00002510


	//   ....[12]....
        /*00d0*/ 	.word	0x000025b0


	//   ....[13]....
        /*00d4*/ 	.word	0x000025e0


	//   ....[14]....
        /*00d8*/ 	.word	0x00002600


	//   ....[15]....
        /*00dc*/ 	.word	0x00002610


	//   ....[16]....
        /*00e0*/ 	.word	0x000026a0


	//   ....[17]....
        /*00e4*/ 	.word	0x000026e0


	//   ....[18]....
        /*00e8*/ 	.word	0x00002700


	//   ....[19]....
        /*00ec*/ 	.word	0x00002720


	//   ....[20]....
        /*00f0*/ 	.word	0x000028b0


	//   ....[21]....
        /*00f4*/ 	.word	0x000028d0


	//   ....[22]....
        /*00f8*/ 	.word	0x000028e0


	//   ....[23]....
        /*00fc*/ 	.word	0x000028f0


	//----- nvinfo : EIATTR_EXIT_INSTR_OFFSETS
	.align		4
.L_1909:
        /*0100*/ 	.byte	0x04, 0x1c
        /*0102*/ 	.short	(.L_1911 - .L_1910)


	//   ....[0]....
.L_1910:
        /*0104*/ 	.word	0x00000210


	//   ....[1]....
        /*0108*/ 	.word	0x00003230


	//----- nvinfo : EIATTR_MAX_THREADS
	.align		4
.L_1911:
        /*010c*/ 	.byte	0x04, 0x05
        /*010e*/ 	.short	(.L_1913 - .L_1912)
.L_1912:
        /*0110*/ 	.word	0x00000020
        /*0114*/ 	.word	0x00000001
        /*0118*/ 	.word	0x00000001


	//----- nvinfo : EIATTR_CRS_STACK_SIZE
	.align		4
.L_1913:
        /*011c*/ 	.byte	0x04, 0x1e
        /*011e*/ 	.short	(.L_1915 - .L_1914)
.L_1914:
        /*0120*/ 	.word	0x00000000
.L_1915:


//--------------------- .nv.info._Z25selective_scan_fwd_kernelI32Selective_Scan_fwd_kernel_traitsILi32ELi8ELi1ELb1ELb0ELb0ELb1EN3c104HalfENS1_7complexIfEEEEv13SSMParamsBase --------------------------
	.section	.nv.info._Z25selective_scan_fwd_kernelI32Selective_Scan_fwd_kernel_traitsILi32ELi8ELi1ELb1ELb0ELb0ELb1EN3c104HalfENS1_7complexIfEEEEv13SSMParamsBase,"",@"SHT_CUDA_INFO"
	.sectionflags	@""
	.align	4


	//----- nvinfo : EIATTR_CUDA_API_VERSION
	.align		4
        /*0000*/ 	.byte	0x04, 0x37
        /*0002*/ 	.short	(.L_1917 - .L_1916)
.L_1916:
        /*0004*/ 	.word	0x00000082


	//----- nvinfo : EIATTR_SW2861232_WAR
	.align		4
.L_1917:
        /*0008*/ 	.byte	0x01, 0x35
	.zero		2


	//----- nvinfo : EIATTR_PARAM_CBANK
	.align		4
        /*000c*/ 	.byte	0x04, 0x0a
        /*000e*/ 	.short	(.L_1919 - .L_1918)
	.align		4
.L_1918:
        /*0010*/ 	.word	index@(.nv.constant0._Z25selective_scan_fwd_kernelI32Selective_Scan_fwd_kernel_traitsILi32ELi8ELi1ELb1ELb0ELb0ELb1EN3c104HalfENS1_7complexIfEEEEv13SSMParamsBase)
        /*0014*/ 	.short	0x0160
        /*0016*/ 	.short	0x0118


	//----- nvinfo : EIATTR_CBANK_PARAM_SIZE
	.align		4
.L_1919:
        /*0018*/ 	.byte	0x03, 0x19
        /*001a*/ 	.short	0x0118


	//----- nvinfo : EIATTR_KPARAM_INFO
	.align		4
        /*001c*/ 	.byte	0x04, 0x17
        /*001e*/ 	.short	(.L_1921 - .L_1920)
.L_1920:
        /*0020*/ 	.word	0x00000000
        /*0024*/ 	.short	0x0000
        /*0026*/ 	.short	0x0000
        /*0028*/ 	.byte	0x00, 0xf0, 0x61, 0x04


	//----- nvinfo : EIATTR_MAXREG_COUNT
	.align		4
.L_1921:
        /*002c*/ 	.byte	0x03, 0x1b
        /*002e*/ 	.short	0x00ff


	//----- nvinfo : EIATTR_NUM_BARRIERS
	.align		4
        /*0030*/ 	.byte	0x02, 0x4c
        /*0032*/ 	.byte	0x01
	.zero		1


	//----- nvinfo : EIATTR_MERCURY_ISA_VERSION
	.align		4
        /*0034*/ 	.byte	0x03, 0x5f
        /*0036*/ 	.short	0x0000


	//----- nvinfo : EIATTR_COOP_GROUP_MASK_REGIDS
	.align		4
        /*0038*/ 	.byte	0x04, 0x29
        /*003a*/ 	.short	(.L_1923 - .L_1922)


	//   ....[0]....
.L_1922:
        /*003c*/ 	.word	0xffffffff


	//   ....[1]....
        /*0040*/ 	.word	0xffffffff


	//   ....[2]....
        /*0044*/ 	.word	0xffffffff


	//   ....[3]....
        /*0048*/ 	.word	0xffffffff


	//   ....[4]....
        /*004c*/ 	.word	0xffffffff


	//   ....[5]....
        /*0050*/ 	.word	0xffffffff


	//   ....[6]....
        /*0054*/ 	.word	0xffffffff


	//   ....[7]....
        /*0058*/ 	.word	0xffffffff


	//   ....[8]....
        /*005c*/ 	.word	0xffffffff


	//   ....[9]....
        /*0060*/ 	.word	0xffffffff


	//   ....[10]....
        /*0064*/ 	.word	0xffffffff


	//   ....[11]....
        /*0068*/ 	.word	0xffffffff


	//   ....[12]....
        /*006c*/ 	.word	0xffffffff


	//   ....[13]....
        /*0070*/ 	.word	0xffffffff


	//   ....[14]....
        /*0074*/ 	.word	0xffffffff


	//   ....[15]....
        /*0078*/ 	.word	0xffffffff


	//   ....[16]....
        /*007c*/ 	.word	0xffffffff


	//   ....[17]....
        /*0080*/ 	.word	0xffffffff


	//   ....[18]....
        /*0084*/ 	.word	0xffffffff


	//   ....[19]....
        /*0088*/ 	.word	0xffffffff


	//   ....[20]....
        /*008c*/ 	.word	0xffffffff


	//   ....[21]....
        /*0090*/ 	.word	0xffffffff


	//   ....[22]....
        /*0094*/ 	.word	0xffffffff


	//   ....[23]....
        /*0098*/ 	.word	0xffffffff


	//----- nvinfo : EIATTR_COOP_GROUP_INSTR_OFFSETS
	.align		4
.L_1923:
        /*009c*/ 	.byte	0x04, 0x28
        /*009e*/ 	.short	(.L_1925 - .L_1924)


	//   ....[0]....
.L_1924:
        /*00a0*/ 	.word	0x000022b0


	//   ....[1]....
        /*00a4*/ 	.word	0x000022d0


	//   ....[2]....
        /*00a8*/ 	.word	0x00002310


	//   ....[3]....
        /*00ac*/ 	.word	0x00002320


	//   ....[4]....
        /*00b0*/ 	.word	0x000023a0


	//   ....[5]....
        /*00b4*/ 	.word	0x000023d0


	//   ....[6]....
        /*00b8*/ 	.word	0x00002400


	//   ....[7]....
        /*00bc*/ 	.word	0x00002410


	//   ....[8]....
        /*00c0*/ 	.word	0x000024a0


	//   ....[9]....
        /*00c4*/ 	.word	0x000024d0


	//   ....[10]....
        /*00c8*/ 	.word	0x00002500


	//   ....[11]....
        /*00cc*/ 	.word	0x00002510


	//   ....[12]....
        /*00d0*/ 	.word	0x000025b0


	//   ....[13]....
        /*00d4*/ 	.word	0x000025e0


	//   ....[14]....
        /*00d8*/ 	.word	0x00002600


	//   ....[15]....
        /*00dc*/ 	.word	0x00002610


	//   ....[16]....
        /*00e0*/ 	.word	0x000026a0


	//   ....[17]....
        /*00e4*/ 	.word	0x000026e0


	//   ....[18]....
        /*00e8*/ 	.word	0x00002700


	//   ....[19]....
        /*00ec*/ 	.word	0x00002720


	//   ....[20]....
        /*00f0*/ 	.word	0x000028b0


	//   ....[21]....
        /*00f4*/ 	.word	0x000028d0


	//   ....[22]....
        /*00f8*/ 	.word	0x000028e0


	//   ....[23]....
        /*00fc*/ 	.word	0x000028f0


	//----- nvinfo : EIATTR_EXIT_INSTR_OFFSETS
	.align		4
.L_1925:
        /*0100*/ 	.byte	0x04, 0x1c
        /*0102*/ 	.short	(.L_1927 - .L_1926)


	//   ....[0]....
.L_1926:
        /*0104*/ 	.word	0x00000210


	//   ....[1]....
        /*0108*/ 	.word	0x00003790


	//----- nvinfo : EIATTR_MAX_THREADS
	.align		4
.L_1927:
        /*010c*/ 	.byte	0x04, 0x05
        /*010e*/ 	.short	(.L_1929 - .L_1928)
.L_1928:
        /*0110*/ 	.word	0x00000020
        /*0114*/ 	.word	0x00000001
        /*0118*/ 	.word	0x00000001


	//----- nvinfo : EIATTR_CRS_STACK_SIZE
	.align		4
.L_1929:
        /*011c*/ 	.byte	0x04, 0x1e
        /*011e*/ 	.short	(.L_1931 - .L_1930)
.L_1930:
        /*0120*/ 	.word	0x00000000
.L_1931:


//--------------------- .nv.info._Z25selective_scan_fwd_kernelI32Selective_Scan_fwd_kernel_traitsILi32ELi8ELi1ELb1ELb0ELb1ELb0EN3c104HalfENS1_7complexIfEEEEv13SSMParamsBase --------------------------
	.section	.nv.info._Z25selective_scan_fwd_kernelI32Selective_Scan_fwd_kernel_traitsILi32ELi8ELi1ELb1ELb0ELb1ELb0EN3c104HalfENS1_7complexIfEEEEv13SSMParamsBase,"",@"SHT_CUDA_INFO"
	.sectionflags	@""
	.align	4


	//----- nvinfo : EIATTR_CUDA_API_VERSION
	.align		4
        /*0000*/ 	.byte	0x04, 0x37
        /*0002*/ 	.short	(.L_1933 - .L_1932)
.L_1932:
        /*0004*/ 	.word	0x00000082


	//----- nvinfo : EIATTR_SW2861232_WAR
	.align		4
.L_1933:
        /*0008*/ 	.byte	0x01, 0x35
	.zero		2


	//----- nvinfo : EIATTR_PARAM_CBANK
	.align		4
        /*000c*/ 	.byte	0x04, 0x0a
        /*000e*/ 	.short	(.L_1935 - .L_1934)
	.align		4
.L_1934:
        /*0010*/ 	.word	index@(.nv.constant0._Z25selective_scan_fwd_kernelI32Selective_Scan_fwd_kernel_traitsILi32ELi8ELi1ELb1ELb0ELb1ELb0EN3c104HalfENS1_7complexIfEEEEv13SSMParamsBase)
        /*0014*/ 	.short	0x0160
        /*0016*/ 	.short	0x0118


	//----- nvinfo : EIATTR_CBANK_PARAM_SIZE
	.align		4
.L_1935:
        /*0018*/ 	.byte	0x03, 0x19
        /*001a*/ 	.short	0x0118


	//----- nvinfo : EIATTR_KPARAM_INFO
	.align		4
        /*001c*/ 	.byte	0x04, 0x17
        /*001e*/ 	.short	(.L_1937 - .L_1936)
.L_1936:
        /*0020*/ 	.word	0x00000000
        /*0024*/ 	.short	0x0000
        /*0026*/ 	.short	0x0000
        /*0028*/ 	.byte	0x00, 0xf0, 0x61, 0x04


	//----- nvinfo : EIATTR_MAXREG_COUNT
	.align		4
.L_1937:
        /*002c*/ 	.byte	0x03, 0x1b
        /*002e*/ 	.short	0x00ff


	//----- nvinfo : EIATTR_NUM_BARRIERS
	.align		4
        /*0030*/ 	.byte	0x02, 0x4c
        /*0032*/ 	.byte	0x01
	.zero		1


	//----- nvinfo : EIATTR_MERCURY_ISA_VERSION
	.align		4
        /*0034*/ 	.byte	0x03, 0x5f
        /*0036*/ 	.short	0x0000


	//----- nvinfo : EIATTR_COOP_GROUP_MASK_REGIDS
	.align		4
        /*0038*/ 	.byte	0x04, 0x29
        /*003a*/ 	.short	(.L_1939 - .L_1938)


	//   ....[0]....
.L_1938:
        /*003c*/ 	.word	0xffffffff


	//   ....[1]....
        /*0040*/ 	.word	0xffffffff


	//   ....[2]....
        /*0044*/ 	.word	0xffffffff


	//   ....[3]....
        /*0048*/ 	.word	0xffffffff


	//   ....[4]....
        /*004c*/ 	.word	0xffffffff


	//   ....[5]....
        /*0050*/ 	.word	0xffffffff


	//   ....[6]....
        /*0054*/ 	.word	0xffffffff


	//   ....[7]....
        /*0058*/ 	.word	0xffffffff


	//   ....[8]....
        /*005c*/ 	.word	0xffffffff


	//   ....[9]....
        /*0060*/ 	.word	0xffffffff


	//   ....[10]....
        /*0064*/ 	.word	0xffffffff


	//   ....[11]....
        /*0068*/ 	.word	0xffffffff


	//   ....[12]....
        /*006c*/ 	.word	0xffffffff


	//   ....[13]....
        /*0070*/ 	.word	0xffffffff


	//   ....[14]....
        /*0074*/ 	.word	0xffffffff


	//   ....[15]....
        /*0078*/ 	.word	0xffffffff


	//   ....[16]....
        /*007c*/ 	.word	0xffffffff


	//   ....[17]....
        /*0080*/ 	.word	0xffffffff


	//   ....[18]....
        /*0084*/ 	.word	0xffffffff


	//   ....[19]....
        /*0088*/ 	.word	0xffffffff


	//   ....[20]....
        /*008c*/ 	.word	0xffffffff


	//   ....[21]....
        /*0090*/ 	.word	0xffffffff


	//   ....[22]....
        /*0094*/ 	.word	0xffffffff


	//   ....[23]....
        /*0098*/ 	.word	0xffffffff


	//----- nvinfo : EIATTR_COOP_GROUP_INSTR_OFFSETS
	.align		4
.L_1939:
        /*009c*/ 	.byte	0x04, 0x28
        /*009e*/ 	.short	(.L_1941 - .L_1940)


	//   ....[0]....
.L_1940:
        /*00a0*/ 	.word	0x00002470


	//   ....[1]....
        /*00a4*/ 	.word	0x000024a0


	//   ....[2]....
        /*00a8*/ 	.word	0x000024e0


	//   ....[3]....
        /*00ac*/ 	.word	0x000024f0


	//   ....[4]....
        /*00b0*/ 	.word	0x00002580


	//   ....[5]....
        /*00b4*/ 	.word	0x000025b0


	//   ....[6]....
        /*00b8*/ 	.word	0x000025e0


	//   ....[7]....
        /*00bc*/ 	.word	0x000025f0


	//   ....[8]....
        /*00c0*/ 	.word	0x00002690


	//   ....[9]....
        /*00c4*/ 	.word	0x000026b0


	//   ....[10]....
        /*00c8*/ 	.word	0x000026e0


	//   ....[11]....
        /*00cc*/ 	.word	0x000026f0


	//   ....[12]....
        /*00d0*/ 	.word	0x00002790


	//   ....[13]....
        /*00d4*/ 	.word	0x000027c0


	//   ....[14]....
        /*00d8*/ 	.word	0x000027e0


	//   ....[15]....
        /*00dc*/ 	.word	0x000027f0


	//   ....[16]....
        /*00e0*/ 	.word	0x00002880


	//   ....[17]....
        /*00e4*/ 	.word	0x000028c0


	//   ....[18]....
        /*00e8*/ 	.word	0x000028e0


	//   ....[19]....
        /*00ec*/ 	.word	0x00002900


	//   ....[20]....
        /*00f0*/ 	.word	0x00002a90


	//   ....[21]....
        /*00f4*/ 	.word	0x00002ab0


	//   ....[22]....
        /*00f8*/ 	.word	0x00002ac0


	//   ....[23]....
        /*00fc*/ 	.word	0x00002ad0


	//----- nvinfo : EIATTR_EXIT_INSTR_OFFSETS
	.align		4
.L_1941:
        /*0100*/ 	.byte	0x04, 0x1c
        /*0102*/ 	.short	(.L_1943 - .L_1942)


	//   ....[0]....
.L_1942:
        /*0104*/ 	.word	0x00000430


	//   ....[1]....
        /*0108*/ 	.word	0x000036e0


	//----- nvinfo : EIATTR_MAX_THREADS
	.align		4
.L_1943:
        /*010c*/ 	.byte	0x04, 0x05
        /*010e*/ 	.short	(.L_1945 - .L_1944)
.L_1944:
        /*0110*/ 	.word	0x00000020
        /*0114*/ 	.word	0x00000001
        /*0118*/ 	.word	0x00000001


	//----- nvinfo : EIATTR_CRS_STACK_SIZE
	.align		4
.L_1945:
        /*011c*/ 	.byte	0x04, 0x1e
        /*011e*/ 	.short	(.L_1947 - .L_1946)
.L_1946:
        /*0120*/ 	.word	0x00000000
.L_1947:


//--------------------- .nv.info._Z25selective_scan_fwd_kernelI32Selective_Scan_fwd_kernel_traitsILi32ELi8ELi1ELb1ELb0ELb1ELb1EN3c104HalfENS1_7complexIfEEEEv13SSMParamsBase --------------------------
	.section	.nv.info._Z25selective_scan_fwd_kernelI32Selective_Scan_fwd_kernel_traitsILi32ELi8ELi1ELb1ELb0ELb1ELb1EN3c104HalfENS1_7complexIfEEEEv13SSMParamsBase,"",@"SHT_CUDA_INFO"
	.sectionflags	@""
	.align	4


	//----- nvinfo : EIATTR_CUDA_API_VERSION
	.align		4
        /*0000*/ 	.byte	0x04, 0x37
        /*0002*/ 	.short	(.L_1949 - .L_1948)
.L_1948:
        /*0004*/ 	.word	0x00000082


	//----- nvinfo : EIATTR_SW2861232_WAR
	.align		4
.L_1949:
        /*0008*/ 	.byte	0x01, 0x35
	.zero		2


	//----- nvinfo : EIATTR_PARAM_CBANK
	.align		4
        /*000c*/ 	.byte	0x04, 0x0a
        /*000e*/ 	.short	(.L_1951 - .L_1950)
	.align		4
.L_1950:
        /*0010*/ 	.word	index@(.nv.constant0._Z25selective_scan_fwd_kernelI32Selective_Scan_fwd_kernel_traitsILi32ELi8ELi1ELb1ELb0ELb1ELb1EN3c104HalfENS1_7complexIfEEEEv13SSMParamsBase)
        /*0014*/ 	.short	0x0160
        /*0016*/ 	.short	0x0118


	//----- nvinfo : EIATTR_CBANK_PARAM_SIZE
	.align		4
.L_1951:
        /*0018*/ 	.byte	0x03, 0x19
        /*001a*/ 	.short	0x0118


	//----- nvinfo : EIATTR_KPARAM_INFO
	.align		4
        /*001c*/ 	.byte	0x04, 0x17
        /*001e*/ 	.short	(.L_1953 - .L_1952)
.L_1952:
        /*0020*/ 	.word	0x00000000
        /*0024*/ 	.short	0x0000
        /*0026*/ 	.short	0x0000
        /*0028*/ 	.byte	0x00, 0xf0, 0x61, 0x04


	//----- nvinfo : EIATTR_MAXREG_COUNT
	.align		4
.L_1953:
        /*002c*/ 	.byte	0x03, 0x1b
        /*002e*/ 	.short	0x00ff


	//----- nvinfo : EIATTR_NUM_BARRIERS
	.align		4
        /*0030*/ 	.byte	0x02, 0x4c
        /*0032*/ 	.byte	0x01
	.zero		1


	//----- nvinfo : EIATTR_MERCURY_ISA_VERSION
	.align		4
        /*0034*/ 	.byte	0x03, 0x5f
        /*0036*/ 	.short	0x0000


	//----- nvinfo : EIATTR_COOP_GROUP_MASK_REGIDS
	.align		4
        /*0038*/ 	.byte	0x04, 0x29
        /*003a*/ 	.short	(.L_1955 - .L_1954)


	//   ....[0]....
.L_1954:
        /*003c*/ 	.word	0xffffffff


	//   ....[1]....
        /*0040*/ 	.word	0xffffffff


	//   ....[2]....
        /*0044*/ 	.word	0xffffffff


	//   ....[3]....
        /*0048*/ 	.word	0xffffffff


	//   ....[4]....
        /*004c*/ 	.word	0xffffffff


	//   ....[5]....
        /*0050*/ 	.word	0xffffffff


	//   ....[6]....
        /*0054*/ 	.word	0xffffffff


	//   ....[7]....
        /*0058*/ 	.word	0xffffffff


	//   ....[8]....
        /*005c*/ 	.word	0xffffffff


	//   ....[9]....
        /*0060*/ 	.word	0xffffffff


	//   ....[10]....
        /*0064*/ 	.word	0xffffffff


	//   ....[11]....
        /*0068*/ 	.word	0xffffffff


	//   ....[12]....
        /*006c*/ 	.word	0xffffffff


	//   ....[13]....
        /*0070*/ 	.word	0xffffffff


	//   ....[14]....
        /*0074*/ 	.word	0xffffffff


	//   ....[15]....
        /*0078*/ 	.word	0xffffffff


	//   ....[16]....
        /*007c*/ 	.word	0xffffffff


	//   ....[17]....
        /*0080*/ 	.word	0xffffffff


	//   ....[18]....
        /*0084*/ 	.word	0xffffffff


	//   ....[19]....
        /*0088*/ 	.word	0xffffffff


	//   ....[20]....
        /*008c*/ 	.word	0xffffffff


	//   ....[21]....
        /*0090*/ 	.word	0xffffffff


	//   ....[22]....
        /*0094*/ 	.word	0xffffffff


	//   ....[23]....
        /*0098*/ 	.word	0xffffffff


	//----- nvinfo : EIATTR_COOP_GROUP_INSTR_OFFSETS
	.align		4
.L_1955:
        /*009c*/ 	.byte	0x04, 0x28
        /*009e*/ 	.short	(.L_1957 - .L_1956)


	//   ....[0]....
.L_1956:
        /*00a0*/ 	.word	0x00002490


	//   ....[1]....
        /*00a4*/ 	.word	0x000024c0


	//   ....[2]....
        /*00a8*/ 	.word	0x00002510


	//   ....[3]....
        /*00ac*/ 	.word	0x00002520


	//   ....[4]....
        /*00b0*/ 	.word	0x000025b0


	//   ....[5]....
        /*00b4*/ 	.word	0x000025d0


	//   ....[6]....
        /*00b8*/ 	.word	0x00002610


	//   ....[7]....
        /*00bc*/ 	.word	0x00002620


	//   ....[8]....
        /*00c0*/ 	.word	0x000026b0


	//   ....[9]....
        /*00c4*/ 	.word	0x000026e0


	//   ....[10]....
        /*00c8*/ 	.word	0x00002710


	//   ....[11]....
        /*00cc*/ 	.word	0x00002720


	//   ....[12]....
        /*00d0*/ 	.word	0x000027c0


	//   ....[13]....
        /*00d4*/ 	.word	0x000027f0


	//   ....[14]....
        /*00d8*/ 	.word	0x00002810


	//   ....[15]....
        /*00dc*/ 	.word	0x00002820


	//   ....[16]....
        /*00e0*/ 	.word	0x000028b0


	//   ....[17]....
        /*00e4*/ 	.word	0x000028f0


	//   ....[18]....
        /*00e8*/ 	.word	0x00002910


	//   ....[19]....
        /*00ec*/ 	.word	0x00002930


	//   ....[20]....
        /*00f0*/ 	.word	0x00002ac0


	//   ....[21]....
        /*00f4*/ 	.word	0x00002ae0


	//   ....[22]....
        /*00f8*/ 	.word	0x00002af0


	//   ....[23]....
        /*00fc*/ 	.word	0x00002b00


	//----- nvinfo : EIATTR_EXIT_INSTR_OFFSETS
	.align		4
.L_1957:
        /*0100*/ 	.byte	0x04, 0x1c
        /*0102*/ 	.short	(.L_1959 - .L_1958)


	//   ....[0]....
.L_1958:
        /*0104*/ 	.word	0x00000420


	//   ....[1]....
        /*0108*/ 	.word	0x00003c70


	//----- nvinfo : EIATTR_MAX_THREADS
	.align		4
.L_1959:
        /*010c*/ 	.byte	0x04, 0x05
        /*010e*/ 	.short	(.L_1961 - .L_1960)
.L_1960:
        /*0110*/ 	.word	0x00000020
        /*0114*/ 	.word	0x00000001
        /*0118*/ 	.word	0x00000001


	//----- nvinfo : EIATTR_CRS_STACK_SIZE
	.align		4
.L_1961:
        /*011c*/ 	.byte	0x04, 0x1e
        /*011e*/ 	.short	(.L_1963 - .L_1962)
.L_1962:
        /*0120*/ 	.word	0x00000000
.L_1963:


//--------------------- .nv.info._Z25selective_scan_fwd_kernelI32Selective_Scan_fwd_kernel_traitsILi32ELi8ELi1ELb1ELb1ELb0ELb0EN3c104HalfENS1_7complexIfEEEEv13SSMParamsBase --------------------------
	.section	.nv.info._Z25selective_scan_fwd_kernelI32Selective_Scan_fwd_kernel_traitsILi32ELi8ELi1ELb1ELb1ELb0ELb0EN3c104HalfENS1_7complexIfEEEEv13SSMParamsBase,"",@"SHT_CUDA_INFO"
	.sectionflags	@""
	.align	4


	//----- nvinfo : EIATTR_CUDA_API_VERSION
	.align		4
        /*0000*/ 	.byte	0x04, 0x37
        /*0002*/ 	.short	(.L_1965 - .L_1964)
.L_1964:
        /*0004*/ 	.word	0x00000082


	//----- nvinfo : EIATTR_SW2861232_WAR
	.align		4
.L_1965:
        /*0008*/ 	.byte	0x01, 0x35
	.zero		2


	//----- nvinfo : EIATTR_PARAM_CBANK
	.align		4
        /*000c*/ 	.byte	0x04, 0x0a
        /*000e*/ 	.short	(.L_1967 - .L_1966)
	.align		4
.L_1966:
        /*0010*/ 	.word	index@(.nv.constant0._Z25selective_scan_fwd_kernelI32Selective_Scan_fwd_kernel_traitsILi32ELi8ELi1ELb1ELb1ELb0ELb0EN3c104HalfENS1_7complexIfEEEEv13SSMParamsBase)
        /*0014*/ 	.short	0x0160
        /*0016*/ 	.short	0x0118


	//----- nvinfo : EIATTR_CBANK_PARAM_SIZE
	.align		4
.L_1967:
        /*0018*/ 	.byte	0x03, 0x19
        /*001a*/ 	.short	0x0118


	//----- nvinfo : EIATTR_KPARAM_INFO
	.align		4
        /*001c*/ 	.byte	0x04, 0x17
        /*001e*/ 	.short	(.L_1969 - .L_1968)
.L_1968:
        /*0020*/ 	.word	0x00000000
        /*0024*/ 	.short	0x0000
        /*0026*/ 	.short	0x0000
        /*0028*/ 	.byte	0x00, 0xf0, 0x61, 0x04


	//----- nvinfo : EIATTR_MAXREG_COUNT
	.align		4
.L_1969:
        /*002c*/ 	.byte	0x03, 0x1b
        /*002e*/ 	.short	0x00ff


	//----- nvinfo : EIATTR_NUM_BARRIERS
	.align		4
        /*0030*/ 	.byte	0x02, 0x4c
        /*0032*/ 	.byte	0x01
	.zero		1


	//----- nvinfo : EIATTR_MERCURY_ISA_VERSION
	.align		4
        /*0034*/ 	.byte	0x03, 0x5f
        /*0036*/ 	.short	0x0000


	//----- nvinfo : EIATTR_COOP_GROUP_MASK_REGIDS
	.align		4
        /*0038*/ 	.byte	0x04, 0x29
        /*003a*/ 	.short	(.L_1971 - .L_1970)


	//   ....[0]....
.L_1970:
        /*003c*/ 	.word	0xffffffff


	//   ....[1]....
        /*0040*/ 	.word	0xffffffff


	//   ....[2]....
        /*0044*/ 	.word	0xffffffff


	//   ....[3]....
        /*0048*/ 	.word	0xffffffff


	//   ....[4]....
        /*004c*/ 	.word	0xffffffff


	//   ....[5]....
        /*0050*/ 	.word	0xffffffff


	//   ....[6]....
        /*0054*/ 	.word	0xffffffff


	//   ....[7]....
        /*0058*/ 	.word	0xffffffff


	//   ....[8]....
        /*005c*/ 	.word	0xffffffff


	//   ....[9]....
        /*0060*/ 	.word	0xffffffff


	//   ....[10]....
        /*0064*/ 	.word	0xffffffff


	//   ....[11]....
        /*0068*/ 	.word	0xffffffff


	//   ....[12]....
        /*006c*/ 	.word	0xffffffff


	//   ....[13]....
        /*0070*/ 	.word	0xffffffff


	//   ....[14]....
        /*0074*/ 	.word	0xffffffff


	//   ....[15]....
        /*0078*/ 	.word	0xffffffff


	//   ....[16]....
        /*007c*/ 	.word	0xffffffff


	//   ....[17]....
        /*0080*/ 	.word	0xffffffff


	//   ....[18]....
        /*0084*/ 	.word	0xffffffff


	//   ....[19]....
        /*0088*/ 	.word	0xffffffff


	//   ....[20]....
        /*008c*/ 	.word	0xffffffff


	//   ....[21]....
        /*0090*/ 	.word	0xffffffff


	//   ....[22]....
        /*0094*/ 	.word	0xffffffff


	//   ....[23]....
        /*0098*/ 	.word	0xffffffff


	//----- nvinfo : EIATTR_COOP_GROUP_INSTR_OFFSETS
	.align		4
.L_1971:
        /*009c*/ 	.byte	0x04, 0x28
        /*009e*/ 	.short	(.L_1973 - .L_1972)


	//   ....[0]....
.L_1972:
        /*00a0*/ 	.word	0x000026c0


	//   ....[1]....
        /*00a4*/ 	.word	0x000026f0


	//   ....[2]....
        /*00a8*/ 	.word	0x00002750


	//   ....[3]....
        /*00ac*/ 	.word	0x00002770


	//   ....[4]....
        /*00b0*/ 	.word	0x00002800


	//   ....[5]....
        /*00b4*/ 	.word	0x00002820


	//   ....[6]....
        /*00b8*/ 	.word	0x00002860


	//   ....[7]....
        /*00bc*/ 	.word	0x00002870


	//   ....[8]....
        /*00c0*/ 	.word	0x00002910


	//   ....[9]....
        /*00c4*/ 	.word	0x00002940


	//   ....[10]....
        /*00c8*/ 	.word	0x00002960


	//   ....[11]....
        /*00cc*/ 	.word	0x00002970


	//   ....[12]....
        /*00d0*/ 	.word	0x00002a20


	//   ....[13]....
        /*00d4*/ 	.word	0x00002a40


	//   ....[14]....
        /*00d8*/ 	.word	0x00002a60


	//   ....[15]....
        /*00dc*/ 	.word	0x00002a70


	//   ....[16]....
        /*00e0*/ 	.word	0x00002b30


	//   ....[17]....
        /*00e4*/ 	.word	0x00002b60


	//   ....[18]....
        /*00e8*/ 	.word	0x00002b70


	//   ....[19]....
        /*00ec*/ 	.word	0x00002b90


	//   ....[20]....
        /*00f0*/ 	.word	0x00002d20


	//   ....[21]....
        /*00f4*/ 	.word	0x00002d40


	//   ....[22]....
        /*00f8*/ 	.word	0x00002d50


	//   ....[23]....
        /*00fc*/ 	.word	0x00002d60


	//----- nvinfo : EIATTR_EXIT_INSTR_OFFSETS
	.align		4
.L_1973:
        /*0100*/ 	.byte	0x04, 0x1c
        /*0102*/ 	.short	(.L_1975 - .L_1974)


	//   ....[0]....
.L_1974:
        /*0104*/ 	.word	0x00000420


	//   ....[1]....
        /*0108*/ 	.word	0x00003670


	//----- nvinfo : EIATTR_MAX_THREADS
	.align		4
.L_1975:
        /*010c*/ 	.byte	0x04, 0x05
        /*010e*/ 	.short	(.L_1977 - .L_1976)
.L_1976:
        /*0110*/ 	.word	0x00000020
        /*0114*/ 	.word	0x00000001
        /*0118*/ 	.word	0x00000001


	//----- nvinfo : EIATTR_CRS_STACK_SIZE
	.align		4
.L_1977:
        /*011c*/ 	.byte	0x04, 0x1e
        /*011e*/ 	.short	(.L_1979 - .L_1978)
.L_1978:
        /*0120*/ 	.word	0x00000000
.L_1979:


//--------------------- .nv.info._Z25selective_scan_fwd_kernelI32Selective_Scan_fwd_kernel_traitsILi32ELi8ELi1ELb1ELb1ELb0ELb1EN3c104HalfENS1_7complexIfEEEEv13SSMParamsBase --------------------------
	.section	.nv.info._Z25selective_scan_fwd_kernelI32Selective_Scan_fwd_kernel_traitsILi32ELi8ELi1ELb1ELb1ELb0ELb1EN3c104HalfENS1_7complexIfEEEEv13SSMParamsBase,"",@"SHT_CUDA_INFO"
	.sectionflags	@""
	.align	4


	//----- nvinfo : EIATTR_CUDA_API_VERSION
	.align		4
        /*0000*/ 	.byte	0x04, 0x37
        /*0002*/ 	.short	(.L_1981 - .L_1980)
.L_1980:
        /*0004*/ 	.word	0x00000082


	//----- nvinfo : EIATTR_SW2861232_WAR
	.align		4
.L_1981:
        /*0008*/ 	.byte	0x01, 0x35
	.zero		2


	//----- nvinfo : EIATTR_PARAM_CBANK
	.align		4
        /*000c*/ 	.byte	0x04, 0x0a
        /*000e*/ 	.short	(.L_1983 - .L_1982)
	.align		4
.L_1982:
        /*0010*/ 	.word	index@(.nv.constant0._Z25selective_scan_fwd_kernelI32Selective_Scan_fwd_kernel_traitsILi32ELi8ELi1ELb1ELb1ELb0ELb1EN3c104HalfENS1_7complexIfEEEEv13SSMParamsBase)
        /*0014*/ 	.short	0x0160
        /*0016*/ 	.short	0x0118


	//----- nvinfo : EIATTR_CBANK_PARAM_SIZE
	.align		4
.L_1983:
        /*0018*/ 	.byte	0x03, 0x19
        /*001a*/ 	.short	0x0118


	//----- nvinfo : EIATTR_KPARAM_INFO
	.align		4
        /*001c*/ 	.byte	0x04, 0x17
        /*001e*/ 	.short	(.L_1985 - .L_1984)
.L_1984:
        /*0020*/ 	.word	0x00000000
        /*0024*/ 	.short	0x0000
        /*0026*/ 	.short	0x0000
        /*0028*/ 	.byte	0x00, 0xf0, 0x61, 0x04


	//----- nvinfo : EIATTR_MAXREG_COUNT
	.align		4
.L_1985:
        /*002c*/ 	.byte	0x03, 0x1b
        /*002e*/ 	.short	0x00ff


	//----- nvinfo : EIATTR_NUM_BARRIERS
	.align		4
        /*0030*/ 	.byte	0x02, 0x4c
        /*0032*/ 	.byte	0x01
	.zero		1


	//----- nvinfo : EIATTR_MERCURY_ISA_VERSION
	.align		4
        /*0034*/ 	.byte	0x03, 0x5f
        /*0036*/ 	.short	0x0000


	//----- nvinfo : EIATTR_COOP_GROUP_MASK_REGIDS
	.align		4
        /*0038*/ 	.byte	0x04, 0x29
        /*003a*/ 	.short	(.L_1987 - .L_1986)


	//   ....[0]....
.L_1986:
        /*003c*/ 	.word	0xffffffff


	//   ....[1]....
        /*0040*/ 	.word	0xffffffff


	//   ....[2]....
        /*0044*/ 	.word	0xffffffff


	//   ....[3]....
        /*0048*/ 	.word	0xffffffff


	//   ....[4]....
        /*004c*/ 	.word	0xffffffff


	//   ....[5]....
        /*0050*/ 	.word	0xffffffff


	//   ....[6]....
        /*0054*/ 	.word	0xffffffff


	//   ....[7]....
        /*0058*/ 	.word	0xffffffff


	//   ....[8]....
        /*005c*/ 	.word	0xffffffff


	//   ....[9]....
        /*0060*/ 	.word	0xffffffff


	//   ....[10]....
        /*0064*/ 	.word	0xffffffff


	//   ....[11]....
        /*0068*/ 	.word	0xffffffff


	//   ....[12]....
        /*006c*/ 	.word	0xffffffff


	//   ....[13]....
        /*0070*/ 	.word	0xffffffff


	//   ....[14]....
        /*0074*/ 	.word	0xffffffff


	//   ....[15]....
        /*0078*/ 	.word	0xffffffff


	//   ....[16]....
        /*007c*/ 	.word	0xffffffff


	//   ....[17]....
        /*0080*/ 	.word	0xffffffff


	//   ....[18]....
        /*0084*/ 	.word	0xffffffff


	//   ....[19]....
        /*0088*/ 	.word	0xffffffff


	//   ....[20]....
        /*008c*/ 	.word	0xffffffff


	//   ....[21]....
        /*0090*/ 	.word	0xffffffff


	//   ....[22]....
        /*0094*/ 	.word	0xffffffff


	//   ....[23]....
        /*0098*/ 	.word	0xffffffff


	//----- nvinfo : EIATTR_COOP_GROUP_INSTR_OFFSETS
	.align		4
.L_1987:
        /*009c*/ 	.byte	0x04, 0x28
        /*009e*/ 	.short	(.L_1989 - .L_1988)


	//   ....[0]....
.L_1988:
        /*00a0*/ 	.word	0x00002690


	//   ....[1]....
        /*00a4*/ 	.word	0x000026c0


	//   ....[2]....
        /*00a8*/ 	.word	0x00002720


	//   ....[3]....
        /*00ac*/ 	.word	0x00002740


	//   ....[4]....
        /*00b0*/ 	.word	0x000027d0


	//   ....[5]....
        /*00b4*/ 	.word	0x000027f0


	//   ....[6]....
        /*00b8*/ 	.word	0x00002830


	//   ....[7]....
        /*00bc*/ 	.word	0x00002840


	//   ....[8]....
        /*00c0*/ 	.word	0x000028e0


	//   ....[9]....
        /*00c4*/ 	.word	0x00002910


	//   ....[10]....
        /*00c8*/ 	.word	0x00002930


	//   ....[11]....
        /*00cc*/ 	.word	0x00002940


	//   ....[12]....
        /*00d0*/ 	.word	0x000029f0


	//   ....[13]....
        /*00d4*/ 	.word	0x00002a10


	//   ....[14]....
        /*00d8*/ 	.word	0x00002a30


	//   ....[15]....
        /*00dc*/ 	.word	0x00002a40


	//   ....[16]....
        /*00e0*/ 	.word	0x00002b00


	//   ....[17]....
        /*00e4*/ 	.word	0x00002b30


	//   ....[18]....
        /*00e8*/ 	.word	0x00002b40


	//   ....[19]....
        /*00ec*/ 	.word	0x00002b60


	//   ....[20]....
        /*00f0*/ 	.word	0x00002cf0


	//   ....[21]....
        /*00f4*/ 	.word	0x00002d10


	//   ....[22]....
        /*00f8*/ 	.word	0x00002d20


	//   ....[23]....
        /*00fc*/ 	.word	0x00002d30


	//----- nvinfo : EIATTR_EXIT_INSTR_OFFSETS
	.align		4
.L_1989:
        /*0100*/ 	.byte	0x04, 0x1c
        /*0102*/ 	.short	(.L_1991 - .L_1990)


	//   ....[0]....
.L_1990:
        /*0104*/ 	.word	0x00000450


	//   ....[1]....
        /*0108*/ 	.word	0x00003ba0


	//----- nvinfo : EIATTR_MAX_THREADS
	.align		4
.L_1991:
        /*010c*/ 	.byte	0x04, 0x05
        /*010e*/ 	.short	(.L_1993 - .L_1992)
.L_1992:
        /*0110*/ 	.word	0x00000020
        /*0114*/ 	.word	0x00000001
        /*0118*/ 	.word	0x00000001


	//----- nvinfo : EIATTR_CRS_STACK_SIZE
	.align		4
.L_1993:
        /*011c*/ 	.byte	0x04, 0x1e
        /*011e*/ 	.short	(.L_1995 - .L_1994)
.L_1994:
        /*0120*/ 	.word	0x00000000
.L_1995:


//--------------------- .nv.info._Z25selective_scan_fwd_kernelI32Selective_Scan_fwd_kernel_traitsILi32ELi8ELi1ELb1ELb1ELb1ELb0EN3c104HalfENS1_7complexIfEEEEv13SSMParamsBase --------------------------
	.section	.nv.info._Z25selective_scan_fwd_kernelI32Selective_Scan_fwd_kernel_traitsILi32ELi8ELi1ELb1ELb1ELb1ELb0EN3c104HalfENS1_7complexIfEEEEv13SSMParamsBase,"",@"SHT_CUDA_INFO"
	.sectionflags	@""
	.align	4


	//----- nvinfo : EIATTR_CUDA_API_VERSION
	.align		4
        /*0000*/ 	.byte	0x04, 0x37
        /*0002*/ 	.short	(.L_1997 - .L_1996)
.L_1996:
        /*0004*/ 	.word	0x00000082


	//----- nvinfo : EIATTR_SW2861232_WAR
	.align		4
.L_1997:
        /*0008*/ 	.byte	0x01, 0x35
	.zero		2


	//----- nvinfo : EIATTR_PARAM_CBANK
	.align		4
        /*000c*/ 	.byte	0x04, 0x0a
        /*000e*/ 	.short	(.L_1999 - .L_1998)
	.align		4
.L_1998:
        /*0010*/ 	.word	index@(.nv.constant0._Z25selective_scan_fwd_kernelI32Selective_Scan_fwd_kernel_traitsILi32ELi8ELi1ELb1ELb1ELb1ELb0EN3c104HalfENS1_7complexIfEEEEv13SSMParamsBase)
        /*0014*/ 	.short	0x0160
        /*0016*/ 	.short	0x0118


	//----- nvinfo : EIATTR_CBANK_PARAM_SIZE
	.align		4
.L_1999:
        /*0018*/ 	.byte	0x03, 0x19
        /*001a*/ 	.short	0x0118


	//----- nvinfo : EIATTR_KPARAM_INFO
	.align		4
        /*001c*/ 	.byte	0x04, 0x17
        /*001e*/ 	.short	(.L_2001 - .L_2000)
.L_2000:
        /*0020*/ 	.word	0x00000000
        /*0024*/ 	.short	0x0000
        /*0026*/ 	.short	0x0000
        /*0028*/ 	.byte	0x00, 0xf0, 0x61, 0x04


	//----- nvinfo : EIATTR_MAXREG_COUNT
	.align		4
.L_2001:
        /*002c*/ 	.byte	0x03, 0x1b
        /*002e*/ 	.short	0x00ff


	//----- nvinfo : EIATTR_NUM_BARRIERS
	.align		4
        /*0030*/ 	.byte	0x02, 0x4c
        /*0032*/ 	.byte	0x01
	.zero		1


	//----- nvinfo : EIATTR_MERCURY_ISA_VERSION
	.align		4
        /*0034*/ 	.byte	0x03, 0x5f
        /*0036*/ 	.short	0x0000


	//----- nvinfo : EIATTR_COOP_GROUP_MASK_REGIDS
	.align		4
        /*0038*/ 	.byte	0x04, 0x29
        /*003a*/ 	.short	(.L_2003 - .L_2002)


	//   ....[0]....
.L_2002:
        /*003c*/ 	.word	0xffffffff


	//   ....[1]....
        /*0040*/ 	.word	0xffffffff


	//   ....[2]....
        /*0044*/ 	.word	0xffffffff


	//   ....[3]....
        /*0048*/ 	.word	0xffffffff


	//   ....[4]....
        /*004c*/ 	.word	0xffffffff


	//   ....[5]....
        /*0050*/ 	.word	0xffffffff


	//   ....[6]....
        /*0054*/ 	.word	0xffffffff


	//   ....[7]....
        /*0058*/ 	.word	0xffffffff


	//   ....[8]....
        /*005c*/ 	.word	0xffffffff


	//   ....[9]....
        /*0060*/ 	.word	0xffffffff


	//   ....[10]....
        /*0064*/ 	.word	0xffffffff


	//   ....[11]....
        /*0068*/ 	.word	0xffffffff


	//   ....[12]....
        /*006c*/ 	.word	0xffffffff


	//   ....[13]....
        /*0070*/ 	.word	0xffffffff


	//   ....[14]....
        /*0074*/ 	.word	0xffffffff


	//   ....[15]....
        /*0078*/ 	.word	0xffffffff


	//   ....[16]....
        /*007c*/ 	.word	0xffffffff


	//   ....[17]....
        /*0080*/ 	.word	0xffffffff


	//   ....[18]....
        /*0084*/ 	.word	0xffffffff


	//   ....[19]....
        /*0088*/ 	.word	0xffffffff


	//   ....[20]....
        /*008c*/ 	.word	0xffffffff


	//   ....[21]....
        /*0090*/ 	.word	0xffffffff


	//   ....[22]....
        /*0094*/ 	.word	0xffffffff


	//   ....[23]....
        /*0098*/ 	.word	0xffffffff


	//----- nvinfo : EIATTR_COOP_GROUP_INSTR_OFFSETS
	.align		4
.L_2003:
        /*009c*/ 	.byte	0x04, 0x28
        /*009e*/ 	.short	(.L_2005 - .L_2004)


	//   ....[0]....
.L_2004:
        /*00a0*/ 	.word	0x000026d0


	//   ....[1]....
        /*00a4*/ 	.word	0x00002700


	//   ....[2]....
        /*00a8*/ 	.word	0x00002770


	//   ....[3]....
        /*00ac*/ 	.word	0x00002780


	//   ....[4]....
        /*00b0*/ 	.word	0x000027f0


	//   ....[5]....
        /*00b4*/ 	.word	0x00002810


	//   ....[6]....
        /*00b8*/ 	.word	0x00002860


	//   ....[7]....
        /*00bc*/ 	.word	0x00002870


	//   ....[8]....
        /*00c0*/ 	.word	0x00002900


	//   ....[9]....
        /*00c4*/ 	.word	0x00002920


	//   ....[10]....
        /*00c8*/ 	.word	0x00002960


	//   ....[11]....
        /*00cc*/ 	.word	0x00002970


	//   ....[12]....
        /*00d0*/ 	.word	0x00002a10


	//   ....[13]....
        /*00d4*/ 	.word	0x00002a40


	//   ....[14]....
        /*00d8*/ 	.word	0x00002a60


	//   ....[15]....
        /*00dc*/ 	.word	0x00002a70


	//   ....[16]....
        /*00e0*/ 	.word	0x00002b00


	//   ....[17]....
        /*00e4*/ 	.word	0x00002b40


	//   ....[18]....
        /*00e8*/ 	.word	0x00002b60


	//   ....[19]....
        /*00ec*/ 	.word	0x00002b80


	//   ....[20]....
        /*00f0*/ 	.word	0x00002d10


	//   ....[21]....
        /*00f4*/ 	.word	0x00002d30


	//   ....[22]....
        /*00f8*/ 	.word	0x00002d40


	//   ....[23]....
        /*00fc*/ 	.word	0x00002d50


	//----- nvinfo : EIATTR_EXIT_INSTR_OFFSETS
	.align		4
.L_2005:
        /*0100*/ 	.byte	0x04, 0x1c
        /*0102*/ 	.short	(.L_2007 - .L_2006)


	//   ....[0]....
.L_2006:
        /*0104*/ 	.word	0x000004a0


	//   ....[1]....
        /*0108*/ 	.word	0x00003780


	//----- nvinfo : EIATTR_MAX_THREADS
	.align		4
.L_2007:
        /*010c*/ 	.byte	0x04, 0x05
        /*010e*/ 	.short	(.L_2009 - .L_2008)
.L_2008:
        /*0110*/ 	.word	0x00000020
        /*0114*/ 	.word	0x00000001
        /*0118*/ 	.word	0x00000001


	//----- nvinfo : EIATTR_CRS_STACK_SIZE
	.align		4
.L_2009:
        /*011c*/ 	.byte	0x04, 0x1e
        /*011e*/ 	.short	(.L_2011 - .L_2010)
.L_2010:
        /*0120*/ 	.word	0x00000000
.L_2011:


//--------------------- .nv.info._Z25selective_scan_fwd_kernelI32Selective_Scan_fwd_kernel_traitsILi32ELi8ELi1ELb1ELb1ELb1ELb1EN3c104HalfENS1_7complexIfEEEEv13SSMParamsBase --------------------------
	.section	.nv.info._Z25selective_scan_fwd_kernelI32Selective_Scan_fwd_kernel_traitsILi32ELi8ELi1ELb1ELb1ELb1ELb1EN3c104HalfENS1_7complexIfEEEEv13SSMParamsBase,"",@"SHT_CUDA_INFO"
	.sectionflags	@""
	.align	4


	//----- nvinfo : EIATTR_CUDA_API_VERSION
	.align		4
        /*0000*/ 	.byte	0x04, 0x37
        /*0002*/ 	.short	(.L_2013 - .L_2012)
.L_2012:
        /*0004*/ 	.word	0x00000082


	//----- nvinfo : EIATTR_SW2861232_WAR
	.align		4
.L_2013:
        /*0008*/ 	.byte	0x01, 0x35
	.zero		2


	//----- nvinfo : EIATTR_PARAM_CBANK
	.align		4
        /*000c*/ 	.byte	0x04, 0x0a
        /*000e*/ 	.short	(.L_2015 - .L_2014)
	.align		4
.L_2014:
        /*0010*/ 	.word	index@(.nv.constant0._Z25selective_scan_fwd_kernelI32Selective_Scan_fwd_kernel_traitsILi32ELi8ELi1ELb1ELb1ELb1ELb1EN3c104HalfENS1_7complexIfEEEEv13SSMParamsBase)
        /*0014*/ 	.short	0x0160
        /*0016*/ 	.short	0x0118


	//----- nvinfo : EIATTR_CBANK_PARAM_SIZE
	.align		4
.L_2015:
        /*0018*/ 	.byte	0x03, 0x19
        /*001a*/ 	.short	0x0118


	//----- nvinfo : EIATTR_KPARAM_INFO
	.align		4
        /*001c*/ 	.byte	0x04, 0x17
        /*001e*/ 	.short	(.L_2017 - .L_2016)
.L_2016:
        /*0020*/ 	.word	0x00000000
        /*0024*/ 	.short	0x0000
        /*0026*/ 	.short	0x0000
        /*0028*/ 	.byte	0x00, 0xf0, 0x61, 0x04


	//----- nvinfo : EIATTR_MAXREG_COUNT
	.align		4
.L_2017:
        /*002c*/ 	.byte	0x03, 0x1b
        /*002e*/ 	.short	0x00ff


	//----- nvinfo : EIATTR_NUM_BARRIERS
	.align		4
        /*0030*/ 	.byte	0x02, 0x4c
        /*0032*/ 	.byte	0x01
	.zero		1


	//----- nvinfo : EIATTR_MERCURY_ISA_VERSION
	.align		4
        /*0034*/ 	.byte	0x03, 0x5f
        /*0036*/ 	.short	0x0000


	//----- nvinfo : EIATTR_COOP_GROUP_MASK_REGIDS
	.align		4
        /*0038*/ 	.byte	0x04, 0x29
        /*003a*/ 	.short	(.L_2019 - .L_2018)


	//   ....[0]....
.L_2018:
        /*003c*/ 	.word	0xffffffff


	//   ....[1]....
        /*0040*/ 	.word	0xffffffff


	//   ....[2]....
        /*0044*/ 	.word	0xffffffff


	//   ....[3]....
        /*0048*/ 	.word	0xffffffff


	//   ....[4]....
        /*004c*/ 	.word	0xffffffff


	//   ....[5]....
        /*0050*/ 	.word	0xffffffff


	//   ....[6]....
        /*0054*/ 	.word	0xffffffff


	//   ....[7]....
        /*0058*/ 	.word	0xffffffff


	//   ....[8]....
        /*005c*/ 	.word	0xffffffff


	//   ....[9]....
        /*0060*/ 	.word	0xffffffff


	//   ....[10]....
        /*0064*/ 	.word	0xffffffff


	//   ....[11]....
        /*0068*/ 	.word	0xffffffff


	//   ....[12]....
        /*006c*/ 	.word	0xffffffff


	//   ....[13]....
        /*0070*/ 	.word	0xffffffff


	//   ....[14]....
        /*0074*/ 	.word	0xffffffff


	//   ....[15]....
        /*0078*/ 	.word	0xffffffff


	//   ....[16]....
        /*007c*/ 	.word	0xffffffff


	//   ....[17]....
        /*0080*/ 	.word	0xffffffff


	//   ....[18]....
        /*0084*/ 	.word	0xffffffff


	//   ....[19]....
        /*0088*/ 	.word	0xffffffff


	//   ....[20]....
        /*008c*/ 	.word	0xffffffff


	//   ....[21]....
        /*0090*/ 	.word	0xffffffff


	//   ....[22]....
        /*0094*/ 	.word	0xffffffff


	//   ....[23]....
        /*0098*/ 	.word	0xffffffff


	//----- nvinfo : EIATTR_COOP_GROUP_INSTR_OFFSETS
	.align		4
.L_2019:
        /*009c*/ 	.byte	0x04, 0x28
        /*009e*/ 	.short	(.L_2021 - .L_2020)


	//   ....[0]....
.L_2020:
        /*00a0*/ 	.word	0x000026d0


	//   ....[1]....
        /*00a4*/ 	.word	0x00002700


	//   ....[2]....
        /*00a8*/ 	.word	0x00002770


	//   ....[3]....
        /*00ac*/ 	.word	0x00002780


	//   ....[4]....
        /*00b0*/ 	.word	0x000027f0


	//   ....[5]....
        /*00b4*/ 	.word	0x00002810


	//   ....[6]....
        /*00b8*/ 	.word	0x00002860


	//   ....[7]....
        /*00bc*/ 	.word	0x00002870


	//   ....[8]....
        /*00c0*/ 	.word	0x00002900


	//   ....[9]....
        /*00c4*/ 	.word	0x00002920


	//   ....[10]....
        /*00c8*/ 	.word	0x00002960


	//   ....[11]....
        /*00cc*/ 	.word	0x00002970


	//   ....[12]....
        /*00d0*/ 	.word	0x00002a10


	//   ....[13]....
        /*00d4*/ 	.word	0x00002a40


	//   ....[14]....
        /*00d8*/ 	.word	0x00002a60


	//   ....[15]....
        /*00dc*/ 	.word	0x00002a70


	//   ....[16]....
        /*00e0*/ 	.word	0x00002b00


	//   ....[17]....
        /*00e4*/ 	.word	0x00002b40


	//   ....[18]....
        /*00e8*/ 	.word	0x00002b60


	//   ....[19]....
        /*00ec*/ 	.word	0x00002b80


	//   ....[20]....
        /*00f0*/ 	.word	0x00002d10


	//   ....[21]....
        /*00f4*/ 	.word	0x00002d30


	//   ....[22]....
        /*00f8*/ 	.word	0x00002d40


	//   ....[23]....
        /*00fc*/ 	.word	0x00002d50


	//----- nvinfo : EIATTR_EXIT_INSTR_OFFSETS
	.align		4
.L_2021:
        /*0100*/ 	.byte	0x04, 0x1c
        /*0102*/ 	.short	(.L_2023 - .L_2022)


	//   ....[0]....
.L_2022:
        /*0104*/ 	.word	0x000004a0


	//   ....[1]....
        /*0108*/ 	.word	0x00003ce0


	//----- nvinfo : EIATTR_MAX_THREADS
	.align		4
.L_2023:
        /*010c*/ 	.byte	0x04, 0x05
        /*010e*/ 	.short	(.L_2025 - .L_2024)
.L_2024:
        /*0110*/ 	.word	0x00000020
        /*0114*/ 	.word	0x00000001
        /*0118*/ 	.word	0x00000001


	//----- nvinfo : EIATTR_CRS_STACK_SIZE
	.align		4
.L_2025:
        /*011c*/ 	.byte	0x04, 0x1e
        /*011e*/ 	.short	(.L_2027 - .L_2026)
.L_2026:
        /*0120*/ 	.word	0x00000000
.L_2027:


//--------------------- .nv.info._Z25selective_scan_fwd_kernelI32Selective_Scan_fwd_kernel_traitsILi32ELi4ELi1ELb0ELb0ELb0ELb0EN3c104HalfENS1_7complexIfEEEEv13SSMParamsBase --------------------------
	.section	.nv.info._Z25selective_scan_fwd_kernelI32Selective_Scan_fwd_kernel_traitsILi32ELi4ELi1ELb0ELb0ELb0ELb0EN3c104HalfENS1_7complexIfEEEEv13SSMParamsBase,"",@"SHT_CUDA_INFO"
	.sectionflags	@""
	.align	4


	//----- nvinfo : EIATTR_CUDA_API_VERSION
	.align		4
        /*0000*/ 	.byte	0x04, 0x37
        /*0002*/ 	.short	(.L_2029 - .L_2028)
.L_2028:
        /*0004*/ 	.word	0x00000082


	//----- nvinfo : EIATTR_SW2861232_WAR
	.align		4
.L_2029:
        /*0008*/ 	.byte	0x01, 0x35
	.zero		2


	//----- nvinfo : EIATTR_PARAM_CBANK
	.align		4
        /*000c*/ 	.byte	0x04, 0x0a
        /*000e*/ 	.short	(.L_2031 - .L_2030)
	.align		4
.L_2030:
        /*0010*/ 	.word	index@(.nv.constant0._Z25selective_scan_fwd_kernelI32Selective_Scan_fwd_kernel_traitsILi32ELi4ELi1ELb0ELb0ELb0ELb0EN3c104HalfENS1_7complexIfEEEEv13SSMParamsBase)
        /*0014*/ 	.short	0x0160
        /*0016*/ 	.short	0x0118


	//----- nvinfo : EIATTR_CBANK_PARAM_SIZE
	.align		4
.L_2031:
        /*0018*/ 	.byte	0x03, 0x19
        /*001a*/ 	.short	0x0118


	//----- nvinfo : EIATTR_KPARAM_INFO
	.align		4
        /*001c*/ 	.byte	0x04, 0x17
        /*001e*/ 	.short	(.L_2033 - .L_2032)
.L_2032:
        /*0020*/ 	.word	0x00000000
        /*0024*/ 	.short	0x0000
        /*0026*/ 	.short	0x0000
        /*0028*/ 	.byte	0x00, 0xf0, 0x61, 0x04


	//----- nvinfo : EIATTR_MAXREG_COUNT
	.align		4
.L_2033:
        /*002c*/ 	.byte	0x03, 0x1b
        /*002e*/ 	.short	0x00ff


	//----- nvinfo : EIATTR_NUM_BARRIERS
	.align		4
        /*0030*/ 	.byte	0x02, 0x4c
        /*0032*/ 	.byte	0x01
	.zero		1


	//----- nvinfo : EIATTR_MERCURY_ISA_VERSION
	.align		4
        /*0034*/ 	.byte	0x03, 0x5f
        /*0036*/ 	.short	0x0000


	//----- nvinfo : EIATTR_COOP_GROUP_MASK_REGIDS
	.align		4
        /*0038*/ 	.byte	0x04, 0x29
        /*003a*/ 	.short	(.L_2035 - .L_2034)


	//   ....[0]....
.L_2034:
        /*003c*/ 	.word	0xffffffff


	//   ....[1]....
        /*0040*/ 	.word	0xffffffff


	//   ....[2]....
        /*0044*/ 	.word	0xffffffff


	//   ....[3]....
        /*0048*/ 	.word	0xffffffff


	//   ....[4]....
        /*004c*/ 	.word	0xffffffff


	//   ....[5]....
        /*0050*/ 	.word	0xffffffff


	//   ....[6]....
        /*0054*/ 	.word	0xffffffff


	//   ....[7]....
        /*0058*/ 	.word	0xffffffff


	//   ....[8]....
        /*005c*/ 	.word	0xffffffff


	//   ....[9]....
        /*0060*/ 	.word	0xffffffff


	//   ....[10]....
        /*0064*/ 	.word	0xffffffff


	//   ....[11]....
        /*0068*/ 	.word	0xffffffff


	//   ....[12]....
        /*006c*/ 	.word	0xffffffff


	//   ....[13]....
        /*0070*/ 	.word	0xffffffff


	//   ....[14]....
        /*0074*/ 	.word	0xffffffff


	//   ....[15]....
        /*0078*/ 	.word	0xffffffff


	//   ....[16]....
        /*007c*/ 	.word	0xffffffff


	//   ....[17]....
        /*0080*/ 	.word	0xffffffff


	//   ....[18]....
        /*0084*/ 	.word	0xffffffff


	//   ....[19]....
        /*0088*/ 	.word	0xffffffff


	//   ....[20]....
        /*008c*/ 	.word	0xffffffff


	//   ....[21]....
        /*0090*/ 	.word	0xffffffff


	//   ....[22]....
        /*0094*/ 	.word	0xffffffff


	//   ....[23]....
        /*0098*/ 	.word	0xffffffff


	//   ....[24]....
        /*009c*/ 	.word	0xffffffff


	//   ....[25]....
        /*00a0*/ 	.word	0xffffffff


	//   ....[26]....
        /*00a4*/ 	.word	0xffffffff


	//----- nvinfo : EIATTR_COOP_GROUP_INSTR_OFFSETS
	.align		4
.L_2035:
        /*00a8*/ 	.byte	0x04, 0x28
        /*00aa*/ 	.short	(.L_2037 - .L_2036)


	//   ....[0]....
.L_2036:
        /*00ac*/ 	.word	0x00000540


	//   ....[1]....
        /*00b0*/ 	.word	0x000006a0


	//   ....[2]....
        /*00b4*/ 	.word	0x00001860


	//   ....[3]....
        /*00b8*/ 	.word	0x00001890


	//   ....[4]....
        /*00bc*/ 	.word	0x000018d0


	//   ....[5]....
        /*00c0*/ 	.word	0x000018e0


	//   ....[6]....
        /*00c4*/ 	.word	0x00001960


	//   ....[7]....
        /*00c8*/ 	.word	0x00001990


	//   ....[8]....
        /*00cc*/ 	.word	0x000019c0


	//   ....[9]....
        /*00d0*/ 	.word	0x000019e0


	//   ....[10]....
        /*00d4*/ 	.word	0x00001a70


	//   ....[11]....
        /*00d8*/ 	.word	0x00001a90


	//   ....[12]....
        /*00dc*/ 	.word	0x00001ad0


	//   ....[13]....
        /*00e0*/ 	.word	0x00001ae0


	//   ....[14]....
        /*00e4*/ 	.word	0x00001b60


	//   ....[15]....
        /*00e8*/ 	.word	0x00001b90


	//   ....[16]....
        /*00ec*/ 	.word	0x00001bc0


	//   ....[17]....
        /*00f0*/ 	.word	0x00001bf0


	//   ....[18]....
        /*00f4*/ 	.word	0x00001ca0


	//   ....[19]....
        /*00f8*/ 	.word	0x00001ce0


	//   ....[20]....
        /*00fc*/ 	.word	0x00001d00


	//   ....[21]....
        /*0100*/ 	.word	0x00001d10


	//   ....[22]....
        /*0104*/ 	.word	0x00001de0


	//   ....[23]....
        /*0108*/ 	.word	0x00001e10


	//   ....[24]....
        /*010c*/ 	.word	0x00001e20


	//   ....[25]....
        /*0110*/ 	.word	0x00001e30


	//   ....[26]....
        /*0114*/ 	.word	0x00002460


	//----- nvinfo : EIATTR_EXIT_INSTR_OFFSETS
	.align		4
.L_2037:
        /*0118*/ 	.byte	0x04, 0x1c
        /*011a*/ 	.short	(.L_2039 - .L_2038)


	//   ....[0]....
.L_2038:
        /*011c*/ 	.word	0x00000120


	//   ....[1]....
        /*0120*/ 	.word	0x00002790


	//----- nvinfo : EIATTR_MAX_THREADS
	.align		4
.L_2039:
        /*0124*/ 	.byte	0x04, 0x05
        /*0126*/ 	.short	(.L_2041 - .L_2040)
.L_2040:
        /*0128*/ 	.word	0x00000020
        /*012c*/ 	.word	0x00000001
        /*0130*/ 	.word	0x00000001


	//----- nvinfo : EIATTR_CRS_STACK_SIZE
	.align		4
.L_2041:
        /*0134*/ 	.byte	0x04, 0x1e
        /*0136*/ 	.short	(.L_2043 - .L_2042)
.L_2042:
        /*0138*/ 	.word	0x00000000
.L_2043:


//--------------------- .nv.info._Z25selective_scan_fwd_kernelI32Selective_Scan_fwd_kernel_traitsILi32ELi4ELi1ELb0ELb0ELb0ELb1EN3c104HalfENS1_7complexIfEEEEv13SSMParamsBase --------------------------
	.section	.nv.info._Z25selective_scan_fwd_kernelI32Selective_Scan_fwd_kernel_traitsILi32ELi4ELi1ELb0ELb0ELb0ELb1EN3c104HalfENS1_7complexIfEEEEv13SSMParamsBase,"",@"SHT_CUDA_INFO"
	.sectionflags	@""
	.align	4


	//----- nvinfo : EIATTR_CUDA_API_VERSION
	.align		4
        /*0000*/ 	.byte	0x04, 0x37
        /*0002*/ 	.short	(.L_2045 - .L_2044)
.L_2044:
        /*0004*/ 	.word	0x00000082


	//----- nvinfo : EIATTR_SW2861232_WAR
	.align		4
.L_2045:
        /*0008*/ 	.byte	0x01, 0x35
	.zero		2


	//----- nvinfo : EIATTR_PARAM_CBANK
	.align		4
        /*000c*/ 	.byte	0x04, 0x0a
        /*000e*/ 	.short	(.L_2047 - .L_2046)
	.align		4
.L_2046:
        /*0010*/ 	.word	index@(.nv.constant0._Z25selective_scan_fwd_kernelI32Selective_Scan_fwd_kernel_traitsILi32ELi4ELi1ELb0ELb0ELb0ELb1EN3c104HalfENS1_7complexIfEEEEv13SSMParamsBase)
        /*0014*/ 	.short	0x0160
        /*0016*/ 	.short	0x0118


	//----- nvinfo : EIATTR_CBANK_PARAM_SIZE
	.align		4
.L_2047:
        /*0018*/ 	.byte	0x03, 0x19
        /*001a*/ 	.short	0x0118


	//----- nvinfo : EIATTR_KPARAM_INFO
	.align		4
        /*001c*/ 	.byte	0x04, 0x17
        /*001e*/ 	.short	(.L_2049 - .L_2048)
.L_2048:
        /*0020*/ 	.word	0x00000000
        /*0024*/ 	.short	0x0000
        /*0026*/ 	.short	0x0000
        /*0028*/ 	.byte	0x00, 0xf0, 0x61, 0x04


	//----- nvinfo : EIATTR_MAXREG_COUNT
	.align		4
.L_2049:
        /*002c*/ 	.byte	0x03, 0x1b
        /*002e*/ 	.short	0x00ff


	//----- nvinfo : EIATTR_NUM_BARRIERS
	.align		4
        /*0030*/ 	.byte	0x02, 0x4c
        /*0032*/ 	.byte	0x01
	.zero		1


	//----- nvinfo : EIATTR_MERCURY_ISA_VERSION
	.align		4
        /*0034*/ 	.byte	0x03, 0x5f
        /*0036*/ 	.short	0x0000


	//----- nvinfo : EIATTR_COOP_GROUP_MASK_REGIDS
	.align		4
        /*0038*/ 	.byte	0x04, 0x29
        /*003a*/ 	.short	(.L_2051 - .L_2050)


	//   ....[0]....
.L_2050:
        /*003c*/ 	.word	0xffffffff


	//   ....[1]....
        /*0040*/ 	.word	0xffffffff


	//   ....[2]....
        /*0044*/ 	.word	0xffffffff


	//   ....[3]....
        /*0048*/ 	.word	0xffffffff


	//   ....[4]....
        /*004c*/ 	.word	0xffffffff


	//   ....[5]....
        /*0050*/ 	.word	0xffffffff


	//   ....[6]....
        /*0054*/ 	.word	0xffffffff


	//   ....[7]....
        /*0058*/ 	.word	0xffffffff


	//   ....[8]....
        /*005c*/ 	.word	0xffffffff


	//   ....[9]....
        /*0060*/ 	.word	0xffffffff


	//   ....[10]....
        /*0064*/ 	.word	0xffffffff


	//   ....[11]....
        /*0068*/ 	.word	0xffffffff


	//   ....[12]....
        /*006c*/ 	.word	0xffffffff


	//   ....[13]....
        /*0070*/ 	.word	0xffffffff


	//   ....[14]....
        /*0074*/ 	.word	0xffffffff


	//   ....[15]....
        /*0078*/ 	.word	0xffffffff


	//   ....[16]....
        /*007c*/ 	.word	0xffffffff


	//   ....[17]....
        /*0080*/ 	.word	0xffffffff


	//   ....[18]....
        /*0084*/ 	.word	0xffffffff


	//   ....[19]....
        /*0088*/ 	.word	0xffffffff


	//   ....[20]....
        /*008c*/ 	.word	0xffffffff


	//   ....[21]....
        /*0090*/ 	.word	0xffffffff


	//   ....[22]....
        /*0094*/ 	.word	0xffffffff


	//   ....[23]....
        /*0098*/ 	.word	0xffffffff


	//   ....[24]....
        /*009c*/ 	.word	0xffffffff


	//   ....[25]....
        /*00a0*/ 	.word	0xffffffff


	//   ....[26]....
        /*00a4*/ 	.word	0xffffffff


	//   ....[27]....
        /*00a8*/ 	.word	0xffffffff


	//   ....[28]....
        /*00ac*/ 	.word	0xffffffff


	//----- nvinfo : EIATTR_COOP_GROUP_INSTR_OFFSETS
	.align		4
.L_2051:
        /*00b0*/ 	.byte	0x04, 0x28
        /*00b2*/ 	.short	(.L_2053 - .L_2052)


	//   ....[0]....
.L_2052:
        /*00b4*/ 	.word	0x00000510


	//   ....[1]....
        /*00b8*/ 	.word	0x000006c0


	//   ....[2]....
        /*00bc*/ 	.word	0x00001840


	//   ....[3]....
        /*00c0*/ 	.word	0x00001860


	//   ....[4]....
        /*00c4*/ 	.word	0x000018a0


	//   ....[5]....
        /*00c8*/ 	.word	0x000018b0


	//   ....[6]....
        /*00cc*/ 	.word	0x00001950


	//   ....[7]....
        /*00d0*/ 	.word	0x00001970


	//   ....[8]....
        /*00d4*/ 	.word	0x000019a0


	//   ....[9]....
        /*00d8*/ 	.word	0x000019b0


	//   ....[10]....
        /*00dc*/ 	.word	0x00001a50


	//   ....[11]....
        /*00e0*/ 	.word	0x00001a70


	//   ....[12]....
        /*00e4*/ 	.word	0x00001aa0


	//   ....[13]....
        /*00e8*/ 	.word	0x00001ab0


	//   ....[14]....
        /*00ec*/ 	.word	0x00001b50


	//   ....[15]....
        /*00f0*/ 	.word	0x00001b80


	//   ....[16]....
        /*00f4*/ 	.word	0x00001ba0


	//   ....[17]....
        /*00f8*/ 	.word	0x00001bb0


	//   ....[18]....
        /*00fc*/ 	.word	0x00001c60


	//   ....[19]....
        /*0100*/ 	.word	0x00001c90


	//   ....[20]....
        /*0104*/ 	.word	0x00001ca0


	//   ....[21]....
        /*0108*/ 	.word	0x00001cb0


	//   ....[22]....
        /*010c*/ 	.word	0x00001e40


	//   ....[23]....
        /*0110*/ 	.word	0x00001e60


	//   ....[24]....
        /*0114*/ 	.word	0x00001e70


	//   ....[25]....
        /*0118*/ 	.word	0x00001e80


	//   ....[26]....
        /*011c*/ 	.word	0x000024a0


	//   ....[27]....
        /*0120*/ 	.word	0x000029a0


	//   ....[28]....
        /*0124*/ 	.word	0x00002bd0


	//----- nvinfo : EIATTR_EXIT_INSTR_OFFSETS
	.align		4
.L_2053:
        /*0128*/ 	.byte	0x04, 0x1c
        /*012a*/ 	.short	(.L_2055 - .L_2054)


	//   ....[0]....
.L_2054:
        /*012c*/ 	.word	0x00000130


	//   ....[1]....
        /*0130*/ 	.word	0x00002ed0


	//----- nvinfo : EIATTR_MAX_THREADS
	.align		4
.L_2055:
        /*0134*/ 	.byte	0x04, 0x05
        /*0136*/ 	.short	(.L_2057 - .L_2056)
.L_2056:
        /*0138*/ 	.word	0x00000020
        /*013c*/ 	.word	0x00000001
        /*0140*/ 	.word	0x00000001


	//----- nvinfo : EIATTR_CRS_STACK_SIZE
	.align		4
.L_2057:
        /*0144*/ 	.byte	0x04, 0x1e
        /*0146*/ 	.short	(.L_2059 - .L_2058)
.L_2058:
        /*0148*/ 	.word	0x00000000
.L_2059:


//--------------------- .nv.info._Z25selective_scan_fwd_kernelI32Selective_Scan_fwd_kernel_traitsILi32ELi4ELi1ELb0ELb0ELb1ELb0EN3c104HalfENS1_7complexIfEEEEv13SSMParamsBase --------------------------
	.section	.nv.info._Z25selective_scan_fwd_kernelI32Selective_Scan_fwd_kernel_traitsILi32ELi4ELi1ELb0ELb0ELb1ELb0EN3c104HalfENS1_7complexIfEEEEv13SSMParamsBase,"",@"SHT_CUDA_INFO"
	.sectionflags	@""
	.align	4


	//----- nvinfo : EIATTR_CUDA_API_VERSION
	.align		4
        /*0000*/ 	.byte	0x04, 0x37
        /*0002*/ 	.short	(.L_2061 - .L_2060)
.L_2060:
        /*0004*/ 	.word	0x00000082


	//----- nvinfo : EIATTR_SW2861232_WAR
	.align		4
.L_2061:
        /*0008*/ 	.byte	0x01, 0x35
	.zero		2


	//----- nvinfo : EIATTR_PARAM_CBANK
	.align		4
        /*000c*/ 	.byte	0x04, 0x0a
        /*000e*/ 	.short	(.L_2063 - .L_2062)
	.align		4
.L_2062:
        /*0010*/ 	.word	index@(.nv.constant0._Z25selective_scan_fwd_kernelI32Selective_Scan_fwd_kernel_traitsILi32ELi4ELi1ELb0ELb0ELb1ELb0EN3c104HalfENS1_7complexIfEEEEv13SSMParamsBase)
        /*0014*/ 	.short	0x0160
        /*0016*/ 	.short	0x0118


	//----- nvinfo : EIATTR_CBANK_PARAM_SIZE
	.align		4
.L_2063:
        /*0018*/ 	.byte	0x03, 0x19
        /*001a*/ 	.short	0x0118


	//----- nvinfo : EIATTR_KPARAM_INFO
	.align		4
        /*001c*/ 	.byte	0x04, 0x17
        /*001e*/ 	.short	(.L_2065 - .L_2064)
.L_2064:
        /*0020*/ 	.word	0x00000000
        /*0024*/ 	.short	0x0000
        /*0026*/ 	.short	0x0000
        /*0028*/ 	.byte	0x00, 0xf0, 0x61, 0x04


	//----- nvinfo : EIATTR_MAXREG_COUNT
	.align		4
.L_2065:
        /*002c*/ 	.byte	0x03, 0x1b
        /*002e*/ 	.short	0x00ff


	//----- nvinfo : EIATTR_NUM_BARRIERS
	.align		4
        /*0030*/ 	.byte	0x02, 0x4c
        /*0032*/ 	.byte	0x01
	.zero		1


	//----- nvinfo : EIATTR_MERCURY_ISA_VERSION
	.align		4
        /*0034*/ 	.byte	0x03, 0x5f
        /*0036*/ 	.short	0x0000


	//----- nvinfo : EIATTR_COOP_GROUP_MASK_REGIDS
	.align		4
        /*0038*/ 	.byte	0x04, 0x29
        /*003a*/ 	.short	(.L_2067 - .L_2066)


	//   ....[0]....
.L_2066:
        /*003c*/ 	.word	0xffffffff


	//   ....[1]....
        /*0040*/ 	.word	0xffffffff


	//   ....[2]....
        /*0044*/ 	.word	0xffffffff


	//   ....[3]....
        /*0048*/ 	.word	0xffffffff


	//   ....[4]....
        /*004c*/ 	.word	0xffffffff


	//   ....[5]....
        /*0050*/ 	.word	0xffffffff


	//   ....[6]....
        /*0054*/ 	.word	0xffffffff


	//   ....[7]....
        /*0058*/ 	.word	0xffffffff


	//   ....[8]....
        /*005c*/ 	.word	0xffffffff


	//   ....[9]....
        /*0060*/ 	.word	0xffffffff


	//   ....[10]....
        /*0064*/ 	.word	0xffffffff


	//   ....[11]....
        /*0068*/ 	.word	0xffffffff


	//   ....[12]....
        /*006c*/ 	.word	0xffffffff


	//   ....[13]....
        /*0070*/ 	.word	0xffffffff


	//   ....[14]....
        /*0074*/ 	.word	0xffffffff


	//   ....[15]....
        /*0078*/ 	.word	0xffffffff


	//   ....[16]....
        /*007c*/ 	.word	0xffffffff


	//   ....[17]....
        /*0080*/ 	.word	0xffffffff


	//   ....[18]....
        /*0084*/ 	.word	0xffffffff


	//   ....[19]....
        /*0088*/ 	.word	0xffffffff


	//   ....[20]....
        /*008c*/ 	.word	0xffffffff


	//   ....[21]....
        /*0090*/ 	.word	0xffffffff


	//   ....[22]....
        /*0094*/ 	.word	0xffffffff


	//   ....[23]....
        /*0098*/ 	.word	0xffffffff


	//   ....[24]....
        /*009c*/ 	.word	0xffffffff


	//   ....[25]....
        /*00a0*/ 	.word	0xffffffff


	//   ....[26]....
        /*00a4*/ 	.word	0xffffffff


	//   ....[27]....
        /*00a8*/ 	.word	0xffffffff


	//----- nvinfo : EIATTR_COOP_GROUP_INSTR_OFFSETS
	.align		4
.L_2067:
        /*00ac*/ 	.byte	0x04, 0x28
        /*00ae*/ 	.short	(.L_2069 - .L_2068)


	//   ....[0]....
.L_2068:
        /*00b0*/ 	.word	0x00000850


	//   ....[1]....
        /*00b4*/ 	.word	0x00000930


	//   ....[2]....
        /*00b8*/ 	.word	0x00001b90


	//   ....[3]....
        /*00bc*/ 	.word	0x00001ec0


	//   ....[4]....
        /*00c0*/ 	.word	0x00001ef0


	//   ....[5]....
        /*00c4*/ 	.word	0x00001f20


	//   ....[6]....
        /*00c8*/ 	.word	0x00001f30


	//   ....[7]....
        /*00cc*/ 	.word	0x00001fb0


	//   ....[8]....
        /*00d0*/ 	.word	0x00001ff0


	//   ....[9]....
        /*00d4*/ 	.word	0x00002020


	//   ....[10]....
        /*00d8*/ 	.word	0x00002030


	//   ....[11]....
        /*00dc*/ 	.word	0x000020d0


	//   ....[12]....
        /*00e0*/ 	.word	0x00002100


	//   ....[13]....
        /*00e4*/ 	.word	0x00002120


	//   ....[14]....
        /*00e8*/ 	.word	0x00002130


	//   ....[15]....
        /*00ec*/ 	.word	0x000021e0


	//   ....[16]....
        /*00f0*/ 	.word	0x00002210


	//   ....[17]....
        /*00f4*/ 	.word	0x00002220


	//   ....[18]....
        /*00f8*/ 	.word	0x00002230


	//   ....[19]....
        /*00fc*/ 	.word	0x00002300


	//   ....[20]....
        /*0100*/ 	.word	0x00002330


	//   ....[21]....
        /*0104*/ 	.word	0x00002350


	//   ....[22]....
        /*0108*/ 	.word	0x00002360


	//   ....[23]....
        /*010c*/ 	.word	0x00002450


	//   ....[24]....
        /*0110*/ 	.word	0x00002530


	//   ....[25]....
        /*0114*/ 	.word	0x00002550


	//   ....[26]....
        /*0118*/ 	.word	0x00002580


	//   ....[27]....
        /*011c*/ 	.word	0x00002c20


	//----- nvinfo : EIATTR_EXIT_INSTR_OFFSETS
	.align		4
.L_2069:
        /*0120*/ 	.byte	0x04, 0x1c
        /*0122*/ 	.short	(.L_2071 - .L_2070)


	//   ....[0]....
.L_2070:
        /*0124*/ 	.word	0x00000210


	//   ....[1]....
        /*0128*/ 	.word	0x00002f80


	//----- nvinfo : EIATTR_MAX_THREADS
	.align		4
.L_2071:
        /*012c*/ 	.byte	0x04, 0x05
        /*012e*/ 	.short	(.L_2073 - .L_2072)
.L_2072:
        /*0130*/ 	.word	0x00000020
        /*0134*/ 	.word	0x00000001
        /*0138*/ 	.word	0x00000001


	//----- nvinfo : EIATTR_CRS_STACK_SIZE
	.align		4
.L_2073:
        /*013c*/ 	.byte	0x04, 0x1e
        /*013e*/ 	.short	(.L_2075 - .L_2074)
.L_2074:
        /*0140*/ 	.word	0x00000000
.L_2075:


//--------------------- .nv.info._Z25selective_scan_fwd_kernelI32Selective_Scan_fwd_kernel_traitsILi32ELi4ELi1ELb0ELb0ELb1ELb1EN3c104HalfENS1_7complexIfEEEEv13SSMParamsBase --------------------------
	.section	.nv.info._Z25selective_scan_fwd_kernelI32Selective_Scan_fwd_kernel_traitsILi32ELi4ELi1ELb0ELb0ELb1ELb1EN3c104HalfENS1_7complexIfEEEEv13SSMParamsBase,"",@"SHT_CUDA_INFO"
	.sectionflags	@""
	.align	4


	//----- nvinfo : EIATTR_CUDA_API_VERSION
	.align		4
        /*0000*/ 	.byte	0x04, 0x37
        /*0002*/ 	.short	(.L_2077 - .L_2076)
.L_2076:
        /*0004*/ 	.word	0x00000082


	//----- nvinfo : EIATTR_SW2861232_WAR
	.align		4
.L_2077:
        /*0008*/ 	.byte	0x01, 0x35
	.zero		2


	//----- nvinfo : EIATTR_PARAM_CBANK
	.align		4
        /*000c*/ 	.byte	0x04, 0x0a
        /*000e*/ 	.short	(.L_2079 - .L_2078)
	.align		4
.L_2078:
        /*0010*/ 	.word	index@(.nv.constant0._Z25selective_scan_fwd_kernelI32Selective_Scan_fwd_kernel_traitsILi32ELi4ELi1ELb0ELb0ELb1ELb1EN3c104HalfENS1_7complexIfEEEEv13SSMParamsBase)
        /*0014*/ 	.short	0x0160
        /*0016*/ 	.short	0x0118


	//----- nvinfo : EIATTR_CBANK_PARAM_SIZE
	.align		4
.L_2079:
        /*0018*/ 	.byte	0x03, 0x19
        /*001a*/ 	.short	0x0118


	//----- nvinfo : EIATTR_KPARAM_INFO
	.align		4
        /*001c*/ 	.byte	0x04, 0x17
        /*001e*/ 	.short	(.L_2081 - .L_2080)
.L_2080:
        /*0020*/ 	.word	0x00000000
        /*0024*/ 	.short	0x0000
        /*0026*/ 	.short	0x0000
        /*0028*/ 	.byte	0x00, 0xf0, 0x61, 0x04


	//----- nvinfo : EIATTR_MAXREG_COUNT
	.align		4
.L_2081:
        /*002c*/ 	.byte	0x03, 0x1b
        /*002e*/ 	.short	0x00ff


	//----- nvinfo : EIATTR_NUM_BARRIERS
	.align		4
        /*0030*/ 	.byte	0x02, 0x4c
        /*0032*/ 	.byte	0x01
	.zero		1


	//----- nvinfo : EIATTR_MERCURY_ISA_VERSION
	.align		4
        /*0034*/ 	.byte	0x03, 0x5f
        /*0036*/ 	.short	0x0000


	//----- nvinfo : EIATTR_COOP_GROUP_MASK_REGIDS
	.align		4
        /*0038*/ 	.byte	0x04, 0x29
        /*003a*/ 	.short	(.L_2083 - .L_2082)


	//   ....[0]....
.L_2082:
        /*003c*/ 	.word	0xffffffff


	//   ....[1]....
        /*0040*/ 	.word	0xffffffff


	//   ....[2]....
        /*0044*/ 	.word	0xffffffff


	//   ....[3]....
        /*0048*/ 	.word	0xffffffff


	//   ....[4]....
        /*004c*/ 	.word	0xffffffff


	//   ....[5]....
        /*0050*/ 	.word	0xffffffff


	//   ....[6]....
        /*0054*/ 	.word	0xffffffff


	//   ....[7]....
        /*0058*/ 	.word	0xffffffff


	//   ....[8]....
        /*005c*/ 	.word	0xffffffff


	//   ....[9]....
        /*0060*/ 	.word	0xffffffff


	//   ....[10]....
        /*0064*/ 	.word	0xffffffff


	//   ....[11]....
        /*0068*/ 	.word	0xffffffff


	//   ....[12]....
        /*006c*/ 	.word	0xffffffff


	//   ....[13]....
        /*0070*/ 	.word	0xffffffff


	//   ....[14]....
        /*0074*/ 	.word	0xffffffff


	//   ....[15]....
        /*0078*/ 	.word	0xffffffff


	//   ....[16]....
        /*007c*/ 	.word	0xffffffff


	//   ....[17]....
        /*0080*/ 	.word	0xffffffff


	//   ....[18]....
        /*0084*/ 	.word	0xffffffff


	//   ....[19]....
        /*0088*/ 	.word	0xffffffff


	//   ....[20]....
        /*008c*/ 	.word	0xffffffff


	//   ....[21]....
        /*0090*/ 	.word	0xffffffff


	//   ....[22]....
        /*0094*/ 	.word	0xffffffff


	//   ....[23]....
        /*0098*/ 	.word	0xffffffff


	//   ....[24]....
        /*009c*/ 	.word	0xffffffff


	//   ....[25]....
        /*00a0*/ 	.word	0xffffffff


	//   ....[26]....
        /*00a4*/ 	.word	0xffffffff


	//   ....[27]....
        /*00a8*/ 	.word	0xffffffff


	//   ....[28]....
        /*00ac*/ 	.word	0xffffffff


	//   ....[29]....
        /*00b0*/ 	.word	0xffffffff


	//----- nvinfo : EIATTR_COOP_GROUP_INSTR_OFFSETS
	.align		4
.L_2083:
        /*00b4*/ 	.byte	0x04, 0x28
        /*00b6*/ 	.short	(.L_2085 - .L_2084)


	//   ....[0]....
.L_2084:
        /*00b8*/ 	.word	0x000007f0


	//   ....[1]....
        /*00bc*/ 	.word	0x000008f0


	//   ....[2]....
        /*00c0*/ 	.word	0x00001d30


	//   ....[3]....
        /*00c4*/ 	.word	0x00001e40


	//   ....[4]....
        /*00c8*/ 	.word	0x00001e70


	//   ....[5]....
        /*00cc*/ 	.word	0x00001e90


	//   ....[6]....
        /*00d0*/ 	.word	0x00001ea0


	//   ....[7]....
        /*00d4*/ 	.word	0x00001f50


	//   ....[8]....
        /*00d8*/ 	.word	0x00001f70


	//   ....[9]....
        /*00dc*/ 	.word	0x00001f90


	//   ....[10]....
        /*00e0*/ 	.word	0x00001fa0


	//   ....[11]....
        /*00e4*/ 	.word	0x00002050


	//   ....[12]....
        /*00e8*/ 	.word	0x00002080


	//   ....[13]....
        /*00ec*/ 	.word	0x00002090


	//   ....[14]....
        /*00f0*/ 	.word	0x000020a0


	//   ....[15]....
        /*00f4*/ 	.word	0x00002160


	//   ....[16]....
        /*00f8*/ 	.word	0x00002180


	//   ....[17]....
        /*00fc*/ 	.word	0x00002190


	//   ....[18]....
        /*0100*/ 	.word	0x000021a0


	//   ....[19]....
        /*0104*/ 	.word	0x00002260


	//   ....[20]....
        /*0108*/ 	.word	0x00002280


	//   ....[21]....
        /*010c*/ 	.word	0x00002290


	//   ....[22]....
        /*0110*/ 	.word	0x000022a0


	//   ....[23]....
        /*0114*/ 	.word	0x000024f0


	//   ....[24]....
        /*0118*/ 	.word	0x00002510


	//   ....[25]....
        /*011c*/ 	.word	0x00002520


	//   ....[26]....
        /*0120*/ 	.word	0x00002530


	//   ....[27]....
        /*0124*/ 	.word	0x00002d00


	//   ....[28]....
        /*0128*/ 	.word	0x00003180


	//   ....[29]....
        /*012c*/ 	.word	0x000033d0


	//----- nvinfo : EIATTR_EXIT_INSTR_OFFSETS
	.align		4
.L_2085:
        /*0130*/ 	.byte	0x04, 0x1c
        /*0132*/ 	.short	(.L_2087 - .L_2086)


	//   ....[0]....
.L_2086:
        /*0134*/ 	.word	0x00000250


	//   ....[1]....
        /*0138*/ 	.word	0x000036c0


	//----- nvinfo : EIATTR_MAX_THREADS
	.align		4
.L_2087:
        /*013c*/ 	.byte	0x04, 0x05
        /*013e*/ 	.short	(.L_2089 - .L_2088)
.L_2088:
        /*0140*/ 	.word	0x00000020
        /*0144*/ 	.word	0x00000001
        /*0148*/ 	.word	0x00000001


	//----- nvinfo : EIATTR_CRS_STACK_SIZE
	.align		4
.L_2089:
        /*014c*/ 	.byte	0x04, 0x1e
        /*014e*/ 	.short	(.L_2091 - .L_2090)
.L_2090:
        /*0150*/ 	.word	0x00000000
.L_2091:


//--------------------- .nv.info._Z25selective_scan_fwd_kernelI32Selective_Scan_fwd_kernel_traitsILi32ELi4ELi1ELb0ELb1ELb0ELb0EN3c104HalfENS1_7complexIfEEEEv13SSMParamsBase --------------------------
	.section	.nv.info._Z25selective_scan_fwd_kernelI32Selective_Scan_fwd_kernel_traitsILi32ELi4ELi1ELb0ELb1ELb0ELb0EN3c104HalfENS1_7complexIfEEEEv13SSMParamsBase,"",@"SHT_CUDA_INFO"
	.sectionflags	@""
	.align	4


	//----- nvinfo : EIATTR_CUDA_API_VERSION
	.align		4
        /*0000*/ 	.byte	0x04, 0x37
        /*0002*/ 	.short	(.L_2093 - .L_2092)
.L_2092:
        /*0004*/ 	.word	0x00000082


	//----- nvinfo : EIATTR_SW2861232_WAR
	.align		4
.L_2093:
        /*0008*/ 	.byte	0x01, 0x35
	.zero		2


	//----- nvinfo : EIATTR_PARAM_CBANK
	.align		4
        /*000c*/ 	.byte	0x04, 0x0a
        /*000e*/ 	.short	(.L_2095 - .L_2094)
	.align		4
.L_2094:
        /*0010*/ 	.word	index@(.nv.constant0._Z25selective_scan_fwd_kernelI32Selective_Scan_fwd_kernel_traitsILi32ELi4ELi1ELb0ELb1ELb0ELb0EN3c104HalfENS1_7complexIfEEEEv13SSMParamsBase)
        /*0014*/ 	.short	0x0160
        /*0016*/ 	.short	0x0118


	//----- nvinfo : EIATTR_CBANK_PARAM_SIZE
	.align		4
.L_2095:
        /*0018*/ 	.byte	0x03, 0x19
        /*001a*/ 	.short	0x0118


	//----- nvinfo : EIATTR_KPARAM_INFO
	.align		4
        /*001c*/ 	.byte	0x04, 0x17
        /*001e*/ 	.short	(.L_2097 - .L_2096)
.L_2096:
        /*0020*/ 	.word	0x00000000
        /*0024*/ 	.short	0x0000
        /*0026*/ 	.short	0x0000
        /*0028*/ 	.byte	0x00, 0xf0, 0x61, 0x04


	//----- nvinfo : EIATTR_MAXREG_COUNT
	.align		4
.L_2097:
        /*002c*/ 	.byte	0x03, 0x1b
        /*002e*/ 	.short	0x00ff


	//----- nvinfo : EIATTR_NUM_BARRIERS
	.align		4
        /*0030*/ 	.byte	0x02, 0x4c
        /*0032*/ 	.byte	0x01
	.zero		1


	//----- nvinfo : EIATTR_MERCURY_ISA_VERSION
	.align		4
        /*0034*/ 	.byte	0x03, 0x5f
        /*0036*/ 	.short	0x0000


	//----- nvinfo : EIATTR_COOP_GROUP_MASK_REGIDS
	.align		4
        /*0038*/ 	.byte	0x04, 0x29
        /*003a*/ 	.short	(.L_2099 - .L_2098)


	//   ....[0]....
.L_2098:
        /*003c*/ 	.word	0xffffffff


	//   ....[1]....
        /*0040*/ 	.word	0xffffffff


	//   ....[2]....
        /*0044*/ 	.word	0xffffffff


	//   ....[3]....
        /*0048*/ 	.word	0xffffffff


	//   ....[4]....
        /*004c*/ 	.word	0xffffffff


	//   ....[5]....
        /*0050*/ 	.word	0xffffffff


	//   ....[6]....
        /*0054*/ 	.word	0xffffffff


	//   ....[7]....
        /*0058*/ 	.word	0xffffffff


	//   ....[8]....
        /*005c*/ 	.word	0xffffffff


	//   ....[9]....
        /*0060*/ 	.word	0xffffffff


	//   ....[10]....
        /*0064*/ 	.word	0xffffffff


	//   ....[11]....
        /*0068*/ 	.word	0xffffffff


	//   ....[12]....
        /*006c*/ 	.word	0xffffffff


	//   ....[13]....
        /*0070*/ 	.word	0xffffffff


	//   ....[14]....
        /*0074*/ 	.word	0xffffffff


	//   ....[15]....
        /*0078*/ 	.word	0xffffffff


	//   ....[16]....
        /*007c*/ 	.word	0xffffffff


	//   ....[17]....
        /*0080*/ 	.word	0xffffffff


	//   ....[18]....
        /*0084*/ 	.word	0xffffffff


	//   ....[19]....
        /*0088*/ 	.word	0xffffffff


	//   ....[20]....
        /*008c*/ 	.word	0xffffffff


	//   ....[21]....
        /*0090*/ 	.word	0xffffffff


	//   ....[22]....
        /*0094*/ 	.word	0xffffffff


	//   ....[23]....
        /*0098*/ 	.word	0xffffffff


	//   ....[24]....
        /*009c*/ 	.word	0xffffffff


	//   ....[25]....
        /*00a0*/ 	.word	0xffffffff


	//   ....[26]....
        /*00a4*/ 	.word	0xffffffff


	//   ....[27]....
        /*00a8*/ 	.word	0xffffffff


	//----- nvinfo : EIATTR_COOP_GROUP_INSTR_OFFSETS
	.align		4
.L_2099:
        /*00ac*/ 	.byte	0x04, 0x28
        /*00ae*/ 	.short	(.L_2101 - .L_2100)


	//   ....[0]....
.L_2100:
        /*00b0*/ 	.word	0x000008c0


	//   ....[1]....
        /*00b4*/ 	.word	0x00000990


	//   ....[2]....
        /*00b8*/ 	.word	0x00001990


	//   ....[3]....
        /*00bc*/ 	.word	0x00002050


	//   ....[4]....
        /*00c0*/ 	.word	0x00002080


	//   ....[5]....
        /*00c4*/ 	.word	0x000020b0


	//   ....[6]....
        /*00c8*/ 	.word	0x000020c0


	//   ....[7]....
        /*00cc*/ 	.word	0x00002160


	//   ....[8]....
        /*00d0*/ 	.word	0x00002180


	//   ....[9]....
        /*00d4*/ 	.word	0x000021b0


	//   ....[10]....
        /*00d8*/ 	.word	0x000021c0


	//   ....[11]....
        /*00dc*/ 	.word	0x00002260


	//   ....[12]....
        /*00e0*/ 	.word	0x00002280


	//   ....[13]....
        /*00e4*/ 	.word	0x000022b0


	//   ....[14]....
        /*00e8*/ 	.word	0x000022c0


	//   ....[15]....
        /*00ec*/ 	.word	0x00002360


	//   ....[16]....
        /*00f0*/ 	.word	0x00002390


	//   ....[17]....
        /*00f4*/ 	.word	0x000023b0


	//   ....[18]....
        /*00f8*/ 	.word	0x000023c0


	//   ....[19]....
        /*00fc*/ 	.word	0x00002480


	//   ....[20]....
        /*0100*/ 	.word	0x000024a0


	//   ....[21]....
        /*0104*/ 	.word	0x000024b0


	//   ....[22]....
        /*0108*/ 	.word	0x000024c0


	//   ....[23]....
        /*010c*/ 	.word	0x00002660


	//   ....[24]....
        /*0110*/ 	.word	0x00002680


	//   ....[25]....
        /*0114*/ 	.word	0x00002690


	//   ....[26]....
        /*0118*/ 	.word	0x000026a0


	//   ....[27]....
        /*011c*/ 	.word	0x00002be0


	//----- nvinfo : EIATTR_EXIT_INSTR_OFFSETS
	.align		4
.L_2101:
        /*0120*/ 	.byte	0x04, 0x1c
        /*0122*/ 	.short	(.L_2103 - .L_2102)


	//   ....[0]....
.L_2102:
        /*0124*/ 	.word	0x00000230


	//   ....[1]....
        /*0128*/ 	.word	0x00002f40


	//----- nvinfo : EIATTR_MAX_THREADS
	.align		4
.L_2103:
        /*012c*/ 	.byte	0x04, 0x05
        /*012e*/ 	.short	(.L_2105 - .L_2104)
.L_2104:
        /*0130*/ 	.word	0x00000020
        /*0134*/ 	.word	0x00000001
        /*0138*/ 	.word	0x00000001


	//----- nvinfo : EIATTR_CRS_STACK_SIZE
	.align		4
.L_2105:
        /*013c*/ 	.byte	0x04, 0x1e
        /*013e*/ 	.short	(.L_2107 - .L_2106)
.L_2106:
        /*0140*/ 	.word	0x00000000
.L_2107:


//--------------------- .nv.info._Z25selective_scan_fwd_kernelI32Selective_Scan_fwd_kernel_traitsILi32ELi4ELi1ELb0ELb1ELb0ELb1EN3c104HalfENS1_7complexIfEEEEv13SSMParamsBase --------------------------
	.section	.nv.info._Z25selective_scan_fwd_kernelI32Selective_Scan_fwd_kernel_traitsILi32ELi4ELi1ELb0ELb1ELb0ELb1EN3c104HalfENS1_7complexIfEEEEv13SSMParamsBase,"",@"SHT_CUDA_INFO"
	.sectionflags	@""
	.align	4


	//----- nvinfo : EIATTR_CUDA_API_VERSION
	.align		4
        /*0000*/ 	.byte	0x04, 0x37
        /*0002*/ 	.short	(.L_2109 - .L_2108)
.L_2108:
        /*0004*/ 	.word	0x00000082


	//----- nvinfo : EIATTR_SW2861232_WAR
	.align		4
.L_2109:
        /*0008*/ 	.byte	0x01, 0x35
	.zero		2


	//----- nvinfo : EIATTR_PARAM_CBANK
	.align		4
        /*000c*/ 	.byte	0x04, 0x0a
        /*000e*/ 	.short	(.L_2111 - .L_2110)
	.align		4
.L_2110:
        /*0010*/ 	.word	index@(.nv.constant0._Z25selective_scan_fwd_kernelI32Selective_Scan_fwd_kernel_traitsILi32ELi4ELi1ELb0ELb1ELb0ELb1EN3c104HalfENS1_7complexIfEEEEv13SSMParamsBase)
        /*0014*/ 	.short	0x0160
        /*0016*/ 	.short	0x0118


	//----- nvinfo : EIATTR_CBANK_PARAM_SIZE
	.align		4
.L_2111:
        /*0018*/ 	.byte	0x03, 0x19
        /*001a*/ 	.short	0x0118


	//----- nvinfo : EIATTR_KPARAM_INFO
	.align		4
        /*001c*/ 	.byte	0x04, 0x17
        /*001e*/ 	.short	(.L_2113 - .L_2112)
.L_2112:
        /*0020*/ 	.word	0x00000000
        /*0024*/ 	.short	0x0000
        /*0026*/ 	.short	0x0000
        /*0028*/ 	.byte	0x00, 0xf0, 0x61, 0x04


	//----- nvinfo : EIATTR_MAXREG_COUNT
	.align		4
.L_2113:
        /*002c*/ 	.byte	0x03, 0x1b
        /*002e*/ 	.short	0x00ff


	//----- nvinfo : EIATTR_NUM_BARRIERS
	.align		4
        /*0030*/ 	.byte	0x02, 0x4c
        /*0032*/ 	.byte	0x01
	.zero		1


	//----- nvinfo : EIATTR_MERCURY_ISA_VERSION
	.align		4
        /*0034*/ 	.byte	0x03, 0x5f
        /*0036*/ 	.short	0x0000


	//----- nvinfo : EIATTR_COOP_GROUP_MASK_REGIDS
	.align		4
        /*0038*/ 	.byte	0x04, 0x29
        /*003a*/ 	.short	(.L_2115 - .L_2114)


	//   ....[0]....
.L_2114:
        /*003c*/ 	.word	0xffffffff


	//   ....[1]....
        /*0040*/ 	.word	0xffffffff


	//   ....[2]....
        /*0044*/ 	.word	0xffffffff


	//   ....[3]....
        /*0048*/ 	.word	0xffffffff


	//   ....[4]....
        /*004c*/ 	.word	0xffffffff


	//   ....[5]....
        /*0050*/ 	.word	0xffffffff


	//   ....[6]....
        /*0054*/ 	.word	0xffffffff


	//   ....[7]....
        /*0058*/ 	.word	0xffffffff


	//   ....[8]....
        /*005c*/ 	.word	0xffffffff


	//   ....[9]....
        /*0060*/ 	.word	0xffffffff


	//   ....[10]....
        /*0064*/ 	.word	0xffffffff


	//   ....[11]....
        /*0068*/ 	.word	0xffffffff


	//   ....[12]....
        /*006c*/ 	.word	0xffffffff


	//   ....[13]....
        /*0070*/ 	.word	0xffffffff


	//   ....[14]....
        /*0074*/ 	.word	0xffffffff


	//   ....[15]....
        /*0078*/ 	.word	0xffffffff


	//   ....[16]....
        /*007c*/ 	.word	0xffffffff


	//   ....[17]....
        /*0080*/ 	.word	0xffffffff


	//   ....[18]....
        /*0084*/ 	.word	0xffffffff


	//   ....[19]....
        /*0088*/ 	.word	0xffffffff


	//   ....[20]....
        /*008c*/ 	.word	0xffffffff


	//   ....[21]....
        /*0090*/ 	.word	0xffffffff


	//   ....[22]....
        /*0094*/ 	.word	0xffffffff


	//   ....[23]....
        /*0098*/ 	.word	0xffffffff


	//   ....[24]....
        /*009c*/ 	.word	0xffffffff


	//   ....[25]....
        /*00a0*/ 	.word	0xffffffff


	//   ....[26]....
        /*00a4*/ 	.word	0xffffffff


	//   ....[27]....
        /*00a8*/ 	.word	0xffffffff


	//   ....[28]....
        /*00ac*/ 	.word	0xffffffff


	//   ....[29]....
        /*00b0*/ 	.word	0xffffffff


	//----- nvinfo : EIATTR_COOP_GROUP_INSTR_OFFSETS
	.align		4
.L_2115:
        /*00b4*/ 	.byte	0x04, 0x28
        /*00b6*/ 	.short	(.L_2117 - .L_2116)


	//   ....[0]....
.L_2116:
        /*00b8*/ 	.word	0x00000810


	//   ....[1]....
        /*00bc*/ 	.word	0x000008e0


	//   ....[2]....
        /*00c0*/ 	.word	0x00001970


	//   ....[3]....
        /*00c4*/ 	.word	0x00001fd0


	//   ....[4]....
        /*00c8*/ 	.word	0x00002000


	//   ....[5]....
        /*00cc*/ 	.word	0x00002060


	//   ....[6]....
        /*00d0*/ 	.word	0x00002080


	//   ....[7]....
        /*00d4*/ 	.word	0x000020f0


	//   ....[8]....
        /*00d8*/ 	.word	0x00002110


	//   ....[9]....
        /*00dc*/ 	.word	0x00002160


	//   ....[10]....
        /*00e0*/ 	.word	0x00002180


	//   ....[11]....
        /*00e4*/ 	.word	0x00002200


	//   ....[12]....
        /*00e8*/ 	.word	0x00002210


	//   ....[13]....
        /*00ec*/ 	.word	0x00002260


	//   ....[14]....
        /*00f0*/ 	.word	0x00002270


	//   ....[15]....
        /*00f4*/ 	.word	0x00002300


	//   ....[16]....
        /*00f8*/ 	.word	0x00002320


	//   ....[17]....
        /*00fc*/ 	.word	0x00002360


	//   ....[18]....
        /*0100*/ 	.word	0x00002370


	//   ....[19]....
        /*0104*/ 	.word	0x00002420


	//   ....[20]....
        /*0108*/ 	.word	0x00002450


	//   ....[21]....
        /*010c*/ 	.word	0x00002460


	//   ....[22]....
        /*0110*/ 	.word	0x00002470


	//   ....[23]....
        /*0114*/ 	.word	0x00002610


	//   ....[24]....
        /*0118*/ 	.word	0x00002630


	//   ....[25]....
        /*011c*/ 	.word	0x00002640


	//   ....[26]....
        /*0120*/ 	.word	0x00002650


	//   ....[27]....
        /*0124*/ 	.word	0x00002c30


	//   ....[28]....
        /*0128*/ 	.word	0x00003090


	//   ....[29]....
        /*012c*/ 	.word	0x000032d0


	//----- nvinfo : EIATTR_EXIT_INSTR_OFFSETS
	.align		4
.L_2117:
        /*0130*/ 	.byte	0x04, 0x1c
        /*0132*/ 	.short	(.L_2119 - .L_2118)


	//   ....[0]....
.L_2118:
        /*0134*/ 	.word	0x00000220


	//   ....[1]....
        /*0138*/ 	.word	0x000035e0


	//----- nvinfo : EIATTR_MAX_THREADS
	.align		4
.L_2119:
        /*013c*/ 	.byte	0x04, 0x05
        /*013e*/ 	.short	(.L_2121 - .L_2120)
.L_2120:
        /*0140*/ 	.word	0x00000020
        /*0144*/ 	.word	0x00000001
        /*0148*/ 	.word	0x00000001


	//----- nvinfo : EIATTR_CRS_STACK_SIZE
	.align		4
.L_2121:
        /*014c*/ 	.byte	0x04, 0x1e
        /*014e*/ 	.short	(.L_2123 - .L_2122)
.L_2122:
        /*0150*/ 	.word	0x00000000
.L_2123:


//--------------------- .nv.info._Z25selective_scan_fwd_kernelI32Selective_Scan_fwd_kernel_traitsILi32ELi4ELi1ELb0ELb1ELb1ELb0EN3c104HalfENS1_7complexIfEEEEv13SSMParamsBase --------------------------
	.section	.nv.info._Z25selective_scan_fwd_kernelI32Selective_Scan_fwd_kernel_traitsILi32ELi4ELi1ELb0ELb1ELb1ELb0EN3c104HalfENS1_7complexIfEEEEv13SSMParamsBase,"",@"SHT_CUDA_INFO"
	.sectionflags	@""
	.align	4


	//----- nvinfo : EIATTR_CUDA_API_VERSION
	.align		4
        /*0000*/ 	.byte	0x04, 0x37
        /*0002*/ 	.short	(.L_2125 - .L_2124)
.L_2124:
        /*0004*/ 	.word	0x00000082


	//----- nvinfo : EIATTR_SW2861232_WAR
	.align		4
.L_2125:
        /*0008*/ 	.byte	0x01, 0x35
	.zero		2


	//----- nvinfo : EIATTR_PARAM_CBANK
	.align		4
        /*000c*/ 	.byte	0x04, 0x0a
        /*000e*/ 	.short	(.L_2127 - .L_2126)
	.align		4
.L_2126:
        /*0010*/ 	.word	index@(.nv.constant0._Z25selective_scan_fwd_kernelI32Selective_Scan_fwd_kernel_traitsILi32ELi4ELi1ELb0ELb1ELb1ELb0EN3c104HalfENS1_7complexIfEEEEv13SSMParamsBase)
        /*0014*/ 	.short	0x0160
        /*0016*/ 	.short	0x0118


	//----- nvinfo : EIATTR_CBANK_PARAM_SIZE
	.align		4
.L_2127:
        /*0018*/ 	.byte	0x03, 0x19
        /*001a*/ 	.short	0x0118


	//----- nvinfo : EIATTR_KPARAM_INFO
	.align		4
        /*001c*/ 	.byte	0x04, 0x17
        /*001e*/ 	.short	(.L_2129 - .L_2128)
.L_2128:
        /*0020*/ 	.word	0x00000000
        /*0024*/ 	.short	0x0000
        /*0026*/ 	.short	0x0000
        /*0028*/ 	.byte	0x00, 0xf0, 0x61, 0x04


	//----- nvinfo : EIATTR_MAXREG_COUNT
	.align		4
.L_2129:
        /*002c*/ 	.byte	0x03, 0x1b
        /*002e*/ 	.short	0x00ff


	//----- nvinfo : EIATTR_NUM_BARRIERS
	.align		4
        /*0030*/ 	.byte	0x02, 0x4c
        /*0032*/ 	.byte	0x01
	.zero		1


	//----- nvinfo : EIATTR_MERCURY_ISA_VERSION
	.align		4
        /*0034*/ 	.byte	0x03, 0x5f
        /*0036*/ 	.short	0x0000


	//----- nvinfo : EIATTR_COOP_GROUP_MASK_REGIDS
	.align		4
        /*0038*/ 	.byte	0x04, 0x29
        /*003a*/ 	.short	(.L_2131 - .L_2130)


	//   ....[0]....
.L_2130:
        /*003c*/ 	.word	0xffffffff


	//   ....[1]....
        /*0040*/ 	.word	0xffffffff


	//   ....[2]....
        /*0044*/ 	.word	0xffffffff


	//   ....[3]....
        /*0048*/ 	.word	0xffffffff


	//   ....[4]....
        /*004c*/ 	.word	0xffffffff


	//   ....[5]....
        /*0050*/ 	.word	0xffffffff


	//   ....[6]....
        /*0054*/ 	.word	0xffffffff


	//   ....[7]....
        /*0058*/ 	.word	0xffffffff


	//   ....[8]....
        /*005c*/ 	.word	0xffffffff


	//   ....[9]....
        /*0060*/ 	.word	0xffffffff


	//   ....[10]....
        /*0064*/ 	.word	0xffffffff


	//   ....[11]....
        /*0068*/ 	.word	0xffffffff


	//   ....[12]....
        /*006c*/ 	.word	0xffffffff


	//   ....[13]....
        /*0070*/ 	.word	0xffffffff


	//   ....[14]....
        /*0074*/ 	.word	0xffffffff


	//   ....[15]....
        /*0078*/ 	.word	0xffffffff


	//   ....[16]....
        /*007c*/ 	.word	0xffffffff


	//   ....[17]....
        /*0080*/ 	.word	0xffffffff


	//   ....[18]....
        /*0084*/ 	.word	0xffffffff


	//   ....[19]....
        /*0088*/ 	.word	0xffffffff


	//   ....[20]....
        /*008c*/ 	.word	0xffffffff


	//   ....[21]....
        /*0090*/ 	.word	0xffffffff


	//   ....[22]....
        /*0094*/ 	.word	0xffffffff


	//   ....[23]....
        /*0098*/ 	.word	0xffffffff


	//   ....[24]....
        /*009c*/ 	.word	0xffffffff


	//   ....[25]....
        /*00a0*/ 	.word	0xffffffff


	//   ....[26]....
        /*00a4*/ 	.word	0xffffffff


	//   ....[27]....
        /*00a8*/ 	.word	0xffffffff


	//   ....[28]....
        /*00ac*/ 	.word	0xffffffff


	//----- nvinfo : EIATTR_COOP_GROUP_INSTR_OFFSETS
	.align		4
.L_2131:
        /*00b0*/ 	.byte	0x04, 0x28
        /*00b2*/ 	.short	(.L_2133 - .L_2132)


	//   ....[0]....
.L_2132:
        /*00b4*/ 	.word	0x000008c0


	//   ....[1]....
        /*00b8*/ 	.word	0x000009b0


	//   ....[2]....
        /*00bc*/ 	.word	0x00001a60


	//   ....[3]....
        /*00c0*/ 	.word	0x00002210


	//   ....[4]....
        /*00c4*/ 	.word	0x00002240


	//   ....[5]....
        /*00c8*/ 	.word	0x00002250


	//   ....[6]....
        /*00cc*/ 	.word	0x00002260


	//   ....[7]....
        /*00d0*/ 	.word	0x00002330


	//   ....[8]....
        /*00d4*/ 	.word	0x00002340


	//   ....[9]....
        /*00d8*/ 	.word	0x00002350


	//   ....[10]....
        /*00dc*/ 	.word	0x00002360


	//   ....[11]....
        /*00e0*/ 	.word	0x00002430


	//   ....[12]....
        /*00e4*/ 	.word	0x00002440


	//   ....[13]....
        /*00e8*/ 	.word	0x00002450


	//   ....[14]....
        /*00ec*/ 	.word	0x00002460


	//   ....[15]....
        /*00f0*/ 	.word	0x00002530


	//   ....[16]....
        /*00f4*/ 	.word	0x00002540


	//   ....[17]....
        /*00f8*/ 	.word	0x00002550


	//   ....[18]....
        /*00fc*/ 	.word	0x00002560


	//   ....[19]....
        /*0100*/ 	.word	0x000026c0


	//   ....[20]....
        /*0104*/ 	.word	0x000026d0


	//   ....[21]....
        /*0108*/ 	.word	0x000026e0


	//   ....[22]....
        /*010c*/ 	.word	0x00002720


	//   ....[23]....
        /*0110*/ 	.word	0x00002740


	//   ....[24]....
        /*0114*/ 	.word	0x00002920


	//   ....[25]....
        /*0118*/ 	.word	0x00002940


	//   ....[26]....
        /*011c*/ 	.word	0x00002950


	//   ....[27]....
        /*0120*/ 	.word	0x00002960


	//   ....[28]....
        /*0124*/ 	.word	0x00002f80


	//----- nvinfo : EIATTR_EXIT_INSTR_OFFSETS
	.align		4
.L_2133:
        /*0128*/ 	.byte	0x04, 0x1c
        /*012a*/ 	.short	(.L_2135 - .L_2134)


	//   ....[0]....
.L_2134:
        /*012c*/ 	.word	0x00000200


	//   ....[1]....
        /*0130*/ 	.word	0x00003310


	//----- nvinfo : EIATTR_MAX_THREADS
	.align		4
.L_2135:
        /*0134*/ 	.byte	0x04, 0x05
        /*0136*/ 	.short	(.L_2137 - .L_2136)
.L_2136:
        /*0138*/ 	.word	0x00000020
        /*013c*/ 	.word	0x00000001
        /*0140*/ 	.word	0x00000001


	//----- nvinfo : EIATTR_CRS_STACK_SIZE
	.align		4
.L_2137:
        /*0144*/ 	.byte	0x04, 0x1e
        /*0146*/ 	.short	(.L_2139 - .L_2138)
.L_2138:
        /*0148*/ 	.word	0x00000000
.L_2139:


//--------------------- .nv.info._Z25selective_scan_fwd_kernelI32Selective_Scan_fwd_kernel_traitsILi32ELi4ELi1ELb0ELb1ELb1ELb1EN3c104HalfENS1_7complexIfEEEEv13SSMParamsBase --------------------------
	.section	.nv.info._Z25selective_scan_fwd_kernelI32Selective_Scan_fwd_kernel_traitsILi32ELi4ELi1ELb0ELb1ELb1ELb1EN3c104HalfENS1_7complexIfEEEEv13SSMParamsBase,"",@"SHT_CUDA_INFO"
	.sectionflags	@""
	.align	4


	//----- nvinfo : EIATTR_CUDA_API_VERSION
	.align		4
        /*0000*/ 	.byte	0x04, 0x37
        /*0002*/ 	.short	(.L_2141 - .L_2140)
.L_2140:
        /*0004*/ 	.word	0x00000082


	//----- nvinfo : EIATTR_SW2861232_WAR
	.align		4
.L_2141:
        /*0008*/ 	.byte	0x01, 0x35
	.zero		2


	//----- nvinfo : EIATTR_PARAM_CBANK
	.align		4
        /*000c*/ 	.byte	0x04, 0x0a
        /*000e*/ 	.short	(.L_2143 - .L_2142)
	.align		4
.L_2142:
        /*0010*/ 	.word	index@(.nv.constant0._Z25selective_scan_fwd_kernelI32Selective_Scan_fwd_kernel_traitsILi32ELi4ELi1ELb0ELb1ELb1ELb1EN3c104HalfENS1_7complexIfEEEEv13SSMParamsBase)
        /*0014*/ 	.short	0x0160
        /*0016*/ 	.short	0x0118


	//----- nvinfo : EIATTR_CBANK_PARAM_SIZE
	.align		4
.L_2143:
        /*0018*/ 	.byte	0x03, 0x19
        /*001a*/ 	.short	0x0118


	//----- nvinfo : EIATTR_KPARAM_INFO
	.align		4
        /*001c*/ 	.byte	0x04, 0x17
        /*001e*/ 	.short	(.L_2145 - .L_2144)
.L_2144:
        /*0020*/ 	.word	0x00000000
        /*0024*/ 	.short	0x0000
        /*0026*/ 	.short	0x0000
        /*0028*/ 	.byte	0x00, 0xf0, 0x61, 0x04


	//----- nvinfo : EIATTR_MAXREG_COUNT
	.align		4
.L_2145:
        /*002c*/ 	.byte	0x03, 0x1b
        /*002e*/ 	.short	0x00ff


	//----- nvinfo : EIATTR_NUM_BARRIERS
	.align		4
        /*0030*/ 	.byte	0x02, 0x4c
        /*0032*/ 	.byte	0x01
	.zero		1


	//----- nvinfo : EIATTR_MERCURY_ISA_VERSION
	.align		4
        /*0034*/ 	.byte	0x03, 0x5f
        /*0036*/ 	.short	0x0000


	//----- nvinfo : EIATTR_COOP_GROUP_MASK_REGIDS
	.align		4
        /*0038*/ 	.byte	0x04, 0x29
        /*003a*/ 	.short	(.L_2147 - .L_2146)


	//   ....[0]....
.L_2146:
        /*003c*/ 	.word	0xffffffff


	//   ....[1]....
        /*0040*/ 	.word	0xffffffff


	//   ....[2]....
        /*0044*/ 	.word	0xffffffff


	//   ....[3]....
        /*0048*/ 	.word	0xffffffff


	//   ....[4]....
        /*004c*/ 	.word	0xffffffff


	//   ....[5]....
        /*0050*/ 	.word	0xffffffff


	//   ....[6]....
        /*0054*/ 	.word	0xffffffff


	//   ....[7]....
        /*0058*/ 	.word	0xffffffff


	//   ....[8]....
        /*005c*/ 	.word	0xffffffff


	//   ....[9]....
        /*0060*/ 	.word	0xffffffff


	//   ....[10]....
        /*0064*/ 	.word	0xffffffff


	//   ....[11]....
        /*0068*/ 	.word	0xffffffff


	//   ....[12]....
        /*006c*/ 	.word	0xffffffff


	//   ....[13]....
        /*0070*/ 	.word	0xffffffff


	//   ....[14]....
        /*0074*/ 	.word	0xffffffff


	//   ....[15]....
        /*0078*/ 	.word	0xffffffff


	//   ....[16]....
        /*007c*/ 	.word	0xffffffff


	//   ....[17]....
        /*0080*/ 	.word	0xffffffff


	//   ....[18]....
        /*0084*/ 	.word	0xffffffff


	//   ....[19]....
        /*0088*/ 	.word	0xffffffff


	//   ....[20]....
        /*008c*/ 	.word	0xffffffff


	//   ....[21]....
        /*0090*/ 	.word	0xffffffff


	//   ....[22]....
        /*0094*/ 	.word	0xffffffff


	//   ....[23]....
        /*0098*/ 	.word	0xffffffff


	//   ....[24]....
        /*009c*/ 	.word	0xffffffff


	//   ....[25]....
        /*00a0*/ 	.word	0xffffffff


	//   ....[26]....
        /*00a4*/ 	.word	0xffffffff


	//   ....[27]....
        /*00a8*/ 	.word	0xffffffff


	//   ....[28]....
        /*00ac*/ 	.word	0xffffffff


	//   ....[29]....
        /*00b0*/ 	.word	0xffffffff


	//   ....[30]....
        /*00b4*/ 	.word	0xffffffff


	//----- nvinfo : EIATTR_COOP_GROUP_INSTR_OFFSETS
	.align		4
.L_2147:
        /*00b8*/ 	.byte	0x04, 0x28
        /*00ba*/ 	.short	(.L_2149 - .L_2148)


	//   ....[0]....
.L_2148:
        /*00bc*/ 	.word	0x000008c0


	//   ....[1]....
        /*00c0*/ 	.word	0x000009b0


	//   ....[2]....
        /*00c4*/ 	.word	0x00001a60


	//   ....[3]....
        /*00c8*/ 	.word	0x00002210


	//   ....[4]....
        /*00cc*/ 	.word	0x00002240


	//   ....[5]....
        /*00d0*/ 	.word	0x00002250


	//   ....[6]....
        /*00d4*/ 	.word	0x00002260


	//   ....[7]....
        /*00d8*/ 	.word	0x00002330


	//   ....[8]....
        /*00dc*/ 	.word	0x00002340


	//   ....[9]....
        /*00e0*/ 	.word	0x00002350


	//   ....[10]....
        /*00e4*/ 	.word	0x00002360


	//   ....[11]....
        /*00e8*/ 	.word	0x00002430


	//   ....[12]....
        /*00ec*/ 	.word	0x00002440


	//   ....[13]....
        /*00f0*/ 	.word	0x00002450


	//   ....[14]....
        /*00f4*/ 	.word	0x00002460


	//   ....[15]....
        /*00f8*/ 	.word	0x00002530


	//   ....[16]....
        /*00fc*/ 	.word	0x00002540


	//   ....[17]....
        /*0100*/ 	.word	0x00002550


	//   ....[18]....
        /*0104*/ 	.word	0x00002560


	//   ....[19]....
        /*0108*/ 	.word	0x000026c0


	//   ....[20]....
        /*010c*/ 	.word	0x000026d0


	//   ....[21]....
        /*0110*/ 	.word	0x000026e0


	//   ....[22]....
        /*0114*/ 	.word	0x00002720


	//   ....[23]....
        /*0118*/ 	.word	0x00002740


	//   ....[24]....
        /*011c*/ 	.word	0x00002920


	//   ....[25]....
        /*0120*/ 	.word	0x00002940


	//   ....[26]....
        /*0124*/ 	.word	0x00002950


	//   ....[27]....
        /*0128*/ 	.word	0x00002960


	//   ....[28]....
        /*012c*/ 	.word	0x00003050


	//   ....[29]....
        /*0130*/ 	.word	0x000034e0


	//   ....[30]....
        /*0134*/ 	.word	0x00003720


	//----- nvinfo : EIATTR_EXIT_INSTR_OFFSETS
	.align		4
.L_2149:
        /*0138*/ 	.byte	0x04, 0x1c
        /*013a*/ 	.short	(.L_2151 - .L_2150)


	//   ....[0]....
.L_2150:
        /*013c*/ 	.word	0x00000200


	//   ....[1]....
        /*0140*/ 	.word	0x00003a50


	//----- nvinfo : EIATTR_MAX_THREADS
	.align		4
.L_2151:
        /*0144*/ 	.byte	0x04, 0x05
        /*0146*/ 	.short	(.L_2153 - .L_2152)
.L_2152:
        /*0148*/ 	.word	0x00000020
        /*014c*/ 	.word	0x00000001
        /*0150*/ 	.word	0x00000001


	//----- nvinfo : EIATTR_CRS_STACK_SIZE
	.align		4
.L_2153:
        /*0154*/ 	.byte	0x04, 0x1e
        /*0156*/ 	.short	(.L_2155 - .L_2154)
.L_2154:
        /*0158*/ 	.word	0x00000000
.L_2155:


//--------------------- .nv.info._Z25selective_scan_fwd_kernelI32Selective_Scan_fwd_kernel_traitsILi32ELi4ELi1ELb1ELb0ELb0ELb0EN3c104HalfENS1_7complexIfEEEEv13SSMParamsBase --------------------------
	.section	.nv.info._Z25selective_scan_fwd_kernelI32Selective_Scan_fwd_kernel_traitsILi32ELi4ELi1ELb1ELb0ELb0ELb0EN3c104HalfENS1_7complexIfEEEEv13SSMParamsBase,"",@"SHT_CUDA_INFO"
	.sectionflags	@""
	.align	4


	//----- nvinfo : EIATTR_CUDA_API_VERSION
	.align		4
        /*0000*/ 	.byte	0x04, 0x37
        /*0002*/ 	.short	(.L_2157 - .L_2156)
.L_2156:
        /*0004*/ 	.word	0x00000082


	//----- nvinfo : EIATTR_SW2861232_WAR
	.align		4
.L_2157:
        /*0008*/ 	.byte	0x01, 0x35
	.zero		2


	//----- nvinfo : EIATTR_PARAM_CBANK
	.align		4
        /*000c*/ 	.byte	0x04, 0x0a
        /*000e*/ 	.short	(.L_2159 - .L_2158)
	.align		4
.L_2158:
        /*0010*/ 	.word	index@(.nv.constant0._Z25selective_scan_fwd_kernelI32Selective_Scan_fwd_kernel_traitsILi32ELi4ELi1ELb1ELb0ELb0ELb0EN3c104HalfENS1_7complexIfEEEEv13SSMParamsBase)
        /*0014*/ 	.short	0x0160
        /*0016*/ 	.short	0x0118


	//----- nvinfo : EIATTR_CBANK_PARAM_SIZE
	.align		4
.L_2159:
        /*0018*/ 	.byte	0x03, 0x19
        /*001a*/ 	.short	0x0118


	//----- nvinfo : EIATTR_KPARAM_INFO
	.align		4
        /*001c*/ 	.byte	0x04, 0x17
        /*001e*/ 	.short	(.L_2161 - .L_2160)
.L_2160:
        /*0020*/ 	.word	0x00000000
        /*0024*/ 	.short	0x0000
        /*0026*/ 	.short	0x0000
        /*0028*/ 	.byte	0x00, 0xf0, 0x61, 0x04


	//----- nvinfo : EIATTR_MAXREG_COUNT
	.align		4
.L_2161:
        /*002c*/ 	.byte	0x03, 0x1b
        /*002e*/ 	.short	0x00ff


	//----- nvinfo : EIATTR_NUM_BARRIERS
	.align		4
        /*0030*/ 	.byte	0x02, 0x4c
        /*0032*/ 	.byte	0x01
	.zero		1


	//----- nvinfo : EIATTR_MERCURY_ISA_VERSION
	.align		4
        /*0034*/ 	.byte	0x03, 0x5f
        /*0036*/ 	.short	0x0000


	//----- nvinfo : EIATTR_COOP_GROUP_MASK_REGIDS
	.align		4
        /*0038*/ 	.byte	0x04, 0x29
        /*003a*/ 	.short	(.L_2163 - .L_2162)


	//   ....[0]....
.L_2162:
        /*003c*/ 	.word	0xffffffff


	//   ....[1]....
        /*0040*/ 	.word	0xffffffff


	//   ....[2]....
        /*0044*/ 	.word	0xffffffff


	//   ....[3]....
        /*0048*/ 	.word	0xffffffff


	//   ....[4]....
        /*004c*/ 	.word	0xffffffff


	//   ....[5]....
        /*0050*/ 	.word	0xffffffff


	//   ....[6]....
        /*0054*/ 	.word	0xffffffff


	//   ....[7]....
        /*0058*/ 	.word	0xffffffff


	//   ....[8]....
        /*005c*/ 	.word	0xffffffff


	//   ....[9]....
        /*0060*/ 	.word	0xffffffff


	//   ....[10]....
        /*0064*/ 	.word	0xffffffff


	//   ....[11]....
        /*0068*/ 	.word	0xffffffff


	//   ....[12]....
        /*006c*/ 	.word	0xffffffff


	//   ....[13]....
        /*0070*/ 	.word	0xffffffff


	//   ....[14]....
        /*0074*/ 	.word	0xffffffff


	//   ....[15]....
        /*0078*/ 	.word	0xffffffff


	//   ....[16]....
        /*007c*/ 	.word	0xffffffff


	//   ....[17]....
        /*0080*/ 	.word	0xffffffff


	//   ....[18]....
        /*0084*/ 	.word	0xffffffff


	//   ....[19]....
        /*0088*/ 	.word	0xffffffff


	//   ....[20]....
        /*008c*/ 	.word	0xffffffff


	//   ....[21]....
        /*0090*/ 	.word	0xffffffff


	//   ....[22]....
        /*0094*/ 	.word	0xffffffff


	//   ....[23]....
        /*0098*/ 	.word	0xffffffff


	//----- nvinfo : EIATTR_COOP_GROUP_INSTR_OFFSETS
	.align		4
.L_2163:
        /*009c*/ 	.byte	0x04, 0x28
        /*009e*/ 	.short	(.L_2165 - .L_2164)


	//   ....[0]....
.L_2164:
        /*00a0*/ 	.word	0x00001460


	//   ....[1]....
        /*00a4*/ 	.word	0x00001490


	//   ....[2]....
        /*00a8*/ 	.word	0x000014e0


	//   ....[3]....
        /*00ac*/ 	.word	0x000014f0


	//   ....[4]....
        /*00b0*/ 	.word	0x00001570


	//   ....[5]....
        /*00b4*/ 	.word	0x00001590


	//   ....[6]....
        /*00b8*/ 	.word	0x000015d0


	//   ....[7]....
        /*00bc*/ 	.word	0x000015e0


	//   ....[8]....
        /*00c0*/ 	.word	0x00001670


	//   ....[9]....
        /*00c4*/ 	.word	0x000016a0


	//   ....[10]....
        /*00c8*/ 	.word	0x000016d0


	//   ....[11]....
        /*00cc*/ 	.word	0x000016e0


	//   ....[12]....
        /*00d0*/ 	.word	0x00001780


	//   ....[13]....
        /*00d4*/ 	.word	0x000017b0


	//   ....[14]....
        /*00d8*/ 	.word	0x000017d0


	//   ....[15]....
        /*00dc*/ 	.word	0x000017e0


	//   ....[16]....
        /*00e0*/ 	.word	0x00001870


	//   ....[17]....
        /*00e4*/ 	.word	0x000018b0


	//   ....[18]....
        /*00e8*/ 	.word	0x000018d0


	//   ....[19]....
        /*00ec*/ 	.word	0x000018f0


	//   ....[20]....
        /*00f0*/ 	.word	0x00001a70


	//   ....[21]....
        /*00f4*/ 	.word	0x00001a90


	//   ....[22]....
        /*00f8*/ 	.word	0x00001aa0


	//   ....[23]....
        /*00fc*/ 	.word	0x00001ab0


	//----- nvinfo : EIATTR_EXIT_INSTR_OFFSETS
	.align		4
.L_2165:
        /*0100*/ 	.byte	0x04, 0x1c
        /*0102*/ 	.short	(.L_2167 - .L_2166)


	//   ....[0]....
.L_2166:
        /*0104*/ 	.word	0x00000210


	//   ....[1]....
        /*0108*/ 	.word	0x000021e0


	//----- nvinfo : EIATTR_MAX_THREADS
	.align		4
.L_2167:
        /*010c*/ 	.byte	0x04, 0x05
        /*010e*/ 	.short	(.L_2169 - .L_2168)
.L_2168:
        /*0110*/ 	.word	0x00000020
        /*0114*/ 	.word	0x00000001
        /*0118*/ 	.word	0x00000001


	//----- nvinfo : EIATTR_CRS_STACK_SIZE
	.align		4
.L_2169:
        /*011c*/ 	.byte	0x04, 0x1e
        /*011e*/ 	.short	(.L_2171 - .L_2170)
.L_2170:
        /*0120*/ 	.word	0x00000000
.L_2171:


//--------------------- .nv.info._Z25selective_scan_fwd_kernelI32Selective_Scan_fwd_kernel_traitsILi32ELi4ELi1ELb1ELb0ELb0ELb1EN3c104HalfENS1_7complexIfEEEEv13SSMParamsBase --------------------------
	.section	.nv.info._Z25selective_scan_fwd_kernelI32Selective_Scan_fwd_kernel_traitsILi32ELi4ELi1ELb1ELb0ELb0ELb1EN3c104HalfENS1_7complexIfEEEEv13SSMParamsBase,"",@"SHT_CUDA_INFO"
	.sectionflags	@""
	.align	4


	//----- nvinfo : EIATTR_CUDA_API_VERSION
	.align		4
        /*0000*/ 	.byte	0x04, 0x37
        /*0002*/ 	.short	(.L_2173 - .L_2172)
.L_2172:
        /*0004*/ 	.word	0x00000082


	//----- nvinfo : EIATTR_SW2861232_WAR
	.align		4
.L_2173:
        /*0008*/ 	.byte	0x01, 0x35
	.zero		2


	//----- nvinfo : EIATTR_PARAM_CBANK
	.align		4
        /*000c*/ 	.byte	0x04, 0x0a
        /*000e*/ 	.short	(.L_2175 - .L_2174)
	.align		4
.L_2174:
        /*0010*/ 	.word	index@(.nv.constant0._Z25selective_scan_fwd_kernelI32Selective_Scan_fwd_kernel_traitsILi32ELi4ELi1ELb1ELb0ELb0ELb1EN3c104HalfENS1_7complexIfEEEEv13SSMParamsBase)
        /*0014*/ 	.short	0x0160
        /*0016*/ 	.short	0x0118


	//----- nvinfo : EIATTR_CBANK_PARAM_SIZE
	.align		4
.L_2175:
        /*0018*/ 	.byte	0x03, 0x19
        /*001a*/ 	.short	0x0118


	//----- nvinfo : EIATTR_KPARAM_INFO
	.align		4
        /*001c*/ 	.byte	0x04, 0x17
        /*001e*/ 	.short	(.L_2177 - .L_2176)
.L_2176:
        /*0020*/ 	.word	0x00000000
        /*0024*/ 	.short	0x0000
        /*0026*/ 	.short	0x0000
        /*0028*/ 	.byte	0x00, 0xf0, 0x61, 0x04


	//----- nvinfo : EIATTR_MAXREG_COUNT
	.align		4
.L_2177:
        /*002c*/ 	.byte	0x03, 0x1b
        /*002e*/ 	.short	0x00ff


	//----- nvinfo : EIATTR_NUM_BARRIERS
	.align		4
        /*0030*/ 	.byte	0x02, 0x4c
        /*0032*/ 	.byte	0x01
	.zero		1


	//----- nvinfo : EIATTR_MERCURY_ISA_VERSION
	.align		4
        /*0034*/ 	.byte	0x03, 0x5f
        /*0036*/ 	.short	0x0000


	//----- nvinfo : EIATTR_COOP_GROUP_MASK_REGIDS
	.align		4
        /*0038*/ 	.byte	0x04, 0x29
        /*003a*/ 	.short	(.L_2179 - .L_2178)


	//   ....[0]....
.L_2178:
        /*003c*/ 	.word	0xffffffff


	//   ....[1]....
        /*0040*/ 	.word	0xffffffff


	//   ....[2]....
        /*0044*/ 	.word	0xffffffff


	//   ....[3]....
        /*0048*/ 	.word	0xffffffff


	//   ....[4]....
        /*004c*/ 	.word	0xffffffff


	//   ....[5]....
        /*0050*/ 	.word	0xffffffff


	//   ....[6]....
        /*0054*/ 	.word	0xffffffff


	//   ....[7]....
        /*0058*/ 	.word	0xffffffff


	//   ....[8]....
        /*005c*/ 	.word	0xffffffff


	//   ....[9]....
        /*0060*/ 	.word	0xffffffff


	//   ....[10]....
        /*0064*/ 	.word	0xffffffff


	//   ....[11]....
        /*0068*/ 	.word	0xffffffff


	//   ....[12]....
        /*006c*/ 	.word	0xffffffff


	//   ....[13]....
        /*0070*/ 	.word	0xffffffff


	//   ....[14]....
        /*0074*/ 	.word	0xffffffff


	//   ....[15]....
        /*0078*/ 	.word	0xffffffff


	//   ....[16]....
        /*007c*/ 	.word	0xffffffff


	//   ....[17]....
        /*0080*/ 	.word	0xffffffff


	//   ....[18]....
        /*0084*/ 	.word	0xffffffff


	//   ....[19]....
        /*0088*/ 	.word	0xffffffff


	//   ....[20]....
        /*008c*/ 	.word	0xffffffff


	//   ....[21]....
        /*0090*/ 	.word	0xffffffff


	//   ....[22]....
        /*0094*/ 	.word	0xffffffff


	//   ....[23]....
        /*0098*/ 	.word	0xffffffff


	//----- nvinfo : EIATTR_COOP_GROUP_INSTR_OFFSETS
	.align		4
.L_2179:
        /*009c*/ 	.byte	0x04, 0x28
        /*009e*/ 	.short	(.L_2181 - .L_2180)


	//   ....[0]....
.L_2180:
        /*00a0*/ 	.word	0x00001460


	//   ....[1]....
        /*00a4*/ 	.word	0x00001490


	//   ....[2]....
        /*00a8*/ 	.word	0x000014e0


	//   ....[3]....
        /*00ac*/ 	.word	0x000014f0


	//   ....[4]....
        /*00b0*/ 	.word	0x00001570


	//   ....[5]....
        /*00b4*/ 	.word	0x00001590


	//   ....[6]....
        /*00b8*/ 	.word	0x000015d0


	//   ....[7]....
        /*00bc*/ 	.word	0x000015e0


	//   ....[8]....
        /*00c0*/ 	.word	0x00001670


	//   ....[9]....
        /*00c4*/ 	.word	0x000016a0


	//   ....[10]....
        /*00c8*/ 	.word	0x000016d0


	//   ....[11]....
        /*00cc*/ 	.word	0x000016e0


	//   ....[12]....
        /*00d0*/ 	.word	0x00001780


	//   ....[13]....
        /*00d4*/ 	.word	0x000017b0


	//   ....[14]....
        /*00d8*/ 	.word	0x000017d0


	//   ....[15]....
        /*00dc*/ 	.word	0x000017e0


	//   ....[16]....
        /*00e0*/ 	.word	0x00001870


	//   ....[17]....
        /*00e4*/ 	.word	0x000018b0


	//   ....[18]....
        /*00e8*/ 	.word	0x000018d0


	//   ....[19]....
        /*00ec*/ 	.word	0x000018f0


	//   ....[20]....
        /*00f0*/ 	.word	0x00001a70


	//   ....[21]....
        /*00f4*/ 	.word	0x00001a90


	//   ....[22]....
        /*00f8*/ 	.word	0x00001aa0


	//   ....[23]....
        /*00fc*/ 	.word	0x00001ab0


	//----- nvinfo : EIATTR_EXIT_INSTR_OFFSETS
	.align		4
.L_2181:
        /*0100*/ 	.byte	0x04, 0x1c
        /*0102*/ 	.short	(.L_2183 - .L_2182)


	//   ....[0]....
.L_2182:
        /*0104*/ 	.word	0x00000210


	//   ....[1]....
        /*0108*/ 	.word	0x000025f0


	//----- nvinfo : EIATTR_MAX_THREADS
	.align		4
.L_2183:
        /*010c*/ 	.byte	0x04, 0x05
        /*010e*/ 	.short	(.L_2185 - .L_2184)
.L_2184:
        /*0110*/ 	.word	0x00000020
        /*0114*/ 	.word	0x00000001
        /*0118*/ 	.word	0x00000001


	//----- nvinfo : EIATTR_CRS_STACK_SIZE
	.align		4
.L_2185:
        /*011c*/ 	.byte	0x04, 0x1e
        /*011e*/ 	.short	(.L_2187 - .L_2186)
.L_2186:
        /*0120*/ 	.word	0x00000000
.L_2187:


//--------------------- .nv.info._Z25selective_scan_fwd_kernelI32Selective_Scan_fwd_kernel_traitsILi32ELi4ELi1ELb1ELb0ELb1ELb0EN3c104HalfENS1_7complexIfEEEEv13SSMParamsBase --------------------------
	.section	.nv.info._Z25selective_scan_fwd_kernelI32Selective_Scan_fwd_kernel_traitsILi32ELi4ELi1ELb1ELb0ELb1ELb0EN3c104HalfENS1_7complexIfEEEEv13SSMParamsBase,"",@"SHT_CUDA_INFO"
	.sectionflags	@""
	.align	4


	//----- nvinfo : EIATTR_CUDA_API_VERSION
	.align		4
        /*0000*/ 	.byte	0x04, 0x37
        /*0002*/ 	.short	(.L_2189 - .L_2188)
.L_2188:
        /*0004*/ 	.word	0x00000082


	//----- nvinfo : EIATTR_SW2861232_WAR
	.align		4
.L_2189:
        /*0008*/ 	.byte	0x01, 0x35
	.zero		2


	//----- nvinfo : EIATTR_PARAM_CBANK
	.align		4
        /*000c*/ 	.byte	0x04, 0x0a
        /*000e*/ 	.short	(.L_2191 - .L_2190)
	.align		4
.L_2190:
        /*0010*/ 	.word	index@(.nv.constant0._Z25selective_scan_fwd_kernelI32Selective_Scan_fwd_kernel_traitsILi32ELi4ELi1ELb1ELb0ELb1ELb0EN3c104HalfENS1_7complexIfEEEEv13SSMParamsBase)
        /*0014*/ 	.short	0x0160
        /*0016*/ 	.short	0x0118


	//----- nvinfo : EIATTR_CBANK_PARAM_SIZE
	.align		4
.L_2191:
        /*0018*/ 	.byte	0x03, 0x19
        /*001a*/ 	.short	0x0118


	//----- nvinfo : EIATTR_KPARAM_INFO
	.align		4
        /*001c*/ 	.byte	0x04, 0x17
        /*001e*/ 	.short	(.L_2193 - .L_2192)
.L_2192:
        /*0020*/ 	.word	0x00000000
        /*0024*/ 	.short	0x0000
        /*0026*/ 	.short	0x0000
        /*0028*/ 	.byte	0x00, 0xf0, 0x61, 0x04


	//----- nvinfo : EIATTR_MAXREG_COUNT
	.align		4
.L_2193:
        /*002c*/ 	.byte	0x03, 0x1b
        /*002e*/ 	.short	0x00ff


	//----- nvinfo : EIATTR_NUM_BARRIERS
	.align		4
        /*0030*/ 	.byte	0x02, 0x4c
        /*0032*/ 	.byte	0x01
	.zero		1


	//----- nvinfo : EIATTR_MERCURY_ISA_VERSION
	.align		4
        /*0034*/ 	.byte	0x03, 0x5f
        /*0036*/ 	.short	0x0000


	//----- nvinfo : EIATTR_COOP_GROUP_MASK_REGIDS
	.align		4
        /*0038*/ 	.byte	0x04, 0x29
        /*003a*/ 	.short	(.L_2195 - .L_2194)


	//   ....[0]....
.L_2194:
        /*003c*/ 	.word	0xffffffff


	//   ....[1]....
        /*0040*/ 	.word	0xffffffff


	//   ....[2]....
        /*0044*/ 	.word	0xffffffff


	//   ....[3]....
        /*0048*/ 	.word	0xffffffff


	//   ....[4]....
        /*004c*/ 	.word	0xffffffff


	//   ....[5]....
        /*0050*/ 	.word	0xffffffff


	//   ....[6]....
        /*0054*/ 	.word	0xffffffff


	//   ....[7]....
        /*0058*/ 	.word	0xffffffff


	//   ....[8]....
        /*005c*/ 	.word	0xffffffff


	//   ....[9]....
        /*0060*/ 	.word	0xffffffff


	//   ....[10]....
        /*0064*/ 	.word	0xffffffff


	//   ....[11]....
        /*0068*/ 	.word	0xffffffff


	//   ....[12]....
        /*006c*/ 	.word	0xffffffff


	//   ....[13]....
        /*0070*/ 	.word	0xffffffff


	//   ....[14]....
        /*0074*/ 	.word	0xffffffff


	//   ....[15]....
        /*0078*/ 	.word	0xffffffff


	//   ....[16]....
        /*007c*/ 	.word	0xffffffff


	//   ....[17]....
        /*0080*/ 	.word	0xffffffff


	//   ....[18]....
        /*0084*/ 	.word	0xffffffff


	//   ....[19]....
        /*0088*/ 	.word	0xffffffff


	//   ....[20]....
        /*008c*/ 	.word	0xffffffff


	//   ....[21]....
        /*0090*/ 	.word	0xffffffff


	//   ....[22]....
        /*0094*/ 	.word	0xffffffff


	//   ....[23]....
        /*0098*/ 	.word	0xffffffff


	//----- nvinfo : EIATTR_COOP_GROUP_INSTR_OFFSETS
	.align		4
.L_2195:
        /*009c*/ 	.byte	0x04, 0x28
        /*009e*/ 	.short	(.L_2197 - .L_2196)


	//   ....[0]....
.L_2196:
        /*00a0*/ 	.word	0x000016a0


	//   ....[1]....
        /*00a4*/ 	.word	0x000016d0


	//   ....[2]....
        /*00a8*/ 	.word	0x00001710


	//   ....[3]....
        /*00ac*/ 	.word	0x00001720


	//   ....[4]....
        /*00b0*/ 	.word	0x000017a0


	//   ....[5]....
        /*00b4*/ 	.word	0x000017d0


	//   ....[6]....
        /*00b8*/ 	.word	0x00001800


	//   ....[7]....
        /*00bc*/ 	.word	0x00001810


	//   ....[8]....
        /*00c0*/ 	.word	0x000018b0


	//   ....[9]....
        /*00c4*/ 	.word	0x000018e0


	//   ....[10]....
        /*00c8*/ 	.word	0x00001900


	//   ....[11]....
        /*00cc*/ 	.word	0x00001910


	//   ....[12]....
        /*00d0*/ 	.word	0x000019c0


	//   ....[13]....
        /*00d4*/ 	.word	0x000019e0


	//   ....[14]....
        /*00d8*/ 	.word	0x00001a00


	//   ....[15]....
        /*00dc*/ 	.word	0x00001a10


	//   ....[16]....
        /*00e0*/ 	.word	0x00001ac0


	//   ....[17]....
        /*00e4*/ 	.word	0x00001af0


	//   ....[18]....
        /*00e8*/ 	.word	0x00001b00


	//   ....[19]....
        /*00ec*/ 	.word	0x00001b20


	//   ....[20]....
        /*00f0*/ 	.word	0x00001cb0


	//   ....[21]....
        /*00f4*/ 	.word	0x00001cd0


	//   ....[22]....
        /*00f8*/ 	.word	0x00001ce0


	//   ....[23]....
        /*00fc*/ 	.word	0x00001cf0


	//----- nvinfo : EIATTR_EXIT_INSTR_OFFSETS
	.align		4
.L_2197:
        /*0100*/ 	.byte	0x04, 0x1c
        /*0102*/ 	.short	(.L_2199 - .L_2198)


	//   ....[0]....
.L_2198:
        /*0104*/ 	.word	0x00000450


	//   ....[1]....
        /*0108*/ 	.word	0x000025c0


	//----- nvinfo : EIATTR_MAX_THREADS
	.align		4
.L_2199:
        /*010c*/ 	.byte	0x04, 0x05
        /*010e*/ 	.short	(.L_2201 - .L_2200)
.L_2200:
        /*0110*/ 	.word	0x00000020
        /*0114*/ 	.word	0x00000001
        /*0118*/ 	.word	0x00000001


	//----- nvinfo : EIATTR_CRS_STACK_SIZE
	.align		4
.L_2201:
        /*011c*/ 	.byte	0x04, 0x1e
        /*011e*/ 	.short	(.L_2203 - .L_2202)
.L_2202:
        /*0120*/ 	.word	0x00000000
.L_2203:


//--------------------- .nv.info._Z25selective_scan_fwd_kernelI32Selective_Scan_fwd_kernel_traitsILi32ELi4ELi1ELb1ELb0ELb1ELb1EN3c104HalfENS1_7complexIfEEEEv13SSMParamsBase --------------------------
	.section	.nv.info._Z25selective_scan_fwd_kernelI32Selective_Scan_fwd_kernel_traitsILi32ELi4ELi1ELb1ELb0ELb1ELb1EN3c104HalfENS1_7complexIfEEEEv13SSMParamsBase,"",@"SHT_CUDA_INFO"
	.sectionflags	@""
	.align	4


	//----- nvinfo : EIATTR_CUDA_API_VERSION
	.align		4
        /*0000*/ 	.byte	0x04, 0x37
        /*0002*/ 	.short	(.L_2205 - .L_2204)
.L_2204:
        /*0004*/ 	.word	0x00000082


	//----- nvinfo : EIATTR_SW2861232_WAR
	.align		4
.L_2205:
        /*0008*/ 	.byte	0x01, 0x35
	.zero		2


	//----- nvinfo : EIATTR_PARAM_CBANK
	.align		4
        /*000c*/ 	.byte	0x04, 0x0a
        /*000e*/ 	.short	(.L_2207 - .L_2206)
	.align		4
.L_2206:
        /*0010*/ 	.word	index@(.nv.constant0._Z25selective_scan_fwd_kernelI32Selective_Scan_fwd_kernel_traitsILi32ELi4ELi1ELb1ELb0ELb1ELb1EN3c104HalfENS1_7complexIfEEEEv13SSMParamsBase)
        /*0014*/ 	.short	0x0160
        /*0016*/ 	.short	0x0118


	//----- nvinfo : EIATTR_CBANK_PARAM_SIZE
	.align		4
.L_2207:
        /*0018*/ 	.byte	0x03, 0x19
        /*001a*/ 	.short	0x0118


	//----- nvinfo : EIATTR_KPARAM_INFO
	.align		4
        /*001c*/ 	.byte	0x04, 0x17
        /*001e*/ 	.short	(.L_2209 - .L_2208)
.L_2208:
        /*0020*/ 	.word	0x00000000
        /*0024*/ 	.short	0x0000
        /*0026*/ 	.short	0x0000
        /*0028*/ 	.byte	0x00, 0xf0, 0x61, 0x04


	//----- nvinfo : EIATTR_MAXREG_COUNT
	.align		4
.L_2209:
        /*002c*/ 	.byte	0x03, 0x1b
        /*002e*/ 	.short	0x00ff


	//----- nvinfo : EIATTR_NUM_BARRIERS
	.align		4
        /*0030*/ 	.byte	0x02, 0x4c
        /*0032*/ 	.byte	0x01
	.zero		1


	//----- nvinfo : EIATTR_MERCURY_ISA_VERSION
	.align		4
        /*0034*/ 	.byte	0x03, 0x5f
        /*0036*/ 	.short	0x0000


	//----- nvinfo : EIATTR_COOP_GROUP_MASK_REGIDS
	.align		4
        /*0038*/ 	.byte	0x04, 0x29
        /*003a*/ 	.short	(.L_2211 - .L_2210)


	//   ....[0]....
.L_2210:
        /*003c*/ 	.word	0xffffffff


	//   ....[1]....
        /*0040*/ 	.word	0xffffffff


	//   ....[2]....
        /*0044*/ 	.word	0xffffffff


	//   ....[3]....
        /*0048*/ 	.word	0xffffffff


	//   ....[4]....
        /*004c*/ 	.word	0xffffffff


	//   ....[5]....
        /*0050*/ 	.word	0xffffffff


	//   ....[6]....
        /*0054*/ 	.word	0xffffffff


	//   ....[7]....
        /*0058*/ 	.word	0xffffffff


	//   ....[8]....
        /*005c*/ 	.word	0xffffffff


	//   ....[9]....
        /*0060*/ 	.word	0xffffffff


	//   ....[10]....
        /*0064*/ 	.word	0xffffffff


	//   ....[11]....
        /*0068*/ 	.word	0xffffffff


	//   ....[12]....
        /*006c*/ 	.word	0xffffffff


	//   ....[13]....
        /*0070*/ 	.word	0xffffffff


	//   ....[14]....
        /*0074*/ 	.word	0xffffffff


	//   ....[15]....
        /*0078*/ 	.word	0xffffffff


	//   ....[16]....
        /*007c*/ 	.word	0xffffffff


	//   ....[17]....
        /*0080*/ 	.word	0xffffffff


	//   ....[18]....
        /*0084*/ 	.word	0xffffffff


	//   ....[19]....
        /*0088*/ 	.word	0xffffffff


	//   ....[20]....
        /*008c*/ 	.word	0xffffffff


	//   ....[21]....
        /*0090*/ 	.word	0xffffffff


	//   ....[22]....
        /*0094*/ 	.word	0xffffffff


	//   ....[23]....
        /*0098*/ 	.word	0xffffffff


	//----- nvinfo : EIATTR_COOP_GROUP_INSTR_OFFSETS
	.align		4
.L_2211:
        /*009c*/ 	.byte	0x04, 0x28
        /*009e*/ 	.short	(.L_2213 - .L_2212)


	//   ....[0]....
.L_2212:
        /*00a0*/ 	.word	0x000016a0


	//   ....[1]....
        /*00a4*/ 	.word	0x000016d0


	//   ....[2]....
        /*00a8*/ 	.word	0x00001710


	//   ....[3]....
        /*00ac*/ 	.word	0x00001720


	//   ....[4]....
        /*00b0*/ 	.word	0x000017a0


	//   ....[5]....
        /*00b4*/ 	.word	0x000017d0


	//   ....[6]....
        /*00b8*/ 	.word	0x00001800


	//   ....[7]....
        /*00bc*/ 	.word	0x00001810


	//   ....[8]....
        /*00c0*/ 	.word	0x000018b0


	//   ....[9]....
        /*00c4*/ 	.word	0x000018e0


	//   ....[10]....
        /*00c8*/ 	.word	0x00001900


	//   ....[11]....
        /*00cc*/ 	.word	0x00001910


	//   ....[12]....
        /*00d0*/ 	.word	0x000019c0


	//   ....[13]....
        /*00d4*/ 	.word	0x000019e0


	//   ....[14]....
        /*00d8*/ 	.word	0x00001a00


	//   ....[15]....
        /*00dc*/ 	.word	0x00001a10


	//   ....[16]....
        /*00e0*/ 	.word	0x00001ac0


	//   ....[17]....
        /*00e4*/ 	.word	0x00001af0


	//   ....[18]....
        /*00e8*/ 	.word	0x00001b00


	//   ....[19]....
        /*00ec*/ 	.word	0x00001b20


	//   ....[20]....
        /*00f0*/ 	.word	0x00001cb0


	//   ....[21]....
        /*00f4*/ 	.word	0x00001cd0


	//   ....[22]....
        /*00f8*/ 	.word	0x00001ce0


	//   ....[23]....
        /*00fc*/ 	.word	0x00001cf0


	//----- nvinfo : EIATTR_EXIT_INSTR_OFFSETS
	.align		4
.L_2213:
        /*0100*/ 	.byte	0x04, 0x1c
        /*0102*/ 	.short	(.L_2215 - .L_2214)


	//   ....[0]....
.L_2214:
        /*0104*/ 	.word	0x00000450


	//   ....[1]....
        /*0108*/ 	.word	0x000029c0


	//----- nvinfo : EIATTR_MAX_THREADS
	.align		4
.L_2215:
        /*010c*/ 	.byte	0x04, 0x05
        /*010e*/ 	.short	(.L_2217 - .L_2216)
.L_2216:
        /*0110*/ 	.word	0x00000020
        /*0114*/ 	.word	0x00000001
        /*0118*/ 	.word	0x00000001


	//----- nvinfo : EIATTR_CRS_STACK_SIZE
	.align		4
.L_2217:
        /*011c*/ 	.byte	0x04, 0x1e
        /*011e*/ 	.short	(.L_2219 - .L_2218)
.L_2218:
        /*0120*/ 	.word	0x00000000
.L_2219:


//--------------------- .nv.info._Z25selective_scan_fwd_kernelI32Selective_Scan_fwd_kernel_traitsILi32ELi4ELi1ELb1ELb1ELb0ELb0EN3c104HalfENS1_7complexIfEEEEv13SSMParamsBase --------------------------
	.section	.nv.info._Z25selective_scan_fwd_kernelI32Selective_Scan_fwd_kernel_traitsILi32ELi4ELi1ELb1ELb1ELb0ELb0EN3c104HalfENS1_7complexIfEEEEv13SSMParamsBase,"",@"SHT_CUDA_INFO"
	.sectionflags	@""
	.align	4


	//----- nvinfo : EIATTR_CUDA_API_VERSION
	.align		4
        /*0000*/ 	.byte	0x04, 0x37
        /*0002*/ 	.short	(.L_2221 - .L_2220)
.L_2220:
        /*0004*/ 	.word	0x00000082


	//----- nvinfo : EIATTR_SW2861232_WAR
	.align		4
.L_2221:
        /*0008*/ 	.byte	0x01, 0x35
	.zero		2


	//----- nvinfo : EIATTR_PARAM_CBANK
	.align		4
        /*000c*/ 	.byte	0x04, 0x0a
        /*000e*/ 	.short	(.L_2223 - .L_2222)
	.align		4
.L_2222:
        /*0010*/ 	.word	index@(.nv.constant0._Z25selective_scan_fwd_kernelI32Selective_Scan_fwd_kernel_traitsILi32ELi4ELi1ELb1ELb1ELb0ELb0EN3c104HalfENS1_7complexIfEEEEv13SSMParamsBase)
        /*0014*/ 	.short	0x0160
        /*0016*/ 	.short	0x0118


	//----- nvinfo : EIATTR_CBANK_PARAM_SIZE
	.align		4
.L_2223:
        /*0018*/ 	.byte	0x03, 0x19
        /*001a*/ 	.short	0x0118


	//----- nvinfo : EIATTR_KPARAM_INFO
	.align		4
        /*001c*/ 	.byte	0x04, 0x17
        /*001e*/ 	.short	(.L_2225 - .L_2224)
.L_2224:
        /*0020*/ 	.word	0x00000000
        /*0024*/ 	.short	0x0000
        /*0026*/ 	.short	0x0000
        /*0028*/ 	.byte	0x00, 0xf0, 0x61, 0x04


	//----- nvinfo : EIATTR_MAXREG_COUNT
	.align		4
.L_2225:
        /*002c*/ 	.byte	0x03, 0x1b
        /*002e*/ 	.short	0x00ff


	//----- nvinfo : EIATTR_NUM_BARRIERS
	.align		4
        /*0030*/ 	.byte	0x02, 0x4c
        /*0032*/ 	.byte	0x01
	.zero		1


	//----- nvinfo : EIATTR_MERCURY_ISA_VERSION
	.align		4
        /*0034*/ 	.byte	0x03, 0x5f
        /*0036*/ 	.short	0x0000


	//----- nvinfo : EIATTR_COOP_GROUP_MASK_REGIDS
	.align		4
        /*0038*/ 	.byte	0x04, 0x29
        /*003a*/ 	.short	(.L_2227 - .L_2226)


	//   ....[0]....
.L_2226:
        /*003c*/ 	.word	0xffffffff


	//   ....[1]....
        /*0040*/ 	.word	0xffffffff


	//   ....[2]....
        /*0044*/ 	.word	0xffffffff


	//   ....[3]....
        /*0048*/ 	.word	0xffffffff


	//   ....[4]....
        /*004c*/ 	.word	0xffffffff


	//   ....[5]....
        /*0050*/ 	.word	0xffffffff


	//   ....[6]....
        /*0054*/ 	.word	0xffffffff


	//   ....[7]....
        /*0058*/ 	.word	0xffffffff


	//   ....[8]....
        /*005c*/ 	.word	0xffffffff


	//   ....[9]....
        /*0060*/ 	.word	0xffffffff


	//   ....[10]....
        /*0064*/ 	.word	0xffffffff


	//   ....[11]....
        /*0068*/ 	.word	0xffffffff


	//   ....[12]....
        /*006c*/ 	.word	0xffffffff


	//   ....[13]....
        /*0070*/ 	.word	0xffffffff


	//   ....[14]....
        /*0074*/ 	.word	0xffffffff


	//   ....[15]....
        /*0078*/ 	.word	0xffffffff


	//   ....[16]....
        /*007c*/ 	.word	0xffffffff


	//   ....[17]....
        /*0080*/ 	.word	0xffffffff


	//   ....[18]....
        /*0084*/ 	.word	0xffffffff


	//   ....[19]....
        /*0088*/ 	.word	0xffffffff


	//   ....[20]....
        /*008c*/ 	.word	0xffffffff


	//   ....[21]....
        /*0090*/ 	.word	0xffffffff


	//   ....[22]....
        /*0094*/ 	.word	0xffffffff


	//   ....[23]....
        /*0098*/ 	.word	0xffffffff


	//----- nvinfo : EIATTR_COOP_GROUP_INSTR_OFFSETS
	.align		4
.L_2227:
        /*009c*/ 	.byte	0x04, 0x28
        /*009e*/ 	.short	(.L_2229 - .L_2228)


	//   ....[0]....
.L_2228:
        /*00a0*/ 	.word	0x000017f0


	//   ....[1]....
        /*00a4*/ 	.word	0x00001810


	//   ....[2]....
        /*00a8*/ 	.word	0x00001850


	//   ....[3]....
        /*00ac*/ 	.word	0x00001860


	//   ....[4]....
        /*00b0*/ 	.word	0x000018e0


	//   ....[5]....
        /*00b4*/ 	.word	0x00001900


	//   ....[6]....
        /*00b8*/ 	.word	0x00001940


	//   ....[7]....
        /*00bc*/ 	.word	0x00001950


	//   ....[8]....
        /*00c0*/ 	.word	0x000019e0


	//   ....[9]....
        /*00c4*/ 	.word	0x00001a00


	//   ....[10]....
        /*00c8*/ 	.word	0x00001a40


	//   ....[11]....
        /*00cc*/ 	.word	0x00001a50


	//   ....[12]....
        /*00d0*/ 	.word	0x00001ae0


	//   ....[13]....
        /*00d4*/ 	.word	0x00001b10


	//   ....[14]....
        /*00d8*/ 	.word	0x00001b40


	//   ....[15]....
        /*00dc*/ 	.word	0x00001b50


	//   ....[16]....
        /*00e0*/ 	.word	0x00001bd0


	//   ....[17]....
        /*00e4*/ 	.word	0x00001c10


	//   ....[18]....
        /*00e8*/ 	.word	0x00001c30


	//   ....[19]....
        /*00ec*/ 	.word	0x00001c50


	//   ....[20]....
        /*00f0*/ 	.word	0x00001df0


	//   ....[21]....
        /*00f4*/ 	.word	0x00001e10


	//   ....[22]....
        /*00f8*/ 	.word	0x00001e20


	//   ....[23]....
        /*00fc*/ 	.word	0x00001e30


	//----- nvinfo : EIATTR_EXIT_INSTR_OFFSETS
	.align		4
.L_2229:
        /*0100*/ 	.byte	0x04, 0x1c
        /*0102*/ 	.short	(.L_2231 - .L_2230)


	//   ....[0]....
.L_2230:
        /*0104*/ 	.word	0x00000450


	//   ....[1]....
        /*0108*/ 	.word	0x00002540


	//----- nvinfo : EIATTR_MAX_THREADS
	.align		4
.L_2231:
        /*010c*/ 	.byte	0x04, 0x05
        /*010e*/ 	.short	(.L_2233 - .L_2232)
.L_2232:
        /*0110*/ 	.word	0x00000020
        /*0114*/ 	.word	0x00000001
        /*0118*/ 	.word	0x00000001


	//----- nvinfo : EIATTR_CRS_STACK_SIZE
	.align		4
.L_2233:
        /*011c*/ 	.byte	0x04, 0x1e
        /*011e*/ 	.short	(.L_2235 - .L_2234)
.L_2234:
        /*0120*/ 	.word	0x00000000
.L_2235:


//--------------------- .nv.info._Z25selective_scan_fwd_kernelI32Selective_Scan_fwd_kernel_traitsILi32ELi4ELi1ELb1ELb1ELb0ELb1EN3c104HalfENS1_7complexIfEEEEv13SSMParamsBase --------------------------
	.section	.nv.info._Z25selective_scan_fwd_kernelI32Selective_Scan_fwd_kernel_traitsILi32ELi4ELi1ELb1ELb1ELb0ELb1EN3c104HalfENS1_7complexIfEEEEv13SSMParamsBase,"",@"SHT_CUDA_INFO"
	.sectionflags	@""
	.align	4


	//----- nvinfo : EIATTR_CUDA_API_VERSION
	.align		4
        /*0000*/ 	.byte	0x04, 0x37
        /*0002*/ 	.short	(.L_2237 - .L_2236)
.L_2236:
        /*0004*/ 	.word	0x00000082


	//----- nvinfo : EIATTR_SW2861232_WAR
	.align		4
.L_2237:
        /*0008*/ 	.byte	0x01, 0x35
	.zero		2


	//----- nvinfo : EIATTR_PARAM_CBANK
	.align		4
        /*000c*/ 	.byte	0x04, 0x0a
        /*000e*/ 	.short	(.L_2239 - .L_2238)
	.align		4
.L_2238:
        /*0010*/ 	.word	index@(.nv.constant0._Z25selective_scan_fwd_kernelI32Selective_Scan_fwd_kernel_traitsILi32ELi4ELi1ELb1ELb1ELb0ELb1EN3c104HalfENS1_7complexIfEEEEv13SSMParamsBase)
        /*0014*/ 	.short	0x0160
        /*0016*/ 	.short	0x0118


	//----- nvinfo : EIATTR_CBANK_PARAM_SIZE
	.align		4
.L_2239:
        /*0018*/ 	.byte	0x03, 0x19
        /*001a*/ 	.short	0x0118


	//----- nvinfo : EIATTR_KPARAM_INFO
	.align		4
        /*001c*/ 	.byte	0x04, 0x17
        /*001e*/ 	.short	(.L_2241 - .L_2240)
.L_2240:
        /*0020*/ 	.word	0x00000000
        /*0024*/ 	.short	0x0000
        /*0026*/ 	.short	0x0000
        /*0028*/ 	.byte	0x00, 0xf0, 0x61, 0x04


	//----- nvinfo : EIATTR_MAXREG_COUNT
	.align		4
.L_2241:
        /*002c*/ 	.byte	0x03, 0x1b
        /*002e*/ 	.short	0x00ff


	//----- nvinfo : EIATTR_NUM_BARRIERS
	.align		4
        /*0030*/ 	.byte	0x02, 0x4c
        /*0032*/ 	.byte	0x01
	.zero		1


	//----- nvinfo : EIATTR_MERCURY_ISA_VERSION
	.align		4
        /*0034*/ 	.byte	0x03, 0x5f
        /*0036*/ 	.short	0x0000


	//----- nvinfo : EIATTR_COOP_GROUP_MASK_REGIDS
	.align		4
        /*0038*/ 	.byte	0x04, 0x29
        /*003a*/ 	.short	(.L_2243 - .L_2242)


	//   ....[0]....
.L_2242:
        /*003c*/ 	.word	0xffffffff


	//   ....[1]....
        /*0040*/ 	.word	0xffffffff


	//   ....[2]....
        /*0044*/ 	.word	0xffffffff


	//   ....[3]....
        /*0048*/ 	.word	0xffffffff


	//   ....[4]....
        /*004c*/ 	.word	0xffffffff


	//   ....[5]....
        /*0050*/ 	.word	0xffffffff


	//   ....[6]....
        /*0054*/ 	.word	0xffffffff


	//   ....[7]....
        /*0058*/ 	.word	0xffffffff


	//   ....[8]....
        /*005c*/ 	.word	0xffffffff


	//   ....[9]....
        /*0060*/ 	.word	0xffffffff


	//   ....[10]....
        /*0064*/ 	.word	0xffffffff


	//   ....[11]....
        /*0068*/ 	.word	0xffffffff


	//   ....[12]....
        /*006c*/ 	.word	0xffffffff


	//   ....[13]....
        /*0070*/ 	.word	0xffffffff


	//   ....[14]....
        /*0074*/ 	.word	0xffffffff


	//   ....[15]....
        /*0078*/ 	.word	0xffffffff


	//   ....[16]....
        /*007c*/ 	.word	0xffffffff


	//   ....[17]....
        /*0080*/ 	.word	0xffffffff


	//   ....[18]....
        /*0084*/ 	.word	0xffffffff


	//   ....[19]....
        /*0088*/ 	.word	0xffffffff


	//   ....[20]....
        /*008c*/ 	.word	0xffffffff


	//   ....[21]....
        /*0090*/ 	.word	0xffffffff


	//   ....[22]....
        /*0094*/ 	.word	0xffffffff


	//   ....[23]....
        /*0098*/ 	.word	0xffffffff


	//----- nvinfo : EIATTR_COOP_GROUP_INSTR_OFFSETS
	.align		4
.L_2243:
        /*009c*/ 	.byte	0x04, 0x28
        /*009e*/ 	.short	(.L_2245 - .L_2244)


	//   ....[0]....
.L_2244:
        /*00a0*/ 	.word	0x000017f0


	//   ....[1]....
        /*00a4*/ 	.word	0x00001810


	//   ....[2]....
        /*00a8*/ 	.word	0x00001850


	//   ....[3]....
        /*00ac*/ 	.word	0x00001860


	//   ....[4]....
        /*00b0*/ 	.word	0x000018e0


	//   ....[5]....
        /*00b4*/ 	.word	0x00001900


	//   ....[6]....
        /*00b8*/ 	.word	0x00001940


	//   ....[7]....
        /*00bc*/ 	.word	0x00001950


	//   ....[8]....
        /*00c0*/ 	.word	0x000019e0


	//   ....[9]....
        /*00c4*/ 	.word	0x00001a00


	//   ....[10]....
        /*00c8*/ 	.word	0x00001a40


	//   ....[11]....
        /*00cc*/ 	.word	0x00001a50


	//   ....[12]....
        /*00d0*/ 	.word	0x00001ae0


	//   ....[13]....
        /*00d4*/ 	.word	0x00001b10


	//   ....[14]....
        /*00d8*/ 	.word	0x00001b40


	//   ....[15]....
        /*00dc*/ 	.word	0x00001b50


	//   ....[16]....
        /*00e0*/ 	.word	0x00001bd0


	//   ....[17]....
        /*00e4*/ 	.word	0x00001c10


	//   ....[18]....
        /*00e8*/ 	.word	0x00001c30


	//   ....[19]....
        /*00ec*/ 	.word	0x00001c50


	//   ....[20]....
        /*00f0*/ 	.word	0x00001df0


	//   ....[21]....
        /*00f4*/ 	.word	0x00001e10


	//   ....[22]....
        /*00f8*/ 	.word	0x00001e20


	//   ....[23]....
        /*00fc*/ 	.word	0x00001e30


	//----- nvinfo : EIATTR_EXIT_INSTR_OFFSETS
	.align		4
.L_2245:
        /*0100*/ 	.byte	0x04, 0x1c
        /*0102*/ 	.short	(.L_2247 - .L_2246)


	//   ....[0]....
.L_2246:
        /*0104*/ 	.word	0x00000450


	//   ....[1]....
        /*0108*/ 	.word	0x00002940


	//----- nvinfo : EIATTR_MAX_THREADS
	.align		4
.L_2247:
        /*010c*/ 	.byte	0x04, 0x05
        /*010e*/ 	.short	(.L_2249 - .L_2248)
.L_2248:
        /*0110*/ 	.word	0x00000020
        /*0114*/ 	.word	0x00000001
        /*0118*/ 	.word	0x00000001


	//----- nvinfo : EIATTR_CRS_STACK_SIZE
	.align		4
.L_2249:
        /*011c*/ 	.byte	0x04, 0x1e
        /*011e*/ 	.short	(.L_2251 - .L_2250)
.L_2250:
        /*0120*/ 	.word	0x00000000
.L_2251:


//--------------------- .nv.info._Z25selective_scan_fwd_kernelI32Selective_Scan_fwd_kernel_traitsILi32ELi4ELi1ELb1ELb1ELb1ELb0EN3c104HalfENS1_7complexIfEEEEv13SSMParamsBase --------------------------
	.section	.nv.info._Z25selective_scan_fwd_kernelI32Selective_Scan_fwd_kernel_traitsILi32ELi4ELi1ELb1ELb1ELb1ELb0EN3c104HalfENS1_7complexIfEEEEv13SSMParamsBase,"",@"SHT_CUDA_INFO"
	.sectionflags	@""
	.align	4


	//----- nvinfo : EIATTR_CUDA_API_VERSION
	.align		4
        /*0000*/ 	.byte	0x04, 0x37
        /*0002*/ 	.short	(.L_2253 - .L_2252)
.L_2252:
        /*0004*/ 	.word	0x00000082


	//----- nvinfo : EIATTR_SW2861232_WAR
	.align		4
.L_2253:
        /*0008*/ 	.byte	0x01, 0x35
	.zero		2


	//----- nvinfo : EIATTR_PARAM_CBANK
	.align		4
        /*000c*/ 	.byte	0x04, 0x0a
        /*000e*/ 	.short	(.L_2255 - .L_2254)
	.align		4
.L_2254:
        /*0010*/ 	.word	index@(.nv.constant0._Z25selective_scan_fwd_kernelI32Selective_Scan_fwd_kernel_traitsILi32ELi4ELi1ELb1ELb1ELb1ELb0EN3c104HalfENS1_7complexIfEEEEv13SSMParamsBase)
        /*0014*/ 	.short	0x0160
        /*0016*/ 	.short	0x0118


	//----- nvinfo : EIATTR_CBANK_PARAM_SIZE
	.align		4
.L_2255:
        /*0018*/ 	.byte	0x03, 0x19
        /*001a*/ 	.short	0x0118


	//----- nvinfo : EIATTR_KPARAM_INFO
	.align		4
        /*001c*/ 	.byte	0x04, 0x17
        /*001e*/ 	.short	(.L_2257 - .L_2256)
.L_2256:
        /*0020*/ 	.word	0x00000000
        /*0024*/ 	.short	0x0000
        /*0026*/ 	.short	0x0000
        /*0028*/ 	.byte	0x00, 0xf0, 0x61, 0x04


	//----- nvinfo : EIATTR_MAXREG_COUNT
	.align		4
.L_2257:
        /*002c*/ 	.byte	0x03, 0x1b
        /*002e*/ 	.short	0x00ff


	//----- nvinfo : EIATTR_NUM_BARRIERS
	.align		4
        /*0030*/ 	.byte	0x02, 0x4c
        /*0032*/ 	.byte	0x01
	.zero		1


	//----- nvinfo : EIATTR_MERCURY_ISA_VERSION
	.align		4
        /*0034*/ 	.byte	0x03, 0x5f
        /*0036*/ 	.short	0x0000


	//----- nvinfo : EIATTR_COOP_GROUP_MASK_REGIDS
	.align		4
        /*0038*/ 	.byte	0x04, 0x29
        /*003a*/ 	.short	(.L_2259 - .L_2258)


	//   ....[0]....
.L_2258:
        /*003c*/ 	.word	0xffffffff


	//   ....[1]....
        /*0040*/ 	.word	0xffffffff


	//   ....[2]....
        /*0044*/ 	.word	0xffffffff


	//   ....[3]....
        /*0048*/ 	.word	0xffffffff


	//   ....[4]....
        /*004c*/ 	.word	0xffffffff


	//   ....[5]....
        /*0050*/ 	.word	0xffffffff


	//   ....[6]....
        /*0054*/ 	.word	0xffffffff


	//   ....[7]....
        /*0058*/ 	.word	0xffffffff


	//   ....[8]....
        /*005c*/ 	.word	0xffffffff


	//   ....[9]....
        /*0060*/ 	.word	0xffffffff


	//   ....[10]....
        /*0064*/ 	.word	0xffffffff


	//   ....[11]....
        /*0068*/ 	.word	0xffffffff


	//   ....[12]....
        /*006c*/ 	.word	0xffffffff


	//   ....[13]....
        /*0070*/ 	.word	0xffffffff


	//   ....[14]....
        /*0074*/ 	.word	0xffffffff


	//   ....[15]....
        /*0078*/ 	.word	0xffffffff


	//   ....[16]....
        /*007c*/ 	.word	0xffffffff


	//   ....[17]....
        /*0080*/ 	.word	0xffffffff


	//   ....[18]....
        /*0084*/ 	.word	0xffffffff


	//   ....[19]....
        /*0088*/ 	.word	0xffffffff


	//   ....[20]....
        /*008c*/ 	.word	0xffffffff


	//   ....[21]....
        /*0090*/ 	.word	0xffffffff


	//   ....[22]....
        /*0094*/ 	.word	0xffffffff


	//   ....[23]....
        /*0098*/ 	.word	0xffffffff


	//----- nvinfo : EIATTR_COOP_GROUP_INSTR_OFFSETS
	.align		4
.L_2259:
        /*009c*/ 	.byte	0x04, 0x28
        /*009e*/ 	.short	(.L_2261 - .L_2260)


	//   ....[0]....
.L_2260:
        /*00a0*/ 	.word	0x000017e0


	//   ....[1]....
        /*00a4*/ 	.word	0x00001810


	//   ....[2]....
        /*00a8*/ 	.word	0x00001870


	//   ....[3]....
        /*00ac*/ 	.word	0x00001880


	//   ....[4]....
        /*00b0*/ 	.word	0x000018f0


	//   ....[5]....
        /*00b4*/ 	.word	0x00001910


	//   ....[6]....
        /*00b8*/ 	.word	0x00001960


	//   ....[7]....
        /*00bc*/ 	.word	0x00001970


	//   ....[8]....
        /*00c0*/ 	.word	0x00001a00


	//   ....[9]....
        /*00c4*/ 	.word	0x00001a20


	//   ....[10]....
        /*00c8*/ 	.word	0x00001a60


	//   ....[11]....
        /*00cc*/ 	.word	0x00001a70


	//   ....[12]....
        /*00d0*/ 	.word	0x00001b00


	//   ....[13]....
        /*00d4*/ 	.word	0x00001b30


	//   ....[14]....
        /*00d8*/ 	.word	0x00001b60


	//   ....[15]....
        /*00dc*/ 	.word	0x00001b70


	//   ....[16]....
        /*00e0*/ 	.word	0x00001c20


	//   ....[17]....
        /*00e4*/ 	.word	0x00001c40


	//   ....[18]....
        /*00e8*/ 	.word	0x00001c60


	//   ....[19]....
        /*00ec*/ 	.word	0x00001c80


	//   ....[20]....
        /*00f0*/ 	.word	0x00001e10


	//   ....[21]....
        /*00f4*/ 	.word	0x00001e30


	//   ....[22]....
        /*00f8*/ 	.word	0x00001e40


	//   ....[23]....
        /*00fc*/ 	.word	0x00001e50


	//----- nvinfo : EIATTR_EXIT_INSTR_OFFSETS
	.align		4
.L_2261:
        /*0100*/ 	.byte	0x04, 0x1c
        /*0102*/ 	.short	(.L_2263 - .L_2262)


	//   ....[0]....
.L_2262:
        /*0104*/ 	.word	0x000004a0


	//   ....[1]....
        /*0108*/ 	.word	0x00002640


	//----- nvinfo : EIATTR_MAX_THREADS
	.align		4
.L_2263:
        /*010c*/ 	.byte	0x04, 0x05
        /*010e*/ 	.short	(.L_2265 - .L_2264)
.L_2264:
        /*0110*/ 	.word	0x00000020
        /*0114*/ 	.word	0x00000001
        /*0118*/ 	.word	0x00000001


	//----- nvinfo : EIATTR_CRS_STACK_SIZE
	.align		4
.L_2265:
        /*011c*/ 	.byte	0x04, 0x1e
        /*011e*/ 	.short	(.L_2267 - .L_2266)
.L_2266:
        /*0120*/ 	.word	0x00000000
.L_2267:


//--------------------- .nv.info._Z25selective_scan_fwd_kernelI32Selective_Scan_fwd_kernel_traitsILi32ELi4ELi1ELb1ELb1ELb1ELb1EN3c104HalfENS1_7complexIfEEEEv13SSMParamsBase --------------------------
	.section	.nv.info._Z25selective_scan_fwd_kernelI32Selective_Scan_fwd_kernel_traitsILi32ELi4ELi1ELb1ELb1ELb1ELb1EN3c104HalfENS1_7complexIfEEEEv13SSMParamsBase,"",@"SHT_CUDA_INFO"
	.sectionflags	@""
	.align	4


	//----- nvinfo : EIATTR_CUDA_API_VERSION
	.align		4
        /*0000*/ 	.byte	0x04, 0x37
        /*0002*/ 	.short	(.L_2269 - .L_2268)
.L_2268:
        /*0004*/ 	.word	0x00000082


	//----- nvinfo : EIATTR_SW2861232_WAR
	.align		4
.L_2269:
        /*0008*/ 	.byte	0x01, 0x35
	.zero		2


	//----- nvinfo : EIATTR_PARAM_CBANK
	.align		4
        /*000c*/ 	.byte	0x04, 0x0a
        /*000e*/ 	.short	(.L_2271 - .L_2270)
	.align		4
.L_2270:
        /*0010*/ 	.word	index@(.nv.constant0._Z25selective_scan_fwd_kernelI32Selective_Scan_fwd_kernel_traitsILi32ELi4ELi1ELb1ELb1ELb1ELb1EN3c104HalfENS1_7complexIfEEEEv13SSMParamsBase)
        /*0014*/ 	.short	0x0160
        /*0016*/ 	.short	0x0118


	//----- nvinfo : EIATTR_CBANK_PARAM_SIZE
	.align		4
.L_2271:
        /*0018*/ 	.byte	0x03, 0x19
        /*001a*/ 	.short	0x0118


	//----- nvinfo : EIATTR_KPARAM_INFO
	.align		4
        /*001c*/ 	.byte	0x04, 0x17
        /*001e*/ 	.short	(.L_2273 - .L_2272)
.L_2272:
        /*0020*/ 	.word	0x00000000
        /*0024*/ 	.short	0x0000
        /*0026*/ 	.short	0x0000
        /*0028*/ 	.byte	0x00, 0xf0, 0x61, 0x04


	//----- nvinfo : EIATTR_MAXREG_COUNT
	.align		4
.L_2273:
        /*002c*/ 	.byte	0x03, 0x1b
        /*002e*/ 	.short	0x00ff


	//----- nvinfo : EIATTR_NUM_BARRIERS
	.align		4
        /*0030*/ 	.byte	0x02, 0x4c
        /*0032*/ 	.byte	0x01
	.zero		1


	//----- nvinfo : EIATTR_MERCURY_ISA_VERSION
	.align		4
        /*0034*/ 	.byte	0x03, 0x5f
        /*0036*/ 	.short	0x0000


	//----- nvinfo : EIATTR_COOP_GROUP_MASK_REGIDS
	.align		4
        /*0038*/ 	.byte	0x04, 0x29
        /*003a*/ 	.short	(.L_2275 - .L_2274)


	//   ....[0]....
.L_2274:
        /*003c*/ 	.word	0xffffffff


	//   ....[1]....
        /*0040*/ 	.word	0xffffffff


	//   ....[2]....
        /*0044*/ 	.word	0xffffffff


	//   ....[3]....
        /*0048*/ 	.word	0xffffffff


	//   ....[4]....
        /*004c*/ 	.word	0xffffffff


	//   ....[5]....
        /*0050*/ 	.word	0xffffffff


	//   ....[6]....
        /*0054*/ 	.word	0xffffffff


	//   ....[7]....
        /*0058*/ 	.word	0xffffffff


	//   ....[8]....
        /*005c*/ 	.word	0xffffffff


	//   ....[9]....
        /*0060*/ 	.word	0xffffffff


	//   ....[10]....
        /*0064*/ 	.word	0xffffffff


	//   ....[11]....
        /*0068*/ 	.word	0xffffffff


	//   ....[12]....
        /*006c*/ 	.word	0xffffffff


	//   ....[13]....
        /*0070*/ 	.word	0xffffffff


	//   ....[14]....
        /*0074*/ 	.word	0xffffffff


	//   ....[15]....
        /*0078*/ 	.word	0xffffffff


	//   ....[16]....
        /*007c*/ 	.word	0xffffffff


	//   ....[17]....
        /*0080*/ 	.word	0xffffffff


	//   ....[18]....
        /*0084*/ 	.word	0xffffffff


	//   ....[19]....
        /*0088*/ 	.word	0xffffffff


	//   ....[20]....
        /*008c*/ 	.word	0xffffffff


	//   ....[21]....
        /*0090*/ 	.word	0xffffffff


	//   ....[22]....
        /*0094*/ 	.word	0xffffffff


	//   ....[23]....
        /*0098*/ 	.word	0xffffffff


	//----- nvinfo : EIATTR_COOP_GROUP_INSTR_OFFSETS
	.align		4
.L_2275:
        /*009c*/ 	.byte	0x04, 0x28
        /*009e*/ 	.short	(.L_2277 - .L_2276)


	//   ....[0]....
.L_2276:
        /*00a0*/ 	.word	0x000017e0


	//   ....[1]....
        /*00a4*/ 	.word	0x00001810


	//   ....[2]....
        /*00a8*/ 	.word	0x00001870


	//   ....[3]....
        /*00ac*/ 	.word	0x00001880


	//   ....[4]....
        /*00b0*/ 	.word	0x000018f0


	//   ....[5]....
        /*00b4*/ 	.word	0x00001910


	//   ....[6]....
        /*00b8*/ 	.word	0x00001960


	//   ....[7]....
        /*00bc*/ 	.word	0x00001970


	//   ....[8]....
        /*00c0*/ 	.word	0x00001a00


	//   ....[9]....
        /*00c4*/ 	.word	0x00001a20


	//   ....[10]....
        /*00c8*/ 	.word	0x00001a60


	//   ....[11]....
        /*00cc*/ 	.word	0x00001a70


	//   ....[12]....
        /*00d0*/ 	.word	0x00001b00


	//   ....[13]....
        /*00d4*/ 	.word	0x00001b30


	//   ....[14]....
        /*00d8*/ 	.word	0x00001b60


	//   ....[15]....
        /*00dc*/ 	.word	0x00001b70


	//   ....[16]....
        /*00e0*/ 	.word	0x00001c20


	//   ....[17]....
        /*00e4*/ 	.word	0x00001c40


	//   ....[18]....
        /*00e8*/ 	.word	0x00001c60


	//   ....[19]....
        /*00ec*/ 	.word	0x00001c80


	//   ....[20]....
        /*00f0*/ 	.word	0x00001e10


	//   ....[21]....
        /*00f4*/ 	.word	0x00001e30


	//   ....[22]....
        /*00f8*/ 	.word	0x00001e40


	//   ....[23]....
        /*00fc*/ 	.word	0x00001e50


	//----- nvinfo : EIATTR_EXIT_INSTR_OFFSETS
	.align		4
.L_2277:
        /*0100*/ 	.byte	0x04, 0x1c
        /*0102*/ 	.short	(.L_2279 - .L_2278)


	//   ....[0]....
.L_2278:
        /*0104*/ 	.word	0x000004a0


	//   ....[1]....
        /*0108*/ 	.word	0x00002a40


	//----- nvinfo : EIATTR_MAX_THREADS
	.align		4
.L_2279:
        /*010c*/ 	.byte	0x04, 0x05
        /*010e*/ 	.short	(.L_2281 - .L_2280)
.L_2280:
        /*0110*/ 	.word	0x00000020
        /*0114*/ 	.word	0x00000001
        /*0118*/ 	.word	0x00000001


	//----- nvinfo : EIATTR_CRS_STACK_SIZE
	.align		4
.L_2281:
        /*011c*/ 	.byte	0x04, 0x1e
        /*011e*/ 	.short	(.L_2283 - .L_2282)
.L_2282:
        /*0120*/ 	.word	0x00000000
.L_2283:


//--------------------- .nv.info._Z25selective_scan_fwd_kernelI32Selective_Scan_fwd_kernel_traitsILi128ELi16ELi1ELb0ELb0ELb0ELb0EN3c104HalfEfEEv13SSMParamsBase --------------------------
	.section	.nv.info._Z25selective_scan_fwd_kernelI32Selective_Scan_fwd_kernel_traitsILi128ELi16ELi1ELb0ELb0ELb0ELb0EN3c104HalfEfEEv13SSMParamsBase,"",@"SHT_CUDA_INFO"
	.sectionflags	@""
	.align	4


	//----- nvinfo : EIATTR_CUDA_API_VERSION
	.align		4
        /*0000*/ 	.byte	0x04, 0x37
        /*0002*/ 	.short	(.L_2285 - .L_2284)
.L_2284:
        /*0004*/ 	.word	0x00000082


	//----- nvinfo : EIATTR_SW2861232_WAR
	.align		4
.L_2285:
        /*0008*/ 	.byte	0x01, 0x35
	.zero		2


	//----- nvinfo : EIATTR_PARAM_CBANK
	.align		4
        /*000c*/ 	.byte	0x04, 0x0a
        /*000e*/ 	.short	(.L_2287 - .L_2286)
	.align		4
.L_2286:
        /*0010*/ 	.word	index@(.nv.constant0._Z25selective_scan_fwd_kernelI32Selective_Scan_fwd_kernel_traitsILi128ELi16ELi1ELb0ELb0ELb0ELb0EN3c104HalfEfEEv13SSMParamsBase)
        /*0014*/ 	.short	0x0160
        /*0016*/ 	.short	0x0118


	//----- nvinfo : EIATTR_CBANK_PARAM_SIZE
	.align		4
.L_2287:
        /*0018*/ 	.byte	0x03, 0x19
        /*001a*/ 	.short	0x0118


	//----- nvinfo : EIATTR_KPARAM_INFO
	.align		4
        /*001c*/ 	.byte	0x04, 0x17
        /*001e*/ 	.short	(.L_2289 - .L_2288)
.L_2288:
        /*0020*/ 	.word	0x00000000
        /*0024*/ 	.short	0x0000
        /*0026*/ 	.short	0x0000
        /*0028*/ 	.byte	0x00, 0xf0, 0x61, 0x04


	//----- nvinfo : EIATTR_MAXREG_COUNT
	.align		4
.L_2289:
        /*002c*/ 	.byte	0x03, 0x1b
        /*002e*/ 	.short	0x00a8


	//----- nvinfo : EIATTR_NUM_BARRIERS
	.align		4
        /*0030*/ 	.byte	0x02, 0x4c
        /*0032*/ 	.byte	0x01
	.zero		1


	//----- nvinfo : EIATTR_MERCURY_ISA_VERSION
	.align		4
        /*0034*/ 	.byte	0x03, 0x5f
        /*0036*/ 	.short	0x0000


	//----- nvinfo : EIATTR_COOP_GROUP_MASK_REGIDS
	.align		4
        /*0038*/ 	.byte	0x04, 0x29
        /*003a*/ 	.short	(.L_2291 - .L_2290)


	//   ....[0]....
.L_2290:
        /*003c*/ 	.word	0xffffffff


	//   ....[1]....
        /*0040*/ 	.word	0xffffffff


	//   ....[2]....
        /*0044*/ 	.word	0xffffffff


	//   ....[3]....
        /*0048*/ 	.word	0xffffffff


	//   ....[4]....
        /*004c*/ 	.word	0xffffffff


	//   ....[5]....
        /*0050*/ 	.word	0xffffffff


	//   ....[6]....
        /*0054*/ 	.word	0xffffffff


	//   ....[7]....
        /*0058*/ 	.word	0xffffffff


	//   ....[8]....
        /*005c*/ 	.word	0xffffffff


	//   ....[9]....
        /*0060*/ 	.word	0xffffffff


	//   ....[10]....
        /*0064*/ 	.word	0xffffffff


	//   ....[11]....
        /*0068*/ 	.word	0xffffffff


	//   ....[12]....
        /*006c*/ 	.word	0xffffffff


	//   ....[13]....
        /*0070*/ 	.word	0xffffffff


	//   ....[14]....
        /*0074*/ 	.word	0xffffffff


	//----- nvinfo : EIATTR_COOP_GROUP_INSTR_OFFSETS
	.align		4
.L_2291:
        /*0078*/ 	.byte	0x04, 0x28
        /*007a*/ 	.short	(.L_2293 - .L_2292)


	//   ....[0]....
.L_2292:
        /*007c*/ 	.word	0x00001030


	//   ....[1]....
        /*0080*/ 	.word	0x00001450


	//   ....[2]....
        /*0084*/ 	.word	0x000048a0


	//   ....[3]....
        /*0088*/ 	.word	0x000048b0


	//   ....[4]....
        /*008c*/ 	.word	0x000048f0


	//   ....[5]....
        /*0090*/ 	.word	0x00004900


	//   ....[6]....
        /*0094*/ 	.word	0x00004940


	//   ....[7]....
        /*0098*/ 	.word	0x00004950


	//   ....[8]....
        /*009c*/ 	.word	0x00004990


	//   ....[9]....
        /*00a0*/ 	.word	0x000049a0


	//   ....[10]....
        /*00a4*/ 	.word	0x000049e0


	//   ....[11]....
        /*00a8*/ 	.word	0x000049f0


	//   ....[12]....
        /*00ac*/ 	.word	0x00004a80


	//   ....[13]....
        /*00b0*/ 	.word	0x00004a90


	//   ....[14]....
        /*00b4*/ 	.word	0x000052e0


	//----- nvinfo : EIATTR_EXIT_INSTR_OFFSETS
	.align		4
.L_2293:
        /*00b8*/ 	.byte	0x04, 0x1c
        /*00ba*/ 	.short	(.L_2295 - .L_2294)


	//   ....[0]....
.L_2294:
        /*00bc*/ 	.word	0x000002d0


	//   ....[1]....
        /*00c0*/ 	.word	0x000058c0


	//----- nvinfo : EIATTR_MAX_THREADS
	.align		4
.L_2295:
        /*00c4*/ 	.byte	0x04, 0x05
        /*00c6*/ 	.short	(.L_2297 - .L_2296)
.L_2296:
        /*00c8*/ 	.word	0x00000080
        /*00cc*/ 	.word	0x00000001
        /*00d0*/ 	.word	0x00000001


	//----- nvinfo : EIATTR_CRS_STACK_SIZE
	.align		4
.L_2297:
        /*00d4*/ 	.byte	0x04, 0x1e
        /*00d6*/ 	.short	(.L_2299 - .L_2298)
.L_2298:
        /*00d8*/ 	.word	0x00000000
.L_2299:


//--------------------- .nv.info._Z25selective_scan_fwd_kernelI32Selective_Scan_fwd_kernel_traitsILi128ELi16ELi1ELb0ELb0ELb0ELb1EN3c104HalfEfEEv13SSMParamsBase --------------------------
	.section	.nv.info._Z25selective_scan_fwd_kernelI32Selective_Scan_fwd_kernel_traitsILi128ELi16ELi1ELb0ELb0ELb0ELb1EN3c104HalfEfEEv13SSMParamsBase,"",@"SHT_CUDA_INFO"
	.sectionflags	@""
	.align	4


	//----- nvinfo : EIATTR_CUDA_API_VERSION
	.align		4
        /*0000*/ 	.byte	0x04, 0x37
        /*0002*/ 	.short	(.L_2301 - .L_2300)
.L_2300:
        /*0004*/ 	.word	0x00000082


	//----- nvinfo : EIATTR_SW2861232_WAR
	.align		4
.L_2301:
        /*0008*/ 	.byte	0x01, 0x35
	.zero		2


	//----- nvinfo : EIATTR_PARAM_CBANK
	.align		4
        /*000c*/ 	.byte	0x04, 0x0a
        /*000e*/ 	.short	(.L_2303 - .L_2302)
	.align		4
.L_2302:
        /*0010*/ 	.word	index@(.nv.constant0._Z25selective_scan_fwd_kernelI32Selective_Scan_fwd_kernel_traitsILi128ELi16ELi1ELb0ELb0ELb0ELb1EN3c104HalfEfEEv13SSMParamsBase)
        /*0014*/ 	.short	0x0160
        /*0016*/ 	.short	0x0118


	//----- nvinfo : EIATTR_CBANK_PARAM_SIZE
	.align		4
.L_2303:
        /*0018*/ 	.byte	0x03, 0x19
        /*001a*/ 	.short	0x0118


	//----- nvinfo : EIATTR_KPARAM_INFO
	.align		4
        /*001c*/ 	.byte	0x04, 0x17
        /*001e*/ 	.short	(.L_2305 - .L_2304)
.L_2304:
        /*0020*/ 	.word	0x00000000
        /*0024*/ 	.short	0x0000
        /*0026*/ 	.short	0x0000
        /*0028*/ 	.byte	0x00, 0xf0, 0x61, 0x04


	//----- nvinfo : EIATTR_MAXREG_COUNT
	.align		4
.L_2305:
        /*002c*/ 	.byte	0x03, 0x1b
        /*002e*/ 	.short	0x00a8


	//----- nvinfo : EIATTR_NUM_BARRIERS
	.align		4
        /*0030*/ 	.byte	0x02, 0x4c
        /*0032*/ 	.byte	0x01
	.zero		1


	//----- nvinfo : EIATTR_MERCURY_ISA_VERSION
	.align		4
        /*0034*/ 	.byte	0x03, 0x5f
        /*0036*/ 	.short	0x0000


	//----- nvinfo : EIATTR_COOP_GROUP_MASK_REGIDS
	.align		4
        /*0038*/ 	.byte	0x04, 0x29
        /*003a*/ 	.short	(.L_2307 - .L_2306)


	//   ....[0]....
.L_2306:
        /*003c*/ 	.word	0xffffffff


	//   ....[1]....
        /*0040*/ 	.word	0xffffffff


	//   ....[2]....
        /*0044*/ 	.word	0xffffffff


	//   ....[3]....
        /*0048*/ 	.word	0xffffffff


	//   ....[4]....
        /*004c*/ 	.word	0xffffffff


	//   ....[5]....
        /*0050*/ 	.word	0xffffffff


	//   ....[6]....
        /*0054*/ 	.word	0xffffffff


	//   ....[7]....
        /*0058*/ 	.word	0xffffffff


	//   ....[8]....
        /*005c*/ 	.word	0xffffffff


	//   ....[9]....
        /*0060*/ 	.word	0xffffffff


	//   ....[10]....
        /*0064*/ 	.word	0xffffffff


	//   ....[11]....
        /*0068*/ 	.word	0xffffffff


	//   ....[12]....
        /*006c*/ 	.word	0xffffffff


	//   ....[13]....
        /*0070*/ 	.word	0xffffffff


	//   ....[14]....
        /*0074*/ 	.word	0xffffffff


	//   ....[15]....
        /*0078*/ 	.word	0xffffffff


	//   ....[16]....
        /*007c*/ 	.word	0xffffffff


	//----- nvinfo : EIATTR_COOP_GROUP_INSTR_OFFSETS
	.align		4
.L_2307:
        /*0080*/ 	.byte	0x04, 0x28
        /*0082*/ 	.short	(.L_2309 - .L_2308)


	//   ....[0]....
.L_2308:
        /*0084*/ 	.word	0x000012b0


	//   ....[1]....
        /*0088*/ 	.word	0x00001730


	//   ....[2]....
        /*008c*/ 	.word	0x00004b20


	//   ....[3]....
        /*0090*/ 	.word	0x00004b30


	//   ....[4]....
        /*0094*/ 	.word	0x00004b80


	//   ....[5]....
        /*0098*/ 	.word	0x00004ba0


	//   ....[6]....
        /*009c*/ 	.word	0x00004c10


	//   ....[7]....
        /*00a0*/ 	.word	0x00004c30


	//   ....[8]....
        /*00a4*/ 	.word	0x00004c60


	//   ....[9]....
        /*00a8*/ 	.word	0x00004c80


	//   ....[10]....
        /*00ac*/ 	.word	0x00004cb0


	//   ....[11]....
        /*00b0*/ 	.word	0x00004cd0


	//   ....[12]....
        /*00b4*/ 	.word	0x00004d10


	//   ....[13]....
        /*00b8*/ 	.word	0x00004d50


	//   ....[14]....
        /*00bc*/ 	.word	0x00005640


	//   ....[15]....
        /*00c0*/ 	.word	0x00006180


	//   ....[16]....
        /*00c4*/ 	.word	0x00006be0


	//----- nvinfo : EIATTR_EXIT_INSTR_OFFSETS
	.align		4
.L_2309:
        /*00c8*/ 	.byte	0x04, 0x1c
        /*00ca*/ 	.short	(.L_2311 - .L_2310)


	//   ....[0]....
.L_2310:
        /*00cc*/ 	.word	0x000002c0


	//   ....[1]....
        /*00d0*/ 	.word	0x000071d0


	//----- nvinfo : EIATTR_MAX_THREADS
	.align		4
.L_2311:
        /*00d4*/ 	.byte	0x04, 0x05
        /*00d6*/ 	.short	(.L_2313 - .L_2312)
.L_2312:
        /*00d8*/ 	.word	0x00000080
        /*00dc*/ 	.word	0x00000001
        /*00e0*/ 	.word	0x00000001


	//----- nvinfo : EIATTR_CRS_STACK_SIZE
	.align		4
.L_2313:
        /*00e4*/ 	.byte	0x04, 0x1e
        /*00e6*/ 	.short	(.L_2315 - .L_2314)
.L_2314:
        /*00e8*/ 	.word	0x00000000
.L_2315:


//--------------------- .nv.info._Z25selective_scan_fwd_kernelI32Selective_Scan_fwd_kernel_traitsILi128ELi16ELi1ELb0ELb0ELb1ELb0EN3c104HalfEfEEv13SSMParamsBase --------------------------
	.section	.nv.info._Z25selective_scan_fwd_kernelI32Selective_Scan_fwd_kernel_traitsILi128ELi16ELi1ELb0ELb0ELb1ELb0EN3c104HalfEfEEv13SSMParamsBase,"",@"SHT_CUDA_INFO"
	.sectionflags	@""
	.align	4


	//----- nvinfo : EIATTR_CUDA_API_VERSION
	.align		4
        /*0000*/ 	.byte	0x04, 0x37
        /*0002*/ 	.short	(.L_2317 - .L_2316)
.L_2316:
        /*0004*/ 	.word	0x00000082


	//----- nvinfo : EIATTR_SW2861232_WAR
	.align		4
.L_2317:
        /*0008*/ 	.byte	0x01, 0x35
	.zero		2


	//----- nvinfo : EIATTR_PARAM_CBANK
	.align		4
        /*000c*/ 	.byte	0x04, 0x0a
        /*000e*/ 	.short	(.L_2319 - .L_2318)
	.align		4
.L_2318:
        /*0010*/ 	.word	index@(.nv.constant0._Z25selective_scan_fwd_kernelI32Selective_Scan_fwd_kernel_traitsILi128ELi16ELi1ELb0ELb0ELb1ELb0EN3c104HalfEfEEv13SSMParamsBase)
        /*0014*/ 	.short	0x0160
        /*0016*/ 	.short	0x0118


	//----- nvinfo : EIATTR_CBANK_PARAM_SIZE
	.align		4
.L_2319:
        /*0018*/ 	.byte	0x03, 0x19
        /*001a*/ 	.short	0x0118


	//----- nvinfo : EIATTR_KPARAM_INFO
	.align		4
        /*001c*/ 	.byte	0x04, 0x17
        /*001e*/ 	.short	(.L_2321 - .L_2320)
.L_2320:
        /*0020*/ 	.word	0x00000000
        /*0024*/ 	.short	0x0000
        /*0026*/ 	.short	0x0000
        /*0028*/ 	.byte	0x00, 0xf0, 0x61, 0x04


	//----- nvinfo : EIATTR_MAXREG_COUNT
	.align		4
.L_2321:
        /*002c*/ 	.byte	0x03, 0x1b
        /*002e*/ 	.short	0x00a8


	//----- nvinfo : EIATTR_NUM_BARRIERS
	.align		4
        /*0030*/ 	.byte	0x02, 0x4c
        /*0032*/ 	.byte	0x01
	.zero		1


	//----- nvinfo : EIATTR_MERCURY_ISA_VERSION
	.align		4
        /*0034*/ 	.byte	0x03, 0x5f
        /*0036*/ 	.short	0x0000


	//----- nvinfo : EIATTR_COOP_GROUP_MASK_REGIDS
	.align		4
        /*0038*/ 	.byte	0x04, 0x29
        /*003a*/ 	.short	(.L_2323 - .L_2322)


	//   ....[0]....
.L_2322:
        /*003c*/ 	.word	0xffffffff


	//   ....[1]....
        /*0040*/ 	.word	0xffffffff


	//   ....[2]....
        /*0044*/ 	.word	0xffffffff


	//   ....[3]....
        /*0048*/ 	.word	0xffffffff


	//   ....[4]....
        /*004c*/ 	.word	0xffffffff


	//   ....[5]....
        /*0050*/ 	.word	0xffffffff


	//   ....[6]....
        /*0054*/ 	.word	0xffffffff


	//   ....[7]....
        /*0058*/ 	.word	0xffffffff


	//   ....[8]....
        /*005c*/ 	.word	0xffffffff


	//   ....[9]....
        /*0060*/ 	.word	0xffffffff


	//   ....[10]....
        /*0064*/ 	.word	0xffffffff


	//   ....[11]....
        /*0068*/ 	.word	0xffffffff


	//   ....[12]....
        /*006c*/ 	.word	0xffffffff


	//   ....[13]....
        /*0070*/ 	.word	0xffffffff


	//   ....[14]....
        /*0074*/ 	.word	0xffffffff


	//   ....[15]....
        /*0078*/ 	.word	0xffffffff


	//----- nvinfo : EIATTR_COOP_GROUP_INSTR_OFFSETS
	.align		4
.L_2323:
        /*007c*/ 	.byte	0x04, 0x28
        /*007e*/ 	.short	(.L_2325 - .L_2324)


	//   ....[0]....
.L_2324:
        /*0080*/ 	.word	0x00001340


	//   ....[1]....
        /*0084*/ 	.word	0x000017d0


	//   ....[2]....
        /*0088*/ 	.word	0x00005030


	//   ....[3]....
        /*008c*/ 	.word	0x000050a0


	//   ....[4]....
        /*0090*/ 	.word	0x00005100


	//   ....[5]....
        /*0094*/ 	.word	0x00005180


	//   ....[6]....
        /*0098*/ 	.word	0x000051d0


	//   ....[7]....
        /*009c*/ 	.word	0x00005280


	//   ....[8]....
        /*00a0*/ 	.word	0x000052c0


	//   ....[9]....
        /*00a4*/ 	.word	0x00005320


	//   ....[10]....
        /*00a8*/ 	.word	0x00005370


	//   ....[11]....
        /*00ac*/ 	.word	0x000053d0


	//   ....[12]....
        /*00b0*/ 	.word	0x00005400


	//   ....[13]....
        /*00b4*/ 	.word	0x00005480


	//   ....[14]....
        /*00b8*/ 	.word	0x00005490


	//   ....[15]....
        /*00bc*/ 	.word	0x00005ee0


	//----- nvinfo : EIATTR_EXIT_INSTR_OFFSETS
	.align		4
.L_2325:
        /*00c0*/ 	.byte	0x04, 0x1c
        /*00c2*/ 	.short	(.L_2327 - .L_2326)


	//   ....[0]....
.L_2326:
        /*00c4*/ 	.word	0x00000470


	//   ....[1]....
        /*00c8*/ 	.word	0x00006520


	//----- nvinfo : EIATTR_MAX_THREADS
	.align		4
.L_2327:
        /*00cc*/ 	.byte	0x04, 0x05
        /*00ce*/ 	.short	(.L_2329 - .L_2328)
.L_2328:
        /*00d0*/ 	.word	0x00000080
        /*00d4*/ 	.word	0x00000001
        /*00d8*/ 	.word	0x00000001


	//----- nvinfo : EIATTR_CRS_STACK_SIZE
	.align		4
.L_2329:
        /*00dc*/ 	.byte	0x04, 0x1e
        /*00de*/ 	.short	(.L_2331 - .L_2330)
.L_2330:
        /*00e0*/ 	.word	0x00000000
.L_2331:


//--------------------- .nv.info._Z25selective_scan_fwd_kernelI32Selective_Scan_fwd_kernel_traitsILi128ELi16ELi1ELb0ELb0ELb1ELb1EN3c104HalfEfEEv13SSMParamsBase --------------------------
	.section	.nv.info._Z25selective_scan_fwd_kernelI32Selective_Scan_fwd_kernel_traitsILi128ELi16ELi1ELb0ELb0ELb1ELb1EN3c104HalfEfEEv13SSMParamsBase,"",@"SHT_CUDA_INFO"
	.sectionflags	@""
	.align	4


	//----- nvinfo : EIATTR_CUDA_API_VERSION
	.align		4
        /*0000*/ 	.byte	0x04, 0x37
        /*0002*/ 	.short	(.L_2333 - .L_2332)
.L_2332:
        /*0004*/ 	.word	0x00000082


	//----- nvinfo : EIATTR_SW2861232_WAR
	.align		4
.L_2333:
        /*0008*/ 	.byte	0x01, 0x35
	.zero		2


	//----- nvinfo : EIATTR_PARAM_CBANK
	.align		4
        /*000c*/ 	.byte	0x04, 0x0a
        /*000e*/ 	.short	(.L_2335 - .L_2334)
	.align		4
.L_2334:
        /*0010*/ 	.word	index@(.nv.constant0._Z25selective_scan_fwd_kernelI32Selective_Scan_fwd_kernel_traitsILi128ELi16ELi1ELb0ELb0ELb1ELb1EN3c104HalfEfEEv13SSMParamsBase)
        /*0014*/ 	.short	0x0160
        /*0016*/ 	.short	0x0118


	//----- nvinfo : EIATTR_CBANK_PARAM_SIZE
	.align		4
.L_2335:
        /*0018*/ 	.byte	0x03, 0x19
        /*001a*/ 	.short	0x0118


	//----- nvinfo : EIATTR_KPARAM_INFO
	.align		4
        /*001c*/ 	.byte	0x04, 0x17
        /*001e*/ 	.short	(.L_2337 - .L_2336)
.L_2336:
        /*0020*/ 	.word	0x00000000
        /*0024*/ 	.short	0x0000
        /*0026*/ 	.short	0x0000
        /*0028*/ 	.byte	0x00, 0xf0, 0x61, 0x04


	//----- nvinfo : EIATTR_MAXREG_COUNT
	.align		4
.L_2337:
        /*002c*/ 	.byte	0x03, 0x1b
        /*002e*/ 	.short	0x00a8


	//----- nvinfo : EIATTR_NUM_BARRIERS
	.align		4
        /*0030*/ 	.byte	0x02, 0x4c
        /*0032*/ 	.byte	0x01
	.zero		1


	//----- nvinfo : EIATTR_MERCURY_ISA_VERSION
	.align		4
        /*0034*/ 	.byte	0x03, 0x5f
        /*0036*/ 	.short	0x0000


	//----- nvinfo : EIATTR_COOP_GROUP_MASK_REGIDS
	.align		4
        /*0038*/ 	.byte	0x04, 0x29
        /*003a*/ 	.short	(.L_2339 - .L_2338)


	//   ....[0]....
.L_2338:
        /*003c*/ 	.word	0xffffffff


	//   ....[1]....
        /*0040*/ 	.word	0xffffffff


	//   ....[2]....
        /*0044*/ 	.word	0xffffffff


	//   ....[3]....
        /*0048*/ 	.word	0xffffffff


	//   ....[4]....
        /*004c*/ 	.word	0xffffffff


	//   ....[5]....
        /*0050*/ 	.word	0xffffffff


	//   ....[6]....
        /*0054*/ 	.word	0xffffffff


	//   ....[7]....
        /*0058*/ 	.word	0xffffffff


	//   ....[8]....
        /*005c*/ 	.word	0xffffffff


	//   ....[9]....
        /*0060*/ 	.word	0xffffffff


	//   ....[10]....
        /*0064*/ 	.word	0xffffffff


	//   ....[11]....
        /*0068*/ 	.word	0xffffffff


	//   ....[12]....
        /*006c*/ 	.word	0xffffffff


	//   ....[13]....
        /*0070*/ 	.word	0xffffffff


	//   ....[14]....
        /*0074*/ 	.word	0xffffffff


	//   ....[15]....
        /*0078*/ 	.word	0xffffffff


	//   ....[16]....
        /*007c*/ 	.word	0xffffffff


	//   ....[17]....
        /*0080*/ 	.word	0xffffffff


	//----- nvinfo : EIATTR_COOP_GROUP_INSTR_OFFSETS
	.align		4
.L_2339:
        /*0084*/ 	.byte	0x04, 0x28
        /*0086*/ 	.short	(.L_2341 - .L_2340)


	//   ....[0]....
.L_2340:
        /*0088*/ 	.word	0x00001340


	//   ....[1]....
        /*008c*/ 	.word	0x000017d0


	//   ....[2]....
        /*0090*/ 	.word	0x00004f60


	//   ....[3]....
        /*0094*/ 	.word	0x000050e0


	//   ....[4]....
        /*0098*/ 	.word	0x00005100


	//   ....[5]....
        /*009c*/ 	.word	0x000051c0


	//   ....[6]....
        /*00a0*/ 	.word	0x000051f0


	//   ....[7]....
        /*00a4*/ 	.word	0x000052d0


	//   ....[8]....
        /*00a8*/ 	.word	0x000052e0


	//   ....[9]....
        /*00ac*/ 	.word	0x00005360


	//   ....[10]....
        /*00b0*/ 	.word	0x00005390


	//   ....[11]....
        /*00b4*/ 	.word	0x000053e0


	//   ....[12]....
        /*00b8*/ 	.word	0x00005400


	//   ....[13]....
        /*00bc*/ 	.word	0x00005480


	//   ....[14]....
        /*00c0*/ 	.word	0x00005490


	//   ....[15]....
        /*00c4*/ 	.word	0x00005f80


	//   ....[16]....
        /*00c8*/ 	.word	0x00006a60


	//   ....[17]....
        /*00cc*/ 	.word	0x000074b0


	//----- nvinfo : EIATTR_EXIT_INSTR_OFFSETS
	.align		4
.L_2341:
        /*00d0*/ 	.byte	0x04, 0x1c
        /*00d2*/ 	.short	(.L_2343 - .L_2342)


	//   ....[0]....
.L_2342:
        /*00d4*/ 	.word	0x00000470


	//   ....[1]....
        /*00d8*/ 	.word	0x00007ac0


	//----- nvinfo : EIATTR_MAX_THREADS
	.align		4
.L_2343:
        /*00dc*/ 	.byte	0x04, 0x05
        /*00de*/ 	.short	(.L_2345 - .L_2344)
.L_2344:
        /*00e0*/ 	.word	0x00000080
        /*00e4*/ 	.word	0x00000001
        /*00e8*/ 	.word	0x00000001


	//----- nvinfo : EIATTR_CRS_STACK_SIZE
	.align		4
.L_2345:
        /*00ec*/ 	.byte	0x04, 0x1e
        /*00ee*/ 	.short	(.L_2347 - .L_2346)
.L_2346:
        /*00f0*/ 	.word	0x00000000
.L_2347:


//--------------------- .nv.info._Z25selective_scan_fwd_kernelI32Selective_Scan_fwd_kernel_traitsILi128ELi16ELi1ELb0ELb1ELb0ELb0EN3c104HalfEfEEv13SSMParamsBase --------------------------
	.section	.nv.info._Z25selective_scan_fwd_kernelI32Selective_Scan_fwd_kernel_traitsILi128ELi16ELi1ELb0ELb1ELb0ELb0EN3c104HalfEfEEv13SSMParamsBase,"",@"SHT_CUDA_INFO"
	.sectionflags	@""
	.align	4


	//----- nvinfo : EIATTR_CUDA_API_VERSION
	.align		4
        /*0000*/ 	.byte	0x04, 0x37
        /*0002*/ 	.short	(.L_2349 - .L_2348)
.L_2348:
        /*0004*/ 	.word	0x00000082


	//----- nvinfo : EIATTR_SW2861232_WAR
	.align		4
.L_2349:
        /*0008*/ 	.byte	0x01, 0x35
	.zero		2


	//----- nvinfo : EIATTR_PARAM_CBANK
	.align		4
        /*000c*/ 	.byte	0x04, 0x0a
        /*000e*/ 	.short	(.L_2351 - .L_2350)
	.align		4
.L_2350:
        /*0010*/ 	.word	index@(.nv.constant0._Z25selective_scan_fwd_kernelI32Selective_Scan_fwd_kernel_traitsILi128ELi16ELi1ELb0ELb1ELb0ELb0EN3c104HalfEfEEv13SSMParamsBase)
        /*0014*/ 	.short	0x0160
        /*0016*/ 	.short	0x0118


	//----- nvinfo : EIATTR_CBANK_PARAM_SIZE
	.align		4
.L_2351:
        /*0018*/ 	.byte	0x03, 0x19
        /*001a*/ 	.short	0x0118


	//----- nvinfo : EIATTR_KPARAM_INFO
	.align		4
        /*001c*/ 	.byte	0x04, 0x17
        /*001e*/ 	.short	(.L_2353 - .L_2352)
.L_2352:
        /*0020*/ 	.word	0x00000000
        /*0024*/ 	.short	0x0000
        /*0026*/ 	.short	0x0000
        /*0028*/ 	.byte	0x00, 0xf0, 0x61, 0x04


	//----- nvinfo : EIATTR_MAXREG_COUNT
	.align		4
.L_2353:
        /*002c*/ 	.byte	0x03, 0x1b
        /*002e*/ 	.short	0x00a8


	//----- nvinfo : EIATTR_NUM_BARRIERS
	.align		4
        /*0030*/ 	.byte	0x02, 0x4c
        /*0032*/ 	.byte	0x01
	.zero		1


	//----- nvinfo : EIATTR_MERCURY_ISA_VERSION
	.align		4
        /*0034*/ 	.byte	0x03, 0x5f
        /*0036*/ 	.short	0x0000


	//----- nvinfo : EIATTR_COOP_GROUP_MASK_REGIDS
	.align		4
        /*0038*/ 	.byte	0x04, 0x29
        /*003a*/ 	.short	(.L_2355 - .L_2354)


	//   ....[0]....
.L_2354:
        /*003c*/ 	.word	0xffffffff


	//   ....[1]....
        /*0040*/ 	.word	0xffffffff


	//   ....[2]....
        /*0044*/ 	.word	0xffffffff


	//   ....[3]....
        /*0048*/ 	.word	0xffffffff


	//   ....[4]....
        /*004c*/ 	.word	0xffffffff


	//   ....[5]....
        /*0050*/ 	.word	0xffffffff


	//   ....[6]....
        /*0054*/ 	.word	0xffffffff


	//   ....[7]....
        /*0058*/ 	.word	0xffffffff


	//   ....[8]....
        /*005c*/ 	.word	0xffffffff


	//   ....[9]....
        /*0060*/ 	.word	0xffffffff


	//   ....[10]....
        /*0064*/ 	.word	0xffffffff


	//   ....[11]....
        /*0068*/ 	.word	0xffffffff


	//   ....[12]....
        /*006c*/ 	.word	0xffffffff


	//   ....[13]....
        /*0070*/ 	.word	0xffffffff


	//   ....[14]....
        /*0074*/ 	.word	0xffffffff


	//   ....[15]....
        /*0078*/ 	.word	0xffffffff


	//----- nvinfo : EIATTR_COOP_GROUP_INSTR_OFFSETS
	.align		4
.L_2355:
        /*007c*/ 	.byte	0x04, 0x28
        /*007e*/ 	.short	(.L_2357 - .L_2356)


	//   ....[0]....
.L_2356:
        /*0080*/ 	.word	0x00001520


	//   ....[1]....
        /*0084*/ 	.word	0x00001920


	//   ....[2]....
        /*0088*/ 	.word	0x00004960


	//   ....[3]....
        /*008c*/ 	.word	0x00005360


	//   ....[4]....
        /*0090*/ 	.word	0x00005380


	//   ....[5]....
        /*0094*/ 	.word	0x000053b0


	//   ....[6]....
        /*0098*/ 	.word	0x000053d0


	//   ....[7]....
        /*009c*/ 	.word	0x00005400


	//   ....[8]....
        /*00a0*/ 	.word	0x00005420


	//   ....[9]....
        /*00a4*/ 	.word	0x00005480


	//   ....[10]....
        /*00a8*/ 	.word	0x000054b0


	//   ....[11]....
        /*00ac*/ 	.word	0x00005570


	//   ....[12]....
        /*00b0*/ 	.word	0x00005580


	//   ....[13]....
        /*00b4*/ 	.word	0x00005680


	//   ....[14]....
        /*00b8*/ 	.word	0x00005690


	//   ....[15]....
        /*00bc*/ 	.word	0x00005ea0


	//----- nvinfo : EIATTR_EXIT_INSTR_OFFSETS
	.align		4
.L_2357:
        /*00c0*/ 	.byte	0x04, 0x1c
        /*00c2*/ 	.short	(.L_2359 - .L_2358)


	//   ....[0]....
.L_2358:
        /*00c4*/ 	.word	0x00000420


	//   ....[1]....
        /*00c8*/ 	.word	0x000064a0


	//----- nvinfo : EIATTR_MAX_THREADS
	.align		4
.L_2359:
        /*00cc*/ 	.byte	0x04, 0x05
        /*00ce*/ 	.short	(.L_2361 - .L_2360)
.L_2360:
        /*00d0*/ 	.word	0x00000080
        /*00d4*/ 	.word	0x00000001
        /*00d8*/ 	.word	0x00000001


	//----- nvinfo : EIATTR_CRS_STACK_SIZE
	.align		4
.L_2361:
        /*00dc*/ 	.byte	0x04, 0x1e
        /*00de*/ 	.short	(.L_2363 - .L_2362)
.L_2362:
        /*00e0*/ 	.word	0x00000000
.L_2363:


//--------------------- .nv.info._Z25selective_scan_fwd_kernelI32Selective_Scan_fwd_kernel_traitsILi128ELi16ELi1ELb0ELb1ELb0ELb1EN3c104HalfEfEEv13SSMParamsBase --------------------------
	.section	.nv.info._Z25selective_scan_fwd_kernelI32Selective_Scan_fwd_kernel_traitsILi128ELi16ELi1ELb0ELb1ELb0ELb1EN3c104HalfEfEEv13SSMParamsBase,"",@"SHT_CUDA_INFO"
	.sectionflags	@""
	.align	4


	//----- nvinfo : EIATTR_CUDA_API_VERSION
	.align		4
        /*0000*/ 	.byte	0x04, 0x37
        /*0002*/ 	.short	(.L_2365 - .L_2364)
.L_2364:
        /*0004*/ 	.word	0x00000082


	//----- nvinfo : EIATTR_SW2861232_WAR
	.align		4
.L_2365:
        /*0008*/ 	.byte	0x01, 0x35
	.zero		2


	//----- nvinfo : EIATTR_PARAM_CBANK
	.align		4
        /*000c*/ 	.byte	0x04, 0x0a
        /*000e*/ 	.short	(.L_2367 - .L_2366)
	.align		4
.L_2366:
        /*0010*/ 	.word	index@(.nv.constant0._Z25selective_scan_fwd_kernelI32Selective_Scan_fwd_kernel_traitsILi128ELi16ELi1ELb0ELb1ELb0ELb1EN3c104HalfEfEEv13SSMParamsBase)
        /*0014*/ 	.short	0x0160
        /*0016*/ 	.short	0x0118


	//----- nvinfo : EIATTR_CBANK_PARAM_SIZE
	.align		4
.L_2367:
        /*0018*/ 	.byte	0x03, 0x19
        /*001a*/ 	.short	0x0118


	//----- nvinfo : EIATTR_KPARAM_INFO
	.align		4
        /*001c*/ 	.byte	0x04, 0x17
        /*001e*/ 	.short	(.L_2369 - .L_2368)
.L_2368:
        /*0020*/ 	.word	0x00000000
        /*0024*/ 	.short	0x0000
        /*0026*/ 	.short	0x0000
        /*0028*/ 	.byte	0x00, 0xf0, 0x61, 0x04


	//----- nvinfo : EIATTR_MAXREG_COUNT
	.align		4
.L_2369:
        /*002c*/ 	.byte	0x03, 0x1b
        /*002e*/ 	.short	0x00a8


	//----- nvinfo : EIATTR_NUM_BARRIERS
	.align		4
        /*0030*/ 	.byte	0x02, 0x4c
        /*0032*/ 	.byte	0x01
	.zero		1


	//----- nvinfo : EIATTR_MERCURY_ISA_VERSION
	.align		4
        /*0034*/ 	.byte	0x03, 0x5f
        /*0036*/ 	.short	0x0000


	//----- nvinfo : EIATTR_COOP_GROUP_MASK_REGIDS
	.align		4
        /*0038*/ 	.byte	0x04, 0x29
        /*003a*/ 	.short	(.L_2371 - .L_2370)


	//   ....[0]....
.L_2370:
        /*003c*/ 	.word	0xffffffff


	//   ....[1]....
        /*0040*/ 	.word	0xffffffff


	//   ....[2]....
        /*0044*/ 	.word	0xffffffff


	//   ....[3]....
        /*0048*/ 	.word	0xffffffff


	//   ....[4]....
        /*004c*/ 	.word	0xffffffff


	//   ....[5]....
        /*0050*/ 	.word	0xffffffff


	//   ....[6]....
        /*0054*/ 	.word	0xffffffff


	//   ....[7]....
        /*0058*/ 	.word	0xffffffff


	//   ....[8]....
        /*005c*/ 	.word	0xffffffff


	//   ....[9]....
        /*0060*/ 	.word	0xffffffff


	//   ....[10]....
        /*0064*/ 	.word	0xffffffff


	//   ....[11]....
        /*0068*/ 	.word	0xffffffff


	//   ....[12]....
        /*006c*/ 	.word	0xffffffff


	//   ....[13]....
        /*0070*/ 	.word	0xffffffff


	//   ....[14]....
        /*0074*/ 	.word	0xffffffff


	//   ....[15]....
        /*0078*/ 	.word	0xffffffff


	//   ....[16]....
        /*007c*/ 	.word	0xffffffff


	//   ....[17]....
        /*0080*/ 	.word	0xffffffff


	//----- nvinfo : EIATTR_COOP_GROUP_INSTR_OFFSETS
	.align		4
.L_2371:
        /*0084*/ 	.byte	0x04, 0x28
        /*0086*/ 	.short	(.L_2373 - .L_2372)


	//   ....[0]....
.L_2372:
        /*0088*/ 	.word	0x00001520


	//   ....[1]....
        /*008c*/ 	.word	0x00001920


	//   ....[2]....
        /*0090*/ 	.word	0x00004960


	//   ....[3]....
        /*0094*/ 	.word	0x00005360


	//   ....[4]....
        /*0098*/ 	.word	0x00005380


	//   ....[5]....
        /*009c*/ 	.word	0x000053b0


	//   ....[6]....
        /*00a0*/ 	.word	0x000053d0


	//   ....[7]....
        /*00a4*/ 	.word	0x00005400


	//   ....[8]....
        /*00a8*/ 	.word	0x00005420


	//   ....[9]....
        /*00ac*/ 	.word	0x00005480


	//   ....[10]....
        /*00b0*/ 	.word	0x000054b0


	//   ....[11]....
        /*00b4*/ 	.word	0x00005570


	//   ....[12]....
        /*00b8*/ 	.word	0x00005580


	//   ....[13]....
        /*00bc*/ 	.word	0x00005680


	//   ....[14]....
        /*00c0*/ 	.word	0x00005690


	//   ....[15]....
        /*00c4*/ 	.word	0x00005f30


	//   ....[16]....
        /*00c8*/ 	.word	0x00006a50


	//   ....[17]....
        /*00cc*/ 	.word	0x000074a0


	//----- nvinfo : EIATTR_EXIT_INSTR_OFFSETS
	.align		4
.L_2373:
        /*00d0*/ 	.byte	0x04, 0x1c
        /*00d2*/ 	.short	(.L_2375 - .L_2374)


	//   ....[0]....
.L_2374:
        /*00d4*/ 	.word	0x00000420


	//   ....[1]....
        /*00d8*/ 	.word	0x00007a90


	//----- nvinfo : EIATTR_MAX_THREADS
	.align		4
.L_2375:
        /*00dc*/ 	.byte	0x04, 0x05
        /*00de*/ 	.short	(.L_2377 - .L_2376)
.L_2376:
        /*00e0*/ 	.word	0x00000080
        /*00e4*/ 	.word	0x00000001
        /*00e8*/ 	.word	0x00000001


	//----- nvinfo : EIATTR_CRS_STACK_SIZE
	.align		4
.L_2377:
        /*00ec*/ 	.byte	0x04, 0x1e
        /*00ee*/ 	.short	(.L_2379 - .L_2378)
.L_2378:
        /*00f0*/ 	.word	0x00000000
.L_2379:


//--------------------- .nv.info._Z25selective_scan_fwd_kernelI32Selective_Scan_fwd_kernel_traitsILi128ELi16ELi1ELb0ELb1ELb1ELb0EN3c104HalfEfEEv13SSMParamsBase --------------------------
	.section	.nv.info._Z25selective_scan_fwd_kernelI32Selective_Scan_fwd_kernel_traitsILi128ELi16ELi1ELb0ELb1ELb1ELb0EN3c104HalfEfEEv13SSMParamsBase,"",@"SHT_CUDA_INFO"
	.sectionflags	@""
	.align	4


	//----- nvinfo : EIATTR_CUDA_API_VERSION
	.align		4
        /*0000*/ 	.byte	0x04, 0x37
        /*0002*/ 	.short	(.L_2381 - .L_2380)
.L_2380:
        /*0004*/ 	.word	0x00000082


	//----- nvinfo : EIATTR_SW2861232_WAR
	.align		4
.L_2381:
        /*0008*/ 	.byte	0x01, 0x35
	.zero		2


	//----- nvinfo : EIATTR_PARAM_CBANK
	.align		4
        /*000c*/ 	.byte	0x04, 0x0a
        /*000e*/ 	.short	(.L_2383 - .L_2382)
	.align		4
.L_2382:
        /*0010*/ 	.word	index@(.nv.constant0._Z25selective_scan_fwd_kernelI32Selective_Scan_fwd_kernel_traitsILi128ELi16ELi1ELb0ELb1ELb1ELb0EN3c104HalfEfEEv13SSMParamsBase)
        /*0014*/ 	.short	0x0160
        /*0016*/ 	.short	0x0118


	//----- nvinfo : EIATTR_CBANK_PARAM_SIZE
	.align		4
.L_2383:
        /*0018*/ 	.byte	0x03, 0x19
        /*001a*/ 	.short	0x0118


	//----- nvinfo : EIATTR_KPARAM_INFO
	.align		4
        /*001c*/ 	.byte	0x04, 0x17
        /*001e*/ 	.short	(.L_2385 - .L_2384)
.L_2384:
        /*0020*/ 	.word	0x00000000
        /*0024*/ 	.short	0x0000
        /*0026*/ 	.short	0x0000
        /*0028*/ 	.byte	0x00, 0xf0, 0x61, 0x04


	//----- nvinfo : EIATTR_MAXREG_COUNT
	.align		4
.L_2385:
        /*002c*/ 	.byte	0x03, 0x1b
        /*002e*/ 	.short	0x00a8


	//----- nvinfo : EIATTR_NUM_BARRIERS
	.align		4
        /*0030*/ 	.byte	0x02, 0x4c
        /*0032*/ 	.byte	0x01
	.zero		1


	//----- nvinfo : EIATTR_MERCURY_ISA_VERSION
	.align		4
        /*0034*/ 	.byte	0x03, 0x5f
        /*0036*/ 	.short	0x0000


	//----- nvinfo : EIATTR_COOP_GROUP_MASK_REGIDS
	.align		4
        /*0038*/ 	.byte	0x04, 0x29
        /*003a*/ 	.short	(.L_2387 - .L_2386)


	//   ....[0]....
.L_2386:
        /*003c*/ 	.word	0xffffffff


	//   ....[1]....
        /*0040*/ 	.word	0xffffffff


	//   ....[2]....
        /*0044*/ 	.word	0xffffffff


	//   ....[3]....
        /*0048*/ 	.word	0xffffffff


	//   ....[4]....
        /*004c*/ 	.word	0xffffffff


	//   ....[5]....
        /*0050*/ 	.word	0xffffffff


	//   ....[6]....
        /*0054*/ 	.word	0xffffffff


	//   ....[7]....
        /*0058*/ 	.word	0xffffffff


	//   ....[8]....
        /*005c*/ 	.word	0xffffffff


	//   ....[9]....
        /*0060*/ 	.word	0xffffffff


	//   ....[10]....
        /*0064*/ 	.word	0xffffffff


	//   ....[11]....
        /*0068*/ 	.word	0xffffffff


	//   ....[12]....
        /*006c*/ 	.word	0xffffffff


	//   ....[13]....
        /*0070*/ 	.word	0xffffffff


	//   ....[14]....
        /*0074*/ 	.word	0xffffffff


	//   ....[15]....
        /*0078*/ 	.word	0xffffffff


	//   ....[16]....
        /*007c*/ 	.word	0xffffffff


	//----- nvinfo : EIATTR_COOP_GROUP_INSTR_OFFSETS
	.align		4
.L_2387:
        /*0080*/ 	.byte	0x04, 0x28
        /*0082*/ 	.short	(.L_2389 - .L_2388)


	//   ....[0]....
.L_2388:
        /*0084*/ 	.word	0x00001020


	//   ....[1]....
        /*0088*/ 	.word	0x00001400


	//   ....[2]....
        /*008c*/ 	.word	0x000044d0


	//   ....[3]....
        /*0090*/ 	.word	0x00005240


	//   ....[4]....
        /*0094*/ 	.word	0x00005250


	//   ....[5]....
        /*0098*/ 	.word	0x00005290


	//   ....[6]....
        /*009c*/ 	.word	0x000052a0


	//   ....[7]....
        /*00a0*/ 	.word	0x000052f0


	//   ....[8]....
        /*00a4*/ 	.word	0x00005300


	//   ....[9]....
        /*00a8*/ 	.word	0x000053b0


	//   ....[10]....
        /*00ac*/ 	.word	0x000053c0


	//   ....[11]....
        /*00b0*/ 	.word	0x00005570


	//   ....[12]....
        /*00b4*/ 	.word	0x00005630


	//   ....[13]....
        /*00b8*/ 	.word	0x000058b0


	//   ....[14]....
        /*00bc*/ 	.word	0x00005a10


	//   ....[15]....
        /*00c0*/ 	.word	0x00005a20


	//   ....[16]....
        /*00c4*/ 	.word	0x000062e0


	//----- nvinfo : EIATTR_EXIT_INSTR_OFFSETS
	.align		4
.L_2389:
        /*00c8*/ 	.byte	0x04, 0x1c
        /*00ca*/ 	.short	(.L_2391 - .L_2390)


	//   ....[0]....
.L_2390:
        /*00cc*/ 	.word	0x00000390


	//   ....[1]....
        /*00d0*/ 	.word	0x00006890


	//----- nvinfo : EIATTR_MAX_THREADS
	.align		4
.L_2391:
        /*00d4*/ 	.byte	0x04, 0x05
        /*00d6*/ 	.short	(.L_2393 - .L_2392)
.L_2392:
        /*00d8*/ 	.word	0x00000080
        /*00dc*/ 	.word	0x00000001
        /*00e0*/ 	.word	0x00000001


	//----- nvinfo : EIATTR_CRS_STACK_SIZE
	.align		4
.L_2393:
        /*00e4*/ 	.byte	0x04, 0x1e
        /*00e6*/ 	.short	(.L_2395 - .L_2394)
.L_2394:
        /*00e8*/ 	.word	0x00000000
.L_2395:


//--------------------- .nv.info._Z25selective_scan_fwd_kernelI32Selective_Scan_fwd_kernel_traitsILi128ELi16ELi1ELb0ELb1ELb1ELb1EN3c104HalfEfEEv13SSMParamsBase --------------------------
	.section	.nv.info._Z25selective_scan_fwd_kernelI32Selective_Scan_fwd_kernel_traitsILi128ELi16ELi1ELb0ELb1ELb1ELb1EN3c104HalfEfEEv13SSMParamsBase,"",@"SHT_CUDA_INFO"
	.sectionflags	@""
	.align	4


	//----- nvinfo : EIATTR_CUDA_API_VERSION
	.align		4
        /*0000*/ 	.byte	0x04, 0x37
        /*0002*/ 	.short	(.L_2397 - .L_2396)
.L_2396:
        /*0004*/ 	.word	0x00000082


	//----- nvinfo : EIATTR_SW2861232_WAR
	.align		4
.L_2397:
        /*0008*/ 	.byte	0x01, 0x35
	.zero		2


	//----- nvinfo : EIATTR_PARAM_CBANK
	.align		4
        /*000c*/ 	.byte	0x04, 0x0a
        /*000e*/ 	.short	(.L_2399 - .L_2398)
	.align		4
.L_2398:
        /*0010*/ 	.word	index@(.nv.constant0._Z25selective_scan_fwd_kernelI32Selective_Scan_fwd_kernel_traitsILi128ELi16ELi1ELb0ELb1ELb1ELb1EN3c104HalfEfEEv13SSMParamsBase)
        /*0014*/ 	.short	0x0160
        /*0016*/ 	.short	0x0118


	//----- nvinfo : EIATTR_CBANK_PARAM_SIZE
	.align		4
.L_2399:
        /*0018*/ 	.byte	0x03, 0x19
        /*001a*/ 	.short	0x0118


	//----- nvinfo : EIATTR_KPARAM_INFO
	.align		4
        /*001c*/ 	.byte	0x04, 0x17
        /*001e*/ 	.short	(.L_2401 - .L_2400)
.L_2400:
        /*0020*/ 	.word	0x00000000
        /*0024*/ 	.short	0x0000
        /*0026*/ 	.short	0x0000
        /*0028*/ 	.byte	0x00, 0xf0, 0x61, 0x04


	//----- nvinfo : EIATTR_MAXREG_COUNT
	.align		4
.L_2401:
        /*002c*/ 	.byte	0x03, 0x1b
        /*002e*/ 	.short	0x00a8


	//----- nvinfo : EIATTR_NUM_BARRIERS
	.align		4
        /*0030*/ 	.byte	0x02, 0x4c
        /*0032*/ 	.byte	0x01
	.zero		1


	//----- nvinfo : EIATTR_MERCURY_ISA_VERSION
	.align		4
        /*0034*/ 	.byte	0x03, 0x5f
        /*0036*/ 	.short	0x0000


	//----- nvinfo : EIATTR_COOP_GROUP_MASK_REGIDS
	.align		4
        /*0038*/ 	.byte	0x04, 0x29
        /*003a*/ 	.short	(.L_2403 - .L_2402)


	//   ....[0]....
.L_2402:
        /*003c*/ 	.word	0xffffffff


	//   ....[1]....
        /*0040*/ 	.word	0xffffffff


	//   ....[2]....
        /*0044*/ 	.word	0xffffffff


	//   ....[3]....
        /*0048*/ 	.word	0xffffffff


	//   ....[4]....
        /*004c*/ 	.word	0xffffffff


	//   ....[5]....
        /*0050*/ 	.word	0xffffffff


	//   ....[6]....
        /*0054*/ 	.word	0xffffffff


	//   ....[7]....
        /*0058*/ 	.word	0xffffffff


	//   ....[8]....
        /*005c*/ 	.word	0xffffffff


	//   ....[9]....
        /*0060*/ 	.word	0xffffffff


	//   ....[10]....
        /*0064*/ 	.word	0xffffffff


	//   ....[11]....
        /*0068*/ 	.word	0xffffffff


	//   ....[12]....
        /*006c*/ 	.word	0xffffffff


	//   ....[13]....
        /*0070*/ 	.word	0xffffffff


	//   ....[14]....
        /*0074*/ 	.word	0xffffffff


	//   ....[15]....
        /*0078*/ 	.word	0xffffffff


	//   ....[16]....
        /*007c*/ 	.word	0xffffffff


	//   ....[17]....
        /*0080*/ 	.word	0xffffffff


	//   ....[18]....
        /*0084*/ 	.word	0xffffffff


	//----- nvinfo : EIATTR_COOP_GROUP_INSTR_OFFSETS
	.align		4
.L_2403:
        /*0088*/ 	.byte	0x04, 0x28
        /*008a*/ 	.short	(.L_2405 - .L_2404)


	//   ....[0]....
.L_2404:
        /*008c*/ 	.word	0x00001020


	//   ....[1]....
        /*0090*/ 	.word	0x00001400


	//   ....[2]....
        /*0094*/ 	.word	0x00004570


	//   ....[3]....
        /*0098*/ 	.word	0x00005250


	//   ....[4]....
        /*009c*/ 	.word	0x00005260


	//   ....[5]....
        /*00a0*/ 	.word	0x000052a0


	//   ....[6]....
        /*00a4*/ 	.word	0x000052b0


	//   ....[7]....
        /*00a8*/ 	.word	0x000052f0


	//   ....[8]....
        /*00ac*/ 	.word	0x00005300


	//   ....[9]....
        /*00b0*/ 	.word	0x00005340


	//   ....[10]....
        /*00b4*/ 	.word	0x00005350


	//   ....[11]....
        /*00b8*/ 	.word	0x00005400


	//   ....[12]....
        /*00bc*/ 	.word	0x00005410


	//   ....[13]....
        /*00c0*/ 	.word	0x000055c0


	//   ....[14]....
        /*00c4*/ 	.word	0x00005720


	//   ....[15]....
        /*00c8*/ 	.word	0x00005730


	//   ....[16]....
        /*00cc*/ 	.word	0x000060a0


	//   ....[17]....
        /*00d0*/ 	.word	0x00006b60


	//   ....[18]....
        /*00d4*/ 	.word	0x000077b0


	//----- nvinfo : EIATTR_EXIT_INSTR_OFFSETS
	.align		4
.L_2405:
        /*00d8*/ 	.byte	0x04, 0x1c
        /*00da*/ 	.short	(.L_2407 - .L_2406)


	//   ....[0]....
.L_2406:
        /*00dc*/ 	.word	0x00000390


	//   ....[1]....
        /*00e0*/ 	.word	0x00007d40


	//----- nvinfo : EIATTR_MAX_THREADS
	.align		4
.L_2407:
        /*00e4*/ 	.byte	0x04, 0x05
        /*00e6*/ 	.short	(.L_2409 - .L_2408)
.L_2408:
        /*00e8*/ 	.word	0x00000080
        /*00ec*/ 	.word	0x00000001
        /*00f0*/ 	.word	0x00000001


	//----- nvinfo : EIATTR_CRS_STACK_SIZE
	.align		4
.L_2409:
        /*00f4*/ 	.byte	0x04, 0x1e
        /*00f6*/ 	.short	(.L_2411 - .L_2410)
.L_2410:
        /*00f8*/ 	.word	0x00000000
.L_2411:


//--------------------- .nv.info._Z25selective_scan_fwd_kernelI32Selective_Scan_fwd_kernel_traitsILi128ELi16ELi1ELb1ELb0ELb0ELb0EN3c104HalfEfEEv13SSMParamsBase --------------------------
	.section	.nv.info._Z25selective_scan_fwd_kernelI32Selective_Scan_fwd_kernel_traitsILi128ELi16ELi1ELb1ELb0ELb0ELb0EN3c104HalfEfEEv13SSMParamsBase,"",@"SHT_CUDA_INFO"
	.sectionflags	@""
	.align	4


	//----- nvinfo : EIATTR_CUDA_API_VERSION
	.align		4
        /*0000*/ 	.byte	0x04, 0x37
        /*0002*/ 	.short	(.L_2413 - .L_2412)
.L_2412:
        /*0004*/ 	.word	0x00000082


	//----- nvinfo : EIATTR_SW2861232_WAR
	.align		4
.L_2413:
        /*0008*/ 	.byte	0x01, 0x35
	.zero		2


	//----- nvinfo : EIATTR_PARAM_CBANK
	.align		4
        /*000c*/ 	.byte	0x04, 0x0a
        /*000e*/ 	.short	(.L_2415 - .L_2414)
	.align		4
.L_2414:
        /*0010*/ 	.word	index@(.nv.constant0._Z25selective_scan_fwd_kernelI32Selective_Scan_fwd_kernel_traitsILi128ELi16ELi1ELb1ELb0ELb0ELb0EN3c104HalfEfEEv13SSMParamsBase)
        /*0014*/ 	.short	0x0160
        /*0016*/ 	.short	0x0118


	//----- nvinfo : EIATTR_CBANK_PARAM_SIZE
	.align		4
.L_2415:
        /*0018*/ 	.byte	0x03, 0x19
        /*001a*/ 	.short	0x0118


	//----- nvinfo : EIATTR_KPARAM_INFO
	.align		4
        /*001c*/ 	.byte	0x04, 0x17
        /*001e*/ 	.short	(.L_2417 - .L_2416)
.L_2416:
        /*0020*/ 	.word	0x00000000
        /*0024*/ 	.short	0x0000
        /*0026*/ 	.short	0x0000
        /*0028*/ 	.byte	0x00, 0xf0, 0x61, 0x04


	//----- nvinfo : EIATTR_MAXREG_COUNT
	.align		4
.L_2417:
        /*002c*/ 	.byte	0x03, 0x1b
        /*002e*/ 	.short	0x00a8


	//----- nvinfo : EIATTR_NUM_BARRIERS
	.align		4
        /*0030*/ 	.byte	0x02, 0x4c
        /*0032*/ 	.byte	0x01
	.zero		1


	//----- nvinfo : EIATTR_MERCURY_ISA_VERSION
	.align		4
        /*0034*/ 	.byte	0x03, 0x5f
        /*0036*/ 	.short	0x0000


	//----- nvinfo : EIATTR_COOP_GROUP_MASK_REGIDS
	.align		4
        /*0038*/ 	.byte	0x04, 0x29
        /*003a*/ 	.short	(.L_2419 - .L_2418)


	//   ....[0]....
.L_2418:
        /*003c*/ 	.word	0xffffffff


	//   ....[1]....
        /*0040*/ 	.word	0xffffffff


	//   ....[2]....
        /*0044*/ 	.word	0xffffffff


	//   ....[3]....
        /*0048*/ 	.word	0xffffffff


	//   ....[4]....
        /*004c*/ 	.word	0xffffffff


	//   ....[5]....
        /*0050*/ 	.word	0xffffffff


	//   ....[6]....
        /*0054*/ 	.word	0xffffffff


	//   ....[7]....
        /*0058*/ 	.word	0xffffffff


	//   ....[8]....
        /*005c*/ 	.word	0xffffffff


	//   ....[9]....
        /*0060*/ 	.word	0xffffffff


	//   ....[10]....
        /*0064*/ 	.word	0xffffffff


	//   ....[11]....
        /*0068*/ 	.word	0xffffffff


	//   ....[12]....
        /*006c*/ 	.word	0xffffffff


	//   ....[13]....
        /*0070*/ 	.word	0xffffffff


	//   ....[14]....
        /*0074*/ 	.word	0xffffffff


	//----- nvinfo : EIATTR_COOP_GROUP_INSTR_OFFSETS
	.align		4
.L_2419:
        /*0078*/ 	.byte	0x04, 0x28
        /*007a*/ 	.short	(.L_2421 - .L_2420)


	//   ....[0]....
.L_2420:
        /*007c*/ 	.word	0x00000480


	//   ....[1]....
        /*0080*/ 	.word	0x00000540


	//   ....[2]....
        /*0084*/ 	.word	0x000033d0


	//   ....[3]....
        /*0088*/ 	.word	0x000033f0


	//   ....[4]....
        /*008c*/ 	.word	0x000034b0


	//   ....[5]....
        /*0090*/ 	.word	0x000034c0


	//   ....[6]....
        /*0094*/ 	.word	0x00003580


	//   ....[7]....
        /*0098*/ 	.word	0x000035a0


	//   ....[8]....
        /*009c*/ 	.word	0x000035d0


	//   ....[9]....
        /*00a0*/ 	.word	0x000035f0


	//   ....[10]....
        /*00a4*/ 	.word	0x00003620


	//   ....[11]....
        /*00a8*/ 	.word	0x00003640


	//   ....[12]....
        /*00ac*/ 	.word	0x00003690


	//   ....[13]....
        /*00b0*/ 	.word	0x000036e0


	//   ....[14]....
        /*00b4*/ 	.word	0x00003d00


	//----- nvinfo : EIATTR_EXIT_INSTR_OFFSETS
	.align		4
.L_2421:
        /*00b8*/ 	.byte	0x04, 0x1c
        /*00ba*/ 	.short	(.L_2423 - .L_2422)


	//   ....[0]....
.L_2422:
        /*00bc*/ 	.word	0x00000200


	//   ....[1]....
        /*00c0*/ 	.word	0x00003e70


	//----- nvinfo : EIATTR_MAX_THREADS
	.align		4
.L_2423:
        /*00c4*/ 	.byte	0x04, 0x05
        /*00c6*/ 	.short	(.L_2425 - .L_2424)
.L_2424:
        /*00c8*/ 	.word	0x00000080
        /*00cc*/ 	.word	0x00000001
        /*00d0*/ 	.word	0x00000001


	//----- nvinfo : EIATTR_CRS_STACK_SIZE
	.align		4
.L_2425:
        /*00d4*/ 	.byte	0x04, 0x1e
        /*00d6*/ 	.short	(.L_2427 - .L_2426)
.L_2426:
        /*00d8*/ 	.word	0x00000000
.L_2427:


//--------------------- .nv.info._Z25selective_scan_fwd_kernelI32Selective_Scan_fwd_kernel_traitsILi128ELi16ELi1ELb1ELb0ELb0ELb1EN3c104HalfEfEEv13SSMParamsBase --------------------------
	.section	.nv.info._Z25selective_scan_fwd_kernelI32Selective_Scan_fwd_kernel_traitsILi128ELi16ELi1ELb1ELb0ELb0ELb1EN3c104HalfEfEEv13SSMParamsBase,"",@"SHT_CUDA_INFO"
	.sectionflags	@""
	.align	4


	//----- nvinfo : EIATTR_CUDA_API_VERSION
	.align		4
        /*0000*/ 	.byte	0x04, 0x37
        /*0002*/ 	.short	(.L_2429 - .L_2428)
.L_2428:
        /*0004*/ 	.word	0x00000082


	//----- nvinfo : EIATTR_SW2861232_WAR
	.align		4
.L_2429:
        /*0008*/ 	.byte	0x01, 0x35
	.zero		2


	//----- nvinfo : EIATTR_PARAM_CBANK
	.align		4
        /*000c*/ 	.byte	0x04, 0x0a
        /*000e*/ 	.short	(.L_2431 - .L_2430)
	.align		4
.L_2430:
        /*0010*/ 	.word	index@(.nv.constant0._Z25selective_scan_fwd_kernelI32Selective_Scan_fwd_kernel_traitsILi128ELi16ELi1ELb1ELb0ELb0ELb1EN3c104HalfEfEEv13SSMParamsBase)
        /*0014*/ 	.short	0x0160
        /*0016*/ 	.short	0x0118


	//----- nvinfo : EIATTR_CBANK_PARAM_SIZE
	.align		4
.L_2431:
        /*0018*/ 	.byte	0x03, 0x19
        /*001a*/ 	.short	0x0118


	//----- nvinfo : EIATTR_KPARAM_INFO
	.align		4
        /*001c*/ 	.byte	0x04, 0x17
        /*001e*/ 	.short	(.L_2433 - .L_2432)
.L_2432:
        /*0020*/ 	.word	0x00000000
        /*0024*/ 	.short	0x0000
        /*0026*/ 	.short	0x0000
        /*0028*/ 	.byte	0x00, 0xf0, 0x61, 0x04


	//----- nvinfo : EIATTR_MAXREG_COUNT
	.align		4
.L_2433:
        /*002c*/ 	.byte	0x03, 0x1b
        /*002e*/ 	.short	0x00a8


	//----- nvinfo : EIATTR_NUM_BARRIERS
	.align		4
        /*0030*/ 	.byte	0x02, 0x4c
        /*0032*/ 	.byte	0x01
	.zero		1


	//----- nvinfo : EIATTR_MERCURY_ISA_VERSION
	.align		4
        /*0034*/ 	.byte	0x03, 0x5f
        /*0036*/ 	.short	0x0000


	//----- nvinfo : EIATTR_COOP_GROUP_MASK_REGIDS
	.align		4
        /*0038*/ 	.byte	0x04, 0x29
        /*003a*/ 	.short	(.L_2435 - .L_2434)


	//   ....[0]....
.L_2434:
        /*003c*/ 	.word	0xffffffff


	//   ....[1]....
        /*0040*/ 	.word	0xffffffff


	//   ....[2]....
        /*0044*/ 	.word	0xffffffff


	//   ....[3]....
        /*0048*/ 	.word	0xffffffff


	//   ....[4]....
        /*004c*/ 	.word	0xffffffff


	//   ....[5]....
        /*0050*/ 	.word	0xffffffff


	//   ....[6]....
        /*0054*/ 	.word	0xffffffff


	//   ....[7]....
        /*0058*/ 	.word	0xffffffff


	//   ....[8]....
        /*005c*/ 	.word	0xffffffff


	//   ....[9]....
        /*0060*/ 	.word	0xffffffff


	//   ....[10]....
        /*0064*/ 	.word	0xffffffff


	//   ....[11]....
        /*0068*/ 	.word	0xffffffff


	//   ....[12]....
        /*006c*/ 	.word	0xffffffff


	//   ....[13]....
        /*0070*/ 	.word	0xffffffff


	//   ....[14]....
        /*0074*/ 	.word	0xffffffff


	//   ....[15]....
        /*0078*/ 	.word	0xffffffff


	//   ....[16]....
        /*007c*/ 	.word	0xffffffff


	//----- nvinfo : EIATTR_COOP_GROUP_INSTR_OFFSETS
	.align		4
.L_2435:
        /*0080*/ 	.byte	0x04, 0x28
        /*0082*/ 	.short	(.L_2437 - .L_2436)


	//   ....[0]....
.L_2436:
        /*0084*/ 	.word	0x00000480


	//   ....[1]....
        /*0088*/ 	.word	0x00000540


	//   ....[2]....
        /*008c*/ 	.word	0x000033d0


	//   ....[3]....
        /*0090*/ 	.word	0x000033f0


	//   ....[4]....
        /*0094*/ 	.word	0x000034b0


	//   ....[5]....
        /*0098*/ 	.word	0x000034c0


	//   ....[6]....
        /*009c*/ 	.word	0x00003580


	//   ....[7]....
        /*00a0*/ 	.word	0x000035a0


	//   ....[8]....
        /*00a4*/ 	.word	0x000035d0


	//   ....[9]....
        /*00a8*/ 	.word	0x000035f0


	//   ....[10]....
        /*00ac*/ 	.word	0x00003620


	//   ....[11]....
        /*00b0*/ 	.word	0x00003640


	//   ....[12]....
        /*00b4*/ 	.word	0x00003690


	//   ....[13]....
        /*00b8*/ 	.word	0x000036e0


	//   ....[14]....
        /*00bc*/ 	.word	0x00003d20


	//   ....[15]....
        /*00c0*/ 	.word	0x00003f60


	//   ....[16]....
        /*00c4*/ 	.word	0x00004790


	//----- nvinfo : EIATTR_EXIT_INSTR_OFFSETS
	.align		4
.L_2437:
        /*00c8*/ 	.byte	0x04, 0x1c
        /*00ca*/ 	.short	(.L_2439 - .L_2438)


	//   ....[0]....
.L_2438:
        /*00cc*/ 	.word	0x00000200


	//   ....[1]....
        /*00d0*/ 	.word	0x00004860


	//----- nvinfo : EIATTR_MAX_THREADS
	.align		4
.L_2439:
        /*00d4*/ 	.byte	0x04, 0x05
        /*00d6*/ 	.short	(.L_2441 - .L_2440)
.L_2440:
        /*00d8*/ 	.word	0x00000080
        /*00dc*/ 	.word	0x00000001
        /*00e0*/ 	.word	0x00000001


	//----- nvinfo : EIATTR_CRS_STACK_SIZE
	.align		4
.L_2441:
        /*00e4*/ 	.byte	0x04, 0x1e
        /*00e6*/ 	.short	(.L_2443 - .L_2442)
.L_2442:
        /*00e8*/ 	.word	0x00000000
.L_2443:


//--------------------- .nv.info._Z25selective_scan_fwd_kernelI32Selective_Scan_fwd_kernel_traitsILi128ELi16ELi1ELb1ELb0ELb1ELb0EN3c104HalfEfEEv13SSMParamsBase --------------------------
	.section	.nv.info._Z25selective_scan_fwd_kernelI32Selective_Scan_fwd_kernel_traitsILi128ELi16ELi1ELb1ELb0ELb1ELb0EN3c104HalfEfEEv13SSMParamsBase,"",@"SHT_CUDA_INFO"
	.sectionflags	@""
	.align	4


	//----- nvinfo : EIATTR_CUDA_API_VERSION
	.align		4
        /*0000*/ 	.byte	0x04, 0x37
        /*0002*/ 	.short	(.L_2445 - .L_2444)
.L_2444:
        /*0004*/ 	.word	0x00000082


	//----- nvinfo : EIATTR_SW2861232_WAR
	.align		4
.L_2445:
        /*0008*/ 	.byte	0x01, 0x35
	.zero		2


	//----- nvinfo : EIATTR_PARAM_CBANK
	.align		4
        /*000c*/ 	.byte	0x04, 0x0a
        /*000e*/ 	.short	(.L_2447 - .L_2446)
	.align		4
.L_2446:
        /*0010*/ 	.word	index@(.nv.constant0._Z25selective_scan_fwd_kernelI32Selective_Scan_fwd_kernel_traitsILi128ELi16ELi1ELb1ELb0ELb1ELb0EN3c104HalfEfEEv13SSMParamsBase)
        /*0014*/ 	.short	0x0160
        /*0016*/ 	.short	0x0118


	//----- nvinfo : EIATTR_CBANK_PARAM_SIZE
	.align		4
.L_2447:
        /*0018*/ 	.byte	0x03, 0x19
        /*001a*/ 	.short	0x0118


	//----- nvinfo : EIATTR_KPARAM_INFO
	.align		4
        /*001c*/ 	.byte	0x04, 0x17
        /*001e*/ 	.short	(.L_2449 - .L_2448)
.L_2448:
        /*0020*/ 	.word	0x00000000
        /*0024*/ 	.short	0x0000
        /*0026*/ 	.short	0x0000
        /*0028*/ 	.byte	0x00, 0xf0, 0x61, 0x04


	//----- nvinfo : EIATTR_MAXREG_COUNT
	.align		4
.L_2449:
        /*002c*/ 	.byte	0x03, 0x1b
        /*002e*/ 	.short	0x00a8


	//----- nvinfo : EIATTR_NUM_BARRIERS
	.align		4
        /*0030*/ 	.byte	0x02, 0x4c
        /*0032*/ 	.byte	0x01
	.zero		1


	//----- nvinfo : EIATTR_MERCURY_ISA_VERSION
	.align		4
        /*0034*/ 	.byte	0x03, 0x5f
        /*0036*/ 	.short	0x0000


	//----- nvinfo : EIATTR_COOP_GROUP_MASK_REGIDS
	.align		4
        /*0038*/ 	.byte	0x04, 0x29
        /*003a*/ 	.short	(.L_2451 - .L_2450)


	//   ....[0]....
.L_2450:
        /*003c*/ 	.word	0xffffffff


	//   ....[1]....
        /*0040*/ 	.word	0xffffffff


	//   ....[2]....
        /*0044*/ 	.word	0xffffffff


	//   ....[3]....
        /*0048*/ 	.word	0xffffffff


	//   ....[4]....
        /*004c*/ 	.word	0xffffffff


	//   ....[5]....
        /*0050*/ 	.word	0xffffffff


	//   ....[6]....
        /*0054*/ 	.word	0xffffffff


	//   ....[7]....
        /*0058*/ 	.word	0xffffffff


	//   ....[8]....
        /*005c*/ 	.word	0xffffffff


	//   ....[9]....
        /*0060*/ 	.word	0xffffffff


	//   ....[10]....
        /*0064*/ 	.word	0xffffffff


	//   ....[11]....
        /*0068*/ 	.word	0xffffffff


	//   ....[12]....
        /*006c*/ 	.word	0xffffffff


	//   ....[13]....
        /*0070*/ 	.word	0xffffffff


	//   ....[14]....
        /*0074*/ 	.word	0xffffffff


	//   ....[15]....
        /*0078*/ 	.word	0xffffffff


	//----- nvinfo : EIATTR_COOP_GROUP_INSTR_OFFSETS
	.align		4
.L_2451:
        /*007c*/ 	.byte	0x04, 0x28
        /*007e*/ 	.short	(.L_2453 - .L_2452)


	//   ....[0]....
.L_2452:
        /*0080*/ 	.word	0x00000630


	//   ....[1]....
        /*0084*/ 	.word	0x000006f0


	//   ....[2]....
        /*0088*/ 	.word	0x00003360


	//   ....[3]....
        /*008c*/ 	.word	0x00003650


	//   ....[4]....
        /*0090*/ 	.word	0x00003660


	//   ....[5]....
        /*0094*/ 	.word	0x00003710


	//   ....[6]....
        /*0098*/ 	.word	0x00003720


	//   ....[7]....
        /*009c*/ 	.word	0x00003760


	//   ....[8]....
        /*00a0*/ 	.word	0x00003770


	//   ....[9]....
        /*00a4*/ 	.word	0x000037b0


	//   ....[10]....
        /*00a8*/ 	.word	0x000037c0


	//   ....[11]....
        /*00ac*/ 	.word	0x00003800


	//   ....[12]....
        /*00b0*/ 	.word	0x00003810


	//   ....[13]....
        /*00b4*/ 	.word	0x000038e0


	//   ....[14]....
        /*00b8*/ 	.word	0x000038f0


	//   ....[15]....
        /*00bc*/ 	.word	0x000041c0


	//----- nvinfo : EIATTR_EXIT_INSTR_OFFSETS
	.align		4
.L_2453:
        /*00c0*/ 	.byte	0x04, 0x1c
        /*00c2*/ 	.short	(.L_2455 - .L_2454)


	//   ....[0]....
.L_2454:
        /*00c4*/ 	.word	0x00000310


	//   ....[1]....
        /*00c8*/ 	.word	0x00004300


	//----- nvinfo : EIATTR_MAX_THREADS
	.align		4
.L_2455:
        /*00cc*/ 	.byte	0x04, 0x05
        /*00ce*/ 	.short	(.L_2457 - .L_2456)
.L_2456:
        /*00d0*/ 	.word	0x00000080
        /*00d4*/ 	.word	0x00000001
        /*00d8*/ 	.word	0x00000001


	//----- nvinfo : EIATTR_CRS_STACK_SIZE
	.align		4
.L_2457:
        /*00dc*/ 	.byte	0x04, 0x1e
        /*00de*/ 	.short	(.L_2459 - .L_2458)
.L_2458:
        /*00e0*/ 	.word	0x00000000
.L_2459:


//--------------------- .nv.info._Z25selective_scan_fwd_kernelI32Selective_Scan_fwd_kernel_traitsILi128ELi16ELi1ELb1ELb0ELb1ELb1EN3c104HalfEfEEv13SSMParamsBase --------------------------
	.section	.nv.info._Z25selective_scan_fwd_kernelI32Selective_Scan_fwd_kernel_traitsILi128ELi16ELi1ELb1ELb0ELb1ELb1EN3c104HalfEfEEv13SSMParamsBase,"",@"SHT_CUDA_INFO"
	.sectionflags	@""
	.align	4


	//----- nvinfo : EIATTR_CUDA_API_VERSION
	.align		4
        /*0000*/ 	.byte	0x04, 0x37
        /*0002*/ 	.short	(.L_2461 - .L_2460)
.L_2460:
        /*0004*/ 	.word	0x00000082


	//----- nvinfo : EIATTR_SW2861232_WAR
	.align		4
.L_2461:
        /*0008*/ 	.byte	0x01, 0x35
	.zero		2


	//----- nvinfo : EIATTR_PARAM_CBANK
	.align		4
        /*000c*/ 	.byte	0x04, 0x0a
        /*000e*/ 	.short	(.L_2463 - .L_2462)
	.align		4
.L_2462:
        /*0010*/ 	.word	index@(.nv.constant0._Z25selective_scan_fwd_kernelI32Selective_Scan_fwd_kernel_traitsILi128ELi16ELi1ELb1ELb0ELb1ELb1EN3c104HalfEfEEv13SSMParamsBase)
        /*0014*/ 	.short	0x0160
        /*0016*/ 	.short	0x0118


	//----- nvinfo : EIATTR_CBANK_PARAM_SIZE
	.align		4
.L_2463:
        /*0018*/ 	.byte	0x03, 0x19
        /*001a*/ 	.short	0x0118


	//----- nvinfo : EIATTR_KPARAM_INFO
	.align		4
        /*001c*/ 	.byte	0x04, 0x17
        /*001e*/ 	.short	(.L_2465 - .L_2464)
.L_2464:
        /*0020*/ 	.word	0x00000000
        /*0024*/ 	.short	0x0000
        /*0026*/ 	.short	0x0000
        /*0028*/ 	.byte	0x00, 0xf0, 0x61, 0x04


	//----- nvinfo : EIATTR_MAXREG_COUNT
	.align		4
.L_2465:
        /*002c*/ 	.byte	0x03, 0x1b
        /*002e*/ 	.short	0x00a8


	//----- nvinfo : EIATTR_NUM_BARRIERS
	.align		4
        /*0030*/ 	.byte	0x02, 0x4c
        /*0032*/ 	.byte	0x01
	.zero		1


	//----- nvinfo : EIATTR_MERCURY_ISA_VERSION
	.align		4
        /*0034*/ 	.byte	0x03, 0x5f
        /*0036*/ 	.short	0x0000


	//----- nvinfo : EIATTR_COOP_GROUP_MASK_REGIDS
	.align		4
        /*0038*/ 	.byte	0x04, 0x29
        /*003a*/ 	.short	(.L_2467 - .L_2466)


	//   ....[0]....
.L_2466:
        /*003c*/ 	.word	0xffffffff


	//   ....[1]....
        /*0040*/ 	.word	0xffffffff


	//   ....[2]....
        /*0044*/ 	.word	0xffffffff


	//   ....[3]....
        /*0048*/ 	.word	0xffffffff


	//   ....[4]....
        /*004c*/ 	.word	0xffffffff


	//   ....[5]....
        /*0050*/ 	.word	0xffffffff


	//   ....[6]....
        /*0054*/ 	.word	0xffffffff


	//   ....[7]....
        /*0058*/ 	.word	0xffffffff


	//   ....[8]....
        /*005c*/ 	.word	0xffffffff


	//   ....[9]....
        /*0060*/ 	.word	0xffffffff


	//   ....[10]....
        /*0064*/ 	.word	0xffffffff


	//   ....[11]....
        /*0068*/ 	.word	0xffffffff


	//   ....[12]....
        /*006c*/ 	.word	0xffffffff


	//   ....[13]....
        /*0070*/ 	.word	0xffffffff


	//   ....[14]....
        /*0074*/ 	.word	0xffffffff


	//   ....[15]....
        /*0078*/ 	.word	0xffffffff


	//   ....[16]....
        /*007c*/ 	.word	0xffffffff


	//   ....[17]....
        /*0080*/ 	.word	0xffffffff


	//----- nvinfo : EIATTR_COOP_GROUP_INSTR_OFFSETS
	.align		4
.L_2467:
        /*0084*/ 	.byte	0x04, 0x28
        /*0086*/ 	.short	(.L_2469 - .L_2468)


	//   ....[0]....
.L_2468:
        /*0088*/ 	.word	0x00000640


	//   ....[1]....
        /*008c*/ 	.word	0x00000700


	//   ....[2]....
        /*0090*/ 	.word	0x00003380


	//   ....[3]....
        /*0094*/ 	.word	0x00003680


	//   ....[4]....
        /*0098*/ 	.word	0x000036a0


	//   ....[5]....
        /*009c*/ 	.word	0x00003720


	//   ....[6]....
        /*00a0*/ 	.word	0x00003730


	//   ....[7]....
        /*00a4*/ 	.word	0x00003770


	//   ....[8]....
        /*00a8*/ 	.word	0x00003780


	//   ....[9]....
        /*00ac*/ 	.word	0x000037c0


	//   ....[10]....
        /*00b0*/ 	.word	0x000037d0


	//   ....[11]....
        /*00b4*/ 	.word	0x00003810


	//   ....[12]....
        /*00b8*/ 	.word	0x00003820


	//   ....[13]....
        /*00bc*/ 	.word	0x000038f0


	//   ....[14]....
        /*00c0*/ 	.word	0x00003900


	//   ....[15]....
        /*00c4*/ 	.word	0x000041b0


	//   ....[16]....
        /*00c8*/ 	.word	0x000043f0


	//   ....[17]....
        /*00cc*/ 	.word	0x00004c10


	//----- nvinfo : EIATTR_EXIT_INSTR_OFFSETS
	.align		4
.L_2469:
        /*00d0*/ 	.byte	0x04, 0x1c
        /*00d2*/ 	.short	(.L_2471 - .L_2470)


	//   ....[0]....
.L_2470:
        /*00d4*/ 	.word	0x00000300


	//   ....[1]....
        /*00d8*/ 	.word	0x00004cf0


	//----- nvinfo : EIATTR_MAX_THREADS
	.align		4
.L_2471:
        /*00dc*/ 	.byte	0x04, 0x05
        /*00de*/ 	.short	(.L_2473 - .L_2472)
.L_2472:
        /*00e0*/ 	.word	0x00000080
        /*00e4*/ 	.word	0x00000001
        /*00e8*/ 	.word	0x00000001


	//----- nvinfo : EIATTR_CRS_STACK_SIZE
	.align		4
.L_2473:
        /*00ec*/ 	.byte	0x04, 0x1e
        /*00ee*/ 	.short	(.L_2475 - .L_2474)
.L_2474:
        /*00f0*/ 	.word	0x00000000
.L_2475:


//--------------------- .nv.info._Z25selective_scan_fwd_kernelI32Selective_Scan_fwd_kernel_traitsILi128ELi16ELi1ELb1ELb1ELb0ELb0EN3c104HalfEfEEv13SSMParamsBase --------------------------
	.section	.nv.info._Z25selective_scan_fwd_kernelI32Selective_Scan_fwd_kernel_traitsILi128ELi16ELi1ELb1ELb1ELb0ELb0EN3c104HalfEfEEv13SSMParamsBase,"",@"SHT_CUDA_INFO"
	.sectionflags	@""
	.align	4


	//----- nvinfo : EIATTR_CUDA_API_VERSION
	.align		4
        /*0000*/ 	.byte	0x04, 0x37
        /*0002*/ 	.short	(.L_2477 - .L_2476)
.L_2476:
        /*0004*/ 	.word	0x00000082


	//----- nvinfo : EIATTR_SW2861232_WAR
	.align		4
.L_2477:
        /*0008*/ 	.byte	0x01, 0x35
	.zero		2


	//----- nvinfo : EIATTR_PARAM_CBANK
	.align		4
        /*000c*/ 	.byte	0x04, 0x0a
        /*000e*/ 	.short	(.L_2479 - .L_2478)
	.align		4
.L_2478:
        /*0010*/ 	.word	index@(.nv.constant0._Z25selective_scan_fwd_kernelI32Selective_Scan_fwd_kernel_traitsILi128ELi16ELi1ELb1ELb1ELb0ELb0EN3c104HalfEfEEv13SSMParamsBase)
        /*0014*/ 	.short	0x0160
        /*0016*/ 	.short	0x0118


	//----- nvinfo : EIATTR_CBANK_PARAM_SIZE
	.align		4
.L_2479:
        /*0018*/ 	.byte	0x03, 0x19
        /*001a*/ 	.short	0x0118


	//----- nvinfo : EIATTR_KPARAM_INFO
	.align		4
        /*001c*/ 	.byte	0x04, 0x17
        /*001e*/ 	.short	(.L_2481 - .L_2480)
.L_2480:
        /*0020*/ 	.word	0x00000000
        /*0024*/ 	.short	0x0000
        /*0026*/ 	.short	0x0000
        /*0028*/ 	.byte	0x00, 0xf0, 0x61, 0x04


	//----- nvinfo : EIATTR_MAXREG_COUNT
	.align		4
.L_2481:
        /*002c*/ 	.byte	0x03, 0x1b
        /*002e*/ 	.short	0x00a8


	//----- nvinfo : EIATTR_NUM_BARRIERS
	.align		4
        /*0030*/ 	.byte	0x02, 0x4c
        /*0032*/ 	.byte	0x01
	.zero		1


	//----- nvinfo : EIATTR_MERCURY_ISA_VERSION
	.align		4
        /*0034*/ 	.byte	0x03, 0x5f
        /*0036*/ 	.short	0x0000


	//----- nvinfo : EIATTR_COOP_GROUP_MASK_REGIDS
	.align		4
        /*0038*/ 	.byte	0x04, 0x29
        /*003a*/ 	.short	(.L_2483 - .L_2482)


	//   ....[0]....
.L_2482:
        /*003c*/ 	.word	0xffffffff


	//   ....[1]....
        /*0040*/ 	.word	0xffffffff


	//   ....[2]....
        /*0044*/ 	.word	0xffffffff


	//   ....[3]....
        /*0048*/ 	.word	0xffffffff


	//   ....[4]....
        /*004c*/ 	.word	0xffffffff


	//   ....[5]....
        /*0050*/ 	.word	0xffffffff


	//   ....[6]....
        /*0054*/ 	.word	0xffffffff


	//   ....[7]....
        /*0058*/ 	.word	0xffffffff


	//   ....[8]....
        /*005c*/ 	.word	0xffffffff


	//   ....[9]....
        /*0060*/ 	.word	0xffffffff


	//   ....[10]....
        /*0064*/ 	.word	0xffffffff


	//   ....[11]....
        /*0068*/ 	.word	0xffffffff


	//   ....[12]....
        /*006c*/ 	.word	0xffffffff


	//   ....[13]....
        /*0070*/ 	.word	0xffffffff


	//   ....[14]....
        /*0074*/ 	.word	0xffffffff


	//   ....[15]....
        /*0078*/ 	.word	0xffffffff


	//----- nvinfo : EIATTR_COOP_GROUP_INSTR_OFFSETS
	.align		4
.L_2483:
        /*007c*/ 	.byte	0x04, 0x28
        /*007e*/ 	.short	(.L_2485 - .L_2484)


	//   ....[0]....
.L_2484:
        /*0080*/ 	.word	0x00000630


	//   ....[1]....
        /*0084*/ 	.word	0x000006f0


	//   ....[2]....
        /*0088*/ 	.word	0x00003270


	//   ....[3]....
        /*008c*/ 	.word	0x00003810


	//   ....[4]....
        /*0090*/ 	.word	0x00003830


	//   ....[5]....
        /*0094*/ 	.word	0x000038d0


	//   ....[6]....
        /*0098*/ 	.word	0x000038e0


	//   ....[7]....
        /*009c*/ 	.word	0x00003980


	//   ....[8]....
        /*00a0*/ 	.word	0x000039a0


	//   ....[9]....
        /*00a4*/ 	.word	0x000039d0


	//   ....[10]....
        /*00a8*/ 	.word	0x000039f0


	//   ....[11]....
        /*00ac*/ 	.word	0x00003a20


	//   ....[12]....
        /*00b0*/ 	.word	0x00003a40


	//   ....[13]....
        /*00b4*/ 	.word	0x00003ac0


	//   ....[14]....
        /*00b8*/ 	.word	0x00003b20


	//   ....[15]....
        /*00bc*/ 	.word	0x000041c0


	//----- nvinfo : EIATTR_EXIT_INSTR_OFFSETS
	.align		4
.L_2485:
        /*00c0*/ 	.byte	0x04, 0x1c
        /*00c2*/ 	.short	(.L_2487 - .L_2486)


	//   ....[0]....
.L_2486:
        /*00c4*/ 	.word	0x00000310


	//   ....[1]....
        /*00c8*/ 	.word	0x00004300


	//----- nvinfo : EIATTR_MAX_THREADS
	.align		4
.L_2487:
        /*00cc*/ 	.byte	0x04, 0x05
        /*00ce*/ 	.short	(.L_2489 - .L_2488)
.L_2488:
        /*00d0*/ 	.word	0x00000080
        /*00d4*/ 	.word	0x00000001
        /*00d8*/ 	.word	0x00000001


	//----- nvinfo : EIATTR_CRS_STACK_SIZE
	.align		4
.L_2489:
        /*00dc*/ 	.byte	0x04, 0x1e
        /*00de*/ 	.short	(.L_2491 - .L_2490)
.L_2490:
        /*00e0*/ 	.word	0x00000000
.L_2491:


//--------------------- .nv.info._Z25selective_scan_fwd_kernelI32Selective_Scan_fwd_kernel_traitsILi128ELi16ELi1ELb1ELb1ELb0ELb1EN3c104HalfEfEEv13SSMParamsBase --------------------------
	.section	.nv.info._Z25selective_scan_fwd_kernelI32Selective_Scan_fwd_kernel_traitsILi128ELi16ELi1ELb1ELb1ELb0ELb1EN3c104HalfEfEEv13SSMParamsBase,"",@"SHT_CUDA_INFO"
	.sectionflags	@""
	.align	4


	//----- nvinfo : EIATTR_CUDA_API_VERSION
	.align		4
        /*0000*/ 	.byte	0x04, 0x37
        /*0002*/ 	.short	(.L_2493 - .L_2492)
.L_2492:
        /*0004*/ 	.word	0x00000082


	//----- nvinfo : EIATTR_SW2861232_WAR
	.align		4
.L_2493:
        /*0008*/ 	.byte	0x01, 0x35
	.zero		2


	//----- nvinfo : EIATTR_PARAM_CBANK
	.align		4
        /*000c*/ 	.byte	0x04, 0x0a
        /*000e*/ 	.short	(.L_2495 - .L_2494)
	.align		4
.L_2494:
        /*0010*/ 	.word	index@(.nv.constant0._Z25selective_scan_fwd_kernelI32Selective_Scan_fwd_kernel_traitsILi128ELi16ELi1ELb1ELb1ELb0ELb1EN3c104HalfEfEEv13SSMParamsBase)
        /*0014*/ 	.short	0x0160
        /*0016*/ 	.short	0x0118


	//----- nvinfo : EIATTR_CBANK_PARAM_SIZE
	.align		4
.L_2495:
        /*0018*/ 	.byte	0x03, 0x19
        /*001a*/ 	.short	0x0118


	//----- nvinfo : EIATTR_KPARAM_INFO
	.align		4
        /*001c*/ 	.byte	0x04, 0x17
        /*001e*/ 	.short	(.L_2497 - .L_2496)
.L_2496:
        /*0020*/ 	.word	0x00000000
        /*0024*/ 	.short	0x0000
        /*0026*/ 	.short	0x0000
        /*0028*/ 	.byte	0x00, 0xf0, 0x61, 0x04


	//----- nvinfo : EIATTR_MAXREG_COUNT
	.align		4
.L_2497:
        /*002c*/ 	.byte	0x03, 0x1b
        /*002e*/ 	.short	0x00a8


	//----- nvinfo : EIATTR_NUM_BARRIERS
	.align		4
        /*0030*/ 	.byte	0x02, 0x4c
        /*0032*/ 	.byte	0x01
	.zero		1


	//----- nvinfo : EIATTR_MERCURY_ISA_VERSION
	.align		4
        /*0034*/ 	.byte	0x03, 0x5f
        /*0036*/ 	.short	0x0000


	//----- nvinfo : EIATTR_COOP_GROUP_MASK_REGIDS
	.align		4
        /*0038*/ 	.byte	0x04, 0x29
        /*003a*/ 	.short	(.L_2499 - .L_2498)


	//   ....[0]....
.L_2498:
        /*003c*/ 	.word	0xffffffff


	//   ....[1]....
        /*0040*/ 	.word	0xffffffff


	//   ....[2]....
        /*0044*/ 	.word	0xffffffff


	//   ....[3]....
        /*0048*/ 	.word	0xffffffff


	//   ....[4]....
        /*004c*/ 	.word	0xffffffff


	//   ....[5]....
        /*0050*/ 	.word	0xffffffff


	//   ....[6]....
        /*0054*/ 	.word	0xffffffff


	//   ....[7]....
        /*0058*/ 	.word	0xffffffff


	//   ....[8]....
        /*005c*/ 	.word	0xffffffff


	//   ....[9]....
        /*0060*/ 	.word	0xffffffff


	//   ....[10]....
        /*0064*/ 	.word	0xffffffff


	//   ....[11]....
        /*0068*/ 	.word	0xffffffff


	//   ....[12]....
        /*006c*/ 	.word	0xffffffff


	//   ....[13]....
        /*0070*/ 	.word	0xffffffff


	//   ....[14]....
        /*0074*/ 	.word	0xffffffff


	//   ....[15]....
        /*0078*/ 	.word	0xffffffff


	//   ....[16]....
        /*007c*/ 	.word	0xffffffff


	//   ....[17]....
        /*0080*/ 	.word	0xffffffff


	//----- nvinfo : EIATTR_COOP_GROUP_INSTR_OFFSETS
	.align		4
.L_2499:
        /*0084*/ 	.byte	0x04, 0x28
        /*0086*/ 	.short	(.L_2501 - .L_2500)


	//   ....[0]....
.L_2500:
        /*0088*/ 	.word	0x00000640


	//   ....[1]....
        /*008c*/ 	.word	0x00000700


	//   ....[2]....
        /*0090*/ 	.word	0x00003280


	//   ....[3]....
        /*0094*/ 	.word	0x00003820


	//   ....[4]....
        /*0098*/ 	.word	0x00003840


	//   ....[5]....
        /*009c*/ 	.word	0x000038e0


	//   ....[6]....
        /*00a0*/ 	.word	0x000038f0


	//   ....[7]....
        /*00a4*/ 	.word	0x00003990


	//   ....[8]....
        /*00a8*/ 	.word	0x000039b0


	//   ....[9]....
        /*00ac*/ 	.word	0x000039e0


	//   ....[10]....
        /*00b0*/ 	.word	0x00003a00


	//   ....[11]....
        /*00b4*/ 	.word	0x00003a30


	//   ....[12]....
        /*00b8*/ 	.word	0x00003a50


	//   ....[13]....
        /*00bc*/ 	.word	0x00003ad0


	//   ....[14]....
        /*00c0*/ 	.word	0x00003b30


	//   ....[15]....
        /*00c4*/ 	.word	0x000041b0


	//   ....[16]....
        /*00c8*/ 	.word	0x000043f0


	//   ....[17]....
        /*00cc*/ 	.word	0x00004c10


	//----- nvinfo : EIATTR_EXIT_INSTR_OFFSETS
	.align		4
.L_2501:
        /*00d0*/ 	.byte	0x04, 0x1c
        /*00d2*/ 	.short	(.L_2503 - .L_2502)


	//   ....[0]....
.L_2502:
        /*00d4*/ 	.word	0x00000300


	//   ....[1]....
        /*00d8*/ 	.word	0x00004cf0


	//----- nvinfo : EIATTR_MAX_THREADS
	.align		4
.L_2503:
        /*00dc*/ 	.byte	0x04, 0x05
        /*00de*/ 	.short	(.L_2505 - .L_2504)
.L_2504:
        /*00e0*/ 	.word	0x00000080
        /*00e4*/ 	.word	0x00000001
        /*00e8*/ 	.word	0x00000001


	//----- nvinfo : EIATTR_CRS_STACK_SIZE
	.align		4
.L_2505:
        /*00ec*/ 	.byte	0x04, 0x1e
        /*00ee*/ 	.short	(.L_2507 - .L_2506)
.L_2506:
        /*00f0*/ 	.word	0x00000000
.L_2507:


//--------------------- .nv.info._Z25selective_scan_fwd_kernelI32Selective_Scan_fwd_kernel_traitsILi128ELi16ELi1ELb1ELb1ELb1ELb0EN3c104HalfEfEEv13SSMParamsBase --------------------------
	.section	.nv.info._Z25selective_scan_fwd_kernelI32Selective_Scan_fwd_kernel_traitsILi128ELi16ELi1ELb1ELb1ELb1ELb0EN3c104HalfEfEEv13SSMParamsBase,"",@"SHT_CUDA_INFO"
	.sectionflags	@""
	.align	4


	//----- nvinfo : EIATTR_CUDA_API_VERSION
	.align		4
        /*0000*/ 	.byte	0x04, 0x37
        /*0002*/ 	.short	(.L_2509 - .L_2508)
.L_2508:
        /*0004*/ 	.word	0x00000082


	//----- nvinfo : EIATTR_SW2861232_WAR
	.align		4
.L_2509:
        /*0008*/ 	.byte	0x01, 0x35
	.zero		2


	//----- nvinfo : EIATTR_PARAM_CBANK
	.align		4
        /*000c*/ 	.byte	0x04, 0x0a
        /*000e*/ 	.short	(.L_2511 - .L_2510)
	.align		4
.L_2510:
        /*0010*/ 	.word	index@(.nv.constant0._Z25selective_scan_fwd_kernelI32Selective_Scan_fwd_kernel_traitsILi128ELi16ELi1ELb1ELb1ELb1ELb0EN3c104HalfEfEEv13SSMParamsBase)
        /*0014*/ 	.short	0x0160
        /*0016*/ 	.short	0x0118


	//----- nvinfo : EIATTR_CBANK_PARAM_SIZE
	.align		4
.L_2511:
        /*0018*/ 	.byte	0x03, 0x19
        /*001a*/ 	.short	0x0118


	//----- nvinfo : EIATTR_KPARAM_INFO
	.align		4
        /*001c*/ 	.byte	0x04, 0x17
        /*001e*/ 	.short	(.L_2513 - .L_2512)
.L_2512:
        /*0020*/ 	.word	0x00000000
        /*0024*/ 	.short	0x0000
        /*0026*/ 	.short	0x0000
        /*0028*/ 	.byte	0x00, 0xf0, 0x61, 0x04


	//----- nvinfo : EIATTR_MAXREG_COUNT
	.align		4
.L_2513:
        /*002c*/ 	.byte	0x03, 0x1b
        /*002e*/ 	.short	0x00a8


	//----- nvinfo : EIATTR_NUM_BARRIERS
	.align		4
        /*0030*/ 	.byte	0x02, 0x4c
        /*0032*/ 	.byte	0x01
	.zero		1


	//----- nvinfo : EIATTR_MERCURY_ISA_VERSION
	.align		4
        /*0034*/ 	.byte	0x03, 0x5f
        /*0036*/ 	.short	0x0000


	//----- nvinfo : EIATTR_COOP_GROUP_MASK_REGIDS
	.align		4
        /*0038*/ 	.byte	0x04, 0x29
        /*003a*/ 	.short	(.L_2515 - .L_2514)


	//   ....[0]....
.L_2514:
        /*003c*/ 	.word	0xffffffff


	//   ....[1]....
        /*0040*/ 	.word	0xffffffff


	//   ....[2]....
        /*0044*/ 	.word	0xffffffff


	//   ....[3]....
        /*0048*/ 	.word	0xffffffff


	//   ....[4]....
        /*004c*/ 	.word	0xffffffff


	//   ....[5]....
        /*0050*/ 	.word	0xffffffff


	//   ....[6]....
        /*0054*/ 	.word	0xffffffff


	//   ....[7]....
        /*0058*/ 	.word	0xffffffff


	//   ....[8]....
        /*005c*/ 	.word	0xffffffff


	//   ....[9]....
        /*0060*/ 	.word	0xffffffff


	//   ....[10]....
        /*0064*/ 	.word	0xffffffff


	//   ....[11]....
        /*0068*/ 	.word	0xffffffff


	//   ....[12]....
        /*006c*/ 	.word	0xffffffff


	//   ....[13]....
        /*0070*/ 	.word	0xffffffff


	//   ....[14]....
        /*0074*/ 	.word	0xffffffff


	//   ....[15]....
        /*0078*/ 	.word	0xffffffff


	//   ....[16]....
        /*007c*/ 	.word	0xffffffff


	//----- nvinfo : EIATTR_COOP_GROUP_INSTR_OFFSETS
	.align		4
.L_2515:
        /*0080*/ 	.byte	0x04, 0x28
        /*0082*/ 	.short	(.L_2517 - .L_2516)


	//   ....[0]....
.L_2516:
        /*0084*/ 	.word	0x00000730


	//   ....[1]....
        /*0088*/ 	.word	0x000007f0


	//   ....[2]....
        /*008c*/ 	.word	0x00003330


	//   ....[3]....
        /*0090*/ 	.word	0x000039c0


	//   ....[4]....
        /*0094*/ 	.word	0x000039d0


	//   ....[5]....
        /*0098*/ 	.word	0x00003a00


	//   ....[6]....
        /*009c*/ 	.word	0x00003a20


	//   ....[7]....
        /*00a0*/ 	.word	0x00003a50


	//   ....[8]....
        /*00a4*/ 	.word	0x00003a70


	//   ....[9]....
        /*00a8*/ 	.word	0x00003aa0


	//   ....[10]....
        /*00ac*/ 	.word	0x00003ac0


	//   ....[11]....
        /*00b0*/ 	.word	0x00003af0


	//   ....[12]....
        /*00b4*/ 	.word	0x00003b10


	//   ....[13]....
        /*00b8*/ 	.word	0x00003b50


	//   ....[14]....
        /*00bc*/ 	.word	0x00003bd0


	//   ....[15]....
        /*00c0*/ 	.word	0x00003c00


	//   ....[16]....
        /*00c4*/ 	.word	0x000043e0


	//----- nvinfo : EIATTR_EXIT_INSTR_OFFSETS
	.align		4
.L_2517:
        /*00c8*/ 	.byte	0x04, 0x1c
        /*00ca*/ 	.short	(.L_2519 - .L_2518)


	//   ....[0]....
.L_2518:
        /*00cc*/ 	.word	0x00000390


	//   ....[1]....
        /*00d0*/ 	.word	0x00004550


	//----- nvinfo : EIATTR_MAX_THREADS
	.align		4
.L_2519:
        /*00d4*/ 	.byte	0x04, 0x05
        /*00d6*/ 	.short	(.L_2521 - .L_2520)
.L_2520:
        /*00d8*/ 	.word	0x00000080
        /*00dc*/ 	.word	0x00000001
        /*00e0*/ 	.word	0x00000001


	//----- nvinfo : EIATTR_CRS_STACK_SIZE
	.align		4
.L_2521:
        /*00e4*/ 	.byte	0x04, 0x1e
        /*00e6*/ 	.short	(.L_2523 - .L_2522)
.L_2522:
        /*00e8*/ 	.word	0x00000000
.L_2523:


//--------------------- .nv.info._Z25selective_scan_fwd_kernelI32Selective_Scan_fwd_kernel_traitsILi128ELi16ELi1ELb1ELb1ELb1ELb1EN3c104HalfEfEEv13SSMParamsBase --------------------------
	.section	.nv.info._Z25selective_scan_fwd_kernelI32Selective_Scan_fwd_kernel_traitsILi128ELi16ELi1ELb1ELb1ELb1ELb1EN3c104HalfEfEEv13SSMParamsBase,"",@"SHT_CUDA_INFO"
	.sectionflags	@""
	.align	4


	//----- nvinfo : EIATTR_CUDA_API_VERSION
	.align		4
        /*0000*/ 	.byte	0x04, 0x37
        /*0002*/ 	.short	(.L_2525 - .L_2524)
.L_2524:
        /*0004*/ 	.word	0x00000082


	//----- nvinfo : EIATTR_SW2861232_WAR
	.align		4
.L_2525:
        /*0008*/ 	.byte	0x01, 0x35
	.zero		2


	//----- nvinfo : EIATTR_PARAM_CBANK
	.align		4
        /*000c*/ 	.byte	0x04, 0x0a
        /*000e*/ 	.short	(.L_2527 - .L_2526)
	.align		4
.L_2526:
        /*0010*/ 	.word	index@(.nv.constant0._Z25selective_scan_fwd_kernelI32Selective_Scan_fwd_kernel_traitsILi128ELi16ELi1ELb1ELb1ELb1ELb1EN3c104HalfEfEEv13SSMParamsBase)
        /*0014*/ 	.short	0x0160
        /*0016*/ 	.short	0x0118


	//----- nvinfo : EIATTR_CBANK_PARAM_SIZE
	.align		4
.L_2527:
        /*0018*/ 	.byte	0x03, 0x19
        /*001a*/ 	.short	0x0118


	//----- nvinfo : EIATTR_KPARAM_INFO
	.align		4
        /*001c*/ 	.byte	0x04, 0x17
        /*001e*/ 	.short	(.L_2529 - .L_2528)
.L_2528:
        /*0020*/ 	.word	0x00000000
        /*0024*/ 	.short	0x0000
        /*0026*/ 	.short	0x0000
        /*0028*/ 	.byte	0x00, 0xf0, 0x61, 0x04


	//----- nvinfo : EIATTR_MAXREG_COUNT
	.align		4
.L_2529:
        /*002c*/ 	.byte	0x03, 0x1b
        /*002e*/ 	.short	0x00a8


	//----- nvinfo : EIATTR_NUM_BARRIERS
	.align		4
        /*0030*/ 	.byte	0x02, 0x4c
        /*0032*/ 	.byte	0x01
	.zero		1


	//----- nvinfo : EIATTR_MERCURY_ISA_VERSION
	.align		4
        /*0034*/ 	.byte	0x03, 0x5f
        /*0036*/ 	.short	0x0000


	//----- nvinfo : EIATTR_COOP_GROUP_MASK_REGIDS
	.align		4
        /*0038*/ 	.byte	0x04, 0x29
        /*003a*/ 	.short	(.L_2531 - .L_2530)


	//   ....[0]....
.L_2530:
        /*003c*/ 	.word	0xffffffff


	//   ....[1]....
        /*0040*/ 	.word	0xffffffff


	//   ....[2]....
        /*0044*/ 	.word	0xffffffff


	//   ....[3]....
        /*0048*/ 	.word	0xffffffff


	//   ....[4]....
        /*004c*/ 	.word	0xffffffff


	//   ....[5]....
        /*0050*/ 	.word	0xffffffff


	//   ....[6]....
        /*0054*/ 	.word	0xffffffff


	//   ....[7]....
        /*0058*/ 	.word	0xffffffff


	//   ....[8]....
        /*005c*/ 	.word	0xffffffff


	//   ....[9]....
        /*0060*/ 	.word	0xffffffff


	//   ....[10]....
        /*0064*/ 	.word	0xffffffff


	//   ....[11]....
        /*0068*/ 	.word	0xffffffff


	//   ....[12]....
        /*006c*/ 	.word	0xffffffff


	//   ....[13]....
        /*0070*/ 	.word	0xffffffff


	//   ....[14]....
        /*0074*/ 	.word	0xffffffff


	//   ....[15]....
        /*0078*/ 	.word	0xffffffff


	//   ....[16]....
        /*007c*/ 	.word	0xffffffff


	//   ....[17]....
        /*0080*/ 	.word	0xffffffff


	//   ....[18]....
        /*0084*/ 	.word	0xffffffff


	//----- nvinfo : EIATTR_COOP_GROUP_INSTR_OFFSETS
	.align		4
.L_2531:
        /*0088*/ 	.byte	0x04, 0x28
        /*008a*/ 	.short	(.L_2533 - .L_2532)


	//   ....[0]....
.L_2532:
        /*008c*/ 	.word	0x000006f0


	//   ....[1]....
        /*0090*/ 	.word	0x000007b0


	//   ....[2]....
        /*0094*/ 	.word	0x000032f0


	//   ....[3]....
        /*0098*/ 	.word	0x00003980


	//   ....[4]....
        /*009c*/ 	.word	0x00003990


	//   ....[5]....
        /*00a0*/ 	.word	0x000039c0


	//   ....[6]....
        /*00a4*/ 	.word	0x000039e0


	//   ....[7]....
        /*00a8*/ 	.word	0x00003a10


	//   ....[8]....
        /*00ac*/ 	.word	0x00003a30


	//   ....[9]....
        /*00b0*/ 	.word	0x00003a60


	//   ....[10]....
        /*00b4*/ 	.word	0x00003a80


	//   ....[11]....
        /*00b8*/ 	.word	0x00003ab0


	//   ....[12]....
        /*00bc*/ 	.word	0x00003ad0


	//   ....[13]....
        /*00c0*/ 	.word	0x00003b10


	//   ....[14]....
        /*00c4*/ 	.word	0x00003b90


	//   ....[15]....
        /*00c8*/ 	.word	0x00003bc0


	//   ....[16]....
        /*00cc*/ 	.word	0x00004390


	//   ....[17]....
        /*00d0*/ 	.word	0x000045f0


	//   ....[18]....
        /*00d4*/ 	.word	0x00004e80


	//----- nvinfo : EIATTR_EXIT_INSTR_OFFSETS
	.align		4
.L_2533:
        /*00d8*/ 	.byte	0x04, 0x1c
        /*00da*/ 	.short	(.L_2535 - .L_2534)


	//   ....[0]....
.L_2534:
        /*00dc*/ 	.word	0x00000380


	//   ....[1]....
        /*00e0*/ 	.word	0x00004ef0


	//----- nvinfo : EIATTR_MAX_THREADS
	.align		4
.L_2535:
        /*00e4*/ 	.byte	0x04, 0x05
        /*00e6*/ 	.short	(.L_2537 - .L_2536)
.L_2536:
        /*00e8*/ 	.word	0x00000080
        /*00ec*/ 	.word	0x00000001
        /*00f0*/ 	.word	0x00000001


	//----- nvinfo : EIATTR_CRS_STACK_SIZE
	.align		4
.L_2537:
        /*00f4*/ 	.byte	0x04, 0x1e
        /*00f6*/ 	.short	(.L_2539 - .L_2538)
.L_2538:
        /*00f8*/ 	.word	0x00000000
.L_2539:


//--------------------- .nv.info._Z25selective_scan_fwd_kernelI32Selective_Scan_fwd_kernel_traitsILi64ELi16ELi1ELb0ELb0ELb0ELb0EN3c104HalfEfEEv13SSMParamsBase --------------------------
	.section	.nv.info._Z25selective_scan_fwd_kernelI32Selective_Scan_fwd_kernel_traitsILi64ELi16ELi1ELb0ELb0ELb0ELb0EN3c104HalfEfEEv13SSMParamsBase,"",@"SHT_CUDA_INFO"
	.sectionflags	@""
	.align	4


	//----- nvinfo : EIATTR_CUDA_API_VERSION
	.align		4
        /*0000*/ 	.byte	0x04, 0x37
        /*0002*/ 	.short	(.L_2541 - .L_2540)
.L_2540:
        /*0004*/ 	.word	0x00000082


	//----- nvinfo : EIATTR_SW2861232_WAR
	.align		4
.L_2541:
        /*0008*/ 	.byte	0x01, 0x35
	.zero		2


	//----- nvinfo : EIATTR_PARAM_CBANK
	.align		4
        /*000c*/ 	.byte	0x04, 0x0a
        /*000e*/ 	.short	(.L_2543 - .L_2542)
	.align		4
.L_2542:
        /*0010*/ 	.word	index@(.nv.constant0._Z25selective_scan_fwd_kernelI32Selective_Scan_fwd_kernel_traitsILi64ELi16ELi1ELb0ELb0ELb0ELb0EN3c104HalfEfEEv13SSMParamsBase)
        /*0014*/ 	.short	0x0160
        /*0016*/ 	.short	0x0118


	//----- nvinfo : EIATTR_CBANK_PARAM_SIZE
	.align		4
.L_2543:
        /*0018*/ 	.byte	0x03, 0x19
        /*001a*/ 	.short	0x0118


	//----- nvinfo : EIATTR_KPARAM_INFO
	.align		4
        /*001c*/ 	.byte	0x04, 0x17
        /*001e*/ 	.short	(.L_2545 - .L_2544)
.L_2544:
        /*0020*/ 	.word	0x00000000
        /*0024*/ 	.short	0x0000
        /*0026*/ 	.short	0x0000
        /*0028*/ 	.byte	0x00, 0xf0, 0x61, 0x04


	//----- nvinfo : EIATTR_MAXREG_COUNT
	.align		4
.L_2545:
        /*002c*/ 	.byte	0x03, 0x1b
        /*002e*/ 	.short	0x00a8


	//----- nvinfo : EIATTR_NUM_BARRIERS
	.align		4
        /*0030*/ 	.byte	0x02, 0x4c
        /*0032*/ 	.byte	0x01
	.zero		1


	//----- nvinfo : EIATTR_MERCURY_ISA_VERSION
	.align		4
        /*0034*/ 	.byte	0x03, 0x5f
        /*0036*/ 	.short	0x0000


	//----- nvinfo : EIATTR_COOP_GROUP_MASK_REGIDS
	.align		4
        /*0038*/ 	.byte	0x04, 0x29
        /*003a*/ 	.short	(.L_2547 - .L_2546)


	//   ....[0]....
.L_2546:
        /*003c*/ 	.word	0xffffffff


	//   ....[1]....
        /*0040*/ 	.word	0xffffffff


	//   ....[2]....
        /*0044*/ 	.word	0xffffffff


	//   ....[3]....
        /*0048*/ 	.word	0xffffffff


	//   ....[4]....
        /*004c*/ 	.word	0xffffffff


	//   ....[5]....
        /*0050*/ 	.word	0xffffffff


	//   ....[6]....
        /*0054*/ 	.word	0xffffffff


	//   ....[7]....
        /*0058*/ 	.word	0xffffffff


	//   ....[8]....
        /*005c*/ 	.word	0xffffffff


	//   ....[9]....
        /*0060*/ 	.word	0xffffffff


	//   ....[10]....
        /*0064*/ 	.word	0xffffffff


	//   ....[11]....
        /*0068*/ 	.word	0xffffffff


	//   ....[12]....
        /*006c*/ 	.word	0xffffffff


	//   ....[13]....
        /*0070*/ 	.word	0xffffffff


	//   ....[14]....
        /*0074*/ 	.word	0xffffffff


	//----- nvinfo : EIATTR_COOP_GROUP_INSTR_OFFSETS
	.align		4
.L_2547:
        /*0078*/ 	.byte	0x04, 0x28
        /*007a*/ 	.short	(.L_2549 - .L_2548)


	//   ....[0]....
.L_2548:
        /*007c*/ 	.word	0x00001010


	//   ....[1]....
        /*0080*/ 	.word	0x00001450


	//   ....[2]....
        /*0084*/ 	.word	0x00004870


	//   ....[3]....
        /*0088*/ 	.word	0x00004880


	//   ....[4]....
        /*008c*/ 	.word	0x000048c0


	//   ....[5]....
        /*0090*/ 	.word	0x000048d0


	//   ....[6]....
        /*0094*/ 	.word	0x00004910


	//   ....[7]....
        /*0098*/ 	.word	0x00004920


	//   ....[8]....
        /*009c*/ 	.word	0x00004960


	//   ....[9]....
        /*00a0*/ 	.word	0x00004970


	//   ....[10]....
        /*00a4*/ 	.word	0x000049b0


	//   ....[11]....
        /*00a8*/ 	.word	0x000049c0


	//   ....[12]....
        /*00ac*/ 	.word	0x00004a50


	//   ....[13]....
        /*00b0*/ 	.word	0x00004a80


	//   ....[14]....
        /*00b4*/ 	.word	0x00005250


	//----- nvinfo : EIATTR_EXIT_INSTR_OFFSETS
	.align		4
.L_2549:
        /*00b8*/ 	.byte	0x04, 0x1c
        /*00ba*/ 	.short	(.L_2551 - .L_2550)


	//   ....[0]....
.L_2550:
        /*00bc*/ 	.word	0x000002d0


	//   ....[1]....
        /*00c0*/ 	.word	0x00005830


	//----- nvinfo : EIATTR_MAX_THREADS
	.align		4
.L_2551:
        /*00c4*/ 	.byte	0x04, 0x05
        /*00c6*/ 	.short	(.L_2553 - .L_2552)
.L_2552:
        /*00c8*/ 	.word	0x00000040
        /*00cc*/ 	.word	0x00000001
        /*00d0*/ 	.word	0x00000001


	//----- nvinfo : EIATTR_CRS_STACK_SIZE
	.align		4
.L_2553:
        /*00d4*/ 	.byte	0x04, 0x1e
        /*00d6*/ 	.short	(.L_2555 - .L_2554)
.L_2554:
        /*00d8*/ 	.word	0x00000000
.L_2555:


//--------------------- .nv.info._Z25selective_scan_fwd_kernelI32Selective_Scan_fwd_kernel_traitsILi64ELi16ELi1ELb0ELb0ELb0ELb1EN3c104HalfEfEEv13SSMParamsBase --------------------------
	.section	.nv.info._Z25selective_scan_fwd_kernelI32Selective_Scan_fwd_kernel_traitsILi64ELi16ELi1ELb0ELb0ELb0ELb1EN3c104HalfEfEEv13SSMParamsBase,"",@"SHT_CUDA_INFO"
	.sectionflags	@""
	.align	4


	//----- nvinfo : EIATTR_CUDA_API_VERSION
	.align		4
        /*0000*/ 	.byte	0x04, 0x37
        /*0002*/ 	.short	(.L_2557 - .L_2556)
.L_2556:
        /*0004*/ 	.word	0x00000082


	//----- nvinfo : EIATTR_SW2861232_WAR
	.align		4
.L_2557:
        /*0008*/ 	.byte	0x01, 0x35
	.zero		2


	//----- nvinfo : EIATTR_PARAM_CBANK
	.align		4
        /*000c*/ 	.byte	0x04, 0x0a
        /*000e*/ 	.short	(.L_2559 - .L_2558)
	.align		4
.L_2558:
        /*0010*/ 	.word	index@(.nv.constant0._Z25selective_scan_fwd_kernelI32Selective_Scan_fwd_kernel_traitsILi64ELi16ELi1ELb0ELb0ELb0ELb1EN3c104HalfEfEEv13SSMParamsBase)
        /*0014*/ 	.short	0x0160
        /*0016*/ 	.short	0x0118


	//----- nvinfo : EIATTR_CBANK_PARAM_SIZE
	.align		4
.L_2559:
        /*0018*/ 	.byte	0x03, 0x19
        /*001a*/ 	.short	0x0118


	//----- nvinfo : EIATTR_KPARAM_INFO
	.align		4
        /*001c*/ 	.byte	0x04, 0x17
        /*001e*/ 	.short	(.L_2561 - .L_2560)
.L_2560:
        /*0020*/ 	.word	0x00000000
        /*0024*/ 	.short	0x0000
        /*0026*/ 	.short	0x0000
        /*0028*/ 	.byte	0x00, 0xf0, 0x61, 0x04


	//----- nvinfo : EIATTR_MAXREG_COUNT
	.align		4
.L_2561:
        /*002c*/ 	.byte	0x03, 0x1b
        /*002e*/ 	.short	0x00a8


	//----- nvinfo : EIATTR_NUM_BARRIERS
	.align		4
        /*0030*/ 	.byte	0x02, 0x4c
        /*0032*/ 	.byte	0x01
	.zero		1


	//----- nvinfo : EIATTR_MERCURY_ISA_VERSION
	.align		4
        /*0034*/ 	.byte	0x03, 0x5f
        /*0036*/ 	.short	0x0000


	//----- nvinfo : EIATTR_COOP_GROUP_MASK_REGIDS
	.align		4
        /*0038*/ 	.byte	0x04, 0x29
        /*003a*/ 	.short	(.L_2563 - .L_2562)


	//   ....[0]....
.L_2562:
        /*003c*/ 	.word	0xffffffff


	//   ....[1]....
        /*0040*/ 	.word	0xffffffff


	//   ....[2]....
        /*0044*/ 	.word	0xffffffff


	//   ....[3]....
        /*0048*/ 	.word	0xffffffff


	//   ....[4]....
        /*004c*/ 	.word	0xffffffff


	//   ....[5]....
        /*0050*/ 	.word	0xffffffff


	//   ....[6]....
        /*0054*/ 	.word	0xffffffff


	//   ....[7]....
        /*0058*/ 	.word	0xffffffff


	//   ....[8]....
        /*005c*/ 	.word	0xffffffff


	//   ....[9]....
        /*0060*/ 	.word	0xffffffff


	//   ....[10]....
        /*0064*/ 	.word	0xffffffff


	//   ....[11]....
        /*0068*/ 	.word	0xffffffff


	//   ....[12]....
        /*006c*/ 	.word	0xffffffff


	//   ....[13]....
        /*0070*/ 	.word	0xffffffff


	//   ....[14]....
        /*0074*/ 	.word	0xffffffff


	//   ....[15]....
        /*0078*/ 	.word	0xffffffff


	//   ....[16]....
        /*007c*/ 	.word	0xffffffff


	//----- nvinfo : EIATTR_COOP_GROUP_INSTR_OFFSETS
	.align		4
.L_2563:
        /*0080*/ 	.byte	0x04, 0x28
        /*0082*/ 	.short	(.L_2565 - .L_2564)


	//   ....[0]....
.L_2564:
        /*0084*/ 	.word	0x000012f0


	//   ....[1]....
        /*0088*/ 	.word	0x00001730


	//   ....[2]....
        /*008c*/ 	.word	0x00004b10


	//   ....[3]....
        /*0090*/ 	.word	0x00004b20


	//   ....[4]....
        /*0094*/ 	.word	0x00004bb0


	//   ....[5]....
        /*0098*/ 	.word	0x00004bd0


	//   ....[6]....
        /*009c*/ 	.word	0x00004c10


	//   ....[7]....
        /*00a0*/ 	.word	0x00004c40


	//   ....[8]....
        /*00a4*/ 	.word	0x00004c80


	//   ....[9]....
        /*00a8*/ 	.word	0x00004ca0


	//   ....[10]....
        /*00ac*/ 	.word	0x00004cd0


	//   ....[11]....
        /*00b0*/ 	.word	0x00004cf0


	//   ....[12]....
        /*00b4*/ 	.word	0x00004d20


	//   ....[13]....
        /*00b8*/ 	.word	0x00004d50


	//   ....[14]....
        /*00bc*/ 	.word	0x000055b0


	//   ....[15]....
        /*00c0*/ 	.word	0x000060f0


	//   ....[16]....
        /*00c4*/ 	.word	0x00006b50


	//----- nvinfo : EIATTR_EXIT_INSTR_OFFSETS
	.align		4
.L_2565:
        /*00c8*/ 	.byte	0x04, 0x1c
        /*00ca*/ 	.short	(.L_2567 - .L_2566)


	//   ....[0]....
.L_2566:
        /*00cc*/ 	.word	0x000002c0


	//   ....[1]....
        /*00d0*/ 	.word	0x00007120


	//----- nvinfo : EIATTR_MAX_THREADS
	.align		4
.L_2567:
        /*00d4*/ 	.byte	0x04, 0x05
        /*00d6*/ 	.short	(.L_2569 - .L_2568)
.L_2568:
        /*00d8*/ 	.word	0x00000040
        /*00dc*/ 	.word	0x00000001
        /*00e0*/ 	.word	0x00000001


	//----- nvinfo : EIATTR_CRS_STACK_SIZE
	.align		4
.L_2569:
        /*00e4*/ 	.byte	0x04, 0x1e
        /*00e6*/ 	.short	(.L_2571 - .L_2570)
.L_2570:
        /*00e8*/ 	.word	0x00000000
.L_2571:


//--------------------- .nv.info._Z25selective_scan_fwd_kernelI32Selective_Scan_fwd_kernel_traitsILi64ELi16ELi1ELb0ELb0ELb1ELb0EN3c104HalfEfEEv13SSMParamsBase --------------------------
	.section	.nv.info._Z25selective_scan_fwd_kernelI32Selective_Scan_fwd_kernel_traitsILi64ELi16ELi1ELb0ELb0ELb1ELb0EN3c104HalfEfEEv13SSMParamsBase,"",@"SHT_CUDA_INFO"
	.sectionflags	@""
	.align	4


	//----- nvinfo : EIATTR_CUDA_API_VERSION
	.align		4
        /*0000*/ 	.byte	0x04, 0x37
        /*0002*/ 	.short	(.L_2573 - .L_2572)
.L_2572:
        /*0004*/ 	.word	0x00000082


	//----- nvinfo : EIATTR_SW2861232_WAR
	.align		4
.L_2573:
        /*0008*/ 	.byte	0x01, 0x35
	.zero		2


	//----- nvinfo : EIATTR_PARAM_CBANK
	.align		4
        /*000c*/ 	.byte	0x04, 0x0a
        /*000e*/ 	.short	(.L_2575 - .L_2574)
	.align		4
.L_2574:
        /*0010*/ 	.word	index@(.nv.constant0._Z25selective_scan_fwd_kernelI32Selective_Scan_fwd_kernel_traitsILi64ELi16ELi1ELb0ELb0ELb1ELb0EN3c104HalfEfEEv13SSMParamsBase)
        /*0014*/ 	.short	0x0160
        /*0016*/ 	.short	0x0118


	//----- nvinfo : EIATTR_CBANK_PARAM_SIZE
	.align		4
.L_2575:
        /*0018*/ 	.byte	0x03, 0x19
        /*001a*/ 	.short	0x0118


	//----- nvinfo : EIATTR_KPARAM_INFO
	.align		4
        /*001c*/ 	.byte	0x04, 0x17
        /*001e*/ 	.short	(.L_2577 - .L_2576)
.L_2576:
        /*0020*/ 	.word	0x00000000
        /*0024*/ 	.short	0x0000
        /*0026*/ 	.short	0x0000
        /*0028*/ 	.byte	0x00, 0xf0, 0x61, 0x04


	//----- nvinfo : EIATTR_MAXREG_COUNT
	.align		4
.L_2577:
        /*002c*/ 	.byte	0x03, 0x1b
        /*002e*/ 	.short	0x00a8


	//----- nvinfo : EIATTR_NUM_BARRIERS
	.align		4
        /*0030*/ 	.byte	0x02, 0x4c
        /*0032*/ 	.byte	0x01
	.zero		1


	//----- nvinfo : EIATTR_MERCURY_ISA_VERSION
	.align		4
        /*0034*/ 	.byte	0x03, 0x5f
        /*0036*/ 	.short	0x0000


	//----- nvinfo : EIATTR_COOP_GROUP_MASK_REGIDS
	.align		4
        /*0038*/ 	.byte	0x04, 0x29
        /*003a*/ 	.short	(.L_2579 - .L_2578)


	//   ....[0]....
.L_2578:
        /*003c*/ 	.word	0xffffffff


	//   ....[1]....
        /*0040*/ 	.word	0xffffffff


	//   ....[2]....
        /*0044*/ 	.word	0xffffffff


	//   ....[3]....
        /*0048*/ 	.word	0xffffffff


	//   ....[4]....
        /*004c*/ 	.word	0xffffffff


	//   ....[5]....
        /*0050*/ 	.word	0xffffffff


	//   ....[6]....
        /*0054*/ 	.word	0xffffffff


	//   ....[7]....
        /*0058*/ 	.word	0xffffffff


	//   ....[8]....
        /*005c*/ 	.word	0xffffffff


	//   ....[9]....
        /*0060*/ 	.word	0xffffffff


	//   ....[10]....
        /*0064*/ 	.word	0xffffffff


	//   ....[11]....
        /*0068*/ 	.word	0xffffffff


	//   ....[12]....
        /*006c*/ 	.word	0xffffffff


	//   ....[13]....
        /*0070*/ 	.word	0xffffffff


	//   ....[14]....
        /*0074*/ 	.word	0xffffffff


	//   ....[15]....
        /*0078*/ 	.word	0xffffffff


	//----- nvinfo : EIATTR_COOP_GROUP_INSTR_OFFSETS
	.align		4
.L_2579:
        /*007c*/ 	.byte	0x04, 0x28
        /*007e*/ 	.short	(.L_2581 - .L_2580)


	//   ....[0]....
.L_2580:
        /*0080*/ 	.word	0x00001320


	//   ....[1]....
        /*0084*/ 	.word	0x000017c0


	//   ....[2]....
        /*0088*/ 	.word	0x00005030


	//   ....[3]....
        /*008c*/ 	.word	0x000050d0


	//   ....[4]....
        /*0090*/ 	.word	0x000050f0


	//   ....[5]....
        /*0094*/ 	.word	0x00005200


	//   ....[6]....
        /*0098*/ 	.word	0x00005210


	//   ....[7]....
        /*009c*/ 	.word	0x00005290


	//   ....[8]....
        /*00a0*/ 	.word	0x000052a0


	//   ....[9]....
        /*00a4*/ 	.word	0x00005330


	//   ....[10]....
        /*00a8*/ 	.word	0x00005350


	//   ....[11]....
        /*00ac*/ 	.word	0x00005380


	//   ....[12]....
        /*00b0*/ 	.word	0x000053a0


	//   ....[13]....
        /*00b4*/ 	.word	0x000053f0


	//   ....[14]....
        /*00b8*/ 	.word	0x00005450


	//   ....[15]....
        /*00bc*/ 	.word	0x00005e30


	//----- nvinfo : EIATTR_EXIT_INSTR_OFFSETS
	.align		4
.L_2581:
        /*00c0*/ 	.byte	0x04, 0x1c
        /*00c2*/ 	.short	(.L_2583 - .L_2582)


	//   ....[0]....
.L_2582:
        /*00c4*/ 	.word	0x00000470


	//   ....[1]....
        /*00c8*/ 	.word	0x00006450


	//----- nvinfo : EIATTR_MAX_THREADS
	.align		4
.L_2583:
        /*00cc*/ 	.byte	0x04, 0x05
        /*00ce*/ 	.short	(.L_2585 - .L_2584)
.L_2584:
        /*00d0*/ 	.word	0x00000040
        /*00d4*/ 	.word	0x00000001
        /*00d8*/ 	.word	0x00000001


	//----- nvinfo : EIATTR_CRS_STACK_SIZE
	.align		4
.L_2585:
        /*00dc*/ 	.byte	0x04, 0x1e
        /*00de*/ 	.short	(.L_2587 - .L_2586)
.L_2586:
        /*00e0*/ 	.word	0x00000000
.L_2587:


//--------------------- .nv.info._Z25selective_scan_fwd_kernelI32Selective_Scan_fwd_kernel_traitsILi64ELi16ELi1ELb0ELb0ELb1ELb1EN3c104HalfEfEEv13SSMParamsBase --------------------------
	.section	.nv.info._Z25selective_scan_fwd_kernelI32Selective_Scan_fwd_kernel_traitsILi64ELi16ELi1ELb0ELb0ELb1ELb1EN3c104HalfEfEEv13SSMParamsBase,"",@"SHT_CUDA_INFO"
	.sectionflags	@""
	.align	4


	//----- nvinfo : EIATTR_CUDA_API_VERSION
	.align		4
        /*0000*/ 	.byte	0x04, 0x37
        /*0002*/ 	.short	(.L_2589 - .L_2588)
.L_2588:
        /*0004*/ 	.word	0x00000082


	//----- nvinfo : EIATTR_SW2861232_WAR
	.align		4
.L_2589:
        /*0008*/ 	.byte	0x01, 0x35
	.zero		2


	//----- nvinfo : EIATTR_PARAM_CBANK
	.align		4
        /*000c*/ 	.byte	0x04, 0x0a
        /*000e*/ 	.short	(.L_2591 - .L_2590)
	.align		4
.L_2590:
        /*0010*/ 	.word	index@(.nv.constant0._Z25selective_scan_fwd_kernelI32Selective_Scan_fwd_kernel_traitsILi64ELi16ELi1ELb0ELb0ELb1ELb1EN3c104HalfEfEEv13SSMParamsBase)
        /*0014*/ 	.short	0x0160
        /*0016*/ 	.short	0x0118


	//----- nvinfo : EIATTR_CBANK_PARAM_SIZE
	.align		4
.L_2591:
        /*0018*/ 	.byte	0x03, 0x19
        /*001a*/ 	.short	0x0118


	//----- nvinfo : EIATTR_KPARAM_INFO
	.align		4
        /*001c*/ 	.byte	0x04, 0x17
        /*001e*/ 	.short	(.L_2593 - .L_2592)
.L_2592:
        /*0020*/ 	.word	0x00000000
        /*0024*/ 	.short	0x0000
        /*0026*/ 	.short	0x0000
        /*0028*/ 	.byte	0x00, 0xf0, 0x61, 0x04


	//----- nvinfo : EIATTR_MAXREG_COUNT
	.align		4
.L_2593:
        /*002c*/ 	.byte	0x03, 0x1b
        /*002e*/ 	.short	0x00a8


	//----- nvinfo : EIATTR_NUM_BARRIERS
	.align		4
        /*0030*/ 	.byte	0x02, 0x4c
        /*0032*/ 	.byte	0x01
	.zero		1


	//----- nvinfo : EIATTR_MERCURY_ISA_VERSION
	.align		4
        /*0034*/ 	.byte	0x03, 0x5f
        /*0036*/ 	.short	0x0000


	//----- nvinfo : EIATTR_COOP_GROUP_MASK_REGIDS
	.align		4
        /*0038*/ 	.byte	0x04, 0x29
        /*003a*/ 	.short	(.L_2595 - .L_2594)


	//   ....[0]....
.L_2594:
        /*003c*/ 	.word	0xffffffff


	//   ....[1]....
        /*0040*/ 	.word	0xffffffff


	//   ....[2]....
        /*0044*/ 	.word	0xffffffff


	//   ....[3]....
        /*0048*/ 	.word	0xffffffff


	//   ....[4]....
        /*004c*/ 	.word	0xffffffff


	//   ....[5]....
        /*0050*/ 	.word	0xffffffff


	//   ....[6]....
        /*0054*/ 	.word	0xffffffff


	//   ....[7]....
        /*0058*/ 	.word	0xffffffff


	//   ....[8]....
        /*005c*/ 	.word	0xffffffff


	//   ....[9]....
        /*0060*/ 	.word	0xffffffff


	//   ....[10]....
        /*0064*/ 	.word	0xffffffff


	//   ....[11]....
        /*0068*/ 	.word	0xffffffff


	//   ....[12]....
        /*006c*/ 	.word	0xffffffff


	//   ....[13]....
        /*0070*/ 	.word	0xffffffff


	//   ....[14]....
        /*0074*/ 	.word	0xffffffff


	//   ....[15]....
        /*0078*/ 	.word	0xffffffff


	//   ....[16]....
        /*007c*/ 	.word	0xffffffff


	//   ....[17]....
        /*0080*/ 	.word	0xffffffff


	//----- nvinfo : EIATTR_COOP_GROUP_INSTR_OFFSETS
	.align		4
.L_2595:
        /*0084*/ 	.byte	0x04, 0x28
        /*0086*/ 	.short	(.L_2597 - .L_2596)


	//   ....[0]....
.L_2596:
        /*0088*/ 	.word	0x00001320


	//   ....[1]....
        /*008c*/ 	.word	0x000017c0


	//   ....[2]....
        /*0090*/ 	.word	0x00005030


	//   ....[3]....
        /*0094*/ 	.word	0x000050e0


	//   ....[4]....
        /*0098*/ 	.word	0x000050f0


	//   ....[5]....
        /*009c*/ 	.word	0x00005210


	//   ....[6]....
        /*00a0*/ 	.word	0x00005220


	//   ....[7]....
        /*00a4*/ 	.word	0x000052a0


	//   ....[8]....
        /*00a8*/ 	.word	0x000052b0


	//   ....[9]....
        /*00ac*/ 	.word	0x00005330


	//   ....[10]....
        /*00b0*/ 	.word	0x00005350


	//   ....[11]....
        /*00b4*/ 	.word	0x00005380


	//   ....[12]....
        /*00b8*/ 	.word	0x000053a0


	//   ....[13]....
        /*00bc*/ 	.word	0x000053f0


	//   ....[14]....
        /*00c0*/ 	.word	0x00005450


	//   ....[15]....
        /*00c4*/ 	.word	0x00005ec0


	//   ....[16]....
        /*00c8*/ 	.word	0x00006990


	//   ....[17]....
        /*00cc*/ 	.word	0x000073d0


	//----- nvinfo : EIATTR_EXIT_INSTR_OFFSETS
	.align		4
.L_2597:
        /*00d0*/ 	.byte	0x04, 0x1c
        /*00d2*/ 	.short	(.L_2599 - .L_2598)


	//   ....[0]....
.L_2598:
        /*00d4*/ 	.word	0x00000470


	//   ....[1]....
        /*00d8*/ 	.word	0x000079d0


	//----- nvinfo : EIATTR_MAX_THREADS
	.align		4
.L_2599:
        /*00dc*/ 	.byte	0x04, 0x05
        /*00de*/ 	.short	(.L_2601 - .L_2600)
.L_2600:
        /*00e0*/ 	.word	0x00000040
        /*00e4*/ 	.word	0x00000001
        /*00e8*/ 	.word	0x00000001


	//----- nvinfo : EIATTR_CRS_STACK_SIZE
	.align		4
.L_2601:
        /*00ec*/ 	.byte	0x04, 0x1e
        /*00ee*/ 	.short	(.L_2603 - .L_2602)
.L_2602:
        /*00f0*/ 	.word	0x00000000
.L_2603:


//--------------------- .nv.info._Z25selective_scan_fwd_kernelI32Selective_Scan_fwd_kernel_traitsILi64ELi16ELi1ELb0ELb1ELb0ELb0EN3c104HalfEfEEv13SSMParamsBase --------------------------
	.section	.nv.info._Z25selective_scan_fwd_kernelI32Selective_Scan_fwd_kernel_traitsILi64ELi16ELi1ELb0ELb1ELb0ELb0EN3c104HalfEfEEv13SSMParamsBase,"",@"SHT_CUDA_INFO"
	.sectionflags	@""
	.align	4


	//----- nvinfo : EIATTR_CUDA_API_VERSION
	.align		4
        /*0000*/ 	.byte	0x04, 0x37
        /*0002*/ 	.short	(.L_2605 - .L_2604)
.L_2604:
        /*0004*/ 	.word	0x00000082


	//----- nvinfo : EIATTR_SW2861232_WAR
	.align		4
.L_2605:
        /*0008*/ 	.byte	0x01, 0x35
	.zero		2


	//----- nvinfo : EIATTR_PARAM_CBANK
	.align		4
        /*000c*/ 	.byte	0x04, 0x0a
        /*000e*/ 	.short	(.L_2607 - .L_2606)
	.align		4
.L_2606:
        /*0010*/ 	.word	index@(.nv.constant0._Z25selective_scan_fwd_kernelI32Selective_Scan_fwd_kernel_traitsILi64ELi16ELi1ELb0ELb1ELb0ELb0EN3c104HalfEfEEv13SSMParamsBase)
        /*0014*/ 	.short	0x0160
        /*0016*/ 	.short	0x0118


	//----- nvinfo : EIATTR_CBANK_PARAM_SIZE
	.align		4
.L_2607:
        /*0018*/ 	.byte	0x03, 0x19
        /*001a*/ 	.short	0x0118


	//----- nvinfo : EIATTR_KPARAM_INFO
	.align		4
        /*001c*/ 	.byte	0x04, 0x17
        /*001e*/ 	.short	(.L_2609 - .L_2608)
.L_2608:
        /*0020*/ 	.word	0x00000000
        /*0024*/ 	.short	0x0000
        /*0026*/ 	.short	0x0000
        /*0028*/ 	.byte	0x00, 0xf0, 0x61, 0x04


	//----- nvinfo : EIATTR_MAXREG_COUNT
	.align		4
.L_2609:
        /*002c*/ 	.byte	0x03, 0x1b
        /*002e*/ 	.short	0x00a8


	//----- nvinfo : EIATTR_NUM_BARRIERS
	.align		4
        /*0030*/ 	.byte	0x02, 0x4c
        /*0032*/ 	.byte	0x01
	.zero		1


	//----- nvinfo : EIATTR_MERCURY_ISA_VERSION
	.align		4
        /*0034*/ 	.byte	0x03, 0x5f
        /*0036*/ 	.short	0x0000


	//----- nvinfo : EIATTR_COOP_GROUP_MASK_REGIDS
	.align		4
        /*0038*/ 	.byte	0x04, 0x29
        /*003a*/ 	.short	(.L_2611 - .L_2610)


	//   ....[0]....
.L_2610:
        /*003c*/ 	.word	0xffffffff


	//   ....[1]....
        /*0040*/ 	.word	0xffffffff


	//   ....[2]....
        /*0044*/ 	.word	0xffffffff


	//   ....[3]....
        /*0048*/ 	.word	0xffffffff


	//   ....[4]....
        /*004c*/ 	.word	0xffffffff


	//   ....[5]....
        /*0050*/ 	.word	0xffffffff


	//   ....[6]....
        /*0054*/ 	.word	0xffffffff


	//   ....[7]....
        /*0058*/ 	.word	0xffffffff


	//   ....[8]....
        /*005c*/ 	.word	0xffffffff


	//   ....[9]....
        /*0060*/ 	.word	0xffffffff


	//   ....[10]....
        /*0064*/ 	.word	0xffffffff


	//   ....[11]....
        /*0068*/ 	.word	0xffffffff


	//   ....[12]....
        /*006c*/ 	.word	0xffffffff


	//   ....[13]....
        /*0070*/ 	.word	0xffffffff


	//   ....[14]....
        /*0074*/ 	.word	0xffffffff


	//   ....[15]....
        /*0078*/ 	.word	0xffffffff


	//----- nvinfo : EIATTR_COOP_GROUP_INSTR_OFFSETS
	.align		4
.L_2611:
        /*007c*/ 	.byte	0x04, 0x28
        /*007e*/ 	.short	(.L_2613 - .L_2612)


	//   ....[0]....
.L_2612:
        /*0080*/ 	.word	0x000014e0


	//   ....[1]....
        /*0084*/ 	.word	0x00001920


	//   ....[2]....
        /*0088*/ 	.word	0x00004960


	//   ....[3]....
        /*008c*/ 	.word	0x00005360


	//   ....[4]....
        /*0090*/ 	.word	0x00005380


	//   ....[5]....
        /*0094*/ 	.word	0x000053b0


	//   ....[6]....
        /*0098*/ 	.word	0x000053d0


	//   ....[7]....
        /*009c*/ 	.word	0x00005430


	//   ....[8]....
        /*00a0*/ 	.word	0x00005460


	//   ....[9]....
        /*00a4*/ 	.word	0x00005520


	//   ....[10]....
        /*00a8*/ 	.word	0x00005530


	//   ....[11]....
        /*00ac*/ 	.word	0x00005580


	//   ....[12]....
        /*00b0*/ 	.word	0x00005590


	//   ....[13]....
        /*00b4*/ 	.word	0x00005650


	//   ....[14]....
        /*00b8*/ 	.word	0x00005680


	//   ....[15]....
        /*00bc*/ 	.word	0x00005e10


	//----- nvinfo : EIATTR_EXIT_INSTR_OFFSETS
	.align		4
.L_2613:
        /*00c0*/ 	.byte	0x04, 0x1c
        /*00c2*/ 	.short	(.L_2615 - .L_2614)


	//   ....[0]....
.L_2614:
        /*00c4*/ 	.word	0x00000420


	//   ....[1]....
        /*00c8*/ 	.word	0x00006410


	//----- nvinfo : EIATTR_MAX_THREADS
	.align		4
.L_2615:
        /*00cc*/ 	.byte	0x04, 0x05
        /*00ce*/ 	.short	(.L_2617 - .L_2616)
.L_2616:
        /*00d0*/ 	.word	0x00000040
        /*00d4*/ 	.word	0x00000001
        /*00d8*/ 	.word	0x00000001


	//----- nvinfo : EIATTR_CRS_STACK_SIZE
	.align		4
.L_2617:
        /*00dc*/ 	.byte	0x04, 0x1e
        /*00de*/ 	.short	(.L_2619 - .L_2618)
.L_2618:
        /*00e0*/ 	.word	0x00000000
.L_2619:


//--------------------- .nv.info._Z25selective_scan_fwd_kernelI32Selective_Scan_fwd_kernel_traitsILi64ELi16ELi1ELb0ELb1ELb0ELb1EN3c104HalfEfEEv13SSMParamsBase --------------------------
	.section	.nv.info._Z25selective_scan_fwd_kernelI32Selective_Scan_fwd_kernel_traitsILi64ELi16ELi1ELb0ELb1ELb0ELb1EN3c104HalfEfEEv13SSMParamsBase,"",@"SHT_CUDA_INFO"
	.sectionflags	@""
	.align	4


	//----- nvinfo : EIATTR_CUDA_API_VERSION
	.align		4
        /*0000*/ 	.byte	0x04, 0x37
        /*0002*/ 	.short	(.L_2621 - .L_2620)
.L_2620:
        /*0004*/ 	.word	0x00000082


	//----- nvinfo : EIATTR_SW2861232_WAR
	.align		4
.L_2621:
        /*0008*/ 	.byte	0x01, 0x35
	.zero		2


	//----- nvinfo : EIATTR_PARAM_CBANK
	.align		4
        /*000c*/ 	.byte	0x04, 0x0a
        /*000e*/ 	.short	(.L_2623 - .L_2622)
	.align		4
.L_2622:
        /*0010*/ 	.word	index@(.nv.constant0._Z25selective_scan_fwd_kernelI32Selective_Scan_fwd_kernel_traitsILi64ELi16ELi1ELb0ELb1ELb0ELb1EN3c104HalfEfEEv13SSMParamsBase)
        /*0014*/ 	.short	0x0160
        /*0016*/ 	.short	0x0118


	//----- nvinfo : EIATTR_CBANK_PARAM_SIZE
	.align		4
.L_2623:
        /*0018*/ 	.byte	0x03, 0x19
        /*001a*/ 	.short	0x0118


	//----- nvinfo : EIATTR_KPARAM_INFO
	.align		4
        /*001c*/ 	.byte	0x04, 0x17
        /*001e*/ 	.short	(.L_2625 - .L_2624)
.L_2624:
        /*0020*/ 	.word	0x00000000
        /*0024*/ 	.short	0x0000
        /*0026*/ 	.short	0x0000
        /*0028*/ 	.byte	0x00, 0xf0, 0x61, 0x04


	//----- nvinfo : EIATTR_MAXREG_COUNT
	.align		4
.L_2625:
        /*002c*/ 	.byte	0x03, 0x1b
        /*002e*/ 	.short	0x00a8


	//----- nvinfo : EIATTR_NUM_BARRIERS
	.align		4
        /*0030*/ 	.byte	0x02, 0x4c
        /*0032*/ 	.byte	0x01
	.zero		1


	//----- nvinfo : EIATTR_MERCURY_ISA_VERSION
	.align		4
        /*0034*/ 	.byte	0x03, 0x5f
        /*0036*/ 	.short	0x0000


	//----- nvinfo : EIATTR_COOP_GROUP_MASK_REGIDS
	.align		4
        /*0038*/ 	.byte	0x04, 0x29
        /*003a*/ 	.short	(.L_2627 - .L_2626)


	//   ....[0]....
.L_2626:
        /*003c*/ 	.word	0xffffffff


	//   ....[1]....
        /*0040*/ 	.word	0xffffffff


	//   ....[2]....
        /*0044*/ 	.word	0xffffffff


	//   ....[3]....
        /*0048*/ 	.word	0xffffffff


	//   ....[4]....
        /*004c*/ 	.word	0xffffffff


	//   ....[5]....
        /*0050*/ 	.word	0xffffffff


	//   ....[6]....
        /*0054*/ 	.word	0xffffffff


	//   ....[7]....
        /*0058*/ 	.word	0xffffffff


	//   ....[8]....
        /*005c*/ 	.word	0xffffffff


	//   ....[9]....
        /*0060*/ 	.word	0xffffffff


	//   ....[10]....
        /*0064*/ 	.word	0xffffffff


	//   ....[11]....
        /*0068*/ 	.word	0xffffffff


	//   ....[12]....
        /*006c*/ 	.word	0xffffffff


	//   ....[13]....
        /*0070*/ 	.word	0xffffffff


	//   ....[14]....
        /*0074*/ 	.word	0xffffffff


	//   ....[15]....
        /*0078*/ 	.word	0xffffffff


	//   ....[16]....
        /*007c*/ 	.word	0xffffffff


	//   ....[17]....
        /*0080*/ 	.word	0xffffffff


	//----- nvinfo : EIATTR_COOP_GROUP_INSTR_OFFSETS
	.align		4
.L_2627:
        /*0084*/ 	.byte	0x04, 0x28
        /*0086*/ 	.short	(.L_2629 - .L_2628)


	//   ....[0]....
.L_2628:
        /*0088*/ 	.word	0x00001520


	//   ....[1]....
        /*008c*/ 	.word	0x00001920


	//   ....[2]....
        /*0090*/ 	.word	0x00004960


	//   ....[3]....
        /*0094*/ 	.word	0x00005360


	//   ....[4]....
        /*0098*/ 	.word	0x00005380


	//   ....[5]....
        /*009c*/ 	.word	0x000053b0


	//   ....[6]....
        /*00a0*/ 	.word	0x000053d0


	//   ....[7]....
        /*00a4*/ 	.word	0x00005430


	//   ....[8]....
        /*00a8*/ 	.word	0x00005460


	//   ....[9]....
        /*00ac*/ 	.word	0x00005520


	//   ....[10]....
        /*00b0*/ 	.word	0x00005530


	//   ....[11]....
        /*00b4*/ 	.word	0x00005580


	//   ....[12]....
        /*00b8*/ 	.word	0x00005590


	//   ....[13]....
        /*00bc*/ 	.word	0x00005650


	//   ....[14]....
        /*00c0*/ 	.word	0x00005680


	//   ....[15]....
        /*00c4*/ 	.word	0x00005ea0


	//   ....[16]....
        /*00c8*/ 	.word	0x000069c0


	//   ....[17]....
        /*00cc*/ 	.word	0x00007400


	//----- nvinfo : EIATTR_EXIT_INSTR_OFFSETS
	.align		4
.L_2629:
        /*00d0*/ 	.byte	0x04, 0x1c
        /*00d2*/ 	.short	(.L_2631 - .L_2630)


	//   ....[0]....
.L_2630:
        /*00d4*/ 	.word	0x00000420


	//   ....[1]....
        /*00d8*/ 	.word	0x000079f0


	//----- nvinfo : EIATTR_MAX_THREADS
	.align		4
.L_2631:
        /*00dc*/ 	.byte	0x04, 0x05
        /*00de*/ 	.short	(.L_2633 - .L_2632)
.L_2632:
        /*00e0*/ 	.word	0x00000040
        /*00e4*/ 	.word	0x00000001
        /*00e8*/ 	.word	0x00000001


	//----- nvinfo : EIATTR_CRS_STACK_SIZE
	.align		4
.L_2633:
        /*00ec*/ 	.byte	0x04, 0x1e
        /*00ee*/ 	.short	(.L_2635 - .L_2634)
.L_2634:
        /*00f0*/ 	.word	0x00000000
.L_2635:


//--------------------- .nv.info._Z25selective_scan_fwd_kernelI32Selective_Scan_fwd_kernel_traitsILi64ELi16ELi1ELb0ELb1ELb1ELb0EN3c104HalfEfEEv13SSMParamsBase --------------------------
	.section	.nv.info._Z25selective_scan_fwd_kernelI32Selective_Scan_fwd_kernel_traitsILi64ELi16ELi1ELb0ELb1ELb1ELb0EN3c104HalfEfEEv13SSMParamsBase,"",@"SHT_CUDA_INFO"
	.sectionflags	@""
	.align	4


	//----- nvinfo : EIATTR_CUDA_API_VERSION
	.align		4
        /*0000*/ 	.byte	0x04, 0x37
        /*0002*/ 	.short	(.L_2637 - .L_2636)
.L_2636:
        /*0004*/ 	.word	0x00000082


	//----- nvinfo : EIATTR_SW2861232_WAR
	.align		4
.L_2637:
        /*0008*/ 	.byte	0x01, 0x35
	.zero		2


	//----- nvinfo : EIATTR_PARAM_CBANK
	.align		4
        /*000c*/ 	.byte	0x04, 0x0a
        /*000e*/ 	.short	(.L_2639 - .L_2638)
	.align		4
.L_2638:
        /*0010*/ 	.word	index@(.nv.constant0._Z25selective_scan_fwd_kernelI32Selective_Scan_fwd_kernel_traitsILi64ELi16ELi1ELb0ELb1ELb1ELb0EN3c104HalfEfEEv13SSMParamsBase)
        /*0014*/ 	.short	0x0160
        /*0016*/ 	.short	0x0118


	//----- nvinfo : EIATTR_CBANK_PARAM_SIZE
	.align		4
.L_2639:
        /*0018*/ 	.byte	0x03, 0x19
        /*001a*/ 	.short	0x0118


	//----- nvinfo : EIATTR_KPARAM_INFO
	.align		4
        /*001c*/ 	.byte	0x04, 0x17
        /*001e*/ 	.short	(.L_2641 - .L_2640)
.L_2640:
        /*0020*/ 	.word	0x00000000
        /*0024*/ 	.short	0x0000
        /*0026*/ 	.short	0x0000
        /*0028*/ 	.byte	0x00, 0xf0, 0x61, 0x04


	//----- nvinfo : EIATTR_MAXREG_COUNT
	.align		4
.L_2641:
        /*002c*/ 	.byte	0x03, 0x1b
        /*002e*/ 	.short	0x00a8


	//----- nvinfo : EIATTR_NUM_BARRIERS
	.align		4
        /*0030*/ 	.byte	0x02, 0x4c
        /*0032*/ 	.byte	0x01
	.zero		1


	//----- nvinfo : EIATTR_MERCURY_ISA_VERSION
	.align		4
        /*0034*/ 	.byte	0x03, 0x5f
        /*0036*/ 	.short	0x0000


	//----- nvinfo : EIATTR_COOP_GROUP_MASK_REGIDS
	.align		4
        /*0038*/ 	.byte	0x04, 0x29
        /*003a*/ 	.short	(.L_2643 - .L_2642)


	//   ....[0]....
.L_2642:
        /*003c*/ 	.word	0xffffffff


	//   ....[1]....
        /*0040*/ 	.word	0xffffffff


	//   ....[2]....
        /*0044*/ 	.word	0xffffffff


	//   ....[3]....
        /*0048*/ 	.word	0xffffffff


	//   ....[4]....
        /*004c*/ 	.word	0xffffffff


	//   ....[5]....
        /*0050*/ 	.word	0xffffffff


	//   ....[6]....
        /*0054*/ 	.word	0xffffffff


	//   ....[7]....
        /*0058*/ 	.word	0xffffffff


	//   ....[8]....
        /*005c*/ 	.word	0xffffffff


	//   ....[9]....
        /*0060*/ 	.word	0xffffffff


	//   ....[10]....
        /*0064*/ 	.word	0xffffffff


	//   ....[11]....
        /*0068*/ 	.word	0xffffffff


	//   ....[12]....
        /*006c*/ 	.word	0xffffffff


	//   ....[13]....
        /*0070*/ 	.word	0xffffffff


	//   ....[14]....
        /*0074*/ 	.word	0xffffffff


	//   ....[15]....
        /*0078*/ 	.word	0xffffffff


	//   ....[16]....
        /*007c*/ 	.word	0xffffffff


	//----- nvinfo : EIATTR_COOP_GROUP_INSTR_OFFSETS
	.align		4
.L_2643:
        /*0080*/ 	.byte	0x04, 0x28
        /*0082*/ 	.short	(.L_2645 - .L_2644)


	//   ....[0]....
.L_2644:
        /*0084*/ 	.word	0x00001020


	//   ....[1]....
        /*0088*/ 	.word	0x00001400


	//   ....[2]....
        /*008c*/ 	.word	0x00004530


	//   ....[3]....
        /*0090*/ 	.word	0x00005240


	//   ....[4]....
        /*0094*/ 	.word	0x00005250


	//   ....[5]....
        /*0098*/ 	.word	0x00005290


	//   ....[6]....
        /*009c*/ 	.word	0x000052a0


	//   ....[7]....
        /*00a0*/ 	.word	0x000052f0


	//   ....[8]....
        /*00a4*/ 	.word	0x00005300


	//   ....[9]....
        /*00a8*/ 	.word	0x000053b0


	//   ....[10]....
        /*00ac*/ 	.word	0x000053c0


	//   ....[11]....
        /*00b0*/ 	.word	0x000055e0


	//   ....[12]....
        /*00b4*/ 	.word	0x000055f0


	//   ....[13]....
        /*00b8*/ 	.word	0x00005870


	//   ....[14]....
        /*00bc*/ 	.word	0x000059b0


	//   ....[15]....
        /*00c0*/ 	.word	0x000059e0


	//   ....[16]....
        /*00c4*/ 	.word	0x00006250


	//----- nvinfo : EIATTR_EXIT_INSTR_OFFSETS
	.align		4
.L_2645:
        /*00c8*/ 	.byte	0x04, 0x1c
        /*00ca*/ 	.short	(.L_2647 - .L_2646)


	//   ....[0]....
.L_2646:
        /*00cc*/ 	.word	0x00000390


	//   ....[1]....
        /*00d0*/ 	.word	0x00006800


	//----- nvinfo : EIATTR_MAX_THREADS
	.align		4
.L_2647:
        /*00d4*/ 	.byte	0x04, 0x05
        /*00d6*/ 	.short	(.L_2649 - .L_2648)
.L_2648:
        /*00d8*/ 	.word	0x00000040
        /*00dc*/ 	.word	0x00000001
        /*00e0*/ 	.word	0x00000001


	//----- nvinfo : EIATTR_CRS_STACK_SIZE
	.align		4
.L_2649:
        /*00e4*/ 	.byte	0x04, 0x1e
        /*00e6*/ 	.short	(.L_2651 - .L_2650)
.L_2650:
        /*00e8*/ 	.word	0x00000000
.L_2651:


//--------------------- .nv.info._Z25selective_scan_fwd_kernelI32Selective_Scan_fwd_kernel_traitsILi64ELi16ELi1ELb0ELb1ELb1ELb1EN3c104HalfEfEEv13SSMParamsBase --------------------------
	.section	.nv.info._Z25selective_scan_fwd_kernelI32Selective_Scan_fwd_kernel_traitsILi64ELi16ELi1ELb0ELb1ELb1ELb1EN3c104HalfEfEEv13SSMParamsBase,"",@"SHT_CUDA_INFO"
	.sectionflags	@""
	.align	4


	//----- nvinfo : EIATTR_CUDA_API_VERSION
	.align		4
        /*0000*/ 	.byte	0x04, 0x37
        /*0002*/ 	.short	(.L_2653 - .L_2652)
.L_2652:
        /*0004*/ 	.word	0x00000082


	//----- nvinfo : EIATTR_SW2861232_WAR
	.align		4
.L_2653:
        /*0008*/ 	.byte	0x01, 0x35
	.zero		2


	//----- nvinfo : EIATTR_PARAM_CBANK
	.align		4
        /*000c*/ 	.byte	0x04, 0x0a
        /*000e*/ 	.short	(.L_2655 - .L_2654)
	.align		4
.L_2654:
        /*0010*/ 	.word	index@(.nv.constant0._Z25selective_scan_fwd_kernelI32Selective_Scan_fwd_kernel_traitsILi64ELi16ELi1ELb0ELb1ELb1ELb1EN3c104HalfEfEEv13SSMParamsBase)
        /*0014*/ 	.short	0x0160
        /*0016*/ 	.short	0x0118


	//----- nvinfo : EIATTR_CBANK_PARAM_SIZE
	.align		4
.L_2655:
        /*0018*/ 	.byte	0x03, 0x19
        /*001a*/ 	.short	0x0118


	//----- nvinfo : EIATTR_KPARAM_INFO
	.align		4
        /*001c*/ 	.byte	0x04, 0x17
        /*001e*/ 	.short	(.L_2657 - .L_2656)
.L_2656:
        /*0020*/ 	.word	0x00000000
        /*0024*/ 	.short	0x0000
        /*0026*/ 	.short	0x0000
        /*0028*/ 	.byte	0x00, 0xf0, 0x61, 0x04


	//----- nvinfo : EIATTR_MAXREG_COUNT
	.align		4
.L_2657:
        /*002c*/ 	.byte	0x03, 0x1b
        /*002e*/ 	.short	0x00a8


	//----- nvinfo : EIATTR_NUM_BARRIERS
	.align		4
        /*0030*/ 	.byte	0x02, 0x4c
        /*0032*/ 	.byte	0x01
	.zero		1


	//----- nvinfo : EIATTR_MERCURY_ISA_VERSION
	.align		4
        /*0034*/ 	.byte	0x03, 0x5f
        /*0036*/ 	.short	0x0000


	//----- nvinfo : EIATTR_COOP_GROUP_MASK_REGIDS
	.align		4
        /*0038*/ 	.byte	0x04, 0x29
        /*003a*/ 	.short	(.L_2659 - .L_2658)


	//   ....[0]....
.L_2658:
        /*003c*/ 	.word	0xffffffff


	//   ....[1]....
        /*0040*/ 	.word	0xffffffff


	//   ....[2]....
        /*0044*/ 	.word	0xffffffff


	//   ....[3]....
        /*0048*/ 	.word	0xffffffff


	//   ....[4]....
        /*004c*/ 	.word	0xffffffff


	//   ....[5]....
        /*0050*/ 	.word	0xffffffff


	//   ....[6]....
        /*0054*/ 	.word	0xffffffff


	//   ....[7]....
        /*0058*/ 	.word	0xffffffff


	//   ....[8]....
        /*005c*/ 	.word	0xffffffff


	//   ....[9]....
        /*0060*/ 	.word	0xffffffff


	//   ....[10]....
        /*0064*/ 	.word	0xffffffff


	//   ....[11]....
        /*0068*/ 	.word	0xffffffff


	//   ....[12]....
        /*006c*/ 	.word	0xffffffff


	//   ....[13]....
        /*0070*/ 	.word	0xffffffff


	//   ....[14]....
        /*0074*/ 	.word	0xffffffff


	//   ....[15]....
        /*0078*/ 	.word	0xffffffff


	//   ....[16]....
        /*007c*/ 	.word	0xffffffff


	//   ....[17]....
        /*0080*/ 	.word	0xffffffff


	//   ....[18]....
        /*0084*/ 	.word	0xffffffff


	//----- nvinfo : EIATTR_COOP_GROUP_INSTR_OFFSETS
	.align		4
.L_2659:
        /*0088*/ 	.byte	0x04, 0x28
        /*008a*/ 	.short	(.L_2661 - .L_2660)


	//   ....[0]....
.L_2660:
        /*008c*/ 	.word	0x00001020


	//   ....[1]....
        /*0090*/ 	.word	0x00001400


	//   ....[2]....
        /*0094*/ 	.word	0x00004600


	//   ....[3]....
        /*0098*/ 	.word	0x00005250


	//   ....[4]....
        /*009c*/ 	.word	0x00005270


	//   ....[5]....
        /*00a0*/ 	.word	0x00005290


	//   ....[6]....
        /*00a4*/ 	.word	0x000052c0


	//   ....[7]....
        /*00a8*/ 	.word	0x000052e0


	//   ....[8]....
        /*00ac*/ 	.word	0x00005310


	//   ....[9]....
        /*00b0*/ 	.word	0x00005330


	//   ....[10]....
        /*00b4*/ 	.word	0x00005360


	//   ....[11]....
        /*00b8*/ 	.word	0x000053c0


	//   ....[12]....
        /*00bc*/ 	.word	0x000053d0


	//   ....[13]....
        /*00c0*/ 	.word	0x00005580


	//   ....[14]....
        /*00c4*/ 	.word	0x000056c0


	//   ....[15]....
        /*00c8*/ 	.word	0x000056f0


	//   ....[16]....
        /*00cc*/ 	.word	0x00005ff0


	//   ....[17]....
        /*00d0*/ 	.word	0x00006ad0


	//   ....[18]....
        /*00d4*/ 	.word	0x00007720


	//----- nvinfo : EIATTR_EXIT_INSTR_OFFSETS
	.align		4
.L_2661:
        /*00d8*/ 	.byte	0x04, 0x1c
        /*00da*/ 	.short	(.L_2663 - .L_2662)


	//   ....[0]....
.L_2662:
        /*00dc*/ 	.word	0x00000390


	//   ....[1]....
        /*00e0*/ 	.word	0x00007cb0


	//----- nvinfo : EIATTR_MAX_THREADS
	.align		4
.L_2663:
        /*00e4*/ 	.byte	0x04, 0x05
        /*00e6*/ 	.short	(.L_2665 - .L_2664)
.L_2664:
        /*00e8*/ 	.word	0x00000040
        /*00ec*/ 	.word	0x00000001
        /*00f0*/ 	.word	0x00000001


	//----- nvinfo : EIATTR_CRS_STACK_SIZE
	.align		4
.L_2665:
        /*00f4*/ 	.byte	0x04, 0x1e
        /*00f6*/ 	.short	(.L_2667 - .L_2666)
.L_2666:
        /*00f8*/ 	.word	0x00000000
.L_2667:


//--------------------- .nv.info._Z25selective_scan_fwd_kernelI32Selective_Scan_fwd_kernel_traitsILi64ELi16ELi1ELb1ELb0ELb0ELb0EN3c104HalfEfEEv13SSMParamsBase --------------------------
	.section	.nv.info._Z25selective_scan_fwd_kernelI32Selective_Scan_fwd_kernel_traitsILi64ELi16ELi1ELb1ELb0ELb0ELb0EN3c104HalfEfEEv13SSMParamsBase,"",@"SHT_CUDA_INFO"
	.sectionflags	@""
	.align	4


	//----- nvinfo : EIATTR_CUDA_API_VERSION
	.align		4
        /*0000*/ 	.byte	0x04, 0x37
        /*0002*/ 	.short	(.L_2669 - .L_2668)
.L_2668:
        /*0004*/ 	.word	0x00000082


	//----- nvinfo : EIATTR_SW2861232_WAR
	.align		4
.L_2669:
        /*0008*/ 	.byte	0x01, 0x35
	.zero		2


	//----- nvinfo : EIATTR_PARAM_CBANK
	.align		4
        /*000c*/ 	.byte	0x04, 0x0a
        /*000e*/ 	.short	(.L_2671 - .L_2670)
	.align		4
.L_2670:
        /*0010*/ 	.word	index@(.nv.constant0._Z25selective_scan_fwd_kernelI32Selective_Scan_fwd_kernel_traitsILi64ELi16ELi1ELb1ELb0ELb0ELb0EN3c104HalfEfEEv13SSMParamsBase)
        /*0014*/ 	.short	0x0160
        /*0016*/ 	.short	0x0118


	//----- nvinfo : EIATTR_CBANK_PARAM_SIZE
	.align		4
.L_2671:
        /*0018*/ 	.byte	0x03, 0x19
        /*001a*/ 	.short	0x0118


	//----- nvinfo : EIATTR_KPARAM_INFO
	.align		4
        /*001c*/ 	.byte	0x04, 0x17
        /*001e*/ 	.short	(.L_2673 - .L_2672)
.L_2672:
        /*0020*/ 	.word	0x00000000
        /*0024*/ 	.short	0x0000
        /*0026*/ 	.short	0x0000
        /*0028*/ 	.byte	0x00, 0xf0, 0x61, 0x04


	//----- nvinfo : EIATTR_MAXREG_COUNT
	.align		4
.L_2673:
        /*002c*/ 	.byte	0x03, 0x1b
        /*002e*/ 	.short	0x00a8


	//----- nvinfo : EIATTR_NUM_BARRIERS
	.align		4
        /*0030*/ 	.byte	0x02, 0x4c
        /*0032*/ 	.byte	0x01
	.zero		1


	//----- nvinfo : EIATTR_MERCURY_ISA_VERSION
	.align		4
        /*0034*/ 	.byte	0x03, 0x5f
        /*0036*/ 	.short	0x0000


	//----- nvinfo : EIATTR_COOP_GROUP_MASK_REGIDS
	.align		4
        /*0038*/ 	.byte	0x04, 0x29
        /*003a*/ 	.short	(.L_2675 - .L_2674)


	//   ....[0]....
.L_2674:
        /*003c*/ 	.word	0xffffffff


	//   ....[1]....
        /*0040*/ 	.word	0xffffffff


	//   ....[2]....
        /*0044*/ 	.word	0xffffffff


	//   ....[3]....
        /*0048*/ 	.word	0xffffffff


	//   ....[4]....
        /*004c*/ 	.word	0xffffffff


	//   ....[5]....
        /*0050*/ 	.word	0xffffffff


	//   ....[6]....
        /*0054*/ 	.word	0xffffffff


	//   ....[7]....
        /*0058*/ 	.word	0xffffffff


	//   ....[8]....
        /*005c*/ 	.word	0xffffffff


	//   ....[9]....
        /*0060*/ 	.word	0xffffffff


	//   ....[10]....
        /*0064*/ 	.word	0xffffffff


	//   ....[11]....
        /*0068*/ 	.word	0xffffffff


	//   ....[12]....
        /*006c*/ 	.word	0xffffffff


	//   ....[13]....
        /*0070*/ 	.word	0xffffffff


	//   ....[14]....
        /*0074*/ 	.word	0xffffffff


	//----- nvinfo : EIATTR_COOP_GROUP_INSTR_OFFSETS
	.align		4
.L_2675:
        /*0078*/ 	.byte	0x04, 0x28
        /*007a*/ 	.short	(.L_2677 - .L_2676)


	//   ....[0]....
.L_2676:
        /*007c*/ 	.word	0x000004b0


	//   ....[1]....
        /*0080*/ 	.word	0x00000570


	//   ....[2]....
        /*0084*/ 	.word	0x00003460


	//   ....[3]....
        /*0088*/ 	.word	0x00003480


	//   ....[4]....
        /*008c*/ 	.word	0x00003550


	//   ....[5]....
        /*0090*/ 	.word	0x00003560


	//   ....[6]....
        /*0094*/ 	.word	0x00003590


	//   ....[7]....
        /*0098*/ 	.word	0x000035b0


	//   ....[8]....
        /*009c*/ 	.word	0x000035e0


	//   ....[9]....
        /*00a0*/ 	.word	0x00003600


	//   ....[10]....
        /*00a4*/ 	.word	0x00003630


	//   ....[11]....
        /*00a8*/ 	.word	0x00003650


	//   ....[12]....
        /*00ac*/ 	.word	0x000036a0


	//   ....[13]....
        /*00b0*/ 	.word	0x000036f0


	//   ....[14]....
        /*00b4*/ 	.word	0x00003ca0


	//----- nvinfo : EIATTR_EXIT_INSTR_OFFSETS
	.align		4
.L_2677:
        /*00b8*/ 	.byte	0x04, 0x1c
        /*00ba*/ 	.short	(.L_2679 - .L_2678)


	//   ....[0]....
.L_2678:
        /*00bc*/ 	.word	0x00000200


	//   ....[1]....
        /*00c0*/ 	.word	0x00003e10


	//----- nvinfo : EIATTR_MAX_THREADS
	.align		4
.L_2679:
        /*00c4*/ 	.byte	0x04, 0x05
        /*00c6*/ 	.short	(.L_2681 - .L_2680)
.L_2680:
        /*00c8*/ 	.word	0x00000040
        /*00cc*/ 	.word	0x00000001
        /*00d0*/ 	.word	0x00000001


	//----- nvinfo : EIATTR_CRS_STACK_SIZE
	.align		4
.L_2681:
        /*00d4*/ 	.byte	0x04, 0x1e
        /*00d6*/ 	.short	(.L_2683 - .L_2682)
.L_2682:
        /*00d8*/ 	.word	0x00000000
.L_2683:


//--------------------- .nv.info._Z25selective_scan_fwd_kernelI32Selective_Scan_fwd_kernel_traitsILi64ELi16ELi1ELb1ELb0ELb0ELb1EN3c104HalfEfEEv13SSMParamsBase --------------------------
	.section	.nv.info._Z25selective_scan_fwd_kernelI32Selective_Scan_fwd_kernel_traitsILi64ELi16ELi1ELb1ELb0ELb0ELb1EN3c104HalfEfEEv13SSMParamsBase,"",@"SHT_CUDA_INFO"
	.sectionflags	@""
	.align	4


	//----- nvinfo : EIATTR_CUDA_API_VERSION
	.align		4
        /*0000*/ 	.byte	0x04, 0x37
        /*0002*/ 	.short	(.L_2685 - .L_2684)
.L_2684:
        /*0004*/ 	.word	0x00000082


	//----- nvinfo : EIATTR_SW2861232_WAR
	.align		4
.L_2685:
        /*0008*/ 	.byte	0x01, 0x35
	.zero		2


	//----- nvinfo : EIATTR_PARAM_CBANK
	.align		4
        /*000c*/ 	.byte	0x04, 0x0a
        /*000e*/ 	.short	(.L_2687 - .L_2686)
	.align		4
.L_2686:
        /*0010*/ 	.word	index@(.nv.constant0._Z25selective_scan_fwd_kernelI32Selective_Scan_fwd_kernel_traitsILi64ELi16ELi1ELb1ELb0ELb0ELb1EN3c104HalfEfEEv13SSMParamsBase)
        /*0014*/ 	.short	0x0160
        /*0016*/ 	.short	0x0118


	//----- nvinfo : EIATTR_CBANK_PARAM_SIZE
	.align		4
.L_2687:
        /*0018*/ 	.byte	0x03, 0x19
        /*001a*/ 	.short	0x0118


	//----- nvinfo : EIATTR_KPARAM_INFO
	.align		4
        /*001c*/ 	.byte	0x04, 0x17
        /*001e*/ 	.short	(.L_2689 - .L_2688)
.L_2688:
        /*0020*/ 	.word	0x00000000
        /*0024*/ 	.short	0x0000
        /*0026*/ 	.short	0x0000
        /*0028*/ 	.byte	0x00, 0xf0, 0x61, 0x04


	//----- nvinfo : EIATTR_MAXREG_COUNT
	.align		4
.L_2689:
        /*002c*/ 	.byte	0x03, 0x1b
        /*002e*/ 	.short	0x00a8


	//----- nvinfo : EIATTR_NUM_BARRIERS
	.align		4
        /*0030*/ 	.byte	0x02, 0x4c
        /*0032*/ 	.byte	0x01
	.zero		1


	//----- nvinfo : EIATTR_MERCURY_ISA_VERSION
	.align		4
        /*0034*/ 	.byte	0x03, 0x5f
        /*0036*/ 	.short	0x0000


	//----- nvinfo : EIATTR_COOP_GROUP_MASK_REGIDS
	.align		4
        /*0038*/ 	.byte	0x04, 0x29
        /*003a*/ 	.short	(.L_2691 - .L_2690)


	//   ....[0]....
.L_2690:
        /*003c*/ 	.word	0xffffffff


	//   ....[1]....
        /*0040*/ 	.word	0xffffffff


	//   ....[2]....
        /*0044*/ 	.word	0xffffffff


	//   ....[3]....
        /*0048*/ 	.word	0xffffffff


	//   ....[4]....
        /*004c*/ 	.word	0xffffffff


	//   ....[5]....
        /*0050*/ 	.word	0xffffffff


	//   ....[6]....
        /*0054*/ 	.word	0xffffffff


	//   ....[7]....
        /*0058*/ 	.word	0xffffffff


	//   ....[8]....
        /*005c*/ 	.word	0xffffffff


	//   ....[9]....
        /*0060*/ 	.word	0xffffffff


	//   ....[10]....
        /*0064*/ 	.word	0xffffffff


	//   ....[11]....
        /*0068*/ 	.word	0xffffffff


	//   ....[12]....
        /*006c*/ 	.word	0xffffffff


	//   ....[13]....
        /*0070*/ 	.word	0xffffffff


	//   ....[14]....
        /*0074*/ 	.word	0xffffffff


	//   ....[15]....
        /*0078*/ 	.word	0xffffffff


	//   ....[16]....
        /*007c*/ 	.word	0xffffffff


	//----- nvinfo : EIATTR_COOP_GROUP_INSTR_OFFSETS
	.align		4
.L_2691:
        /*0080*/ 	.byte	0x04, 0x28
        /*0082*/ 	.short	(.L_2693 - .L_2692)


	//   ....[0]....
.L_2692:
        /*0084*/ 	.word	0x00000480


	//   ....[1]....
        /*0088*/ 	.word	0x00000540


	//   ....[2]....
        /*008c*/ 	.word	0x00003410


	//   ....[3]....
        /*0090*/ 	.word	0x00003440


	//   ....[4]....
        /*0094*/ 	.word	0x000034e0


	//   ....[5]....
        /*0098*/ 	.word	0x00003510


	//   ....[6]....
        /*009c*/ 	.word	0x00003560


	//   ....[7]....
        /*00a0*/ 	.word	0x00003580


	//   ....[8]....
        /*00a4*/ 	.word	0x000035b0


	//   ....[9]....
        /*00a8*/ 	.word	0x000035d0


	//   ....[10]....
        /*00ac*/ 	.word	0x00003600


	//   ....[11]....
        /*00b0*/ 	.word	0x00003620


	//   ....[12]....
        /*00b4*/ 	.word	0x00003670


	//   ....[13]....
        /*00b8*/ 	.word	0x000036c0


	//   ....[14]....
        /*00bc*/ 	.word	0x00003c90


	//   ....[15]....
        /*00c0*/ 	.word	0x00003ed0


	//   ....[16]....
        /*00c4*/ 	.word	0x00004700


	//----- nvinfo : EIATTR_EXIT_INSTR_OFFSETS
	.align		4
.L_2693:
        /*00c8*/ 	.byte	0x04, 0x1c
        /*00ca*/ 	.short	(.L_2695 - .L_2694)


	//   ....[0]....
.L_2694:
        /*00cc*/ 	.word	0x00000200


	//   ....[1]....
        /*00d0*/ 	.word	0x000047d0


	//----- nvinfo : EIATTR_MAX_THREADS
	.align		4
.L_2695:
        /*00d4*/ 	.byte	0x04, 0x05
        /*00d6*/ 	.short	(.L_2697 - .L_2696)
.L_2696:
        /*00d8*/ 	.word	0x00000040
        /*00dc*/ 	.word	0x00000001
        /*00e0*/ 	.word	0x00000001


	//----- nvinfo : EIATTR_CRS_STACK_SIZE
	.align		4
.L_2697:
        /*00e4*/ 	.byte	0x04, 0x1e
        /*00e6*/ 	.short	(.L_2699 - .L_2698)
.L_2698:
        /*00e8*/ 	.word	0x00000000
.L_2699:


//--------------------- .nv.info._Z25selective_scan_fwd_kernelI32Selective_Scan_fwd_kernel_traitsILi64ELi16ELi1ELb1ELb0ELb1ELb0EN3c104HalfEfEEv13SSMParamsBase --------------------------
	.section	.nv.info._Z25selective_scan_fwd_kernelI32Selective_Scan_fwd_kernel_traitsILi64ELi16ELi1ELb1ELb0ELb1ELb0EN3c104HalfEfEEv13SSMParamsBase,"",@"SHT_CUDA_INFO"
	.sectionflags	@""
	.align	4


	//----- nvinfo : EIATTR_CUDA_API_VERSION
	.align		4
        /*0000*/ 	.byte	0x04, 0x37
        /*0002*/ 	.short	(.L_2701 - .L_2700)
.L_2700:
        /*0004*/ 	.word	0x00000082


	//----- nvinfo : EIATTR_SW2861232_WAR
	.align		4
.L_2701:
        /*0008*/ 	.byte	0x01, 0x35
	.zero		2


	//----- nvinfo : EIATTR_PARAM_CBANK
	.align		4
        /*000c*/ 	.byte	0x04, 0x0a
        /*000e*/ 	.short	(.L_2703 - .L_2702)
	.align		4
.L_2702:
        /*0010*/ 	.word	index@(.nv.constant0._Z25selective_scan_fwd_kernelI32Selective_Scan_fwd_kernel_traitsILi64ELi16ELi1ELb1ELb0ELb1ELb0EN3c104HalfEfEEv13SSMParamsBase)
        /*0014*/ 	.short	0x0160
        /*0016*/ 	.short	0x0118


	//----- nvinfo : EIATTR_CBANK_PARAM_SIZE
	.align		4
.L_2703:
        /*0018*/ 	.byte	0x03, 0x19
        /*001a*/ 	.short	0x0118


	//----- nvinfo : EIATTR_KPARAM_INFO
	.align		4
        /*001c*/ 	.byte	0x04, 0x17
        /*001e*/ 	.short	(.L_2705 - .L_2704)
.L_2704:
        /*0020*/ 	.word	0x00000000
        /*0024*/ 	.short	0x0000
        /*0026*/ 	.short	0x0000
        /*0028*/ 	.byte	0x00, 0xf0, 0x61, 0x04


	//----- nvinfo : EIATTR_MAXREG_COUNT
	.align		4
.L_2705:
        /*002c*/ 	.byte	0x03, 0x1b
        /*002e*/ 	.short	0x00a8


	//----- nvinfo : EIATTR_NUM_BARRIERS
	.align		4
        /*0030*/ 	.byte	0x02, 0x4c
        /*0032*/ 	.byte	0x01
	.zero		1


	//----- nvinfo : EIATTR_MERCURY_ISA_VERSION
	.align		4
        /*0034*/ 	.byte	0x03, 0x5f
        /*0036*/ 	.short	0x0000


	//----- nvinfo : EIATTR_COOP_GROUP_MASK_REGIDS
	.align		4
        /*0038*/ 	.byte	0x04, 0x29
        /*003a*/ 	.short	(.L_2707 - .L_2706)


	//   ....[0]....
.L_2706:
        /*003c*/ 	.word	0xffffffff


	//   ....[1]....
        /*0040*/ 	.word	0xffffffff


	//   ....[2]....
        /*0044*/ 	.word	0xffffffff


	//   ....[3]....
        /*0048*/ 	.word	0xffffffff


	//   ....[4]....
        /*004c*/ 	.word	0xffffffff


	//   ....[5]....
        /*0050*/ 	.word	0xffffffff


	//   ....[6]....
        /*0054*/ 	.word	0xffffffff


	//   ....[7]....
        /*0058*/ 	.word	0xffffffff


	//   ....[8]....
        /*005c*/ 	.word	0xffffffff


	//   ....[9]....
        /*0060*/ 	.word	0xffffffff


	//   ....[10]....
        /*0064*/ 	.word	0xffffffff


	//   ....[11]....
        /*0068*/ 	.word	0xffffffff


	//   ....[12]....
        /*006c*/ 	.word	0xffffffff


	//   ....[13]....
        /*0070*/ 	.word	0xffffffff


	//   ....[14]....
        /*0074*/ 	.word	0xffffffff


	//   ....[15]....
        /*0078*/ 	.word	0xffffffff


	//----- nvinfo : EIATTR_COOP_GROUP_INSTR_OFFSETS
	.align		4
.L_2707:
        /*007c*/ 	.byte	0x04, 0x28
        /*007e*/ 	.short	(.L_2709 - .L_2708)


	//   ....[0]....
.L_2708:
        /*0080*/ 	.word	0x00000630


	//   ....[1]....
        /*0084*/ 	.word	0x000006f0


	//   ....[2]....
        /*0088*/ 	.word	0x00003350


	//   ....[3]....
        /*008c*/ 	.word	0x00003680


	//   ....[4]....
        /*0090*/ 	.word	0x000036a0


	//   ....[5]....
        /*0094*/ 	.word	0x00003740


	//   ....[6]....
        /*0098*/ 	.word	0x00003760


	//   ....[7]....
        /*009c*/ 	.word	0x00003790


	//   ....[8]....
        /*00a0*/ 	.word	0x000037b0


	//   ....[9]....
        /*00a4*/ 	.word	0x000037e0


	//   ....[10]....
        /*00a8*/ 	.word	0x00003800


	//   ....[11]....
        /*00ac*/ 	.word	0x00003830


	//   ....[12]....
        /*00b0*/ 	.word	0x00003850


	//   ....[13]....
        /*00b4*/ 	.word	0x000038b0


	//   ....[14]....
        /*00b8*/ 	.word	0x00003910


	//   ....[15]....
        /*00bc*/ 	.word	0x00004140


	//----- nvinfo : EIATTR_EXIT_INSTR_OFFSETS
	.align		4
.L_2709:
        /*00c0*/ 	.byte	0x04, 0x1c
        /*00c2*/ 	.short	(.L_2711 - .L_2710)


	//   ....[0]....
.L_2710:
        /*00c4*/ 	.word	0x00000310


	//   ....[1]....
        /*00c8*/ 	.word	0x00004280


	//----- nvinfo : EIATTR_MAX_THREADS
	.align		4
.L_2711:
        /*00cc*/ 	.byte	0x04, 0x05
        /*00ce*/ 	.short	(.L_2713 - .L_2712)
.L_2712:
        /*00d0*/ 	.word	0x00000040
        /*00d4*/ 	.word	0x00000001
        /*00d8*/ 	.word	0x00000001


	//----- nvinfo : EIATTR_CRS_STACK_SIZE
	.align		4
.L_2713:
        /*00dc*/ 	.byte	0x04, 0x1e
        /*00de*/ 	.short	(.L_2715 - .L_2714)
.L_2714:
        /*00e0*/ 	.word	0x00000000
.L_2715:


//--------------------- .nv.info._Z25selective_scan_fwd_kernelI32Selective_Scan_fwd_kernel_traitsILi64ELi16ELi1ELb1ELb0ELb1ELb1EN3c104HalfEfEEv13SSMParamsBase --------------------------
	.section	.nv.info._Z25selective_scan_fwd_kernelI32Selective_Scan_fwd_kernel_traitsILi64ELi16ELi1ELb1ELb0ELb1ELb1EN3c104HalfEfEEv13SSMParamsBase,"",@"SHT_CUDA_INFO"
	.sectionflags	@""
	.align	4


	//----- nvinfo : EIATTR_CUDA_API_VERSION
	.align		4
        /*0000*/ 	.byte	0x04, 0x37
        /*0002*/ 	.short	(.L_2717 - .L_2716)
.L_2716:
        /*0004*/ 	.word	0x00000082


	//----- nvinfo : EIATTR_SW2861232_WAR
	.align		4
.L_2717:
        /*0008*/ 	.byte	0x01, 0x35
	.zero		2


	//----- nvinfo : EIATTR_PARAM_CBANK
	.align		4
        /*000c*/ 	.byte	0x04, 0x0a
        /*000e*/ 	.short	(.L_2719 - .L_2718)
	.align		4
.L_2718:
        /*0010*/ 	.word	index@(.nv.constant0._Z25selective_scan_fwd_kernelI32Selective_Scan_fwd_kernel_traitsILi64ELi16ELi1ELb1ELb0ELb1ELb1EN3c104HalfEfEEv13SSMParamsBase)
        /*0014*/ 	.short	0x0160
        /*0016*/ 	.short	0x0118


	//----- nvinfo : EIATTR_CBANK_PARAM_SIZE
	.align		4
.L_2719:
        /*0018*/ 	.byte	0x03, 0x19
        /*001a*/ 	.short	0x0118


	//----- nvinfo : EIATTR_KPARAM_INFO
	.align		4
        /*001c*/ 	.byte	0x04, 0x17
        /*001e*/ 	.short	(.L_2721 - .L_2720)
.L_2720:
        /*0020*/ 	.word	0x00000000
        /*0024*/ 	.short	0x0000
        /*0026*/ 	.short	0x0000
        /*0028*/ 	.byte	0x00, 0xf0, 0x61, 0x04


	//----- nvinfo : EIATTR_MAXREG_COUNT
	.align		4
.L_2721:
        /*002c*/ 	.byte	0x03, 0x1b
        /*002e*/ 	.short	0x00a8


	//----- nvinfo : EIATTR_NUM_BARRIERS
	.align		4
        /*0030*/ 	.byte	0x02, 0x4c
        /*0032*/ 	.byte	0x01
	.zero		1


	//----- nvinfo : EIATTR_MERCURY_ISA_VERSION
	.align		4
        /*0034*/ 	.byte	0x03, 0x5f
        /*0036*/ 	.short	0x0000


	//----- nvinfo : EIATTR_COOP_GROUP_MASK_REGIDS
	.align		4
        /*0038*/ 	.byte	0x04, 0x29
        /*003a*/ 	.short	(.L_2723 - .L_2722)


	//   ....[0]....
.L_2722:
        /*003c*/ 	.word	0xffffffff


	//   ....[1]....
        /*0040*/ 	.word	0xffffffff


	//   ....[2]....
        /*0044*/ 	.word	0xffffffff


	//   ....[3]....
        /*0048*/ 	.word	0xffffffff


	//   ....[4]....
        /*004c*/ 	.word	0xffffffff


	//   ....[5]....
        /*0050*/ 	.word	0xffffffff


	//   ....[6]....
        /*0054*/ 	.word	0xffffffff


	//   ....[7]....
        /*0058*/ 	.word	0xffffffff


	//   ....[8]....
        /*005c*/ 	.word	0xffffffff


	//   ....[9]....
        /*0060*/ 	.word	0xffffffff


	//   ....[10]....
        /*0064*/ 	.word	0xffffffff


	//   ....[11]....
        /*0068*/ 	.word	0xffffffff


	//   ....[12]....
        /*006c*/ 	.word	0xffffffff


	//   ....[13]....
        /*0070*/ 	.word	0xffffffff


	//   ....[14]....
        /*0074*/ 	.word	0xffffffff


	//   ....[15]....
        /*0078*/ 	.word	0xffffffff


	//   ....[16]....
        /*007c*/ 	.word	0xffffffff


	//   ....[17]....
        /*0080*/ 	.word	0xffffffff


	//----- nvinfo : EIATTR_COOP_GROUP_INSTR_OFFSETS
	.align		4
.L_2723:
        /*0084*/ 	.byte	0x04, 0x28
        /*0086*/ 	.short	(.L_2725 - .L_2724)


	//   ....[0]....
.L_2724:
        /*0088*/ 	.word	0x000005e0


	//   ....[1]....
        /*008c*/ 	.word	0x000006a0


	//   ....[2]....
        /*0090*/ 	.word	0x000032f0


	//   ....[3]....
        /*0094*/ 	.word	0x00003630


	//   ....[4]....
        /*0098*/ 	.word	0x00003650


	//   ....[5]....
        /*009c*/ 	.word	0x000036f0


	//   ....[6]....
        /*00a0*/ 	.word	0x00003710


	//   ....[7]....
        /*00a4*/ 	.word	0x00003740


	//   ....[8]....
        /*00a8*/ 	.word	0x00003760


	//   ....[9]....
        /*00ac*/ 	.word	0x00003790


	//   ....[10]....
        /*00b0*/ 	.word	0x000037b0


	//   ....[11]....
        /*00b4*/ 	.word	0x000037e0


	//   ....[12]....
        /*00b8*/ 	.word	0x00003800


	//   ....[13]....
        /*00bc*/ 	.word	0x00003860


	//   ....[14]....
        /*00c0*/ 	.word	0x000038c0


	//   ....[15]....
        /*00c4*/ 	.word	0x000040c0


	//   ....[16]....
        /*00c8*/ 	.word	0x00004300


	//   ....[17]....
        /*00cc*/ 	.word	0x00004b30


	//----- nvinfo : EIATTR_EXIT_INSTR_OFFSETS
	.align		4
.L_2725:
        /*00d0*/ 	.byte	0x04, 0x1c
        /*00d2*/ 	.short	(.L_2727 - .L_2726)


	//   ....[0]....
.L_2726:
        /*00d4*/ 	.word	0x00000310


	//   ....[1]....
        /*00d8*/ 	.word	0x00004c00


	//----- nvinfo : EIATTR_MAX_THREADS
	.align		4
.L_2727:
        /*00dc*/ 	.byte	0x04, 0x05
        /*00de*/ 	.short	(.L_2729 - .L_2728)
.L_2728:
        /*00e0*/ 	.word	0x00000040
        /*00e4*/ 	.word	0x00000001
        /*00e8*/ 	.word	0x00000001


	//----- nvinfo : EIATTR_CRS_STACK_SIZE
	.align		4
.L_2729:
        /*00ec*/ 	.byte	0x04, 0x1e
        /*00ee*/ 	.short	(.L_2731 - .L_2730)
.L_2730:
        /*00f0*/ 	.word	0x00000000
.L_2731:


//--------------------- .nv.info._Z25selective_scan_fwd_kernelI32Selective_Scan_fwd_kernel_traitsILi64ELi16ELi1ELb1ELb1ELb0ELb0EN3c104HalfEfEEv13SSMParamsBase --------------------------
	.section	.nv.info._Z25selective_scan_fwd_kernelI32Selective_Scan_fwd_kernel_traitsILi64ELi16ELi1ELb1ELb1ELb0ELb0EN3c104HalfEfEEv13SSMParamsBase,"",@"SHT_CUDA_INFO"
	.sectionflags	@""
	.align	4


	//----- nvinfo : EIATTR_CUDA_API_VERSION
	.align		4
        /*0000*/ 	.byte	0x04, 0x37
        /*0002*/ 	.short	(.L_2733 - .L_2732)
.L_2732:
        /*0004*/ 	.word	0x00000082


	//----- nvinfo : EIATTR_SW2861232_WAR
	.align		4
.L_2733:
        /*0008*/ 	.byte	0x01, 0x35
	.zero		2


	//----- nvinfo : EIATTR_PARAM_CBANK
	.align		4
        /*000c*/ 	.byte	0x04, 0x0a
        /*000e*/ 	.short	(.L_2735 - .L_2734)
	.align		4
.L_2734:
        /*0010*/ 	.word	index@(.nv.constant0._Z25selective_scan_fwd_kernelI32Selective_Scan_fwd_kernel_traitsILi64ELi16ELi1ELb1ELb1ELb0ELb0EN3c104HalfEfEEv13SSMParamsBase)
        /*0014*/ 	.short	0x0160
        /*0016*/ 	.short	0x0118


	//----- nvinfo : EIATTR_CBANK_PARAM_SIZE
	.align		4
.L_2735:
        /*0018*/ 	.byte	0x03, 0x19
        /*001a*/ 	.short	0x0118


	//----- nvinfo : EIATTR_KPARAM_INFO
	.align		4
        /*001c*/ 	.byte	0x04, 0x17
        /*001e*/ 	.short	(.L_2737 - .L_2736)
.L_2736:
        /*0020*/ 	.word	0x00000000
        /*0024*/ 	.short	0x0000
        /*0026*/ 	.short	0x0000
        /*0028*/ 	.byte	0x00, 0xf0, 0x61, 0x04


	//----- nvinfo : EIATTR_MAXREG_COUNT
	.align		4
.L_2737:
        /*002c*/ 	.byte	0x03, 0x1b
        /*002e*/ 	.short	0x00a8


	//----- nvinfo : EIATTR_NUM_BARRIERS
	.align		4
        /*0030*/ 	.byte	0x02, 0x4c
        /*0032*/ 	.byte	0x01
	.zero		1


	//----- nvinfo : EIATTR_MERCURY_ISA_VERSION
	.align		4
        /*0034*/ 	.byte	0x03, 0x5f
        /*0036*/ 	.short	0x0000


	//----- nvinfo : EIATTR_COOP_GROUP_MASK_REGIDS
	.align		4
        /*0038*/ 	.byte	0x04, 0x29
        /*003a*/ 	.short	(.L_2739 - .L_2738)


	//   ....[0]....
.L_2738:
        /*003c*/ 	.word	0xffffffff


	//   ....[1]....
        /*0040*/ 	.word	0xffffffff


	//   ....[2]....
        /*0044*/ 	.word	0xffffffff


	//   ....[3]....
        /*0048*/ 	.word	0xffffffff


	//   ....[4]....
        /*004c*/ 	.word	0xffffffff


	//   ....[5]....
        /*0050*/ 	.word	0xffffffff


	//   ....[6]....
        /*0054*/ 	.word	0xffffffff


	//   ....[7]....
        /*0058*/ 	.word	0xffffffff


	//   ....[8]....
        /*005c*/ 	.word	0xffffffff


	//   ....[9]....
        /*0060*/ 	.word	0xffffffff


	//   ....[10]....
        /*0064*/ 	.word	0xffffffff


	//   ....[11]....
        /*0068*/ 	.word	0xffffffff


	//   ....[12]....
        /*006c*/ 	.word	0xffffffff


	//   ....[13]....
        /*0070*/ 	.word	0xffffffff


	//   ....[14]....
        /*0074*/ 	.word	0xffffffff


	//   ....[15]....
        /*0078*/ 	.word	0xffffffff


	//----- nvinfo : EIATTR_COOP_GROUP_INSTR_OFFSETS
	.align		4
.L_2739:
        /*007c*/ 	.byte	0x04, 0x28
        /*007e*/ 	.short	(.L_2741 - .L_2740)


	//   ....[0]....
.L_2740:
        /*0080*/ 	.word	0x00000630


	//   ....[1]....
        /*0084*/ 	.word	0x000006f0


	//   ....[2]....
        /*0088*/ 	.word	0x00003260


	//   ....[3]....
        /*008c*/ 	.word	0x00003800


	//   ....[4]....
        /*0090*/ 	.word	0x00003830


	//   ....[5]....
        /*0094*/ 	.word	0x000038d0


	//   ....[6]....
        /*0098*/ 	.word	0x000038e0


	//   ....[7]....
        /*009c*/ 	.word	0x00003980


	//   ....[8]....
        /*00a0*/ 	.word	0x000039a0


	//   ....[9]....
        /*00a4*/ 	.word	0x000039d0


	//   ....[10]....
        /*00a8*/ 	.word	0x000039f0


	//   ....[11]....
        /*00ac*/ 	.word	0x00003a20


	//   ....[12]....
        /*00b0*/ 	.word	0x00003a40


	//   ....[13]....
        /*00b4*/ 	.word	0x00003ac0


	//   ....[14]....
        /*00b8*/ 	.word	0x00003b10


	//   ....[15]....
        /*00bc*/ 	.word	0x00004130


	//----- nvinfo : EIATTR_EXIT_INSTR_OFFSETS
	.align		4
.L_2741:
        /*00c0*/ 	.byte	0x04, 0x1c
        /*00c2*/ 	.short	(.L_2743 - .L_2742)


	//   ....[0]....
.L_2742:
        /*00c4*/ 	.word	0x00000310


	//   ....[1]....
        /*00c8*/ 	.word	0x00004270


	//----- nvinfo : EIATTR_MAX_THREADS
	.align		4
.L_2743:
        /*00cc*/ 	.byte	0x04, 0x05
        /*00ce*/ 	.short	(.L_2745 - .L_2744)
.L_2744:
        /*00d0*/ 	.word	0x00000040
        /*00d4*/ 	.word	0x00000001
        /*00d8*/ 	.word	0x00000001


	//----- nvinfo : EIATTR_CRS_STACK_SIZE
	.align		4
.L_2745:
        /*00dc*/ 	.byte	0x04, 0x1e
        /*00de*/ 	.short	(.L_2747 - .L_2746)
.L_2746:
        /*00e0*/ 	.word	0x00000000
.L_2747:


//--------------------- .nv.info._Z25selective_scan_fwd_kernelI32Selective_Scan_fwd_kernel_traitsILi64ELi16ELi1ELb1ELb1ELb0ELb1EN3c104HalfEfEEv13SSMParamsBase --------------------------
	.section	.nv.info._Z25selective_scan_fwd_kernelI32Selective_Scan_fwd_kernel_traitsILi64ELi16ELi1ELb1ELb1ELb0ELb1EN3c104HalfEfEEv13SSMParamsBase,"",@"SHT_CUDA_INFO"
	.sectionflags	@""
	.align	4


	//----- nvinfo : EIATTR_CUDA_API_VERSION
	.align		4
        /*0000*/ 	.byte	0x04, 0x37
        /*0002*/ 	.short	(.L_2749 - .L_2748)
.L_2748:
        /*0004*/ 	.word	0x00000082


	//----- nvinfo : EIATTR_SW2861232_WAR
	.align		4
.L_2749:
        /*0008*/ 	.byte	0x01, 0x35
	.zero		2


	//----- nvinfo : EIATTR_PARAM_CBANK
	.align		4
        /*000c*/ 	.byte	0x04, 0x0a
        /*000e*/ 	.short	(.L_2751 - .L_2750)
	.align		4
.L_2750:
        /*0010*/ 	.word	index@(.nv.constant0._Z25selective_scan_fwd_kernelI32Selective_Scan_fwd_kernel_traitsILi64ELi16ELi1ELb1ELb1ELb0ELb1EN3c104HalfEfEEv13SSMParamsBase)
        /*0014*/ 	.short	0x0160
        /*0016*/ 	.short	0x0118


	//----- nvinfo : EIATTR_CBANK_PARAM_SIZE
	.align		4
.L_2751:
        /*0018*/ 	.byte	0x03, 0x19
        /*001a*/ 	.short	0x0118


	//----- nvinfo : EIATTR_KPARAM_INFO
	.align		4
        /*001c*/ 	.byte	0x04, 0x17
        /*001e*/ 	.short	(.L_2753 - .L_2752)
.L_2752:
        /*0020*/ 	.word	0x00000000
        /*0024*/ 	.short	0x0000
        /*0026*/ 	.short	0x0000
        /*0028*/ 	.byte	0x00, 0xf0, 0x61, 0x04


	//----- nvinfo : EIATTR_MAXREG_COUNT
	.align		4
.L_2753:
        /*002c*/ 	.byte	0x03, 0x1b
        /*002e*/ 	.short	0x00a8


	//----- nvinfo : EIATTR_NUM_BARRIERS
	.align		4
        /*0030*/ 	.byte	0x02, 0x4c
        /*0032*/ 	.byte	0x01
	.zero		1


	//----- nvinfo : EIATTR_MERCURY_ISA_VERSION
	.align		4
        /*0034*/ 	.byte	0x03, 0x5f
        /*0036*/ 	.short	0x0000


	//----- nvinfo : EIATTR_COOP_GROUP_MASK_REGIDS
	.align		4
        /*0038*/ 	.byte	0x04, 0x29
        /*003a*/ 	.short	(.L_2755 - .L_2754)


	//   ....[0]....
.L_2754:
        /*003c*/ 	.word	0xffffffff


	//   ....[1]....
        /*0040*/ 	.word	0xffffffff


	//   ....[2]....
        /*0044*/ 	.word	0xffffffff


	//   ....[3]....
        /*0048*/ 	.word	0xffffffff


	//   ....[4]....
        /*004c*/ 	.word	0xffffffff


	//   ....[5]....
        /*0050*/ 	.word	0xffffffff


	//   ....[6]....
        /*0054*/ 	.word	0xffffffff


	//   ....[7]....
        /*0058*/ 	.word	0xffffffff


	//   ....[8]....
        /*005c*/ 	.word	0xffffffff


	//   ....[9]....
        /*0060*/ 	.word	0xffffffff


	//   ....[10]....
        /*0064*/ 	.word	0xffffffff


	//   ....[11]....
        /*0068*/ 	.word	0xffffffff


	//   ....[12]....
        /*006c*/ 	.word	0xffffffff


	//   ....[13]....
        /*0070*/ 	.word	0xffffffff


	//   ....[14]....
        /*0074*/ 	.word	0xffffffff


	//   ....[15]....
        /*0078*/ 	.word	0xffffffff


	//   ....[16]....
        /*007c*/ 	.word	0xffffffff


	//   ....[17]....
        /*0080*/ 	.word	0xffffffff


	//----- nvinfo : EIATTR_COOP_GROUP_INSTR_OFFSETS
	.align		4
.L_2755:
        /*0084*/ 	.byte	0x04, 0x28
        /*0086*/ 	.short	(.L_2757 - .L_2756)


	//   ....[0]....
.L_2756:
        /*0088*/ 	.word	0x000005e0


	//   ....[1]....
        /*008c*/ 	.word	0x000006a0


	//   ....[2]....
        /*0090*/ 	.word	0x00003220


	//   ....[3]....
        /*0094*/ 	.word	0x000037c0


	//   ....[4]....
        /*0098*/ 	.word	0x00003810


	//   ....[5]....
        /*009c*/ 	.word	0x00003870


	//   ....[6]....
        /*00a0*/ 	.word	0x000038e0


	//   ....[7]....
        /*00a4*/ 	.word	0x00003920


	//   ....[8]....
        /*00a8*/ 	.word	0x00003950


	//   ....[9]....
        /*00ac*/ 	.word	0x00003970


	//   ....[10]....
        /*00b0*/ 	.word	0x000039a0


	//   ....[11]....
        /*00b4*/ 	.word	0x000039c0


	//   ....[12]....
        /*00b8*/ 	.word	0x000039f0


	//   ....[13]....
        /*00bc*/ 	.word	0x00003a60


	//   ....[14]....
        /*00c0*/ 	.word	0x00003ac0


	//   ....[15]....
        /*00c4*/ 	.word	0x000040c0


	//   ....[16]....
        /*00c8*/ 	.word	0x00004300


	//   ....[17]....
        /*00cc*/ 	.word	0x00004b30


	//----- nvinfo : EIATTR_EXIT_INSTR_OFFSETS
	.align		4
.L_2757:
        /*00d0*/ 	.byte	0x04, 0x1c
        /*00d2*/ 	.short	(.L_2759 - .L_2758)


	//   ....[0]....
.L_2758:
        /*00d4*/ 	.word	0x00000310


	//   ....[1]....
        /*00d8*/ 	.word	0x00004c00


	//----- nvinfo : EIATTR_MAX_THREADS
	.align		4
.L_2759:
        /*00dc*/ 	.byte	0x04, 0x05
        /*00de*/ 	.short	(.L_2761 - .L_2760)
.L_2760:
        /*00e0*/ 	.word	0x00000040
        /*00e4*/ 	.word	0x00000001
        /*00e8*/ 	.word	0x00000001


	//----- nvinfo : EIATTR_CRS_STACK_SIZE
	.align		4
.L_2761:
        /*00ec*/ 	.byte	0x04, 0x1e
        /*00ee*/ 	.short	(.L_2763 - .L_2762)
.L_2762:
        /*00f0*/ 	.word	0x00000000
.L_2763:


//--------------------- .nv.info._Z25selective_scan_fwd_kernelI32Selective_Scan_fwd_kernel_traitsILi64ELi16ELi1ELb1ELb1ELb1ELb0EN3c104HalfEfEEv13SSMParamsBase --------------------------
	.section	.nv.info._Z25selective_scan_fwd_kernelI32Selective_Scan_fwd_kernel_traitsILi64ELi16ELi1ELb1ELb1ELb1ELb0EN3c104HalfEfEEv13SSMParamsBase,"",@"SHT_CUDA_INFO"
	.sectionflags	@""
	.align	4


	//----- nvinfo : EIATTR_CUDA_API_VERSION
	.align		4
        /*0000*/ 	.byte	0x04, 0x37
        /*0002*/ 	.short	(.L_2765 - .L_2764)
.L_2764:
        /*0004*/ 	.word	0x00000082


	//----- nvinfo : EIATTR_SW2861232_WAR
	.align		4
.L_2765:
        /*0008*/ 	.byte	0x01, 0x35
	.zero		2


	//----- nvinfo : EIATTR_PARAM_CBANK
	.align		4
        /*000c*/ 	.byte	0x04, 0x0a
        /*000e*/ 	.short	(.L_2767 - .L_2766)
	.align		4
.L_2766:
        /*0010*/ 	.word	index@(.nv.constant0._Z25selective_scan_fwd_kernelI32Selective_Scan_fwd_kernel_traitsILi64ELi16ELi1ELb1ELb1ELb1ELb0EN3c104HalfEfEEv13SSMParamsBase)
        /*0014*/ 	.short	0x0160
        /*0016*/ 	.short	0x0118


	//----- nvinfo : EIATTR_CBANK_PARAM_SIZE
	.align		4
.L_2767:
        /*0018*/ 	.byte	0x03, 0x19
        /*001a*/ 	.short	0x0118


	//----- nvinfo : EIATTR_KPARAM_INFO
	.align		4
        /*001c*/ 	.byte	0x04, 0x17
        /*001e*/ 	.short	(.L_2769 - .L_2768)
.L_2768:
        /*0020*/ 	.word	0x00000000
        /*0024*/ 	.short	0x0000
        /*0026*/ 	.short	0x0000
        /*0028*/ 	.byte	0x00, 0xf0, 0x61, 0x04


	//----- nvinfo : EIATTR_MAXREG_COUNT
	.align		4
.L_2769:
        /*002c*/ 	.byte	0x03, 0x1b
        /*002e*/ 	.short	0x00a8


	//----- nvinfo : EIATTR_NUM_BARRIERS
	.align		4
        /*0030*/ 	.byte	0x02, 0x4c
        /*0032*/ 	.byte	0x01
	.zero		1


	//----- nvinfo : EIATTR_MERCURY_ISA_VERSION
	.align		4
        /*0034*/ 	.byte	0x03, 0x5f
        /*0036*/ 	.short	0x0000


	//----- nvinfo : EIATTR_COOP_GROUP_MASK_REGIDS
	.align		4
        /*0038*/ 	.byte	0x04, 0x29
        /*003a*/ 	.short	(.L_2771 - .L_2770)


	//   ....[0]....
.L_2770:
        /*003c*/ 	.word	0xffffffff


	//   ....[1]....
        /*0040*/ 	.word	0xffffffff


	//   ....[2]....
        /*0044*/ 	.word	0xffffffff


	//   ....[3]....
        /*0048*/ 	.word	0xffffffff


	//   ....[4]....
        /*004c*/ 	.word	0xffffffff


	//   ....[5]....
        /*0050*/ 	.word	0xffffffff


	//   ....[6]....
        /*0054*/ 	.word	0xffffffff


	//   ....[7]....
        /*0058*/ 	.word	0xffffffff


	//   ....[8]....
        /*005c*/ 	.word	0xffffffff


	//   ....[9]....
        /*0060*/ 	.word	0xffffffff


	//   ....[10]....
        /*0064*/ 	.word	0xffffffff


	//   ....[11]....
        /*0068*/ 	.word	0xffffffff


	//   ....[12]....
        /*006c*/ 	.word	0xffffffff


	//   ....[13]....
        /*0070*/ 	.word	0xffffffff


	//   ....[14]....
        /*0074*/ 	.word	0xffffffff


	//   ....[15]....
        /*0078*/ 	.word	0xffffffff


	//   ....[16]....
        /*007c*/ 	.word	0xffffffff


	//----- nvinfo : EIATTR_COOP_GROUP_INSTR_OFFSETS
	.align		4
.L_2771:
        /*0080*/ 	.byte	0x04, 0x28
        /*0082*/ 	.short	(.L_2773 - .L_2772)


	//   ....[0]....
.L_2772:
        /*0084*/ 	.word	0x00000730


	//   ....[1]....
        /*0088*/ 	.word	0x000007f0


	//   ....[2]....
        /*008c*/ 	.word	0x00003330


	//   ....[3]....
        /*0090*/ 	.word	0x000039d0


	//   ....[4]....
        /*0094*/ 	.word	0x000039e0


	//   ....[5]....
        /*0098*/ 	.word	0x00003a10


	//   ....[6]....
        /*009c*/ 	.word	0x00003a30


	//   ....[7]....
        /*00a0*/ 	.word	0x00003a60


	//   ....[8]....
        /*00a4*/ 	.word	0x00003a80


	//   ....[9]....
        /*00a8*/ 	.word	0x00003ab0


	//   ....[10]....
        /*00ac*/ 	.word	0x00003ad0


	//   ....[11]....
        /*00b0*/ 	.word	0x00003b00


	//   ....[12]....
        /*00b4*/ 	.word	0x00003b20


	//   ....[13]....
        /*00b8*/ 	.word	0x00003b60


	//   ....[14]....
        /*00bc*/ 	.word	0x00003bf0


	//   ....[15]....
        /*00c0*/ 	.word	0x00003c40


	//   ....[16]....
        /*00c4*/ 	.word	0x00004350


	//----- nvinfo : EIATTR_EXIT_INSTR_OFFSETS
	.align		4
.L_2773:
        /*00c8*/ 	.byte	0x04, 0x1c
        /*00ca*/ 	.short	(.L_2775 - .L_2774)


	//   ....[0]....
.L_2774:
        /*00cc*/ 	.word	0x00000390


	//   ....[1]....
        /*00d0*/ 	.word	0x000044c0


	//----- nvinfo : EIATTR_MAX_THREADS
	.align		4
.L_2775:
        /*00d4*/ 	.byte	0x04, 0x05
        /*00d6*/ 	.short	(.L_2777 - .L_2776)
.L_2776:
        /*00d8*/ 	.word	0x00000040
        /*00dc*/ 	.word	0x00000001
        /*00e0*/ 	.word	0x00000001


	//----- nvinfo : EIATTR_CRS_STACK_SIZE
	.align		4
.L_2777:
        /*00e4*/ 	.byte	0x04, 0x1e
        /*00e6*/ 	.short	(.L_2779 - .L_2778)
.L_2778:
        /*00e8*/ 	.word	0x00000000
.L_2779:


//--------------------- .nv.info._Z25selective_scan_fwd_kernelI32Selective_Scan_fwd_kernel_traitsILi64ELi16ELi1ELb1ELb1ELb1ELb1EN3c104HalfEfEEv13SSMParamsBase --------------------------
	.section	.nv.info._Z25selective_scan_fwd_kernelI32Selective_Scan_fwd_kernel_traitsILi64ELi16ELi1ELb1ELb1ELb1ELb1EN3c104HalfEfEEv13SSMParamsBase,"",@"SHT_CUDA_INFO"
	.sectionflags	@""
	.align	4


	//----- nvinfo : EIATTR_CUDA_API_VERSION
	.align		4
        /*0000*/ 	.byte	0x04, 0x37
        /*0002*/ 	.short	(.L_2781 - .L_2780)
.L_2780:
        /*0004*/ 	.word	0x00000082


	//----- nvinfo : EIATTR_SW2861232_WAR
	.align		4
.L_2781:
        /*0008*/ 	.byte	0x01, 0x35
	.zero		2


	//----- nvinfo : EIATTR_PARAM_CBANK
	.align		4
        /*000c*/ 	.byte	0x04, 0x0a
        /*000e*/ 	.short	(.L_2783 - .L_2782)
	.align		4
.L_2782:
        /*0010*/ 	.word	index@(.nv.constant0._Z25selective_scan_fwd_kernelI32Selective_Scan_fwd_kernel_traitsILi64ELi16ELi1ELb1ELb1ELb1ELb1EN3c104HalfEfEEv13SSMParamsBase)
        /*0014*/ 	.short	0x0160
        /*0016*/ 	.short	0x0118


	//----- nvinfo : EIATTR_CBANK_PARAM_SIZE
	.align		4
.L_2783:
        /*0018*/ 	.byte	0x03, 0x19
        /*001a*/ 	.short	0x0118


	//----- nvinfo : EIATTR_KPARAM_INFO
	.align		4
        /*001c*/ 	.byte	0x04, 0x17
        /*001e*/ 	.short	(.L_2785 - .L_2784)
.L_2784:
        /*0020*/ 	.word	0x00000000
        /*0024*/ 	.short	0x0000
        /*0026*/ 	.short	0x0000
        /*0028*/ 	.byte	0x00, 0xf0, 0x61, 0x04


	//----- nvinfo : EIATTR_MAXREG_COUNT
	.align		4
.L_2785:
        /*002c*/ 	.byte	0x03, 0x1b
        /*002e*/ 	.short	0x00a8


	//----- nvinfo : EIATTR_NUM_BARRIERS
	.align		4
        /*0030*/ 	.byte	0x02, 0x4c
        /*0032*/ 	.byte	0x01
	.zero		1


	//----- nvinfo : EIATTR_MERCURY_ISA_VERSION
	.align		4
        /*0034*/ 	.byte	0x03, 0x5f
        /*0036*/ 	.short	0x0000


	//----- nvinfo : EIATTR_COOP_GROUP_MASK_REGIDS
	.align		4
        /*0038*/ 	.byte	0x04, 0x29
        /*003a*/ 	.short	(.L_2787 - .L_2786)


	//   ....[0]....
.L_2786:
        /*003c*/ 	.word	0xffffffff


	//   ....[1]....
        /*0040*/ 	.word	0xffffffff


	//   ....[2]....
        /*0044*/ 	.word	0xffffffff


	//   ....[3]....
        /*0048*/ 	.word	0xffffffff


	//   ....[4]....
        /*004c*/ 	.word	0xffffffff


	//   ....[5]....
        /*0050*/ 	.word	0xffffffff


	//   ....[6]....
        /*0054*/ 	.word	0xffffffff


	//   ....[7]....
        /*0058*/ 	.word	0xffffffff


	//   ....[8]....
        /*005c*/ 	.word	0xffffffff


	//   ....[9]....
        /*0060*/ 	.word	0xffffffff


	//   ....[10]....
        /*0064*/ 	.word	0xffffffff


	//   ....[11]....
        /*0068*/ 	.word	0xffffffff


	//   ....[12]....
        /*006c*/ 	.word	0xffffffff


	//   ....[13]....
        /*0070*/ 	.word	0xffffffff


	//   ....[14]....
        /*0074*/ 	.word	0xffffffff


	//   ....[15]....
        /*0078*/ 	.word	0xffffffff


	//   ....[16]....
        /*007c*/ 	.word	0xffffffff


	//   ....[17]....
        /*0080*/ 	.word	0xffffffff


	//   ....[18]....
        /*0084*/ 	.word	0xffffffff


	//----- nvinfo : EIATTR_COOP_GROUP_INSTR_OFFSETS
	.align		4
.L_2787:
        /*0088*/ 	.byte	0x04, 0x28
        /*008a*/ 	.short	(.L_2789 - .L_2788)


	//   ....[0]....
.L_2788:
        /*008c*/ 	.word	0x000006f0


	//   ....[1]....
        /*0090*/ 	.word	0x000007b0


	//   ....[2]....
        /*0094*/ 	.word	0x000032f0


	//   ....[3]....
        /*0098*/ 	.word	0x00003990


	//   ....[4]....
        /*009c*/ 	.word	0x000039a0


	//   ....[5]....
        /*00a0*/ 	.word	0x000039d0


	//   ....[6]....
        /*00a4*/ 	.word	0x000039f0


	//   ....[7]....
        /*00a8*/ 	.word	0x00003a20


	//   ....[8]....
        /*00ac*/ 	.word	0x00003a40


	//   ....[9]....
        /*00b0*/ 	.word	0x00003a70


	//   ....[10]....
        /*00b4*/ 	.word	0x00003a90


	//   ....[11]....
        /*00b8*/ 	.word	0x00003ac0


	//   ....[12]....
        /*00bc*/ 	.word	0x00003ae0


	//   ....[13]....
        /*00c0*/ 	.word	0x00003b20


	//   ....[14]....
        /*00c4*/ 	.word	0x00003bb0


	//   ....[15]....
        /*00c8*/ 	.word	0x00003c00


	//   ....[16]....
        /*00cc*/ 	.word	0x00004300


	//   ....[17]....
        /*00d0*/ 	.word	0x00004560


	//   ....[18]....
        /*00d4*/ 	.word	0x00004d80


	//----- nvinfo : EIATTR_EXIT_INSTR_OFFSETS
	.align		4
.L_2789:
        /*00d8*/ 	.byte	0x04, 0x1c
        /*00da*/ 	.short	(.L_2791 - .L_2790)


	//   ....[0]....
.L_2790:
        /*00dc*/ 	.word	0x00000380


	//   ....[1]....
        /*00e0*/ 	.word	0x00004e60


	//----- nvinfo : EIATTR_MAX_THREADS
	.align		4
.L_2791:
        /*00e4*/ 	.byte	0x04, 0x05
        /*00e6*/ 	.short	(.L_2793 - .L_2792)
.L_2792:
        /*00e8*/ 	.word	0x00000040
        /*00ec*/ 	.word	0x00000001
        /*00f0*/ 	.word	0x00000001


	//----- nvinfo : EIATTR_CRS_STACK_SIZE
	.align		4
.L_2793:
        /*00f4*/ 	.byte	0x04, 0x1e
        /*00f6*/ 	.short	(.L_2795 - .L_2794)
.L_2794:
        /*00f8*/ 	.word	0x00000000
.L_2795:


//--------------------- .nv.info._Z25selective_scan_fwd_kernelI32Selective_Scan_fwd_kernel_traitsILi32ELi16ELi1ELb0ELb0ELb0ELb0EN3c104HalfEfEEv13SSMParamsBase --------------------------
	.section	.nv.info._Z25selective_scan_fwd_kernelI32Selective_Scan_fwd_kernel_traitsILi32ELi16ELi1ELb0ELb0ELb0ELb0EN3c104HalfEfEEv13SSMParamsBase,"",@"SHT_CUDA_INFO"
	.sectionflags	@""
	.align	4


	//----- nvinfo : EIATTR_CUDA_API_VERSION
	.align		4
        /*0000*/ 	.byte	0x04, 0x37
        /*0002*/ 	.short	(.L_2797 - .L_2796)
.L_2796:
        /*0004*/ 	.word	0x00000082


	//----- nvinfo : EIATTR_SW2861232_WAR
	.align		4
.L_2797:
        /*0008*/ 	.byte	0x01, 0x35
	.zero		2


	//----- nvinfo : EIATTR_PARAM_CBANK
	.align		4
        /*000c*/ 	.byte	0x04, 0x0a
        /*000e*/ 	.short	(.L_2799 - .L_2798)
	.align		4
.L_2798:
        /*0010*/ 	.word	index@(.nv.constant0._Z25selective_scan_fwd_kernelI32Selective_Scan_fwd_kernel_traitsILi32ELi16ELi1ELb0ELb0ELb0ELb0EN3c104HalfEfEEv13SSMParamsBase)
        /*0014*/ 	.short	0x0160
        /*0016*/ 	.short	0x0118


	//----- nvinfo : EIATTR_CBANK_PARAM_SIZE
	.align		4
.L_2799:
        /*0018*/ 	.byte	0x03, 0x19
        /*001a*/ 	.short	0x0118


	//----- nvinfo : EIATTR_KPARAM_INFO
	.align		4
        /*001c*/ 	.byte	0x04, 0x17
        /*001e*/ 	.short	(.L_2801 - .L_2800)
.L_2800:
        /*0020*/ 	.word	0x00000000
        /*0024*/ 	.short	0x0000
        /*0026*/ 	.short	0x0000
        /*0028*/ 	.byte	0x00, 0xf0, 0x61, 0x04


	//----- nvinfo : EIATTR_MAXREG_COUNT
	.align		4
.L_2801:
        /*002c*/ 	.byte	0x03, 0x1b
        /*002e*/ 	.short	0x00ff


	//----- nvinfo : EIATTR_NUM_BARRIERS
	.align		4
        /*0030*/ 	.byte	0x02, 0x4c
        /*0032*/ 	.byte	0x01
	.zero		1


	//----- nvinfo : EIATTR_MERCURY_ISA_VERSION
	.align		4
        /*0034*/ 	.byte	0x03, 0x5f
        /*0036*/ 	.short	0x0000


	//----- nvinfo : EIATTR_COOP_GROUP_MASK_REGIDS
	.align		4
        /*0038*/ 	.byte	0x04, 0x29
        /*003a*/ 	.short	(.L_2803 - .L_2802)


	//   ....[0]....
.L_2802:
        /*003c*/ 	.word	0xffffffff


	//   ....[1]....
        /*0040*/ 	.word	0xffffffff


	//   ....[2]....
        /*0044*/ 	.word	0xffffffff


	//   ....[3]....
        /*0048*/ 	.word	0xffffffff


	//   ....[4]....
        /*004c*/ 	.word	0xffffffff


	//   ....[5]....
        /*0050*/ 	.word	0xffffffff


	//   ....[6]....
        /*0054*/ 	.word	0xffffffff


	//   ....[7]....
        /*0058*/ 	.word	0xffffffff


	//   ....[8]....
        /*005c*/ 	.word	0xffffffff


	//   ....[9]....
        /*0060*/ 	.word	0xffffffff


	//   ....[10]....
        /*0064*/ 	.word	0xffffffff


	//   ....[11]....
        /*0068*/ 	.word	0xffffffff


	//   ....[12]....
        /*006c*/ 	.word	0xffffffff


	//   ....[13]....
        /*0070*/ 	.word	0xffffffff


	//   ....[14]....
        /*0074*/ 	.word	0xffffffff


	//----- nvinfo : EIATTR_COOP_GROUP_INSTR_OFFSETS
	.align		4
.L_2803:
        /*0078*/ 	.byte	0x04, 0x28
        /*007a*/ 	.short	(.L_2805 - .L_2804)


	//   ....[0]....
.L_2804:
        /*007c*/ 	.word	0x00000e50


	//   ....[1]....
        /*0080*/ 	.word	0x000012c0


	//   ....[2]....
        /*0084*/ 	.word	0x000045e0


	//   ....[3]....
        /*0088*/ 	.word	0x000045f0


	//   ....[4]....
        /*008c*/ 	.word	0x00004630


	//   ....[5]....
        /*0090*/ 	.word	0x00004640


	//   ....[6]....
        /*0094*/ 	.word	0x00004680


	//   ....[7]....
        /*0098*/ 	.word	0x00004690


	//   ....[8]....
        /*009c*/ 	.word	0x000046d0


	//   ....[9]....
        /*00a0*/ 	.word	0x000046e0


	//   ....[10]....
        /*00a4*/ 	.word	0x00004760


	//   ....[11]....
        /*00a8*/ 	.word	0x00004770


	//   ....[12]....
        /*00ac*/ 	.word	0x00004810


	//   ....[13]....
        /*00b0*/ 	.word	0x00004820


	//   ....[14]....
        /*00b4*/ 	.word	0x00004e30


	//----- nvinfo : EIATTR_EXIT_INSTR_OFFSETS
	.align		4
.L_2805:
        /*00b8*/ 	.byte	0x04, 0x1c
        /*00ba*/ 	.short	(.L_2807 - .L_2806)


	//   ....[0]....
.L_2806:
        /*00bc*/ 	.word	0x00000120


	//   ....[1]....
        /*00c0*/ 	.word	0x000053b0


	//----- nvinfo : EIATTR_MAX_THREADS
	.align		4
.L_2807:
        /*00c4*/ 	.byte	0x04, 0x05
        /*00c6*/ 	.short	(.L_2809 - .L_2808)
.L_2808:
        /*00c8*/ 	.word	0x00000020
        /*00cc*/ 	.word	0x00000001
        /*00d0*/ 	.word	0x00000001


	//----- nvinfo : EIATTR_CRS_STACK_SIZE
	.align		4
.L_2809:
        /*00d4*/ 	.byte	0x04, 0x1e
        /*00d6*/ 	.short	(.L_2811 - .L_2810)
.L_2810:
        /*00d8*/ 	.word	0x00000000
.L_2811:


//--------------------- .nv.info._Z25selective_scan_fwd_kernelI32Selective_Scan_fwd_kernel_traitsILi32ELi16ELi1ELb0ELb0ELb0ELb1EN3c104HalfEfEEv13SSMParamsBase --------------------------
	.section	.nv.info._Z25selective_scan_fwd_kernelI32Selective_Scan_fwd_kernel_traitsILi32ELi16ELi1ELb0ELb0ELb0ELb1EN3c104HalfEfEEv13SSMParamsBase,"",@"SHT_CUDA_INFO"
	.sectionflags	@""
	.align	4


	//----- nvinfo : EIATTR_CUDA_API_VERSION
	.align		4
        /*0000*/ 	.byte	0x04, 0x37
        /*0002*/ 	.short	(.L_2813 - .L_2812)
.L_2812:
        /*0004*/ 	.word	0x00000082


	//----- nvinfo : EIATTR_SW2861232_WAR
	.align		4
.L_2813:
        /*0008*/ 	.byte	0x01, 0x35
	.zero		2


	//----- nvinfo : EIATTR_PARAM_CBANK
	.align		4
        /*000c*/ 	.byte	0x04, 0x0a
        /*000e*/ 	.short	(.L_2815 - .L_2814)
	.align		4
.L_2814:
        /*0010*/ 	.word	index@(.nv.constant0._Z25selective_scan_fwd_kernelI32Selective_Scan_fwd_kernel_traitsILi32ELi16ELi1ELb0ELb0ELb0ELb1EN3c104HalfEfEEv13SSMParamsBase)
        /*0014*/ 	.short	0x0160
        /*0016*/ 	.short	0x0118


	//----- nvinfo : EIATTR_CBANK_PARAM_SIZE
	.align		4
.L_2815:
        /*0018*/ 	.byte	0x03, 0x19
        /*001a*/ 	.short	0x0118


	//----- nvinfo : EIATTR_KPARAM_INFO
	.align		4
        /*001c*/ 	.byte	0x04, 0x17
        /*001e*/ 	.short	(.L_2817 - .L_2816)
.L_2816:
        /*0020*/ 	.word	0x00000000
        /*0024*/ 	.short	0x0000
        /*0026*/ 	.short	0x0000
        /*0028*/ 	.byte	0x00, 0xf0, 0x61, 0x04


	//----- nvinfo : EIATTR_MAXREG_COUNT
	.align		4
.L_2817:
        /*002c*/ 	.byte	0x03, 0x1b
        /*002e*/ 	.short	0x00ff


	//----- nvinfo : EIATTR_NUM_BARRIERS
	.align		4
        /*0030*/ 	.byte	0x02, 0x4c
        /*0032*/ 	.byte	0x01
	.zero		1


	//----- nvinfo : EIATTR_MERCURY_ISA_VERSION
	.align		4
        /*0034*/ 	.byte	0x03, 0x5f
        /*0036*/ 	.short	0x0000


	//----- nvinfo : EIATTR_COOP_GROUP_MASK_REGIDS
	.align		4
        /*0038*/ 	.byte	0x04, 0x29
        /*003a*/ 	.short	(.L_2819 - .L_2818)


	//   ....[0]....
.L_2818:
        /*003c*/ 	.word	0xffffffff


	//   ....[1]....
        /*0040*/ 	.word	0xffffffff


	//   ....[2]....
        /*0044*/ 	.word	0xffffffff


	//   ....[3]....
        /*0048*/ 	.word	0xffffffff


	//   ....[4]....
        /*004c*/ 	.word	0xffffffff


	//   ....[5]....
        /*0050*/ 	.word	0xffffffff


	//   ....[6]....
        /*0054*/ 	.word	0xffffffff


	//   ....[7]....
        /*0058*/ 	.word	0xffffffff


	//   ....[8]....
        /*005c*/ 	.word	0xffffffff


	//   ....[9]....
        /*0060*/ 	.word	0xffffffff


	//   ....[10]....
        /*0064*/ 	.word	0xffffffff


	//   ....[11]....
        /*0068*/ 	.word	0xffffffff


	//   ....[12]....
        /*006c*/ 	.word	0xffffffff


	//   ....[13]....
        /*0070*/ 	.word	0xffffffff


	//   ....[14]....
        /*0074*/ 	.word	0xffffffff


	//   ....[15]....
        /*0078*/ 	.word	0xffffffff


	//   ....[16]....
        /*007c*/ 	.word	0xffffffff


	//----- nvinfo : EIATTR_COOP_GROUP_INSTR_OFFSETS
	.align		4
.L_2819:
        /*0080*/ 	.byte	0x04, 0x28
        /*0082*/ 	.short	(.L_2821 - .L_2820)


	//   ....[0]....
.L_2820:
        /*0084*/ 	.word	0x00000ea0


	//   ....[1]....
        /*0088*/ 	.word	0x000012a0


	//   ....[2]....
        /*008c*/ 	.word	0x000045e0


	//   ....[3]....
        /*0090*/ 	.word	0x000045f0


	//   ....[4]....
        /*0094*/ 	.word	0x00004630


	//   ....[5]....
        /*0098*/ 	.word	0x00004640


	//   ....[6]....
        /*009c*/ 	.word	0x00004680


	//   ....[7]....
        /*00a0*/ 	.word	0x00004690


	//   ....[8]....
        /*00a4*/ 	.word	0x000046d0


	//   ....[9]....
        /*00a8*/ 	.word	0x000046e0


	//   ....[10]....
        /*00ac*/ 	.word	0x00004760


	//   ....[11]....
        /*00b0*/ 	.word	0x00004770


	//   ....[12]....
        /*00b4*/ 	.word	0x00004810


	//   ....[13]....
        /*00b8*/ 	.word	0x00004820


	//   ....[14]....
        /*00bc*/ 	.word	0x00004ee0


	//   ....[15]....
        /*00c0*/ 	.word	0x000058f0


	//   ....[16]....
        /*00c4*/ 	.word	0x00006320


	//----- nvinfo : EIATTR_EXIT_INSTR_OFFSETS
	.align		4
.L_2821:
        /*00c8*/ 	.byte	0x04, 0x1c
        /*00ca*/ 	.short	(.L_2823 - .L_2822)


	//   ....[0]....
.L_2822:
        /*00cc*/ 	.word	0x00000120


	//   ....[1]....
        /*00d0*/ 	.word	0x00006870


	//----- nvinfo : EIATTR_MAX_THREADS
	.align		4
.L_2823:
        /*00d4*/ 	.byte	0x04, 0x05
        /*00d6*/ 	.short	(.L_2825 - .L_2824)
.L_2824:
        /*00d8*/ 	.word	0x00000020
        /*00dc*/ 	.word	0x00000001
        /*00e0*/ 	.word	0x00000001


	//----- nvinfo : EIATTR_CRS_STACK_SIZE
	.align		4
.L_2825:
        /*00e4*/ 	.byte	0x04, 0x1e
        /*00e6*/ 	.short	(.L_2827 - .L_2826)
.L_2826:
        /*00e8*/ 	.word	0x00000000
.L_2827:


//--------------------- .nv.info._Z25selective_scan_fwd_kernelI32Selective_Scan_fwd_kernel_traitsILi32ELi16ELi1ELb0ELb0ELb1ELb0EN3c104HalfEfEEv13SSMParamsBase --------------------------
	.section	.nv.info._Z25selective_scan_fwd_kernelI32Selective_Scan_fwd_kernel_traitsILi32ELi16ELi1ELb0ELb0ELb1ELb0EN3c104HalfEfEEv13SSMParamsBase,"",@"SHT_CUDA_INFO"
	.sectionflags	@""
	.align	4


	//----- nvinfo : EIATTR_CUDA_API_VERSION
	.align		4
        /*0000*/ 	.byte	0x04, 0x37
        /*0002*/ 	.short	(.L_2829 - .L_2828)
.L_2828:
        /*0004*/ 	.word	0x00000082


	//----- nvinfo : EIATTR_SW2861232_WAR
	.align		4
.L_2829:
        /*0008*/ 	.byte	0x01, 0x35
	.zero		2


	//----- nvinfo : EIATTR_PARAM_CBANK
	.align		4
        /*000c*/ 	.byte	0x04, 0x0a
        /*000e*/ 	.short	(.L_2831 - .L_2830)
	.align		4
.L_2830:
        /*0010*/ 	.word	index@(.nv.constant0._Z25selective_scan_fwd_kernelI32Selective_Scan_fwd_kernel_traitsILi32ELi16ELi1ELb0ELb0ELb1ELb0EN3c104HalfEfEEv13SSMParamsBase)
        /*0014*/ 	.short	0x0160
        /*0016*/ 	.short	0x0118


	//----- nvinfo : EIATTR_CBANK_PARAM_SIZE
	.align		4
.L_2831:
        /*0018*/ 	.byte	0x03, 0x19
        /*001a*/ 	.short	0x0118


	//----- nvinfo : EIATTR_KPARAM_INFO
	.align		4
        /*001c*/ 	.byte	0x04, 0x17
        /*001e*/ 	.short	(.L_2833 - .L_2832)
.L_2832:
        /*0020*/ 	.word	0x00000000
        /*0024*/ 	.short	0x0000
        /*0026*/ 	.short	0x0000
        /*0028*/ 	.byte	0x00, 0xf0, 0x61, 0x04


	//----- nvinfo : EIATTR_MAXREG_COUNT
	.align		4
.L_2833:
        /*002c*/ 	.byte	0x03, 0x1b
        /*002e*/ 	.short	0x00ff


	//----- nvinfo : EIATTR_NUM_BARRIERS
	.align		4
        /*0030*/ 	.byte	0x02, 0x4c
        /*0032*/ 	.byte	0x01
	.zero		1


	//----- nvinfo : EIATTR_MERCURY_ISA_VERSION
	.align		4
        /*0034*/ 	.byte	0x03, 0x5f
        /*0036*/ 	.short	0x0000


	//----- nvinfo : EIATTR_COOP_GROUP_MASK_REGIDS
	.align		4
        /*0038*/ 	.byte	0x04, 0x29
        /*003a*/ 	.short	(.L_2835 - .L_2834)


	//   ....[0]....
.L_2834:
        /*003c*/ 	.word	0xffffffff


	//   ....[1]....
        /*0040*/ 	.word	0xffffffff


	//   ....[2]....
        /*0044*/ 	.word	0xffffffff


	//   ....[3]....
        /*0048*/ 	.word	0xffffffff


	//   ....[4]....
        /*004c*/ 	.word	0xffffffff


	//   ....[5]....
        /*0050*/ 	.word	0xffffffff


	//   ....[6]....
        /*0054*/ 	.word	0xffffffff


	//   ....[7]....
        /*0058*/ 	.word	0xffffffff


	//   ....[8]....
        /*005c*/ 	.word	0xffffffff


	//   ....[9]....
        /*0060*/ 	.word	0xffffffff


	//   ....[10]....
        /*0064*/ 	.word	0xffffffff


	//   ....[11]....
        /*0068*/ 	.word	0xffffffff


	//   ....[12]....
        /*006c*/ 	.word	0xffffffff


	//   ....[13]....
        /*0070*/ 	.word	0xffffffff


	//   ....[14]....
        /*0074*/ 	.word	0xffffffff


	//   ....[15]....
        /*0078*/ 	.word	0xffffffff


	//----- nvinfo : EIATTR_COOP_GROUP_INSTR_OFFSETS
	.align		4
.L_2835:
        /*007c*/ 	.byte	0x04, 0x28
        /*007e*/ 	.short	(.L_2837 - .L_2836)


	//   ....[0]....
.L_2836:
        /*0080*/ 	.word	0x00000e70


	//   ....[1]....
        /*0084*/ 	.word	0x00001330


	//   ....[2]....
        /*0088*/ 	.word	0x00004780


	//   ....[3]....
        /*008c*/ 	.word	0x00004c70


	//   ....[4]....
        /*0090*/ 	.word	0x00004c80


	//   ....[5]....
        /*0094*/ 	.word	0x00004cf0


	//   ....[6]....
        /*0098*/ 	.word	0x00004d00


	//   ....[7]....
        /*009c*/ 	.word	0x00004d40


	//   ....[8]....
        /*00a0*/ 	.word	0x00004d50


	//   ....[9]....
        /*00a4*/ 	.word	0x00004d90


	//   ....[10]....
        /*00a8*/ 	.word	0x00004da0


	//   ....[11]....
        /*00ac*/ 	.word	0x00004de0


	//   ....[12]....
        /*00b0*/ 	.word	0x00004df0


	//   ....[13]....
        /*00b4*/ 	.word	0x00004ee0


	//   ....[14]....
        /*00b8*/ 	.word	0x00004ef0


	//   ....[15]....
        /*00bc*/ 	.word	0x000056b0


	//----- nvinfo : EIATTR_EXIT_INSTR_OFFSETS
	.align		4
.L_2837:
        /*00c0*/ 	.byte	0x04, 0x1c
        /*00c2*/ 	.short	(.L_2839 - .L_2838)


	//   ....[0]....
.L_2838:
        /*00c4*/ 	.word	0x00000220


	//   ....[1]....
        /*00c8*/ 	.word	0x00005c60


	//----- nvinfo : EIATTR_MAX_THREADS
	.align		4
.L_2839:
        /*00cc*/ 	.byte	0x04, 0x05
        /*00ce*/ 	.short	(.L_2841 - .L_2840)
.L_2840:
        /*00d0*/ 	.word	0x00000020
        /*00d4*/ 	.word	0x00000001
        /*00d8*/ 	.word	0x00000001


	//----- nvinfo : EIATTR_CRS_STACK_SIZE
	.align		4
.L_2841:
        /*00dc*/ 	.byte	0x04, 0x1e
        /*00de*/ 	.short	(.L_2843 - .L_2842)
.L_2842:
        /*00e0*/ 	.word	0x00000000
.L_2843:


//--------------------- .nv.info._Z25selective_scan_fwd_kernelI32Selective_Scan_fwd_kernel_traitsILi32ELi16ELi1ELb0ELb0ELb1ELb1EN3c104HalfEfEEv13SSMParamsBase --------------------------
	.section	.nv.info._Z25selective_scan_fwd_kernelI32Selective_Scan_fwd_kernel_traitsILi32ELi16ELi1ELb0ELb0ELb1ELb1EN3c104HalfEfEEv13SSMParamsBase,"",@"SHT_CUDA_INFO"
	.sectionflags	@""
	.align	4


	//----- nvinfo : EIATTR_CUDA_API_VERSION
	.align		4
        /*0000*/ 	.byte	0x04, 0x37
        /*0002*/ 	.short	(.L_2845 - .L_2844)
.L_2844:
        /*0004*/ 	.word	0x00000082


	//----- nvinfo : EIATTR_SW2861232_WAR
	.align		4
.L_2845:
        /*0008*/ 	.byte	0x01, 0x35
	.zero		2


	//----- nvinfo : EIATTR_PARAM_CBANK
	.align		4
        /*000c*/ 	.byte	0x04, 0x0a
        /*000e*/ 	.short	(.L_2847 - .L_2846)
	.align		4
.L_2846:
        /*0010*/ 	.word	index@(.nv.constant0._Z25selective_scan_fwd_kernelI32Selective_Scan_fwd_kernel_traitsILi32ELi16ELi1ELb0ELb0ELb1ELb1EN3c104HalfEfEEv13SSMParamsBase)
        /*0014*/ 	.short	0x0160
        /*0016*/ 	.short	0x0118


	//----- nvinfo : EIATTR_CBANK_PARAM_SIZE
	.align		4
.L_2847:
        /*0018*/ 	.byte	0x03, 0x19
        /*001a*/ 	.short	0x0118


	//----- nvinfo : EIATTR_KPARAM_INFO
	.align		4
        /*001c*/ 	.byte	0x04, 0x17
        /*001e*/ 	.short	(.L_2849 - .L_2848)
.L_2848:
        /*0020*/ 	.word	0x00000000
        /*0024*/ 	.short	0x0000
        /*0026*/ 	.short	0x0000
        /*0028*/ 	.byte	0x00, 0xf0, 0x61, 0x04


	//----- nvinfo : EIATTR_MAXREG_COUNT
	.align		4
.L_2849:
        /*002c*/ 	.byte	0x03, 0x1b
        /*002e*/ 	.short	0x00ff


	//----- nvinfo : EIATTR_NUM_BARRIERS
	.align		4
        /*0030*/ 	.byte	0x02, 0x4c
        /*0032*/ 	.byte	0x01
	.zero		1


	//----- nvinfo : EIATTR_MERCURY_ISA_VERSION
	.align		4
        /*0034*/ 	.byte	0x03, 0x5f
        /*0036*/ 	.short	0x0000


	//----- nvinfo : EIATTR_COOP_GROUP_MASK_REGIDS
	.align		4
        /*0038*/ 	.byte	0x04, 0x29
        /*003a*/ 	.short	(.L_2851 - .L_2850)


	//   ....[0]....
.L_2850:
        /*003c*/ 	.word	0xffffffff


	//   ....[1]....
        /*0040*/ 	.word	0xffffffff


	//   ....[2]....
        /*0044*/ 	.word	0xffffffff


	//   ....[3]....
        /*0048*/ 	.word	0xffffffff


	//   ....[4]....
        /*004c*/ 	.word	0xffffffff


	//   ....[5]....
        /*0050*/ 	.word	0xffffffff


	//   ....[6]....
        /*0054*/ 	.word	0xffffffff


	//   ....[7]....
        /*0058*/ 	.word	0xffffffff


	//   ....[8]....
        /*005c*/ 	.word	0xffffffff


	//   ....[9]....
        /*0060*/ 	.word	0xffffffff


	//   ....[10]....
        /*0064*/ 	.word	0xffffffff


	//   ....[11]....
        /*0068*/ 	.word	0xffffffff


	//   ....[12]....
        /*006c*/ 	.word	0xffffffff


	//   ....[13]....
        /*0070*/ 	.word	0xffffffff


	//   ....[14]....
        /*0074*/ 	.word	0xffffffff


	//   ....[15]....
        /*0078*/ 	.word	0xffffffff


	//   ....[16]....
        /*007c*/ 	.word	0xffffffff


	//   ....[17]....
        /*0080*/ 	.word	0xffffffff


	//----- nvinfo : EIATTR_COOP_GROUP_INSTR_OFFSETS
	.align		4
.L_2851:
        /*0084*/ 	.byte	0x04, 0x28
        /*0086*/ 	.short	(.L_2853 - .L_2852)


	//   ....[0]....
.L_2852:
        /*0088*/ 	.word	0x00000e70


	//   ....[1]....
        /*008c*/ 	.word	0x00001330


	//   ....[2]....
        /*0090*/ 	.word	0x00004780


	//   ....[3]....
        /*0094*/ 	.word	0x00004c70


	//   ....[4]....
        /*0098*/ 	.word	0x00004c80


	//   ....[5]....
        /*009c*/ 	.word	0x00004cf0


	//   ....[6]....
        /*00a0*/ 	.word	0x00004d00


	//   ....[7]....
        /*00a4*/ 	.word	0x00004d40


	//   ....[8]....
        /*00a8*/ 	.word	0x00004d50


	//   ....[9]....
        /*00ac*/ 	.word	0x00004d90


	//   ....[10]....
        /*00b0*/ 	.word	0x00004da0


	//   ....[11]....
        /*00b4*/ 	.word	0x00004de0


	//   ....[12]....
        /*00b8*/ 	.word	0x00004df0


	//   ....[13]....
        /*00bc*/ 	.word	0x00004ee0


	//   ....[14]....
        /*00c0*/ 	.word	0x00004ef0


	//   ....[15]....
        /*00c4*/ 	.word	0x00005740


	//   ....[16]....
        /*00c8*/ 	.word	0x00006160


	//   ....[17]....
        /*00cc*/ 	.word	0x00006b80


	//----- nvinfo : EIATTR_EXIT_INSTR_OFFSETS
	.align		4
.L_2853:
        /*00d0*/ 	.byte	0x04, 0x1c
        /*00d2*/ 	.short	(.L_2855 - .L_2854)


	//   ....[0]....
.L_2854:
        /*00d4*/ 	.word	0x00000220


	//   ....[1]....
        /*00d8*/ 	.word	0x00007100


	//----- nvinfo : EIATTR_MAX_THREADS
	.align		4
.L_2855:
        /*00dc*/ 	.byte	0x04, 0x05
        /*00de*/ 	.short	(.L_2857 - .L_2856)
.L_2856:
        /*00e0*/ 	.word	0x00000020
        /*00e4*/ 	.word	0x00000001
        /*00e8*/ 	.word	0x00000001


	//----- nvinfo : EIATTR_CRS_STACK_SIZE
	.align		4
.L_2857:
        /*00ec*/ 	.byte	0x04, 0x1e
        /*00ee*/ 	.short	(.L_2859 - .L_2858)
.L_2858:
        /*00f0*/ 	.word	0x00000000
.L_2859:


//--------------------- .nv.info._Z25selective_scan_fwd_kernelI32Selective_Scan_fwd_kernel_traitsILi32ELi16ELi1ELb0ELb1ELb0ELb0EN3c104HalfEfEEv13SSMParamsBase --------------------------
	.section	.nv.info._Z25selective_scan_fwd_kernelI32Selective_Scan_fwd_kernel_traitsILi32ELi16ELi1ELb0ELb1ELb0ELb0EN3c104HalfEfEEv13SSMParamsBase,"",@"SHT_CUDA_INFO"
	.sectionflags	@""
	.align	4


	//----- nvinfo : EIATTR_CUDA_API_VERSION
	.align		4
        /*0000*/ 	.byte	0x04, 0x37
        /*0002*/ 	.short	(.L_2861 - .L_2860)
.L_2860:
        /*0004*/ 	.word	0x00000082


	//----- nvinfo : EIATTR_SW2861232_WAR
	.align		4
.L_2861:
        /*0008*/ 	.byte	0x01, 0x35
	.zero		2


	//----- nvinfo : EIATTR_PARAM_CBANK
	.align		4
        /*000c*/ 	.byte	0x04, 0x0a
        /*000e*/ 	.short	(.L_2863 - .L_2862)
	.align		4
.L_2862:
        /*0010*/ 	.word	index@(.nv.constant0._Z25selective_scan_fwd_kernelI32Selective_Scan_fwd_kernel_traitsILi32ELi16ELi1ELb0ELb1ELb0ELb0EN3c104HalfEfEEv13SSMParamsBase)
        /*0014*/ 	.short	0x0160
        /*0016*/ 	.short	0x0118


	//----- nvinfo : EIATTR_CBANK_PARAM_SIZE
	.align		4
.L_2863:
        /*0018*/ 	.byte	0x03, 0x19
        /*001a*/ 	.short	0x0118


	//----- nvinfo : EIATTR_KPARAM_INFO
	.align		4
        /*001c*/ 	.byte	0x04, 0x17
        /*001e*/ 	.short	(.L_2865 - .L_2864)
.L_2864:
        /*0020*/ 	.word	0x00000000
        /*0024*/ 	.short	0x0000
        /*0026*/ 	.short	0x0000
        /*0028*/ 	.byte	0x00, 0xf0, 0x61, 0x04


	//----- nvinfo : EIATTR_MAXREG_COUNT
	.align		4
.L_2865:
        /*002c*/ 	.byte	0x03, 0x1b
        /*002e*/ 	.short	0x00ff


	//----- nvinfo : EIATTR_NUM_BARRIERS
	.align		4
        /*0030*/ 	.byte	0x02, 0x4c
        /*0032*/ 	.byte	0x01
	.zero		1


	//----- nvinfo : EIATTR_MERCURY_ISA_VERSION
	.align		4
        /*0034*/ 	.byte	0x03, 0x5f
        /*0036*/ 	.short	0x0000


	//----- nvinfo : EIATTR_COOP_GROUP_MASK_REGIDS
	.align		4
        /*0038*/ 	.byte	0x04, 0x29
        /*003a*/ 	.short	(.L_2867 - .L_2866)


	//   ....[0]....
.L_2866:
        /*003c*/ 	.word	0xffffffff


	//   ....[1]....
        /*0040*/ 	.word	0xffffffff


	//   ....[2]....
        /*0044*/ 	.word	0xffffffff


	//   ....[3]....
        /*0048*/ 	.word	0xffffffff


	//   ....[4]....
        /*004c*/ 	.word	0xffffffff


	//   ....[5]....
        /*0050*/ 	.word	0xffffffff


	//   ....[6]....
        /*0054*/ 	.word	0xffffffff


	//   ....[7]....
        /*0058*/ 	.word	0xffffffff


	//   ....[8]....
        /*005c*/ 	.word	0xffffffff


	//   ....[9]....
        /*0060*/ 	.word	0xffffffff


	//   ....[10]....
        /*0064*/ 	.word	0xffffffff


	//   ....[11]....
        /*0068*/ 	.word	0xffffffff


	//   ....[12]....
        /*006c*/ 	.word	0xffffffff


	//   ....[13]....
        /*0070*/ 	.word	0xffffffff


	//   ....[14]....
        /*0074*/ 	.word	0xffffffff


	//   ....[15]....
        /*0078*/ 	.word	0xffffffff


	//----- nvinfo : EIATTR_COOP_GROUP_INSTR_OFFSETS
	.align		4
.L_2867:
        /*007c*/ 	.byte	0x04, 0x28
        /*007e*/ 	.short	(.L_2869 - .L_2868)


	//   ....[0]....
.L_2868:
        /*0080*/ 	.word	0x00001010


	//   ....[1]....
        /*0084*/ 	.word	0x00001490


	//   ....[2]....
        /*0088*/ 	.word	0x000044e0


	//   ....[3]....
        /*008c*/ 	.word	0x00004ec0


	//   ....[4]....
        /*0090*/ 	.word	0x00004ed0


	//   ....[5]....
        /*0094*/ 	.word	0x00004f10


	//   ....[6]....
        /*0098*/ 	.word	0x00004f20


	//   ....[7]....
        /*009c*/ 	.word	0x00004f60


	//   ....[8]....
        /*00a0*/ 	.word	0x00004f70


	//   ....[9]....
        /*00a4*/ 	.word	0x00004fb0


	//   ....[10]....
        /*00a8*/ 	.word	0x00004fc0


	//   ....[11]....
        /*00ac*/ 	.word	0x00005050


	//   ....[12]....
        /*00b0*/ 	.word	0x00005060


	//   ....[13]....
        /*00b4*/ 	.word	0x00005100


	//   ....[14]....
        /*00b8*/ 	.word	0x00005110


	//   ....[15]....
        /*00bc*/ 	.word	0x000056d0


	//----- nvinfo : EIATTR_EXIT_INSTR_OFFSETS
	.align		4
.L_2869:
        /*00c0*/ 	.byte	0x04, 0x1c
        /*00c2*/ 	.short	(.L_2871 - .L_2870)


	//   ....[0]....
.L_2870:
        /*00c4*/ 	.word	0x00000230


	//   ....[1]....
        /*00c8*/ 	.word	0x00005c80


	//----- nvinfo : EIATTR_MAX_THREADS
	.align		4
.L_2871:
        /*00cc*/ 	.byte	0x04, 0x05
        /*00ce*/ 	.short	(.L_2873 - .L_2872)
.L_2872:
        /*00d0*/ 	.word	0x00000020
        /*00d4*/ 	.word	0x00000001
        /*00d8*/ 	.word	0x00000001


	//----- nvinfo : EIATTR_CRS_STACK_SIZE
	.align		4
.L_2873:
        /*00dc*/ 	.byte	0x04, 0x1e
        /*00de*/ 	.short	(.L_2875 - .L_2874)
.L_2874:
        /*00e0*/ 	.word	0x00000000
.L_2875:


//--------------------- .nv.info._Z25selective_scan_fwd_kernelI32Selective_Scan_fwd_kernel_traitsILi32ELi16ELi1ELb0ELb1ELb0ELb1EN3c104HalfEfEEv13SSMParamsBase --------------------------
	.section	.nv.info._Z25selective_scan_fwd_kernelI32Selective_Scan_fwd_kernel_traitsILi32ELi16ELi1ELb0ELb1ELb0ELb1EN3c104HalfEfEEv13SSMParamsBase,"",@"SHT_CUDA_INFO"
	.sectionflags	@""
	.align	4


	//----- nvinfo : EIATTR_CUDA_API_VERSION
	.align		4
        /*0000*/ 	.byte	0x04, 0x37
        /*0002*/ 	.short	(.L_2877 - .L_2876)
.L_2876:
        /*0004*/ 	.word	0x00000082


	//----- nvinfo : EIATTR_SW2861232_WAR
	.align		4
.L_2877:
        /*0008*/ 	.byte	0x01, 0x35
	.zero		2


	//----- nvinfo : EIATTR_PARAM_CBANK
	.align		4
        /*000c*/ 	.byte	0x04, 0x0a
        /*000e*/ 	.short	(.L_2879 - .L_2878)
	.align		4
.L_2878:
        /*0010*/ 	.word	index@(.nv.constant0._Z25selective_scan_fwd_kernelI32Selective_Scan_fwd_kernel_traitsILi32ELi16ELi1ELb0ELb1ELb0ELb1EN3c104HalfEfEEv13SSMParamsBase)
        /*0014*/ 	.short	0x0160
        /*0016*/ 	.short	0x0118


	//----- nvinfo : EIATTR_CBANK_PARAM_SIZE
	.align		4
.L_2879:
        /*0018*/ 	.byte	0x03, 0x19
        /*001a*/ 	.short	0x0118


	//----- nvinfo : EIATTR_KPARAM_INFO
	.align		4
        /*001c*/ 	.byte	0x04, 0x17
        /*001e*/ 	.short	(.L_2881 - .L_2880)
.L_2880:
        /*0020*/ 	.word	0x00000000
        /*0024*/ 	.short	0x0000
        /*0026*/ 	.short	0x0000
        /*0028*/ 	.byte	0x00, 0xf0, 0x61, 0x04


	//----- nvinfo : EIATTR_MAXREG_COUNT
	.align		4
.L_2881:
        /*002c*/ 	.byte	0x03, 0x1b
        /*002e*/ 	.short	0x00ff


	//----- nvinfo : EIATTR_NUM_BARRIERS
	.align		4
        /*0030*/ 	.byte	0x02, 0x4c
        /*0032*/ 	.byte	0x01
	.zero		1


	//----- nvinfo : EIATTR_MERCURY_ISA_VERSION
	.align		4
        /*0034*/ 	.byte	0x03, 0x5f
        /*0036*/ 	.short	0x0000


	//----- nvinfo : EIATTR_COOP_GROUP_MASK_REGIDS
	.align		4
        /*0038*/ 	.byte	0x04, 0x29
        /*003a*/ 	.short	(.L_2883 - .L_2882)


	//   ....[0]....
.L_2882:
        /*003c*/ 	.word	0xffffffff


	//   ....[1]....
        /*0040*/ 	.word	0xffffffff


	//   ....[2]....
        /*0044*/ 	.word	0xffffffff


	//   ....[3]....
        /*0048*/ 	.word	0xffffffff


	//   ....[4]....
        /*004c*/ 	.word	0xffffffff


	//   ....[5]....
        /*0050*/ 	.word	0xffffffff


	//   ....[6]....
        /*0054*/ 	.word	0xffffffff


	//   ....[7]....
        /*0058*/ 	.word	0xffffffff


	//   ....[8]....
        /*005c*/ 	.word	0xffffffff


	//   ....[9]....
        /*0060*/ 	.word	0xffffffff


	//   ....[10]....
        /*0064*/ 	.word	0xffffffff


	//   ....[11]....
        /*0068*/ 	.word	0xffffffff


	//   ....[12]....
        /*006c*/ 	.word	0xffffffff


	//   ....[13]....
        /*0070*/ 	.word	0xffffffff


	//   ....[14]....
        /*0074*/ 	.word	0xffffffff


	//   ....[15]....
        /*0078*/ 	.word	0xffffffff


	//   ....[16]....
        /*007c*/ 	.word	0xffffffff


	//   ....[17]....
        /*0080*/ 	.word	0xffffffff


	//----- nvinfo : EIATTR_COOP_GROUP_INSTR_OFFSETS
	.align		4
.L_2883:
        /*0084*/ 	.byte	0x04, 0x28
        /*0086*/ 	.short	(.L_2885 - .L_2884)


	//   ....[0]....
.L_2884:
        /*0088*/ 	.word	0x00001060


	//   ....[1]....
        /*008c*/ 	.word	0x00001480


	//   ....[2]....
        /*0090*/ 	.word	0x00004510


	//   ....[3]....
        /*0094*/ 	.word	0x00004ed0


	//   ....[4]....
        /*0098*/ 	.word	0x00004ee0


	//   ....[5]....
        /*009c*/ 	.word	0x00004f20


	//   ....[6]....
        /*00a0*/ 	.word	0x00004f30


	//   ....[7]....
        /*00a4*/ 	.word	0x00004f70


	//   ....[8]....
        /*00a8*/ 	.word	0x00004f80


	//   ....[9]....
        /*00ac*/ 	.word	0x00004fc0


	//   ....[10]....
        /*00b0*/ 	.word	0x00004fd0


	//   ....[11]....
        /*00b4*/ 	.word	0x00005060


	//   ....[12]....
        /*00b8*/ 	.word	0x00005070


	//   ....[13]....
        /*00bc*/ 	.word	0x00005110


	//   ....[14]....
        /*00c0*/ 	.word	0x00005120


	//   ....[15]....
        /*00c4*/ 	.word	0x00005780


	//   ....[16]....
        /*00c8*/ 	.word	0x00006190


	//   ....[17]....
        /*00cc*/ 	.word	0x00006bb0


	//----- nvinfo : EIATTR_EXIT_INSTR_OFFSETS
	.align		4
.L_2885:
        /*00d0*/ 	.byte	0x04, 0x1c
        /*00d2*/ 	.short	(.L_2887 - .L_2886)


	//   ....[0]....
.L_2886:
        /*00d4*/ 	.word	0x00000230


	//   ....[1]....
        /*00d8*/ 	.word	0x00007130


	//----- nvinfo : EIATTR_MAX_THREADS
	.align		4
.L_2887:
        /*00dc*/ 	.byte	0x04, 0x05
        /*00de*/ 	.short	(.L_2889 - .L_2888)
.L_2888:
        /*00e0*/ 	.word	0x00000020
        /*00e4*/ 	.word	0x00000001
        /*00e8*/ 	.word	0x00000001


	//----- nvinfo : EIATTR_CRS_STACK_SIZE
	.align		4
.L_2889:
        /*00ec*/ 	.byte	0x04, 0x1e
        /*00ee*/ 	.short	(.L_2891 - .L_2890)
.L_2890:
        /*00f0*/ 	.word	0x00000000
.L_2891:


//--------------------- .nv.info._Z25selective_scan_fwd_kernelI32Selective_Scan_fwd_kernel_traitsILi32ELi16ELi1ELb0ELb1ELb1ELb0EN3c104HalfEfEEv13SSMParamsBase --------------------------
	.section	.nv.info._Z25selective_scan_fwd_kernelI32Selective_Scan_fwd_kernel_traitsILi32ELi16ELi1ELb0ELb1ELb1ELb0EN3c104HalfEfEEv13SSMParamsBase,"",@"SHT_CUDA_INFO"
	.sectionflags	@""
	.align	4


	//----- nvinfo : EIATTR_CUDA_API_VERSION
	.align		4
        /*0000*/ 	.byte	0x04, 0x37
        /*0002*/ 	.short	(.L_2893 - .L_2892)
.L_2892:
        /*0004*/ 	.word	0x00000082


	//----- nvinfo : EIATTR_SW2861232_WAR
	.align		4
.L_2893:
        /*0008*/ 	.byte	0x01, 0x35
	.zero		2


	//----- nvinfo : EIATTR_PARAM_CBANK
	.align		4
        /*000c*/ 	.byte	0x04, 0x0a
        /*000e*/ 	.short	(.L_2895 - .L_2894)
	.align		4
.L_2894:
        /*0010*/ 	.word	index@(.nv.constant0._Z25selective_scan_fwd_kernelI32Selective_Scan_fwd_kernel_traitsILi32ELi16ELi1ELb0ELb1ELb1ELb0EN3c104HalfEfEEv13SSMParamsBase)
        /*0014*/ 	.short	0x0160
        /*0016*/ 	.short	0x0118


	//----- nvinfo : EIATTR_CBANK_PARAM_SIZE
	.align		4
.L_2895:
        /*0018*/ 	.byte	0x03, 0x19
        /*001a*/ 	.short	0x0118


	//----- nvinfo : EIATTR_KPARAM_INFO
	.align		4
        /*001c*/ 	.byte	0x04, 0x17
        /*001e*/ 	.short	(.L_2897 - .L_2896)
.L_2896:
        /*0020*/ 	.word	0x00000000
        /*0024*/ 	.short	0x0000
        /*0026*/ 	.short	0x0000
        /*0028*/ 	.byte	0x00, 0xf0, 0x61, 0x04


	//----- nvinfo : EIATTR_MAXREG_COUNT
	.align		4
.L_2897:
        /*002c*/ 	.byte	0x03, 0x1b
        /*002e*/ 	.short	0x00ff


	//----- nvinfo : EIATTR_NUM_BARRIERS
	.align		4
        /*0030*/ 	.byte	0x02, 0x4c
        /*0032*/ 	.byte	0x01
	.zero		1


	//----- nvinfo : EIATTR_MERCURY_ISA_VERSION
	.align		4
        /*0034*/ 	.byte	0x03, 0x5f
        /*0036*/ 	.short	0x0000


	//----- nvinfo : EIATTR_COOP_GROUP_MASK_REGIDS
	.align		4
        /*0038*/ 	.byte	0x04, 0x29
        /*003a*/ 	.short	(.L_2899 - .L_2898)


	//   ....[0]....
.L_2898:
        /*003c*/ 	.word	0xffffffff


	//   ....[1]....
        /*0040*/ 	.word	0xffffffff


	//   ....[2]....
        /*0044*/ 	.word	0xffffffff


	//   ....[3]....
        /*0048*/ 	.word	0xffffffff


	//   ....[4]....
        /*004c*/ 	.word	0xffffffff


	//   ....[5]....
        /*0050*/ 	.word	0xffffffff


	//   ....[6]....
        /*0054*/ 	.word	0xffffffff


	//   ....[7]....
        /*0058*/ 	.word	0xffffffff


	//   ....[8]....
        /*005c*/ 	.word	0xffffffff


	//   ....[9]....
        /*0060*/ 	.word	0xffffffff


	//   ....[10]....
        /*0064*/ 	.word	0xffffffff


	//   ....[11]....
        /*0068*/ 	.word	0xffffffff


	//   ....[12]....
        /*006c*/ 	.word	0xffffffff


	//   ....[13]....
        /*0070*/ 	.word	0xffffffff


	//   ....[14]....
        /*0074*/ 	.word	0xffffffff


	//   ....[15]....
        /*0078*/ 	.word	0xffffffff


	//   ....[16]....
        /*007c*/ 	.word	0xffffffff


	//----- nvinfo : EIATTR_COOP_GROUP_INSTR_OFFSETS
	.align		4
.L_2899:
        /*0080*/ 	.byte	0x04, 0x28
        /*0082*/ 	.short	(.L_2901 - .L_2900)


	//   ....[0]....
.L_2900:
        /*0084*/ 	.word	0x00000fb0


	//   ....[1]....
        /*0088*/ 	.word	0x000013c0


	//   ....[2]....
        /*008c*/ 	.word	0x000044a0


	//   ....[3]....
        /*0090*/ 	.word	0x000051f0


	//   ....[4]....
        /*0094*/ 	.word	0x00005200


	//   ....[5]....
        /*0098*/ 	.word	0x00005240


	//   ....[6]....
        /*009c*/ 	.word	0x00005250


	//   ....[7]....
        /*00a0*/ 	.word	0x000052d0


	//   ....[8]....
        /*00a4*/ 	.word	0x000052e0


	//   ....[9]....
        /*00a8*/ 	.word	0x00005400


	//   ....[10]....
        /*00ac*/ 	.word	0x00005420


	//   ....[11]....
        /*00b0*/ 	.word	0x00005720


	//   ....[12]....
        /*00b4*/ 	.word	0x00005740


	//   ....[13]....
        /*00b8*/ 	.word	0x00005780


	//   ....[14]....
        /*00bc*/ 	.word	0x00005970


	//   ....[15]....
        /*00c0*/ 	.word	0x00005980


	//   ....[16]....
        /*00c4*/ 	.word	0x000060c0


	//----- nvinfo : EIATTR_EXIT_INSTR_OFFSETS
	.align		4
.L_2901:
        /*00c8*/ 	.byte	0x04, 0x1c
        /*00ca*/ 	.short	(.L_2903 - .L_2902)


	//   ....[0]....
.L_2902:
        /*00cc*/ 	.word	0x00000210


	//   ....[1]....
        /*00d0*/ 	.word	0x00006670


	//----- nvinfo : EIATTR_MAX_THREADS
	.align		4
.L_2903:
        /*00d4*/ 	.byte	0x04, 0x05
        /*00d6*/ 	.short	(.L_2905 - .L_2904)
.L_2904:
        /*00d8*/ 	.word	0x00000020
        /*00dc*/ 	.word	0x00000001
        /*00e0*/ 	.word	0x00000001


	//----- nvinfo : EIATTR_CRS_STACK_SIZE
	.align		4
.L_2905:
        /*00e4*/ 	.byte	0x04, 0x1e
        /*00e6*/ 	.short	(.L_2907 - .L_2906)
.L_2906:
        /*00e8*/ 	.word	0x00000000
.L_2907:


//--------------------- .nv.info._Z25selective_scan_fwd_kernelI32Selective_Scan_fwd_kernel_traitsILi32ELi16ELi1ELb0ELb1ELb1ELb1EN3c104HalfEfEEv13SSMParamsBase --------------------------
	.section	.nv.info._Z25selective_scan_fwd_kernelI32Selective_Scan_fwd_kernel_traitsILi32ELi16ELi1ELb0ELb1ELb1ELb1EN3c104HalfEfEEv13SSMParamsBase,"",@"SHT_CUDA_INFO"
	.sectionflags	@""
	.align	4


	//----- nvinfo : EIATTR_CUDA_API_VERSION
	.align		4
        /*0000*/ 	.byte	0x04, 0x37
        /*0002*/ 	.short	(.L_2909 - .L_2908)
.L_2908:
        /*0004*/ 	.word	0x00000082


	//----- nvinfo : EIATTR_SW2861232_WAR
	.align		4
.L_2909:
        /*0008*/ 	.byte	0x01, 0x35
	.zero		2


	//----- nvinfo : EIATTR_PARAM_CBANK
	.align		4
        /*000c*/ 	.byte	0x04, 0x0a
        /*000e*/ 	.short	(.L_2911 - .L_2910)
	.align		4
.L_2910:
        /*0010*/ 	.word	index@(.nv.constant0._Z25selective_scan_fwd_kernelI32Selective_Scan_fwd_kernel_traitsILi32ELi16ELi1ELb0ELb1ELb1ELb1EN3c104HalfEfEEv13SSMParamsBase)
        /*0014*/ 	.short	0x0160
        /*0016*/ 	.short	0x0118


	//----- nvinfo : EIATTR_CBANK_PARAM_SIZE
	.align		4
.L_2911:
        /*0018*/ 	.byte	0x03, 0x19
        /*001a*/ 	.short	0x0118


	//----- nvinfo : EIATTR_KPARAM_INFO
	.align		4
        /*001c*/ 	.byte	0x04, 0x17
        /*001e*/ 	.short	(.L_2913 - .L_2912)
.L_2912:
        /*0020*/ 	.word	0x00000000
        /*0024*/ 	.short	0x0000
        /*0026*/ 	.short	0x0000
        /*0028*/ 	.byte	0x00, 0xf0, 0x61, 0x04


	//----- nvinfo : EIATTR_MAXREG_COUNT
	.align		4
.L_2913:
        /*002c*/ 	.byte	0x03, 0x1b
        /*002e*/ 	.short	0x00ff


	//----- nvinfo : EIATTR_NUM_BARRIERS
	.align		4
        /*0030*/ 	.byte	0x02, 0x4c
        /*0032*/ 	.byte	0x01
	.zero		1


	//----- nvinfo : EIATTR_MERCURY_ISA_VERSION
	.align		4
        /*0034*/ 	.byte	0x03, 0x5f
        /*0036*/ 	.short	0x0000


	//----- nvinfo : EIATTR_COOP_GROUP_MASK_REGIDS
	.align		4
        /*0038*/ 	.byte	0x04, 0x29
        /*003a*/ 	.short	(.L_2915 - .L_2914)


	//   ....[0]....
.L_2914:
        /*003c*/ 	.word	0xffffffff


	//   ....[1]....
        /*0040*/ 	.word	0xffffffff


	//   ....[2]....
        /*0044*/ 	.word	0xffffffff


	//   ....[3]....
        /*0048*/ 	.word	0xffffffff


	//   ....[4]....
        /*004c*/ 	.word	0xffffffff


	//   ....[5]....
        /*0050*/ 	.word	0xffffffff


	//   ....[6]....
        /*0054*/ 	.word	0xffffffff


	//   ....[7]....
        /*0058*/ 	.word	0xffffffff


	//   ....[8]....
        /*005c*/ 	.word	0xffffffff


	//   ....[9]....
        /*0060*/ 	.word	0xffffffff


	//   ....[10]....
        /*0064*/ 	.word	0xffffffff


	//   ....[11]....
        /*0068*/ 	.word	0xffffffff


	//   ....[12]....
        /*006c*/ 	.word	0xffffffff


	//   ....[13]....
        /*0070*/ 	.word	0xffffffff


	//   ....[14]....
        /*0074*/ 	.word	0xffffffff


	//   ....[15]....
        /*0078*/ 	.word	0xffffffff


	//   ....[16]....
        /*007c*/ 	.word	0xffffffff


	//   ....[17]....
        /*0080*/ 	.word	0xffffffff


	//   ....[18]....
        /*0084*/ 	.word	0xffffffff


	//----- nvinfo : EIATTR_COOP_GROUP_INSTR_OFFSETS
	.align		4
.L_2915:
        /*0088*/ 	.byte	0x04, 0x28
        /*008a*/ 	.short	(.L_2917 - .L_2916)


	//   ....[0]....
.L_2916:
        /*008c*/ 	.word	0x00000ff0


	//   ....[1]....
        /*0090*/ 	.word	0x00001400


	//   ....[2]....
        /*0094*/ 	.word	0x000044e0


	//   ....[3]....
        /*0098*/ 	.word	0x00005220


	//   ....[4]....
        /*009c*/ 	.word	0x00005230


	//   ....[5]....
        /*00a0*/ 	.word	0x00005270


	//   ....[6]....
        /*00a4*/ 	.word	0x00005280


	//   ....[7]....
        /*00a8*/ 	.word	0x00005300


	//   ....[8]....
        /*00ac*/ 	.word	0x00005310


	//   ....[9]....
        /*00b0*/ 	.word	0x00005430


	//   ....[10]....
        /*00b4*/ 	.word	0x00005450


	//   ....[11]....
        /*00b8*/ 	.word	0x00005750


	//   ....[12]....
        /*00bc*/ 	.word	0x00005770


	//   ....[13]....
        /*00c0*/ 	.word	0x000057b0


	//   ....[14]....
        /*00c4*/ 	.word	0x000059a0


	//   ....[15]....
        /*00c8*/ 	.word	0x000059b0


	//   ....[16]....
        /*00cc*/ 	.word	0x000061a0


	//   ....[17]....
        /*00d0*/ 	.word	0x00006ba0


	//   ....[18]....
        /*00d4*/ 	.word	0x000075c0


	//----- nvinfo : EIATTR_EXIT_INSTR_OFFSETS
	.align		4
.L_2917:
        /*00d8*/ 	.byte	0x04, 0x1c
        /*00da*/ 	.short	(.L_2919 - .L_2918)


	//   ....[0]....
.L_2918:
        /*00dc*/ 	.word	0x00000280


	//   ....[1]....
        /*00e0*/ 	.word	0x00007b60


	//----- nvinfo : EIATTR_MAX_THREADS
	.align		4
.L_2919:
        /*00e4*/ 	.byte	0x04, 0x05
        /*00e6*/ 	.short	(.L_2921 - .L_2920)
.L_2920:
        /*00e8*/ 	.word	0x00000020
        /*00ec*/ 	.word	0x00000001
        /*00f0*/ 	.word	0x00000001


	//----- nvinfo : EIATTR_CRS_STACK_SIZE
	.align		4
.L_2921:
        /*00f4*/ 	.byte	0x04, 0x1e
        /*00f6*/ 	.short	(.L_2923 - .L_2922)
.L_2922:
        /*00f8*/ 	.word	0x00000000
.L_2923:


//--------------------- .nv.info._Z25selective_scan_fwd_kernelI32Selective_Scan_fwd_kernel_traitsILi32ELi16ELi1ELb1ELb0ELb0ELb0EN3c104HalfEfEEv13SSMParamsBase --------------------------
	.section	.nv.info._Z25selective_scan_fwd_kernelI32Selective_Scan_fwd_kernel_traitsILi32ELi16ELi1ELb1ELb0ELb0ELb0EN3c104HalfEfEEv13SSMParamsBase,"",@"SHT_CUDA_INFO"
	.sectionflags	@""
	.align	4


	//----- nvinfo : EIATTR_CUDA_API_VERSION
	.align		4
        /*0000*/ 	.byte	0x04, 0x37
        /*0002*/ 	.short	(.L_2925 - .L_2924)
.L_2924:
        /*0004*/ 	.word	0x00000082


	//----- nvinfo : EIATTR_SW2861232_WAR
	.align		4
.L_2925:
        /*0008*/ 	.byte	0x01, 0x35
	.zero		2


	//----- nvinfo : EIATTR_PARAM_CBANK
	.align		4
        /*000c*/ 	.byte	0x04, 0x0a
        /*000e*/ 	.short	(.L_2927 - .L_2926)
	.align		4
.L_2926:
        /*0010*/ 	.word	index@(.nv.constant0._Z25selective_scan_fwd_kernelI32Selective_Scan_fwd_kernel_traitsILi32ELi16ELi1ELb1ELb0ELb0ELb0EN3c104HalfEfEEv13SSMParamsBase)
        /*0014*/ 	.short	0x0160
        /*0016*/ 	.short	0x0118


	//----- nvinfo : EIATTR_CBANK_PARAM_SIZE
	.align		4
.L_2927:
        /*0018*/ 	.byte	0x03, 0x19
        /*001a*/ 	.short	0x0118


	//----- nvinfo : EIATTR_KPARAM_INFO
	.align		4
        /*001c*/ 	.byte	0x04, 0x17
        /*001e*/ 	.short	(.L_2929 - .L_2928)
.L_2928:
        /*0020*/ 	.word	0x00000000
        /*0024*/ 	.short	0x0000
        /*0026*/ 	.short	0x0000
        /*0028*/ 	.byte	0x00, 0xf0, 0x61, 0x04


	//----- nvinfo : EIATTR_MAXREG_COUNT
	.align		4
.L_2929:
        /*002c*/ 	.byte	0x03, 0x1b
        /*002e*/ 	.short	0x00ff


	//----- nvinfo : EIATTR_NUM_BARRIERS
	.align		4
        /*0030*/ 	.byte	0x02, 0x4c
        /*0032*/ 	.byte	0x01
	.zero		1


	//----- nvinfo : EIATTR_MERCURY_ISA_VERSION
	.align		4
        /*0034*/ 	.byte	0x03, 0x5f
        /*0036*/ 	.short	0x0000


	//----- nvinfo : EIATTR_COOP_GROUP_MASK_REGIDS
	.align		4
        /*0038*/ 	.byte	0x04, 0x29
        /*003a*/ 	.short	(.L_2931 - .L_2930)


	//   ....[0]....
.L_2930:
        /*003c*/ 	.word	0xffffffff


	//   ....[1]....
        /*0040*/ 	.word	0xffffffff


	//   ....[2]....
        /*0044*/ 	.word	0xffffffff


	//   ....[3]....
        /*0048*/ 	.word	0xffffffff


	//   ....[4]....
        /*004c*/ 	.word	0xffffffff


	//   ....[5]....
        /*0050*/ 	.word	0xffffffff


	//   ....[6]....
        /*0054*/ 	.word	0xffffffff


	//   ....[7]....
        /*0058*/ 	.word	0xffffffff


	//   ....[8]....
        /*005c*/ 	.word	0xffffffff


	//   ....[9]....
        /*0060*/ 	.word	0xffffffff


	//   ....[10]....
        /*0064*/ 	.word	0xffffffff


	//   ....[11]....
        /*0068*/ 	.word	0xffffffff


	//   ....[12]....
        /*006c*/ 	.word	0xffffffff


	//   ....[13]....
        /*0070*/ 	.word	0xffffffff


	//   ....[14]....
        /*0074*/ 	.word	0xffffffff


	//----- nvinfo : EIATTR_COOP_GROUP_INSTR_OFFSETS
	.align		4
.L_2931:
        /*0078*/ 	.byte	0x04, 0x28
        /*007a*/ 	.short	(.L_2933 - .L_2932)


	//   ....[0]....
.L_2932:
        /*007c*/ 	.word	0x00000380


	//   ....[1]....
        /*0080*/ 	.word	0x00000440


	//   ....[2]....
        /*0084*/ 	.word	0x00003400


	//   ....[3]....
        /*0088*/ 	.word	0x00003410


	//   ....[4]....
        /*008c*/ 	.word	0x00003440


	//   ....[5]....
        /*0090*/ 	.word	0x00003450


	//   ....[6]....
        /*0094*/ 	.word	0x00003490


	//   ....[7]....
        /*0098*/ 	.word	0x000034a0


	//   ....[8]....
        /*009c*/ 	.word	0x000034e0


	//   ....[9]....
        /*00a0*/ 	.word	0x000034f0


	//   ....[10]....
        /*00a4*/ 	.word	0x00003570


	//   ....[11]....
        /*00a8*/ 	.word	0x00003580


	//   ....[12]....
        /*00ac*/ 	.word	0x00003630


	//   ....[13]....
        /*00b0*/ 	.word	0x00003650


	//   ....[14]....
        /*00b4*/ 	.word	0x00003b90


	//----- nvinfo : EIATTR_EXIT_INSTR_OFFSETS
	.align		4
.L_2933:
        /*00b8*/ 	.byte	0x04, 0x1c
        /*00ba*/ 	.short	(.L_2935 - .L_2934)


	//   ....[0]....
.L_2934:
        /*00bc*/ 	.word	0x00000140


	//   ....[1]....
        /*00c0*/ 	.word	0x00003c90


	//----- nvinfo : EIATTR_MAX_THREADS
	.align		4
.L_2935:
        /*00c4*/ 	.byte	0x04, 0x05
        /*00c6*/ 	.short	(.L_2937 - .L_2936)
.L_2936:
        /*00c8*/ 	.word	0x00000020
        /*00cc*/ 	.word	0x00000001
        /*00d0*/ 	.word	0x00000001


	//----- nvinfo : EIATTR_CRS_STACK_SIZE
	.align		4
.L_2937:
        /*00d4*/ 	.byte	0x04, 0x1e
        /*00d6*/ 	.short	(.L_2939 - .L_2938)
.L_2938:
        /*00d8*/ 	.word	0x00000000
.L_2939:


//--------------------- .nv.info._Z25selective_scan_fwd_kernelI32Selective_Scan_fwd_kernel_traitsILi32ELi16ELi1ELb1ELb0ELb0ELb1EN3c104HalfEfEEv13SSMParamsBase --------------------------
	.section	.nv.info._Z25selective_scan_fwd_kernelI32Selective_Scan_fwd_kernel_traitsILi32ELi16ELi1ELb1ELb0ELb0ELb1EN3c104HalfEfEEv13SSMParamsBase,"",@"SHT_CUDA_INFO"
	.sectionflags	@""
	.align	4


	//----- nvinfo : EIATTR_CUDA_API_VERSION
	.align		4
        /*0000*/ 	.byte	0x04, 0x37
        /*0002*/ 	.short	(.L_2941 - .L_2940)
.L_2940:
        /*0004*/ 	.word	0x00000082


	//----- nvinfo : EIATTR_SW2861232_WAR
	.align		4
.L_2941:
        /*0008*/ 	.byte	0x01, 0x35
	.zero		2


	//----- nvinfo : EIATTR_PARAM_CBANK
	.align		4
        /*000c*/ 	.byte	0x04, 0x0a
        /*000e*/ 	.short	(.L_2943 - .L_2942)
	.align		4
.L_2942:
        /*0010*/ 	.word	index@(.nv.constant0._Z25selective_scan_fwd_kernelI32Selective_Scan_fwd_kernel_traitsILi32ELi16ELi1ELb1ELb0ELb0ELb1EN3c104HalfEfEEv13SSMParamsBase)
        /*0014*/ 	.short	0x0160
        /*0016*/ 	.short	0x0118


	//----- nvinfo : EIATTR_CBANK_PARAM_SIZE
	.align		4
.L_2943:
        /*0018*/ 	.byte	0x03, 0x19
        /*001a*/ 	.short	0x0118


	//----- nvinfo : EIATTR_KPARAM_INFO
	.align		4
        /*001c*/ 	.byte	0x04, 0x17
        /*001e*/ 	.short	(.L_2945 - .L_2944)
.L_2944:
        /*0020*/ 	.word	0x00000000
        /*0024*/ 	.short	0x0000
        /*0026*/ 	.short	0x0000
        /*0028*/ 	.byte	0x00, 0xf0, 0x61, 0x04


	//----- nvinfo : EIATTR_MAXREG_COUNT
	.align		4
.L_2945:
        /*002c*/ 	.byte	0x03, 0x1b
        /*002e*/ 	.short	0x00ff


	//----- nvinfo : EIATTR_NUM_BARRIERS
	.align		4
        /*0030*/ 	.byte	0x02, 0x4c
        /*0032*/ 	.byte	0x01
	.zero		1


	//----- nvinfo : EIATTR_MERCURY_ISA_VERSION
	.align		4
        /*0034*/ 	.byte	0x03, 0x5f
        /*0036*/ 	.short	0x0000


	//----- nvinfo : EIATTR_COOP_GROUP_MASK_REGIDS
	.align		4
        /*0038*/ 	.byte	0x04, 0x29
        /*003a*/ 	.short	(.L_2947 - .L_2946)


	//   ....[0]....
.L_2946:
        /*003c*/ 	.word	0xffffffff


	//   ....[1]....
        /*0040*/ 	.word	0xffffffff


	//   ....[2]....
        /*0044*/ 	.word	0xffffffff


	//   ....[3]....
        /*0048*/ 	.word	0xffffffff


	//   ....[4]....
        /*004c*/ 	.word	0xffffffff


	//   ....[5]....
        /*0050*/ 	.word	0xffffffff


	//   ....[6]....
        /*0054*/ 	.word	0xffffffff


	//   ....[7]....
        /*0058*/ 	.word	0xffffffff


	//   ....[8]....
        /*005c*/ 	.word	0xffffffff


	//   ....[9]....
        /*0060*/ 	.word	0xffffffff


	//   ....[10]....
        /*0064*/ 	.word	0xffffffff


	//   ....[11]....
        /*0068*/ 	.word	0xffffffff


	//   ....[12]....
        /*006c*/ 	.word	0xffffffff


	//   ....[13]....
        /*0070*/ 	.word	0xffffffff


	//   ....[14]....
        /*0074*/ 	.word	0xffffffff


	//   ....[15]....
        /*0078*/ 	.word	0xffffffff


	//   ....[16]....
        /*007c*/ 	.word	0xffffffff


	//----- nvinfo : EIATTR_COOP_GROUP_INSTR_OFFSETS
	.align		4
.L_2947:
        /*0080*/ 	.byte	0x04, 0x28
        /*0082*/ 	.short	(.L_2949 - .L_2948)


	//   ....[0]....
.L_2948:
        /*0084*/ 	.word	0x00000390


	//   ....[1]....
        /*0088*/ 	.word	0x00000450


	//   ....[2]....
        /*008c*/ 	.word	0x00003410


	//   ....[3]....
        /*0090*/ 	.word	0x00003420


	//   ....[4]....
        /*0094*/ 	.word	0x00003450


	//   ....[5]....
        /*0098*/ 	.word	0x00003460


	//   ....[6]....
        /*009c*/ 	.word	0x000034a0


	//   ....[7]....
        /*00a0*/ 	.word	0x000034b0


	//   ....[8]....
        /*00a4*/ 	.word	0x000034f0


	//   ....[9]....
        /*00a8*/ 	.word	0x00003500


	//   ....[10]....
        /*00ac*/ 	.word	0x00003580


	//   ....[11]....
        /*00b0*/ 	.word	0x00003590


	//   ....[12]....
        /*00b4*/ 	.word	0x00003640


	//   ....[13]....
        /*00b8*/ 	.word	0x00003660


	//   ....[14]....
        /*00bc*/ 	.word	0x00003b70


	//   ....[15]....
        /*00c0*/ 	.word	0x00003d80


	//   ....[16]....
        /*00c4*/ 	.word	0x000045c0


	//----- nvinfo : EIATTR_EXIT_INSTR_OFFSETS
	.align		4
.L_2949:
        /*00c8*/ 	.byte	0x04, 0x1c
        /*00ca*/ 	.short	(.L_2951 - .L_2950)


	//   ....[0]....
.L_2950:
        /*00cc*/ 	.word	0x00000150


	//   ....[1]....
        /*00d0*/ 	.word	0x00004680


	//----- nvinfo : EIATTR_MAX_THREADS
	.align		4
.L_2951:
        /*00d4*/ 	.byte	0x04, 0x05
        /*00d6*/ 	.short	(.L_2953 - .L_2952)
.L_2952:
        /*00d8*/ 	.word	0x00000020
        /*00dc*/ 	.word	0x00000001
        /*00e0*/ 	.word	0x00000001


	//----- nvinfo : EIATTR_CRS_STACK_SIZE
	.align		4
.L_2953:
        /*00e4*/ 	.byte	0x04, 0x1e
        /*00e6*/ 	.short	(.L_2955 - .L_2954)
.L_2954:
        /*00e8*/ 	.word	0x00000000
.L_2955:


//--------------------- .nv.info._Z25selective_scan_fwd_kernelI32Selective_Scan_fwd_kernel_traitsILi32ELi16ELi1ELb1ELb0ELb1ELb0EN3c104HalfEfEEv13SSMParamsBase --------------------------
	.section	.nv.info._Z25selective_scan_fwd_kernelI32Selective_Scan_fwd_kernel_traitsILi32ELi16ELi1ELb1ELb0ELb1ELb0EN3c104HalfEfEEv13SSMParamsBase,"",@"SHT_CUDA_INFO"
	.sectionflags	@""
	.align	4


	//----- nvinfo : EIATTR_CUDA_API_VERSION
	.align		4
        /*0000*/ 	.byte	0x04, 0x37
        /*0002*/ 	.short	(.L_2957 - .L_2956)
.L_2956:
        /*0004*/ 	.word	0x00000082


	//----- nvinfo : EIATTR_SW2861232_WAR
	.align		4
.L_2957:
        /*0008*/ 	.byte	0x01, 0x35
	.zero		2


	//----- nvinfo : EIATTR_PARAM_CBANK
	.align		4
        /*000c*/ 	.byte	0x04, 0x0a
        /*000e*/ 	.short	(.L_2959 - .L_2958)
	.align		4
.L_2958:
        /*0010*/ 	.word	index@(.nv.constant0._Z25selective_scan_fwd_kernelI32Selective_Scan_fwd_kernel_traitsILi32ELi16ELi1ELb1ELb0ELb1ELb0EN3c104HalfEfEEv13SSMParamsBase)
        /*0014*/ 	.short	0x0160
        /*0016*/ 	.short	0x0118


	//----- nvinfo : EIATTR_CBANK_PARAM_SIZE
	.align		4
.L_2959:
        /*0018*/ 	.byte	0x03, 0x19
        /*001a*/ 	.short	0x0118


	//----- nvinfo : EIATTR_KPARAM_INFO
	.align		4
        /*001c*/ 	.byte	0x04, 0x17
        /*001e*/ 	.short	(.L_2961 - .L_2960)
.L_2960:
        /*0020*/ 	.word	0x00000000
        /*0024*/ 	.short	0x0000
        /*0026*/ 	.short	0x0000
        /*0028*/ 	.byte	0x00, 0xf0, 0x61, 0x04


	//----- nvinfo : EIATTR_MAXREG_COUNT
	.align		4
.L_2961:
        /*002c*/ 	.byte	0x03, 0x1b
        /*002e*/ 	.short	0x00ff


	//----- nvinfo : EIATTR_NUM_BARRIERS
	.align		4
        /*0030*/ 	.byte	0x02, 0x4c
        /*0032*/ 	.byte	0x01
	.zero		1


	//----- nvinfo : EIATTR_MERCURY_ISA_VERSION
	.align		4
        /*0034*/ 	.byte	0x03, 0x5f
        /*0036*/ 	.short	0x0000


	//----- nvinfo : EIATTR_COOP_GROUP_MASK_REGIDS
	.align		4
        /*0038*/ 	.byte	0x04, 0x29
        /*003a*/ 	.short	(.L_2963 - .L_2962)


	//   ....[0]....
.L_2962:
        /*003c*/ 	.word	0xffffffff


	//   ....[1]....
        /*0040*/ 	.word	0xffffffff


	//   ....[2]....
        /*0044*/ 	.word	0xffffffff


	//   ....[3]....
        /*0048*/ 	.word	0xffffffff


	//   ....[4]....
        /*004c*/ 	.word	0xffffffff


	//   ....[5]....
        /*0050*/ 	.word	0xffffffff


	//   ....[6]....
        /*0054*/ 	.word	0xffffffff


	//   ....[7]....
        /*0058*/ 	.word	0xffffffff


	//   ....[8]....
        /*005c*/ 	.word	0xffffffff


	//   ....[9]....
        /*0060*/ 	.word	0xffffffff


	//   ....[10]....
        /*0064*/ 	.word	0xffffffff


	//   ....[11]....
        /*0068*/ 	.word	0xffffffff


	//   ....[12]....
        /*006c*/ 	.word	0xffffffff


	//   ....[13]....
        /*0070*/ 	.word	0xffffffff


	//   ....[14]....
        /*0074*/ 	.word	0xffffffff


	//   ....[15]....
        /*0078*/ 	.word	0xffffffff


	//----- nvinfo : EIATTR_COOP_GROUP_INSTR_OFFSETS
	.align		4
.L_2963:
        /*007c*/ 	.byte	0x04, 0x28
        /*007e*/ 	.short	(.L_2965 - .L_2964)


	//   ....[0]....
.L_2964:
        /*0080*/ 	.word	0x000005c0


	//   ....[1]....
        /*0084*/ 	.word	0x00000680


	//   ....[2]....
        /*0088*/ 	.word	0x000032c0


	//   ....[3]....
        /*008c*/ 	.word	0x00003620


	//   ....[4]....
        /*0090*/ 	.word	0x00003630


	//   ....[5]....
        /*0094*/ 	.word	0x00003660


	//   ....[6]....
        /*0098*/ 	.word	0x00003670


	//   ....[7]....
        /*009c*/ 	.word	0x000036b0


	//   ....[8]....
        /*00a0*/ 	.word	0x000036c0


	//   ....[9]....
        /*00a4*/ 	.word	0x00003700


	//   ....[10]....
        /*00a8*/ 	.word	0x00003710


	//   ....[11]....
        /*00ac*/ 	.word	0x00003790


	//   ....[12]....
        /*00b0*/ 	.word	0x000037a0


	//   ....[13]....
        /*00b4*/ 	.word	0x00003870


	//   ....[14]....
        /*00b8*/ 	.word	0x00003890


	//   ....[15]....
        /*00bc*/ 	.word	0x00003fa0


	//----- nvinfo : EIATTR_EXIT_INSTR_OFFSETS
	.align		4
.L_2965:
        /*00c0*/ 	.byte	0x04, 0x1c
        /*00c2*/ 	.short	(.L_2967 - .L_2966)


	//   ....[0]....
.L_2966:
        /*00c4*/ 	.word	0x00000320


	//   ....[1]....
        /*00c8*/ 	.word	0x000040d0


	//----- nvinfo : EIATTR_MAX_THREADS
	.align		4
.L_2967:
        /*00cc*/ 	.byte	0x04, 0x05
        /*00ce*/ 	.short	(.L_2969 - .L_2968)
.L_2968:
        /*00d0*/ 	.word	0x00000020
        /*00d4*/ 	.word	0x00000001
        /*00d8*/ 	.word	0x00000001


	//----- nvinfo : EIATTR_CRS_STACK_SIZE
	.align		4
.L_2969:
        /*00dc*/ 	.byte	0x04, 0x1e
        /*00de*/ 	.short	(.L_2971 - .L_2970)
.L_2970:
        /*00e0*/ 	.word	0x00000000
.L_2971:


//--------------------- .nv.info._Z25selective_scan_fwd_kernelI32Selective_Scan_fwd_kernel_traitsILi32ELi16ELi1ELb1ELb0ELb1ELb1EN3c104HalfEfEEv13SSMParamsBase --------------------------
	.section	.nv.info._Z25selective_scan_fwd_kernelI32Selective_Scan_fwd_kernel_traitsILi32ELi16ELi1ELb1ELb0ELb1ELb1EN3c104HalfEfEEv13SSMParamsBase,"",@"SHT_CUDA_INFO"
	.sectionflags	@""
	.align	4


	//----- nvinfo : EIATTR_CUDA_API_VERSION
	.align		4
        /*0000*/ 	.byte	0x04, 0x37
        /*0002*/ 	.short	(.L_2973 - .L_2972)
.L_2972:
        /*0004*/ 	.word	0x00000082


	//----- nvinfo : EIATTR_SW2861232_WAR
	.align		4
.L_2973:
        /*0008*/ 	.byte	0x01, 0x35
	.zero		2


	//----- nvinfo : EIATTR_PARAM_CBANK
	.align		4
        /*000c*/ 	.byte	0x04, 0x0a
        /*000e*/ 	.short	(.L_2975 - .L_2974)
	.align		4
.L_2974:
        /*0010*/ 	.word	index@(.nv.constant0._Z25selective_scan_fwd_kernelI32Selective_Scan_fwd_kernel_traitsILi32ELi16ELi1ELb1ELb0ELb1ELb1EN3c104HalfEfEEv13SSMParamsBase)
        /*0014*/ 	.short	0x0160
        /*0016*/ 	.short	0x0118


	//----- nvinfo : EIATTR_CBANK_PARAM_SIZE
	.align		4
.L_2975:
        /*0018*/ 	.byte	0x03, 0x19
        /*001a*/ 	.short	0x0118


	//----- nvinfo : EIATTR_KPARAM_INFO
	.align		4
        /*001c*/ 	.byte	0x04, 0x17
        /*001e*/ 	.short	(.L_2977 - .L_2976)
.L_2976:
        /*0020*/ 	.word	0x00000000
        /*0024*/ 	.short	0x0000
        /*0026*/ 	.short	0x0000
        /*0028*/ 	.byte	0x00, 0xf0, 0x61, 0x04


	//----- nvinfo : EIATTR_MAXREG_COUNT
	.align		4
.L_2977:
        /*002c*/ 	.byte	0x03, 0x1b
        /*002e*/ 	.short	0x00ff


	//----- nvinfo : EIATTR_NUM_BARRIERS
	.align		4
        /*0030*/ 	.byte	0x02, 0x4c
        /*0032*/ 	.byte	0x01
	.zero		1


	//----- nvinfo : EIATTR_MERCURY_ISA_VERSION
	.align		4
        /*0034*/ 	.byte	0x03, 0x5f
        /*0036*/ 	.short	0x0000


	//----- nvinfo : EIATTR_COOP_GROUP_MASK_REGIDS
	.align		4
        /*0038*/ 	.byte	0x04, 0x29
        /*003a*/ 	.short	(.L_2979 - .L_2978)


	//   ....[0]....
.L_2978:
        /*003c*/ 	.word	0xffffffff


	//   ....[1]....
        /*0040*/ 	.word	0xffffffff


	//   ....[2]....
        /*0044*/ 	.word	0xffffffff


	//   ....[3]....
        /*0048*/ 	.word	0xffffffff


	//   ....[4]....
        /*004c*/ 	.word	0xffffffff


	//   ....[5]....
        /*0050*/ 	.word	0xffffffff


	//   ....[6]....
        /*0054*/ 	.word	0xffffffff


	//   ....[7]....
        /*0058*/ 	.word	0xffffffff


	//   ....[8]....
        /*005c*/ 	.word	0xffffffff


	//   ....[9]....
        /*0060*/ 	.word	0xffffffff


	//   ....[10]....
        /*0064*/ 	.word	0xffffffff


	//   ....[11]....
        /*0068*/ 	.word	0xffffffff


	//   ....[12]....
        /*006c*/ 	.word	0xffffffff


	//   ....[13]....
        /*0070*/ 	.word	0xffffffff


	//   ....[14]....
        /*0074*/ 	.word	0xffffffff


	//   ....[15]....
        /*0078*/ 	.word	0xffffffff


	//   ....[16]....
        /*007c*/ 	.word	0xffffffff


	//   ....[17]....
        /*0080*/ 	.word	0xffffffff


	//----- nvinfo : EIATTR_COOP_GROUP_INSTR_OFFSETS
	.align		4
.L_2979:
        /*0084*/ 	.byte	0x04, 0x28
        /*0086*/ 	.short	(.L_2981 - .L_2980)


	//   ....[0]....
.L_2980:
        /*0088*/ 	.word	0x000005c0


	//   ....[1]....
        /*008c*/ 	.word	0x00000680


	//   ....[2]....
        /*0090*/ 	.word	0x000032c0


	//   ....[3]....
        /*0094*/ 	.word	0x000036e0


	//   ....[4]....
        /*0098*/ 	.word	0x000036f0


	//   ....[5]....
        /*009c*/ 	.word	0x00003720


	//   ....[6]....
        /*00a0*/ 	.word	0x00003740


	//   ....[7]....
        /*00a4*/ 	.word	0x00003770


	//   ....[8]....
        /*00a8*/ 	.word	0x00003790


	//   ....[9]....
        /*00ac*/ 	.word	0x000037c0


	//   ....[10]....
        /*00b0*/ 	.word	0x000037e0


	//   ....[11]....
        /*00b4*/ 	.word	0x00003840


	//   ....[12]....
        /*00b8*/ 	.word	0x00003860


	//   ....[13]....
        /*00bc*/ 	.word	0x00003890


	//   ....[14]....
        /*00c0*/ 	.word	0x000038e0


	//   ....[15]....
        /*00c4*/ 	.word	0x00003f80


	//   ....[16]....
        /*00c8*/ 	.word	0x000041b0


	//   ....[17]....
        /*00cc*/ 	.word	0x000049b0


	//----- nvinfo : EIATTR_EXIT_INSTR_OFFSETS
	.align		4
.L_2981:
        /*00d0*/ 	.byte	0x04, 0x1c
        /*00d2*/ 	.short	(.L_2983 - .L_2982)


	//   ....[0]....
.L_2982:
        /*00d4*/ 	.word	0x00000320


	//   ....[1]....
        /*00d8*/ 	.word	0x00004ab0


	//----- nvinfo : EIATTR_MAX_THREADS
	.align		4
.L_2983:
        /*00dc*/ 	.byte	0x04, 0x05
        /*00de*/ 	.short	(.L_2985 - .L_2984)
.L_2984:
        /*00e0*/ 	.word	0x00000020
        /*00e4*/ 	.word	0x00000001
        /*00e8*/ 	.word	0x00000001


	//----- nvinfo : EIATTR_CRS_STACK_SIZE
	.align		4
.L_2985:
        /*00ec*/ 	.byte	0x04, 0x1e
        /*00ee*/ 	.short	(.L_2987 - .L_2986)
.L_2986:
        /*00f0*/ 	.word	0x00000000
.L_2987:


//--------------------- .nv.info._Z25selective_scan_fwd_kernelI32Selective_Scan_fwd_kernel_traitsILi32ELi16ELi1ELb1ELb1ELb0ELb0EN3c104HalfEfEEv13SSMParamsBase --------------------------
	.section	.nv.info._Z25selective_scan_fwd_kernelI32Selective_Scan_fwd_kernel_traitsILi32ELi16ELi1ELb1ELb1ELb0ELb0EN3c104HalfEfEEv13SSMParamsBase,"",@"SHT_CUDA_INFO"
	.sectionflags	@""
	.align	4


	//----- nvinfo : EIATTR_CUDA_API_VERSION
	.align		4
        /*0000*/ 	.byte	0x04, 0x37
        /*0002*/ 	.short	(.L_2989 - .L_2988)
.L_2988:
        /*0004*/ 	.word	0x00000082


	//----- nvinfo : EIATTR_SW2861232_WAR
	.align		4
.L_2989:
        /*0008*/ 	.byte	0x01, 0x35
	.zero		2


	//----- nvinfo : EIATTR_PARAM_CBANK
	.align		4
        /*000c*/ 	.byte	0x04, 0x0a
        /*000e*/ 	.short	(.L_2991 - .L_2990)
	.align		4
.L_2990:
        /*0010*/ 	.word	index@(.nv.constant0._Z25selective_scan_fwd_kernelI32Selective_Scan_fwd_kernel_traitsILi32ELi16ELi1ELb1ELb1ELb0ELb0EN3c104HalfEfEEv13SSMParamsBase)
        /*0014*/ 	.short	0x0160
        /*0016*/ 	.short	0x0118


	//----- nvinfo : EIATTR_CBANK_PARAM_SIZE
	.align		4
.L_2991:
        /*0018*/ 	.byte	0x03, 0x19
        /*001a*/ 	.short	0x0118


	//----- nvinfo : EIATTR_KPARAM_INFO
	.align		4
        /*001c*/ 	.byte	0x04, 0x17
        /*001e*/ 	.short	(.L_2993 - .L_2992)
.L_2992:
        /*0020*/ 	.word	0x00000000
        /*0024*/ 	.short	0x0000
        /*0026*/ 	.short	0x0000
        /*0028*/ 	.byte	0x00, 0xf0, 0x61, 0x04


	//----- nvinfo : EIATTR_MAXREG_COUNT
	.align		4
.L_2993:
        /*002c*/ 	.byte	0x03, 0x1b
        /*002e*/ 	.short	0x00ff


	//----- nvinfo : EIATTR_NUM_BARRIERS
	.align		4
        /*0030*/ 	.byte	0x02, 0x4c
        /*0032*/ 	.byte	0x01
	.zero		1


	//----- nvinfo : EIATTR_MERCURY_ISA_VERSION
	.align		4
        /*0034*/ 	.byte	0x03, 0x5f
        /*0036*/ 	.short	0x0000


	//----- nvinfo : EIATTR_COOP_GROUP_MASK_REGIDS
	.align		4
        /*0038*/ 	.byte	0x04, 0x29
        /*003a*/ 	.short	(.L_2995 - .L_2994)


	//   ....[0]....
.L_2994:
        /*003c*/ 	.word	0xffffffff


	//   ....[1]....
        /*0040*/ 	.word	0xffffffff


	//   ....[2]....
        /*0044*/ 	.word	0xffffffff


	//   ....[3]....
        /*0048*/ 	.word	0xffffffff


	//   ....[4]....
        /*004c*/ 	.word	0xffffffff


	//   ....[5]....
        /*0050*/ 	.word	0xffffffff


	//   ....[6]....
        /*0054*/ 	.word	0xffffffff


	//   ....[7]....
        /*0058*/ 	.word	0xffffffff


	//   ....[8]....
        /*005c*/ 	.word	0xffffffff


	//   ....[9]....
        /*0060*/ 	.word	0xffffffff


	//   ....[10]....
        /*0064*/ 	.word	0xffffffff


	//   ....[11]....
        /*0068*/ 	.word	0xffffffff


	//   ....[12]....
        /*006c*/ 	.word	0xffffffff


	//   ....[13]....
        /*0070*/ 	.word	0xffffffff


	//   ....[14]....
        /*0074*/ 	.word	0xffffffff


	//   ....[15]....
        /*0078*/ 	.word	0xffffffff


	//----- nvinfo : EIATTR_COOP_GROUP_INSTR_OFFSETS
	.align		4
.L_2995:
        /*007c*/ 	.byte	0x04, 0x28
        /*007e*/ 	.short	(.L_2997 - .L_2996)


	//   ....[0]....
.L_2996:
        /*0080*/ 	.word	0x000005c0


	//   ....[1]....
        /*0084*/ 	.word	0x00000680


	//   ....[2]....
        /*0088*/ 	.word	0x00003230


	//   ....[3]....
        /*008c*/ 	.word	0x00003830


	//   ....[4]....
        /*0090*/ 	.word	0x00003840


	//   ....[5]....
        /*0094*/ 	.word	0x00003880


	//   ....[6]....
        /*0098*/ 	.word	0x00003890


	//   ....[7]....
        /*009c*/ 	.word	0x000038d0


	//   ....[8]....
        /*00a0*/ 	.word	0x000038e0


	//   ....[9]....
        /*00a4*/ 	.word	0x00003920


	//   ....[10]....
        /*00a8*/ 	.word	0x00003930


	//   ....[11]....
        /*00ac*/ 	.word	0x000039b0


	//   ....[12]....
        /*00b0*/ 	.word	0x000039c0


	//   ....[13]....
        /*00b4*/ 	.word	0x00003a70


	//   ....[14]....
        /*00b8*/ 	.word	0x00003a90


	//   ....[15]....
        /*00bc*/ 	.word	0x00003fa0


	//----- nvinfo : EIATTR_EXIT_INSTR_OFFSETS
	.align		4
.L_2997:
        /*00c0*/ 	.byte	0x04, 0x1c
        /*00c2*/ 	.short	(.L_2999 - .L_2998)


	//   ....[0]....
.L_2998:
        /*00c4*/ 	.word	0x00000320


	//   ....[1]....
        /*00c8*/ 	.word	0x000040d0


	//----- nvinfo : EIATTR_MAX_THREADS
	.align		4
.L_2999:
        /*00cc*/ 	.byte	0x04, 0x05
        /*00ce*/ 	.short	(.L_3001 - .L_3000)
.L_3000:
        /*00d0*/ 	.word	0x00000020
        /*00d4*/ 	.word	0x00000001
        /*00d8*/ 	.word	0x00000001


	//----- nvinfo : EIATTR_CRS_STACK_SIZE
	.align		4
.L_3001:
        /*00dc*/ 	.byte	0x04, 0x1e
        /*00de*/ 	.short	(.L_3003 - .L_3002)
.L_3002:
        /*00e0*/ 	.word	0x00000000
.L_3003:


//--------------------- .nv.info._Z25selective_scan_fwd_kernelI32Selective_Scan_fwd_kernel_traitsILi32ELi16ELi1ELb1ELb1ELb0ELb1EN3c104HalfEfEEv13SSMParamsBase --------------------------
	.section	.nv.info._Z25selective_scan_fwd_kernelI32Selective_Scan_fwd_kernel_traitsILi32ELi16ELi1ELb1ELb1ELb0ELb1EN3c104HalfEfEEv13SSMParamsBase,"",@"SHT_CUDA_INFO"
	.sectionflags	@""
	.align	4


	//----- nvinfo : EIATTR_CUDA_API_VERSION
	.align		4
        /*0000*/ 	.byte	0x04, 0x37
        /*0002*/ 	.short	(.L_3005 - .L_3004)
.L_3004:
        /*0004*/ 	.word	0x00000082


	//----- nvinfo : EIATTR_SW2861232_WAR
	.align		4
.L_3005:
        /*0008*/ 	.byte	0x01, 0x35
	.zero		2


	//----- nvinfo : EIATTR_PARAM_CBANK
	.align		4
        /*000c*/ 	.byte	0x04, 0x0a
        /*000e*/ 	.short	(.L_3007 - .L_3006)
	.align		4
.L_3006:
        /*0010*/ 	.word	index@(.nv.constant0._Z25selective_scan_fwd_kernelI32Selective_Scan_fwd_kernel_traitsILi32ELi16ELi1ELb1ELb1ELb0ELb1EN3c104HalfEfEEv13SSMParamsBase)
        /*0014*/ 	.short	0x0160
        /*0016*/ 	.short	0x0118


	//----- nvinfo : EIATTR_CBANK_PARAM_SIZE
	.align		4
.L_3007:
        /*0018*/ 	.byte	0x03, 0x19
        /*001a*/ 	.short	0x0118


	//----- nvinfo : EIATTR_KPARAM_INFO
	.align		4
        /*001c*/ 	.byte	0x04, 0x17
        /*001e*/ 	.short	(.L_3009 - .L_3008)
.L_3008:
        /*0020*/ 	.word	0x00000000
        /*0024*/ 	.short	0x0000
        /*0026*/ 	.short	0x0000
        /*0028*/ 	.byte	0x00, 0xf0, 0x61, 0x04


	//----- nvinfo : EIATTR_MAXREG_COUNT
	.align		4
.L_3009:
        /*002c*/ 	.byte	0x03, 0x1b
        /*002e*/ 	.short	0x00ff


	//----- nvinfo : EIATTR_NUM_BARRIERS
	.align		4
        /*0030*/ 	.byte	0x02, 0x4c
        /*0032*/ 	.byte	0x01
	.zero		1


	//----- nvinfo : EIATTR_MERCURY_ISA_VERSION
	.align		4
        /*0034*/ 	.byte	0x03, 0x5f
        /*0036*/ 	.short	0x0000


	//----- nvinfo : EIATTR_COOP_GROUP_MASK_REGIDS
	.align		4
        /*0038*/ 	.byte	0x04, 0x29
        /*003a*/ 	.short	(.L_3011 - .L_3010)


	//   ....[0]....
.L_3010:
        /*003c*/ 	.word	0xffffffff


	//   ....[1]....
        /*0040*/ 	.word	0xffffffff


	//   ....[2]....
        /*0044*/ 	.word	0xffffffff


	//   ....[3]....
        /*0048*/ 	.word	0xffffffff


	//   ....[4]....
        /*004c*/ 	.word	0xffffffff


	//   ....[5]....
        /*0050*/ 	.word	0xffffffff


	//   ....[6]....
        /*0054*/ 	.word	0xffffffff


	//   ....[7]....
        /*0058*/ 	.word	0xffffffff


	//   ....[8]....
        /*005c*/ 	.word	0xffffffff


	//   ....[9]....
        /*0060*/ 	.word	0xffffffff


	//   ....[10]....
        /*0064*/ 	.word	0xffffffff


	//   ....[11]....
        /*0068*/ 	.word	0xffffffff


	//   ....[12]....
        /*006c*/ 	.word	0xffffffff


	//   ....[13]....
        /*0070*/ 	.word	0xffffffff


	//   ....[14]....
        /*0074*/ 	.word	0xffffffff


	//   ....[15]....
        /*0078*/ 	.word	0xffffffff


	//   ....[16]....
        /*007c*/ 	.word	0xffffffff


	//   ....[17]....
        /*0080*/ 	.word	0xffffffff


	//----- nvinfo : EIATTR_COOP_GROUP_INSTR_OFFSETS
	.align		4
.L_3011:
        /*0084*/ 	.byte	0x04, 0x28
        /*0086*/ 	.short	(.L_3013 - .L_3012)


	//   ....[0]....
.L_3012:
        /*0088*/ 	.word	0x000005c0


	//   ....[1]....
        /*008c*/ 	.word	0x00000680


	//   ....[2]....
        /*0090*/ 	.word	0x00003240


	//   ....[3]....
        /*0094*/ 	.word	0x00003820


	//   ....[4]....
        /*0098*/ 	.word	0x00003830


	//   ....[5]....
        /*009c*/ 	.word	0x00003870


	//   ....[6]....
        /*00a0*/ 	.word	0x00003880


	//   ....[7]....
        /*00a4*/ 	.word	0x000038c0


	//   ....[8]....
        /*00a8*/ 	.word	0x000038d0


	//   ....[9]....
        /*00ac*/ 	.word	0x00003910


	//   ....[10]....
        /*00b0*/ 	.word	0x00003920


	//   ....[11]....
        /*00b4*/ 	.word	0x000039a0


	//   ....[12]....
        /*00b8*/ 	.word	0x000039b0


	//   ....[13]....
        /*00bc*/ 	.word	0x00003a70


	//   ....[14]....
        /*00c0*/ 	.word	0x00003a90


	//   ....[15]....
        /*00c4*/ 	.word	0x00003f80


	//   ....[16]....
        /*00c8*/ 	.word	0x000041b0


	//   ....[17]....
        /*00cc*/ 	.word	0x000049b0


	//----- nvinfo : EIATTR_EXIT_INSTR_OFFSETS
	.align		4
.L_3013:
        /*00d0*/ 	.byte	0x04, 0x1c
        /*00d2*/ 	.short	(.L_3015 - .L_3014)


	//   ....[0]....
.L_3014:
        /*00d4*/ 	.word	0x00000320


	//   ....[1]....
        /*00d8*/ 	.word	0x00004ab0


	//----- nvinfo : EIATTR_MAX_THREADS
	.align		4
.L_3015:
        /*00dc*/ 	.byte	0x04, 0x05
        /*00de*/ 	.short	(.L_3017 - .L_3016)
.L_3016:
        /*00e0*/ 	.word	0x00000020
        /*00e4*/ 	.word	0x00000001
        /*00e8*/ 	.word	0x00000001


	//----- nvinfo : EIATTR_CRS_STACK_SIZE
	.align		4
.L_3017:
        /*00ec*/ 	.byte	0x04, 0x1e
        /*00ee*/ 	.short	(.L_3019 - .L_3018)
.L_3018:
        /*00f0*/ 	.word	0x00000000
.L_3019:


//--------------------- .nv.info._Z25selective_scan_fwd_kernelI32Selective_Scan_fwd_kernel_traitsILi32ELi16ELi1ELb1ELb1ELb1ELb0EN3c104HalfEfEEv13SSMParamsBase --------------------------
	.section	.nv.info._Z25selective_scan_fwd_kernelI32Selective_Scan_fwd_kernel_traitsILi32ELi16ELi1ELb1ELb1ELb1ELb0EN3c104HalfEfEEv13SSMParamsBase,"",@"SHT_CUDA_INFO"
	.sectionflags	@""
	.align	4


	//----- nvinfo : EIATTR_CUDA_API_VERSION
	.align		4
        /*0000*/ 	.byte	0x04, 0x37
        /*0002*/ 	.short	(.L_3021 - .L_3020)
.L_3020:
        /*0004*/ 	.word	0x00000082


	//----- nvinfo : EIATTR_SW2861232_WAR
	.align		4
.L_3021:
        /*0008*/ 	.byte	0x01, 0x35
	.zero		2


	//----- nvinfo : EIATTR_PARAM_CBANK
	.align		4
        /*000c*/ 	.byte	0x04, 0x0a
        /*000e*/ 	.short	(.L_3023 - .L_3022)
	.align		4
.L_3022:
        /*0010*/ 	.word	index@(.nv.constant0._Z25selective_scan_fwd_kernelI32Selective_Scan_fwd_kernel_traitsILi32ELi16ELi1ELb1ELb1ELb1ELb0EN3c104HalfEfEEv13SSMParamsBase)
        /*0014*/ 	.short	0x0160
        /*0016*/ 	.short	0x0118


	//----- nvinfo : EIATTR_CBANK_PARAM_SIZE
	.align		4
.L_3023:
        /*0018*/ 	.byte	0x03, 0x19
        /*001a*/ 	.short	0x0118


	//----- nvinfo : EIATTR_KPARAM_INFO
	.align		4
        /*001c*/ 	.byte	0x04, 0x17
        /*001e*/ 	.short	(.L_3025 - .L_3024)
.L_3024:
        /*0020*/ 	.word	0x00000000
        /*0024*/ 	.short	0x0000
        /*0026*/ 	.short	0x0000
        /*0028*/ 	.byte	0x00, 0xf0, 0x61, 0x04


	//----- nvinfo : EIATTR_MAXREG_COUNT
	.align		4
.L_3025:
        /*002c*/ 	.byte	0x03, 0x1b
        /*002e*/ 	.short	0x00ff


	//----- nvinfo : EIATTR_NUM_BARRIERS
	.align		4
        /*0030*/ 	.byte	0x02, 0x4c
        /*0032*/ 	.byte	0x01
	.zero		1


	//----- nvinfo : EIATTR_MERCURY_ISA_VERSION
	.align		4
        /*0034*/ 	.byte	0x03, 0x5f
        /*0036*/ 	.short	0x0000


	//----- nvinfo : EIATTR_COOP_GROUP_MASK_REGIDS
	.align		4
        /*0038*/ 	.byte	0x04, 0x29
        /*003a*/ 	.short	(.L_3027 - .L_3026)


	//   ....[0]....
.L_3026:
        /*003c*/ 	.word	0xffffffff


	//   ....[1]....
        /*0040*/ 	.word	0xffffffff


	//   ....[2]....
        /*0044*/ 	.word	0xffffffff


	//   ....[3]....
        /*0048*/ 	.word	0xffffffff


	//   ....[4]....
        /*004c*/ 	.word	0xffffffff


	//   ....[5]....
        /*0050*/ 	.word	0xffffffff


	//   ....[6]....
        /*0054*/ 	.word	0xffffffff


	//   ....[7]....
        /*0058*/ 	.word	0xffffffff


	//   ....[8]....
        /*005c*/ 	.word	0xffffffff


	//   ....[9]....
        /*0060*/ 	.word	0xffffffff


	//   ....[10]....
        /*0064*/ 	.word	0xffffffff


	//   ....[11]....
        /*0068*/ 	.word	0xffffffff


	//   ....[12]....
        /*006c*/ 	.word	0xffffffff


	//   ....[13]....
        /*0070*/ 	.word	0xffffffff


	//   ....[14]....
        /*0074*/ 	.word	0xffffffff


	//   ....[15]....
        /*0078*/ 	.word	0xffffffff


	//   ....[16]....
        /*007c*/ 	.word	0xffffffff


	//----- nvinfo : EIATTR_COOP_GROUP_INSTR_OFFSETS
	.align		4
.L_3027:
        /*0080*/ 	.byte	0x04, 0x28
        /*0082*/ 	.short	(.L_3029 - .L_3028)


	//   ....[0]....
.L_3028:
        /*0084*/ 	.word	0x000006d0


	//   ....[1]....
        /*0088*/ 	.word	0x00000790


	//   ....[2]....
        /*008c*/ 	.word	0x000032d0


	//   ....[3]....
        /*0090*/ 	.word	0x00003950


	//   ....[4]....
        /*0094*/ 	.word	0x00003960


	//   ....[5]....
        /*0098*/ 	.word	0x00003990


	//   ....[6]....
        /*009c*/ 	.word	0x000039b0


	//   ....[7]....
        /*00a0*/ 	.word	0x000039e0


	//   ....[8]....
        /*00a4*/ 	.word	0x00003a00


	//   ....[9]....
        /*00a8*/ 	.word	0x00003a40


	//   ....[10]....
        /*00ac*/ 	.word	0x00003a70


	//   ....[11]....
        /*00b0*/ 	.word	0x00003ab0


	//   ....[12]....
        /*00b4*/ 	.word	0x00003ad0


	//   ....[13]....
        /*00b8*/ 	.word	0x00003b00


	//   ....[14]....
        /*00bc*/ 	.word	0x00003b80


	//   ....[15]....
        /*00c0*/ 	.word	0x00003bb0


	//   ....[16]....
        /*00c4*/ 	.word	0x000041f0


	//----- nvinfo : EIATTR_EXIT_INSTR_OFFSETS
	.align		4
.L_3029:
        /*00c8*/ 	.byte	0x04, 0x1c
        /*00ca*/ 	.short	(.L_3031 - .L_3030)


	//   ....[0]....
.L_3030:
        /*00cc*/ 	.word	0x00000390


	//   ....[1]....
        /*00d0*/ 	.word	0x00004340


	//----- nvinfo : EIATTR_MAX_THREADS
	.align		4
.L_3031:
        /*00d4*/ 	.byte	0x04, 0x05
        /*00d6*/ 	.short	(.L_3033 - .L_3032)
.L_3032:
        /*00d8*/ 	.word	0x00000020
        /*00dc*/ 	.word	0x00000001
        /*00e0*/ 	.word	0x00000001


	//----- nvinfo : EIATTR_CRS_STACK_SIZE
	.align		4
.L_3033:
        /*00e4*/ 	.byte	0x04, 0x1e
        /*00e6*/ 	.short	(.L_3035 - .L_3034)
.L_3034:
        /*00e8*/ 	.word	0x00000000
.L_3035:


//--------------------- .nv.info._Z25selective_scan_fwd_kernelI32Selective_Scan_fwd_kernel_traitsILi32ELi16ELi1ELb1ELb1ELb1ELb1EN3c104HalfEfEEv13SSMParamsBase --------------------------
	.section	.nv.info._Z25selective_scan_fwd_kernelI32Selective_Scan_fwd_kernel_traitsILi32ELi16ELi1ELb1ELb1ELb1ELb1EN3c104HalfEfEEv13SSMParamsBase,"",@"SHT_CUDA_INFO"
	.sectionflags	@""
	.align	4


	//----- nvinfo : EIATTR_CUDA_API_VERSION
	.align		4
        /*0000*/ 	.byte	0x04, 0x37
        /*0002*/ 	.short	(.L_3037 - .L_3036)
.L_3036:
        /*0004*/ 	.word	0x00000082


	//----- nvinfo : EIATTR_SW2861232_WAR
	.align		4
.L_3037:
        /*0008*/ 	.byte	0x01, 0x35
	.zero		2


	//----- nvinfo : EIATTR_PARAM_CBANK
	.align		4
        /*000c*/ 	.byte	0x04, 0x0a
        /*000e*/ 	.short	(.L_3039 - .L_3038)
	.align		4
.L_3038:
        /*0010*/ 	.word	index@(.nv.constant0._Z25selective_scan_fwd_kernelI32Selective_Scan_fwd_kernel_traitsILi32ELi16ELi1ELb1ELb1ELb1ELb1EN3c104HalfEfEEv13SSMParamsBase)
        /*0014*/ 	.short	0x0160
        /*0016*/ 	.short	0x0118


	//----- nvinfo : EIATTR_CBANK_PARAM_SIZE
	.align		4
.L_3039:
        /*0018*/ 	.byte	0x03, 0x19
        /*001a*/ 	.short	0x0118


	//----- nvinfo : EIATTR_KPARAM_INFO
	.align		4
        /*001c*/ 	.byte	0x04, 0x17
        /*001e*/ 	.short	(.L_3041 - .L_3040)
.L_3040:
        /*0020*/ 	.word	0x00000000
        /*0024*/ 	.short	0x0000
        /*0026*/ 	.short	0x0000
        /*0028*/ 	.byte	0x00, 0xf0, 0x61, 0x04


	//----- nvinfo : EIATTR_MAXREG_COUNT
	.align		4
.L_3041:
        /*002c*/ 	.byte	0x03, 0x1b
        /*002e*/ 	.short	0x00ff


	//----- nvinfo : EIATTR_NUM_BARRIERS
	.align		4
        /*0030*/ 	.byte	0x02, 0x4c
        /*0032*/ 	.byte	0x01
	.zero		1


	//----- nvinfo : EIATTR_MERCURY_ISA_VERSION
	.align		4
        /*0034*/ 	.byte	0x03, 0x5f
        /*0036*/ 	.short	0x0000


	//----- nvinfo : EIATTR_COOP_GROUP_MASK_REGIDS
	.align		4
        /*0038*/ 	.byte	0x04, 0x29
        /*003a*/ 	.short	(.L_3043 - .L_3042)


	//   ....[0]....
.L_3042:
        /*003c*/ 	.word	0xffffffff


	//   ....[1]....
        /*0040*/ 	.word	0xffffffff


	//   ....[2]....
        /*0044*/ 	.word	0xffffffff


	//   ....[3]....
        /*0048*/ 	.word	0xffffffff


	//   ....[4]....
        /*004c*/ 	.word	0xffffffff


	//   ....[5]....
        /*0050*/ 	.word	0xffffffff


	//   ....[6]....
        /*0054*/ 	.word	0xffffffff


	//   ....[7]....
        /*0058*/ 	.word	0xffffffff


	//   ....[8]....
        /*005c*/ 	.word	0xffffffff


	//   ....[9]....
        /*0060*/ 	.word	0xffffffff


	//   ....[10]....
        /*0064*/ 	.word	0xffffffff


	//   ....[11]....
        /*0068*/ 	.word	0xffffffff


	//   ....[12]....
        /*006c*/ 	.word	0xffffffff


	//   ....[13]....
        /*0070*/ 	.word	0xffffffff


	//   ....[14]....
        /*0074*/ 	.word	0xffffffff


	//   ....[15]....
        /*0078*/ 	.word	0xffffffff


	//   ....[16]....
        /*007c*/ 	.word	0xffffffff


	//   ....[17]....
        /*0080*/ 	.word	0xffffffff


	//   ....[18]....
        /*0084*/ 	.word	0xffffffff


	//----- nvinfo : EIATTR_COOP_GROUP_INSTR_OFFSETS
	.align		4
.L_3043:
        /*0088*/ 	.byte	0x04, 0x28
        /*008a*/ 	.short	(.L_3045 - .L_3044)


	//   ....[0]....
.L_3044:
        /*008c*/ 	.word	0x000006b0


	//   ....[1]....
        /*0090*/ 	.word	0x00000770


	//   ....[2]....
        /*0094*/ 	.word	0x000032b0


	//   ....[3]....
        /*0098*/ 	.word	0x00003930


	//   ....[4]....
        /*009c*/ 	.word	0x00003940


	//   ....[5]....
        /*00a0*/ 	.word	0x00003970


	//   ....[6]....
        /*00a4*/ 	.word	0x00003990


	//   ....[7]....
        /*00a8*/ 	.word	0x000039c0


	//   ....[8]....
        /*00ac*/ 	.word	0x000039e0


	//   ....[9]....
        /*00b0*/ 	.word	0x00003a20


	//   ....[10]....
        /*00b4*/ 	.word	0x00003a50


	//   ....[11]....
        /*00b8*/ 	.word	0x00003a90


	//   ....[12]....
        /*00bc*/ 	.word	0x00003ab0


	//   ....[13]....
        /*00c0*/ 	.word	0x00003ae0


	//   ....[14]....
        /*00c4*/ 	.word	0x00003b60


	//   ....[15]....
        /*00c8*/ 	.word	0x00003b90


	//   ....[16]....
        /*00cc*/ 	.word	0x000041b0


	//   ....[17]....
        /*00d0*/ 	.word	0x00004400


	//   ....[18]....
        /*00d4*/ 	.word	0x00004c20


	//----- nvinfo : EIATTR_EXIT_INSTR_OFFSETS
	.align		4
.L_3045:
        /*00d8*/ 	.byte	0x04, 0x1c
        /*00da*/ 	.short	(.L_3047 - .L_3046)


	//   ....[0]....
.L_3046:
        /*00dc*/ 	.word	0x00000380


	//   ....[1]....
        /*00e0*/ 	.word	0x00004d00


	//----- nvinfo : EIATTR_MAX_THREADS
	.align		4
.L_3047:
        /*00e4*/ 	.byte	0x04, 0x05
        /*00e6*/ 	.short	(.L_3049 - .L_3048)
.L_3048:
        /*00e8*/ 	.word	0x00000020
        /*00ec*/ 	.word	0x00000001
        /*00f0*/ 	.word	0x00000001


	//----- nvinfo : EIATTR_CRS_STACK_SIZE
	.align		4
.L_3049:
        /*00f4*/ 	.byte	0x04, 0x1e
        /*00f6*/ 	.short	(.L_3051 - .L_3050)
.L_3050:
        /*00f8*/ 	.word	0x00000000
.L_3051:


//--------------------- .nv.info._Z25selective_scan_fwd_kernelI32Selective_Scan_fwd_kernel_traitsILi32ELi8ELi1ELb0ELb0ELb0ELb0EN3c104HalfEfEEv13SSMParamsBase --------------------------
	.section	.nv.info._Z25selective_scan_fwd_kernelI32Selective_Scan_fwd_kernel_traitsILi32ELi8ELi1ELb0ELb0ELb0ELb0EN3c104HalfEfEEv13SSMParamsBase,"",@"SHT_CUDA_INFO"
	.sectionflags	@""
	.align	4


	//----- nvinfo : EIATTR_CUDA_API_VERSION
	.align		4
        /*0000*/ 	.byte	0x04, 0x37
        /*0002*/ 	.short	(.L_3053 - .L_3052)
.L_3052:
        /*0004*/ 	.word	0x00000082


	//----- nvinfo : EIATTR_SW2861232_WAR
	.align		4
.L_3053:
        /*0008*/ 	.byte	0x01, 0x35
	.zero		2


	//----- nvinfo : EIATTR_PARAM_CBANK
	.align		4
        /*000c*/ 	.byte	0x04, 0x0a
        /*000e*/ 	.short	(.L_3055 - .L_3054)
	.align		4
.L_3054:
        /*0010*/ 	.word	index@(.nv.constant0._Z25selective_scan_fwd_kernelI32Selective_Scan_fwd_kernel_traitsILi32ELi8ELi1ELb0ELb0ELb0ELb0EN3c104HalfEfEEv13SSMParamsBase)
        /*0014*/ 	.short	0x0160
        /*0016*/ 	.short	0x0118


	//----- nvinfo : EIATTR_CBANK_PARAM_SIZE
	.align		4
.L_3055:
        /*0018*/ 	.byte	0x03, 0x19
        /*001a*/ 	.short	0x0118


	//----- nvinfo : EIATTR_KPARAM_INFO
	.align		4
        /*001c*/ 	.byte	0x04, 0x17
        /*001e*/ 	.short	(.L_3057 - .L_3056)
.L_3056:
        /*0020*/ 	.word	0x00000000
        /*0024*/ 	.short	0x0000
        /*0026*/ 	.short	0x0000
        /*0028*/ 	.byte	0x00, 0xf0, 0x61, 0x04


	//----- nvinfo : EIATTR_MAXREG_COUNT
	.align		4
.L_3057:
        /*002c*/ 	.byte	0x03, 0x1b
        /*002e*/ 	.short	0x00ff


	//----- nvinfo : EIATTR_NUM_BARRIERS
	.align		4
        /*0030*/ 	.byte	0x02, 0x4c
        /*0032*/ 	.byte	0x01
	.zero		1


	//----- nvinfo : EIATTR_MERCURY_ISA_VERSION
	.align		4
        /*0034*/ 	.byte	0x03, 0x5f
        /*0036*/ 	.short	0x0000


	//----- nvinfo : EIATTR_COOP_GROUP_MASK_REGIDS
	.align		4
        /*0038*/ 	.byte	0x04, 0x29
        /*003a*/ 	.short	(.L_3059 - .L_3058)


	//   ....[0]....
.L_3058:
        /*003c*/ 	.word	0xffffffff


	//   ....[1]....
        /*0040*/ 	.word	0xffffffff


	//   ....[2]....
        /*0044*/ 	.word	0xffffffff


	//   ....[3]....
        /*0048*/ 	.word	0xffffffff


	//   ....[4]....
        /*004c*/ 	.word	0xffffffff


	//   ....[5]....
        /*0050*/ 	.word	0xffffffff


	//   ....[6]....
        /*0054*/ 	.word	0xffffffff


	//   ....[7]....
        /*0058*/ 	.word	0xffffffff


	//   ....[8]....
        /*005c*/ 	.word	0xffffffff


	//   ....[9]....
        /*0060*/ 	.word	0xffffffff


	//   ....[10]....
        /*0064*/ 	.word	0xffffffff


	//   ....[11]....
        /*0068*/ 	.word	0xffffffff


	//   ....[12]....
        /*006c*/ 	.word	0xffffffff


	//   ....[13]....
        /*0070*/ 	.word	0xffffffff


	//   ....[14]....
        /*0074*/ 	.word	0xffffffff


	//----- nvinfo : EIATTR_COOP_GROUP_INSTR_OFFSETS
	.align		4
.L_3059:
        /*0078*/ 	.byte	0x04, 0x28
        /*007a*/ 	.short	(.L_3061 - .L_3060)


	//   ....[0]....
.L_3060:
        /*007c*/ 	.word	0x00000890


	//   ....[1]....
        /*0080*/ 	.word	0x00000b10


	//   ....[2]....
        /*0084*/ 	.word	0x00002620


	//   ....[3]....
        /*0088*/ 	.word	0x00002630


	//   ....[4]....
        /*008c*/ 	.word	0x00002670


	//   ....[5]....
        /*0090*/ 	.word	0x00002680


	//   ....[6]....
        /*0094*/ 	.word	0x000026c0


	//   ....[7]....
        /*0098*/ 	.word	0x000026d0


	//   ....[8]....
        /*009c*/ 	.word	0x00002710


	//   ....[9]....
        /*00a0*/ 	.word	0x00002720


	//   ....[10]....
        /*00a4*/ 	.word	0x000027a0


	//   ....[11]....
        /*00a8*/ 	.word	0x000027b0


	//   ....[12]....
        /*00ac*/ 	.word	0x00002850


	//   ....[13]....
        /*00b0*/ 	.word	0x00002860


	//   ....[14]....
        /*00b4*/ 	.word	0x00002ce0


	//----- nvinfo : EIATTR_EXIT_INSTR_OFFSETS
	.align		4
.L_3061:
        /*00b8*/ 	.byte	0x04, 0x1c
        /*00ba*/ 	.short	(.L_3063 - .L_3062)


	//   ....[0]....
.L_3062:
        /*00bc*/ 	.word	0x00000130


	//   ....[1]....
        /*00c0*/ 	.word	0x000030f0


	//----- nvinfo : EIATTR_MAX_THREADS
	.align		4
.L_3063:
        /*00c4*/ 	.byte	0x04, 0x05
        /*00c6*/ 	.short	(.L_3065 - .L_3064)
.L_3064:
        /*00c8*/ 	.word	0x00000020
        /*00cc*/ 	.word	0x00000001
        /*00d0*/ 	.word	0x00000001


	//----- nvinfo : EIATTR_CRS_STACK_SIZE
	.align		4
.L_3065:
        /*00d4*/ 	.byte	0x04, 0x1e
        /*00d6*/ 	.short	(.L_3067 - .L_3066)
.L_3066:
        /*00d8*/ 	.word	0x00000000
.L_3067:


//--------------------- .nv.info._Z25selective_scan_fwd_kernelI32Selective_Scan_fwd_kernel_traitsILi32ELi8ELi1ELb0ELb0ELb0ELb1EN3c104HalfEfEEv13SSMParamsBase --------------------------
	.section	.nv.info._Z25selective_scan_fwd_kernelI32Selective_Scan_fwd_kernel_traitsILi32ELi8ELi1ELb0ELb0ELb0ELb1EN3c104HalfEfEEv13SSMParamsBase,"",@"SHT_CUDA_INFO"
	.sectionflags	@""
	.align	4


	//----- nvinfo : EIATTR_CUDA_API_VERSION
	.align		4
        /*0000*/ 	.byte	0x04, 0x37
        /*0002*/ 	.short	(.L_3069 - .L_3068)
.L_3068:
        /*0004*/ 	.word	0x00000082


	//----- nvinfo : EIATTR_SW2861232_WAR
	.align		4
.L_3069:
        /*0008*/ 	.byte	0x01, 0x35
	.zero		2


	//----- nvinfo : EIATTR_PARAM_CBANK
	.align		4
        /*000c*/ 	.byte	0x04, 0x0a
        /*000e*/ 	.short	(.L_3071 - .L_3070)
	.align		4
.L_3070:
        /*0010*/ 	.word	index@(.nv.constant0._Z25selective_scan_fwd_kernelI32Selective_Scan_fwd_kernel_traitsILi32ELi8ELi1ELb0ELb0ELb0ELb1EN3c104HalfEfEEv13SSMParamsBase)
        /*0014*/ 	.short	0x0160
        /*0016*/ 	.short	0x0118


	//----- nvinfo : EIATTR_CBANK_PARAM_SIZE
	.align		4
.L_3071:
        /*0018*/ 	.byte	0x03, 0x19
        /*001a*/ 	.short	0x0118


	//----- nvinfo : EIATTR_KPARAM_INFO
	.align		4
        /*001c*/ 	.byte	0x04, 0x17
        /*001e*/ 	.short	(.L_3073 - .L_3072)
.L_3072:
        /*0020*/ 	.word	0x00000000
        /*0024*/ 	.short	0x0000
        /*0026*/ 	.short	0x0000
        /*0028*/ 	.byte	0x00, 0xf0, 0x61, 0x04


	//----- nvinfo : EIATTR_MAXREG_COUNT
	.align		4
.L_3073:
        /*002c*/ 	.byte	0x03, 0x1b
        /*002e*/ 	.short	0x00ff


	//----- nvinfo : EIATTR_NUM_BARRIERS
	.align		4
        /*0030*/ 	.byte	0x02, 0x4c
        /*0032*/ 	.byte	0x01
	.zero		1


	//----- nvinfo : EIATTR_MERCURY_ISA_VERSION
	.align		4
        /*0034*/ 	.byte	0x03, 0x5f
        /*0036*/ 	.short	0x0000


	//----- nvinfo : EIATTR_COOP_GROUP_MASK_REGIDS
	.align		4
        /*0038*/ 	.byte	0x04, 0x29
        /*003a*/ 	.short	(.L_3075 - .L_3074)


	//   ....[0]....
.L_3074:
        /*003c*/ 	.word	0xffffffff


	//   ....[1]....
        /*0040*/ 	.word	0xffffffff


	//   ....[2]....
        /*0044*/ 	.word	0xffffffff


	//   ....[3]....
        /*0048*/ 	.word	0xffffffff


	//   ....[4]....
        /*004c*/ 	.word	0xffffffff


	//   ....[5]....
        /*0050*/ 	.word	0xffffffff


	//   ....[6]....
        /*0054*/ 	.word	0xffffffff


	//   ....[7]....
        /*0058*/ 	.word	0xffffffff


	//   ....[8]....
        /*005c*/ 	.word	0xffffffff


	//   ....[9]....
        /*0060*/ 	.word	0xffffffff


	//   ....[10]....
        /*0064*/ 	.word	0xffffffff


	//   ....[11]....
        /*0068*/ 	.word	0xffffffff


	//   ....[12]....
        /*006c*/ 	.word	0xffffffff


	//   ....[13]....
        /*0070*/ 	.word	0xffffffff


	//   ....[14]....
        /*0074*/ 	.word	0xffffffff


	//   ....[15]....
        /*0078*/ 	.word	0xffffffff


	//   ....[16]....
        /*007c*/ 	.word	0xffffffff


	//----- nvinfo : EIATTR_COOP_GROUP_INSTR_OFFSETS
	.align		4
.L_3075:
        /*0080*/ 	.byte	0x04, 0x28
        /*0082*/ 	.short	(.L_3077 - .L_3076)


	//   ....[0]....
.L_3076:
        /*0084*/ 	.word	0x000008a0


	//   ....[1]....
        /*0088*/ 	.word	0x00000b10


	//   ....[2]....
        /*008c*/ 	.word	0x00002620


	//   ....[3]....
        /*0090*/ 	.word	0x00002630


	//   ....[4]....
        /*0094*/ 	.word	0x00002670


	//   ....[5]....
        /*0098*/ 	.word	0x00002680


	//   ....[6]....
        /*009c*/ 	.word	0x000026c0


	//   ....[7]....
        /*00a0*/ 	.word	0x000026d0


	//   ....[8]....
        /*00a4*/ 	.word	0x00002710


	//   ....[9]....
        /*00a8*/ 	.word	0x00002720


	//   ....[10]....
        /*00ac*/ 	.word	0x000027a0


	//   ....[11]....
        /*00b0*/ 	.word	0x000027b0


	//   ....[12]....
        /*00b4*/ 	.word	0x00002850


	//   ....[13]....
        /*00b8*/ 	.word	0x00002860


	//   ....[14]....
        /*00bc*/ 	.word	0x00002d00


	//   ....[15]....
        /*00c0*/ 	.word	0x00003400


	//   ....[16]....
        /*00c4*/ 	.word	0x00003920


	//----- nvinfo : EIATTR_EXIT_INSTR_OFFSETS
	.align		4
.L_3077:
        /*00c8*/ 	.byte	0x04, 0x1c
        /*00ca*/ 	.short	(.L_3079 - .L_3078)


	//   ....[0]....
.L_3078:
        /*00cc*/ 	.word	0x00000130


	//   ....[1]....
        /*00d0*/ 	.word	0x00003cf0


	//----- nvinfo : EIATTR_MAX_THREADS
	.align		4
.L_3079:
        /*00d4*/ 	.byte	0x04, 0x05
        /*00d6*/ 	.short	(.L_3081 - .L_3080)
.L_3080:
        /*00d8*/ 	.word	0x00000020
        /*00dc*/ 	.word	0x00000001
        /*00e0*/ 	.word	0x00000001


	//----- nvinfo : EIATTR_CRS_STACK_SIZE
	.align		4
.L_3081:
        /*00e4*/ 	.byte	0x04, 0x1e
        /*00e6*/ 	.short	(.L_3083 - .L_3082)
.L_3082:
        /*00e8*/ 	.word	0x00000000
.L_3083:


//--------------------- .nv.info._Z25selective_scan_fwd_kernelI32Selective_Scan_fwd_kernel_traitsILi32ELi8ELi1ELb0ELb0ELb1ELb0EN3c104HalfEfEEv13SSMParamsBase --------------------------
	.section	.nv.info._Z25selective_scan_fwd_kernelI32Selective_Scan_fwd_kernel_traitsILi32ELi8ELi1ELb0ELb0ELb1ELb0EN3c104HalfEfEEv13SSMParamsBase,"",@"SHT_CUDA_INFO"
	.sectionflags	@""
	.align	4


	//----- nvinfo : EIATTR_CUDA_API_VERSION
	.align		4
        /*0000*/ 	.byte	0x04, 0x37
        /*0002*/ 	.short	(.L_3085 - .L_3084)
.L_3084:
        /*0004*/ 	.word	0x00000082


	//----- nvinfo : EIATTR_SW2861232_WAR
	.align		4
.L_3085:
        /*0008*/ 	.byte	0x01, 0x35
	.zero		2


	//----- nvinfo : EIATTR_PARAM_CBANK
	.align		4
        /*000c*/ 	.byte	0x04, 0x0a
        /*000e*/ 	.short	(.L_3087 - .L_3086)
	.align		4
.L_3086:
        /*0010*/ 	.word	index@(.nv.constant0._Z25selective_scan_fwd_kernelI32Selective_Scan_fwd_kernel_traitsILi32ELi8ELi1ELb0ELb0ELb1ELb0EN3c104HalfEfEEv13SSMParamsBase)
        /*0014*/ 	.short	0x0160
        /*0016*/ 	.short	0x0118


	//----- nvinfo : EIATTR_CBANK_PARAM_SIZE
	.align		4
.L_3087:
        /*0018*/ 	.byte	0x03, 0x19
        /*001a*/ 	.short	0x0118


	//----- nvinfo : EIATTR_KPARAM_INFO
	.align		4
        /*001c*/ 	.byte	0x04, 0x17
        /*001e*/ 	.short	(.L_3089 - .L_3088)
.L_3088:
        /*0020*/ 	.word	0x00000000
        /*0024*/ 	.short	0x0000
        /*0026*/ 	.short	0x0000
        /*0028*/ 	.byte	0x00, 0xf0, 0x61, 0x04


	//----- nvinfo : EIATTR_MAXREG_COUNT
	.align		4
.L_3089:
        /*002c*/ 	.byte	0x03, 0x1b
        /*002e*/ 	.short	0x00ff


	//----- nvinfo : EIATTR_NUM_BARRIERS
	.align		4
        /*0030*/ 	.byte	0x02, 0x4c
        /*0032*/ 	.byte	0x01
	.zero		1


	//----- nvinfo : EIATTR_MERCURY_ISA_VERSION
	.align		4
        /*0034*/ 	.byte	0x03, 0x5f
        /*0036*/ 	.short	0x0000


	//----- nvinfo : EIATTR_COOP_GROUP_MASK_REGIDS
	.align		4
        /*0038*/ 	.byte	0x04, 0x29
        /*003a*/ 	.short	(.L_3091 - .L_3090)


	//   ....[0]....
.L_3090:
        /*003c*/ 	.word	0xffffffff


	//   ....[1]....
        /*0040*/ 	.word	0xffffffff


	//   ....[2]....
        /*0044*/ 	.word	0xffffffff


	//   ....[3]....
        /*0048*/ 	.word	0xffffffff


	//   ....[4]....
        /*004c*/ 	.word	0xffffffff


	//   ....[5]....
        /*0050*/ 	.word	0xffffffff


	//   ....[6]....
        /*0054*/ 	.word	0xffffffff


	//   ....[7]....
        /*0058*/ 	.word	0xffffffff


	//   ....[8]....
        /*005c*/ 	.word	0xffffffff


	//   ....[9]....
        /*0060*/ 	.word	0xffffffff


	//   ....[10]....
        /*0064*/ 	.word	0xffffffff


	//   ....[11]....
        /*0068*/ 	.word	0xffffffff


	//   ....[12]....
        /*006c*/ 	.word	0xffffffff


	//   ....[13]....
        /*0070*/ 	.word	0xffffffff


	//   ....[14]....
        /*0074*/ 	.word	0xffffffff


	//   ....[15]....
        /*0078*/ 	.word	0xffffffff


	//----- nvinfo : EIATTR_COOP_GROUP_INSTR_OFFSETS
	.align		4
.L_3091:
        /*007c*/ 	.byte	0x04, 0x28
        /*007e*/ 	.short	(.L_3093 - .L_3092)


	//   ....[0]....
.L_3092:
        /*0080*/ 	.word	0x00000b20


	//   ....[1]....
        /*0084*/ 	.word	0x00000cf0


	//   ....[2]....
        /*0088*/ 	.word	0x000026b0


	//   ....[3]....
        /*008c*/ 	.word	0x00002ab0


	//   ....[4]....
        /*0090*/ 	.word	0x00002ac0


	//   ....[5]....
        /*0094*/ 	.word	0x00002b00


	//   ....[6]....
        /*0098*/ 	.word	0x00002b10


	//   ....[7]....
        /*009c*/ 	.word	0x00002b50


	//   ....[8]....
        /*00a0*/ 	.word	0x00002b60


	//   ....[9]....
        /*00a4*/ 	.word	0x00002ba0


	//   ....[10]....
        /*00a8*/ 	.word	0x00002bb0


	//   ....[11]....
        /*00ac*/ 	.word	0x00002c30


	//   ....[12]....
        /*00b0*/ 	.word	0x00002c40


	//   ....[13]....
        /*00b4*/ 	.word	0x00002ce0


	//   ....[14]....
        /*00b8*/ 	.word	0x00002cf0


	//   ....[15]....
        /*00bc*/ 	.word	0x000031a0


	//----- nvinfo : EIATTR_EXIT_INSTR_OFFSETS
	.align		4
.L_3093:
        /*00c0*/ 	.byte	0x04, 0x1c
        /*00c2*/ 	.short	(.L_3095 - .L_3094)


	//   ....[0]....
.L_3094:
        /*00c4*/ 	.word	0x00000210


	//   ....[1]....
        /*00c8*/ 	.word	0x000035d0


	//----- nvinfo : EIATTR_MAX_THREADS
	.align		4
.L_3095:
        /*00cc*/ 	.byte	0x04, 0x05
        /*00ce*/ 	.short	(.L_3097 - .L_3096)
.L_3096:
        /*00d0*/ 	.word	0x00000020
        /*00d4*/ 	.word	0x00000001
        /*00d8*/ 	.word	0x00000001


	//----- nvinfo : EIATTR_CRS_STACK_SIZE
	.align		4
.L_3097:
        /*00dc*/ 	.byte	0x04, 0x1e
        /*00de*/ 	.short	(.L_3099 - .L_3098)
.L_3098:
        /*00e0*/ 	.word	0x00000000
.L_3099:


//--------------------- .nv.info._Z25selective_scan_fwd_kernelI32Selective_Scan_fwd_kernel_traitsILi32ELi8ELi1ELb0ELb0ELb1ELb1EN3c104HalfEfEEv13SSMParamsBase --------------------------
	.section	.nv.info._Z25selective_scan_fwd_kernelI32Selective_Scan_fwd_kernel_traitsILi32ELi8ELi1ELb0ELb0ELb1ELb1EN3c104HalfEfEEv13SSMParamsBase,"",@"SHT_CUDA_INFO"
	.sectionflags	@""
	.align	4


	//----- nvinfo : EIATTR_CUDA_API_VERSION
	.align		4
        /*0000*/ 	.byte	0x04, 0x37
        /*0002*/ 	.short	(.L_3101 - .L_3100)
.L_3100:
        /*0004*/ 	.word	0x00000082


	//----- nvinfo : EIATTR_SW2861232_WAR
	.align		4
.L_3101:
        /*0008*/ 	.byte	0x01, 0x35
	.zero		2


	//----- nvinfo : EIATTR_PARAM_CBANK
	.align		4
        /*000c*/ 	.byte	0x04, 0x0a
        /*000e*/ 	.short	(.L_3103 - .L_3102)
	.align		4
.L_3102:
        /*0010*/ 	.word	index@(.nv.constant0._Z25selective_scan_fwd_kernelI32Selective_Scan_fwd_kernel_traitsILi32ELi8ELi1ELb0ELb0ELb1ELb1EN3c104HalfEfEEv13SSMParamsBase)
        /*0014*/ 	.short	0x0160
        /*0016*/ 	.short	0x0118


	//----- nvinfo : EIATTR_CBANK_PARAM_SIZE
	.align		4
.L_3103:
        /*0018*/ 	.byte	0x03, 0x19
        /*001a*/ 	.short	0x0118


	//----- nvinfo : EIATTR_KPARAM_INFO
	.align		4
        /*001c*/ 	.byte	0x04, 0x17
        /*001e*/ 	.short	(.L_3105 - .L_3104)
.L_3104:
        /*0020*/ 	.word	0x00000000
        /*0024*/ 	.short	0x0000
        /*0026*/ 	.short	0x0000
        /*0028*/ 	.byte	0x00, 0xf0, 0x61, 0x04


	//----- nvinfo : EIATTR_MAXREG_COUNT
	.align		4
.L_3105:
        /*002c*/ 	.byte	0x03, 0x1b
        /*002e*/ 	.short	0x00ff


	//----- nvinfo : EIATTR_NUM_BARRIERS
	.align		4
        /*0030*/ 	.byte	0x02, 0x4c
        /*0032*/ 	.byte	0x01
	.zero		1


	//----- nvinfo : EIATTR_MERCURY_ISA_VERSION
	.align		4
        /*0034*/ 	.byte	0x03, 0x5f
        /*0036*/ 	.short	0x0000


	//----- nvinfo : EIATTR_COOP_GROUP_MASK_REGIDS
	.align		4
        /*0038*/ 	.byte	0x04, 0x29
        /*003a*/ 	.short	(.L_3107 - .L_3106)


	//   ....[0]....
.L_3106:
        /*003c*/ 	.word	0xffffffff


	//   ....[1]....
        /*0040*/ 	.word	0xffffffff


	//   ....[2]....
        /*0044*/ 	.word	0xffffffff


	//   ....[3]....
        /*0048*/ 	.word	0xffffffff


	//   ....[4]....
        /*004c*/ 	.word	0xffffffff


	//   ....[5]....
        /*0050*/ 	.word	0xffffffff


	//   ....[6]....
        /*0054*/ 	.word	0xffffffff


	//   ....[7]....
        /*0058*/ 	.word	0xffffffff


	//   ....[8]....
        /*005c*/ 	.word	0xffffffff


	//   ....[9]....
        /*0060*/ 	.word	0xffffffff


	//   ....[10]....
        /*0064*/ 	.word	0xffffffff


	//   ....[11]....
        /*0068*/ 	.word	0xffffffff


	//   ....[12]....
        /*006c*/ 	.word	0xffffffff


	//   ....[13]....
        /*0070*/ 	.word	0xffffffff


	//   ....[14]....
        /*0074*/ 	.word	0xffffffff


	//   ....[15]....
        /*0078*/ 	.word	0xffffffff


	//   ....[16]....
        /*007c*/ 	.word	0xffffffff


	//   ....[17]....
        /*0080*/ 	.word	0xffffffff


	//----- nvinfo : EIATTR_COOP_GROUP_INSTR_OFFSETS
	.align		4
.L_3107:
        /*0084*/ 	.byte	0x04, 0x28
        /*0086*/ 	.short	(.L_3109 - .L_3108)


	//   ....[0]....
.L_3108:
        /*0088*/ 	.word	0x00000b00


	//   ....[1]....
        /*008c*/ 	.word	0x00000ce0


	//   ....[2]....
        /*0090*/ 	.word	0x000026a0


	//   ....[3]....
        /*0094*/ 	.word	0x00002aa0


	//   ....[4]....
        /*0098*/ 	.word	0x00002ab0


	//   ....[5]....
        /*009c*/ 	.word	0x00002af0


	//   ....[6]....
        /*00a0*/ 	.word	0x00002b00


	//   ....[7]....
        /*00a4*/ 	.word	0x00002b40


	//   ....[8]....
        /*00a8*/ 	.word	0x00002b50


	//   ....[9]....
        /*00ac*/ 	.word	0x00002b90


	//   ....[10]....
        /*00b0*/ 	.word	0x00002ba0


	//   ....[11]....
        /*00b4*/ 	.word	0x00002c20


	//   ....[12]....
        /*00b8*/ 	.word	0x00002c30


	//   ....[13]....
        /*00bc*/ 	.word	0x00002cd0


	//   ....[14]....
        /*00c0*/ 	.word	0x00002ce0


	//   ....[15]....
        /*00c4*/ 	.word	0x00003200


	//   ....[16]....
        /*00c8*/ 	.word	0x000038a0


	//   ....[17]....
        /*00cc*/ 	.word	0x00003dc0


	//----- nvinfo : EIATTR_EXIT_INSTR_OFFSETS
	.align		4
.L_3109:
        /*00d0*/ 	.byte	0x04, 0x1c
        /*00d2*/ 	.short	(.L_3111 - .L_3110)


	//   ....[0]....
.L_3110:
        /*00d4*/ 	.word	0x00000210


	//   ....[1]....
        /*00d8*/ 	.word	0x000041a0


	//----- nvinfo : EIATTR_MAX_THREADS
	.align		4
.L_3111:
        /*00dc*/ 	.byte	0x04, 0x05
        /*00de*/ 	.short	(.L_3113 - .L_3112)
.L_3112:
        /*00e0*/ 	.word	0x00000020
        /*00e4*/ 	.word	0x00000001
        /*00e8*/ 	.word	0x00000001


	//----- nvinfo : EIATTR_CRS_STACK_SIZE
	.align		4
.L_3113:
        /*00ec*/ 	.byte	0x04, 0x1e
        /*00ee*/ 	.short	(.L_3115 - .L_3114)
.L_3114:
        /*00f0*/ 	.word	0x00000000
.L_3115:


//--------------------- .nv.info._Z25selective_scan_fwd_kernelI32Selective_Scan_fwd_kernel_traitsILi32ELi8ELi1ELb0ELb1ELb0ELb0EN3c104HalfEfEEv13SSMParamsBase --------------------------
	.section	.nv.info._Z25selective_scan_fwd_kernelI32Selective_Scan_fwd_kernel_traitsILi32ELi8ELi1ELb0ELb1ELb0ELb0EN3c104HalfEfEEv13SSMParamsBase,"",@"SHT_CUDA_INFO"
	.sectionflags	@""
	.align	4


	//----- nvinfo : EIATTR_CUDA_API_VERSION
	.align		4
        /*0000*/ 	.byte	0x04, 0x37
        /*0002*/ 	.short	(.L_3117 - .L_3116)
.L_3116:
        /*0004*/ 	.word	0x00000082


	//----- nvinfo : EIATTR_SW2861232_WAR
	.align		4
.L_3117:
        /*0008*/ 	.byte	0x01, 0x35
	.zero		2


	//----- nvinfo : EIATTR_PARAM_CBANK
	.align		4
        /*000c*/ 	.byte	0x04, 0x0a
        /*000e*/ 	.short	(.L_3119 - .L_3118)
	.align		4
.L_3118:
        /*0010*/ 	.word	index@(.nv.constant0._Z25selective_scan_fwd_kernelI32Selective_Scan_fwd_kernel_traitsILi32ELi8ELi1ELb0ELb1ELb0ELb0EN3c104HalfEfEEv13SSMParamsBase)
        /*0014*/ 	.short	0x0160
        /*0016*/ 	.short	0x0118


	//----- nvinfo : EIATTR_CBANK_PARAM_SIZE
	.align		4
.L_3119:
        /*0018*/ 	.byte	0x03, 0x19
        /*001a*/ 	.short	0x0118


	//----- nvinfo : EIATTR_KPARAM_INFO
	.align		4
        /*001c*/ 	.byte	0x04, 0x17
        /*001e*/ 	.short	(.L_3121 - .L_3120)
.L_3120:
        /*0020*/ 	.word	0x00000000
        /*0024*/ 	.short	0x0000
        /*0026*/ 	.short	0x0000
        /*0028*/ 	.byte	0x00, 0xf0, 0x61, 0x04


	//----- nvinfo : EIATTR_MAXREG_COUNT
	.align		4
.L_3121:
        /*002c*/ 	.byte	0x03, 0x1b
        /*002e*/ 	.short	0x00ff


	//----- nvinfo : EIATTR_NUM_BARRIERS
	.align		4
        /*0030*/ 	.byte	0x02, 0x4c
        /*0032*/ 	.byte	0x01
	.zero		1


	//----- nvinfo : EIATTR_MERCURY_ISA_VERSION
	.align		4
        /*0034*/ 	.byte	0x03, 0x5f
        /*0036*/ 	.short	0x0000


	//----- nvinfo : EIATTR_COOP_GROUP_MASK_REGIDS
	.align		4
        /*0038*/ 	.byte	0x04, 0x29
        /*003a*/ 	.short	(.L_3123 - .L_3122)


	//   ....[0]....
.L_3122:
        /*003c*/ 	.word	0xffffffff


	//   ....[1]....
        /*0040*/ 	.word	0xffffffff


	//   ....[2]....
        /*0044*/ 	.word	0xffffffff


	//   ....[3]....
        /*0048*/ 	.word	0xffffffff


	//   ....[4]....
        /*004c*/ 	.word	0xffffffff


	//   ....[5]....
        /*0050*/ 	.word	0xffffffff


	//   ....[6]....
        /*0054*/ 	.word	0xffffffff


	//   ....[7]....
        /*0058*/ 	.word	0xffffffff


	//   ....[8]....
        /*005c*/ 	.word	0xffffffff


	//   ....[9]....
        /*0060*/ 	.word	0xffffffff


	//   ....[10]....
        /*0064*/ 	.word	0xffffffff


	//   ....[11]....
        /*0068*/ 	.word	0xffffffff


	//   ....[12]....
        /*006c*/ 	.word	0xffffffff


	//   ....[13]....
        /*0070*/ 	.word	0xffffffff


	//   ....[14]....
        /*0074*/ 	.word	0xffffffff


	//   ....[15]....
        /*0078*/ 	.word	0xffffffff


	//----- nvinfo : EIATTR_COOP_GROUP_INSTR_OFFSETS
	.align		4
.L_3123:
        /*007c*/ 	.byte	0x04, 0x28
        /*007e*/ 	.short	(.L_3125 - .L_3124)


	//   ....[0]....
.L_3124:
        /*0080*/ 	.word	0x00000ba0


	//   ....[1]....
        /*0084*/ 	.word	0x00000d80


	//   ....[2]....
        /*0088*/ 	.word	0x000026c0


	//   ....[3]....
        /*008c*/ 	.word	0x00002bd0


	//   ....[4]....
        /*0090*/ 	.word	0x00002be0


	//   ....[5]....
        /*0094*/ 	.word	0x00002c20


	//   ....[6]....
        /*0098*/ 	.word	0x00002c30


	//   ....[7]....
        /*009c*/ 	.word	0x00002c70


	//   ....[8]....
        /*00a0*/ 	.word	0x00002c80


	//   ....[9]....
        /*00a4*/ 	.word	0x00002cc0


	//   ....[10]....
        /*00a8*/ 	.word	0x00002cd0


	//   ....[11]....
        /*00ac*/ 	.word	0x00002d50


	//   ....[12]....
        /*00b0*/ 	.word	0x00002d60


	//   ....[13]....
        /*00b4*/ 	.word	0x00002e00


	//   ....[14]....
        /*00b8*/ 	.word	0x00002e10


	//   ....[15]....
        /*00bc*/ 	.word	0x000031c0


	//----- nvinfo : EIATTR_EXIT_INSTR_OFFSETS
	.align		4
.L_3125:
        /*00c0*/ 	.byte	0x04, 0x1c
        /*00c2*/ 	.short	(.L_3127 - .L_3126)


	//   ....[0]....
.L_3126:
        /*00c4*/ 	.word	0x00000230


	//   ....[1]....
        /*00c8*/ 	.word	0x000035f0


	//----- nvinfo : EIATTR_MAX_THREADS
	.align		4
.L_3127:
        /*00cc*/ 	.byte	0x04, 0x05
        /*00ce*/ 	.short	(.L_3129 - .L_3128)
.L_3128:
        /*00d0*/ 	.word	0x00000020
        /*00d4*/ 	.word	0x00000001
        /*00d8*/ 	.word	0x00000001


	//----- nvinfo : EIATTR_CRS_STACK_SIZE
	.align		4
.L_3129:
        /*00dc*/ 	.byte	0x04, 0x1e
        /*00de*/ 	.short	(.L_3131 - .L_3130)
.L_3130:
        /*00e0*/ 	.word	0x00000000
.L_3131:


//--------------------- .nv.info._Z25selective_scan_fwd_kernelI32Selective_Scan_fwd_kernel_traitsILi32ELi8ELi1ELb0ELb1ELb0ELb1EN3c104HalfEfEEv13SSMParamsBase --------------------------
	.section	.nv.info._Z25selective_scan_fwd_kernelI32Selective_Scan_fwd_kernel_traitsILi32ELi8ELi1ELb0ELb1ELb0ELb1EN3c104HalfEfEEv13SSMParamsBase,"",@"SHT_CUDA_INFO"
	.sectionflags	@""
	.align	4


	//----- nvinfo : EIATTR_CUDA_API_VERSION
	.align		4
        /*0000*/ 	.byte	0x04, 0x37
        /*0002*/ 	.short	(.L_3133 - .L_3132)
.L_3132:
        /*0004*/ 	.word	0x00000082


	//----- nvinfo : EIATTR_SW2861232_WAR
	.align		4
.L_3133:
        /*0008*/ 	.byte	0x01, 0x35
	.zero		2


	//----- nvinfo : EIATTR_PARAM_CBANK
	.align		4
        /*000c*/ 	.byte	0x04, 0x0a
        /*000e*/ 	.short	(.L_3135 - .L_3134)
	.align		4
.L_3134:
        /*0010*/ 	.word	index@(.nv.constant0._Z25selective_scan_fwd_kernelI32Selective_Scan_fwd_kernel_traitsILi32ELi8ELi1ELb0ELb1ELb0ELb1EN3c104HalfEfEEv13SSMParamsBase)
        /*0014*/ 	.short	0x0160
        /*0016*/ 	.short	0x0118


	//----- nvinfo : EIATTR_CBANK_PARAM_SIZE
	.align		4
.L_3135:
        /*0018*/ 	.byte	0x03, 0x19
        /*001a*/ 	.short	0x0118


	//----- nvinfo : EIATTR_KPARAM_INFO
	.align		4
        /*001c*/ 	.byte	0x04, 0x17
        /*001e*/ 	.short	(.L_3137 - .L_3136)
.L_3136:
        /*0020*/ 	.word	0x00000000
        /*0024*/ 	.short	0x0000
        /*0026*/ 	.short	0x0000
        /*0028*/ 	.byte	0x00, 0xf0, 0x61, 0x04


	//----- nvinfo : EIATTR_MAXREG_COUNT
	.align		4
.L_3137:
        /*002c*/ 	.byte	0x03, 0x1b
        /*002e*/ 	.short	0x00ff


	//----- nvinfo : EIATTR_NUM_BARRIERS
	.align		4
        /*0030*/ 	.byte	0x02, 0x4c
        /*0032*/ 	.byte	0x01
	.zero		1


	//----- nvinfo : EIATTR_MERCURY_ISA_VERSION
	.align		4
        /*0034*/ 	.byte	0x03, 0x5f
        /*0036*/ 	.short	0x0000


	//----- nvinfo : EIATTR_COOP_GROUP_MASK_REGIDS
	.align		4
        /*0038*/ 	.byte	0x04, 0x29
        /*003a*/ 	.short	(.L_3139 - .L_3138)


	//   ....[0]....
.L_3138:
        /*003c*/ 	.word	0xffffffff


	//   ....[1]....
        /*0040*/ 	.word	0xffffffff


	//   ....[2]....
        /*0044*/ 	.word	0xffffffff


	//   ....[3]....
        /*0048*/ 	.word	0xffffffff


	//   ....[4]....
        /*004c*/ 	.word	0xffffffff


	//   ....[5]....
        /*0050*/ 	.word	0xffffffff


	//   ....[6]....
        /*0054*/ 	.word	0xffffffff


	//   ....[7]....
        /*0058*/ 	.word	0xffffffff


	//   ....[8]....
        /*005c*/ 	.word	0xffffffff


	//   ....[9]....
        /*0060*/ 	.word	0xffffffff


	//   ....[10]....
        /*0064*/ 	.word	0xffffffff


	//   ....[11]....
        /*0068*/ 	.word	0xffffffff


	//   ....[12]....
        /*006c*/ 	.word	0xffffffff


	//   ....[13]....
        /*0070*/ 	.word	0xffffffff


	//   ....[14]....
        /*0074*/ 	.word	0xffffffff


	//   ....[15]....
        /*0078*/ 	.word	0xffffffff


	//   ....[16]....
        /*007c*/ 	.word	0xffffffff


	//   ....[17]....
        /*0080*/ 	.word	0xffffffff


	//----- nvinfo : EIATTR_COOP_GROUP_INSTR_OFFSETS
	.align		4
.L_3139:
        /*0084*/ 	.byte	0x04, 0x28
        /*0086*/ 	.short	(.L_3141 - .L_3140)


	//   ....[0]....
.L_3140:
        /*0088*/ 	.word	0x00000ba0


	//   ....[1]....
        /*008c*/ 	.word	0x00000d80


	//   ....[2]....
        /*0090*/ 	.word	0x000026d0


	//   ....[3]....
        /*0094*/ 	.word	0x00002bd0


	//   ....[4]....
        /*0098*/ 	.word	0x00002be0


	//   ....[5]....
        /*009c*/ 	.word	0x00002c20


	//   ....[6]....
        /*00a0*/ 	.word	0x00002c30


	//   ....[7]....
        /*00a4*/ 	.word	0x00002c70


	//   ....[8]....
        /*00a8*/ 	.word	0x00002c80


	//   ....[9]....
        /*00ac*/ 	.word	0x00002cc0


	//   ....[10]....
        /*00b0*/ 	.word	0x00002cd0


	//   ....[11]....
        /*00b4*/ 	.word	0x00002d50


	//   ....[12]....
        /*00b8*/ 	.word	0x00002d60


	//   ....[13]....
        /*00bc*/ 	.word	0x00002e00


	//   ....[14]....
        /*00c0*/ 	.word	0x00002e10


	//   ....[15]....
        /*00c4*/ 	.word	0x00003280


	//   ....[16]....
        /*00c8*/ 	.word	0x000038e0


	//   ....[17]....
        /*00cc*/ 	.word	0x00003e10


	//----- nvinfo : EIATTR_EXIT_INSTR_OFFSETS
	.align		4
.L_3141:
        /*00d0*/ 	.byte	0x04, 0x1c
        /*00d2*/ 	.short	(.L_3143 - .L_3142)


	//   ....[0]....
.L_3142:
        /*00d4*/ 	.word	0x00000230


	//   ....[1]....
        /*00d8*/ 	.word	0x000041f0


	//----- nvinfo : EIATTR_MAX_THREADS
	.align		4
.L_3143:
        /*00dc*/ 	.byte	0x04, 0x05
        /*00de*/ 	.short	(.L_3145 - .L_3144)
.L_3144:
        /*00e0*/ 	.word	0x00000020
        /*00e4*/ 	.word	0x00000001
        /*00e8*/ 	.word	0x00000001


	//----- nvinfo : EIATTR_CRS_STACK_SIZE
	.align		4
.L_3145:
        /*00ec*/ 	.byte	0x04, 0x1e
        /*00ee*/ 	.short	(.L_3147 - .L_3146)
.L_3146:
        /*00f0*/ 	.word	0x00000000
.L_3147:


//--------------------- .nv.info._Z25selective_scan_fwd_kernelI32Selective_Scan_fwd_kernel_traitsILi32ELi8ELi1ELb0ELb1ELb1ELb0EN3c104HalfEfEEv13SSMParamsBase --------------------------
	.section	.nv.info._Z25selective_scan_fwd_kernelI32Selective_Scan_fwd_kernel_traitsILi32ELi8ELi1ELb0ELb1ELb1ELb0EN3c104HalfEfEEv13SSMParamsBase,"",@"SHT_CUDA_INFO"
	.sectionflags	@""
	.align	4


	//----- nvinfo : EIATTR_CUDA_API_VERSION
	.align		4
        /*0000*/ 	.byte	0x04, 0x37
        /*0002*/ 	.short	(.L_3149 - .L_3148)
.L_3148:
        /*0004*/ 	.word	0x00000082


	//----- nvinfo : EIATTR_SW2861232_WAR
	.align		4
.L_3149:
        /*0008*/ 	.byte	0x01, 0x35
	.zero		2


	//----- nvinfo : EIATTR_PARAM_CBANK
	.align		4
        /*000c*/ 	.byte	0x04, 0x0a
        /*000e*/ 	.short	(.L_3151 - .L_3150)
	.align		4
.L_3150:
        /*0010*/ 	.word	index@(.nv.constant0._Z25selective_scan_fwd_kernelI32Selective_Scan_fwd_kernel_traitsILi32ELi8ELi1ELb0ELb1ELb1ELb0EN3c104HalfEfEEv13SSMParamsBase)
        /*0014*/ 	.short	0x0160
        /*0016*/ 	.short	0x0118


	//----- nvinfo : EIATTR_CBANK_PARAM_SIZE
	.align		4
.L_3151:
        /*0018*/ 	.byte	0x03, 0x19
        /*001a*/ 	.short	0x0118


	//----- nvinfo : EIATTR_KPARAM_INFO
	.align		4
        /*001c*/ 	.byte	0x04, 0x17
        /*001e*/ 	.short	(.L_3153 - .L_3152)
.L_3152:
        /*0020*/ 	.word	0x00000000
        /*0024*/ 	.short	0x0000
        /*0026*/ 	.short	0x0000
        /*0028*/ 	.byte	0x00, 0xf0, 0x61, 0x04


	//----- nvinfo : EIATTR_MAXREG_COUNT
	.align		4
.L_3153:
        /*002c*/ 	.byte	0x03, 0x1b
        /*002e*/ 	.short	0x00ff


	//----- nvinfo : EIATTR_NUM_BARRIERS
	.align		4
        /*0030*/ 	.byte	0x02, 0x4c
        /*0032*/ 	.byte	0x01
	.zero		1


	//----- nvinfo : EIATTR_MERCURY_ISA_VERSION
	.align		4
        /*0034*/ 	.byte	0x03, 0x5f
        /*0036*/ 	.short	0x0000


	//----- nvinfo : EIATTR_COOP_GROUP_MASK_REGIDS
	.align		4
        /*0038*/ 	.byte	0x04, 0x29
        /*003a*/ 	.short	(.L_3155 - .L_3154)


	//   ....[0]....
.L_3154:
        /*003c*/ 	.word	0xffffffff


	//   ....[1]....
        /*0040*/ 	.word	0xffffffff


	//   ....[2]....
        /*0044*/ 	.word	0xffffffff


	//   ....[3]....
        /*0048*/ 	.word	0xffffffff


	//   ....[4]....
        /*004c*/ 	.word	0xffffffff


	//   ....[5]....
        /*0050*/ 	.word	0xffffffff


	//   ....[6]....
        /*0054*/ 	.word	0xffffffff


	//   ....[7]....
        /*0058*/ 	.word	0xffffffff


	//   ....[8]....
        /*005c*/ 	.word	0xffffffff


	//   ....[9]....
        /*0060*/ 	.word	0xffffffff


	//   ....[10]....
        /*0064*/ 	.word	0xffffffff


	//   ....[11]....
        /*0068*/ 	.word	0xffffffff


	//   ....[12]....
        /*006c*/ 	.word	0xffffffff


	//   ....[13]....
        /*0070*/ 	.word	0xffffffff


	//   ....[14]....
        /*0074*/ 	.word	0xffffffff


	//   ....[15]....
        /*0078*/ 	.word	0xffffffff


	//   ....[16]....
        /*007c*/ 	.word	0xffffffff


	//----- nvinfo : EIATTR_COOP_GROUP_INSTR_OFFSETS
	.align		4
.L_3155:
        /*0080*/ 	.byte	0x04, 0x28
        /*0082*/ 	.short	(.L_3157 - .L_3156)


	//   ....[0]....
.L_3156:
        /*0084*/ 	.word	0x00000c20


	//   ....[1]....
        /*0088*/ 	.word	0x00000e00


	//   ....[2]....
        /*008c*/ 	.word	0x000027b0


	//   ....[3]....
        /*0090*/ 	.word	0x00002d90


	//   ....[4]....
        /*0094*/ 	.word	0x00002da0


	//   ....[5]....
        /*0098*/ 	.word	0x00002de0


	//   ....[6]....
        /*009c*/ 	.word	0x00002df0


	//   ....[7]....
        /*00a0*/ 	.word	0x00002e30


	//   ....[8]....
        /*00a4*/ 	.word	0x00002e40


	//   ....[9]....
        /*00a8*/ 	.word	0x00002f00


	//   ....[10]....
        /*00ac*/ 	.word	0x00002ff0


	//   ....[11]....
        /*00b0*/ 	.word	0x00003080


	//   ....[12]....
        /*00b4*/ 	.word	0x000030a0


	//   ....[13]....
        /*00b8*/ 	.word	0x00003120


	//   ....[14]....
        /*00bc*/ 	.word	0x00003280


	//   ....[15]....
        /*00c0*/ 	.word	0x00003290


	//   ....[16]....
        /*00c4*/ 	.word	0x000036e0


	//----- nvinfo : EIATTR_EXIT_INSTR_OFFSETS
	.align		4
.L_3157:
        /*00c8*/ 	.byte	0x04, 0x1c
        /*00ca*/ 	.short	(.L_3159 - .L_3158)


	//   ....[0]....
.L_3158:
        /*00cc*/ 	.word	0x00000260


	//   ....[1]....
        /*00d0*/ 	.word	0x00003b20


	//----- nvinfo : EIATTR_MAX_THREADS
	.align		4
.L_3159:
        /*00d4*/ 	.byte	0x04, 0x05
        /*00d6*/ 	.short	(.L_3161 - .L_3160)
.L_3160:
        /*00d8*/ 	.word	0x00000020
        /*00dc*/ 	.word	0x00000001
        /*00e0*/ 	.word	0x00000001


	//----- nvinfo : EIATTR_CRS_STACK_SIZE
	.align		4
.L_3161:
        /*00e4*/ 	.byte	0x04, 0x1e
        /*00e6*/ 	.short	(.L_3163 - .L_3162)
.L_3162:
        /*00e8*/ 	.word	0x00000000
.L_3163:


//--------------------- .nv.info._Z25selective_scan_fwd_kernelI32Selective_Scan_fwd_kernel_traitsILi32ELi8ELi1ELb0ELb1ELb1ELb1EN3c104HalfEfEEv13SSMParamsBase --------------------------
	.section	.nv.info._Z25selective_scan_fwd_kernelI32Selective_Scan_fwd_kernel_traitsILi32ELi8ELi1ELb0ELb1ELb1ELb1EN3c104HalfEfEEv13SSMParamsBase,"",@"SHT_CUDA_INFO"
	.sectionflags	@""
	.align	4


	//----- nvinfo : EIATTR_CUDA_API_VERSION
	.align		4
        /*0000*/ 	.byte	0x04, 0x37
        /*0002*/ 	.short	(.L_3165 - .L_3164)
.L_3164:
        /*0004*/ 	.word	0x00000082


	//----- nvinfo : EIATTR_SW2861232_WAR
	.align		4
.L_3165:
        /*0008*/ 	.byte	0x01, 0x35
	.zero		2


	//----- nvinfo : EIATTR_PARAM_CBANK
	.align		4
        /*000c*/ 	.byte	0x04, 0x0a
        /*000e*/ 	.short	(.L_3167 - .L_3166)
	.align		4
.L_3166:
        /*0010*/ 	.word	index@(.nv.constant0._Z25selective_scan_fwd_kernelI32Selective_Scan_fwd_kernel_traitsILi32ELi8ELi1ELb0ELb1ELb1ELb1EN3c104HalfEfEEv13SSMParamsBase)
        /*0014*/ 	.short	0x0160
        /*0016*/ 	.short	0x0118


	//----- nvinfo : EIATTR_CBANK_PARAM_SIZE
	.align		4
.L_3167:
        /*0018*/ 	.byte	0x03, 0x19
        /*001a*/ 	.short	0x0118


	//----- nvinfo : EIATTR_KPARAM_INFO
	.align		4
        /*001c*/ 	.byte	0x04, 0x17
        /*001e*/ 	.short	(.L_3169 - .L_3168)
.L_3168:
        /*0020*/ 	.word	0x00000000
        /*0024*/ 	.short	0x0000
        /*0026*/ 	.short	0x0000
        /*0028*/ 	.byte	0x00, 0xf0, 0x61, 0x04


	//----- nvinfo : EIATTR_MAXREG_COUNT
	.align		4
.L_3169:
        /*002c*/ 	.byte	0x03, 0x1b
        /*002e*/ 	.short	0x00ff


	//----- nvinfo : EIATTR_NUM_BARRIERS
	.align		4
        /*0030*/ 	.byte	0x02, 0x4c
        /*0032*/ 	.byte	0x01
	.zero		1


	//----- nvinfo : EIATTR_MERCURY_ISA_VERSION
	.align		4
        /*0034*/ 	.byte	0x03, 0x5f
        /*0036*/ 	.short	0x0000


	//----- nvinfo : EIATTR_COOP_GROUP_MASK_REGIDS
	.align		4
        /*0038*/ 	.byte	0x04, 0x29
        /*003a*/ 	.short	(.L_3171 - .L_3170)


	//   ....[0]....
.L_3170:
        /*003c*/ 	.word	0xffffffff


	//   ....[1]....
        /*0040*/ 	.word	0xffffffff


	//   ....[2]....
        /*0044*/ 	.word	0xffffffff


	//   ....[3]....
        /*0048*/ 	.word	0xffffffff


	//   ....[4]....
        /*004c*/ 	.word	0xffffffff


	//   ....[5]....
        /*0050*/ 	.word	0xffffffff


	//   ....[6]....
        /*0054*/ 	.word	0xffffffff


	//   ....[7]....
        /*0058*/ 	.word	0xffffffff


	//   ....[8]....
        /*005c*/ 	.word	0xffffffff


	//   ....[9]....
        /*0060*/ 	.word	0xffffffff


	//   ....[10]....
        /*0064*/ 	.word	0xffffffff


	//   ....[11]....
        /*0068*/ 	.word	0xffffffff


	//   ....[12]....
        /*006c*/ 	.word	0xffffffff


	//   ....[13]....
        /*0070*/ 	.word	0xffffffff


	//   ....[14]....
        /*0074*/ 	.word	0xffffffff


	//   ....[15]....
        /*0078*/ 	.word	0xffffffff


	//   ....[16]....
        /*007c*/ 	.word	0xffffffff


	//   ....[17]....
        /*0080*/ 	.word	0xffffffff


	//   ....[18]....
        /*0084*/ 	.word	0xffffffff


	//----- nvinfo : EIATTR_COOP_GROUP_INSTR_OFFSETS
	.align		4
.L_3171:
        /*0088*/ 	.byte	0x04, 0x28
        /*008a*/ 	.short	(.L_3173 - .L_3172)


	//   ....[0]....
.L_3172:
        /*008c*/ 	.word	0x00000c10


	//   ....[1]....
        /*0090*/ 	.word	0x00000e00


	//   ....[2]....
        /*0094*/ 	.word	0x000027a0


	//   ....[3]....
        /*0098*/ 	.word	0x00002d90


	//   ....[4]....
        /*009c*/ 	.word	0x00002da0


	//   ....[5]....
        /*00a0*/ 	.word	0x00002de0


	//   ....[6]....
        /*00a4*/ 	.word	0x00002df0


	//   ....[7]....
        /*00a8*/ 	.word	0x00002e30


	//   ....[8]....
        /*00ac*/ 	.word	0x00002e40


	//   ....[9]....
        /*00b0*/ 	.word	0x00002f00


	//   ....[10]....
        /*00b4*/ 	.word	0x00002fe0


	//   ....[11]....
        /*00b8*/ 	.word	0x00003080


	//   ....[12]....
        /*00bc*/ 	.word	0x000030a0


	//   ....[13]....
        /*00c0*/ 	.word	0x00003130


	//   ....[14]....
        /*00c4*/ 	.word	0x00003280


	//   ....[15]....
        /*00c8*/ 	.word	0x00003290


	//   ....[16]....
        /*00cc*/ 	.word	0x00003780


	//   ....[17]....
        /*00d0*/ 	.word	0x00003df0


	//   ....[18]....
        /*00d4*/ 	.word	0x00004310


	//----- nvinfo : EIATTR_EXIT_INSTR_OFFSETS
	.align		4
.L_3173:
        /*00d8*/ 	.byte	0x04, 0x1c
        /*00da*/ 	.short	(.L_3175 - .L_3174)


	//   ....[0]....
.L_3174:
        /*00dc*/ 	.word	0x00000260


	//   ....[1]....
        /*00e0*/ 	.word	0x00004710


	//----- nvinfo : EIATTR_MAX_THREADS
	.align		4
.L_3175:
        /*00e4*/ 	.byte	0x04, 0x05
        /*00e6*/ 	.short	(.L_3177 - .L_3176)
.L_3176:
        /*00e8*/ 	.word	0x00000020
        /*00ec*/ 	.word	0x00000001
        /*00f0*/ 	.word	0x00000001


	//----- nvinfo : EIATTR_CRS_STACK_SIZE
	.align		4
.L_3177:
        /*00f4*/ 	.byte	0x04, 0x1e
        /*00f6*/ 	.short	(.L_3179 - .L_3178)
.L_3178:
        /*00f8*/ 	.word	0x00000000
.L_3179:


//--------------------- .nv.info._Z25selective_scan_fwd_kernelI32Selective_Scan_fwd_kernel_traitsILi32ELi8ELi1ELb1ELb0ELb0ELb0EN3c104HalfEfEEv13SSMParamsBase --------------------------
	.section	.nv.info._Z25selective_scan_fwd_kernelI32Selective_Scan_fwd_kernel_traitsILi32ELi8ELi1ELb1ELb0ELb0ELb0EN3c104HalfEfEEv13SSMParamsBase,"",@"SHT_CUDA_INFO"
	.sectionflags	@""
	.align	4


	//----- nvinfo : EIATTR_CUDA_API_VERSION
	.align		4
        /*0000*/ 	.byte	0x04, 0x37
        /*0002*/ 	.short	(.L_3181 - .L_3180)
.L_3180:
        /*0004*/ 	.word	0x00000082


	//----- nvinfo : EIATTR_SW2861232_WAR
	.align		4
.L_3181:
        /*0008*/ 	.byte	0x01, 0x35
	.zero		2


	//----- nvinfo : EIATTR_PARAM_CBANK
	.align		4
        /*000c*/ 	.byte	0x04, 0x0a
        /*000e*/ 	.short	(.L_3183 - .L_3182)
	.align		4
.L_3182:
        /*0010*/ 	.word	index@(.nv.constant0._Z25selective_scan_fwd_kernelI32Selective_Scan_fwd_kernel_traitsILi32ELi8ELi1ELb1ELb0ELb0ELb0EN3c104HalfEfEEv13SSMParamsBase)
        /*0014*/ 	.short	0x0160
        /*0016*/ 	.short	0x0118


	//----- nvinfo : EIATTR_CBANK_PARAM_SIZE
	.align		4
.L_3183:
        /*0018*/ 	.byte	0x03, 0x19
        /*001a*/ 	.short	0x0118


	//----- nvinfo : EIATTR_KPARAM_INFO
	.align		4
        /*001c*/ 	.byte	0x04, 0x17
        /*001e*/ 	.short	(.L_3185 - .L_3184)
.L_3184:
        /*0020*/ 	.word	0x00000000
        /*0024*/ 	.short	0x0000
        /*0026*/ 	.short	0x0000
        /*0028*/ 	.byte	0x00, 0xf0, 0x61, 0x04


	//----- nvinfo : EIATTR_MAXREG_COUNT
	.align		4
.L_3185:
        /*002c*/ 	.byte	0x03, 0x1b
        /*002e*/ 	.short	0x00ff


	//----- nvinfo : EIATTR_NUM_BARRIERS
	.align		4
        /*0030*/ 	.byte	0x02, 0x4c
        /*0032*/ 	.byte	0x01
	.zero		1


	//----- nvinfo : EIATTR_MERCURY_ISA_VERSION
	.align		4
        /*0034*/ 	.byte	0x03, 0x5f
        /*0036*/ 	.short	0x0000


	//----- nvinfo : EIATTR_COOP_GROUP_MASK_REGIDS
	.align		4
        /*0038*/ 	.byte	0x04, 0x29
        /*003a*/ 	.short	(.L_3187 - .L_3186)


	//   ....[0]....
.L_3186:
        /*003c*/ 	.word	0xffffffff


	//   ....[1]....
        /*0040*/ 	.word	0xffffffff


	//   ....[2]....
        /*0044*/ 	.word	0xffffffff


	//   ....[3]....
        /*0048*/ 	.word	0xffffffff


	//   ....[4]....
        /*004c*/ 	.word	0xffffffff


	//   ....[5]....
        /*0050*/ 	.word	0xffffffff


	//   ....[6]....
        /*0054*/ 	.word	0xffffffff


	//   ....[7]....
        /*0058*/ 	.word	0xffffffff


	//   ....[8]....
        /*005c*/ 	.word	0xffffffff


	//   ....[9]....
        /*0060*/ 	.word	0xffffffff


	//   ....[10]....
        /*0064*/ 	.word	0xffffffff


	//   ....[11]....
        /*0068*/ 	.word	0xffffffff


	//----- nvinfo : EIATTR_COOP_GROUP_INSTR_OFFSETS
	.align		4
.L_3187:
        /*006c*/ 	.byte	0x04, 0x28
        /*006e*/ 	.short	(.L_3189 - .L_3188)


	//   ....[0]....
.L_3188:
        /*0070*/ 	.word	0x00001cd0


	//   ....[1]....
        /*0074*/ 	.word	0x00001ce0


	//   ....[2]....
        /*0078*/ 	.word	0x00001d10


	//   ....[3]....
        /*007c*/ 	.word	0x00001d20


	//   ....[4]....
        /*0080*/ 	.word	0x00001d60


	//   ....[5]....
        /*0084*/ 	.word	0x00001d70


	//   ....[6]....
        /*0088*/ 	.word	0x00001db0


	//   ....[7]....
        /*008c*/ 	.word	0x00001dc0


	//   ....[8]....
        /*0090*/ 	.word	0x00001e40


	//   ....[9]....
        /*0094*/ 	.word	0x00001e50


	//   ....[10]....
        /*0098*/ 	.word	0x00001ef0


	//   ....[11]....
        /*009c*/ 	.word	0x00001f00


	//----- nvinfo : EIATTR_EXIT_INSTR_OFFSETS
	.align		4
.L_3189:
        /*00a0*/ 	.byte	0x04, 0x1c
        /*00a2*/ 	.short	(.L_3191 - .L_3190)


	//   ....[0]....
.L_3190:
        /*00a4*/ 	.word	0x00000190


	//   ....[1]....
        /*00a8*/ 	.word	0x000023c0


	//----- nvinfo : EIATTR_MAX_THREADS
	.align		4
.L_3191:
        /*00ac*/ 	.byte	0x04, 0x05
        /*00ae*/ 	.short	(.L_3193 - .L_3192)
.L_3192:
        /*00b0*/ 	.word	0x00000020
        /*00b4*/ 	.word	0x00000001
        /*00b8*/ 	.word	0x00000001


	//----- nvinfo : EIATTR_CRS_STACK_SIZE
	.align		4
.L_3193:
        /*00bc*/ 	.byte	0x04, 0x1e
        /*00be*/ 	.short	(.L_3195 - .L_3194)
.L_3194:
        /*00c0*/ 	.word	0x00000000
.L_3195:


//--------------------- .nv.info._Z25selective_scan_fwd_kernelI32Selective_Scan_fwd_kernel_traitsILi32ELi8ELi1ELb1ELb0ELb0ELb1EN3c104HalfEfEEv13SSMParamsBase --------------------------
	.section	.nv.info._Z25selective_scan_fwd_kernelI32Selective_Scan_fwd_kernel_traitsILi32ELi8ELi1ELb1ELb0ELb0ELb1EN3c104HalfEfEEv13SSMParamsBase,"",@"SHT_CUDA_INFO"
	.sectionflags	@""
	.align	4


	//----- nvinfo : EIATTR_CUDA_API_VERSION
	.align		4
        /*0000*/ 	.byte	0x04, 0x37
        /*0002*/ 	.short	(.L_3197 - .L_3196)
.L_3196:
        /*0004*/ 	.word	0x00000082


	//----- nvinfo : EIATTR_SW2861232_WAR
	.align		4
.L_3197:
        /*0008*/ 	.byte	0x01, 0x35
	.zero		2


	//----- nvinfo : EIATTR_PARAM_CBANK
	.align		4
        /*000c*/ 	.byte	0x04, 0x0a
        /*000e*/ 	.short	(.L_3199 - .L_3198)
	.align		4
.L_3198:
        /*0010*/ 	.word	index@(.nv.constant0._Z25selective_scan_fwd_kernelI32Selective_Scan_fwd_kernel_traitsILi32ELi8ELi1ELb1ELb0ELb0ELb1EN3c104HalfEfEEv13SSMParamsBase)
        /*0014*/ 	.short	0x0160
        /*0016*/ 	.short	0x0118


	//----- nvinfo : EIATTR_CBANK_PARAM_SIZE
	.align		4
.L_3199:
        /*0018*/ 	.byte	0x03, 0x19
        /*001a*/ 	.short	0x0118


	//----- nvinfo : EIATTR_KPARAM_INFO
	.align		4
        /*001c*/ 	.byte	0x04, 0x17
        /*001e*/ 	.short	(.L_3201 - .L_3200)
.L_3200:
        /*0020*/ 	.word	0x00000000
        /*0024*/ 	.short	0x0000
        /*0026*/ 	.short	0x0000
        /*0028*/ 	.byte	0x00, 0xf0, 0x61, 0x04


	//----- nvinfo : EIATTR_MAXREG_COUNT
	.align		4
.L_3201:
        /*002c*/ 	.byte	0x03, 0x1b
        /*002e*/ 	.short	0x00ff


	//----- nvinfo : EIATTR_NUM_BARRIERS
	.align		4
        /*0030*/ 	.byte	0x02, 0x4c
        /*0032*/ 	.byte	0x01
	.zero		1


	//----- nvinfo : EIATTR_MERCURY_ISA_VERSION
	.align		4
        /*0034*/ 	.byte	0x03, 0x5f
        /*0036*/ 	.short	0x0000


	//----- nvinfo : EIATTR_COOP_GROUP_MASK_REGIDS
	.align		4
        /*0038*/ 	.byte	0x04, 0x29
        /*003a*/ 	.short	(.L_3203 - .L_3202)


	//   ....[0]....
.L_3202:
        /*003c*/ 	.word	0xffffffff


	//   ....[1]....
        /*0040*/ 	.word	0xffffffff


	//   ....[2]....
        /*0044*/ 	.word	0xffffffff


	//   ....[3]....
        /*0048*/ 	.word	0xffffffff


	//   ....[4]....
        /*004c*/ 	.word	0xffffffff


	//   ....[5]....
        /*0050*/ 	.word	0xffffffff


	//   ....[6]....
        /*0054*/ 	.word	0xffffffff


	//   ....[7]....
        /*0058*/ 	.word	0xffffffff


	//   ....[8]....
        /*005c*/ 	.word	0xffffffff


	//   ....[9]....
        /*0060*/ 	.word	0xffffffff


	//   ....[10]....
        /*0064*/ 	.word	0xffffffff


	//   ....[11]....
        /*0068*/ 	.word	0xffffffff


	//----- nvinfo : EIATTR_COOP_GROUP_INSTR_OFFSETS
	.align		4
.L_3203:
        /*006c*/ 	.byte	0x04, 0x28
        /*006e*/ 	.short	(.L_3205 - .L_3204)


	//   ....[0]....
.L_3204:
        /*0070*/ 	.word	0x00001cd0


	//   ....[1]....
        /*0074*/ 	.word	0x00001ce0


	//   ....[2]....
        /*0078*/ 	.word	0x00001d10


	//   ....[3]....
        /*007c*/ 	.word	0x00001d20


	//   ....[4]....
        /*0080*/ 	.word	0x00001d60


	//   ....[5]....
        /*0084*/ 	.word	0x00001d70


	//   ....[6]....
        /*0088*/ 	.word	0x00001db0


	//   ....[7]....
        /*008c*/ 	.word	0x00001dc0


	//   ....[8]....
        /*0090*/ 	.word	0x00001e40


	//   ....[9]....
        /*0094*/ 	.word	0x00001e50


	//   ....[10]....
        /*0098*/ 	.word	0x00001ef0


	//   ....[11]....
        /*009c*/ 	.word	0x00001f00


	//----- nvinfo : EIATTR_EXIT_INSTR_OFFSETS
	.align		4
.L_3205:
        /*00a0*/ 	.byte	0x04, 0x1c
        /*00a2*/ 	.short	(.L_3207 - .L_3206)


	//   ....[0]....
.L_3206:
        /*00a4*/ 	.word	0x00000190


	//   ....[1]....
        /*00a8*/ 	.word	0x00002940


	//----- nvinfo : EIATTR_MAX_THREADS
	.align		4
.L_3207:
        /*00ac*/ 	.byte	0x04, 0x05
        /*00ae*/ 	.short	(.L_3209 - .L_3208)
.L_3208:
        /*00b0*/ 	.word	0x00000020
        /*00b4*/ 	.word	0x00000001
        /*00b8*/ 	.word	0x00000001


	//----- nvinfo : EIATTR_CRS_STACK_SIZE
	.align		4
.L_3209:
        /*00bc*/ 	.byte	0x04, 0x1e
        /*00be*/ 	.short	(.L_3211 - .L_3210)
.L_3210:
        /*00c0*/ 	.word	0x00000000
.L_3211:


//--------------------- .nv.info._Z25selective_scan_fwd_kernelI32Selective_Scan_fwd_kernel_traitsILi32ELi8ELi1ELb1ELb0ELb1ELb0EN3c104HalfEfEEv13SSMParamsBase --------------------------
	.section	.nv.info._Z25selective_scan_fwd_kernelI32Selective_Scan_fwd_kernel_traitsILi32ELi8ELi1ELb1ELb0ELb1ELb0EN3c104HalfEfEEv13SSMParamsBase,"",@"SHT_CUDA_INFO"
	.sectionflags	@""
	.align	4


	//----- nvinfo : EIATTR_CUDA_API_VERSION
	.align		4
        /*0000*/ 	.byte	0x04, 0x37
        /*0002*/ 	.short	(.L_3213 - .L_3212)
.L_3212:
        /*0004*/ 	.word	0x00000082


	//----- nvinfo : EIATTR_SW2861232_WAR
	.align		4
.L_3213:
        /*0008*/ 	.byte	0x01, 0x35
	.zero		2


	//----- nvinfo : EIATTR_PARAM_CBANK
	.align		4
        /*000c*/ 	.byte	0x04, 0x0a
        /*000e*/ 	.short	(.L_3215 - .L_3214)
	.align		4
.L_3214:
        /*0010*/ 	.word	index@(.nv.constant0._Z25selective_scan_fwd_kernelI32Selective_Scan_fwd_kernel_traitsILi32ELi8ELi1ELb1ELb0ELb1ELb0EN3c104HalfEfEEv13SSMParamsBase)
        /*0014*/ 	.short	0x0160
        /*0016*/ 	.short	0x0118


	//----- nvinfo : EIATTR_CBANK_PARAM_SIZE
	.align		4
.L_3215:
        /*0018*/ 	.byte	0x03, 0x19
        /*001a*/ 	.short	0x0118


	//----- nvinfo : EIATTR_KPARAM_INFO
	.align		4
        /*001c*/ 	.byte	0x04, 0x17
        /*001e*/ 	.short	(.L_3217 - .L_3216)
.L_3216:
        /*0020*/ 	.word	0x00000000
        /*0024*/ 	.short	0x0000
        /*0026*/ 	.short	0x0000
        /*0028*/ 	.byte	0x00, 0xf0, 0x61, 0x04


	//----- nvinfo : EIATTR_MAXREG_COUNT
	.align		4
.L_3217:
        /*002c*/ 	.byte	0x03, 0x1b
        /*002e*/ 	.short	0x00ff


	//----- nvinfo : EIATTR_NUM_BARRIERS
	.align		4
        /*0030*/ 	.byte	0x02, 0x4c
        /*0032*/ 	.byte	0x01
	.zero		1


	//----- nvinfo : EIATTR_MERCURY_ISA_VERSION
	.align		4
        /*0034*/ 	.byte	0x03, 0x5f
        /*0036*/ 	.short	0x0000


	//----- nvinfo : EIATTR_COOP_GROUP_MASK_REGIDS
	.align		4
        /*0038*/ 	.byte	0x04, 0x29
        /*003a*/ 	.short	(.L_3219 - .L_3218)


	//   ....[0]....
.L_3218:
        /*003c*/ 	.word	0xffffffff


	//   ....[1]....
        /*0040*/ 	.word	0xffffffff


	//   ....[2]....
        /*0044*/ 	.word	0xffffffff


	//   ....[3]....
        /*0048*/ 	.word	0xffffffff


	//   ....[4]....
        /*004c*/ 	.word	0xffffffff


	//   ....[5]....
        /*0050*/ 	.word	0xffffffff


	//   ....[6]....
        /*0054*/ 	.word	0xffffffff


	//   ....[7]....
        /*0058*/ 	.word	0xffffffff


	//   ....[8]....
        /*005c*/ 	.word	0xffffffff


	//   ....[9]....
        /*0060*/ 	.word	0xffffffff


	//   ....[10]....
        /*0064*/ 	.word	0xffffffff


	//   ....[11]....
        /*0068*/ 	.word	0xffffffff


	//----- nvinfo : EIATTR_COOP_GROUP_INSTR_OFFSETS
	.align		4
.L_3219:
        /*006c*/ 	.byte	0x04, 0x28
        /*006e*/ 	.short	(.L_3221 - .L_3220)


	//   ....[0]....
.L_3220:
        /*0070*/ 	.word	0x00001fc0


	//   ....[1]....
        /*0074*/ 	.word	0x00001fd0


	//   ....[2]....
        /*0078*/ 	.word	0x00002000


	//   ....[3]....
        /*007c*/ 	.word	0x00002020


	//   ....[4]....
        /*0080*/ 	.word	0x00002050


	//   ....[5]....
        /*0084*/ 	.word	0x00002070


	//   ....[6]....
        /*0088*/ 	.word	0x000020b0


	//   ....[7]....
        /*008c*/ 	.word	0x000020e0


	//   ....[8]....
        /*0090*/ 	.word	0x00002120


	//   ....[9]....
        /*0094*/ 	.word	0x00002140


	//   ....[10]....
        /*0098*/ 	.word	0x00002170


	//   ....[11]....
        /*009c*/ 	.word	0x000021b0


	//----- nvinfo : EIATTR_EXIT_INSTR_OFFSETS
	.align		4
.L_3221:
        /*00a0*/ 	.byte	0x04, 0x1c
        /*00a2*/ 	.short	(.L_3223 - .L_3222)


	//   ....[0]....
.L_3222:
        /*00a4*/ 	.word	0x000003c0


	//   ....[1]....
        /*00a8*/ 	.word	0x00002690


	//----- nvinfo : EIATTR_MAX_THREADS
	.align		4
.L_3223:
        /*00ac*/ 	.byte	0x04, 0x05
        /*00ae*/ 	.short	(.L_3225 - .L_3224)
.L_3224:
        /*00b0*/ 	.word	0x00000020
        /*00b4*/ 	.word	0x00000001
        /*00b8*/ 	.word	0x00000001


	//----- nvinfo : EIATTR_CRS_STACK_SIZE
	.align		4
.L_3225:
        /*00bc*/ 	.byte	0x04, 0x1e
        /*00be*/ 	.short	(.L_3227 - .L_3226)
.L_3226:
        /*00c0*/ 	.word	0x00000000
.L_3227:


//--------------------- .nv.info._Z25selective_scan_fwd_kernelI32Selective_Scan_fwd_kernel_traitsILi32ELi8ELi1ELb1ELb0ELb1ELb1EN3c104HalfEfEEv13SSMParamsBase --------------------------
	.section	.nv.info._Z25selective_scan_fwd_kernelI32Selective_Scan_fwd_kernel_traitsILi32ELi8ELi1ELb1ELb0ELb1ELb1EN3c104HalfEfEEv13SSMParamsBase,"",@"SHT_CUDA_INFO"
	.sectionflags	@""
	.align	4


	//----- nvinfo : EIATTR_CUDA_API_VERSION
	.align		4
        /*0000*/ 	.byte	0x04, 0x37
        /*0002*/ 	.short	(.L_3229 - .L_3228)
.L_3228:
        /*0004*/ 	.word	0x00000082


	//----- nvinfo : EIATTR_SW2861232_WAR
	.align		4
.L_3229:
        /*0008*/ 	.byte	0x01, 0x35
	.zero		2


	//----- nvinfo : EIATTR_PARAM_CBANK
	.align		4
        /*000c*/ 	.byte	0x04, 0x0a
        /*000e*/ 	.short	(.L_3231 - .L_3230)
	.align		4
.L_3230:
        /*0010*/ 	.word	index@(.nv.constant0._Z25selective_scan_fwd_kernelI32Selective_Scan_fwd_kernel_traitsILi32ELi8ELi1ELb1ELb0ELb1ELb1EN3c104HalfEfEEv13SSMParamsBase)
        /*0014*/ 	.short	0x0160
        /*0016*/ 	.short	0x0118


	//----- nvinfo : EIATTR_CBANK_PARAM_SIZE
	.align		4
.L_3231:
        /*0018*/ 	.byte	0x03, 0x19
        /*001a*/ 	.short	0x0118


	//----- nvinfo : EIATTR_KPARAM_INFO
	.align		4
        /*001c*/ 	.byte	0x04, 0x17
        /*001e*/ 	.short	(.L_3233 - .L_3232)
.L_3232:
        /*0020*/ 	.word	0x00000000
        /*0024*/ 	.short	0x0000
        /*0026*/ 	.short	0x0000
        /*0028*/ 	.byte	0x00, 0xf0, 0x61, 0x04


	//----- nvinfo : EIATTR_MAXREG_COUNT
	.align		4
.L_3233:
        /*002c*/ 	.byte	0x03, 0x1b
        /*002e*/ 	.short	0x00ff


	//----- nvinfo : EIATTR_NUM_BARRIERS
	.align		4
        /*0030*/ 	.byte	0x02, 0x4c
        /*0032*/ 	.byte	0x01
	.zero		1


	//----- nvinfo : EIATTR_MERCURY_ISA_VERSION
	.align		4
        /*0034*/ 	.byte	0x03, 0x5f
        /*0036*/ 	.short	0x0000


	//----- nvinfo : EIATTR_COOP_GROUP_MASK_REGIDS
	.align		4
        /*0038*/ 	.byte	0x04, 0x29
        /*003a*/ 	.short	(.L_3235 - .L_3234)


	//   ....[0]....
.L_3234:
        /*003c*/ 	.word	0xffffffff


	//   ....[1]....
        /*0040*/ 	.word	0xffffffff


	//   ....[2]....
        /*0044*/ 	.word	0xffffffff


	//   ....[3]....
        /*0048*/ 	.word	0xffffffff


	//   ....[4]....
        /*004c*/ 	.word	0xffffffff


	//   ....[5]....
        /*0050*/ 	.word	0xffffffff


	//   ....[6]....
        /*0054*/ 	.word	0xffffffff


	//   ....[7]....
        /*0058*/ 	.word	0xffffffff


	//   ....[8]....
        /*005c*/ 	.word	0xffffffff


	//   ....[9]....
        /*0060*/ 	.word	0xffffffff


	//   ....[10]....
        /*0064*/ 	.word	0xffffffff


	//   ....[11]....
        /*0068*/ 	.word	0xffffffff


	//----- nvinfo : EIATTR_COOP_GROUP_INSTR_OFFSETS
	.align		4
.L_3235:
        /*006c*/ 	.byte	0x04, 0x28
        /*006e*/ 	.short	(.L_3237 - .L_3236)


	//   ....[0]....
.L_3236:
        /*0070*/ 	.word	0x00001f90


	//   ....[1]....
        /*0074*/ 	.word	0x00001fa0


	//   ....[2]....
        /*0078*/ 	.word	0x00001fd0


	//   ....[3]....
        /*007c*/ 	.word	0x00001ff0


	//   ....[4]....
        /*0080*/ 	.word	0x00002020


	//   ....[5]....
        /*0084*/ 	.word	0x00002040


	//   ....[6]....
        /*0088*/ 	.word	0x00002080


	//   ....[7]....
        /*008c*/ 	.word	0x000020b0


	//   ....[8]....
        /*0090*/ 	.word	0x000020f0


	//   ....[9]....
        /*0094*/ 	.word	0x00002110


	//   ....[10]....
        /*0098*/ 	.word	0x00002140


	//   ....[11]....
        /*009c*/ 	.word	0x00002180


	//----- nvinfo : EIATTR_EXIT_INSTR_OFFSETS
	.align		4
.L_3237:
        /*00a0*/ 	.byte	0x04, 0x1c
        /*00a2*/ 	.short	(.L_3239 - .L_3238)


	//   ....[0]....
.L_3238:
        /*00a4*/ 	.word	0x000003d0


	//   ....[1]....
        /*00a8*/ 	.word	0x00002c30


	//----- nvinfo : EIATTR_MAX_THREADS
	.align		4
.L_3239:
        /*00ac*/ 	.byte	0x04, 0x05
        /*00ae*/ 	.short	(.L_3241 - .L_3240)
.L_3240:
        /*00b0*/ 	.word	0x00000020
        /*00b4*/ 	.word	0x00000001
        /*00b8*/ 	.word	0x00000001


	//----- nvinfo : EIATTR_CRS_STACK_SIZE
	.align		4
.L_3241:
        /*00bc*/ 	.byte	0x04, 0x1e
        /*00be*/ 	.short	(.L_3243 - .L_3242)
.L_3242:
        /*00c0*/ 	.word	0x00000000
.L_3243:


//--------------------- .nv.info._Z25selective_scan_fwd_kernelI32Selective_Scan_fwd_kernel_traitsILi32ELi8ELi1ELb1ELb1ELb0ELb0EN3c104HalfEfEEv13SSMParamsBase --------------------------
	.section	.nv.info._Z25selective_scan_fwd_kernelI32Selective_Scan_fwd_kernel_traitsILi32ELi8ELi1ELb1ELb1ELb0ELb0EN3c104HalfEfEEv13SSMParamsBase,"",@"SHT_CUDA_INFO"
	.sectionflags	@""
	.align	4


	//----- nvinfo : EIATTR_CUDA_API_VERSION
	.align		4
        /*0000*/ 	.byte	0x04, 0x37
        /*0002*/ 	.short	(.L_3245 - .L_3244)
.L_3244:
        /*0004*/ 	.word	0x00000082


	//----- nvinfo : EIATTR_SW2861232_WAR
	.align		4
.L_3245:
        /*0008*/ 	.byte	0x01, 0x35
	.zero		2


	//----- nvinfo : EIATTR_PARAM_CBANK
	.align		4
        /*000c*/ 	.byte	0x04, 0x0a
        /*000e*/ 	.short	(.L_3247 - .L_3246)
	.align		4
.L_3246:
        /*0010*/ 	.word	index@(.nv.constant0._Z25selective_scan_fwd_kernelI32Selective_Scan_fwd_kernel_traitsILi32ELi8ELi1ELb1ELb1ELb0ELb0EN3c104HalfEfEEv13SSMParamsBase)
        /*0014*/ 	.short	0x0160
        /*0016*/ 	.short	0x0118


	//----- nvinfo : EIATTR_CBANK_PARAM_SIZE
	.align		4
.L_3247:
        /*0018*/ 	.byte	0x03, 0x19
        /*001a*/ 	.short	0x0118


	//----- nvinfo : EIATTR_KPARAM_INFO
	.align		4
        /*001c*/ 	.byte	0x04, 0x17
        /*001e*/ 	.short	(.L_3249 - .L_3248)
.L_3248:
        /*0020*/ 	.word	0x00000000
        /*0024*/ 	.short	0x0000
        /*0026*/ 	.short	0x0000
        /*0028*/ 	.byte	0x00, 0xf0, 0x61, 0x04


	//----- nvinfo : EIATTR_MAXREG_COUNT
	.align		4
.L_3249:
        /*002c*/ 	.byte	0x03, 0x1b
        /*002e*/ 	.short	0x00ff


	//----- nvinfo : EIATTR_NUM_BARRIERS
	.align		4
        /*0030*/ 	.byte	0x02, 0x4c
        /*0032*/ 	.byte	0x01
	.zero		1


	//----- nvinfo : EIATTR_MERCURY_ISA_VERSION
	.align		4
        /*0034*/ 	.byte	0x03, 0x5f
        /*0036*/ 	.short	0x0000


	//----- nvinfo : EIATTR_COOP_GROUP_MASK_REGIDS
	.align		4
        /*0038*/ 	.byte	0x04, 0x29
        /*003a*/ 	.short	(.L_3251 - .L_3250)


	//   ....[0]....
.L_3250:
        /*003c*/ 	.word	0xffffffff


	//   ....[1]....
        /*0040*/ 	.word	0xffffffff


	//   ....[2]....
        /*0044*/ 	.word	0xffffffff


	//   ....[3]....
        /*0048*/ 	.word	0xffffffff


	//   ....[4]....
        /*004c*/ 	.word	0xffffffff


	//   ....[5]....
        /*0050*/ 	.word	0xffffffff


	//   ....[6]....
        /*0054*/ 	.word	0xffffffff


	//   ....[7]....
        /*0058*/ 	.word	0xffffffff


	//   ....[8]....
        /*005c*/ 	.word	0xffffffff


	//   ....[9]....
        /*0060*/ 	.word	0xffffffff


	//   ....[10]....
        /*0064*/ 	.word	0xffffffff


	//   ....[11]....
        /*0068*/ 	.word	0xffffffff


	//----- nvinfo : EIATTR_COOP_GROUP_INSTR_OFFSETS
	.align		4
.L_3251:
        /*006c*/ 	.byte	0x04, 0x28
        /*006e*/ 	.short	(.L_3253 - .L_3252)


	//   ....[0]....
.L_3252:
        /*0070*/ 	.word	0x00002040


	//   ....[1]....
        /*0074*/ 	.word	0x00002050


	//   ....[2]....
        /*0078*/ 	.word	0x00002080


	//   ....[3]....
        /*007c*/ 	.word	0x000020a0


	//   ....[4]....
        /*0080*/ 	.word	0x000020d0


	//   ....[5]....
        /*0084*/ 	.word	0x000020f0


	//   ....[6]....
        /*0088*/ 	.word	0x00002130


	//   ....[7]....
        /*008c*/ 	.word	0x00002160


	//   ....[8]....
        /*0090*/ 	.word	0x000021a0


	//   ....[9]....
        /*0094*/ 	.word	0x000021c0


	//   ....[10]....
        /*0098*/ 	.word	0x000021f0


	//   ....[11]....
        /*009c*/ 	.word	0x00002230


	//----- nvinfo : EIATTR_EXIT_INSTR_OFFSETS
	.align		4
.L_3253:
        /*00a0*/ 	.byte	0x04, 0x1c
        /*00a2*/ 	.short	(.L_3255 - .L_3254)


	//   ....[0]....
.L_3254:
        /*00a4*/ 	.word	0x000003c0


	//   ....[1]....
        /*00a8*/ 	.word	0x00002690


	//----- nvinfo : EIATTR_MAX_THREADS
	.align		4
.L_3255:
        /*00ac*/ 	.byte	0x04, 0x05
        /*00ae*/ 	.short	(.L_3257 - .L_3256)
.L_3256:
        /*00b0*/ 	.word	0x00000020
        /*00b4*/ 	.word	0x00000001
        /*00b8*/ 	.word	0x00000001


	//----- nvinfo : EIATTR_CRS_STACK_SIZE
	.align		4
.L_3257:
        /*00bc*/ 	.byte	0x04, 0x1e
        /*00be*/ 	.short	(.L_3259 - .L_3258)
.L_3258:
        /*00c0*/ 	.word	0x00000000
.L_3259:


//--------------------- .nv.info._Z25selective_scan_fwd_kernelI32Selective_Scan_fwd_kernel_traitsILi32ELi8ELi1ELb1ELb1ELb0ELb1EN3c104HalfEfEEv13SSMParamsBase --------------------------
	.section	.nv.info._Z25selective_scan_fwd_kernelI32Selective_Scan_fwd_kernel_traitsILi32ELi8ELi1ELb1ELb1ELb0ELb1EN3c104HalfEfEEv13SSMParamsBase,"",@"SHT_CUDA_INFO"
	.sectionflags	@""
	.align	4


	//----- nvinfo : EIATTR_CUDA_API_VERSION
	.align		4
        /*0000*/ 	.byte	0x04, 0x37
        /*0002*/ 	.short	(.L_3261 - .L_3260)
.L_3260:
        /*0004*/ 	.word	0x00000082


	//----- nvinfo : EIATTR_SW2861232_WAR
	.align		4
.L_3261:
        /*0008*/ 	.byte	0x01, 0x35
	.zero		2


	//----- nvinfo : EIATTR_PARAM_CBANK
	.align		4
        /*000c*/ 	.byte	0x04, 0x0a
        /*000e*/ 	.short	(.L_3263 - .L_3262)
	.align		4
.L_3262:
        /*0010*/ 	.word	index@(.nv.constant0._Z25selective_scan_fwd_kernelI32Selective_Scan_fwd_kernel_traitsILi32ELi8ELi1ELb1ELb1ELb0ELb1EN3c104HalfEfEEv13SSMParamsBase)
        /*0014*/ 	.short	0x0160
        /*0016*/ 	.short	0x0118


	//----- nvinfo : EIATTR_CBANK_PARAM_SIZE
	.align		4
.L_3263:
        /*0018*/ 	.byte	0x03, 0x19
        /*001a*/ 	.short	0x0118


	//----- nvinfo : EIATTR_KPARAM_INFO
	.align		4
        /*001c*/ 	.byte	0x04, 0x17
        /*001e*/ 	.short	(.L_3265 - .L_3264)
.L_3264:
        /*0020*/ 	.word	0x00000000
        /*0024*/ 	.short	0x0000
        /*0026*/ 	.short	0x0000
        /*0028*/ 	.byte	0x00, 0xf0, 0x61, 0x04


	//----- nvinfo : EIATTR_MAXREG_COUNT
	.align		4
.L_3265:
        /*002c*/ 	.byte	0x03, 0x1b
        /*002e*/ 	.short	0x00ff


	//----- nvinfo : EIATTR_NUM_BARRIERS
	.align		4
        /*0030*/ 	.byte	0x02, 0x4c
        /*0032*/ 	.byte	0x01
	.zero		1


	//----- nvinfo : EIATTR_MERCURY_ISA_VERSION
	.align		4
        /*0034*/ 	.byte	0x03, 0x5f
        /*0036*/ 	.short	0x0000


	//----- nvinfo : EIATTR_COOP_GROUP_MASK_REGIDS
	.align		4
        /*0038*/ 	.byte	0x04, 0x29
        /*003a*/ 	.short	(.L_3267 - .L_3266)


	//   ....[0]....
.L_3266:
        /*003c*/ 	.word	0xffffffff


	//   ....[1]....
        /*0040*/ 	.word	0xffffffff


	//   ....[2]....
        /*0044*/ 	.word	0xffffffff


	//   ....[3]....
        /*0048*/ 	.word	0xffffffff


	//   ....[4]....
        /*004c*/ 	.word	0xffffffff


	//   ....[5]....
        /*0050*/ 	.word	0xffffffff


	//   ....[6]....
        /*0054*/ 	.word	0xffffffff


	//   ....[7]....
        /*0058*/ 	.word	0xffffffff


	//   ....[8]....
        /*005c*/ 	.word	0xffffffff


	//   ....[9]....
        /*0060*/ 	.word	0xffffffff


	//   ....[10]....
        /*0064*/ 	.word	0xffffffff


	//   ....[11]....
        /*0068*/ 	.word	0xffffffff


	//----- nvinfo : EIATTR_COOP_GROUP_INSTR_OFFSETS
	.align		4
.L_3267:
        /*006c*/ 	.byte	0x04, 0x28
        /*006e*/ 	.short	(.L_3269 - .L_3268)


	//   ....[0]....
.L_3268:
        /*0070*/ 	.word	0x00002050


	//   ....[1]....
        /*0074*/ 	.word	0x00002060


	//   ....[2]....
        /*0078*/ 	.word	0x00002090


	//   ....[3]....
        /*007c*/ 	.word	0x000020b0


	//   ....[4]....
        /*0080*/ 	.word	0x000020e0


	//   ....[5]....
        /*0084*/ 	.word	0x00002100


	//   ....[6]....
        /*0088*/ 	.word	0x00002140


	//   ....[7]....
        /*008c*/ 	.word	0x00002170


	//   ....[8]....
        /*0090*/ 	.word	0x000021b0


	//   ....[9]....
        /*0094*/ 	.word	0x000021d0


	//   ....[10]....
        /*0098*/ 	.word	0x00002200


	//   ....[11]....
        /*009c*/ 	.word	0x00002240


	//----- nvinfo : EIATTR_EXIT_INSTR_OFFSETS
	.align		4
.L_3269:
        /*00a0*/ 	.byte	0x04, 0x1c
        /*00a2*/ 	.short	(.L_3271 - .L_3270)


	//   ....[0]....
.L_3270:
        /*00a4*/ 	.word	0x000003d0


	//   ....[1]....
        /*00a8*/ 	.word	0x00002c30


	//----- nvinfo : EIATTR_MAX_THREADS
	.align		4
.L_3271:
        /*00ac*/ 	.byte	0x04, 0x05
        /*00ae*/ 	.short	(.L_3273 - .L_3272)
.L_3272:
        /*00b0*/ 	.word	0x00000020
        /*00b4*/ 	.word	0x00000001
        /*00b8*/ 	.word	0x00000001


	//----- nvinfo : EIATTR_CRS_STACK_SIZE
	.align		4
.L_3273:
        /*00bc*/ 	.byte	0x04, 0x1e
        /*00be*/ 	.short	(.L_3275 - .L_3274)
.L_3274:
        /*00c0*/ 	.word	0x00000000
.L_3275:


//--------------------- .nv.info._Z25selective_scan_fwd_kernelI32Selective_Scan_fwd_kernel_traitsILi32ELi8ELi1ELb1ELb1ELb1ELb0EN3c104HalfEfEEv13SSMParamsBase --------------------------
	.section	.nv.info._Z25selective_scan_fwd_kernelI32Selective_Scan_fwd_kernel_traitsILi32ELi8ELi1ELb1ELb1ELb1ELb0EN3c104HalfEfEEv13SSMParamsBase,"",@"SHT_CUDA_INFO"
	.sectionflags	@""
	.align	4


	//----- nvinfo : EIATTR_CUDA_API_VERSION
	.align		4
        /*0000*/ 	.byte	0x04, 0x37
        /*0002*/ 	.short	(.L_3277 - .L_3276)
.L_3276:
        /*0004*/ 	.word	0x00000082


	//----- nvinfo : EIATTR_SW2861232_WAR
	.align		4
.L_3277:
        /*0008*/ 	.byte	0x01, 0x35
	.zero		2


	//----- nvinfo : EIATTR_PARAM_CBANK
	.align		4
        /*000c*/ 	.byte	0x04, 0x0a
        /*000e*/ 	.short	(.L_3279 - .L_3278)
	.align		4
.L_3278:
        /*0010*/ 	.word	index@(.nv.constant0._Z25selective_scan_fwd_kernelI32Selective_Scan_fwd_kernel_traitsILi32ELi8ELi1ELb1ELb1ELb1ELb0EN3c104HalfEfEEv13SSMParamsBase)
        /*0014*/ 	.short	0x0160
        /*0016*/ 	.short	0x0118


	//----- nvinfo : EIATTR_CBANK_PARAM_SIZE
	.align		4
.L_3279:
        /*0018*/ 	.byte	0x03, 0x19
        /*001a*/ 	.short	0x0118


	//----- nvinfo : EIATTR_KPARAM_INFO
	.align		4
        /*001c*/ 	.byte	0x04, 0x17
        /*001e*/ 	.short	(.L_3281 - .L_3280)
.L_3280:
        /*0020*/ 	.word	0x00000000
        /*0024*/ 	.short	0x0000
        /*0026*/ 	.short	0x0000
        /*0028*/ 	.byte	0x00, 0xf0, 0x61, 0x04


	//----- nvinfo : EIATTR_MAXREG_COUNT
	.align		4
.L_3281:
        /*002c*/ 	.byte	0x03, 0x1b
        /*002e*/ 	.short	0x00ff


	//----- nvinfo : EIATTR_NUM_BARRIERS
	.align		4
        /*0030*/ 	.byte	0x02, 0x4c
        /*0032*/ 	.byte	0x01
	.zero		1


	//----- nvinfo : EIATTR_MERCURY_ISA_VERSION
	.align		4
        /*0034*/ 	.byte	0x03, 0x5f
        /*0036*/ 	.short	0x0000


	//----- nvinfo : EIATTR_COOP_GROUP_MASK_REGIDS
	.align		4
        /*0038*/ 	.byte	0x04, 0x29
        /*003a*/ 	.short	(.L_3283 - .L_3282)


	//   ....[0]....
.L_3282:
        /*003c*/ 	.word	0xffffffff


	//   ....[1]....
        /*0040*/ 	.word	0xffffffff


	//   ....[2]....
        /*0044*/ 	.word	0xffffffff


	//   ....[3]....
        /*0048*/ 	.word	0xffffffff


	//   ....[4]....
        /*004c*/ 	.word	0xffffffff


	//   ....[5]....
        /*0050*/ 	.word	0xffffffff


	//   ....[6]....
        /*0054*/ 	.word	0xffffffff


	//   ....[7]....
        /*0058*/ 	.word	0xffffffff


	//   ....[8]....
        /*005c*/ 	.word	0xffffffff


	//   ....[9]....
        /*0060*/ 	.word	0xffffffff


	//   ....[10]....
        /*0064*/ 	.word	0xffffffff


	//   ....[11]....
        /*0068*/ 	.word	0xffffffff


	//----- nvinfo : EIATTR_COOP_GROUP_INSTR_OFFSETS
	.align		4
.L_3283:
        /*006c*/ 	.byte	0x04, 0x28
        /*006e*/ 	.short	(.L_3285 - .L_3284)


	//   ....[0]....
.L_3284:
        /*0070*/ 	.word	0x000020e0


	//   ....[1]....
        /*0074*/ 	.word	0x000020f0


	//   ....[2]....
        /*0078*/ 	.word	0x00002120


	//   ....[3]....
        /*007c*/ 	.word	0x00002140


	//   ....[4]....
        /*0080*/ 	.word	0x00002170


	//   ....[5]....
        /*0084*/ 	.word	0x00002190


	//   ....[6]....
        /*0088*/ 	.word	0x000021d0


	//   ....[7]....
        /*008c*/ 	.word	0x00002200


	//   ....[8]....
        /*0090*/ 	.word	0x00002240


	//   ....[9]....
        /*0094*/ 	.word	0x00002260


	//   ....[10]....
        /*0098*/ 	.word	0x00002290


	//   ....[11]....
        /*009c*/ 	.word	0x000022d0


	//----- nvinfo : EIATTR_EXIT_INSTR_OFFSETS
	.align		4
.L_3285:
        /*00a0*/ 	.byte	0x04, 0x1c
        /*00a2*/ 	.short	(.L_3287 - .L_3286)


	//   ....[0]....
.L_3286:
        /*00a4*/ 	.word	0x00000400


	//   ....[1]....
        /*00a8*/ 	.word	0x000027d0


	//----- nvinfo : EIATTR_MAX_THREADS
	.align		4
.L_3287:
        /*00ac*/ 	.byte	0x04, 0x05
        /*00ae*/ 	.short	(.L_3289 - .L_3288)
.L_3288:
        /*00b0*/ 	.word	0x00000020
        /*00b4*/ 	.word	0x00000001
        /*00b8*/ 	.word	0x00000001


	//----- nvinfo : EIATTR_CRS_STACK_SIZE
	.align		4
.L_3289:
        /*00bc*/ 	.byte	0x04, 0x1e
        /*00be*/ 	.short	(.L_3291 - .L_3290)
.L_3290:
        /*00c0*/ 	.word	0x00000000
.L_3291:


//--------------------- .nv.info._Z25selective_scan_fwd_kernelI32Selective_Scan_fwd_kernel_traitsILi32ELi8ELi1ELb1ELb1ELb1ELb1EN3c104HalfEfEEv13SSMParamsBase --------------------------
	.section	.nv.info._Z25selective_scan_fwd_kernelI32Selective_Scan_fwd_kernel_traitsILi32ELi8ELi1ELb1ELb1ELb1ELb1EN3c104HalfEfEEv13SSMParamsBase,"",@"SHT_CUDA_INFO"
	.sectionflags	@""
	.align	4


	//----- nvinfo : EIATTR_CUDA_API_VERSION
	.align		4
        /*0000*/ 	.byte	0x04, 0x37
        /*0002*/ 	.short	(.L_3293 - .L_3292)
.L_3292:
        /*0004*/ 	.word	0x00000082


	//----- nvinfo : EIATTR_SW2861232_WAR
	.align		4
.L_3293:
        /*0008*/ 	.byte	0x01, 0x35
	.zero		2


	//----- nvinfo : EIATTR_PARAM_CBANK
	.align		4
        /*000c*/ 	.byte	0x04, 0x0a
        /*000e*/ 	.short	(.L_3295 - .L_3294)
	.align		4
.L_3294:
        /*0010*/ 	.word	index@(.nv.constant0._Z25selective_scan_fwd_kernelI32Selective_Scan_fwd_kernel_traitsILi32ELi8ELi1ELb1ELb1ELb1ELb1EN3c104HalfEfEEv13SSMParamsBase)
        /*0014*/ 	.short	0x0160
        /*0016*/ 	.short	0x0118


	//----- nvinfo : EIATTR_CBANK_PARAM_SIZE
	.align		4
.L_3295:
        /*0018*/ 	.byte	0x03, 0x19
        /*001a*/ 	.short	0x0118


	//----- nvinfo : EIATTR_KPARAM_INFO
	.align		4
        /*001c*/ 	.byte	0x04, 0x17
        /*001e*/ 	.short	(.L_3297 - .L_3296)
.L_3296:
        /*0020*/ 	.word	0x00000000
        /*0024*/ 	.short	0x0000
        /*0026*/ 	.short	0x0000
        /*0028*/ 	.byte	0x00, 0xf0, 0x61, 0x04


	//----- nvinfo : EIATTR_MAXREG_COUNT
	.align		4
.L_3297:
        /*002c*/ 	.byte	0x03, 0x1b
        /*002e*/ 	.short	0x00ff


	//----- nvinfo : EIATTR_NUM_BARRIERS
	.align		4
        /*0030*/ 	.byte	0x02, 0x4c
        /*0032*/ 	.byte	0x01
	.zero		1


	//----- nvinfo : EIATTR_MERCURY_ISA_VERSION
	.align		4
        /*0034*/ 	.byte	0x03, 0x5f
        /*0036*/ 	.short	0x0000


	//----- nvinfo : EIATTR_COOP_GROUP_MASK_REGIDS
	.align		4
        /*0038*/ 	.byte	0x04, 0x29
        /*003a*/ 	.short	(.L_3299 - .L_3298)


	//   ....[0]....
.L_3298:
        /*003c*/ 	.word	0xffffffff


	//   ....[1]....
        /*0040*/ 	.word	0xffffffff


	//   ....[2]....
        /*0044*/ 	.word	0xffffffff


	//   ....[3]....
        /*0048*/ 	.word	0xffffffff


	//   ....[4]....
        /*004c*/ 	.word	0xffffffff


	//   ....[5]....
        /*0050*/ 	.word	0xffffffff


	//   ....[6]....
        /*0054*/ 	.word	0xffffffff


	//   ....[7]....
        /*0058*/ 	.word	0xffffffff


	//   ....[8]....
        /*005c*/ 	.word	0xffffffff


	//   ....[9]....
        /*0060*/ 	.word	0xffffffff


	//   ....[10]....
        /*0064*/ 	.word	0xffffffff


	//   ....[11]....
        /*0068*/ 	.word	0xffffffff


	//----- nvinfo : EIATTR_COOP_GROUP_INSTR_OFFSETS
	.align		4
.L_3299:
        /*006c*/ 	.byte	0x04, 0x28
        /*006e*/ 	.short	(.L_3301 - .L_3300)


	//   ....[0]....
.L_3300:
        /*0070*/ 	.word	0x000020e0


	//   ....[1]....
        /*0074*/ 	.word	0x000020f0


	//   ....[2]....
        /*0078*/ 	.word	0x00002120


	//   ....[3]....
        /*007c*/ 	.word	0x00002140


	//   ....[4]....
        /*0080*/ 	.word	0x00002170


	//   ....[5]....
        /*0084*/ 	.word	0x00002190


	//   ....[6]....
        /*0088*/ 	.word	0x000021d0


	//   ....[7]....
        /*008c*/ 	.word	0x00002200


	//   ....[8]....
        /*0090*/ 	.word	0x00002240


	//   ....[9]....
        /*0094*/ 	.word	0x00002260


	//   ....[10]....
        /*0098*/ 	.word	0x00002290


	//   ....[11]....
        /*009c*/ 	.word	0x000022d0


	//----- nvinfo : EIATTR_EXIT_INSTR_OFFSETS
	.align		4
.L_3301:
        /*00a0*/ 	.byte	0x04, 0x1c
        /*00a2*/ 	.short	(.L_3303 - .L_3302)


	//   ....[0]....
.L_3302:
        /*00a4*/ 	.word	0x00000400


	//   ....[1]....
        /*00a8*/ 	.word	0x00002d60


	//----- nvinfo : EIATTR_MAX_THREADS
	.align		4
.L_3303:
        /*00ac*/ 	.byte	0x04, 0x05
        /*00ae*/ 	.short	(.L_3305 - .L_3304)
.L_3304:
        /*00b0*/ 	.word	0x00000020
        /*00b4*/ 	.word	0x00000001
        /*00b8*/ 	.word	0x00000001


	//----- nvinfo : EIATTR_CRS_STACK_SIZE
	.align		4
.L_3305:
        /*00bc*/ 	.byte	0x04, 0x1e
        /*00be*/ 	.short	(.L_3307 - .L_3306)
.L_3306:
        /*00c0*/ 	.word	0x00000000
.L_3307:


//--------------------- .nv.info._Z25selective_scan_fwd_kernelI32Selective_Scan_fwd_kernel_traitsILi32ELi4ELi1ELb0ELb0ELb0ELb0EN3c104HalfEfEEv13SSMParamsBase --------------------------
	.section	.nv.info._Z25selective_scan_fwd_kernelI32Selective_Scan_fwd_kernel_traitsILi32ELi4ELi1ELb0ELb0ELb0ELb0EN3c104HalfEfEEv13SSMParamsBase,"",@"SHT_CUDA_INFO"
	.sectionflags	@""
	.align	4


	//----- nvinfo : EIATTR_CUDA_API_VERSION
	.align		4
        /*0000*/ 	.byte	0x04, 0x37
        /*0002*/ 	.short	(.L_3309 - .L_3308)
.L_3308:
        /*0004*/ 	.word	0x00000082


	//----- nvinfo : EIATTR_SW2861232_WAR
	.align		4
.L_3309:
        /*0008*/ 	.byte	0x01, 0x35
	.zero		2


	//----- nvinfo : EIATTR_PARAM_CBANK
	.align		4
        /*000c*/ 	.byte	0x04, 0x0a
        /*000e*/ 	.short	(.L_3311 - .L_3310)
	.align		4
.L_3310:
        /*0010*/ 	.word	index@(.nv.constant0._Z25selective_scan_fwd_kernelI32Selective_Scan_fwd_kernel_traitsILi32ELi4ELi1ELb0ELb0ELb0ELb0EN3c104HalfEfEEv13SSMParamsBase)
        /*0014*/ 	.short	0x0160
        /*0016*/ 	.short	0x0118


	//----- nvinfo : EIATTR_CBANK_PARAM_SIZE
	.align		4
.L_3311:
        /*0018*/ 	.byte	0x03, 0x19
        /*001a*/ 	.short	0x0118


	//----- nvinfo : EIATTR_KPARAM_INFO
	.align		4
        /*001c*/ 	.byte	0x04, 0x17
        /*001e*/ 	.short	(.L_3313 - .L_3312)
.L_3312:
        /*0020*/ 	.word	0x00000000
        /*0024*/ 	.short	0x0000
        /*0026*/ 	.short	0x0000
        /*0028*/ 	.byte	0x00, 0xf0, 0x61, 0x04


	//----- nvinfo : EIATTR_MAXREG_COUNT
	.align		4
.L_3313:
        /*002c*/ 	.byte	0x03, 0x1b
        /*002e*/ 	.short	0x00ff


	//----- nvinfo : EIATTR_NUM_BARRIERS
	.align		4
        /*0030*/ 	.byte	0x02, 0x4c
        /*0032*/ 	.byte	0x01
	.zero		1


	//----- nvinfo : EIATTR_MERCURY_ISA_VERSION
	.align		4
        /*0034*/ 	.byte	0x03, 0x5f
        /*0036*/ 	.short	0x0000


	//----- nvinfo : EIATTR_COOP_GROUP_MASK_REGIDS
	.align		4
        /*0038*/ 	.byte	0x04, 0x29
        /*003a*/ 	.short	(.L_3315 - .L_3314)


	//   ....[0]....
.L_3314:
        /*003c*/ 	.word	0xffffffff


	//   ....[1]....
        /*0040*/ 	.word	0xffffffff


	//   ....[2]....
        /*0044*/ 	.word	0xffffffff


	//   ....[3]....
        /*0048*/ 	.word	0xffffffff


	//   ....[4]....
        /*004c*/ 	.word	0xffffffff


	//   ....[5]....
        /*0050*/ 	.word	0xffffffff


	//   ....[6]....
        /*0054*/ 	.word	0xffffffff


	//   ....[7]....
        /*0058*/ 	.word	0xffffffff


	//   ....[8]....
        /*005c*/ 	.word	0xffffffff


	//   ....[9]....
        /*0060*/ 	.word	0xffffffff


	//   ....[10]....
        /*0064*/ 	.word	0xffffffff


	//   ....[11]....
        /*0068*/ 	.word	0xffffffff


	//   ....[12]....
        /*006c*/ 	.word	0xffffffff


	//   ....[13]....
        /*0070*/ 	.word	0xffffffff


	//   ....[14]....
        /*0074*/ 	.word	0xffffffff


	//----- nvinfo : EIATTR_COOP_GROUP_INSTR_OFFSETS
	.align		4
.L_3315:
        /*0078*/ 	.byte	0x04, 0x28
        /*007a*/ 	.short	(.L_3317 - .L_3316)


	//   ....[0]....
.L_3316:
        /*007c*/ 	.word	0x00000560


	//   ....[1]....
        /*0080*/ 	.word	0x000006d0


	//   ....[2]....
        /*0084*/ 	.word	0x00001520


	//   ....[3]....
        /*0088*/ 	.word	0x00001530


	//   ....[4]....
        /*008c*/ 	.word	0x00001570


	//   ....[5]....
        /*0090*/ 	.word	0x00001580


	//   ....[6]....
        /*0094*/ 	.word	0x000015c0


	//   ....[7]....
        /*0098*/ 	.word	0x000015d0


	//   ....[8]....
        /*009c*/ 	.word	0x00001620


	//   ....[9]....
        /*00a0*/ 	.word	0x00001630


	//   ....[10]....
        /*00a4*/ 	.word	0x000016b0


	//   ....[11]....
        /*00a8*/ 	.word	0x000016c0


	//   ....[12]....
        /*00ac*/ 	.word	0x00001770


	//   ....[13]....
        /*00b0*/ 	.word	0x00001780


	//   ....[14]....
        /*00b4*/ 	.word	0x00001aa0


	//----- nvinfo : EIATTR_EXIT_INSTR_OFFSETS
	.align		4
.L_3317:
        /*00b8*/ 	.byte	0x04, 0x1c
        /*00ba*/ 	.short	(.L_3319 - .L_3318)


	//   ....[0]....
.L_3318:
        /*00bc*/ 	.word	0x00000130


	//   ....[1]....
        /*00c0*/ 	.word	0x00001df0


	//----- nvinfo : EIATTR_MAX_THREADS
	.align		4
.L_3319:
        /*00c4*/ 	.byte	0x04, 0x05
        /*00c6*/ 	.short	(.L_3321 - .L_3320)
.L_3320:
        /*00c8*/ 	.word	0x00000020
        /*00cc*/ 	.word	0x00000001
        /*00d0*/ 	.word	0x00000001


	//----- nvinfo : EIATTR_CRS_STACK_SIZE
	.align		4
.L_3321:
        /*00d4*/ 	.byte	0x04, 0x1e
        /*00d6*/ 	.short	(.L_3323 - .L_3322)
.L_3322:
        /*00d8*/ 	.word	0x00000000
.L_3323:


//--------------------- .nv.info._Z25selective_scan_fwd_kernelI32Selective_Scan_fwd_kernel_traitsILi32ELi4ELi1ELb0ELb0ELb0ELb1EN3c104HalfEfEEv13SSMParamsBase --------------------------
	.section	.nv.info._Z25selective_scan_fwd_kernelI32Selective_Scan_fwd_kernel_traitsILi32ELi4ELi1ELb0ELb0ELb0ELb1EN3c104HalfEfEEv13SSMParamsBase,"",@"SHT_CUDA_INFO"
	.sectionflags	@""
	.align	4


	//----- nvinfo : EIATTR_CUDA_API_VERSION
	.align		4
        /*0000*/ 	.byte	0x04, 0x37
        /*0002*/ 	.short	(.L_3325 - .L_3324)
.L_3324:
        /*0004*/ 	.word	0x00000082


	//----- nvinfo : EIATTR_SW2861232_WAR
	.align		4
.L_3325:
        /*0008*/ 	.byte	0x01, 0x35
	.zero		2


	//----- nvinfo : EIATTR_PARAM_CBANK
	.align		4
        /*000c*/ 	.byte	0x04, 0x0a
        /*000e*/ 	.short	(.L_3327 - .L_3326)
	.align		4
.L_3326:
        /*0010*/ 	.word	index@(.nv.constant0._Z25selective_scan_fwd_kernelI32Selective_Scan_fwd_kernel_traitsILi32ELi4ELi1ELb0ELb0ELb0ELb1EN3c104HalfEfEEv13SSMParamsBase)
        /*0014*/ 	.short	0x0160
        /*0016*/ 	.short	0x0118


	//----- nvinfo : EIATTR_CBANK_PARAM_SIZE
	.align		4
.L_3327:
        /*0018*/ 	.byte	0x03, 0x19
        /*001a*/ 	.short	0x0118


	//----- nvinfo : EIATTR_KPARAM_INFO
	.align		4
        /*001c*/ 	.byte	0x04, 0x17
        /*001e*/ 	.short	(.L_3329 - .L_3328)
.L_3328:
        /*0020*/ 	.word	0x00000000
        /*0024*/ 	.short	0x0000
        /*0026*/ 	.short	0x0000
        /*0028*/ 	.byte	0x00, 0xf0, 0x61, 0x04


	//----- nvinfo : EIATTR_MAXREG_COUNT
	.align		4
.L_3329:
        /*002c*/ 	.byte	0x03, 0x1b
        /*002e*/ 	.short	0x00ff


	//----- nvinfo : EIATTR_NUM_BARRIERS
	.align		4
        /*0030*/ 	.byte	0x02, 0x4c
        /*0032*/ 	.byte	0x01
	.zero		1


	//----- nvinfo : EIATTR_MERCURY_ISA_VERSION
	.align		4
        /*0034*/ 	.byte	0x03, 0x5f
        /*0036*/ 	.short	0x0000


	//----- nvinfo : EIATTR_COOP_GROUP_MASK_REGIDS
	.align		4
        /*0038*/ 	.byte	0x04, 0x29
        /*003a*/ 	.short	(.L_3331 - .L_3330)


	//   ....[0]....
.L_3330:
        /*003c*/ 	.word	0xffffffff


	//   ....[1]....
        /*0040*/ 	.word	0xffffffff


	//   ....[2]....
        /*0044*/ 	.word	0xffffffff


	//   ....[3]....
        /*0048*/ 	.word	0xffffffff


	//   ....[4]....
        /*004c*/ 	.word	0xffffffff


	//   ....[5]....
        /*0050*/ 	.word	0xffffffff


	//   ....[6]....
        /*0054*/ 	.word	0xffffffff


	//   ....[7]....
        /*0058*/ 	.word	0xffffffff


	//   ....[8]....
        /*005c*/ 	.word	0xffffffff


	//   ....[9]....
        /*0060*/ 	.word	0xffffffff


	//   ....[10]....
        /*0064*/ 	.word	0xffffffff


	//   ....[11]....
        /*0068*/ 	.word	0xffffffff


	//   ....[12]....
        /*006c*/ 	.word	0xffffffff


	//   ....[13]....
        /*0070*/ 	.word	0xffffffff


	//   ....[14]....
        /*0074*/ 	.word	0xffffffff


	//   ....[15]....
        /*0078*/ 	.word	0xffffffff


	//   ....[16]....
        /*007c*/ 	.word	0xffffffff


	//----- nvinfo : EIATTR_COOP_GROUP_INSTR_OFFSETS
	.align		4
.L_3331:
        /*0080*/ 	.byte	0x04, 0x28
        /*0082*/ 	.short	(.L_3333 - .L_3332)


	//   ....[0]....
.L_3332:
        /*0084*/ 	.word	0x00000530


	//   ....[1]....
        /*0088*/ 	.word	0x000006b0


	//   ....[2]....
        /*008c*/ 	.word	0x00001500


	//   ....[3]....
        /*0090*/ 	.word	0x00001510


	//   ....[4]....
        /*0094*/ 	.word	0x00001550


	//   ....[5]....
        /*0098*/ 	.word	0x00001560


	//   ....[6]....
        /*009c*/ 	.word	0x000015a0


	//   ....[7]....
        /*00a0*/ 	.word	0x000015b0


	//   ....[8]....
        /*00a4*/ 	.word	0x00001600


	//   ....[9]....
        /*00a8*/ 	.word	0x00001610


	//   ....[10]....
        /*00ac*/ 	.word	0x00001690


	//   ....[11]....
        /*00b0*/ 	.word	0x000016a0


	//   ....[12]....
        /*00b4*/ 	.word	0x00001750


	//   ....[13]....
        /*00b8*/ 	.word	0x00001760


	//   ....[14]....
        /*00bc*/ 	.word	0x00001ac0


	//   ....[15]....
        /*00c0*/ 	.word	0x00001fd0


	//   ....[16]....
        /*00c4*/ 	.word	0x000021f0


	//----- nvinfo : EIATTR_EXIT_INSTR_OFFSETS
	.align		4
.L_3333:
        /*00c8*/ 	.byte	0x04, 0x1c
        /*00ca*/ 	.short	(.L_3335 - .L_3334)


	//   ....[0]....
.L_3334:
        /*00cc*/ 	.word	0x00000120


	//   ....[1]....
        /*00d0*/ 	.word	0x00002500


	//----- nvinfo : EIATTR_MAX_THREADS
	.align		4
.L_3335:
        /*00d4*/ 	.byte	0x04, 0x05
        /*00d6*/ 	.short	(.L_3337 - .L_3336)
.L_3336:
        /*00d8*/ 	.word	0x00000020
        /*00dc*/ 	.word	0x00000001
        /*00e0*/ 	.word	0x00000001


	//----- nvinfo : EIATTR_CRS_STACK_SIZE
	.align		4
.L_3337:
        /*00e4*/ 	.byte	0x04, 0x1e
        /*00e6*/ 	.short	(.L_3339 - .L_3338)
.L_3338:
        /*00e8*/ 	.word	0x00000000
.L_3339:


//--------------------- .nv.info._Z25selective_scan_fwd_kernelI32Selective_Scan_fwd_kernel_traitsILi32ELi4ELi1ELb0ELb0ELb1ELb0EN3c104HalfEfEEv13SSMParamsBase --------------------------
	.section	.nv.info._Z25selective_scan_fwd_kernelI32Selective_Scan_fwd_kernel_traitsILi32ELi4ELi1ELb0ELb0ELb1ELb0EN3c104HalfEfEEv13SSMParamsBase,"",@"SHT_CUDA_INFO"
	.sectionflags	@""
	.align	4


	//----- nvinfo : EIATTR_CUDA_API_VERSION
	.align		4
        /*0000*/ 	.byte	0x04, 0x37
        /*0002*/ 	.short	(.L_3341 - .L_3340)
.L_3340:
        /*0004*/ 	.word	0x00000082


	//----- nvinfo : EIATTR_SW2861232_WAR
	.align		4
.L_3341:
        /*0008*/ 	.byte	0x01, 0x35
	.zero		2


	//----- nvinfo : EIATTR_PARAM_CBANK
	.align		4
        /*000c*/ 	.byte	0x04, 0x0a
        /*000e*/ 	.short	(.L_3343 - .L_3342)
	.align		4
.L_3342:
        /*0010*/ 	.word	index@(.nv.constant0._Z25selective_scan_fwd_kernelI32Selective_Scan_fwd_kernel_traitsILi32ELi4ELi1ELb0ELb0ELb1ELb0EN3c104HalfEfEEv13SSMParamsBase)
        /*0014*/ 	.short	0x0160
        /*0016*/ 	.short	0x0118


	//----- nvinfo : EIATTR_CBANK_PARAM_SIZE
	.align		4
.L_3343:
        /*0018*/ 	.byte	0x03, 0x19
        /*001a*/ 	.short	0x0118


	//----- nvinfo : EIATTR_KPARAM_INFO
	.align		4
        /*001c*/ 	.byte	0x04, 0x17
        /*001e*/ 	.short	(.L_3345 - .L_3344)
.L_3344:
        /*0020*/ 	.word	0x00000000
        /*0024*/ 	.short	0x0000
        /*0026*/ 	.short	0x0000
        /*0028*/ 	.byte	0x00, 0xf0, 0x61, 0x04


	//----- nvinfo : EIATTR_MAXREG_COUNT
	.align		4
.L_3345:
        /*002c*/ 	.byte	0x03, 0x1b
        /*002e*/ 	.short	0x00ff


	//----- nvinfo : EIATTR_NUM_BARRIERS
	.align		4
        /*0030*/ 	.byte	0x02, 0x4c
        /*0032*/ 	.byte	0x01
	.zero		1


	//----- nvinfo : EIATTR_MERCURY_ISA_VERSION
	.align		4
        /*0034*/ 	.byte	0x03, 0x5f
        /*0036*/ 	.short	0x0000


	//----- nvinfo : EIATTR_COOP_GROUP_MASK_REGIDS
	.align		4
        /*0038*/ 	.byte	0x04, 0x29
        /*003a*/ 	.short	(.L_3347 - .L_3346)


	//   ....[0]....
.L_3346:
        /*003c*/ 	.word	0xffffffff


	//   ....[1]....
        /*0040*/ 	.word	0xffffffff


	//   ....[2]....
        /*0044*/ 	.word	0xffffffff


	//   ....[3]....
        /*0048*/ 	.word	0xffffffff


	//   ....[4]....
        /*004c*/ 	.word	0xffffffff


	//   ....[5]....
        /*0050*/ 	.word	0xffffffff


	//   ....[6]....
        /*0054*/ 	.word	0xffffffff


	//   ....[7]....
        /*0058*/ 	.word	0xffffffff


	//   ....[8]....
        /*005c*/ 	.word	0xffffffff


	//   ....[9]....
        /*0060*/ 	.word	0xffffffff


	//   ....[10]....
        /*0064*/ 	.word	0xffffffff


	//   ....[11]....
        /*0068*/ 	.word	0xffffffff


	//   ....[12]....
        /*006c*/ 	.word	0xffffffff


	//   ....[13]....
        /*0070*/ 	.word	0xffffffff


	//   ....[14]....
        /*0074*/ 	.word	0xffffffff


	//   ....[15]....
        /*0078*/ 	.word	0xffffffff


	//----- nvinfo : EIATTR_COOP_GROUP_INSTR_OFFSETS
	.align		4
.L_3347:
        /*007c*/ 	.byte	0x04, 0x28
        /*007e*/ 	.short	(.L_3349 - .L_3348)


	//   ....[0]....
.L_3348:
        /*0080*/ 	.word	0x00000820


	//   ....[1]....
        /*0084*/ 	.word	0x00000900


	//   ....[2]....
        /*0088*/ 	.word	0x000017d0


	//   ....[3]....
        /*008c*/ 	.word	0x00001870


	//   ....[4]....
        /*0090*/ 	.word	0x00001880


	//   ....[5]....
        /*0094*/ 	.word	0x000018c0


	//   ....[6]....
        /*0098*/ 	.word	0x000018d0


	//   ....[7]....
        /*009c*/ 	.word	0x00001910


	//   ....[8]....
        /*00a0*/ 	.word	0x00001920


	//   ....[9]....
        /*00a4*/ 	.word	0x00001960


	//   ....[10]....
        /*00a8*/ 	.word	0x00001970


	//   ....[11]....
        /*00ac*/ 	.word	0x000019f0


	//   ....[12]....
        /*00b0*/ 	.word	0x00001a00


	//   ....[13]....
        /*00b4*/ 	.word	0x00001ab0


	//   ....[14]....
        /*00b8*/ 	.word	0x00001ac0


	//   ....[15]....
        /*00bc*/ 	.word	0x00001dd0


	//----- nvinfo : EIATTR_EXIT_INSTR_OFFSETS
	.align		4
.L_3349:
        /*00c0*/ 	.byte	0x04, 0x1c
        /*00c2*/ 	.short	(.L_3351 - .L_3350)


	//   ....[0]....
.L_3350:
        /*00c4*/ 	.word	0x00000230


	//   ....[1]....
        /*00c8*/ 	.word	0x00002100


	//----- nvinfo : EIATTR_MAX_THREADS
	.align		4
.L_3351:
        /*00cc*/ 	.byte	0x04, 0x05
        /*00ce*/ 	.short	(.L_3353 - .L_3352)
.L_3352:
        /*00d0*/ 	.word	0x00000020
        /*00d4*/ 	.word	0x00000001
        /*00d8*/ 	.word	0x00000001


	//----- nvinfo : EIATTR_CRS_STACK_SIZE
	.align		4
.L_3353:
        /*00dc*/ 	.byte	0x04, 0x1e
        /*00de*/ 	.short	(.L_3355 - .L_3354)
.L_3354:
        /*00e0*/ 	.word	0x00000000
.L_3355:


//--------------------- .nv.info._Z25selective_scan_fwd_kernelI32Selective_Scan_fwd_kernel_traitsILi32ELi4ELi1ELb0ELb0ELb1ELb1EN3c104HalfEfEEv13SSMParamsBase --------------------------
	.section	.nv.info._Z25selective_scan_fwd_kernelI32Selective_Scan_fwd_kernel_traitsILi32ELi4ELi1ELb0ELb0ELb1ELb1EN3c104HalfEfEEv13SSMParamsBase,"",@"SHT_CUDA_INFO"
	.sectionflags	@""
	.align	4


	//----- nvinfo : EIATTR_CUDA_API_VERSION
	.align		4
        /*0000*/ 	.byte	0x04, 0x37
        /*0002*/ 	.short	(.L_3357 - .L_3356)
.L_3356:
        /*0004*/ 	.word	0x00000082


	//----- nvinfo : EIATTR_SW2861232_WAR
	.align		4
.L_3357:
        /*0008*/ 	.byte	0x01, 0x35
	.zero		2


	//----- nvinfo : EIATTR_PARAM_CBANK
	.align		4
        /*000c*/ 	.byte	0x04, 0x0a
        /*000e*/ 	.short	(.L_3359 - .L_3358)
	.align		4
.L_3358:
        /*0010*/ 	.word	index@(.nv.constant0._Z25selective_scan_fwd_kernelI32Selective_Scan_fwd_kernel_traitsILi32ELi4ELi1ELb0ELb0ELb1ELb1EN3c104HalfEfEEv13SSMParamsBase)
        /*0014*/ 	.short	0x0160
        /*0016*/ 	.short	0x0118


	//----- nvinfo : EIATTR_CBANK_PARAM_SIZE
	.align		4
.L_3359:
        /*0018*/ 	.byte	0x03, 0x19
        /*001a*/ 	.short	0x0118


	//----- nvinfo : EIATTR_KPARAM_INFO
	.align		4
        /*001c*/ 	.byte	0x04, 0x17
        /*001e*/ 	.short	(.L_3361 - .L_3360)
.L_3360:
        /*0020*/ 	.word	0x00000000
        /*0024*/ 	.short	0x0000
        /*0026*/ 	.short	0x0000
        /*0028*/ 	.byte	0x00, 0xf0, 0x61, 0x04


	//----- nvinfo : EIATTR_MAXREG_COUNT
	.align		4
.L_3361:
        /*002c*/ 	.byte	0x03, 0x1b
        /*002e*/ 	.short	0x00ff


	//----- nvinfo : EIATTR_NUM_BARRIERS
	.align		4
        /*0030*/ 	.byte	0x02, 0x4c
        /*0032*/ 	.byte	0x01
	.zero		1


	//----- nvinfo : EIATTR_MERCURY_ISA_VERSION
	.align		4
        /*0034*/ 	.byte	0x03, 0x5f
        /*0036*/ 	.short	0x0000


	//----- nvinfo : EIATTR_COOP_GROUP_MASK_REGIDS
	.align		4
        /*0038*/ 	.byte	0x04, 0x29
        /*003a*/ 	.short	(.L_3363 - .L_3362)


	//   ....[0]....
.L_3362:
        /*003c*/ 	.word	0xffffffff


	//   ....[1]....
        /*0040*/ 	.word	0xffffffff


	//   ....[2]....
        /*0044*/ 	.word	0xffffffff


	//   ....[3]....
        /*0048*/ 	.word	0xffffffff


	//   ....[4]....
        /*004c*/ 	.word	0xffffffff


	//   ....[5]....
        /*0050*/ 	.word	0xffffffff


	//   ....[6]....
        /*0054*/ 	.word	0xffffffff


	//   ....[7]....
        /*0058*/ 	.word	0xffffffff


	//   ....[8]....
        /*005c*/ 	.word	0xffffffff


	//   ....[9]....
        /*0060*/ 	.word	0xffffffff


	//   ....[10]....
        /*0064*/ 	.word	0xffffffff


	//   ....[11]....
        /*0068*/ 	.word	0xffffffff


	//   ....[12]....
        /*006c*/ 	.word	0xffffffff


	//   ....[13]....
        /*0070*/ 	.word	0xffffffff


	//   ....[14]....
        /*0074*/ 	.word	0xffffffff


	//   ....[15]....
        /*0078*/ 	.word	0xffffffff


	//   ....[16]....
        /*007c*/ 	.word	0xffffffff


	//   ....[17]....
        /*0080*/ 	.word	0xffffffff


	//----- nvinfo : EIATTR_COOP_GROUP_INSTR_OFFSETS
	.align		4
.L_3363:
        /*0084*/ 	.byte	0x04, 0x28
        /*0086*/ 	.short	(.L_3365 - .L_3364)


	//   ....[0]....
.L_3364:
        /*0088*/ 	.word	0x000007f0


	//   ....[1]....
        /*008c*/ 	.word	0x000008e0


	//   ....[2]....
        /*0090*/ 	.word	0x000016a0


	//   ....[3]....
        /*0094*/ 	.word	0x000018b0


	//   ....[4]....
        /*0098*/ 	.word	0x000018c0


	//   ....[5]....
        /*009c*/ 	.word	0x000018f0


	//   ....[6]....
        /*00a0*/ 	.word	0x00001910


	//   ....[7]....
        /*00a4*/ 	.word	0x00001940


	//   ....[8]....
        /*00a8*/ 	.word	0x00001960


	//   ....[9]....
        /*00ac*/ 	.word	0x00001990


	//   ....[10]....
        /*00b0*/ 	.word	0x000019b0


	//   ....[11]....
        /*00b4*/ 	.word	0x000019e0


	//   ....[12]....
        /*00b8*/ 	.word	0x00001a00


	//   ....[13]....
        /*00bc*/ 	.word	0x00001a30


	//   ....[14]....
        /*00c0*/ 	.word	0x00001a80


	//   ....[15]....
        /*00c4*/ 	.word	0x00001e30


	//   ....[16]....
        /*00c8*/ 	.word	0x000022a0


	//   ....[17]....
        /*00cc*/ 	.word	0x000024f0


	//----- nvinfo : EIATTR_EXIT_INSTR_OFFSETS
	.align		4
.L_3365:
        /*00d0*/ 	.byte	0x04, 0x1c
        /*00d2*/ 	.short	(.L_3367 - .L_3366)


	//   ....[0]....
.L_3366:
        /*00d4*/ 	.word	0x00000220


	//   ....[1]....
        /*00d8*/ 	.word	0x000027f0


	//----- nvinfo : EIATTR_MAX_THREADS
	.align		4
.L_3367:
        /*00dc*/ 	.byte	0x04, 0x05
        /*00de*/ 	.short	(.L_3369 - .L_3368)
.L_3368:
        /*00e0*/ 	.word	0x00000020
        /*00e4*/ 	.word	0x00000001
        /*00e8*/ 	.word	0x00000001


	//----- nvinfo : EIATTR_CRS_STACK_SIZE
	.align		4
.L_3369:
        /*00ec*/ 	.byte	0x04, 0x1e
        /*00ee*/ 	.short	(.L_3371 - .L_3370)
.L_3370:
        /*00f0*/ 	.word	0x00000000
.L_3371:


//--------------------- .nv.info._Z25selective_scan_fwd_kernelI32Selective_Scan_fwd_kernel_traitsILi32ELi4ELi1ELb0ELb1ELb0ELb0EN3c104HalfEfEEv13SSMParamsBase --------------------------
	.section	.nv.info._Z25selective_scan_fwd_kernelI32Selective_Scan_fwd_kernel_traitsILi32ELi4ELi1ELb0ELb1ELb0ELb0EN3c104HalfEfEEv13SSMParamsBase,"",@"SHT_CUDA_INFO"
	.sectionflags	@""
	.align	4


	//----- nvinfo : EIATTR_CUDA_API_VERSION
	.align		4
        /*0000*/ 	.byte	0x04, 0x37
        /*0002*/ 	.short	(.L_3373 - .L_3372)
.L_3372:
        /*0004*/ 	.word	0x00000082


	//----- nvinfo : EIATTR_SW2861232_WAR
	.align		4
.L_3373:
        /*0008*/ 	.byte	0x01, 0x35
	.zero		2


	//----- nvinfo : EIATTR_PARAM_CBANK
	.align		4
        /*000c*/ 	.byte	0x04, 0x0a
        /*000e*/ 	.short	(.L_3375 - .L_3374)
	.align		4
.L_3374:
        /*0010*/ 	.word	index@(.nv.constant0._Z25selective_scan_fwd_kernelI32Selective_Scan_fwd_kernel_traitsILi32ELi4ELi1ELb0ELb1ELb0ELb0EN3c104HalfEfEEv13SSMParamsBase)
        /*0014*/ 	.short	0x0160
        /*0016*/ 	.short	0x0118


	//----- nvinfo : EIATTR_CBANK_PARAM_SIZE
	.align		4
.L_3375:
        /*0018*/ 	.byte	0x03, 0x19
        /*001a*/ 	.short	0x0118


	//----- nvinfo : EIATTR_KPARAM_INFO
	.align		4
        /*001c*/ 	.byte	0x04, 0x17
        /*001e*/ 	.short	(.L_3377 - .L_3376)
.L_3376:
        /*0020*/ 	.word	0x00000000
        /*0024*/ 	.short	0x0000
        /*0026*/ 	.short	0x0000
        /*0028*/ 	.byte	0x00, 0xf0, 0x61, 0x04


	//----- nvinfo : EIATTR_MAXREG_COUNT
	.align		4
.L_3377:
        /*002c*/ 	.byte	0x03, 0x1b
        /*002e*/ 	.short	0x00ff


	//----- nvinfo : EIATTR_NUM_BARRIERS
	.align		4
        /*0030*/ 	.byte	0x02, 0x4c
        /*0032*/ 	.byte	0x01
	.zero		1


	//----- nvinfo : EIATTR_MERCURY_ISA_VERSION
	.align		4
        /*0034*/ 	.byte	0x03, 0x5f
        /*0036*/ 	.short	0x0000


	//----- nvinfo : EIATTR_COOP_GROUP_MASK_REGIDS
	.align		4
        /*0038*/ 	.byte	0x04, 0x29
        /*003a*/ 	.short	(.L_3379 - .L_3378)


	//   ....[0]....
.L_3378:
        /*003c*/ 	.word	0xffffffff


	//   ....[1]....
        /*0040*/ 	.word	0xffffffff


	//   ....[2]....
        /*0044*/ 	.word	0xffffffff


	//   ....[3]....
        /*0048*/ 	.word	0xffffffff


	//   ....[4]....
        /*004c*/ 	.word	0xffffffff


	//   ....[5]....
        /*0050*/ 	.word	0xffffffff


	//   ....[6]....
        /*0054*/ 	.word	0xffffffff


	//   ....[7]....
        /*0058*/ 	.word	0xffffffff


	//   ....[8]....
        /*005c*/ 	.word	0xffffffff


	//   ....[9]....
        /*0060*/ 	.word	0xffffffff


	//   ....[10]....
        /*0064*/ 	.word	0xffffffff


	//   ....[11]....
        /*0068*/ 	.word	0xffffffff


	//   ....[12]....
        /*006c*/ 	.word	0xffffffff


	//   ....[13]....
        /*0070*/ 	.word	0xffffffff


	//   ....[14]....
        /*0074*/ 	.word	0xffffffff


	//   ....[15]....
        /*0078*/ 	.word	0xffffffff


	//----- nvinfo : EIATTR_COOP_GROUP_INSTR_OFFSETS
	.align		4
.L_3379:
        /*007c*/ 	.byte	0x04, 0x28
        /*007e*/ 	.short	(.L_3381 - .L_3380)


	//   ....[0]....
.L_3380:
        /*0080*/ 	.word	0x00000820


	//   ....[1]....
        /*0084*/ 	.word	0x00000900


	//   ....[2]....
        /*0088*/ 	.word	0x000016c0


	//   ....[3]....
        /*008c*/ 	.word	0x00001940


	//   ....[4]....
        /*0090*/ 	.word	0x00001950


	//   ....[5]....
        /*0094*/ 	.word	0x00001980


	//   ....[6]....
        /*0098*/ 	.word	0x000019a0


	//   ....[7]....
        /*009c*/ 	.word	0x000019d0


	//   ....[8]....
        /*00a0*/ 	.word	0x000019f0


	//   ....[9]....
        /*00a4*/ 	.word	0x00001a30


	//   ....[10]....
        /*00a8*/ 	.word	0x00001a60


	//   ....[11]....
        /*00ac*/ 	.word	0x00001aa0


	//   ....[12]....
        /*00b0*/ 	.word	0x00001ac0


	//   ....[13]....
        /*00b4*/ 	.word	0x00001af0


	//   ....[14]....
        /*00b8*/ 	.word	0x00001b30


	//   ....[15]....
        /*00bc*/ 	.word	0x00001db0


	//----- nvinfo : EIATTR_EXIT_INSTR_OFFSETS
	.align		4
.L_3381:
        /*00c0*/ 	.byte	0x04, 0x1c
        /*00c2*/ 	.short	(.L_3383 - .L_3382)


	//   ....[0]....
.L_3382:
        /*00c4*/ 	.word	0x00000230


	//   ....[1]....
        /*00c8*/ 	.word	0x00002100


	//----- nvinfo : EIATTR_MAX_THREADS
	.align		4
.L_3383:
        /*00cc*/ 	.byte	0x04, 0x05
        /*00ce*/ 	.short	(.L_3385 - .L_3384)
.L_3384:
        /*00d0*/ 	.word	0x00000020
        /*00d4*/ 	.word	0x00000001
        /*00d8*/ 	.word	0x00000001


	//----- nvinfo : EIATTR_CRS_STACK_SIZE
	.align		4
.L_3385:
        /*00dc*/ 	.byte	0x04, 0x1e
        /*00de*/ 	.short	(.L_3387 - .L_3386)
.L_3386:
        /*00e0*/ 	.word	0x00000000
.L_3387:


//--------------------- .nv.info._Z25selective_scan_fwd_kernelI32Selective_Scan_fwd_kernel_traitsILi32ELi4ELi1ELb0ELb1ELb0ELb1EN3c104HalfEfEEv13SSMParamsBase --------------------------
	.section	.nv.info._Z25selective_scan_fwd_kernelI32Selective_Scan_fwd_kernel_traitsILi32ELi4ELi1ELb0ELb1ELb0ELb1EN3c104HalfEfEEv13SSMParamsBase,"",@"SHT_CUDA_INFO"
	.sectionflags	@""
	.align	4


	//----- nvinfo : EIATTR_CUDA_API_VERSION
	.align		4
        /*0000*/ 	.byte	0x04, 0x37
        /*0002*/ 	.short	(.L_3389 - .L_3388)
.L_3388:
        /*0004*/ 	.word	0x00000082


	//----- nvinfo : EIATTR_SW2861232_WAR
	.align		4
.L_3389:
        /*0008*/ 	.byte	0x01, 0x35
	.zero		2


	//----- nvinfo : EIATTR_PARAM_CBANK
	.align		4
        /*000c*/ 	.byte	0x04, 0x0a
        /*000e*/ 	.short	(.L_3391 - .L_3390)
	.align		4
.L_3390:
        /*0010*/ 	.word	index@(.nv.constant0._Z25selective_scan_fwd_kernelI32Selective_Scan_fwd_kernel_traitsILi32ELi4ELi1ELb0ELb1ELb0ELb1EN3c104HalfEfEEv13SSMParamsBase)
        /*0014*/ 	.short	0x0160
        /*0016*/ 	.short	0x0118


	//----- nvinfo : EIATTR_CBANK_PARAM_SIZE
	.align		4
.L_3391:
        /*0018*/ 	.byte	0x03, 0x19
        /*001a*/ 	.short	0x0118


	//----- nvinfo : EIATTR_KPARAM_INFO
	.align		4
        /*001c*/ 	.byte	0x04, 0x17
        /*001e*/ 	.short	(.L_3393 - .L_3392)
.L_3392:
        /*0020*/ 	.word	0x00000000
        /*0024*/ 	.short	0x0000
        /*0026*/ 	.short	0x0000
        /*0028*/ 	.byte	0x00, 0xf0, 0x61, 0x04


	//----- nvinfo : EIATTR_MAXREG_COUNT
	.align		4
.L_3393:
        /*002c*/ 	.byte	0x03, 0x1b
        /*002e*/ 	.short	0x00ff


	//----- nvinfo : EIATTR_NUM_BARRIERS
	.align		4
        /*0030*/ 	.byte	0x02, 0x4c
        /*0032*/ 	.byte	0x01
	.zero		1


	//----- nvinfo : EIATTR_MERCURY_ISA_VERSION
	.align		4
        /*0034*/ 	.byte	0x03, 0x5f
        /*0036*/ 	.short	0x0000


	//----- nvinfo : EIATTR_COOP_GROUP_MASK_REGIDS
	.align		4
        /*0038*/ 	.byte	0x04, 0x29
        /*003a*/ 	.short	(.L_3395 - .L_3394)


	//   ....[0]....
.L_3394:
        /*003c*/ 	.word	0xffffffff


	//   ....[1]....
        /*0040*/ 	.word	0xffffffff


	//   ....[2]....
        /*0044*/ 	.word	0xffffffff


	//   ....[3]....
        /*0048*/ 	.word	0xffffffff


	//   ....[4]....
        /*004c*/ 	.word	0xffffffff


	//   ....[5]....
        /*0050*/ 	.word	0xffffffff


	//   ....[6]....
        /*0054*/ 	.word	0xffffffff


	//   ....[7]....
        /*0058*/ 	.word	0xffffffff


	//   ....[8]....
        /*005c*/ 	.word	0xffffffff


	//   ....[9]....
        /*0060*/ 	.word	0xffffffff


	//   ....[10]....
        /*0064*/ 	.word	0xffffffff


	//   ....[11]....
        /*0068*/ 	.word	0xffffffff


	//   ....[12]....
        /*006c*/ 	.word	0xffffffff


	//   ....[13]....
        /*0070*/ 	.word	0xffffffff


	//   ....[14]....
        /*0074*/ 	.word	0xffffffff


	//   ....[15]....
        /*0078*/ 	.word	0xffffffff


	//   ....[16]....
        /*007c*/ 	.word	0xffffffff


	//   ....[17]....
        /*0080*/ 	.word	0xffffffff


	//----- nvinfo : EIATTR_COOP_GROUP_INSTR_OFFSETS
	.align		4
.L_3395:
        /*0084*/ 	.byte	0x04, 0x28
        /*0086*/ 	.short	(.L_3397 - .L_3396)


	//   ....[0]....
.L_3396:
        /*0088*/ 	.word	0x00000810


	//   ....[1]....
        /*008c*/ 	.word	0x00000900


	//   ....[2]....
        /*0090*/ 	.word	0x000016d0


	//   ....[3]....
        /*0094*/ 	.word	0x00001930


	//   ....[4]....
        /*0098*/ 	.word	0x00001940


	//   ....[5]....
        /*009c*/ 	.word	0x00001970


	//   ....[6]....
        /*00a0*/ 	.word	0x00001990


	//   ....[7]....
        /*00a4*/ 	.word	0x000019c0


	//   ....[8]....
        /*00a8*/ 	.word	0x000019e0


	//   ....[9]....
        /*00ac*/ 	.word	0x00001a20


	//   ....[10]....
        /*00b0*/ 	.word	0x00001a50


	//   ....[11]....
        /*00b4*/ 	.word	0x00001a90


	//   ....[12]....
        /*00b8*/ 	.word	0x00001ab0


	//   ....[13]....
        /*00bc*/ 	.word	0x00001ae0


	//   ....[14]....
        /*00c0*/ 	.word	0x00001b20


	//   ....[15]....
        /*00c4*/ 	.word	0x00001e40


	//   ....[16]....
        /*00c8*/ 	.word	0x000022c0


	//   ....[17]....
        /*00cc*/ 	.word	0x00002520


	//----- nvinfo : EIATTR_EXIT_INSTR_OFFSETS
	.align		4
.L_3397:
        /*00d0*/ 	.byte	0x04, 0x1c
        /*00d2*/ 	.short	(.L_3399 - .L_3398)


	//   ....[0]....
.L_3398:
        /*00d4*/ 	.word	0x00000230


	//   ....[1]....
        /*00d8*/ 	.word	0x00002810


	//----- nvinfo : EIATTR_MAX_THREADS
	.align		4
.L_3399:
        /*00dc*/ 	.byte	0x04, 0x05
        /*00de*/ 	.short	(.L_3401 - .L_3400)
.L_3400:
        /*00e0*/ 	.word	0x00000020
        /*00e4*/ 	.word	0x00000001
        /*00e8*/ 	.word	0x00000001


	//----- nvinfo : EIATTR_CRS_STACK_SIZE
	.align		4
.L_3401:
        /*00ec*/ 	.byte	0x04, 0x1e
        /*00ee*/ 	.short	(.L_3403 - .L_3402)
.L_3402:
        /*00f0*/ 	.word	0x00000000
.L_3403:


//--------------------- .nv.info._Z25selective_scan_fwd_kernelI32Selective_Scan_fwd_kernel_traitsILi32ELi4ELi1ELb0ELb1ELb1ELb0EN3c104HalfEfEEv13SSMParamsBase --------------------------
	.section	.nv.info._Z25selective_scan_fwd_kernelI32Selective_Scan_fwd_kernel_traitsILi32ELi4ELi1ELb0ELb1ELb1ELb0EN3c104HalfEfEEv13SSMParamsBase,"",@"SHT_CUDA_INFO"
	.sectionflags	@""
	.align	4


	//----- nvinfo : EIATTR_CUDA_API_VERSION
	.align		4
        /*0000*/ 	.byte	0x04, 0x37
        /*0002*/ 	.short	(.L_3405 - .L_3404)
.L_3404:
        /*0004*/ 	.word	0x00000082


	//----- nvinfo : EIATTR_SW2861232_WAR
	.align		4
.L_3405:
        /*0008*/ 	.byte	0x01, 0x35
	.zero		2


	//----- nvinfo : EIATTR_PARAM_CBANK
	.align		4
        /*000c*/ 	.byte	0x04, 0x0a
        /*000e*/ 	.short	(.L_3407 - .L_3406)
	.align		4
.L_3406:
        /*0010*/ 	.word	index@(.nv.constant0._Z25selective_scan_fwd_kernelI32Selective_Scan_fwd_kernel_traitsILi32ELi4ELi1ELb0ELb1ELb1ELb0EN3c104HalfEfEEv13SSMParamsBase)
        /*0014*/ 	.short	0x0160
        /*0016*/ 	.short	0x0118


	//----- nvinfo : EIATTR_CBANK_PARAM_SIZE
	.align		4
.L_3407:
        /*0018*/ 	.byte	0x03, 0x19
        /*001a*/ 	.short	0x0118


	//----- nvinfo : EIATTR_KPARAM_INFO
	.align		4
        /*001c*/ 	.byte	0x04, 0x17
        /*001e*/ 	.short	(.L_3409 - .L_3408)
.L_3408:
        /*0020*/ 	.word	0x00000000
        /*0024*/ 	.short	0x0000
        /*0026*/ 	.short	0x0000
        /*0028*/ 	.byte	0x00, 0xf0, 0x61, 0x04


	//----- nvinfo : EIATTR_MAXREG_COUNT
	.align		4
.L_3409:
        /*002c*/ 	.byte	0x03, 0x1b
        /*002e*/ 	.short	0x00ff


	//----- nvinfo : EIATTR_NUM_BARRIERS
	.align		4
        /*0030*/ 	.byte	0x02, 0x4c
        /*0032*/ 	.byte	0x01
	.zero		1


	//----- nvinfo : EIATTR_MERCURY_ISA_VERSION
	.align		4
        /*0034*/ 	.byte	0x03, 0x5f
        /*0036*/ 	.short	0x0000


	//----- nvinfo : EIATTR_COOP_GROUP_MASK_REGIDS
	.align		4
        /*0038*/ 	.byte	0x04, 0x29
        /*003a*/ 	.short	(.L_3411 - .L_3410)


	//   ....[0]....
.L_3410:
        /*003c*/ 	.word	0xffffffff


	//   ....[1]....
        /*0040*/ 	.word	0xffffffff


	//   ....[2]....
        /*0044*/ 	.word	0xffffffff


	//   ....[3]....
        /*0048*/ 	.word	0xffffffff


	//   ....[4]....
        /*004c*/ 	.word	0xffffffff


	//   ....[5]....
        /*0050*/ 	.word	0xffffffff


	//   ....[6]....
        /*0054*/ 	.word	0xffffffff


	//   ....[7]....
        /*0058*/ 	.word	0xffffffff


	//   ....[8]....
        /*005c*/ 	.word	0xffffffff


	//   ....[9]....
        /*0060*/ 	.word	0xffffffff


	//   ....[10]....
        /*0064*/ 	.word	0xffffffff


	//   ....[11]....
        /*0068*/ 	.word	0xffffffff


	//   ....[12]....
        /*006c*/ 	.word	0xffffffff


	//   ....[13]....
        /*0070*/ 	.word	0xffffffff


	//   ....[14]....
        /*0074*/ 	.word	0xffffffff


	//   ....[15]....
        /*0078*/ 	.word	0xffffffff


	//   ....[16]....
        /*007c*/ 	.word	0xffffffff


	//----- nvinfo : EIATTR_COOP_GROUP_INSTR_OFFSETS
	.align		4
.L_3411:
        /*0080*/ 	.byte	0x04, 0x28
        /*0082*/ 	.short	(.L_3413 - .L_3412)


	//   ....[0]....
.L_3412:
        /*0084*/ 	.word	0x00000890


	//   ....[1]....
        /*0088*/ 	.word	0x00000980


	//   ....[2]....
        /*008c*/ 	.word	0x00001750


	//   ....[3]....
        /*0090*/ 	.word	0x00001a70


	//   ....[4]....
        /*0094*/ 	.word	0x00001a80


	//   ....[5]....
        /*0098*/ 	.word	0x00001ac0


	//   ....[6]....
        /*009c*/ 	.word	0x00001ad0


	//   ....[7]....
        /*00a0*/ 	.word	0x00001b00


	//   ....[8]....
        /*00a4*/ 	.word	0x00001b20


	//   ....[9]....
        /*00a8*/ 	.word	0x00001b50


	//   ....[10]....
        /*00ac*/ 	.word	0x00001b70


	//   ....[11]....
        /*00b0*/ 	.word	0x00001ba0


	//   ....[12]....
        /*00b4*/ 	.word	0x00001bc0


	//   ....[13]....
        /*00b8*/ 	.word	0x00001c40


	//   ....[14]....
        /*00bc*/ 	.word	0x00001c90


	//   ....[15]....
        /*00c0*/ 	.word	0x00001ca0


	//   ....[16]....
        /*00c4*/ 	.word	0x00001f60


	//----- nvinfo : EIATTR_EXIT_INSTR_OFFSETS
	.align		4
.L_3413:
        /*00c8*/ 	.byte	0x04, 0x1c
        /*00ca*/ 	.short	(.L_3415 - .L_3414)


	//   ....[0]....
.L_3414:
        /*00cc*/ 	.word	0x00000260


	//   ....[1]....
        /*00d0*/ 	.word	0x000022d0


	//----- nvinfo : EIATTR_MAX_THREADS
	.align		4
.L_3415:
        /*00d4*/ 	.byte	0x04, 0x05
        /*00d6*/ 	.short	(.L_3417 - .L_3416)
.L_3416:
        /*00d8*/ 	.word	0x00000020
        /*00dc*/ 	.word	0x00000001
        /*00e0*/ 	.word	0x00000001


	//----- nvinfo : EIATTR_CRS_STACK_SIZE
	.align		4
.L_3417:
        /*00e4*/ 	.byte	0x04, 0x1e
        /*00e6*/ 	.short	(.L_3419 - .L_3418)
.L_3418:
        /*00e8*/ 	.word	0x00000000
.L_3419:


//--------------------- .nv.info._Z25selective_scan_fwd_kernelI32Selective_Scan_fwd_kernel_traitsILi32ELi4ELi1ELb0ELb1ELb1ELb1EN3c104HalfEfEEv13SSMParamsBase --------------------------
	.section	.nv.info._Z25selective_scan_fwd_kernelI32Selective_Scan_fwd_kernel_traitsILi32ELi4ELi1ELb0ELb1ELb1ELb1EN3c104HalfEfEEv13SSMParamsBase,"",@"SHT_CUDA_INFO"
	.sectionflags	@""
	.align	4


	//----- nvinfo : EIATTR_CUDA_API_VERSION
	.align		4
        /*0000*/ 	.byte	0x04, 0x37
        /*0002*/ 	.short	(.L_3421 - .L_3420)
.L_3420:
        /*0004*/ 	.word	0x00000082


	//----- nvinfo : EIATTR_SW2861232_WAR
	.align		4
.L_3421:
        /*0008*/ 	.byte	0x01, 0x35
	.zero		2


	//----- nvinfo : EIATTR_PARAM_CBANK
	.align		4
        /*000c*/ 	.byte	0x04, 0x0a
        /*000e*/ 	.short	(.L_3423 - .L_3422)
	.align		4
.L_3422:
        /*0010*/ 	.word	index@(.nv.constant0._Z25selective_scan_fwd_kernelI32Selective_Scan_fwd_kernel_traitsILi32ELi4ELi1ELb0ELb1ELb1ELb1EN3c104HalfEfEEv13SSMParamsBase)
        /*0014*/ 	.short	0x0160
        /*0016*/ 	.short	0x0118


	//----- nvinfo : EIATTR_CBANK_PARAM_SIZE
	.align		4
.L_3423:
        /*0018*/ 	.byte	0x03, 0x19
        /*001a*/ 	.short	0x0118


	//----- nvinfo : EIATTR_KPARAM_INFO
	.align		4
        /*001c*/ 	.byte	0x04, 0x17
        /*001e*/ 	.short	(.L_3425 - .L_3424)
.L_3424:
        /*0020*/ 	.word	0x00000000
        /*0024*/ 	.short	0x0000
        /*0026*/ 	.short	0x0000
        /*0028*/ 	.byte	0x00, 0xf0, 0x61, 0x04


	//----- nvinfo : EIATTR_MAXREG_COUNT
	.align		4
.L_3425:
        /*002c*/ 	.byte	0x03, 0x1b
        /*002e*/ 	.short	0x00ff


	//----- nvinfo : EIATTR_NUM_BARRIERS
	.align		4
        /*0030*/ 	.byte	0x02, 0x4c
        /*0032*/ 	.byte	0x01
	.zero		1


	//----- nvinfo : EIATTR_MERCURY_ISA_VERSION
	.align		4
        /*0034*/ 	.byte	0x03, 0x5f
        /*0036*/ 	.short	0x0000


	//----- nvinfo : EIATTR_COOP_GROUP_MASK_REGIDS
	.align		4
        /*0038*/ 	.byte	0x04, 0x29
        /*003a*/ 	.short	(.L_3427 - .L_3426)


	//   ....[0]....
.L_3426:
        /*003c*/ 	.word	0xffffffff


	//   ....[1]....
        /*0040*/ 	.word	0xffffffff


	//   ....[2]....
        /*0044*/ 	.word	0xffffffff


	//   ....[3]....
        /*0048*/ 	.word	0xffffffff


	//   ....[4]....
        /*004c*/ 	.word	0xffffffff


	//   ....[5]....
        /*0050*/ 	.word	0xffffffff


	//   ....[6]....
        /*0054*/ 	.word	0xffffffff


	//   ....[7]....
        /*0058*/ 	.word	0xffffffff


	//   ....[8]....
        /*005c*/ 	.word	0xffffffff


	//   ....[9]....
        /*0060*/ 	.word	0xffffffff


	//   ....[10]....
        /*0064*/ 	.word	0xffffffff


	//   ....[11]....
        /*0068*/ 	.word	0xffffffff


	//   ....[12]....
        /*006c*/ 	.word	0xffffffff


	//   ....[13]....
        /*0070*/ 	.word	0xffffffff


	//   ....[14]....
        /*0074*/ 	.word	0xffffffff


	//   ....[15]....
        /*0078*/ 	.word	0xffffffff


	//   ....[16]....
        /*007c*/ 	.word	0xffffffff


	//   ....[17]....
        /*0080*/ 	.word	0xffffffff


	//   ....[18]....
        /*0084*/ 	.word	0xffffffff


	//----- nvinfo : EIATTR_COOP_GROUP_INSTR_OFFSETS
	.align		4
.L_3427:
        /*0088*/ 	.byte	0x04, 0x28
        /*008a*/ 	.short	(.L_3429 - .L_3428)


	//   ....[0]....
.L_3428:
        /*008c*/ 	.word	0x00000880


	//   ....[1]....
        /*0090*/ 	.word	0x00000970


	//   ....[2]....
        /*0094*/ 	.word	0x00001750


	//   ....[3]....
        /*0098*/ 	.word	0x00001a50


	//   ....[4]....
        /*009c*/ 	.word	0x00001a60


	//   ....[5]....
        /*00a0*/ 	.word	0x00001aa0


	//   ....[6]....
        /*00a4*/ 	.word	0x00001ab0


	//   ....[7]....
        /*00a8*/ 	.word	0x00001ae0


	//   ....[8]....
        /*00ac*/ 	.word	0x00001b00


	//   ....[9]....
        /*00b0*/ 	.word	0x00001b30


	//   ....[10]....
        /*00b4*/ 	.word	0x00001b50


	//   ....[11]....
        /*00b8*/ 	.word	0x00001b80


	//   ....[12]....
        /*00bc*/ 	.word	0x00001ba0


	//   ....[13]....
        /*00c0*/ 	.word	0x00001c20


	//   ....[14]....
        /*00c4*/ 	.word	0x00001c70


	//   ....[15]....
        /*00c8*/ 	.word	0x00001c80


	//   ....[16]....
        /*00cc*/ 	.word	0x00001fd0


	//   ....[17]....
        /*00d0*/ 	.word	0x00002460


	//   ....[18]....
        /*00d4*/ 	.word	0x000026a0


	//----- nvinfo : EIATTR_EXIT_INSTR_OFFSETS
	.align		4
.L_3429:
        /*00d8*/ 	.byte	0x04, 0x1c
        /*00da*/ 	.short	(.L_3431 - .L_3430)


	//   ....[0]....
.L_3430:
        /*00dc*/ 	.word	0x00000260


	//   ....[1]....
        /*00e0*/ 	.word	0x000029d0


	//----- nvinfo : EIATTR_MAX_THREADS
	.align		4
.L_3431:
        /*00e4*/ 	.byte	0x04, 0x05
        /*00e6*/ 	.short	(.L_3433 - .L_3432)
.L_3432:
        /*00e8*/ 	.word	0x00000020
        /*00ec*/ 	.word	0x00000001
        /*00f0*/ 	.word	0x00000001


	//----- nvinfo : EIATTR_CRS_STACK_SIZE
	.align		4
.L_3433:
        /*00f4*/ 	.byte	0x04, 0x1e
        /*00f6*/ 	.short	(.L_3435 - .L_3434)
.L_3434:
        /*00f8*/ 	.word	0x00000000
.L_3435:


//--------------------- .nv.info._Z25selective_scan_fwd_kernelI32Selective_Scan_fwd_kernel_traitsILi32ELi4ELi1ELb1ELb0ELb0ELb0EN3c104HalfEfEEv13SSMParamsBase --------------------------
	.section	.nv.info._Z25selective_scan_fwd_kernelI32Selective_Scan_fwd_kernel_traitsILi32ELi4ELi1ELb1ELb0ELb0ELb0EN3c104HalfEfEEv13SSMParamsBase,"",@"SHT_CUDA_INFO"
	.sectionflags	@""
	.align	4


	//----- nvinfo : EIATTR_CUDA_API_VERSION
	.align		4
        /*0000*/ 	.byte	0x04, 0x37
        /*0002*/ 	.short	(.L_3437 - .L_3436)
.L_3436:
        /*0004*/ 	.word	0x00000082


	//----- nvinfo : EIATTR_SW2861232_WAR
	.align		4
.L_3437:
        /*0008*/ 	.byte	0x01, 0x35
	.zero		2


	//----- nvinfo : EIATTR_PARAM_CBANK
	.align		4
        /*000c*/ 	.byte	0x04, 0x0a
        /*000e*/ 	.short	(.L_3439 - .L_3438)
	.align		4
.L_3438:
        /*0010*/ 	.word	index@(.nv.constant0._Z25selective_scan_fwd_kernelI32Selective_Scan_fwd_kernel_traitsILi32ELi4ELi1ELb1ELb0ELb0ELb0EN3c104HalfEfEEv13SSMParamsBase)
        /*0014*/ 	.short	0x0160
        /*0016*/ 	.short	0x0118


	//----- nvinfo : EIATTR_CBANK_PARAM_SIZE
	.align		4
.L_3439:
        /*0018*/ 	.byte	0x03, 0x19
        /*001a*/ 	.short	0x0118


	//----- nvinfo : EIATTR_KPARAM_INFO
	.align		4
        /*001c*/ 	.byte	0x04, 0x17
        /*001e*/ 	.short	(.L_3441 - .L_3440)
.L_3440:
        /*0020*/ 	.word	0x00000000
        /*0024*/ 	.short	0x0000
        /*0026*/ 	.short	0x0000
        /*0028*/ 	.byte	0x00, 0xf0, 0x61, 0x04


	//----- nvinfo : EIATTR_MAXREG_COUNT
	.align		4
.L_3441:
        /*002c*/ 	.byte	0x03, 0x1b
        /*002e*/ 	.short	0x00ff


	//----- nvinfo : EIATTR_NUM_BARRIERS
	.align		4
        /*0030*/ 	.byte	0x02, 0x4c
        /*0032*/ 	.byte	0x01
	.zero		1


	//----- nvinfo : EIATTR_MERCURY_ISA_VERSION
	.align		4
        /*0034*/ 	.byte	0x03, 0x5f
        /*0036*/ 	.short	0x0000


	//----- nvinfo : EIATTR_COOP_GROUP_MASK_REGIDS
	.align		4
        /*0038*/ 	.byte	0x04, 0x29
        /*003a*/ 	.short	(.L_3443 - .L_3442)


	//   ....[0]....
.L_3442:
        /*003c*/ 	.word	0xffffffff


	//   ....[1]....
        /*0040*/ 	.word	0xffffffff


	//   ....[2]....
        /*0044*/ 	.word	0xffffffff


	//   ....[3]....
        /*0048*/ 	.word	0xffffffff


	//   ....[4]....
        /*004c*/ 	.word	0xffffffff


	//   ....[5]....
        /*0050*/ 	.word	0xffffffff


	//   ....[6]....
        /*0054*/ 	.word	0xffffffff


	//   ....[7]....
        /*0058*/ 	.word	0xffffffff


	//   ....[8]....
        /*005c*/ 	.word	0xffffffff


	//   ....[9]....
        /*0060*/ 	.word	0xffffffff


	//   ....[10]....
        /*0064*/ 	.word	0xffffffff


	//   ....[11]....
        /*0068*/ 	.word	0xffffffff


	//----- nvinfo : EIATTR_COOP_GROUP_INSTR_OFFSETS
	.align		4
.L_3443:
        /*006c*/ 	.byte	0x04, 0x28
        /*006e*/ 	.short	(.L_3445 - .L_3444)


	//   ....[0]....
.L_3444:
        /*0070*/ 	.word	0x00001220


	//   ....[1]....
        /*0074*/ 	.word	0x00001230


	//   ....[2]....
        /*0078*/ 	.word	0x00001260


	//   ....[3]....
        /*007c*/ 	.word	0x00001270


	//   ....[4]....
        /*0080*/ 	.word	0x000012b0


	//   ....[5]....
        /*0084*/ 	.word	0x000012c0


	//   ....[6]....
        /*0088*/ 	.word	0x00001310


	//   ....[7]....
        /*008c*/ 	.word	0x00001320


	//   ....[8]....
        /*0090*/ 	.word	0x000013a0


	//   ....[9]....
        /*0094*/ 	.word	0x000013b0


	//   ....[10]....
        /*0098*/ 	.word	0x00001460


	//   ....[11]....
        /*009c*/ 	.word	0x00001470


	//----- nvinfo : EIATTR_EXIT_INSTR_OFFSETS
	.align		4
.L_3445:
        /*00a0*/ 	.byte	0x04, 0x1c
        /*00a2*/ 	.short	(.L_3447 - .L_3446)


	//   ....[0]....
.L_3446:
        /*00a4*/ 	.word	0x000001b0


	//   ....[1]....
        /*00a8*/ 	.word	0x000018d0


	//----- nvinfo : EIATTR_MAX_THREADS
	.align		4
.L_3447:
        /*00ac*/ 	.byte	0x04, 0x05
        /*00ae*/ 	.short	(.L_3449 - .L_3448)
.L_3448:
        /*00b0*/ 	.word	0x00000020
        /*00b4*/ 	.word	0x00000001
        /*00b8*/ 	.word	0x00000001


	//----- nvinfo : EIATTR_CRS_STACK_SIZE
	.align		4
.L_3449:
        /*00bc*/ 	.byte	0x04, 0x1e
        /*00be*/ 	.short	(.L_3451 - .L_3450)
.L_3450:
        /*00c0*/ 	.word	0x00000000
.L_3451:


//--------------------- .nv.info._Z25selective_scan_fwd_kernelI32Selective_Scan_fwd_kernel_traitsILi32ELi4ELi1ELb1ELb0ELb0ELb1EN3c104HalfEfEEv13SSMParamsBase --------------------------
	.section	.nv.info._Z25selective_scan_fwd_kernelI32Selective_Scan_fwd_kernel_traitsILi32ELi4ELi1ELb1ELb0ELb0ELb1EN3c104HalfEfEEv13SSMParamsBase,"",@"SHT_CUDA_INFO"
	.sectionflags	@""
	.align	4


	//----- nvinfo : EIATTR_CUDA_API_VERSION
	.align		4
        /*0000*/ 	.byte	0x04, 0x37
        /*0002*/ 	.short	(.L_3453 - .L_3452)
.L_3452:
        /*0004*/ 	.word	0x00000082


	//----- nvinfo : EIATTR_SW2861232_WAR
	.align		4
.L_3453:
        /*0008*/ 	.byte	0x01, 0x35
	.zero		2


	//----- nvinfo : EIATTR_PARAM_CBANK
	.align		4
        /*000c*/ 	.byte	0x04, 0x0a
        /*000e*/ 	.short	(.L_3455 - .L_3454)
	.align		4
.L_3454:
        /*0010*/ 	.word	index@(.nv.constant0._Z25selective_scan_fwd_kernelI32Selective_Scan_fwd_kernel_traitsILi32ELi4ELi1ELb1ELb0ELb0ELb1EN3c104HalfEfEEv13SSMParamsBase)
        /*0014*/ 	.short	0x0160
        /*0016*/ 	.short	0x0118


	//----- nvinfo : EIATTR_CBANK_PARAM_SIZE
	.align		4
.L_3455:
        /*0018*/ 	.byte	0x03, 0x19
        /*001a*/ 	.short	0x0118


	//----- nvinfo : EIATTR_KPARAM_INFO
	.align		4
        /*001c*/ 	.byte	0x04, 0x17
        /*001e*/ 	.short	(.L_3457 - .L_3456)
.L_3456:
        /*0020*/ 	.word	0x00000000
        /*0024*/ 	.short	0x0000
        /*0026*/ 	.short	0x0000
        /*0028*/ 	.byte	0x00, 0xf0, 0x61, 0x04


	//----- nvinfo : EIATTR_MAXREG_COUNT
	.align		4
.L_3457:
        /*002c*/ 	.byte	0x03, 0x1b
        /*002e*/ 	.short	0x00ff


	//----- nvinfo : EIATTR_NUM_BARRIERS
	.align		4
        /*0030*/ 	.byte	0x02, 0x4c
        /*0032*/ 	.byte	0x01
	.zero		1


	//----- nvinfo : EIATTR_MERCURY_ISA_VERSION
	.align		4
        /*0034*/ 	.byte	0x03, 0x5f
        /*0036*/ 	.short	0x0000


	//----- nvinfo : EIATTR_COOP_GROUP_MASK_REGIDS
	.align		4
        /*0038*/ 	.byte	0x04, 0x29
        /*003a*/ 	.short	(.L_3459 - .L_3458)


	//   ....[0]....
.L_3458:
        /*003c*/ 	.word	0xffffffff


	//   ....[1]....
        /*0040*/ 	.word	0xffffffff


	//   ....[2]....
        /*0044*/ 	.word	0xffffffff


	//   ....[3]....
        /*0048*/ 	.word	0xffffffff


	//   ....[4]....
        /*004c*/ 	.word	0xffffffff


	//   ....[5]....
        /*0050*/ 	.word	0xffffffff


	//   ....[6]....
        /*0054*/ 	.word	0xffffffff


	//   ....[7]....
        /*0058*/ 	.word	0xffffffff


	//   ....[8]....
        /*005c*/ 	.word	0xffffffff


	//   ....[9]....
        /*0060*/ 	.word	0xffffffff


	//   ....[10]....
        /*0064*/ 	.word	0xffffffff


	//   ....[11]....
        /*0068*/ 	.word	0xffffffff


	//----- nvinfo : EIATTR_COOP_GROUP_INSTR_OFFSETS
	.align		4
.L_3459:
        /*006c*/ 	.byte	0x04, 0x28
        /*006e*/ 	.short	(.L_3461 - .L_3460)


	//   ....[0]....
.L_3460:
        /*0070*/ 	.word	0x00001220


	//   ....[1]....
        /*0074*/ 	.word	0x00001230


	//   ....[2]....
        /*0078*/ 	.word	0x00001260


	//   ....[3]....
        /*007c*/ 	.word	0x00001270


	//   ....[4]....
        /*0080*/ 	.word	0x000012b0


	//   ....[5]....
        /*0084*/ 	.word	0x000012c0


	//   ....[6]....
        /*0088*/ 	.word	0x00001310


	//   ....[7]....
        /*008c*/ 	.word	0x00001320


	//   ....[8]....
        /*0090*/ 	.word	0x000013a0


	//   ....[9]....
        /*0094*/ 	.word	0x000013b0


	//   ....[10]....
        /*0098*/ 	.word	0x00001460


	//   ....[11]....
        /*009c*/ 	.word	0x00001470


	//----- nvinfo : EIATTR_EXIT_INSTR_OFFSETS
	.align		4
.L_3461:
        /*00a0*/ 	.byte	0x04, 0x1c
        /*00a2*/ 	.short	(.L_3463 - .L_3462)


	//   ....[0]....
.L_3462:
        /*00a4*/ 	.word	0x000001b0


	//   ....[1]....
        /*00a8*/ 	.word	0x00001d10


	//----- nvinfo : EIATTR_MAX_THREADS
	.align		4
.L_3463:
        /*00ac*/ 	.byte	0x04, 0x05
        /*00ae*/ 	.short	(.L_3465 - .L_3464)
.L_3464:
        /*00b0*/ 	.word	0x00000020
        /*00b4*/ 	.word	0x00000001
        /*00b8*/ 	.word	0x00000001


	//----- nvinfo : EIATTR_CRS_STACK_SIZE
	.align		4
.L_3465:
        /*00bc*/ 	.byte	0x04, 0x1e
        /*00be*/ 	.short	(.L_3467 - .L_3466)
.L_3466:
        /*00c0*/ 	.word	0x00000000
.L_3467:


//--------------------- .nv.info._Z25selective_scan_fwd_kernelI32Selective_Scan_fwd_kernel_traitsILi32ELi4ELi1ELb1ELb0ELb1ELb0EN3c104HalfEfEEv13SSMParamsBase --------------------------
	.section	.nv.info._Z25selective_scan_fwd_kernelI32Selective_Scan_fwd_kernel_traitsILi32ELi4ELi1ELb1ELb0ELb1ELb0EN3c104HalfEfEEv13SSMParamsBase,"",@"SHT_CUDA_INFO"
	.sectionflags	@""
	.align	4


	//----- nvinfo : EIATTR_CUDA_API_VERSION
	.align		4
        /*0000*/ 	.byte	0x04, 0x37
        /*0002*/ 	.short	(.L_3469 - .L_3468)
.L_3468:
        /*0004*/ 	.word	0x00000082


	//----- nvinfo : EIATTR_SW2861232_WAR
	.align		4
.L_3469:
        /*0008*/ 	.byte	0x01, 0x35
	.zero		2


	//----- nvinfo : EIATTR_PARAM_CBANK
	.align		4
        /*000c*/ 	.byte	0x04, 0x0a
        /*000e*/ 	.short	(.L_3471 - .L_3470)
	.align		4
.L_3470:
        /*0010*/ 	.word	index@(.nv.constant0._Z25selective_scan_fwd_kernelI32Selective_Scan_fwd_kernel_traitsILi32ELi4ELi1ELb1ELb0ELb1ELb0EN3c104HalfEfEEv13SSMParamsBase)
        /*0014*/ 	.short	0x0160
        /*0016*/ 	.short	0x0118


	//----- nvinfo : EIATTR_CBANK_PARAM_SIZE
	.align		4
.L_3471:
        /*0018*/ 	.byte	0x03, 0x19
        /*001a*/ 	.short	0x0118


	//----- nvinfo : EIATTR_KPARAM_INFO
	.align		4
        /*001c*/ 	.byte	0x04, 0x17
        /*001e*/ 	.short	(.L_3473 - .L_3472)
.L_3472:
        /*0020*/ 	.word	0x00000000
        /*0024*/ 	.short	0x0000
        /*0026*/ 	.short	0x0000
        /*0028*/ 	.byte	0x00, 0xf0, 0x61, 0x04


	//----- nvinfo : EIATTR_MAXREG_COUNT
	.align		4
.L_3473:
        /*002c*/ 	.byte	0x03, 0x1b
        /*002e*/ 	.short	0x00ff


	//----- nvinfo : EIATTR_NUM_BARRIERS
	.align		4
        /*0030*/ 	.byte	0x02, 0x4c
        /*0032*/ 	.byte	0x01
	.zero		1


	//----- nvinfo : EIATTR_MERCURY_ISA_VERSION
	.align		4
        /*0034*/ 	.byte	0x03, 0x5f
        /*0036*/ 	.short	0x0000


	//----- nvinfo : EIATTR_COOP_GROUP_MASK_REGIDS
	.align		4
        /*0038*/ 	.byte	0x04, 0x29
        /*003a*/ 	.short	(.L_3475 - .L_3474)


	//   ....[0]....
.L_3474:
        /*003c*/ 	.word	0xffffffff


	//   ....[1]....
        /*0040*/ 	.word	0xffffffff


	//   ....[2]....
        /*0044*/ 	.word	0xffffffff


	//   ....[3]....
        /*0048*/ 	.word	0xffffffff


	//   ....[4]....
        /*004c*/ 	.word	0xffffffff


	//   ....[5]....
        /*0050*/ 	.word	0xffffffff


	//   ....[6]....
        /*0054*/ 	.word	0xffffffff


	//   ....[7]....
        /*0058*/ 	.word	0xffffffff


	//   ....[8]....
        /*005c*/ 	.word	0xffffffff


	//   ....[9]....
        /*0060*/ 	.word	0xffffffff


	//   ....[10]....
        /*0064*/ 	.word	0xffffffff


	//   ....[11]....
        /*0068*/ 	.word	0xffffffff


	//----- nvinfo : EIATTR_COOP_GROUP_INSTR_OFFSETS
	.align		4
.L_3475:
        /*006c*/ 	.byte	0x04, 0x28
        /*006e*/ 	.short	(.L_3477 - .L_3476)


	//   ....[0]....
.L_3476:
        /*0070*/ 	.word	0x000014b0


	//   ....[1]....
        /*0074*/ 	.word	0x000014c0


	//   ....[2]....
        /*0078*/ 	.word	0x000014f0


	//   ....[3]....
        /*007c*/ 	.word	0x00001510


	//   ....[4]....
        /*0080*/ 	.word	0x00001540


	//   ....[5]....
        /*0084*/ 	.word	0x00001560


	//   ....[6]....
        /*0088*/ 	.word	0x000015a0


	//   ....[7]....
        /*008c*/ 	.word	0x000015d0


	//   ....[8]....
        /*0090*/ 	.word	0x00001610


	//   ....[9]....
        /*0094*/ 	.word	0x00001630


	//   ....[10]....
        /*0098*/ 	.word	0x00001660


	//   ....[11]....
        /*009c*/ 	.word	0x000016b0


	//----- nvinfo : EIATTR_EXIT_INSTR_OFFSETS
	.align		4
.L_3477:
        /*00a0*/ 	.byte	0x04, 0x1c
        /*00a2*/ 	.short	(.L_3479 - .L_3478)


	//   ....[0]....
.L_3478:
        /*00a4*/ 	.word	0x00000370


	//   ....[1]....
        /*00a8*/ 	.word	0x00001ae0


	//----- nvinfo : EIATTR_MAX_THREADS
	.align		4
.L_3479:
        /*00ac*/ 	.byte	0x04, 0x05
        /*00ae*/ 	.short	(.L_3481 - .L_3480)
.L_3480:
        /*00b0*/ 	.word	0x00000020
        /*00b4*/ 	.word	0x00000001
        /*00b8*/ 	.word	0x00000001


	//----- nvinfo : EIATTR_CRS_STACK_SIZE
	.align		4
.L_3481:
        /*00bc*/ 	.byte	0x04, 0x1e
        /*00be*/ 	.short	(.L_3483 - .L_3482)
.L_3482:
        /*00c0*/ 	.word	0x00000000
.L_3483:


//--------------------- .nv.info._Z25selective_scan_fwd_kernelI32Selective_Scan_fwd_kernel_traitsILi32ELi4ELi1ELb1ELb0ELb1ELb1EN3c104HalfEfEEv13SSMParamsBase --------------------------
	.section	.nv.info._Z25selective_scan_fwd_kernelI32Selective_Scan_fwd_kernel_traitsILi32ELi4ELi1ELb1ELb0ELb1ELb1EN3c104HalfEfEEv13SSMParamsBase,"",@"SHT_CUDA_INFO"
	.sectionflags	@""
	.align	4


	//----- nvinfo : EIATTR_CUDA_API_VERSION
	.align		4
        /*0000*/ 	.byte	0x04, 0x37
        /*0002*/ 	.short	(.L_3485 - .L_3484)
.L_3484:
        /*0004*/ 	.word	0x00000082


	//----- nvinfo : EIATTR_SW2861232_WAR
	.align		4
.L_3485:
        /*0008*/ 	.byte	0x01, 0x35
	.zero		2


	//----- nvinfo : EIATTR_PARAM_CBANK
	.align		4
        /*000c*/ 	.byte	0x04, 0x0a
        /*000e*/ 	.short	(.L_3487 - .L_3486)
	.align		4
.L_3486:
        /*0010*/ 	.word	index@(.nv.constant0._Z25selective_scan_fwd_kernelI32Selective_Scan_fwd_kernel_traitsILi32ELi4ELi1ELb1ELb0ELb1ELb1EN3c104HalfEfEEv13SSMParamsBase)
        /*0014*/ 	.short	0x0160
        /*0016*/ 	.short	0x0118


	//----- nvinfo : EIATTR_CBANK_PARAM_SIZE
	.align		4
.L_3487:
        /*0018*/ 	.byte	0x03, 0x19
        /*001a*/ 	.short	0x0118


	//----- nvinfo : EIATTR_KPARAM_INFO
	.align		4
        /*001c*/ 	.byte	0x04, 0x17
        /*001e*/ 	.short	(.L_3489 - .L_3488)
.L_3488:
        /*0020*/ 	.word	0x00000000
        /*0024*/ 	.short	0x0000
        /*0026*/ 	.short	0x0000
        /*0028*/ 	.byte	0x00, 0xf0, 0x61, 0x04


	//----- nvinfo : EIATTR_MAXREG_COUNT
	.align		4
.L_3489:
        /*002c*/ 	.byte	0x03, 0x1b
        /*002e*/ 	.short	0x00ff


	//----- nvinfo : EIATTR_NUM_BARRIERS
	.align		4
        /*0030*/ 	.byte	0x02, 0x4c
        /*0032*/ 	.byte	0x01
	.zero		1


	//----- nvinfo : EIATTR_MERCURY_ISA_VERSION
	.align		4
        /*0034*/ 	.byte	0x03, 0x5f
        /*0036*/ 	.short	0x0000


	//----- nvinfo : EIATTR_COOP_GROUP_MASK_REGIDS
	.align		4
        /*0038*/ 	.byte	0x04, 0x29
        /*003a*/ 	.short	(.L_3491 - .L_3490)


	//   ....[0]....
.L_3490:
        /*003c*/ 	.word	0xffffffff


	//   ....[1]....
        /*0040*/ 	.word	0xffffffff


	//   ....[2]....
        /*0044*/ 	.word	0xffffffff


	//   ....[3]....
        /*0048*/ 	.word	0xffffffff


	//   ....[4]....
        /*004c*/ 	.word	0xffffffff


	//   ....[5]....
        /*0050*/ 	.word	0xffffffff


	//   ....[6]....
        /*0054*/ 	.word	0xffffffff


	//   ....[7]....
        /*0058*/ 	.word	0xffffffff


	//   ....[8]....
        /*005c*/ 	.word	0xffffffff


	//   ....[9]....
        /*0060*/ 	.word	0xffffffff


	//   ....[10]....
        /*0064*/ 	.word	0xffffffff


	//   ....[11]....
        /*0068*/ 	.word	0xffffffff


	//----- nvinfo : EIATTR_COOP_GROUP_INSTR_OFFSETS
	.align		4
.L_3491:
        /*006c*/ 	.byte	0x04, 0x28
        /*006e*/ 	.short	(.L_3493 - .L_3492)


	//   ....[0]....
.L_3492:
        /*0070*/ 	.word	0x000014b0


	//   ....[1]....
        /*0074*/ 	.word	0x000014c0


	//   ....[2]....
        /*0078*/ 	.word	0x000014f0


	//   ....[3]....
        /*007c*/ 	.word	0x00001510


	//   ....[4]....
        /*0080*/ 	.word	0x00001540


	//   ....[5]....
        /*0084*/ 	.word	0x00001560


	//   ....[6]....
        /*0088*/ 	.word	0x000015a0


	//   ....[7]....
        /*008c*/ 	.word	0x000015d0


	//   ....[8]....
        /*0090*/ 	.word	0x00001610


	//   ....[9]....
        /*0094*/ 	.word	0x00001630


	//   ....[10]....
        /*0098*/ 	.word	0x00001660


	//   ....[11]....
        /*009c*/ 	.word	0x000016b0


	//----- nvinfo : EIATTR_EXIT_INSTR_OFFSETS
	.align		4
.L_3493:
        /*00a0*/ 	.byte	0x04, 0x1c
        /*00a2*/ 	.short	(.L_3495 - .L_3494)


	//   ....[0]....
.L_3494:
        /*00a4*/ 	.word	0x00000370


	//   ....[1]....
        /*00a8*/ 	.word	0x00001ea0


	//----- nvinfo : EIATTR_MAX_THREADS
	.align		4
.L_3495:
        /*00ac*/ 	.byte	0x04, 0x05
        /*00ae*/ 	.short	(.L_3497 - .L_3496)
.L_3496:
        /*00b0*/ 	.word	0x00000020
        /*00b4*/ 	.word	0x00000001
        /*00b8*/ 	.word	0x00000001


	//----- nvinfo : EIATTR_CRS_STACK_SIZE
	.align		4
.L_3497:
        /*00bc*/ 	.byte	0x04, 0x1e
        /*00be*/ 	.short	(.L_3499 - .L_3498)
.L_3498:
        /*00c0*/ 	.word	0x00000000
.L_3499:


//--------------------- .nv.info._Z25selective_scan_fwd_kernelI32Selective_Scan_fwd_kernel_traitsILi32ELi4ELi1ELb1ELb1ELb0ELb0EN3c104HalfEfEEv13SSMParamsBase --------------------------
	.section	.nv.info._Z25selective_scan_fwd_kernelI32Selective_Scan_fwd_kernel_traitsILi32ELi4ELi1ELb1ELb1ELb0ELb0EN3c104HalfEfEEv13SSMParamsBase,"",@"SHT_CUDA_INFO"
	.sectionflags	@""
	.align	4


	//----- nvinfo : EIATTR_CUDA_API_VERSION
	.align		4
        /*0000*/ 	.byte	0x04, 0x37
        /*0002*/ 	.short	(.L_3501 - .L_3500)
.L_3500:
        /*0004*/ 	.word	0x00000082


	//----- nvinfo : EIATTR_SW2861232_WAR
	.align		4
.L_3501:
        /*0008*/ 	.byte	0x01, 0x35
	.zero		2


	//----- nvinfo : EIATTR_PARAM_CBANK
	.align		4
        /*000c*/ 	.byte	0x04, 0x0a
        /*000e*/ 	.short	(.L_3503 - .L_3502)
	.align		4
.L_3502:
        /*0010*/ 	.word	index@(.nv.constant0._Z25selective_scan_fwd_kernelI32Selective_Scan_fwd_kernel_traitsILi32ELi4ELi1ELb1ELb1ELb0ELb0EN3c104HalfEfEEv13SSMParamsBase)
        /*0014*/ 	.short	0x0160
        /*0016*/ 	.short	0x0118


	//----- nvinfo : EIATTR_CBANK_PARAM_SIZE
	.align		4
.L_3503:
        /*0018*/ 	.byte	0x03, 0x19
        /*001a*/ 	.short	0x0118


	//----- nvinfo : EIATTR_KPARAM_INFO
	.align		4
        /*001c*/ 	.byte	0x04, 0x17
        /*001e*/ 	.short	(.L_3505 - .L_3504)
.L_3504:
        /*0020*/ 	.word	0x00000000
        /*0024*/ 	.short	0x0000
        /*0026*/ 	.short	0x0000
        /*0028*/ 	.byte	0x00, 0xf0, 0x61, 0x04


	//----- nvinfo : EIATTR_MAXREG_COUNT
	.align		4
.L_3505:
        /*002c*/ 	.byte	0x03, 0x1b
        /*002e*/ 	.short	0x00ff


	//----- nvinfo : EIATTR_NUM_BARRIERS
	.align		4
        /*0030*/ 	.byte	0x02, 0x4c
        /*0032*/ 	.byte	0x01
	.zero		1


	//----- nvinfo : EIATTR_MERCURY_ISA_VERSION
	.align		4
        /*0034*/ 	.byte	0x03, 0x5f
        /*0036*/ 	.short	0x0000


	//----- nvinfo : EIATTR_COOP_GROUP_MASK_REGIDS
	.align		4
        /*0038*/ 	.byte	0x04, 0x29
        /*003a*/ 	.short	(.L_3507 - .L_3506)


	//   ....[0]....
.L_3506:
        /*003c*/ 	.word	0xffffffff


	//   ....[1]....
        /*0040*/ 	.word	0xffffffff


	//   ....[2]....
        /*0044*/ 	.word	0xffffffff


	//   ....[3]....
        /*0048*/ 	.word	0xffffffff


	//   ....[4]....
        /*004c*/ 	.word	0xffffffff


	//   ....[5]....
        /*0050*/ 	.word	0xffffffff


	//   ....[6]....
        /*0054*/ 	.word	0xffffffff


	//   ....[7]....
        /*0058*/ 	.word	0xffffffff


	//   ....[8]....
        /*005c*/ 	.word	0xffffffff


	//   ....[9]....
        /*0060*/ 	.word	0xffffffff


	//   ....[10]....
        /*0064*/ 	.word	0xffffffff


	//   ....[11]....
        /*0068*/ 	.word	0xffffffff


	//----- nvinfo : EIATTR_COOP_GROUP_INSTR_OFFSETS
	.align		4
.L_3507:
        /*006c*/ 	.byte	0x04, 0x28
        /*006e*/ 	.short	(.L_3509 - .L_3508)


	//   ....[0]....
.L_3508:
        /*0070*/ 	.word	0x000014d0


	//   ....[1]....
        /*0074*/ 	.word	0x000014e0


	//   ....[2]....
        /*0078*/ 	.word	0x00001510


	//   ....[3]....
        /*007c*/ 	.word	0x00001530


	//   ....[4]....
        /*0080*/ 	.word	0x00001560


	//   ....[5]....
        /*0084*/ 	.word	0x00001580


	//   ....[6]....
        /*0088*/ 	.word	0x000015c0


	//   ....[7]....
        /*008c*/ 	.word	0x000015f0


	//   ....[8]....
        /*0090*/ 	.word	0x00001630


	//   ....[9]....
        /*0094*/ 	.word	0x00001650


	//   ....[10]....
        /*0098*/ 	.word	0x00001680


	//   ....[11]....
        /*009c*/ 	.word	0x000016c0


	//----- nvinfo : EIATTR_EXIT_INSTR_OFFSETS
	.align		4
.L_3509:
        /*00a0*/ 	.byte	0x04, 0x1c
        /*00a2*/ 	.short	(.L_3511 - .L_3510)


	//   ....[0]....
.L_3510:
        /*00a4*/ 	.word	0x00000350


	//   ....[1]....
        /*00a8*/ 	.word	0x00001a80


	//----- nvinfo : EIATTR_MAX_THREADS
	.align		4
.L_3511:
        /*00ac*/ 	.byte	0x04, 0x05
        /*00ae*/ 	.short	(.L_3513 - .L_3512)
.L_3512:
        /*00b0*/ 	.word	0x00000020
        /*00b4*/ 	.word	0x00000001
        /*00b8*/ 	.word	0x00000001


	//----- nvinfo : EIATTR_CRS_STACK_SIZE
	.align		4
.L_3513:
        /*00bc*/ 	.byte	0x04, 0x1e
        /*00be*/ 	.short	(.L_3515 - .L_3514)
.L_3514:
        /*00c0*/ 	.word	0x00000000
.L_3515:


//--------------------- .nv.info._Z25selective_scan_fwd_kernelI32Selective_Scan_fwd_kernel_traitsILi32ELi4ELi1ELb1ELb1ELb0ELb1EN3c104HalfEfEEv13SSMParamsBase --------------------------
	.section	.nv.info._Z25selective_scan_fwd_kernelI32Selective_Scan_fwd_kernel_traitsILi32ELi4ELi1ELb1ELb1ELb0ELb1EN3c104HalfEfEEv13SSMParamsBase,"",@"SHT_CUDA_INFO"
	.sectionflags	@""
	.align	4


	//----- nvinfo : EIATTR_CUDA_API_VERSION
	.align		4
        /*0000*/ 	.byte	0x04, 0x37
        /*0002*/ 	.short	(.L_3517 - .L_3516)
.L_3516:
        /*0004*/ 	.word	0x00000082


	//----- nvinfo : EIATTR_SW2861232_WAR
	.align		4
.L_3517:
        /*0008*/ 	.byte	0x01, 0x35
	.zero		2


	//----- nvinfo : EIATTR_PARAM_CBANK
	.align		4
        /*000c*/ 	.byte	0x04, 0x0a
        /*000e*/ 	.short	(.L_3519 - .L_3518)
	.align		4
.L_3518:
        /*0010*/ 	.word	index@(.nv.constant0._Z25selective_scan_fwd_kernelI32Selective_Scan_fwd_kernel_traitsILi32ELi4ELi1ELb1ELb1ELb0ELb1EN3c104HalfEfEEv13SSMParamsBase)
        /*0014*/ 	.short	0x0160
        /*0016*/ 	.short	0x0118


	//----- nvinfo : EIATTR_CBANK_PARAM_SIZE
	.align		4
.L_3519:
        /*0018*/ 	.byte	0x03, 0x19
        /*001a*/ 	.short	0x0118


	//----- nvinfo : EIATTR_KPARAM_INFO
	.align		4
        /*001c*/ 	.byte	0x04, 0x17
        /*001e*/ 	.short	(.L_3521 - .L_3520)
.L_3520:
        /*0020*/ 	.word	0x00000000
        /*0024*/ 	.short	0x0000
        /*0026*/ 	.short	0x0000
        /*0028*/ 	.byte	0x00, 0xf0, 0x61, 0x04


	//----- nvinfo : EIATTR_MAXREG_COUNT
	.align		4
.L_3521:
        /*002c*/ 	.byte	0x03, 0x1b
        /*002e*/ 	.short	0x00ff


	//----- nvinfo : EIATTR_NUM_BARRIERS
	.align		4
        /*0030*/ 	.byte	0x02, 0x4c
        /*0032*/ 	.byte	0x01
	.zero		1


	//----- nvinfo : EIATTR_MERCURY_ISA_VERSION
	.align		4
        /*0034*/ 	.byte	0x03, 0x5f
        /*0036*/ 	.short	0x0000


	//----- nvinfo : EIATTR_COOP_GROUP_MASK_REGIDS
	.align		4
        /*0038*/ 	.byte	0x04, 0x29
        /*003a*/ 	.short	(.L_3523 - .L_3522)


	//   ....[0]....
.L_3522:
        /*003c*/ 	.word	0xffffffff


	//   ....[1]....
        /*0040*/ 	.word	0xffffffff


	//   ....[2]....
        /*0044*/ 	.word	0xffffffff


	//   ....[3]....
        /*0048*/ 	.word	0xffffffff


	//   ....[4]....
        /*004c*/ 	.word	0xffffffff


	//   ....[5]....
        /*0050*/ 	.word	0xffffffff


	//   ....[6]....
        /*0054*/ 	.word	0xffffffff


	//   ....[7]....
        /*0058*/ 	.word	0xffffffff


	//   ....[8]....
        /*005c*/ 	.word	0xffffffff


	//   ....[9]....
        /*0060*/ 	.word	0xffffffff


	//   ....[10]....
        /*0064*/ 	.word	0xffffffff


	//   ....[11]....
        /*0068*/ 	.word	0xffffffff


	//----- nvinfo : EIATTR_COOP_GROUP_INSTR_OFFSETS
	.align		4
.L_3523:
        /*006c*/ 	.byte	0x04, 0x28
        /*006e*/ 	.short	(.L_3525 - .L_3524)


	//   ....[0]....
.L_3524:
        /*0070*/ 	.word	0x000014d0


	//   ....[1]....
        /*0074*/ 	.word	0x000014e0


	//   ....[2]....
        /*0078*/ 	.word	0x00001510


	//   ....[3]....
        /*007c*/ 	.word	0x00001530


	//   ....[4]....
        /*0080*/ 	.word	0x00001560


	//   ....[5]....
        /*0084*/ 	.word	0x00001580


	//   ....[6]....
        /*0088*/ 	.word	0x000015c0


	//   ....[7]....
        /*008c*/ 	.word	0x000015f0


	//   ....[8]....
        /*0090*/ 	.word	0x00001630


	//   ....[9]....
        /*0094*/ 	.word	0x00001650


	//   ....[10]....
        /*0098*/ 	.word	0x00001680


	//   ....[11]....
        /*009c*/ 	.word	0x000016c0


	//----- nvinfo : EIATTR_EXIT_INSTR_OFFSETS
	.align		4
.L_3525:
        /*00a0*/ 	.byte	0x04, 0x1c
        /*00a2*/ 	.short	(.L_3527 - .L_3526)


	//   ....[0]....
.L_3526:
        /*00a4*/ 	.word	0x00000350


	//   ....[1]....
        /*00a8*/ 	.word	0x00001e50


	//----- nvinfo : EIATTR_MAX_THREADS
	.align		4
.L_3527:
        /*00ac*/ 	.byte	0x04, 0x05
        /*00ae*/ 	.short	(.L_3529 - .L_3528)
.L_3528:
        /*00b0*/ 	.word	0x00000020
        /*00b4*/ 	.word	0x00000001
        /*00b8*/ 	.word	0x00000001


	//----- nvinfo : EIATTR_CRS_STACK_SIZE
	.align		4
.L_3529:
        /*00bc*/ 	.byte	0x04, 0x1e
        /*00be*/ 	.short	(.L_3531 - .L_3530)
.L_3530:
        /*00c0*/ 	.word	0x00000000
.L_3531:


//--------------------- .nv.info._Z25selective_scan_fwd_kernelI32Selective_Scan_fwd_kernel_traitsILi32ELi4ELi1ELb1ELb1ELb1ELb0EN3c104HalfEfEEv13SSMParamsBase --------------------------
	.section	.nv.info._Z25selective_scan_fwd_kernelI32Selective_Scan_fwd_kernel_traitsILi32ELi4ELi1ELb1ELb1ELb1ELb0EN3c104HalfEfEEv13SSMParamsBase,"",@"SHT_CUDA_INFO"
	.sectionflags	@""
	.align	4


	//----- nvinfo : EIATTR_CUDA_API_VERSION
	.align		4
        /*0000*/ 	.byte	0x04, 0x37
        /*0002*/ 	.short	(.L_3533 - .L_3532)
.L_3532:
        /*0004*/ 	.word	0x00000082


	//----- nvinfo : EIATTR_SW2861232_WAR
	.align		4
.L_3533:
        /*0008*/ 	.byte	0x01, 0x35
	.zero		2


	//----- nvinfo : EIATTR_PARAM_CBANK
	.align		4
        /*000c*/ 	.byte	0x04, 0x0a
        /*000e*/ 	.short	(.L_3535 - .L_3534)
	.align		4
.L_3534:
        /*0010*/ 	.word	index@(.nv.constant0._Z25selective_scan_fwd_kernelI32Selective_Scan_fwd_kernel_traitsILi32ELi4ELi1ELb1ELb1ELb1ELb0EN3c104HalfEfEEv13SSMParamsBase)
        /*0014*/ 	.short	0x0160
        /*0016*/ 	.short	0x0118


	//----- nvinfo : EIATTR_CBANK_PARAM_SIZE
	.align		4
.L_3535:
        /*0018*/ 	.byte	0x03, 0x19
        /*001a*/ 	.short	0x0118


	//----- nvinfo : EIATTR_KPARAM_INFO
	.align		4
        /*001c*/ 	.byte	0x04, 0x17
        /*001e*/ 	.short	(.L_3537 - .L_3536)
.L_3536:
        /*0020*/ 	.word	0x00000000
        /*0024*/ 	.short	0x0000
        /*0026*/ 	.short	0x0000
        /*0028*/ 	.byte	0x00, 0xf0, 0x61, 0x04


	//----- nvinfo : EIATTR_MAXREG_COUNT
	.align		4
.L_3537:
        /*002c*/ 	.byte	0x03, 0x1b
        /*002e*/ 	.short	0x00ff


	//----- nvinfo : EIATTR_NUM_BARRIERS
	.align		4
        /*0030*/ 	.byte	0x02, 0x4c
        /*0032*/ 	.byte	0x01
	.zero		1


	//----- nvinfo : EIATTR_MERCURY_ISA_VERSION
	.align		4
        /*0034*/ 	.byte	0x03, 0x5f
        /*0036*/ 	.short	0x0000


	//----- nvinfo : EIATTR_COOP_GROUP_MASK_REGIDS
	.align		4
        /*0038*/ 	.byte	0x04, 0x29
        /*003a*/ 	.short	(.L_3539 - .L_3538)


	//   ....[0]....
.L_3538:
        /*003c*/ 	.word	0xffffffff


	//   ....[1]....
        /*0040*/ 	.word	0xffffffff


	//   ....[2]....
        /*0044*/ 	.word	0xffffffff


	//   ....[3]....
        /*0048*/ 	.word	0xffffffff


	//   ....[4]....
        /*004c*/ 	.word	0xffffffff


	//   ....[5]....
        /*0050*/ 	.word	0xffffffff


	//   ....[6]....
        /*0054*/ 	.word	0xffffffff


	//   ....[7]....
        /*0058*/ 	.word	0xffffffff


	//   ....[8]....
        /*005c*/ 	.word	0xffffffff


	//   ....[9]....
        /*0060*/ 	.word	0xffffffff


	//   ....[10]....
        /*0064*/ 	.word	0xffffffff


	//   ....[11]....
        /*0068*/ 	.word	0xffffffff


	//----- nvinfo : EIATTR_COOP_GROUP_INSTR_OFFSETS
	.align		4
.L_3539:
        /*006c*/ 	.byte	0x04, 0x28
        /*006e*/ 	.short	(.L_3541 - .L_3540)


	//   ....[0]....
.L_3540:
        /*0070*/ 	.word	0x00001560


	//   ....[1]....
        /*0074*/ 	.word	0x00001570


	//   ....[2]....
        /*0078*/ 	.word	0x000015a0


	//   ....[3]....
        /*007c*/ 	.word	0x000015c0


	//   ....[4]....
        /*0080*/ 	.word	0x000015f0


	//   ....[5]....
        /*0084*/ 	.word	0x00001610


	//   ....[6]....
        /*0088*/ 	.word	0x00001650


	//   ....[7]....
        /*008c*/ 	.word	0x00001680


	//   ....[8]....
        /*0090*/ 	.word	0x000016c0


	//   ....[9]....
        /*0094*/ 	.word	0x000016e0


	//   ....[10]....
        /*0098*/ 	.word	0x00001710


	//   ....[11]....
        /*009c*/ 	.word	0x00001750


	//----- nvinfo : EIATTR_EXIT_INSTR_OFFSETS
	.align		4
.L_3541:
        /*00a0*/ 	.byte	0x04, 0x1c
        /*00a2*/ 	.short	(.L_3543 - .L_3542)


	//   ....[0]....
.L_3542:
        /*00a4*/ 	.word	0x000003e0


	//   ....[1]....
        /*00a8*/ 	.word	0x00001be0


	//----- nvinfo : EIATTR_MAX_THREADS
	.align		4
.L_3543:
        /*00ac*/ 	.byte	0x04, 0x05
        /*00ae*/ 	.short	(.L_3545 - .L_3544)
.L_3544:
        /*00b0*/ 	.word	0x00000020
        /*00b4*/ 	.word	0x00000001
        /*00b8*/ 	.word	0x00000001


	//----- nvinfo : EIATTR_CRS_STACK_SIZE
	.align		4
.L_3545:
        /*00bc*/ 	.byte	0x04, 0x1e
        /*00be*/ 	.short	(.L_3547 - .L_3546)
.L_3546:
        /*00c0*/ 	.word	0x00000000
.L_3547:


//--------------------- .nv.info._Z25selective_scan_fwd_kernelI32Selective_Scan_fwd_kernel_traitsILi32ELi4ELi1ELb1ELb1ELb1ELb1EN3c104HalfEfEEv13SSMParamsBase --------------------------
	.section	.nv.info._Z25selective_scan_fwd_kernelI32Selective_Scan_fwd_kernel_traitsILi32ELi4ELi1ELb1ELb1ELb1ELb1EN3c104HalfEfEEv13SSMParamsBase,"",@"SHT_CUDA_INFO"
	.sectionflags	@""
	.align	4


	//----- nvinfo : EIATTR_CUDA_API_VERSION
	.align		4
        /*0000*/ 	.byte	0x04, 0x37
        /*0002*/ 	.short	(.L_3549 - .L_3548)
.L_3548:
        /*0004*/ 	.word	0x00000082


	//----- nvinfo : EIATTR_SW2861232_WAR
	.align		4
.L_3549:
        /*0008*/ 	.byte	0x01, 0x35
	.zero		2


	//----- nvinfo : EIATTR_PARAM_CBANK
	.align		4
        /*000c*/ 	.byte	0x04, 0x0a
        /*000e*/ 	.short	(.L_3551 - .L_3550)
	.align		4
.L_3550:
        /*0010*/ 	.word	index@(.nv.constant0._Z25selective_scan_fwd_kernelI32Selective_Scan_fwd_kernel_traitsILi32ELi4ELi1ELb1ELb1ELb1ELb1EN3c104HalfEfEEv13SSMParamsBase)
        /*0014*/ 	.short	0x0160
        /*0016*/ 	.short	0x0118


	//----- nvinfo : EIATTR_CBANK_PARAM_SIZE
	.align		4
.L_3551:
        /*0018*/ 	.byte	0x03, 0x19
        /*001a*/ 	.short	0x0118


	//----- nvinfo : EIATTR_KPARAM_INFO
	.align		4
        /*001c*/ 	.byte	0x04, 0x17
        /*001e*/ 	.short	(.L_3553 - .L_3552)
.L_3552:
        /*0020*/ 	.word	0x00000000
        /*0024*/ 	.short	0x0000
        /*0026*/ 	.short	0x0000
        /*0028*/ 	.byte	0x00, 0xf0, 0x61, 0x04


	//----- nvinfo : EIATTR_MAXREG_COUNT
	.align		4
.L_3553:
        /*002c*/ 	.byte	0x03, 0x1b
        /*002e*/ 	.short	0x00ff


	//----- nvinfo : EIATTR_NUM_BARRIERS
	.align		4
        /*0030*/ 	.byte	0x02, 0x4c
        /*0032*/ 	.byte	0x01
	.zero		1


	//----- nvinfo : EIATTR_MERCURY_ISA_VERSION
	.align		4
        /*0034*/ 	.byte	0x03, 0x5f
        /*0036*/ 	.short	0x0000


	//----- nvinfo : EIATTR_COOP_GROUP_MASK_REGIDS
	.align		4
        /*0038*/ 	.byte	0x04, 0x29
        /*003a*/ 	.short	(.L_3555 - .L_3554)


	//   ....[0]....
.L_3554:
        /*003c*/ 	.word	0xffffffff


	//   ....[1]....
        /*0040*/ 	.word	0xffffffff


	//   ....[2]....
        /*0044*/ 	.word	0xffffffff


	//   ....[3]....
        /*0048*/ 	.word	0xffffffff


	//   ....[4]....
        /*004c*/ 	.word	0xffffffff


	//   ....[5]....
        /*0050*/ 	.word	0xffffffff


	//   ....[6]....
        /*0054*/ 	.word	0xffffffff


	//   ....[7]....
        /*0058*/ 	.word	0xffffffff


	//   ....[8]....
        /*005c*/ 	.word	0xffffffff


	//   ....[9]....
        /*0060*/ 	.word	0xffffffff


	//   ....[10]....
        /*0064*/ 	.word	0xffffffff


	//   ....[11]....
        /*0068*/ 	.word	0xffffffff


	//----- nvinfo : EIATTR_COOP_GROUP_INSTR_OFFSETS
	.align		4
.L_3555:
        /*006c*/ 	.byte	0x04, 0x28
        /*006e*/ 	.short	(.L_3557 - .L_3556)


	//   ....[0]....
.L_3556:
        /*0070*/ 	.word	0x00001560


	//   ....[1]....
        /*0074*/ 	.word	0x00001570


	//   ....[2]....
        /*0078*/ 	.word	0x000015a0


	//   ....[3]....
        /*007c*/ 	.word	0x000015c0


	//   ....[4]....
        /*0080*/ 	.word	0x000015f0


	//   ....[5]....
        /*0084*/ 	.word	0x00001610


	//   ....[6]....
        /*0088*/ 	.word	0x00001650


	//   ....[7]....
        /*008c*/ 	.word	0x00001680


	//   ....[8]....
        /*0090*/ 	.word	0x000016c0


	//   ....[9]....
        /*0094*/ 	.word	0x000016e0


	//   ....[10]....
        /*0098*/ 	.word	0x00001710


	//   ....[11]....
        /*009c*/ 	.word	0x00001750


	//----- nvinfo : EIATTR_EXIT_INSTR_OFFSETS
	.align		4
.L_3557:
        /*00a0*/ 	.byte	0x04, 0x1c
        /*00a2*/ 	.short	(.L_3559 - .L_3558)


	//   ....[0]....
.L_3558:
        /*00a4*/ 	.word	0x000003e0


	//   ....[1]....
        /*00a8*/ 	.word	0x00001fb0


	//----- nvinfo : EIATTR_MAX_THREADS
	.align		4
.L_3559:
        /*00ac*/ 	.byte	0x04, 0x05
        /*00ae*/ 	.short	(.L_3561 - .L_3560)
.L_3560:
        /*00b0*/ 	.word	0x00000020
        /*00b4*/ 	.word	0x00000001
        /*00b8*/ 	.word	0x00000001


	//----- nvinfo : EIATTR_CRS_STACK_SIZE
	.align		4
.L_3561:
        /*00bc*/ 	.byte	0x04, 0x1e
        /*00be*/ 	.short	(.L_3563 - .L_3562)
.L_3562:
        /*00c0*/ 	.word	0x00000000
.L_3563:


//--------------------- .nv.callgraph             --------------------------
	.section	.nv.callgraph,"",@"SHT_CUDA_CALLGRAPH"
	.align	4
	.sectionentsize	8
	.align		4
        /*0000*/ 	.word	0x00000000
	.align		4
        /*0004*/ 	.word	0xffffffff
	.align		4
        /*0008*/ 	.word	0x00000000
	.align		4
        /*000c*/ 	.word	0xfffffffe
	.align		4
        /*0010*/ 	.word	0x00000000
	.align		4
        /*0014*/ 	.word	0xfffffffd
	.align		4
        /*0018*/ 	.word	0x00000000
	.align		4
        /*001c*/ 	.word	0xfffffffc


//--------------------- .nv.rel.action            --------------------------
	.section	.nv.rel.action,"",@"SHT_CUDA_RELOCINFO"
	.align	8
	.sectionentsize	8
        /*0000*/ 	.byte	0x73, 0x00, 0x00, 0x00, 0x00, 0x00, 0x00, 0x00, 0x00, 0x00, 0x00, 0x11, 0x25, 0x00, 0x05, 0x36


//--------------------- .nv.constant4             --------------------------
	.section	.nv.constant4,"a",@progbits
	.align	8
	.align		8
.nv.constant4:
        /*0000*/ 	.dword	_ZN62_INTERNAL_2155c4e5_26_selective_scan_fwd_fp16_cu_c4313e8d_30564cuda3std3__45__cpo5beginE
	.align		8
        /*0008*/ 	.dword	_ZN62_INTERNAL_2155c4e5_26_selective_scan_fwd_fp16_cu_c4313e8d_30564cuda3std3__45__cpo3endE
	.align		8
        /*0010*/ 	.dword	_ZN62_INTERNAL_2155c4e5_26_selective_scan_fwd_fp16_cu_c4313e8d_30564cuda3std3__45__cpo6cbeginE
	.align		8
        /*0018*/ 	.dword	_ZN62_INTERNAL_2155c4e5_26_selective_scan_fwd_fp16_cu_c4313e8d_30564cuda3std3__45__cpo4cendE
	.align		8
        /*0020*/ 	.dword	_ZN62_INTERNAL_2155c4e5_26_selective_scan_fwd_fp16_cu_c4313e8d_30564cuda3std3__45__cpo6rbeginE
	.align		8
        /*0028*/ 	.dword	_ZN62_INTERNAL_2155c4e5_26_selective_scan_fwd_fp16_cu_c4313e8d_30564cuda3std3__45__cpo4rendE
	.align		8
        /*0030*/ 	.dword	_ZN62_INTERNAL_2155c4e5_26_selective_scan_fwd_fp16_cu_c4313e8d_30564cuda3std3__45__cpo7crbeginE
	.align		8
        /*0038*/ 	.dword	_ZN62_INTERNAL_2155c4e5_26_selective_scan_fwd_fp16_cu_c4313e8d_30564cuda3std3__45__cpo5crendE
	.align		8
        /*0040*/ 	.dword	_ZN62_INTERNAL_2155c4e5_26_selective_scan_fwd_fp16_cu_c4313e8d_30564cuda3std3__464_GLOBAL__N__2155c4e5_26_selective_scan_fwd_fp16_cu_c4313e8d_30566ignoreE
	.align		8
        /*0048*/ 	.dword	_ZN62_INTERNAL_2155c4e5_26_selective_scan_fwd_fp16_cu_c4313e8d_30564cuda3std3__419piecewise_constructE
	.align		8
        /*0050*/ 	.dword	_ZN62_INTERNAL_2155c4e5_26_selective_scan_fwd_fp16_cu_c4313e8d_30564cuda3std3__48in_placeE
	.align		8
        /*0058*/ 	.dword	_ZN62_INTERNAL_2155c4e5_26_selective_scan_fwd_fp16_cu_c4313e8d_30564cuda3std3__420unreachable_sentinelE
	.align		8
        /*0060*/ 	.dword	_ZN62_INTERNAL_2155c4e5_26_selective_scan_fwd_fp16_cu_c4313e8d_30564cuda3std6ranges3__45__cpo4swapE
	.align		8
        /*0068*/ 	.dword	_ZN62_INTERNAL_2155c4e5_26_selective_scan_fwd_fp16_cu_c4313e8d_30564cuda3std6ranges3__45__cpo9iter_moveE
	.align		8
        /*0070*/ 	.dword	_ZN62_INTERNAL_2155c4e5_26_selective_scan_fwd_fp16_cu_c4313e8d_30564cuda3std6ranges3__45__cpo5beginE
	.align		8
        /*0078*/ 	.dword	_ZN62_INTERNAL_2155c4e5_26_selective_scan_fwd_fp16_cu_c4313e8d_30564cuda3std6ranges3__45__cpo3endE
	.align		8
        /*0080*/ 	.dword	_ZN62_INTERNAL_2155c4e5_26_selective_scan_fwd_fp16_cu_c4313e8d_30564cuda3std6ranges3__45__cpo6cbeginE
	.align		8
        /*0088*/ 	.dword	_ZN62_INTERNAL_2155c4e5_26_selective_scan_fwd_fp16_cu_c4313e8d_30564cuda3std6ranges3__45__cpo4cendE
	.align		8
        /*0090*/ 	.dword	_ZN62_INTERNAL_2155c4e5_26_selective_scan_fwd_fp16_cu_c4313e8d_30564cuda3std6ranges3__45__cpo7advanceE
	.align		8
        /*0098*/ 	.dword	_ZN62_INTERNAL_2155c4e5_26_selective_scan_fwd_fp16_cu_c4313e8d_30564cuda3std6ranges3__45__cpo9iter_swapE
	.align		8
        /*00a0*/ 	.dword	_ZN62_INTERNAL_2155c4e5_26_selective_scan_fwd_fp16_cu_c4313e8d_30564cuda3std6ranges3__45__cpo4nextE
	.align		8
        /*00a8*/ 	.dword	_ZN62_INTERNAL_2155c4e5_26_selective_scan_fwd_fp16_cu_c4313e8d_30564cuda3std6ranges3__45__cpo4prevE
	.align		8
        /*00b0*/ 	.dword	_ZN62_INTERNAL_2155c4e5_26_selective_scan_fwd_fp16_cu_c4313e8d_30564cuda3std6ranges3__45__cpo4dataE
	.align		8
        /*00b8*/ 	.dword	_ZN62_INTERNAL_2155c4e5_26_selective_scan_fwd_fp16_cu_c4313e8d_30564cuda3std6ranges3__45__cpo5cdataE
	.align		8
        /*00c0*/ 	.dword	_ZN62_INTERNAL_2155c4e5_26_selective_scan_fwd_fp16_cu_c4313e8d_30564cuda3std6ranges3__45__cpo4sizeE
	.align		8
        /*00c8*/ 	.dword	_ZN62_INTERNAL_2155c4e5_26_selective_scan_fwd_fp16_cu_c4313e8d_30564cuda3std6ranges3__45__cpo5ssizeE
	.align		8
        /*00d0*/ 	.dword	_ZN62_INTERNAL_2155c4e5_26_selective_scan_fwd_fp16_cu_c4313e8d_30564cuda3std6ranges3__45__cpo8distanceE
	.align		8
        /*00d8*/ 	.dword	_ZN62_INTERNAL_2155c4e5_26_selective_scan_fwd_fp16_cu_c4313e8d_30566thrust23THRUST_300001_SM_800_NS6system6detail10sequential3seqE


//--------------------- .nv.constant0._Z25selective_scan_fwd_kernelI32Selective_Scan_fwd_kernel_traitsILi128ELi16ELi1ELb0ELb0ELb0ELb0EN3c104HalfENS1_7complexIfEEEEv13SSMParamsBase --------------------------
	.section	.nv.constant0._Z25selective_scan_fwd_kernelI32Selective_Scan_fwd_kernel_traitsILi128ELi16ELi1ELb0ELb0ELb0ELb0EN3c104HalfENS1_7complexIfEEEEv13SSMParamsBase,"a",@progbits
	.sectionflags	@""
	.align	4
.nv.constant0._Z25selective_scan_fwd_kernelI32Selective_Scan_fwd_kernel_traitsILi128ELi16ELi1ELb0ELb0ELb0ELb0EN3c104HalfENS1_7complexIfEEEEv13SSMParamsBase:
	.zero		632


//--------------------- .nv.constant0._Z25selective_scan_fwd_kernelI32Selective_Scan_fwd_kernel_traitsILi128ELi16ELi1ELb0ELb0ELb0ELb1EN3c104HalfENS1_7complexIfEEEEv13SSMParamsBase --------------------------
	.section	.nv.constant0._Z25selective_scan_fwd_kernelI32Selective_Scan_fwd_kernel_traitsILi128ELi16ELi1ELb0ELb0ELb0ELb1EN3c104HalfENS1_7complexIfEEEEv13SSMParamsBase,"a",@progbits
	.sectionflags	@""
	.align	4
.nv.constant0._Z25selective_scan_fwd_kernelI32Selective_Scan_fwd_kernel_traitsILi128ELi16ELi1ELb0ELb0ELb0ELb1EN3c104HalfENS1_7complexIfEEEEv13SSMParamsBase:
	.zero		632


//--------------------- .nv.constant0._Z25selective_scan_fwd_kernelI32Selective_Scan_fwd_kernel_traitsILi128ELi16ELi1ELb0ELb0ELb1ELb0EN3c104HalfENS1_7complexIfEEEEv13SSMParamsBase --------------------------
	.section	.nv.constant0._Z25selective_scan_fwd_kernelI32Selective_Scan_fwd_kernel_traitsILi128ELi16ELi1ELb0ELb0ELb1ELb0EN3c104HalfENS1_7complexIfEEEEv13SSMParamsBase,"a",@progbits
	.sectionflags	@""
	.align	4
.nv.constant0._Z25selective_scan_fwd_kernelI32Selective_Scan_fwd_kernel_traitsILi128ELi16ELi1ELb0ELb0ELb1ELb0EN3c104HalfENS1_7complexIfEEEEv13SSMParamsBase:
	.zero		632


//--------------------- .nv.constant0._Z25selective_scan_fwd_kernelI32Selective_Scan_fwd_kernel_traitsILi128ELi16ELi1ELb0ELb0ELb1ELb1EN3c104HalfENS1_7complexIfEEEEv13SSMParamsBase --------------------------
	.section	.nv.constant0._Z25selective_scan_fwd_kernelI32Selective_Scan_fwd_kernel_traitsILi128ELi16ELi1ELb0ELb0ELb1ELb1EN3c104HalfENS1_7complexIfEEEEv13SSMParamsBase,"a",@progbits
	.sectionflags	@""
	.align	4
.nv.constant0._Z25selective_scan_fwd_kernelI32Selective_Scan_fwd_kernel_traitsILi128ELi16ELi1ELb0ELb0ELb1ELb1EN3c104HalfENS1_7complexIfEEEEv13SSMParamsBase:
	.zero		632


//--------------------- .nv.constant0._Z25selective_scan_fwd_kernelI32Selective_Scan_fwd_kernel_traitsILi128ELi16ELi1ELb0ELb1ELb0ELb0EN3c104HalfENS1_7complexIfEEEEv13SSMParamsBase --------------------------
	.section	.nv.constant0._Z25selective_scan_fwd_kernelI32Selective_Scan_fwd_kernel_traitsILi128ELi16ELi1ELb0ELb1ELb0ELb0EN3c104HalfENS1_7complexIfEEEEv13SSMParamsBase,"a",@progbits
	.sectionflags	@""
	.align	4
.nv.constant0._Z25selective_scan_fwd_kernelI32Selective_Scan_fwd_kernel_traitsILi128ELi16ELi1ELb0ELb1ELb0ELb0EN3c104HalfENS1_7complexIfEEEEv13SSMParamsBase:
	.zero		632


//--------------------- .nv.constant0._Z25selective_scan_fwd_kernelI32Selective_Scan_fwd_kernel_traitsILi128ELi16ELi1ELb0ELb1ELb0ELb1EN3c104HalfENS1_7complexIfEEEEv13SSMParamsBase --------------------------
	.section	.nv.constant0._Z25selective_scan_fwd_kernelI32Selective_Scan_fwd_kernel_traitsILi128ELi16ELi1ELb0ELb1ELb0ELb1EN3c104HalfENS1_7complexIfEEEEv13SSMParamsBase,"a",@progbits
	.sectionflags	@""
	.align	4
.nv.constant0._Z25selective_scan_fwd_kernelI32Selective_Scan_fwd_kernel_traitsILi128ELi16ELi1ELb0ELb1ELb0ELb1EN3c104HalfENS1_7complexIfEEEEv13SSMParamsBase:
	.zero		632


//--------------------- .nv.constant0._Z25selective_scan_fwd_kernelI32Selective_Scan_fwd_kernel_traitsILi128ELi16ELi1ELb0ELb1ELb1ELb0EN3c104HalfENS1_7complexIfEEEEv13SSMParamsBase --------------------------
	.section	.nv.constant0._Z25selective_scan_fwd_kernelI32Selective_Scan_fwd_kernel_traitsILi128ELi16ELi1ELb0ELb1ELb1ELb0EN3c104HalfENS1_7complexIfEEEEv13SSMParamsBase,"a",@progbits
	.sectionflags	@""
	.align	4
.nv.constant0._Z25selective_scan_fwd_kernelI32Selective_Scan_fwd_kernel_traitsILi128ELi16ELi1ELb0ELb1ELb1ELb0EN3c104HalfENS1_7complexIfEEEEv13SSMParamsBase:
	.zero		632


//--------------------- .nv.constant0._Z25selective_scan_fwd_kernelI32Selective_Scan_fwd_kernel_traitsILi128ELi16ELi1ELb0ELb1ELb1ELb1EN3c104HalfENS1_7complexIfEEEEv13SSMParamsBase --------------------------
	.section	.nv.constant0._Z25selective_scan_fwd_kernelI32Selective_Scan_fwd_kernel_traitsILi128ELi16ELi1ELb0ELb1ELb1ELb1EN3c104HalfENS1_7complexIfEEEEv13SSMParamsBase,"a",@progbits
	.sectionflags	@""
	.align	4
.nv.constant0._Z25selective_scan_fwd_kernelI32Selective_Scan_fwd_kernel_traitsILi128ELi16ELi1ELb0ELb1ELb1ELb1EN3c104HalfENS1_7complexIfEEEEv13SSMParamsBase:
	.zero		632


//--------------------- .nv.constant0._Z25selective_scan_fwd_kernelI32Selective_Scan_fwd_kernel_traitsILi128ELi16ELi1ELb1ELb0ELb0ELb0EN3c104HalfENS1_7complexIfEEEEv13SSMParamsBase --------------------------
	.section	.nv.constant0._Z25selective_scan_fwd_kernelI32Selective_Scan_fwd_kernel_traitsILi128ELi16ELi1ELb1ELb0ELb0ELb0EN3c104HalfENS1_7complexIfEEEEv13SSMParamsBase,"a",@progbits
	.sectionflags	@""
	.align	4
.nv.constant0._Z25selective_scan_fwd_kernelI32Selective_Scan_fwd_kernel_traitsILi128ELi16ELi1ELb1ELb0ELb0ELb0EN3c104HalfENS1_7complexIfEEEEv13SSMParamsBase:
	.zero		632


//--------------------- .nv.constant0._Z25selective_scan_fwd_kernelI32Selective_Scan_fwd_kernel_traitsILi128ELi16ELi1ELb1ELb0ELb0ELb1EN3c104HalfENS1_7complexIfEEEEv13SSMParamsBase --------------------------
	.section	.nv.constant0._Z25selective_scan_fwd_kernelI32Selective_Scan_fwd_kernel_traitsILi128ELi16ELi1ELb1ELb0ELb0ELb1EN3c104HalfENS1_7complexIfEEEEv13SSMParamsBase,"a",@progbits
	.sectionflags	@""
	.align	4
.nv.constant0._Z25selective_scan_fwd_kernelI32Selective_Scan_fwd_kernel_traitsILi128ELi16ELi1ELb1ELb0ELb0ELb1EN3c104HalfENS1_7complexIfEEEEv13SSMParamsBase:
	.zero		632


//--------------------- .nv.constant0._Z25selective_scan_fwd_kernelI32Selective_Scan_fwd_kernel_traitsILi128ELi16ELi1ELb1ELb0ELb1ELb0EN3c104HalfENS1_7complexIfEEEEv13SSMParamsBase --------------------------
	.section	.nv.constant0._Z25selective_scan_fwd_kernelI32Selective_Scan_fwd_kernel_traitsILi128ELi16ELi1ELb1ELb0ELb1ELb0EN3c104HalfENS1_7complexIfEEEEv13SSMParamsBase,"a",@progbits
	.sectionflags	@""
	.align	4
.nv.constant0._Z25selective_scan_fwd_kernelI32Selective_Scan_fwd_kernel_traitsILi128ELi16ELi1ELb1ELb0ELb1ELb0EN3c104HalfENS1_7complexIfEEEEv13SSMParamsBase:
	.zero		632


//--------------------- .nv.constant0._Z25selective_scan_fwd_kernelI32Selective_Scan_fwd_kernel_traitsILi128ELi16ELi1ELb1ELb0ELb1ELb1EN3c104HalfENS1_7complexIfEEEEv13SSMParamsBase --------------------------
	.section	.nv.constant0._Z25selective_scan_fwd_kernelI32Selective_Scan_fwd_kernel_traitsILi128ELi16ELi1ELb1ELb0ELb1ELb1EN3c104HalfENS1_7complexIfEEEEv13SSMParamsBase,"a",@progbits
	.sectionflags	@""
	.align	4
.nv.constant0._Z25selective_scan_fwd_kernelI32Selective_Scan_fwd_kernel_traitsILi128ELi16ELi1ELb1ELb0ELb1ELb1EN3c104HalfENS1_7complexIfEEEEv13SSMParamsBase:
	.zero		632


//--------------------- .nv.constant0._Z25selective_scan_fwd_kernelI32Selective_Scan_fwd_kernel_traitsILi128ELi16ELi1ELb1ELb1ELb0ELb0EN3c104HalfENS1_7complexIfEEEEv13SSMParamsBase --------------------------
	.section	.nv.constant0._Z25selective_scan_fwd_kernelI32Selective_Scan_fwd_kernel_traitsILi128ELi16ELi1ELb1ELb1ELb0ELb0EN3c104HalfENS1_7complexIfEEEEv13SSMParamsBase,"a",@progbits
	.sectionflags	@""
	.align	4
.nv.constant0._Z25selective_scan_fwd_kernelI32Selective_Scan_fwd_kernel_traitsILi128ELi16ELi1ELb1ELb1ELb0ELb0EN3c104HalfENS1_7complexIfEEEEv13SSMParamsBase:
	.zero		632


//--------------------- .nv.constant0._Z25selective_scan_fwd_kernelI32Selective_Scan_fwd_kernel_traitsILi128ELi16ELi1ELb1ELb1ELb0ELb1EN3c104HalfENS1_7complexIfEEEEv13SSMParamsBase --------------------------
	.section	.nv.constant0._Z25selective_scan_fwd_kernelI32Selective_Scan_fwd_kernel_traitsILi128ELi16ELi1ELb1ELb1ELb0ELb1EN3c104HalfENS1_7complexIfEEEEv13SSMParamsBase,"a",@progbits
	.sectionflags	@""
	.align	4
.nv.constant0._Z25selective_scan_fwd_kernelI32Selective_Scan_fwd_kernel_traitsILi128ELi16ELi1ELb1ELb1ELb0ELb1EN3c104HalfENS1_7complexIfEEEEv13SSMParamsBase:
	.zero		632


//--------------------- .nv.constant0._Z25selective_scan_fwd_kernelI32Selective_Scan_fwd_kernel_traitsILi128ELi16ELi1ELb1ELb1ELb1ELb0EN3c104HalfENS1_7complexIfEEEEv13SSMParamsBase --------------------------
	.section	.nv.constant0._Z25selective_scan_fwd_kernelI32Selective_Scan_fwd_kernel_traitsILi128ELi16ELi1ELb1ELb1ELb1ELb0EN3c104HalfENS1_7complexIfEEEEv13SSMParamsBase,"a",@progbits
	.sectionflags	@""
	.align	4
.nv.constant0._Z25selective_scan_fwd_kernelI32Selective_Scan_fwd_kernel_traitsILi128ELi16ELi1ELb1ELb1ELb1ELb0EN3c104HalfENS1_7complexIfEEEEv13SSMParamsBase:
	.zero		632


//--------------------- .nv.constant0._Z25selective_scan_fwd_kernelI32Selective_Scan_fwd_kernel_traitsILi128ELi16ELi1ELb1ELb1ELb1ELb1EN3c104HalfENS1_7complexIfEEEEv13SSMParamsBase --------------------------
	.section	.nv.constant0._Z25selective_scan_fwd_kernelI32Selective_Scan_fwd_kernel_traitsILi128ELi16ELi1ELb1ELb1ELb1ELb1EN3c104HalfENS1_7complexIfEEEEv13SSMParamsBase,"a",@progbits
	.sectionflags	@""
	.align	4
.nv.constant0._Z25selective_scan_fwd_kernelI32Selective_Scan_fwd_kernel_traitsILi128ELi16ELi1ELb1ELb1ELb1ELb1EN3c104HalfENS1_7complexIfEEEEv13SSMParamsBase:
	.zero		632


//--------------------- .nv.constant0._Z25selective_scan_fwd_kernelI32Selective_Scan_fwd_kernel_traitsILi64ELi16ELi1ELb0ELb0ELb0ELb0EN3c104HalfENS1_7complexIfEEEEv13SSMParamsBase --------------------------
	.section	.nv.constant0._Z25selective_scan_fwd_kernelI32Selective_Scan_fwd_kernel_traitsILi64ELi16ELi1ELb0ELb0ELb0ELb0EN3c104HalfENS1_7complexIfEEEEv13SSMParamsBase,"a",@progbits
	.sectionflags	@""
	.align	4
.nv.constant0._Z25selective_scan_fwd_kernelI32Selective_Scan_fwd_kernel_traitsILi64ELi16ELi1ELb0ELb0ELb0ELb0EN3c104HalfENS1_7complexIfEEEEv13SSMParamsBase:
	.zero		632


//--------------------- .nv.constant0._Z25selective_scan_fwd_kernelI32Selective_Scan_fwd_kernel_traitsILi64ELi16ELi1ELb0ELb0ELb0ELb1EN3c104HalfENS1_7complexIfEEEEv13SSMParamsBase --------------------------
	.section	.nv.constant0._Z25selective_scan_fwd_kernelI32Selective_Scan_fwd_kernel_traitsILi64ELi16ELi1ELb0ELb0ELb0ELb1EN3c104HalfENS1_7complexIfEEEEv13SSMParamsBase,"a",@progbits
	.sectionflags	@""
	.align	4
.nv.constant0._Z25selective_scan_fwd_kernelI32Selective_Scan_fwd_kernel_traitsILi64ELi16ELi1ELb0ELb0ELb0ELb1EN3c104HalfENS1_7complexIfEEEEv13SSMParamsBase:
	.zero		632


//--------------------- .nv.constant0._Z25selective_scan_fwd_kernelI32Selective_Scan_fwd_kernel_traitsILi64ELi16ELi1ELb0ELb0ELb1ELb0EN3c104HalfENS1_7complexIfEEEEv13SSMParamsBase --------------------------
	.section	.nv.constant0._Z25selective_scan_fwd_kernelI32Selective_Scan_fwd_kernel_traitsILi64ELi16ELi1ELb0ELb0ELb1ELb0EN3c104HalfENS1_7complexIfEEEEv13SSMParamsBase,"a",@progbits
	.sectionflags	@""
	.align	4
.nv.constant0._Z25selective_scan_fwd_kernelI32Selective_Scan_fwd_kernel_traitsILi64ELi16ELi1ELb0ELb0ELb1ELb0EN3c104HalfENS1_7complexIfEEEEv13SSMParamsBase:
	.zero		632


//--------------------- .nv.constant0._Z25selective_scan_fwd_kernelI32Selective_Scan_fwd_kernel_traitsILi64ELi16ELi1ELb0ELb0ELb1ELb1EN3c104HalfENS1_7complexIfEEEEv13SSMParamsBase --------------------------
	.section	.nv.constant0._Z25selective_scan_fwd_kernelI32Selective_Scan_fwd_kernel_traitsILi64ELi16ELi1ELb0ELb0ELb1ELb1EN3c104HalfENS1_7complexIfEEEEv13SSMParamsBase,"a",@progbits
	.sectionflags	@""
	.align	4
.nv.constant0._Z25selective_scan_fwd_kernelI32Selective_Scan_fwd_kernel_traitsILi64ELi16ELi1ELb0ELb0ELb1ELb1EN3c104HalfENS1_7complexIfEEEEv13SSMParamsBase:
	.zero		632


//--------------------- .nv.constant0._Z25selective_scan_fwd_kernelI32Selective_Scan_fwd_kernel_traitsILi64ELi16ELi1ELb0ELb1ELb0ELb0EN3c104HalfENS1_7complexIfEEEEv13SSMParamsBase --------------------------
	.section	.nv.constant0._Z25selective_scan_fwd_kernelI32Selective_Scan_fwd_kernel_traitsILi64ELi16ELi1ELb0ELb1ELb0ELb0EN3c104HalfENS1_7complexIfEEEEv13SSMParamsBase,"a",@progbits
	.sectionflags	@""
	.align	4
.nv.constant0._Z25selective_scan_fwd_kernelI32Selective_Scan_fwd_kernel_traitsILi64ELi16ELi1ELb0ELb1ELb0ELb0EN3c104HalfENS1_7complexIfEEEEv13SSMParamsBase:
	.zero		632


//--------------------- .nv.constant0._Z25selective_scan_fwd_kernelI32Selective_Scan_fwd_kernel_traitsILi64ELi16ELi1ELb0ELb1ELb0ELb1EN3c104HalfENS1_7complexIfEEEEv13SSMParamsBase --------------------------
	.section	.nv.constant0._Z25selective_scan_fwd_kernelI32Selective_Scan_fwd_kernel_traitsILi64ELi16ELi1ELb0ELb1ELb0ELb1EN3c104HalfENS1_7complexIfEEEEv13SSMParamsBase,"a",@progbits
	.sectionflags	@""
	.align	4
.nv.constant0._Z25selective_scan_fwd_kernelI32Selective_Scan_fwd_kernel_traitsILi64ELi16ELi1ELb0ELb1ELb0ELb1EN3c104HalfENS1_7complexIfEEEEv13SSMParamsBase:
	.zero		632


//--------------------- .nv.constant0._Z25selective_scan_fwd_kernelI32Selective_Scan_fwd_kernel_traitsILi64ELi16ELi1ELb0ELb1ELb1ELb0EN3c104HalfENS1_7complexIfEEEEv13SSMParamsBase --------------------------
	.section	.nv.constant0._Z25selective_scan_fwd_kernelI32Selective_Scan_fwd_kernel_traitsILi64ELi16ELi1ELb0ELb1ELb1ELb0EN3c104HalfENS1_7complexIfEEEEv13SSMParamsBase,"a",@progbits
	.sectionflags	@""
	.align	4
.nv.constant0._Z25selective_scan_fwd_kernelI32Selective_Scan_fwd_kernel_traitsILi64ELi16ELi1ELb0ELb1ELb1ELb0EN3c104HalfENS1_7complexIfEEEEv13SSMParamsBase:
	.zero		632


//--------------------- .nv.constant0._Z25selective_scan_fwd_kernelI32Selective_Scan_fwd_kernel_traitsILi64ELi16ELi1ELb0ELb1ELb1ELb1EN3c104HalfENS1_7complexIfEEEEv13SSMParamsBase --------------------------
	.section	.nv.constant0._Z25selective_scan_fwd_kernelI32Selective_Scan_fwd_kernel_traitsILi64ELi16ELi1ELb0ELb1ELb1ELb1EN3c104HalfENS1_7complexIfEEEEv13SSMParamsBase,"a",@progbits
	.sectionflags	@""
	.align	4
.nv.constant0._Z25selective_scan_fwd_kernelI32Selective_Scan_fwd_kernel_traitsILi64ELi16ELi1ELb0ELb1ELb1ELb1EN3c104HalfENS1_7complexIfEEEEv13SSMParamsBase:
	.zero		632


//--------------------- .nv.constant0._Z25selective_scan_fwd_kernelI32Selective_Scan_fwd_kernel_traitsILi64ELi16ELi1ELb1ELb0ELb0ELb0EN3c104HalfENS1_7complexIfEEEEv13SSMParamsBase --------------------------
	.section	.nv.constant0._Z25selective_scan_fwd_kernelI32Selective_Scan_fwd_kernel_traitsILi64ELi16ELi1ELb1ELb0ELb0ELb0EN3c104HalfENS1_7complexIfEEEEv13SSMParamsBase,"a",@progbits
	.sectionflags	@""
	.align	4
.nv.constant0._Z25selective_scan_fwd_kernelI32Selective_Scan_fwd_kernel_traitsILi64ELi16ELi1ELb1ELb0ELb0ELb0EN3c104HalfENS1_7complexIfEEEEv13SSMParamsBase:
	.zero		632


//--------------------- .nv.constant0._Z25selective_scan_fwd_kernelI32Selective_Scan_fwd_kernel_traitsILi64ELi16ELi1ELb1ELb0ELb0ELb1EN3c104HalfENS1_7complexIfEEEEv13SSMParamsBase --------------------------
	.section	.nv.constant0._Z25selective_scan_fwd_kernelI32Selective_Scan_fwd_kernel_traitsILi64ELi16ELi1ELb1ELb0ELb0ELb1EN3c104HalfENS1_7complexIfEEEEv13SSMParamsBase,"a",@progbits
	.sectionflags	@""
	.align	4
.nv.constant0._Z25selective_scan_fwd_kernelI32Selective_Scan_fwd_kernel_traitsILi64ELi16ELi1ELb1ELb0ELb0ELb1EN3c104HalfENS1_7complexIfEEEEv13SSMParamsBase:
	.zero		632


//--------------------- .nv.constant0._Z25selective_scan_fwd_kernelI32Selective_Scan_fwd_kernel_traitsILi64ELi16ELi1ELb1ELb0ELb1ELb0EN3c104HalfENS1_7complexIfEEEEv13SSMParamsBase --------------------------
	.section	.nv.constant0._Z25selective_scan_fwd_kernelI32Selective_Scan_fwd_kernel_traitsILi64ELi16ELi1ELb1ELb0ELb1ELb0EN3c104HalfENS1_7complexIfEEEEv13SSMParamsBase,"a",@progbits
	.sectionflags	@""
	.align	4
.nv.constant0._Z25selective_scan_fwd_kernelI32Selective_Scan_fwd_kernel_traitsILi64ELi16ELi1ELb1ELb0ELb1ELb0EN3c104HalfENS1_7complexIfEEEEv13SSMParamsBase:
	.zero		632


//--------------------- .nv.constant0._Z25selective_scan_fwd_kernelI32Selective_Scan_fwd_kernel_traitsILi64ELi16ELi1ELb1ELb0ELb1ELb1EN3c104HalfENS1_7complexIfEEEEv13SSMParamsBase --------------------------
	.section	.nv.constant0._Z25selective_scan_fwd_kernelI32Selective_Scan_fwd_kernel_traitsILi64ELi16ELi1ELb1ELb0ELb1ELb1EN3c104HalfENS1_7complexIfEEEEv13SSMParamsBase,"a",@progbits
	.sectionflags	@""
	.align	4
.nv.constant0._Z25selective_scan_fwd_kernelI32Selective_Scan_fwd_kernel_traitsILi64ELi16ELi1ELb1ELb0ELb1ELb1EN3c104HalfENS1_7complexIfEEEEv13SSMParamsBase:
	.zero		632


//--------------------- .nv.constant0._Z25selective_scan_fwd_kernelI32Selective_Scan_fwd_kernel_traitsILi64ELi16ELi1ELb1ELb1ELb0ELb0EN3c104HalfENS1_7complexIfEEEEv13SSMParamsBase --------------------------
	.section	.nv.constant0._Z25selective_scan_fwd_kernelI32Selective_Scan_fwd_kernel_traitsILi64ELi16ELi1ELb1ELb1ELb0ELb0EN3c104HalfENS1_7complexIfEEEEv13SSMParamsBase,"a",@progbits
	.sectionflags	@""
	.align	4
.nv.constant0._Z25selective_scan_fwd_kernelI32Selective_Scan_fwd_kernel_traitsILi64ELi16ELi1ELb1ELb1ELb0ELb0EN3c104HalfENS1_7complexIfEEEEv13SSMParamsBase:
	.zero		632


//--------------------- .nv.constant0._Z25selective_scan_fwd_kernelI32Selective_Scan_fwd_kernel_traitsILi64ELi16ELi1ELb1ELb1ELb0ELb1EN3c104HalfENS1_7complexIfEEEEv13SSMParamsBase --------------------------
	.section	.nv.constant0._Z25selective_scan_fwd_kernelI32Selective_Scan_fwd_kernel_traitsILi64ELi16ELi1ELb1ELb1ELb0ELb1EN3c104HalfENS1_7complexIfEEEEv13SSMParamsBase,"a",@progbits
	.sectionflags	@""
	.align	4
.nv.constant0._Z25selective_scan_fwd_kernelI32Selective_Scan_fwd_kernel_traitsILi64ELi16ELi1ELb1ELb1ELb0ELb1EN3c104HalfENS1_7complexIfEEEEv13SSMParamsBase:
	.zero		632


//--------------------- .nv.constant0._Z25selective_scan_fwd_kernelI32Selective_Scan_fwd_kernel_traitsILi64ELi16ELi1ELb1ELb1ELb1ELb0EN3c104HalfENS1_7complexIfEEEEv13SSMParamsBase --------------------------
	.section	.nv.constant0._Z25selective_scan_fwd_kernelI32Selective_Scan_fwd_kernel_traitsILi64ELi16ELi1ELb1ELb1ELb1ELb0EN3c104HalfENS1_7complexIfEEEEv13SSMParamsBase,"a",@progbits
	.sectionflags	@""
	.align	4
.nv.constant0._Z25selective_scan_fwd_kernelI32Selective_Scan_fwd_kernel_traitsILi64ELi16ELi1ELb1ELb1ELb1ELb0EN3c104HalfENS1_7complexIfEEEEv13SSMParamsBase:
	.zero		632


//--------------------- .nv.constant0._Z25selective_scan_fwd_kernelI32Selective_Scan_fwd_kernel_traitsILi64ELi16ELi1ELb1ELb1ELb1ELb1EN3c104HalfENS1_7complexIfEEEEv13SSMParamsBase --------------------------
	.section	.nv.constant0._Z25selective_scan_fwd_kernelI32Selective_Scan_fwd_kernel_traitsILi64ELi16ELi1ELb1ELb1ELb1ELb1EN3c104HalfENS1_7complexIfEEEEv13SSMParamsBase,"a",@progbits
	.sectionflags	@""
	.align	4
.nv.constant0._Z25selective_scan_fwd_kernelI32Selective_Scan_fwd_kernel_traitsILi64ELi16ELi1ELb1ELb1ELb1ELb1EN3c104HalfENS1_7complexIfEEEEv13SSMParamsBase:
	.zero		632


//--------------------- .nv.constant0._Z25selective_scan_fwd_kernelI32Selective_Scan_fwd_kernel_traitsILi32ELi16ELi1ELb0ELb0ELb0ELb0EN3c104HalfENS1_7complexIfEEEEv13SSMParamsBase --------------------------
	.section	.nv.constant0._Z25selective_scan_fwd_kernelI32Selective_Scan_fwd_kernel_traitsILi32ELi16ELi1ELb0ELb0ELb0ELb0EN3c104HalfENS1_7complexIfEEEEv13SSMParamsBase,"a",@progbits
	.sectionflags	@""
	.align	4
.nv.constant0._Z25selective_scan_fwd_kernelI32Selective_Scan_fwd_kernel_traitsILi32ELi16ELi1ELb0ELb0ELb0ELb0EN3c104HalfENS1_7complexIfEEEEv13SSMParamsBase:
	.zero		632


//--------------------- .nv.constant0._Z25selective_scan_fwd_kernelI32Selective_Scan_fwd_kernel_traitsILi32ELi16ELi1ELb0ELb0ELb0ELb1EN3c104HalfENS1_7complexIfEEEEv13SSMParamsBase --------------------------
	.section	.nv.constant0._Z25selective_scan_fwd_kernelI32Selective_Scan_fwd_kernel_traitsILi32ELi16ELi1ELb0ELb0ELb0ELb1EN3c104HalfENS1_7complexIfEEEEv13SSMParamsBase,"a",@progbits
	.sectionflags	@""
	.align	4
.nv.constant0._Z25selective_scan_fwd_kernelI32Selective_Scan_fwd_kernel_traitsILi32ELi16ELi1ELb0ELb0ELb0ELb1EN3c104HalfENS1_7complexIfEEEEv13SSMParamsBase:
	.zero		632


//--------------------- .nv.constant0._Z25selective_scan_fwd_kernelI32Selective_Scan_fwd_kernel_traitsILi32ELi16ELi1ELb0ELb0ELb1ELb0EN3c104HalfENS1_7complexIfEEEEv13SSMParamsBase --------------------------
	.section	.nv.constant0._Z25selective_scan_fwd_kernelI32Selective_Scan_fwd_kernel_traitsILi32ELi16ELi1ELb0ELb0ELb1ELb0EN3c104HalfENS1_7complexIfEEEEv13SSMParamsBase,"a",@progbits
	.sectionflags	@""
	.align	4
.nv.constant0._Z25selective_scan_fwd_kernelI32Selective_Scan_fwd_kernel_traitsILi32ELi16ELi1ELb0ELb0ELb1ELb0EN3c104HalfENS1_7complexIfEEEEv13SSMParamsBase:
	.zero		632


//--------------------- .nv.constant0._Z25selective_scan_fwd_kernelI32Selective_Scan_fwd_kernel_traitsILi32ELi16ELi1ELb0ELb0ELb1ELb1EN3c104HalfENS1_7complexIfEEEEv13SSMParamsBase --------------------------
	.section	.nv.constant0._Z25selective_scan_fwd_kernelI32Selective_Scan_fwd_kernel_traitsILi32ELi16ELi1ELb0ELb0ELb1ELb1EN3c104HalfENS1_7complexIfEEEEv13SSMParamsBase,"a",@progbits
	.sectionflags	@""
	.align	4
.nv.constant0._Z25selective_scan_fwd_kernelI32Selective_Scan_fwd_kernel_traitsILi32ELi16ELi1ELb0ELb0ELb1ELb1EN3c104HalfENS1_7complexIfEEEEv13SSMParamsBase:
	.zero		632


//--------------------- .nv.constant0._Z25selective_scan_fwd_kernelI32Selective_Scan_fwd_kernel_traitsILi32ELi16ELi1ELb0ELb1ELb0ELb0EN3c104HalfENS1_7complexIfEEEEv13SSMParamsBase --------------------------
	.section	.nv.constant0._Z25selective_scan_fwd_kernelI32Selective_Scan_fwd_kernel_traitsILi32ELi16ELi1ELb0ELb1ELb0ELb0EN3c104HalfENS1_7complexIfEEEEv13SSMParamsBase,"a",@progbits
	.sectionflags	@""
	.align	4
.nv.constant0._Z25selective_scan_fwd_kernelI32Selective_Scan_fwd_kernel_traitsILi32ELi16ELi1ELb0ELb1ELb0ELb0EN3c104HalfENS1_7complexIfEEEEv13SSMParamsBase:
	.zero		632


//--------------------- .nv.constant0._Z25selective_scan_fwd_kernelI32Selective_Scan_fwd_kernel_traitsILi32ELi16ELi1ELb0ELb1ELb0ELb1EN3c104HalfENS1_7complexIfEEEEv13SSMParamsBase --------------------------
	.section	.nv.constant0._Z25selective_scan_fwd_kernelI32Selective_Scan_fwd_kernel_traitsILi32ELi16ELi1ELb0ELb1ELb0ELb1EN3c104HalfENS1_7complexIfEEEEv13SSMParamsBase,"a",@progbits
	.sectionflags	@""
	.align	4
.nv.constant0._Z25selective_scan_fwd_kernelI32Selective_Scan_fwd_kernel_traitsILi32ELi16ELi1ELb0ELb1ELb0ELb1EN3c104HalfENS1_7complexIfEEEEv13SSMParamsBase:
	.zero		632


//--------------------- .nv.constant0._Z25selective_scan_fwd_kernelI32Selective_Scan_fwd_kernel_traitsILi32ELi16ELi1ELb0ELb1ELb1ELb0EN3c104HalfENS1_7complexIfEEEEv13SSMParamsBase --------------------------
	.section	.nv.constant0._Z25selective_scan_fwd_kernelI32Selective_Scan_fwd_kernel_traitsILi32ELi16ELi1ELb0ELb1ELb1ELb0EN3c104HalfENS1_7complexIfEEEEv13SSMParamsBase,"a",@progbits
	.sectionflags	@""
	.align	4
.nv.constant0._Z25selective_scan_fwd_kernelI32Selective_Scan_fwd_kernel_traitsILi32ELi16ELi1ELb0ELb1ELb1ELb0EN3c104HalfENS1_7complexIfEEEEv13SSMParamsBase:
	.zero		632


//--------------------- .nv.constant0._Z25selective_scan_fwd_kernelI32Selective_Scan_fwd_kernel_traitsILi32ELi16ELi1ELb0ELb1ELb1ELb1EN3c104HalfENS1_7complexIfEEEEv13SSMParamsBase --------------------------
	.section	.nv.constant0._Z25selective_scan_fwd_kernelI32Selective_Scan_fwd_kernel_traitsILi32ELi16ELi1ELb0ELb1ELb1ELb1EN3c104HalfENS1_7complexIfEEEEv13SSMParamsBase,"a",@progbits
	.sectionflags	@""
	.align	4
.nv.constant0._Z25selective_scan_fwd_kernelI32Selective_Scan_fwd_kernel_traitsILi32ELi16ELi1ELb0ELb1ELb1ELb1EN3c104HalfENS1_7complexIfEEEEv13SSMParamsBase:
	.zero		632


//--------------------- .nv.constant0._Z25selective_scan_fwd_kernelI32Selective_Scan_fwd_kernel_traitsILi32ELi16ELi1ELb1ELb0ELb0ELb0EN3c104HalfENS1_7complexIfEEEEv13SSMParamsBase --------------------------
	.section	.nv.constant0._Z25selective_scan_fwd_kernelI32Selective_Scan_fwd_kernel_traitsILi32ELi16ELi1ELb1ELb0ELb0ELb0EN3c104HalfENS1_7complexIfEEEEv13SSMParamsBase,"a",@progbits
	.sectionflags	@""
	.align	4
.nv.constant0._Z25selective_scan_fwd_kernelI32Selective_Scan_fwd_kernel_traitsILi32ELi16ELi1ELb1ELb0ELb0ELb0EN3c104HalfENS1_7complexIfEEEEv13SSMParamsBase:
	.zero		632


//--------------------- .nv.constant0._Z25selective_scan_fwd_kernelI32Selective_Scan_fwd_kernel_traitsILi32ELi16ELi1ELb1ELb0ELb0ELb1EN3c104HalfENS1_7complexIfEEEEv13SSMParamsBase --------------------------
	.section	.nv.constant0._Z25selective_scan_fwd_kernelI32Selective_Scan_fwd_kernel_traitsILi32ELi16ELi1ELb1ELb0ELb0ELb1EN3c104HalfENS1_7complexIfEEEEv13SSMParamsBase,"a",@progbits
	.sectionflags	@""
	.align	4
.nv.constant0._Z25selective_scan_fwd_kernelI32Selective_Scan_fwd_kernel_traitsILi32ELi16ELi1ELb1ELb0ELb0ELb1EN3c104HalfENS1_7complexIfEEEEv13SSMParamsBase:
	.zero		632


//--------------------- .nv.constant0._Z25selective_scan_fwd_kernelI32Selective_Scan_fwd_kernel_traitsILi32ELi16ELi1ELb1ELb0ELb1ELb0EN3c104HalfENS1_7complexIfEEEEv13SSMParamsBase --------------------------
	.section	.nv.constant0._Z25selective_scan_fwd_kernelI32Selective_Scan_fwd_kernel_traitsILi32ELi16ELi1ELb1ELb0ELb1ELb0EN3c104HalfENS1_7complexIfEEEEv13SSMParamsBase,"a",@progbits
	.sectionflags	@""
	.align	4
.nv.constant0._Z25selective_scan_fwd_kernelI32Selective_Scan_fwd_kernel_traitsILi32ELi16ELi1ELb1ELb0ELb1ELb0EN3c104HalfENS1_7complexIfEEEEv13SSMParamsBase:
	.zero		632


//--------------------- .nv.constant0._Z25selective_scan_fwd_kernelI32Selective_Scan_fwd_kernel_traitsILi32ELi16ELi1ELb1ELb0ELb1ELb1EN3c104HalfENS1_7complexIfEEEEv13SSMParamsBase --------------------------
	.section	.nv.constant0._Z25selective_scan_fwd_kernelI32Selective_Scan_fwd_kernel_traitsILi32ELi16ELi1ELb1ELb0ELb1ELb1EN3c104HalfENS1_7complexIfEEEEv13SSMParamsBase,"a",@progbits
	.sectionflags	@""
	.align	4
.nv.constant0._Z25selective_scan_fwd_kernelI32Selective_Scan_fwd_kernel_traitsILi32ELi16ELi1ELb1ELb0ELb1ELb1EN3c104HalfENS1_7complexIfEEEEv13SSMParamsBase:
	.zero		632


//--------------------- .nv.constant0._Z25selective_scan_fwd_kernelI32Selective_Scan_fwd_kernel_traitsILi32ELi16ELi1ELb1ELb1ELb0ELb0EN3c104HalfENS1_7complexIfEEEEv13SSMParamsBase --------------------------
	.section	.nv.constant0._Z25selective_scan_fwd_kernelI32Selective_Scan_fwd_kernel_traitsILi32ELi16ELi1ELb1ELb1ELb0ELb0EN3c104HalfENS1_7complexIfEEEEv13SSMParamsBase,"a",@progbits
	.sectionflags	@""
	.align	4
.nv.constant0._Z25selective_scan_fwd_kernelI32Selective_Scan_fwd_kernel_traitsILi32ELi16ELi1ELb1ELb1ELb0ELb0EN3c104HalfENS1_7complexIfEEEEv13SSMParamsBase:
	.zero		632


//--------------------- .nv.constant0._Z25selective_scan_fwd_kernelI32Selective_Scan_fwd_kernel_traitsILi32ELi16ELi1ELb1ELb1ELb0ELb1EN3c104HalfENS1_7complexIfEEEEv13SSMParamsBase --------------------------
	.section	.nv.constant0._Z25selective_scan_fwd_kernelI32Selective_Scan_fwd_kernel_traitsILi32ELi16ELi1ELb1ELb1ELb0ELb1EN3c104HalfENS1_7complexIfEEEEv13SSMParamsBase,"a",@progbits
	.sectionflags	@""
	.align	4
.nv.constant0._Z25selective_scan_fwd_kernelI32Selective_Scan_fwd_kernel_traitsILi32ELi16ELi1ELb1ELb1ELb0ELb1EN3c104HalfENS1_7complexIfEEEEv13SSMParamsBase:
	.zero		632


//--------------------- .nv.constant0._Z25selective_scan_fwd_kernelI32Selective_Scan_fwd_kernel_traitsILi32ELi16ELi1ELb1ELb1ELb1ELb0EN3c104HalfENS1_7complexIfEEEEv13SSMParamsBase --------------------------
	.section	.nv.constant0._Z25selective_scan_fwd_kernelI32Selective_Scan_fwd_kernel_traitsILi32ELi16ELi1ELb1ELb1ELb1ELb0EN3c104HalfENS1_7complexIfEEEEv13SSMParamsBase,"a",@progbits
	.sectionflags	@""
	.align	4
.nv.constant0._Z25selective_scan_fwd_kernelI32Selective_Scan_fwd_kernel_traitsILi32ELi16ELi1ELb1ELb1ELb1ELb0EN3c104HalfENS1_7complexIfEEEEv13SSMParamsBase:
	.zero		632


//--------------------- .nv.constant0._Z25selective_scan_fwd_kernelI32Selective_Scan_fwd_kernel_traitsILi32ELi16ELi1ELb1ELb1ELb1ELb1EN3c104HalfENS1_7complexIfEEEEv13SSMParamsBase --------------------------
	.section	.nv.constant0._Z25selective_scan_fwd_kernelI32Selective_Scan_fwd_kernel_traitsILi32ELi16ELi1ELb1ELb1ELb1ELb1EN3c104HalfENS1_7complexIfEEEEv13SSMParamsBase,"a",@progbits
	.sectionflags	@""
	.align	4
.nv.constant0._Z25selective_scan_fwd_kernelI32Selective_Scan_fwd_kernel_traitsILi32ELi16ELi1ELb1ELb1ELb1ELb1EN3c104HalfENS1_7complexIfEEEEv13SSMParamsBase:
	.zero		632


//--------------------- .nv.constant0._Z25selective_scan_fwd_kernelI32Selective_Scan_fwd_kernel_traitsILi32ELi8ELi1ELb0ELb0ELb0ELb0EN3c104HalfENS1_7complexIfEEEEv13SSMParamsBase --------------------------
	.section	.nv.constant0._Z25selective_scan_fwd_kernelI32Selective_Scan_fwd_kernel_traitsILi32ELi8ELi1ELb0ELb0ELb0ELb0EN3c104HalfENS1_7complexIfEEEEv13SSMParamsBase,"a",@progbits
	.sectionflags	@""
	.align	4
.nv.constant0._Z25selective_scan_fwd_kernelI32Selective_Scan_fwd_kernel_traitsILi32ELi8ELi1ELb0ELb0ELb0ELb0EN3c104HalfENS1_7complexIfEEEEv13SSMParamsBase:
	.zero		632


//--------------------- .nv.constant0._Z25selective_scan_fwd_kernelI32Selective_Scan_fwd_kernel_traitsILi32ELi8ELi1ELb0ELb0ELb0ELb1EN3c104HalfENS1_7complexIfEEEEv13SSMParamsBase --------------------------
	.section	.nv.constant0._Z25selective_scan_fwd_kernelI32Selective_Scan_fwd_kernel_traitsILi32ELi8ELi1ELb0ELb0ELb0ELb1EN3c104HalfENS1_7complexIfEEEEv13SSMParamsBase,"a",@progbits
	.sectionflags	@""
	.align	4
.nv.constant0._Z25selective_scan_fwd_kernelI32Selective_Scan_fwd_kernel_traitsILi32ELi8ELi1ELb0ELb0ELb0ELb1EN3c104HalfENS1_7complexIfEEEEv13SSMParamsBase:
	.zero		632


//--------------------- .nv.constant0._Z25selective_scan_fwd_kernelI32Selective_Scan_fwd_kernel_traitsILi32ELi8ELi1ELb0ELb0ELb1ELb0EN3c104HalfENS1_7complexIfEEEEv13SSMParamsBase --------------------------
	.section	.nv.constant0._Z25selective_scan_fwd_kernelI32Selective_Scan_fwd_kernel_traitsILi32ELi8ELi1ELb0ELb0ELb1ELb0EN3c104HalfENS1_7complexIfEEEEv13SSMParamsBase,"a",@progbits
	.sectionflags	@""
	.align	4
.nv.constant0._Z25selective_scan_fwd_kernelI32Selective_Scan_fwd_kernel_traitsILi32ELi8ELi1ELb0ELb0ELb1ELb0EN3c104HalfENS1_7complexIfEEEEv13SSMParamsBase:
	.zero		632


//--------------------- .nv.constant0._Z25selective_scan_fwd_kernelI32Selective_Scan_fwd_kernel_traitsILi32ELi8ELi1ELb0ELb0ELb1ELb1EN3c104HalfENS1_7complexIfEEEEv13SSMParamsBase --------------------------
	.section	.nv.constant0._Z25selective_scan_fwd_kernelI32Selective_Scan_fwd_kernel_traitsILi32ELi8ELi1ELb0ELb0ELb1ELb1EN3c104HalfENS1_7complexIfEEEEv13SSMParamsBase,"a",@progbits
	.sectionflags	@""
	.align	4
.nv.constant0._Z25selective_scan_fwd_kernelI32Selective_Scan_fwd_kernel_traitsILi32ELi8ELi1ELb0ELb0ELb1ELb1EN3c104HalfENS1_7complexIfEEEEv13SSMParamsBase:
	.zero		632


//--------------------- .nv.constant0._Z25selective_scan_fwd_kernelI32Selective_Scan_fwd_kernel_traitsILi32ELi8ELi1ELb0ELb1ELb0ELb0EN3c104HalfENS1_7complexIfEEEEv13SSMParamsBase --------------------------
	.section	.nv.constant0._Z25selective_scan_fwd_kernelI32Selective_Scan_fwd_kernel_traitsILi32ELi8ELi1ELb0ELb1ELb0ELb0EN3c104HalfENS1_7complexIfEEEEv13SSMParamsBase,"a",@progbits
	.sectionflags	@""
	.align	4
.nv.constant0._Z25selective_scan_fwd_kernelI32Selective_Scan_fwd_kernel_traitsILi32ELi8ELi1ELb0ELb1ELb0ELb0EN3c104HalfENS1_7complexIfEEEEv13SSMParamsBase:
	.zero		632


//--------------------- .nv.constant0._Z25selective_scan_fwd_kernelI32Selective_Scan_fwd_kernel_traitsILi32ELi8ELi1ELb0ELb1ELb0ELb1EN3c104HalfENS1_7complexIfEEEEv13SSMParamsBase --------------------------
	.section	.nv.constant0._Z25selective_scan_fwd_kernelI32Selective_Scan_fwd_kernel_traitsILi32ELi8ELi1ELb0ELb1ELb0ELb1EN3c104HalfENS1_7complexIfEEEEv13SSMParamsBase,"a",@progbits
	.sectionflags	@""
	.align	4
.nv.constant0._Z25selective_scan_fwd_kernelI32Selective_Scan_fwd_kernel_traitsILi32ELi8ELi1ELb0ELb1ELb0ELb1EN3c104HalfENS1_7complexIfEEEEv13SSMParamsBase:
	.zero		632


//--------------------- .nv.constant0._Z25selective_scan_fwd_kernelI32Selective_Scan_fwd_kernel_traitsILi32ELi8ELi1ELb0ELb1ELb1ELb0EN3c104HalfENS1_7complexIfEEEEv13SSMParamsBase --------------------------
	.section	.nv.constant0._Z25selective_scan_fwd_kernelI32Selective_Scan_fwd_kernel_traitsILi32ELi8ELi1ELb0ELb1ELb1ELb0EN3c104HalfENS1_7complexIfEEEEv13SSMParamsBase,"a",@progbits
	.sectionflags	@""
	.align	4
.nv.constant0._Z25selective_scan_fwd_kernelI32Selective_Scan_fwd_kernel_traitsILi32ELi8ELi1ELb0ELb1ELb1ELb0EN3c104HalfENS1_7complexIfEEEEv13SSMParamsBase:
	.zero		632


//--------------------- .nv.constant0._Z25selective_scan_fwd_kernelI32Selective_Scan_fwd_kernel_traitsILi32ELi8ELi1ELb0ELb1ELb1ELb1EN3c104HalfENS1_7complexIfEEEEv13SSMParamsBase --------------------------
	.section	.nv.constant0._Z25selective_scan_fwd_kernelI32Selective_Scan_fwd_kernel_traitsILi32ELi8ELi1ELb0ELb1ELb1ELb1EN3c104HalfENS1_7complexIfEEEEv13SSMParamsBase,"a",@progbits
	.sectionflags	@""
	.align	4
.nv.constant0._Z25selective_scan_fwd_kernelI32Selective_Scan_fwd_kernel_traitsILi32ELi8ELi1ELb0ELb1ELb1ELb1EN3c104HalfENS1_7complexIfEEEEv13SSMParamsBase:
	.zero		632


//--------------------- .nv.constant0._Z25selective_scan_fwd_kernelI32Selective_Scan_fwd_kernel_traitsILi32ELi8ELi1ELb1ELb0ELb0ELb0EN3c104HalfENS1_7complexIfEEEEv13SSMParamsBase --------------------------
	.section	.nv.constant0._Z25selective_scan_fwd_kernelI32Selective_Scan_fwd_kernel_traitsILi32ELi8ELi1ELb1ELb0ELb0ELb0EN3c104HalfENS1_7complexIfEEEEv13SSMParamsBase,"a",@progbits
	.sectionflags	@""
	.align	4
.nv.constant0._Z25selective_scan_fwd_kernelI32Selective_Scan_fwd_kernel_traitsILi32ELi8ELi1ELb1ELb0ELb0ELb0EN3c104HalfENS1_7complexIfEEEEv13SSMParamsBase:
	.zero		632


//--------------------- .nv.constant0._Z25selective_scan_fwd_kernelI32Selective_Scan_fwd_kernel_traitsILi32ELi8ELi1ELb1ELb0ELb0ELb1EN3c104HalfENS1_7complexIfEEEEv13SSMParamsBase --------------------------
	.section	.nv.constant0._Z25selective_scan_fwd_kernelI32Selective_Scan_fwd_kernel_traitsILi32ELi8ELi1ELb1ELb0ELb0ELb1EN3c104HalfENS1_7complexIfEEEEv13SSMParamsBase,"a",@progbits
	.sectionflags	@""
	.align	4
.nv.constant0._Z25selective_scan_fwd_kernelI32Selective_Scan_fwd_kernel_traitsILi32ELi8ELi1ELb1ELb0ELb0ELb1EN3c104HalfENS1_7complexIfEEEEv13SSMParamsBase:
	.zero		632


//--------------------- .nv.constant0._Z25selective_scan_fwd_kernelI32Selective_Scan_fwd_kernel_traitsILi32ELi8ELi1ELb1ELb0ELb1ELb0EN3c104HalfENS1_7complexIfEEEEv13SSMParamsBase --------------------------
	.section	.nv.constant0._Z25selective_scan_fwd_kernelI32Selective_Scan_fwd_kernel_traitsILi32ELi8ELi1ELb1ELb0ELb1ELb0EN3c104HalfENS1_7complexIfEEEEv13SSMParamsBase,"a",@progbits
	.sectionflags	@""
	.align	4
.nv.constant0._Z25selective_scan_fwd_kernelI32Selective_Scan_fwd_kernel_traitsILi32ELi8ELi1ELb1ELb0ELb1ELb0EN3c104HalfENS1_7complexIfEEEEv13SSMParamsBase:
	.zero		632


//--------------------- .nv.constant0._Z25selective_scan_fwd_kernelI32Selective_Scan_fwd_kernel_traitsILi32ELi8ELi1ELb1ELb0ELb1ELb1EN3c104HalfENS1_7complexIfEEEEv13SSMParamsBase --------------------------
	.section	.nv.constant0._Z25selective_scan_fwd_kernelI32Selective_Scan_fwd_kernel_traitsILi32ELi8ELi1ELb1ELb0ELb1ELb1EN3c104HalfENS1_7complexIfEEEEv13SSMParamsBase,"a",@progbits
	.sectionflags	@""
	.align	4
.nv.constant0._Z25selective_scan_fwd_kernelI32Selective_Scan_fwd_kernel_traitsILi32ELi8ELi1ELb1ELb0ELb1ELb1EN3c104HalfENS1_7complexIfEEEEv13SSMParamsBase:
	.zero		632


//--------------------- .nv.constant0._Z25selective_scan_fwd_kernelI32Selective_Scan_fwd_kernel_traitsILi32ELi8ELi1ELb1ELb1ELb0ELb0EN3c104HalfENS1_7complexIfEEEEv13SSMParamsBase --------------------------
	.section	.nv.constant0._Z25selective_scan_fwd_kernelI32Selective_Scan_fwd_kernel_traitsILi32ELi8ELi1ELb1ELb1ELb0ELb0EN3c104HalfENS1_7complexIfEEEEv13SSMParamsBase,"a",@progbits
	.sectionflags	@""
	.align	4
.nv.constant0._Z25selective_scan_fwd_kernelI32Selective_Scan_fwd_kernel_traitsILi32ELi8ELi1ELb1ELb1ELb0ELb0EN3c104HalfENS1_7complexIfEEEEv13SSMParamsBase:
	.zero		632


//--------------------- .nv.constant0._Z25selective_scan_fwd_kernelI32Selective_Scan_fwd_kernel_traitsILi32ELi8ELi1ELb1ELb1ELb0ELb1EN3c104HalfENS1_7complexIfEEEEv13SSMParamsBase --------------------------
	.section	.nv.constant0._Z25selective_scan_fwd_kernelI32Selective_Scan_fwd_kernel_traitsILi32ELi8ELi1ELb1ELb1ELb0ELb1EN3c104HalfENS1_7complexIfEEEEv13SSMParamsBase,"a",@progbits
	.sectionflags	@""
	.align	4
.nv.constant0._Z25selective_scan_fwd_kernelI32Selective_Scan_fwd_kernel_traitsILi32ELi8ELi1ELb1ELb1ELb0ELb1EN3c104HalfENS1_7complexIfEEEEv13SSMParamsBase:
	.zero		632


//--------------------- .nv.constant0._Z25selective_scan_fwd_kernelI32Selective_Scan_fwd_kernel_traitsILi32ELi8ELi1ELb1ELb1ELb1ELb0EN3c104HalfENS1_7complexIfEEEEv13SSMParamsBase --------------------------
	.section	.nv.constant0._Z25selective_scan_fwd_kernelI32Selective_Scan_fwd_kernel_traitsILi32ELi8ELi1ELb1ELb1ELb1ELb0EN3c104HalfENS1_7complexIfEEEEv13SSMParamsBase,"a",@progbits
	.sectionflags	@""
	.align	4
.nv.constant0._Z25selective_scan_fwd_kernelI32Selective_Scan_fwd_kernel_traitsILi32ELi8ELi1ELb1ELb1ELb1ELb0EN3c104HalfENS1_7complexIfEEEEv13SSMParamsBase:
	.zero		632


//--------------------- .nv.constant0._Z25selective_scan_fwd_kernelI32Selective_Scan_fwd_kernel_traitsILi32ELi8ELi1ELb1ELb1ELb1ELb1EN3c104HalfENS1_7complexIfEEEEv13SSMParamsBase --------------------------
	.section	.nv.constant0._Z25selective_scan_fwd_kernelI32Selective_Scan_fwd_kernel_traitsILi32ELi8ELi1ELb1ELb1ELb1ELb1EN3c104HalfENS1_7complexIfEEEEv13SSMParamsBase,"a",@progbits
	.sectionflags	@""
	.align	4
.nv.constant0._Z25selective_scan_fwd_kernelI32Selective_Scan_fwd_kernel_traitsILi32ELi8ELi1ELb1ELb1ELb1ELb1EN3c104HalfENS1_7complexIfEEEEv13SSMParamsBase:
	.zero		632


//--------------------- .nv.constant0._Z25selective_scan_fwd_kernelI32Selective_Scan_fwd_kernel_traitsILi32ELi4ELi1ELb0ELb0ELb0ELb0EN3c104HalfENS1_7complexIfEEEEv13SSMParamsBase --------------------------
	.section	.nv.constant0._Z25selective_scan_fwd_kernelI32Selective_Scan_fwd_kernel_traitsILi32ELi4ELi1ELb0ELb0ELb0ELb0EN3c104HalfENS1_7complexIfEEEEv13SSMParamsBase,"a",@progbits
	.sectionflags	@""
	.align	4
.nv.constant0._Z25selective_scan_fwd_kernelI32Selective_Scan_fwd_kernel_traitsILi32ELi4ELi1ELb0ELb0ELb0ELb0EN3c104HalfENS1_7complexIfEEEEv13SSMParamsBase:
	.zero		632


//--------------------- .nv.constant0._Z25selective_scan_fwd_kernelI32Selective_Scan_fwd_kernel_traitsILi32ELi4ELi1ELb0ELb0ELb0ELb1EN3c104HalfENS1_7complexIfEEEEv13SSMParamsBase --------------------------
	.section	.nv.constant0._Z25selective_scan_fwd_kernelI32Selective_Scan_fwd_kernel_traitsILi32ELi4ELi1ELb0ELb0ELb0ELb1EN3c104HalfENS1_7complexIfEEEEv13SSMParamsBase,"a",@progbits
	.sectionflags	@""
	.align	4
.nv.constant0._Z25selective_scan_fwd_kernelI32Selective_Scan_fwd_kernel_traitsILi32ELi4ELi1ELb0ELb0ELb0ELb1EN3c104HalfENS1_7complexIfEEEEv13SSMParamsBase:
	.zero		632


//--------------------- .nv.constant0._Z25selective_scan_fwd_kernelI32Selective_Scan_fwd_kernel_traitsILi32ELi4ELi1ELb0ELb0ELb1ELb0EN3c104HalfENS1_7complexIfEEEEv13SSMParamsBase --------------------------
	.section	.nv.constant0._Z25selective_scan_fwd_kernelI32Selective_Scan_fwd_kernel_traitsILi32ELi4ELi1ELb0ELb0ELb1ELb0EN3c104HalfENS1_7complexIfEEEEv13SSMParamsBase,"a",@progbits
	.sectionflags	@""
	.align	4
.nv.constant0._Z25selective_scan_fwd_kernelI32Selective_Scan_fwd_kernel_traitsILi32ELi4ELi1ELb0ELb0ELb1ELb0EN3c104HalfENS1_7complexIfEEEEv13SSMParamsBase:
	.zero		632


//--------------------- .nv.constant0._Z25selective_scan_fwd_kernelI32Selective_Scan_fwd_kernel_traitsILi32ELi4ELi1ELb0ELb0ELb1ELb1EN3c104HalfENS1_7complexIfEEEEv13SSMParamsBase --------------------------
	.section	.nv.constant0._Z25selective_scan_fwd_kernelI32Selective_Scan_fwd_kernel_traitsILi32ELi4ELi1ELb0ELb0ELb1ELb1EN3c104HalfENS1_7complexIfEEEEv13SSMParamsBase,"a",@progbits
	.sectionflags	@""
	.align	4
.nv.constant0._Z25selective_scan_fwd_kernelI32Selective_Scan_fwd_kernel_traitsILi32ELi4ELi1ELb0ELb0ELb1ELb1EN3c104HalfENS1_7complexIfEEEEv13SSMParamsBase:
	.zero		632


//--------------------- .nv.constant0._Z25selective_scan_fwd_kernelI32Selective_Scan_fwd_kernel_traitsILi32ELi4ELi1ELb0ELb1ELb0ELb0EN3c104HalfENS1_7complexIfEEEEv13SSMParamsBase --------------------------
	.section	.nv.constant0._Z25selective_scan_fwd_kernelI32Selective_Scan_fwd_kernel_traitsILi32ELi4ELi1ELb0ELb1ELb0ELb0EN3c104HalfENS1_7complexIfEEEEv13SSMParamsBase,"a",@progbits
	.sectionflags	@""
	.align	4
.nv.constant0._Z25selective_scan_fwd_kernelI32Selective_Scan_fwd_kernel_traitsILi32ELi4ELi1ELb0ELb1ELb0ELb0EN3c104HalfENS1_7complexIfEEEEv13SSMParamsBase:
	.zero		632


//--------------------- .nv.constant0._Z25selective_scan_fwd_kernelI32Selective_Scan_fwd_kernel_traitsILi32ELi4ELi1ELb0ELb1ELb0ELb1EN3c104HalfENS1_7complexIfEEEEv13SSMParamsBase --------------------------
	.section	.nv.constant0._Z25selective_scan_fwd_kernelI32Selective_Scan_fwd_kernel_traitsILi32ELi4ELi1ELb0ELb1ELb0ELb1EN3c104HalfENS1_7complexIfEEEEv13SSMParamsBase,"a",@progbits
	.sectionflags	@""
	.align	4
.nv.constant0._Z25selective_scan_fwd_kernelI32Selective_Scan_fwd_kernel_traitsILi32ELi4ELi1ELb0ELb1ELb0ELb1EN3c104HalfENS1_7complexIfEEEEv13SSMParamsBase:
	.zero		632


//--------------------- .nv.constant0._Z25selective_scan_fwd_kernelI32Selective_Scan_fwd_kernel_traitsILi32ELi4ELi1ELb0ELb1ELb1ELb0EN3c104HalfENS1_7complexIfEEEEv13SSMParamsBase --------------------------
	.section	.nv.constant0._Z25selective_scan_fwd_kernelI32Selective_Scan_fwd_kernel_traitsILi32ELi4ELi1ELb0ELb1ELb1ELb0EN3c104HalfENS1_7complexIfEEEEv13SSMParamsBase,"a",@progbits
	.sectionflags	@""
	.align	4
.nv.constant0._Z25selective_scan_fwd_kernelI32Selective_Scan_fwd_kernel_traitsILi32ELi4ELi1ELb0ELb1ELb1ELb0EN3c104HalfENS1_7complexIfEEEEv13SSMParamsBase:
	.zero		632


//--------------------- .nv.constant0._Z25selective_scan_fwd_kernelI32Selective_Scan_fwd_kernel_traitsILi32ELi4ELi1ELb0ELb1ELb1ELb1EN3c104HalfENS1_7complexIfEEEEv13SSMParamsBase --------------------------
	.section	.nv.constant0._Z25selective_scan_fwd_kernelI32Selective_Scan_fwd_kernel_traitsILi32ELi4ELi1ELb0ELb1ELb1ELb1EN3c104HalfENS1_7complexIfEEEEv13SSMParamsBase,"a",@progbits
	.sectionflags	@""
	.align	4
.nv.constant0._Z25selective_scan_fwd_kernelI32Selective_Scan_fwd_kernel_traitsILi32ELi4ELi1ELb0ELb1ELb1ELb1EN3c104HalfENS1_7complexIfEEEEv13SSMParamsBase:
	.zero		632


//--------------------- .nv.constant0._Z25selective_scan_fwd_kernelI32Selective_Scan_fwd_kernel_traitsILi32ELi4ELi1ELb1ELb0ELb0ELb0EN3c104HalfENS1_7complexIfEEEEv13SSMParamsBase --------------------------
	.section	.nv.constant0._Z25selective_scan_fwd_kernelI32Selective_Scan_fwd_kernel_traitsILi32ELi4ELi1ELb1ELb0ELb0ELb0EN3c104HalfENS1_7complexIfEEEEv13SSMParamsBase,"a",@progbits
	.sectionflags	@""
	.align	4
.nv.constant0._Z25selective_scan_fwd_kernelI32Selective_Scan_fwd_kernel_traitsILi32ELi4ELi1ELb1ELb0ELb0ELb0EN3c104HalfENS1_7complexIfEEEEv13SSMParamsBase:
	.zero		632


//--------------------- .nv.constant0._Z25selective_scan_fwd_kernelI32Selective_Scan_fwd_kernel_traitsILi32ELi4ELi1ELb1ELb0ELb0ELb1EN3c104HalfENS1_7complexIfEEEEv13SSMParamsBase --------------------------
	.section	.nv.constant0._Z25selective_scan_fwd_kernelI32Selective_Scan_fwd_kernel_traitsILi32ELi4ELi1ELb1ELb0ELb0ELb1EN3c104HalfENS1_7complexIfEEEEv13SSMParamsBase,"a",@progbits
	.sectionflags	@""
	.align	4
.nv.constant0._Z25selective_scan_fwd_kernelI32Selective_Scan_fwd_kernel_traitsILi32ELi4ELi1ELb1ELb0ELb0ELb1EN3c104HalfENS1_7complexIfEEEEv13SSMParamsBase:
	.zero		632


//--------------------- .nv.constant0._Z25selective_scan_fwd_kernelI32Selective_Scan_fwd_kernel_traitsILi32ELi4ELi1ELb1ELb0ELb1ELb0EN3c104HalfENS1_7complexIfEEEEv13SSMParamsBase --------------------------
	.section	.nv.constant0._Z25selective_scan_fwd_kernelI32Selective_Scan_fwd_kernel_traitsILi32ELi4ELi1ELb1ELb0ELb1ELb0EN3c104HalfENS1_7complexIfEEEEv13SSMParamsBase,"a",@progbits
	.sectionflags	@""
	.align	4
.nv.constant0._Z25selective_scan_fwd_kernelI32Selective_Scan_fwd_kernel_traitsILi32ELi4ELi1ELb1ELb0ELb1ELb0EN3c104HalfENS1_7complexIfEEEEv13SSMParamsBase:
	.zero		632


//--------------------- .nv.constant0._Z25selective_scan_fwd_kernelI32Selective_Scan_fwd_kernel_traitsILi32ELi4ELi1ELb1ELb0ELb1ELb1EN3c104HalfENS1_7complexIfEEEEv13SSMParamsBase --------------------------
	.section	.nv.constant0._Z25selective_scan_fwd_kernelI32Selective_Scan_fwd_kernel_traitsILi32ELi4ELi1ELb1ELb0ELb1ELb1EN3c104HalfENS1_7complexIfEEEEv13SSMParamsBase,"a",@progbits
	.sectionflags	@""
	.align	4
.nv.constant0._Z25selective_scan_fwd_kernelI32Selective_Scan_fwd_kernel_traitsILi32ELi4ELi1ELb1ELb0ELb1ELb1EN3c104HalfENS1_7complexIfEEEEv13SSMParamsBase:
	.zero		632


//--------------------- .nv.constant0._Z25selective_scan_fwd_kernelI32Selective_Scan_fwd_kernel_traitsILi32ELi4ELi1ELb1ELb1ELb0ELb0EN3c104HalfENS1_7complexIfEEEEv13SSMParamsBase --------------------------
	.section	.nv.constant0._Z25selective_scan_fwd_kernelI32Selective_Scan_fwd_kernel_traitsILi32ELi4ELi1ELb1ELb1ELb0ELb0EN3c104HalfENS1_7complexIfEEEEv13SSMParamsBase,"a",@progbits
	.sectionflags	@""
	.align	4
.nv.constant0._Z25selective_scan_fwd_kernelI32Selective_Scan_fwd_kernel_traitsILi32ELi4ELi1ELb1ELb1ELb0ELb0EN3c104HalfENS1_7complexIfEEEEv13SSMParamsBase:
	.zero		632


//--------------------- .nv.constant0._Z25selective_scan_fwd_kernelI32Selective_Scan_fwd_kernel_traitsILi32ELi4ELi1ELb1ELb1ELb0ELb1EN3c104HalfENS1_7complexIfEEEEv13SSMParamsBase --------------------------
	.section	.nv.constant0._Z25selective_scan_fwd_kernelI32Selective_Scan_fwd_kernel_traitsILi32ELi4ELi1ELb1ELb1ELb0ELb1EN3c104HalfENS1_7complexIfEEEEv13SSMParamsBase,"a",@progbits
	.sectionflags	@""
	.align	4
.nv.constant0._Z25selective_scan_fwd_kernelI32Selective_Scan_fwd_kernel_traitsILi32ELi4ELi1ELb1ELb1ELb0ELb1EN3c104HalfENS1_7complexIfEEEEv13SSMParamsBase:
	.zero		632


//--------------------- .nv.constant0._Z25selective_scan_fwd_kernelI32Selective_Scan_fwd_kernel_traitsILi32ELi4ELi1ELb1ELb1ELb1ELb0EN3c104HalfENS1_7complexIfEEEEv13SSMParamsBase --------------------------
	.section	.nv.constant0._Z25selective_scan_fwd_kernelI32Selective_Scan_fwd_kernel_traitsILi32ELi4ELi1ELb1ELb1ELb1ELb0EN3c104HalfENS1_7complexIfEEEEv13SSMParamsBase,"a",@progbits
	.sectionflags	@""
	.align	4
.nv.constant0._Z25selective_scan_fwd_kernelI32Selective_Scan_fwd_kernel_traitsILi32ELi4ELi1ELb1ELb1ELb1ELb0EN3c104HalfENS1_7complexIfEEEEv13SSMParamsBase:
	.zero		632


//--------------------- .nv.constant0._Z25selective_scan_fwd_kernelI32Selective_Scan_fwd_kernel_traitsILi32ELi4ELi1ELb1ELb1ELb1ELb1EN3c104HalfENS1_7complexIfEEEEv13SSMParamsBase --------------------------
	.section	.nv.constant0._Z25selective_scan_fwd_kernelI32Selective_Scan_fwd_kernel_traitsILi32ELi4ELi1ELb1ELb1ELb1ELb1EN3c104HalfENS1_7complexIfEEEEv13SSMParamsBase,"a",@progbits
	.sectionflags	@""
	.align	4
.nv.constant0._Z25selective_scan_fwd_kernelI32Selective_Scan_fwd_kernel_traitsILi32ELi4ELi1ELb1ELb1ELb1ELb1EN3c104HalfENS1_7complexIfEEEEv13SSMParamsBase:
	.zero		632


//--------------------- .nv.constant0._Z25selective_scan_fwd_kernelI32Selective_Scan_fwd_kernel_traitsILi128ELi16ELi1ELb0ELb0ELb0ELb0EN3c104HalfEfEEv13SSMParamsBase --------------------------
	.section	.nv.constant0._Z25selective_scan_fwd_kernelI32Selective_Scan_fwd_kernel_traitsILi128ELi16ELi1ELb0ELb0ELb0ELb0EN3c104HalfEfEEv13SSMParamsBase,"a",@progbits
	.sectionflags	@""
	.align	4
.nv.constant0._Z25selective_scan_fwd_kernelI32Selective_Scan_fwd_kernel_traitsILi128ELi16ELi1ELb0ELb0ELb0ELb0EN3c104HalfEfEEv13SSMParamsBase:
	.zero		632


//--------------------- .nv.constant0._Z25selective_scan_fwd_kernelI32Selective_Scan_fwd_kernel_traitsILi128ELi16ELi1ELb0ELb0ELb0ELb1EN3c104HalfEfEEv13SSMParamsBase --------------------------
	.section	.nv.constant0._Z25selective_scan_fwd_kernelI32Selective_Scan_fwd_kernel_traitsILi128ELi16ELi1ELb0ELb0ELb0ELb1EN3c104HalfEfEEv13SSMParamsBase,"a",@progbits
	.sectionflags	@""
	.align	4
.nv.constant0._Z25selective_scan_fwd_kernelI32Selective_Scan_fwd_kernel_traitsILi128ELi16ELi1ELb0ELb0ELb0ELb1EN3c104HalfEfEEv13SSMParamsBase:
	.zero		632


//--------------------- .nv.constant0._Z25selective_scan_fwd_kernelI32Selective_Scan_fwd_kernel_traitsILi128ELi16ELi1ELb0ELb0ELb1ELb0EN3c104HalfEfEEv13SSMParamsBase --------------------------
	.section	.nv.constant0._Z25selective_scan_fwd_kernelI32Selective_Scan_fwd_kernel_traitsILi128ELi16ELi1ELb0ELb0ELb1ELb0EN3c104HalfEfEEv13SSMParamsBase,"a",@progbits
	.sectionflags	@""
	.align	4
.nv.constant0._Z25selective_scan_fwd_kernelI32Selective_Scan_fwd_kernel_traitsILi128ELi16ELi1ELb0ELb0ELb1ELb0EN3c104HalfEfEEv13SSMParamsBase:
	.zero		632


//--------------------- .nv.constant0._Z25selective_scan_fwd_kernelI32Selective_Scan_fwd_kernel_traitsILi128ELi16ELi1ELb0ELb0ELb1ELb1EN3c104HalfEfEEv13SSMParamsBase --------------------------
	.section	.nv.constant0._Z25selective_scan_fwd_kernelI32Selective_Scan_fwd_kernel_traitsILi128ELi16ELi1ELb0ELb0ELb1ELb1EN3c104HalfEfEEv13SSMParamsBase,"a",@progbits
	.sectionflags	@""
	.align	4
.nv.constant0._Z25selective_scan_fwd_kernelI32Selective_Scan_fwd_kernel_traitsILi128ELi16ELi1ELb0ELb0ELb1ELb1EN3c104HalfEfEEv13SSMParamsBase:
	.zero		632


//--------------------- .nv.constant0._Z25selective_scan_fwd_kernelI32Selective_Scan_fwd_kernel_traitsILi128ELi16ELi1ELb0ELb1ELb0ELb0EN3c104HalfEfEEv13SSMParamsBase --------------------------
	.section	.nv.constant0._Z25selective_scan_fwd_kernelI32Selective_Scan_fwd_kernel_traitsILi128ELi16ELi1ELb0ELb1ELb0ELb0EN3c104HalfEfEEv13SSMParamsBase,"a",@progbits
	.sectionflags	@""
	.align	4
.nv.constant0._Z25selective_scan_fwd_kernelI32Selective_Scan_fwd_kernel_traitsILi128ELi16ELi1ELb0ELb1ELb0ELb0EN3c104HalfEfEEv13SSMParamsBase:
	.zero		632


//--------------------- .nv.constant0._Z25selective_scan_fwd_kernelI32Selective_Scan_fwd_kernel_traitsILi128ELi16ELi1ELb0ELb1ELb0ELb1EN3c104HalfEfEEv13SSMParamsBase --------------------------
	.section	.nv.constant0._Z25selective_scan_fwd_kernelI32Selective_Scan_fwd_kernel_traitsILi128ELi16ELi1ELb0ELb1ELb0ELb1EN3c104HalfEfEEv13SSMParamsBase,"a",@progbits
	.sectionflags	@""
	.align	4
.nv.constant0._Z25selective_scan_fwd_kernelI32Selective_Scan_fwd_kernel_traitsILi128ELi16ELi1ELb0ELb1ELb0ELb1EN3c104HalfEfEEv13SSMParamsBase:
	.zero		632


//--------------------- .nv.constant0._Z25selective_scan_fwd_kernelI32Selective_Scan_fwd_kernel_traitsILi128ELi16ELi1ELb0ELb1ELb1ELb0EN3c104HalfEfEEv13SSMParamsBase --------------------------
	.section	.nv.constant0._Z25selective_scan_fwd_kernelI32Selective_Scan_fwd_kernel_traitsILi128ELi16ELi1ELb0ELb1ELb1ELb0EN3c104HalfEfEEv13SSMParamsBase,"a",@progbits
	.sectionflags	@""
	.align	4
.nv.constant0._Z25selective_scan_fwd_kernelI32Selective_Scan_fwd_kernel_traitsILi128ELi16ELi1ELb0ELb1ELb1ELb0EN3c104HalfEfEEv13SSMParamsBase:
	.zero		632


//--------------------- .nv.constant0._Z25selective_scan_fwd_kernelI32Selective_Scan_fwd_kernel_traitsILi128ELi16ELi1ELb0ELb1ELb1ELb1EN3c104HalfEfEEv13SSMParamsBase --------------------------
	.section	.nv.constant0._Z25selective_scan_fwd_kernelI32Selective_Scan_fwd_kernel_traitsILi128ELi16ELi1ELb0ELb1ELb1ELb1EN3c104HalfEfEEv13SSMParamsBase,"a",@progbits
	.sectionflags	@""
	.align	4
.nv.constant0._Z25selective_scan_fwd_kernelI32Selective_Scan_fwd_kernel_traitsILi128ELi16ELi1ELb0ELb1ELb1ELb1EN3c104HalfEfEEv13SSMParamsBase:
	.zero		632


//--------------------- .nv.constant0._Z25selective_scan_fwd_kernelI32Selective_Scan_fwd_kernel_traitsILi128ELi16ELi1ELb1ELb0ELb0ELb0EN3c104HalfEfEEv13SSMParamsBase --------------------------
	.section	.nv.constant0._Z25selective_scan_fwd_kernelI32Selective_Scan_fwd_kernel_traitsILi128ELi16ELi1ELb1ELb0ELb0ELb0EN3c104HalfEfEEv13SSMParamsBase,"a",@progbits
	.sectionflags	@""
	.align	4
.nv.constant0._Z25selective_scan_fwd_kernelI32Selective_Scan_fwd_kernel_traitsILi128ELi16ELi1ELb1ELb0ELb0ELb0EN3c104HalfEfEEv13SSMParamsBase:
	.zero		632


//--------------------- .nv.constant0._Z25selective_scan_fwd_kernelI32Selective_Scan_fwd_kernel_traitsILi128ELi16ELi1ELb1ELb0ELb0ELb1EN3c104HalfEfEEv13SSMParamsBase --------------------------
	.section	.nv.constant0._Z25selective_scan_fwd_kernelI32Selective_Scan_fwd_kernel_traitsILi128ELi16ELi1ELb1ELb0ELb0ELb1EN3c104HalfEfEEv13SSMParamsBase,"a",@progbits
	.sectionflags	@""
	.align	4
.nv.constant0._Z25selective_scan_fwd_kernelI32Selective_Scan_fwd_kernel_traitsILi128ELi16ELi1ELb1ELb0ELb0ELb1EN3c104HalfEfEEv13SSMParamsBase:
	.zero		632


//--------------------- .nv.constant0._Z25selective_scan_fwd_kernelI32Selective_Scan_fwd_kernel_traitsILi128ELi16ELi1ELb1ELb0ELb1ELb0EN3c104HalfEfEEv13SSMParamsBase --------------------------
	.section	.nv.constant0._Z25selective_scan_fwd_kernelI32Selective_Scan_fwd_kernel_traitsILi128ELi16ELi1ELb1ELb0ELb1ELb0EN3c104HalfEfEEv13SSMParamsBase,"a",@progbits
	.sectionflags	@""
	.align	4
.nv.constant0._Z25selective_scan_fwd_kernelI32Selective_Scan_fwd_kernel_traitsILi128ELi16ELi1ELb1ELb0ELb1ELb0EN3c104HalfEfEEv13SSMParamsBase:
	.zero		632


//--------------------- .nv.constant0._Z25selective_scan_fwd_kernelI32Selective_Scan_fwd_kernel_traitsILi128ELi16ELi1ELb1ELb0ELb1ELb1EN3c104HalfEfEEv13SSMParamsBase --------------------------
	.section	.nv.constant0._Z25selective_scan_fwd_kernelI32Selective_Scan_fwd_kernel_traitsILi128ELi16ELi1ELb1ELb0ELb1ELb1EN3c104HalfEfEEv13SSMParamsBase,"a",@progbits
	.sectionflags	@""
	.align	4
.nv.constant0._Z25selective_scan_fwd_kernelI32Selective_Scan_fwd_kernel_traitsILi128ELi16ELi1ELb1ELb0ELb1ELb1EN3c104HalfEfEEv13SSMParamsBase:
	.zero		632


//--------------------- .nv.constant0._Z25selective_scan_fwd_kernelI32Selective_Scan_fwd_kernel_traitsILi128ELi16ELi1ELb1ELb1ELb0ELb0EN3c104HalfEfEEv13SSMParamsBase --------------------------
	.section	.nv.constant0._Z25selective_scan_fwd_kernelI32Selective_Scan_fwd_kernel_traitsILi128ELi16ELi1ELb1ELb1ELb0ELb0EN3c104HalfEfEEv13SSMParamsBase,"a",@progbits
	.sectionflags	@""
	.align	4
.nv.constant0._Z25selective_scan_fwd_kernelI32Selective_Scan_fwd_kernel_traitsILi128ELi16ELi1ELb1ELb1ELb0ELb0EN3c104HalfEfEEv13SSMParamsBase:
	.zero		632


//--------------------- .nv.constant0._Z25selective_scan_fwd_kernelI32Selective_Scan_fwd_kernel_traitsILi128ELi16ELi1ELb1ELb1ELb0ELb1EN3c104HalfEfEEv13SSMParamsBase --------------------------
	.section	.nv.constant0._Z25selective_scan_fwd_kernelI32Selective_Scan_fwd_kernel_traitsILi128ELi16ELi1ELb1ELb1ELb0ELb1EN3c104HalfEfEEv13SSMParamsBase,"a",@progbits
	.sectionflags	@""
	.align	4
.nv.constant0._Z25selective_scan_fwd_kernelI32Selective_Scan_fwd_kernel_traitsILi128ELi16ELi1ELb1ELb1ELb0ELb1EN3c104HalfEfEEv13SSMParamsBase:
	.zero		632


//--------------------- .nv.constant0._Z25selective_scan_fwd_kernelI32Selective_Scan_fwd_kernel_traitsILi128ELi16ELi1ELb1ELb1ELb1ELb0EN3c104HalfEfEEv13SSMParamsBase --------------------------
	.section	.nv.constant0._Z25selective_scan_fwd_kernelI32Selective_Scan_fwd_kernel_traitsILi128ELi16ELi1ELb1ELb1ELb1ELb0EN3c104HalfEfEEv13SSMParamsBase,"a",@progbits
	.sectionflags	@""
	.align	4
.nv.constant0._Z25selective_scan_fwd_kernelI32Selective_Scan_fwd_kernel_traitsILi128ELi16ELi1ELb1ELb1ELb1ELb0EN3c104HalfEfEEv13SSMParamsBase:
	.zero		632


//--------------------- .nv.constant0._Z25selective_scan_fwd_kernelI32Selective_Scan_fwd_kernel_traitsILi128ELi16ELi1ELb1ELb1ELb1ELb1EN3c104HalfEfEEv13SSMParamsBase --------------------------
	.section	.nv.constant0._Z25selective_scan_fwd_kernelI32Selective_Scan_fwd_kernel_traitsILi128ELi16ELi1ELb1ELb1ELb1ELb1EN3c104HalfEfEEv13SSMParamsBase,"a",@progbits
	.sectionflags	@""
	.align	4
.nv.constant0._Z25selective_scan_fwd_kernelI32Selective_Scan_fwd_kernel_traitsILi128ELi16ELi1ELb1ELb1ELb1ELb1EN3c104HalfEfEEv13SSMParamsBase:
	.zero		632


//--------------------- .nv.constant0._Z25selective_scan_fwd_kernelI32Selective_Scan_fwd_kernel_traitsILi64ELi16ELi1ELb0ELb0ELb0ELb0EN3c104HalfEfEEv13SSMParamsBase --------------------------
	.section	.nv.constant0._Z25selective_scan_fwd_kernelI32Selective_Scan_fwd_kernel_traitsILi64ELi16ELi1ELb0ELb0ELb0ELb0EN3c104HalfEfEEv13SSMParamsBase,"a",@progbits
	.sectionflags	@""
	.align	4
.nv.constant0._Z25selective_scan_fwd_kernelI32Selective_Scan_fwd_kernel_traitsILi64ELi16ELi1ELb0ELb0ELb0ELb0EN3c104HalfEfEEv13SSMParamsBase:
	.zero		632


//--------------------- .nv.constant0._Z25selective_scan_fwd_kernelI32Selective_Scan_fwd_kernel_traitsILi64ELi16ELi1ELb0ELb0ELb0ELb1EN3c104HalfEfEEv13SSMParamsBase --------------------------
	.section	.nv.constant0._Z25selective_scan_fwd_kernelI32Selective_Scan_fwd_kernel_traitsILi64ELi16ELi1ELb0ELb0ELb0ELb1EN3c104HalfEfEEv13SSMParamsBase,"a",@progbits
	.sectionflags	@""
	.align	4
.nv.constant0._Z25selective_scan_fwd_kernelI32Selective_Scan_fwd_kernel_traitsILi64ELi16ELi1ELb0ELb0ELb0ELb1EN3c104HalfEfEEv13SSMParamsBase:
	.zero		632


//--------------------- .nv.constant0._Z25selective_scan_fwd_kernelI32Selective_Scan_fwd_kernel_traitsILi64ELi16ELi1ELb0ELb0ELb1ELb0EN3c104HalfEfEEv13SSMParamsBase --------------------------
	.section	.nv.constant0._Z25selective_scan_fwd_kernelI32Selective_Scan_fwd_kernel_traitsILi64ELi16ELi1ELb0ELb0ELb1ELb0EN3c104HalfEfEEv13SSMParamsBase,"a",@progbits
	.sectionflags	@""
	.align	4
.nv.constant0._Z25selective_scan_fwd_kernelI32Selective_Scan_fwd_kernel_traitsILi64ELi16ELi1ELb0ELb0ELb1ELb0EN3c104HalfEfEEv13SSMParamsBase:
	.zero		632


//--------------------- .nv.constant0._Z25selective_scan_fwd_kernelI32Selective_Scan_fwd_kernel_traitsILi64ELi16ELi1ELb0ELb0ELb1ELb1EN3c104HalfEfEEv13SSMParamsBase --------------------------
	.section	.nv.constant0._Z25selective_scan_fwd_kernelI32Selective_Scan_fwd_kernel_traitsILi64ELi16ELi1ELb0ELb0ELb1ELb1EN3c104HalfEfEEv13SSMParamsBase,"a",@progbits
	.sectionflags	@""
	.align	4
.nv.constant0._Z25selective_scan_fwd_kernelI32Selective_Scan_fwd_kernel_traitsILi64ELi16ELi1ELb0ELb0ELb1ELb1EN3c104HalfEfEEv13SSMParamsBase:
	.zero		632


//--------------------- .nv.constant0._Z25selective_scan_fwd_kernelI32Selective_Scan_fwd_kernel_traitsILi64ELi16ELi1ELb0ELb1ELb0ELb0EN3c104HalfEfEEv13SSMParamsBase --------------------------
	.section	.nv.constant0._Z25selective_scan_fwd_kernelI32Selective_Scan_fwd_kernel_traitsILi64ELi16ELi1ELb0ELb1ELb0ELb0EN3c104HalfEfEEv13SSMParamsBase,"a",@progbits
	.sectionflags	@""
	.align	4
.nv.constant0._Z25selective_scan_fwd_kernelI32Selective_Scan_fwd_kernel_traitsILi64ELi16ELi1ELb0ELb1ELb0ELb0EN3c104HalfEfEEv13SSMParamsBase:
	.zero		632


//--------------------- .nv.constant0._Z25selective_scan_fwd_kernelI32Selective_Scan_fwd_kernel_traitsILi64ELi16ELi1ELb0ELb1ELb0ELb1EN3c104HalfEfEEv13SSMParamsBase --------------------------
	.section	.nv.constant0._Z25selective_scan_fwd_kernelI32Selective_Scan_fwd_kernel_traitsILi64ELi16ELi1ELb0ELb1ELb0ELb1EN3c104HalfEfEEv13SSMParamsBase,"a",@progbits
	.sectionflags	@""
	.align	4
.nv.constant0._Z25selective_scan_fwd_kernelI32Selective_Scan_fwd_kernel_traitsILi64ELi16ELi1ELb0ELb1ELb0ELb1EN3c104HalfEfEEv13SSMParamsBase:
	.zero		632


//--------------------- .nv.constant0._Z25selective_scan_fwd_kernelI32Selective_Scan_fwd_kernel_traitsILi64ELi16ELi1ELb0ELb1ELb1ELb0EN3c104HalfEfEEv13SSMParamsBase --------------------------
	.section	.nv.constant0._Z25selective_scan_fwd_kernelI32Selective_Scan_fwd_kernel_traitsILi64ELi16ELi1ELb0ELb1ELb1ELb0EN3c104HalfEfEEv13SSMParamsBase,"a",@progbits
	.sectionflags	@""
	.align	4
.nv.constant0._Z25selective_scan_fwd_kernelI32Selective_Scan_fwd_kernel_traitsILi64ELi16ELi1ELb0ELb1ELb1ELb0EN3c104HalfEfEEv13SSMParamsBase:
	.zero		632


//--------------------- .nv.constant0._Z25selective_scan_fwd_kernelI32Selective_Scan_fwd_kernel_traitsILi64ELi16ELi1ELb0ELb1ELb1ELb1EN3c104HalfEfEEv13SSMParamsBase --------------------------
	.section	.nv.constant0._Z25selective_scan_fwd_kernelI32Selective_Scan_fwd_kernel_traitsILi64ELi16ELi1ELb0ELb1ELb1ELb1EN3c104HalfEfEEv13SSMParamsBase,"a",@progbits
	.sectionflags	@""
	.align	4
.nv.constant0._Z25selective_scan_fwd_kernelI32Selective_Scan_fwd_kernel_traitsILi64ELi16ELi1ELb0ELb1ELb1ELb1EN3c104HalfEfEEv13SSMParamsBase:
	.zero		632


//--------------------- .nv.constant0._Z25selective_scan_fwd_kernelI32Selective_Scan_fwd_kernel_traitsILi64ELi16ELi1ELb1ELb0ELb0ELb0EN3c104HalfEfEEv13SSMParamsBase --------------------------
	.section	.nv.constant0._Z25selective_scan_fwd_kernelI32Selective_Scan_fwd_kernel_traitsILi64ELi16ELi1ELb1ELb0ELb0ELb0EN3c104HalfEfEEv13SSMParamsBase,"a",@progbits
	.sectionflags	@""
	.align	4
.nv.constant0._Z25selective_scan_fwd_kernelI32Selective_Scan_fwd_kernel_traitsILi64ELi16ELi1ELb1ELb0ELb0ELb0EN3c104HalfEfEEv13SSMParamsBase:
	.zero		632


//--------------------- .nv.constant0._Z25selective_scan_fwd_kernelI32Selective_Scan_fwd_kernel_traitsILi64ELi16ELi1ELb1ELb0ELb0ELb1EN3c104HalfEfEEv13SSMParamsBase --------------------------
	.section	.nv.constant0._Z25selective_scan_fwd_kernelI32Selective_Scan_fwd_kernel_traitsILi64ELi16ELi1ELb1ELb0ELb0ELb1EN3c104HalfEfEEv13SSMParamsBase,"a",@progbits
	.sectionflags	@""
	.align	4
.nv.constant0._Z25selective_scan_fwd_kernelI32Selective_Scan_fwd_kernel_traitsILi64ELi16ELi1ELb1ELb0ELb0ELb1EN3c104HalfEfEEv13SSMParamsBase:
	.zero		632


//--------------------- .nv.constant0._Z25selective_scan_fwd_kernelI32Selective_Scan_fwd_kernel_traitsILi64ELi16ELi1ELb1ELb0ELb1ELb0EN3c104HalfEfEEv13SSMParamsBase --------------------------
	.section	.nv.constant0._Z25selective_scan_fwd_kernelI32Selective_Scan_fwd_kernel_traitsILi64ELi16ELi1ELb1ELb0ELb1ELb0EN3c104HalfEfEEv13SSMParamsBase,"a",@progbits
	.sectionflags	@""
	.align	4
.nv.constant0._Z25selective_scan_fwd_kernelI32Selective_Scan_fwd_kernel_traitsILi64ELi16ELi1ELb1ELb0ELb1ELb0EN3c104HalfEfEEv13SSMParamsBase:
	.zero		632


//--------------------- .nv.constant0._Z25selective_scan_fwd_kernelI32Selective_Scan_fwd_kernel_traitsILi64ELi16ELi1ELb1ELb0ELb1ELb1EN3c104HalfEfEEv13SSMParamsBase --------------------------
	.section	.nv.constant0._Z25selective_scan_fwd_kernelI32Selective_Scan_fwd_kernel_traitsILi64ELi16ELi1ELb1ELb0ELb1ELb1EN3c104HalfEfEEv13SSMParamsBase,"a",@progbits
	.sectionflags	@""
	.align	4
.nv.constant0._Z25selective_scan_fwd_kernelI32Selective_Scan_fwd_kernel_traitsILi64ELi16ELi1ELb1ELb0ELb1ELb1EN3c104HalfEfEEv13SSMParamsBase:
	.zero		632


//--------------------- .nv.constant0._Z25selective_scan_fwd_kernelI32Selective_Scan_fwd_kernel_traitsILi64ELi16ELi1ELb1ELb1ELb0ELb0EN3c104HalfEfEEv13SSMParamsBase --------------------------
	.section	.nv.constant0._Z25selective_scan_fwd_kernelI32Selective_Scan_fwd_kernel_traitsILi64ELi16ELi1ELb1ELb1ELb0ELb0EN3c104HalfEfEEv13SSMParamsBase,"a",@progbits
	.sectionflags	@""
	.align	4
.nv.constant0._Z25selective_scan_fwd_kernelI32Selective_Scan_fwd_kernel_traitsILi64ELi16ELi1ELb1ELb1ELb0ELb0EN3c104HalfEfEEv13SSMParamsBase:
	.zero		632


//--------------------- .nv.constant0._Z25selective_scan_fwd_kernelI32Selective_Scan_fwd_kernel_traitsILi64ELi16ELi1ELb1ELb1ELb0ELb1EN3c104HalfEfEEv13SSMParamsBase --------------------------
	.section	.nv.constant0._Z25selective_scan_fwd_kernelI32Selective_Scan_fwd_kernel_traitsILi64ELi16ELi1ELb1ELb1ELb0ELb1EN3c104HalfEfEEv13SSMParamsBase,"a",@progbits
	.sectionflags	@""
	.align	4
.nv.constant0._Z25selective_scan_fwd_kernelI32Selective_Scan_fwd_kernel_traitsILi64ELi16ELi1ELb1ELb1ELb0ELb1EN3c104HalfEfEEv13SSMParamsBase:
	.zero		632


//--------------------- .nv.constant0._Z25selective_scan_fwd_kernelI32Selective_Scan_fwd_kernel_traitsILi64ELi16ELi1ELb1ELb1ELb1ELb0EN3c104HalfEfEEv13SSMParamsBase --------------------------
	.section	.nv.constant0._Z25selective_scan_fwd_kernelI32Selective_Scan_fwd_kernel_traitsILi64ELi16ELi1ELb1ELb1ELb1ELb0EN3c104HalfEfEEv13SSMParamsBase,"a",@progbits
	.sectionflags	@""
	.align	4
.nv.constant0._Z25selective_scan_fwd_kernelI32Selective_Scan_fwd_kernel_traitsILi64ELi16ELi1ELb1ELb1ELb1ELb0EN3c104HalfEfEEv13SSMParamsBase:
	.zero		632


//--------------------- .nv.constant0._Z25selective_scan_fwd_kernelI32Selective_Scan_fwd_kernel_traitsILi64ELi16ELi1ELb1ELb1ELb1ELb1EN3c104HalfEfEEv13SSMParamsBase --------------------------
	.section	.nv.constant0._Z25selective_scan_fwd_kernelI32Selective_Scan_fwd_kernel_traitsILi64ELi16ELi1ELb1ELb1ELb1ELb1EN3c104HalfEfEEv13SSMParamsBase,"a",@progbits
	.sectionflags	@""
	.align	4
.nv.constant0._Z25selective_scan_fwd_kernelI32Selective_Scan_fwd_kernel_traitsILi64ELi16ELi1ELb1ELb1ELb1ELb1EN3c104HalfEfEEv13SSMParamsBase:
	.zero		632


//--------------------- .nv.constant0._Z25selective_scan_fwd_kernelI32Selective_Scan_fwd_kernel_traitsILi32ELi16ELi1ELb0ELb0ELb0ELb0EN3c104HalfEfEEv13SSMParamsBase --------------------------
	.section	.nv.constant0._Z25selective_scan_fwd_kernelI32Selective_Scan_fwd_kernel_traitsILi32ELi16ELi1ELb0ELb0ELb0ELb0EN3c104HalfEfEEv13SSMParamsBase,"a",@progbits
	.sectionflags	@""
	.align	4
.nv.constant0._Z25selective_scan_fwd_kernelI32Selective_Scan_fwd_kernel_traitsILi32ELi16ELi1ELb0ELb0ELb0ELb0EN3c104HalfEfEEv13SSMParamsBase:
	.zero		632


//--------------------- .nv.constant0._Z25selective_scan_fwd_kernelI32Selective_Scan_fwd_kernel_traitsILi32ELi16ELi1ELb0ELb0ELb0ELb1EN3c104HalfEfEEv13SSMParamsBase --------------------------
	.section	.nv.constant0._Z25selective_scan_fwd_kernelI32Selective_Scan_fwd_kernel_traitsILi32ELi16ELi1ELb0ELb0ELb0ELb1EN3c104HalfEfEEv13SSMParamsBase,"a",@progbits
	.sectionflags	@""
	.align	4
.nv.constant0._Z25selective_scan_fwd_kernelI32Selective_Scan_fwd_kernel_traitsILi32ELi16ELi1ELb0ELb0ELb0ELb1EN3c104HalfEfEEv13SSMParamsBase:
	.zero		632


//--------------------- .nv.constant0._Z25selective_scan_fwd_kernelI32Selective_Scan_fwd_kernel_traitsILi32ELi16ELi1ELb0ELb0ELb1ELb0EN3c104HalfEfEEv13SSMParamsBase --------------------------
	.section	.nv.constant0._Z25selective_scan_fwd_kernelI32Selective_Scan_fwd_kernel_traitsILi32ELi16ELi1ELb0ELb0ELb1ELb0EN3c104HalfEfEEv13SSMParamsBase,"a",@progbits
	.sectionflags	@""
	.align	4
.nv.constant0._Z25selective_scan_fwd_kernelI32Selective_Scan_fwd_kernel_traitsILi32ELi16ELi1ELb0ELb0ELb1ELb0EN3c104HalfEfEEv13SSMParamsBase:
	.zero		632


//--------------------- .nv.constant0._Z25selective_scan_fwd_kernelI32Selective_Scan_fwd_kernel_traitsILi32ELi16ELi1ELb0ELb0ELb1ELb1EN3c104HalfEfEEv13SSMParamsBase --------------------------
	.section	.nv.constant0._Z25selective_scan_fwd_kernelI32Selective_Scan_fwd_kernel_traitsILi32ELi16ELi1ELb0ELb0ELb1ELb1EN3c104HalfEfEEv13SSMParamsBase,"a",@progbits
	.sectionflags	@""
	.align	4
.nv.constant0._Z25selective_scan_fwd_kernelI32Selective_Scan_fwd_kernel_traitsILi32ELi16ELi1ELb0ELb0ELb1ELb1EN3c104HalfEfEEv13SSMParamsBase:
	.zero		632


//--------------------- .nv.constant0._Z25selective_scan_fwd_kernelI32Selective_Scan_fwd_kernel_traitsILi32ELi16ELi1ELb0ELb1ELb0ELb0EN3c104HalfEfEEv13SSMParamsBase --------------------------
	.section	.nv.constant0._Z25selective_scan_fwd_kernelI32Selective_Scan_fwd_kernel_traitsILi32ELi16ELi1ELb0ELb1ELb0ELb0EN3c104HalfEfEEv13SSMParamsBase,"a",@progbits
	.sectionflags	@""
	.align	4
.nv.constant0._Z25selective_scan_fwd_kernelI32Selective_Scan_fwd_kernel_traitsILi32ELi16ELi1ELb0ELb1ELb0ELb0EN3c104HalfEfEEv13SSMParamsBase:
	.zero		632


//--------------------- .nv.constant0._Z25selective_scan_fwd_kernelI32Selective_Scan_fwd_kernel_traitsILi32ELi16ELi1ELb0ELb1ELb0ELb1EN3c104HalfEfEEv13SSMParamsBase --------------------------
	.section	.nv.constant0._Z25selective_scan_fwd_kernelI32Selective_Scan_fwd_kernel_traitsILi32ELi16ELi1ELb0ELb1ELb0ELb1EN3c104HalfEfEEv13SSMParamsBase,"a",@progbits
	.sectionflags	@""
	.align	4
.nv.constant0._Z25selective_scan_fwd_kernelI32Selective_Scan_fwd_kernel_traitsILi32ELi16ELi1ELb0ELb1ELb0ELb1EN3c104HalfEfEEv13SSMParamsBase:
	.zero		632


//--------------------- .nv.constant0._Z25selective_scan_fwd_kernelI32Selective_Scan_fwd_kernel_traitsILi32ELi16ELi1ELb0ELb1ELb1ELb0EN3c104HalfEfEEv13SSMParamsBase --------------------------
	.section	.nv.constant0._Z25selective_scan_fwd_kernelI32Selective_Scan_fwd_kernel_traitsILi32ELi16ELi1ELb0ELb1ELb1ELb0EN3c104HalfEfEEv13SSMParamsBase,"a",@progbits
	.sectionflags	@""
	.align	4
.nv.constant0._Z25selective_scan_fwd_kernelI32Selective_Scan_fwd_kernel_traitsILi32ELi16ELi1ELb0ELb1ELb1ELb0EN3c104HalfEfEEv13SSMParamsBase:
	.zero		632


//--------------------- .nv.constant0._Z25selective_scan_fwd_kernelI32Selective_Scan_fwd_kernel_traitsILi32ELi16ELi1ELb0ELb1ELb1ELb1EN3c104HalfEfEEv13SSMParamsBase --------------------------
	.section	.nv.constant0._Z25selective_scan_fwd_kernelI32Selective_Scan_fwd_kernel_traitsILi32ELi16ELi1ELb0ELb1ELb1ELb1EN3c104HalfEfEEv13SSMParamsBase,"a",@progbits
	.sectionflags	@""
	.align	4
.nv.constant0._Z25selective_scan_fwd_kernelI32Selective_Scan_fwd_kernel_traitsILi32ELi16ELi1ELb0ELb1ELb1ELb1EN3c104HalfEfEEv13SSMParamsBase:
	.zero		632


//--------------------- .nv.constant0._Z25selective_scan_fwd_kernelI32Selective_Scan_fwd_kernel_traitsILi32ELi16ELi1ELb1ELb0ELb0ELb0EN3c104HalfEfEEv13SSMParamsBase --------------------------
	.section	.nv.constant0._Z25selective_scan_fwd_kernelI32Selective_Scan_fwd_kernel_traitsILi32ELi16ELi1ELb1ELb0ELb0ELb0EN3c104HalfEfEEv13SSMParamsBase,"a",@progbits
	.sectionflags	@""
	.align	4
.nv.constant0._Z25selective_scan_fwd_kernelI32Selective_Scan_fwd_kernel_traitsILi32ELi16ELi1ELb1ELb0ELb0ELb0EN3c104HalfEfEEv13SSMParamsBase:
	.zero		632


//--------------------- .nv.constant0._Z25selective_scan_fwd_kernelI32Selective_Scan_fwd_kernel_traitsILi32ELi16ELi1ELb1ELb0ELb0ELb1EN3c104HalfEfEEv13SSMParamsBase --------------------------
	.section	.nv.constant0._Z25selective_scan_fwd_kernelI32Selective_Scan_fwd_kernel_traitsILi32ELi16ELi1ELb1ELb0ELb0ELb1EN3c104HalfEfEEv13SSMParamsBase,"a",@progbits
	.sectionflags	@""
	.align	4
.nv.constant0._Z25selective_scan_fwd_kernelI32Selective_Scan_fwd_kernel_traitsILi32ELi16ELi1ELb1ELb0ELb0ELb1EN3c104HalfEfEEv13SSMParamsBase:
	.zero		632


//--------------------- .nv.constant0._Z25selective_scan_fwd_kernelI32Selective_Scan_fwd_kernel_traitsILi32ELi16ELi1ELb1ELb0ELb1ELb0EN3c104HalfEfEEv13SSMParamsBase --------------------------
	.section	.nv.constant0._Z25selective_scan_fwd_kernelI32Selective_Scan_fwd_kernel_traitsILi32ELi16ELi1ELb1ELb0ELb1ELb0EN3c104HalfEfEEv13SSMParamsBase,"a",@progbits
	.sectionflags	@""
	.align	4
.nv.constant0._Z25selective_scan_fwd_kernelI32Selective_Scan_fwd_kernel_traitsILi32ELi16ELi1ELb1ELb0ELb1ELb0EN3c104HalfEfEEv13SSMParamsBase:
	.zero		632


//--------------------- .nv.constant0._Z25selective_scan_fwd_kernelI32Selective_Scan_fwd_kernel_traitsILi32ELi16ELi1ELb1ELb0ELb1ELb1EN3c104HalfEfEEv13SSMParamsBase --------------------------
	.section	.nv.constant0._Z25selective_scan_fwd_kernelI32Selective_Scan_fwd_kernel_traitsILi32ELi16ELi1ELb1ELb0ELb1ELb1EN3c104HalfEfEEv13SSMParamsBase,"a",@progbits
	.sectionflags	@""
	.align	4
.nv.constant0._Z25selective_scan_fwd_kernelI32Selective_Scan_fwd_kernel_traitsILi32ELi16ELi1ELb1ELb0ELb1ELb1EN3c104HalfEfEEv13SSMParamsBase:
	.zero		632


//--------------------- .nv.constant0._Z25selective_scan_fwd_kernelI32Selective_Scan_fwd_kernel_traitsILi32ELi16ELi1ELb1ELb1ELb0ELb0EN3c104HalfEfEEv13SSMParamsBase --------------------------
	.section	.nv.constant0._Z25selective_scan_fwd_kernelI32Selective_Scan_fwd_kernel_traitsILi32ELi16ELi1ELb1ELb1ELb0ELb0EN3c104HalfEfEEv13SSMParamsBase,"a",@progbits
	.sectionflags	@""
	.align	4
.nv.constant0._Z25selective_scan_fwd_kernelI32Selective_Scan_fwd_kernel_traitsILi32ELi16ELi1ELb1ELb1ELb0ELb0EN3c104HalfEfEEv13SSMParamsBase:
	.zero		632


//--------------------- .nv.constant0._Z25selective_scan_fwd_kernelI32Selective_Scan_fwd_kernel_traitsILi32ELi16ELi1ELb1ELb1ELb0ELb1EN3c104HalfEfEEv13SSMParamsBase --------------------------
	.section	.nv.constant0._Z25selective_scan_fwd_kernelI32Selective_Scan_fwd_kernel_traitsILi32ELi16ELi1ELb1ELb1ELb0ELb1EN3c104HalfEfEEv13SSMParamsBase,"a",@progbits
	.sectionflags	@""
	.align	4
.nv.constant0._Z25selective_scan_fwd_kernelI32Selective_Scan_fwd_kernel_traitsILi32ELi16ELi1ELb1ELb1ELb0ELb1EN3c104HalfEfEEv13SSMParamsBase:
	.zero		632


//--------------------- .nv.constant0._Z25selective_scan_fwd_kernelI32Selective_Scan_fwd_kernel_traitsILi32ELi16ELi1ELb1ELb1ELb1ELb0EN3c104HalfEfEEv13SSMParamsBase --------------------------
	.section	.nv.constant0._Z25selective_scan_fwd_kernelI32Selective_Scan_fwd_kernel_traitsILi32ELi16ELi1ELb1ELb1ELb1ELb0EN3c104HalfEfEEv13SSMParamsBase,"a",@progbits
	.sectionflags	@""
	.align	4
.nv.constant0._Z25selective_scan_fwd_kernelI32Selective_Scan_fwd_kernel_traitsILi32ELi16ELi1ELb1ELb1ELb1ELb0EN3c104HalfEfEEv13SSMParamsBase:
	.zero		632


//--------------------- .nv.constant0._Z25selective_scan_fwd_kernelI32Selective_Scan_fwd_kernel_traitsILi32ELi16ELi1ELb1ELb1ELb1ELb1EN3c104HalfEfEEv13SSMParamsBase --------------------------
	.section	.nv.constant0._Z25selective_scan_fwd_kernelI32Selective_Scan_fwd_kernel_traitsILi32ELi16ELi1ELb1ELb1ELb1ELb1EN3c104HalfEfEEv13SSMParamsBase,"a",@progbits
	.sectionflags	@""
	.align	4
.nv.constant0._Z25selective_scan_fwd_kernelI32Selective_Scan_fwd_kernel_traitsILi32ELi16ELi1ELb1ELb1ELb1ELb1EN3c104HalfEfEEv13SSMParamsBase:
	.zero		632


//--------------------- .nv.constant0._Z25selective_scan_fwd_kernelI32Selective_Scan_fwd_kernel_traitsILi32ELi8ELi1ELb0ELb0ELb0ELb0EN3c104HalfEfEEv13SSMParamsBase --------------------------
	.section	.nv.constant0._Z25selective_scan_fwd_kernelI32Selective_Scan_fwd_kernel_traitsILi32ELi8ELi1ELb0ELb0ELb0ELb0EN3c104HalfEfEEv13SSMParamsBase,"a",@progbits
	.sectionflags	@""
	.align	4
.nv.constant0._Z25selective_scan_fwd_kernelI32Selective_Scan_fwd_kernel_traitsILi32ELi8ELi1ELb0ELb0ELb0ELb0EN3c104HalfEfEEv13SSMParamsBase:
	.zero		632


//--------------------- .nv.constant0._Z25selective_scan_fwd_kernelI32Selective_Scan_fwd_kernel_traitsILi32ELi8ELi1ELb0ELb0ELb0ELb1EN3c104HalfEfEEv13SSMParamsBase --------------------------
	.section	.nv.constant0._Z25selective_scan_fwd_kernelI32Selective_Scan_fwd_kernel_traitsILi32ELi8ELi1ELb0ELb0ELb0ELb1EN3c104HalfEfEEv13SSMParamsBase,"a",@progbits
	.sectionflags	@""
	.align	4
.nv.constant0._Z25selective_scan_fwd_kernelI32Selective_Scan_fwd_kernel_traitsILi32ELi8ELi1ELb0ELb0ELb0ELb1EN3c104HalfEfEEv13SSMParamsBase:
	.zero		632


//--------------------- .nv.constant0._Z25selective_scan_fwd_kernelI32Selective_Scan_fwd_kernel_traitsILi32ELi8ELi1ELb0ELb0ELb1ELb0EN3c104HalfEfEEv13SSMParamsBase --------------------------
	.section	.nv.constant0._Z25selective_scan_fwd_kernelI32Selective_Scan_fwd_kernel_traitsILi32ELi8ELi1ELb0ELb0ELb1ELb0EN3c104HalfEfEEv13SSMParamsBase,"a",@progbits
	.sectionflags	@""
	.align	4
.nv.constant0._Z25selective_scan_fwd_kernelI32Selective_Scan_fwd_kernel_traitsILi32ELi8ELi1ELb0ELb0ELb1ELb0EN3c104HalfEfEEv13SSMParamsBase:
	.zero		632


//--------------------- .nv.constant0._Z25selective_scan_fwd_kernelI32Selective_Scan_fwd_kernel_traitsILi32ELi8ELi1ELb0ELb0ELb1ELb1EN3c104HalfEfEEv13SSMParamsBase --------------------------
	.section	.nv.constant0._Z25selective_scan_fwd_kernelI32Selective_Scan_fwd_kernel_traitsILi32ELi8ELi1ELb0ELb0ELb1ELb1EN3c104HalfEfEEv13SSMParamsBase,"a",@progbits
	.sectionflags	@""
	.align	4
.nv.constant0._Z25selective_scan_fwd_kernelI32Selective_Scan_fwd_kernel_traitsILi32ELi8ELi1ELb0ELb0ELb1ELb1EN3c104HalfEfEEv13SSMParamsBase:
	.zero		632


//--------------------- .nv.constant0._Z25selective_scan_fwd_kernelI32Selective_Scan_fwd_kernel_traitsILi32ELi8ELi1ELb0ELb1ELb0ELb0EN3c104HalfEfEEv13SSMParamsBase --------------------------
	.section	.nv.constant0._Z25selective_scan_fwd_kernelI32Selective_Scan_fwd_kernel_traitsILi32ELi8ELi1ELb0ELb1ELb0ELb0EN3c104HalfEfEEv13SSMParamsBase,"a",@progbits
	.sectionflags	@""
	.align	4
.nv.constant0._Z25selective_scan_fwd_kernelI32Selective_Scan_fwd_kernel_traitsILi32ELi8ELi1ELb0ELb1ELb0ELb0EN3c104HalfEfEEv13SSMParamsBase:
	.zero		632


//--------------------- .nv.constant0._Z25selective_scan_fwd_kernelI32Selective_Scan_fwd_kernel_traitsILi32ELi8ELi1ELb0ELb1ELb0ELb1EN3c104HalfEfEEv13SSMParamsBase --------------------------
	.section	.nv.constant0._Z25selective_scan_fwd_kernelI32Selective_Scan_fwd_kernel_traitsILi32ELi8ELi1ELb0ELb1ELb0ELb1EN3c104HalfEfEEv13SSMParamsBase,"a",@progbits
	.sectionflags	@""
	.align	4
.nv.constant0._Z25selective_scan_fwd_kernelI32Selective_Scan_fwd_kernel_traitsILi32ELi8ELi1ELb0ELb1ELb0ELb1EN3c104HalfEfEEv13SSMParamsBase:
	.zero		632


//--------------------- .nv.constant0._Z25selective_scan_fwd_kernelI32Selective_Scan_fwd_kernel_traitsILi32ELi8ELi1ELb0ELb1ELb1ELb0EN3c104HalfEfEEv13SSMParamsBase --------------------------
	.section	.nv.constant0._Z25selective_scan_fwd_kernelI32Selective_Scan_fwd_kernel_traitsILi32ELi8ELi1ELb0ELb1ELb1ELb0EN3c104HalfEfEEv13SSMParamsBase,"a",@progbits
	.sectionflags	@""
	.align	4
.nv.constant0._Z25selective_scan_fwd_kernelI32Selective_Scan_fwd_kernel_traitsILi32ELi8ELi1ELb0ELb1ELb1ELb0EN3c104HalfEfEEv13SSMParamsBase:
	.zero		632


//--------------------- .nv.constant0._Z25selective_scan_fwd_kernelI32Selective_Scan_fwd_kernel_traitsILi32ELi8ELi1ELb0ELb1ELb1ELb1EN3c104HalfEfEEv13SSMParamsBase --------------------------
	.section	.nv.constant0._Z25selective_scan_fwd_kernelI32Selective_Scan_fwd_kernel_traitsILi32ELi8ELi1ELb0ELb1ELb1ELb1EN3c104HalfEfEEv13SSMParamsBase,"a",@progbits
	.sectionflags	@""
	.align	4
.nv.constant0._Z25selective_scan_fwd_kernelI32Selective_Scan_fwd_kernel_traitsILi32ELi8ELi1ELb0ELb1ELb1ELb1EN3c104HalfEfEEv13SSMParamsBase:
	.zero		632


//--------------------- .nv.constant0._Z25selective_scan_fwd_kernelI32Selective_Scan_fwd_kernel_traitsILi32ELi8ELi1ELb1ELb0ELb0ELb0EN3c104HalfEfEEv13SSMParamsBase --------------------------
	.section	.nv.constant0._Z25selective_scan_fwd_kernelI32Selective_Scan_fwd_kernel_traitsILi32ELi8ELi1ELb1ELb0ELb0ELb0EN3c104HalfEfEEv13SSMParamsBase,"a",@progbits
	.sectionflags	@""
	.align	4
.nv.constant0._Z25selective_scan_fwd_kernelI32Selective_Scan_fwd_kernel_traitsILi32ELi8ELi1ELb1ELb0ELb0ELb0EN3c104HalfEfEEv13SSMParamsBase:
	.zero		632


//--------------------- .nv.constant0._Z25selective_scan_fwd_kernelI32Selective_Scan_fwd_kernel_traitsILi32ELi8ELi1ELb1ELb0ELb0ELb1EN3c104HalfEfEEv13SSMParamsBase --------------------------
	.section	.nv.constant0._Z25selective_scan_fwd_kernelI32Selective_Scan_fwd_kernel_traitsILi32ELi8ELi1ELb1ELb0ELb0ELb1EN3c104HalfEfEEv13SSMParamsBase,"a",@progbits
	.sectionflags	@""
	.align	4
.nv.constant0._Z25selective_scan_fwd_kernelI32Selective_Scan_fwd_kernel_traitsILi32ELi8ELi1ELb1ELb0ELb0ELb1EN3c104HalfEfEEv13SSMParamsBase:
	.zero		632


//--------------------- .nv.constant0._Z25selective_scan_fwd_kernelI32Selective_Scan_fwd_kernel_traitsILi32ELi8ELi1ELb1ELb0ELb1ELb0EN3c104HalfEfEEv13SSMParamsBase --------------------------
	.section	.nv.constant0._Z25selective_scan_fwd_kernelI32Selective_Scan_fwd_kernel_traitsILi32ELi8ELi1ELb1ELb0ELb1ELb0EN3c104HalfEfEEv13SSMParamsBase,"a",@progbits
	.sectionflags	@""
	.align	4
.nv.constant0._Z25selective_scan_fwd_kernelI32Selective_Scan_fwd_kernel_traitsILi32ELi8ELi1ELb1ELb0ELb1ELb0EN3c104HalfEfEEv13SSMParamsBase:
	.zero		632


//--------------------- .nv.constant0._Z25selective_scan_fwd_kernelI32Selective_Scan_fwd_kernel_traitsILi32ELi8ELi1ELb1ELb0ELb1ELb1EN3c104HalfEfEEv13SSMParamsBase --------------------------
	.section	.nv.constant0._Z25selective_scan_fwd_kernelI32Selective_Scan_fwd_kernel_traitsILi32ELi8ELi1ELb1ELb0ELb1ELb1EN3c104HalfEfEEv13SSMParamsBase,"a",@progbits
	.sectionflags	@""
	.align	4
.nv.constant0._Z25selective_scan_fwd_kernelI32Selective_Scan_fwd_kernel_traitsILi32ELi8ELi1ELb1ELb0ELb1ELb1EN3c104HalfEfEEv13SSMParamsBase:
	.zero		632


//--------------------- .nv.constant0._Z25selective_scan_fwd_kernelI32Selective_Scan_fwd_kernel_traitsILi32ELi8ELi1ELb1ELb1ELb0ELb0EN3c104HalfEfEEv13SSMParamsBase --------------------------
	.section	.nv.constant0._Z25selective_scan_fwd_kernelI32Selective_Scan_fwd_kernel_traitsILi32ELi8ELi1ELb1ELb1ELb0ELb0EN3c104HalfEfEEv13SSMParamsBase,"a",@progbits
	.sectionflags	@""
	.align	4
.nv.constant0._Z25selective_scan_fwd_kernelI32Selective_Scan_fwd_kernel_traitsILi32ELi8ELi1ELb1ELb1ELb0ELb0EN3c104HalfEfEEv13SSMParamsBase:
	.zero		632


//--------------------- .nv.constant0._Z25selective_scan_fwd_kernelI32Selective_Scan_fwd_kernel_traitsILi32ELi8ELi1ELb1ELb1ELb0ELb1EN3c104HalfEfEEv13SSMParamsBase --------------------------
	.section	.nv.constant0._Z25selective_scan_fwd_kernelI32Selective_Scan_fwd_kernel_traitsILi32ELi8ELi1ELb1ELb1ELb0ELb1EN3c104HalfEfEEv13SSMParamsBase,"a",@progbits
	.sectionflags	@""
	.align	4
.nv.constant0._Z25selective_scan_fwd_kernelI32Selective_Scan_fwd_kernel_traitsILi32ELi8ELi1ELb1ELb1ELb0ELb1EN3c104HalfEfEEv13SSMParamsBase:
	.zero		632


//--------------------- .nv.constant0._Z25selective_scan_fwd_kernelI32Selective_Scan_fwd_kernel_traitsILi32ELi8ELi1ELb1ELb1ELb1ELb0EN3c104HalfEfEEv13SSMParamsBase --------------------------
	.section	.nv.constant0._Z25selective_scan_fwd_kernelI32Selective_Scan_fwd_kernel_traitsILi32ELi8ELi1ELb1ELb1ELb1ELb0EN3c104HalfEfEEv13SSMParamsBase,"a",@progbits
	.sectionflags	@""
	.align	4
.nv.constant0._Z25selective_scan_fwd_kernelI32Selective_Scan_fwd_kernel_traitsILi32ELi8ELi1ELb1ELb1ELb1ELb0EN3c104HalfEfEEv13SSMParamsBase:
	.zero		632


//--------------------- .nv.constant0._Z25selective_scan_fwd_kernelI32Selective_Scan_fwd_kernel_traitsILi32ELi8ELi1ELb1ELb1ELb1ELb1EN3c104HalfEfEEv13SSMParamsBase --------------------------
	.section	.nv.constant0._Z25selective_scan_fwd_kernelI32Selective_Scan_fwd_kernel_traitsILi32ELi8ELi1ELb1ELb1ELb1ELb1EN3c104HalfEfEEv13SSMParamsBase,"a",@progbits
	.sectionflags	@""
	.align	4
.nv.constant0._Z25selective_scan_fwd_kernelI32Selective_Scan_fwd_kernel_traitsILi32ELi8ELi1ELb1ELb1ELb1ELb1EN3c104HalfEfEEv13SSMParamsBase:
	.zero		632


//--------------------- .nv.constant0._Z25selective_scan_fwd_kernelI32Selective_Scan_fwd_kernel_traitsILi32ELi4ELi1ELb0ELb0ELb0ELb0EN3c104HalfEfEEv13SSMParamsBase --------------------------
	.section	.nv.constant0._Z25selective_scan_fwd_kernelI32Selective_Scan_fwd_kernel_traitsILi32ELi4ELi1ELb0ELb0ELb0ELb0EN3c104HalfEfEEv13SSMParamsBase,"a",@progbits
	.sectionflags	@""
	.align	4
.nv.constant0._Z25selective_scan_fwd_kernelI32Selective_Scan_fwd_kernel_traitsILi32ELi4ELi1ELb0ELb0ELb0ELb0EN3c104HalfEfEEv13SSMParamsBase:
	.zero		632


//--------------------- .nv.constant0._Z25selective_scan_fwd_kernelI32Selective_Scan_fwd_kernel_traitsILi32ELi4ELi1ELb0ELb0ELb0ELb1EN3c104HalfEfEEv13SSMParamsBase --------------------------
	.section	.nv.constant0._Z25selective_scan_fwd_kernelI32Selective_Scan_fwd_kernel_traitsILi32ELi4ELi1ELb0ELb0ELb0ELb1EN3c104HalfEfEEv13SSMParamsBase,"a",@progbits
	.sectionflags	@""
	.align	4
.nv.constant0._Z25selective_scan_fwd_kernelI32Selective_Scan_fwd_kernel_traitsILi32ELi4ELi1ELb0ELb0ELb0ELb1EN3c104HalfEfEEv13SSMParamsBase:
	.zero		632


//--------------------- .nv.constant0._Z25selective_scan_fwd_kernelI32Selective_Scan_fwd_kernel_traitsILi32ELi4ELi1ELb0ELb0ELb1ELb0EN3c104HalfEfEEv13SSMParamsBase --------------------------
	.section	.nv.constant0._Z25selective_scan_fwd_kernelI32Selective_Scan_fwd_kernel_traitsILi32ELi4ELi1ELb0ELb0ELb1ELb0EN3c104HalfEfEEv13SSMParamsBase,"a",@progbits
	.sectionflags	@""
	.align	4
.nv.constant0._Z25selective_scan_fwd_kernelI32Selective_Scan_fwd_kernel_traitsILi32ELi4ELi1ELb0ELb0ELb1ELb0EN3c104HalfEfEEv13SSMParamsBase:
	.zero		632


//--------------------- .nv.constant0._Z25selective_scan_fwd_kernelI32Selective_Scan_fwd_kernel_traitsILi32ELi4ELi1ELb0ELb0ELb1ELb1EN3c104HalfEfEEv13SSMParamsBase --------------------------
	.section	.nv.constant0._Z25selective_scan_fwd_kernelI32Selective_Scan_fwd_kernel_traitsILi32ELi4ELi1ELb0ELb0ELb1ELb1EN3c104HalfEfEEv13SSMParamsBase,"a",@progbits
	.sectionflags	@""
	.align	4
.nv.constant0._Z25selective_scan_fwd_kernelI32Selective_Scan_fwd_kernel_traitsILi32ELi4ELi1ELb0ELb0ELb1ELb1EN3c104HalfEfEEv13SSMParamsBase:
	.zero		632


//--------------------- .nv.constant0._Z25selective_scan_fwd_kernelI32Selective_Scan_fwd_kernel_traitsILi32ELi4ELi1ELb0ELb1ELb0ELb0EN3c104HalfEfEEv13SSMParamsBase --------------------------
	.section	.nv.constant0._Z25selective_scan_fwd_kernelI32Selective_Scan_fwd_kernel_traitsILi32ELi4ELi1ELb0ELb1ELb0ELb0EN3c104HalfEfEEv13SSMParamsBase,"a",@progbits
	.sectionflags	@""
	.align	4
.nv.constant0._Z25selective_scan_fwd_kernelI32Selective_Scan_fwd_kernel_traitsILi32ELi4ELi1ELb0ELb1ELb0ELb0EN3c104HalfEfEEv13SSMParamsBase:
	.zero		632


//--------------------- .nv.constant0._Z25selective_scan_fwd_kernelI32Selective_Scan_fwd_kernel_traitsILi32ELi4ELi1ELb0ELb1ELb0ELb1EN3c104HalfEfEEv13SSMParamsBase --------------------------
	.section	.nv.constant0._Z25selective_scan_fwd_kernelI32Selective_Scan_fwd_kernel_traitsILi32ELi4ELi1ELb0ELb1ELb0ELb1EN3c104HalfEfEEv13SSMParamsBase,"a",@progbits
	.sectionflags	@""
	.align	4
.nv.constant0._Z25selective_scan_fwd_kernelI32Selective_Scan_fwd_kernel_traitsILi32ELi4ELi1ELb0ELb1ELb0ELb1EN3c104HalfEfEEv13SSMParamsBase:
	.zero		632


//--------------------- .nv.constant0._Z25selective_scan_fwd_kernelI32Selective_Scan_fwd_kernel_traitsILi32ELi4ELi1ELb0ELb1ELb1ELb0EN3c104HalfEfEEv13SSMParamsBase --------------------------
	.section	.nv.constant0._Z25selective_scan_fwd_kernelI32Selective_Scan_fwd_kernel_traitsILi32ELi4ELi1ELb0ELb1ELb1ELb0EN3c104HalfEfEEv13SSMParamsBase,"a",@progbits
	.sectionflags	@""
	.align	4
.nv.constant0._Z25selective_scan_fwd_kernelI32Selective_Scan_fwd_kernel_traitsILi32ELi4ELi1ELb0ELb1ELb1ELb0EN3c104HalfEfEEv13SSMParamsBase:
	.zero		632


//--------------------- .nv.constant0._Z25selective_scan_fwd_kernelI32Selective_Scan_fwd_kernel_traitsILi32ELi4ELi1ELb0ELb1ELb1ELb1EN3c104HalfEfEEv13SSMParamsBase --------------------------
	.section	.nv.constant0._Z25selective_scan_fwd_kernelI32Selective_Scan_fwd_kernel_traitsILi32ELi4ELi1ELb0ELb1ELb1ELb1EN3c104HalfEfEEv13SSMParamsBase,"a",@progbits
	.sectionflags	@""
	.align	4
.nv.constant0._Z25selective_scan_fwd_kernelI32Selective_Scan_fwd_kernel_traitsILi32ELi4ELi1ELb0ELb1ELb1ELb1EN3c104HalfEfEEv13SSMParamsBase:
	.zero		632


//--------------------- .nv.constant0._Z25selective_scan_fwd_kernelI32Selective_Scan_fwd_kernel_traitsILi32ELi4ELi1ELb1ELb0ELb0ELb0EN3c104HalfEfEEv13SSMParamsBase --------------------------
	.section	.nv.constant0._Z25selective_scan_fwd_kernelI32Selective_Scan_fwd_kernel_traitsILi32ELi4ELi1ELb1ELb0ELb0ELb0EN3c104HalfEfEEv13SSMParamsBase,"a",@progbits
	.sectionflags	@""
	.align	4
.nv.constant0._Z25selective_scan_fwd_kernelI32Selective_Scan_fwd_kernel_traitsILi32ELi4ELi1ELb1ELb0ELb0ELb0EN3c104HalfEfEEv13SSMParamsBase:
	.zero		632


//--------------------- .nv.constant0._Z25selective_scan_fwd_kernelI32Selective_Scan_fwd_kernel_traitsILi32ELi4ELi1ELb1ELb0ELb0ELb1EN3c104HalfEfEEv13SSMParamsBase --------------------------
	.section	.nv.constant0._Z25selective_scan_fwd_kernelI32Selective_Scan_fwd_kernel_traitsILi32ELi4ELi1ELb1ELb0ELb0ELb1EN3c104HalfEfEEv13SSMParamsBase,"a",@progbits
	.sectionflags	@""
	.align	4
.nv.constant0._Z25selective_scan_fwd_kernelI32Selective_Scan_fwd_kernel_traitsILi32ELi4ELi1ELb1ELb0ELb0ELb1EN3c104HalfEfEEv13SSMParamsBase:
	.zero		632


//--------------------- .nv.constant0._Z25selective_scan_fwd_kernelI32Selective_Scan_fwd_kernel_traitsILi32ELi4ELi1ELb1ELb0ELb1ELb0EN3c104HalfEfEEv13SSMParamsBase --------------------------
	.section	.nv.constant0._Z25selective_scan_fwd_kernelI32Selective_Scan_fwd_kernel_traitsILi32ELi4ELi1ELb1ELb0ELb1ELb0EN3c104HalfEfEEv13SSMParamsBase,"a",@progbits
	.sectionflags	@""
	.align	4
.nv.constant0._Z25selective_scan_fwd_kernelI32Selective_Scan_fwd_kernel_traitsILi32ELi4ELi1ELb1ELb0ELb1ELb0EN3c104HalfEfEEv13SSMParamsBase:
	.zero		632


//--------------------- .nv.constant0._Z25selective_scan_fwd_kernelI32Selective_Scan_fwd_kernel_traitsILi32ELi4ELi1ELb1ELb0ELb1ELb1EN3c104HalfEfEEv13SSMParamsBase --------------------------
	.section	.nv.constant0._Z25selective_scan_fwd_kernelI32Selective_Scan_fwd_kernel_traitsILi32ELi4ELi1ELb1ELb0ELb1ELb1EN3c104HalfEfEEv13SSMParamsBase,"a",@progbits
	.sectionflags	@""
	.align	4
.nv.constant0._Z25selective_scan_fwd_kernelI32Selective_Scan_fwd_kernel_traitsILi32ELi4ELi1ELb1ELb0ELb1ELb1EN3c104HalfEfEEv13SSMParamsBase:
	.zero		632


//--------------------- .nv.constant0._Z25selective_scan_fwd_kernelI32Selective_Scan_fwd_kernel_traitsILi32ELi4ELi1ELb1ELb1ELb0ELb0EN3c104HalfEfEEv13SSMParamsBase --------------------------
	.section	.nv.constant0._Z25selective_scan_fwd_kernelI32Selective_Scan_fwd_kernel_traitsILi32ELi4ELi1ELb1ELb1ELb0ELb0EN3c104HalfEfEEv13SSMParamsBase,"a",@progbits
	.sectionflags	@""
	.align	4
.nv.constant0._Z25selective_scan_fwd_kernelI32Selective_Scan_fwd_kernel_traitsILi32ELi4ELi1ELb1ELb1ELb0ELb0EN3c104HalfEfEEv13SSMParamsBase:
	.zero		632


//--------------------- .nv.constant0._Z25selective_scan_fwd_kernelI32Selective_Scan_fwd_kernel_traitsILi32ELi4ELi1ELb1ELb1ELb0ELb1EN3c104HalfEfEEv13SSMParamsBase --------------------------
	.section	.nv.constant0._Z25selective_scan_fwd_kernelI32Selective_Scan_fwd_kernel_traitsILi32ELi4ELi1ELb1ELb1ELb0ELb1EN3c104HalfEfEEv13SSMParamsBase,"a",@progbits
	.sectionflags	@""
	.align	4
.nv.constant0._Z25selective_scan_fwd_kernelI32Selective_Scan_fwd_kernel_traitsILi32ELi4ELi1ELb1ELb1ELb0ELb1EN3c104HalfEfEEv13SSMParamsBase:
	.zero		632


//--------------------- .nv.constant0._Z25selective_scan_fwd_kernelI32Selective_Scan_fwd_kernel_traitsILi32ELi4ELi1ELb1ELb1ELb1ELb0EN3c104HalfEfEEv13SSMParamsBase --------------------------
	.section	.nv.constant0._Z25selective_scan_fwd_kernelI32Selective_Scan_fwd_kernel_traitsILi32ELi4ELi1ELb1ELb1ELb1ELb0EN3c104HalfEfEEv13SSMParamsBase,"a",@progbits
	.sectionflags	@""
	.align	4
.nv.constant0._Z25selective_scan_fwd_kernelI32Selective_Scan_fwd_kernel_traitsILi32ELi4ELi1ELb1ELb1ELb1ELb0EN3c104HalfEfEEv13SSMParamsBase:
	.zero		632


//--------------------- .nv.constant0._Z25selective_scan_fwd_kernelI32Selective_Scan_fwd_kernel_traitsILi32ELi4ELi1ELb1ELb1ELb1ELb1EN3c104HalfEfEEv13SSMParamsBase --------------------------
	.section	.nv.constant0._Z25selective_scan_fwd_kernelI32Selective_Scan_fwd_kernel_traitsILi32ELi4ELi1ELb1ELb1ELb1ELb1EN3c104HalfEfEEv13SSMParamsBase,"a",@progbits
	.sectionflags	@""
	.align	4
.nv.constant0._Z25selective_scan_fwd_kernelI32Selective_Scan_fwd_kernel_traitsILi32ELi4ELi1ELb1ELb1ELb1ELb1EN3c104HalfEfEEv13SSMParamsBase:
	.zero		632


//--------------------- .text._Z25selective_scan_fwd_kernelI32Selective_Scan_fwd_kernel_traitsILi128ELi16ELi1ELb0ELb0ELb0ELb0EN3c104HalfENS1_7complexIfEEEEv13SSMParamsBase --------------------------
	.section	.text._Z25selective_scan_fwd_kernelI32Selective_Scan_fwd_kernel_traitsILi128ELi16ELi1ELb0ELb0ELb0ELb0EN3c104HalfENS1_7complexIfEEEEv13SSMParamsBase,"ax",@progbits
	.sectioninfo	@"SHI_REGISTERS=164"
	.align	128
        .global         _Z25selective_scan_fwd_kernelI32Selective_Scan_fwd_kernel_traitsILi128ELi16ELi1ELb0ELb0ELb0ELb0EN3c104HalfENS1_7complexIfEEEEv13SSMParamsBase
        .type           _Z25selective_scan_fwd_kernelI32Selective_Scan_fwd_kernel_traitsILi128ELi16ELi1ELb0ELb0ELb0ELb0EN3c104HalfENS1_7complexIfEEEEv13SSMParamsBase,@function
        .size           _Z25selective_scan_fwd_kernelI32Selective_Scan_fwd_kernel_traitsILi128ELi16ELi1ELb0ELb0ELb0ELb0EN3c104HalfENS1_7complexIfEEEEv13SSMParamsBase,(.L_x_5320 - _Z25selective_scan_fwd_kernelI32Selective_Scan_fwd_kernel_traitsILi128ELi16ELi1ELb0ELb0ELb0ELb0EN3c104HalfENS1_7complexIfEEEEv13SSMParamsBase)
        .other          _Z25selective_scan_fwd_kernelI32Selective_Scan_fwd_kernel_traitsILi128ELi16ELi1ELb0ELb0ELb0ELb0EN3c104HalfENS1_7complexIfEEEEv13SSMParamsBase,@"STO_CUDA_ENTRY STV_DEFAULT"
_Z25selective_scan_fwd_kernelI32Selective_Scan_fwd_kernel_traitsILi128ELi16ELi1ELb0ELb0ELb0ELb0EN3c104HalfENS1_7complexIfEEEEv13SSMParamsBase:
.text._Z25selective_scan_fwd_kernelI32Selective_Scan_fwd_kernel_traitsILi128ELi16ELi1ELb0ELb0ELb0ELb0EN3c104HalfENS1_7complexIfEEEEv13SSMParamsBase:
[----:B------:R-:W-:Y:S02]  /*0000*/  MOV R1, c[0x0][0x28] ;  /* 0x00000a0000017a02 */ /* 0x000fe40000000f00 */
[----:B------:R-:W0:Y:S01]  /*0010*/  S2UR UR4, SR_CTAID.Y ;  /* 0x00000000000479c3 */ /* 0x000e220000002600 */
[----:B------:R-:W-:Y:S01]  /*0020*/  ISETP.NE.U32.AND P1, PT, RZ, c[0x0][0x250], PT ;  /* 0x00009400ff007a0c */ /* 0x000fe20003f25070 */
[----:B------:R-:W-:Y:S01]  /*0030*/  CS2R R102, SRZ ;  /* 0x0000000000667805 */ /* 0x000fe2000001ff00 */
[----:B------:R-:W-:Y:S02]  /*0040*/  ISETP.NE.U32.AND P0, PT, RZ, c[0x0][0x238], PT ;  /* 0x00008e00ff007a0c */ /* 0x000fe40003f05070 */
[----:B------:R-:W-:Y:S02]  /*0050*/  ISETP.NE.AND.EX P1, PT, RZ, c[0x0][0x254], PT, P1 ;  /* 0x00009500ff007a0c */ /* 0x000fe40003f25310 */
[----:B------:R-:W-:Y:S02]  /*0060*/  ISETP.NE.AND.EX P0, PT, RZ, c[0x0][0x23c], PT, P0 ;  /* 0x00008f00ff007a0c */ /* 0x000fe40003f05300 */
[----:B0-----:R-:W-:Y:S01]  /*0070*/  MOV R105, UR4 ;  /* 0x0000000400697c02 */ /* 0x001fe20008000f00 */
[----:B------:R-:W-:-:S03]  /*0080*/  ULDC.64 UR4, c[0x0][0x118] ;  /* 0x0000460000047ab9 */ /* 0x000fc60000000a00 */
[----:B------:R-:W-:-:S05]  /*0090*/  SHF.R.S32.HI R104, RZ, 0x1f, R105 ;  /* 0x0000001fff687819 */ /* 0x000fca0000011469 */
[C---:B------:R-:W-:Y:S01]  /*00a0*/  @P1 LEA R4, P3, R105.reuse, c[0x0][0x250], 0x2 ;  /* 0x0000940069041a11 */ /* 0x040fe200078610ff */
[----:B------:R-:W0:Y:S01]  /*00b0*/  S2UR UR6, SR_CTAID.X ;  /* 0x00000000000679c3 */ /* 0x000e220000002500 */
[C---:B------:R-:W-:Y:S02]  /*00c0*/  @P0 LEA R2, P2, R105.reuse, c[0x0][0x238], 0x2 ;  /* 0x00008e0069020a11 */ /* 0x040fe400078410ff */
[C-C-:B------:R-:W-:Y:S02]  /*00d0*/  @P1 LEA.HI.X R5, R105.reuse, c[0x0][0x254], R104.reuse, 0x2, P3 ;  /* 0x0000950069051a11 */ /* 0x140fe400018f1468 */
[----:B------:R-:W-:-:S03]  /*00e0*/  @P0 LEA.HI.X R3, R105, c[0x0][0x23c], R104, 0x2, P2 ;  /* 0x00008f0069030a11 */ /* 0x000fc600010f1468 */
[----:B------:R1:W5:Y:S01]  /*00f0*/  @P1 LDG.E R102, [R4.64] ;  /* 0x0000000404661981 */ /* 0x000362000c1e1900 */
[----:B------:R-:W-:-:S03]  /*0100*/  MOV R0, c[0x0][0x174] ;  /* 0x00005d0000007a02 */ /* 0x000fc60000000f00 */
[----:B------:R1:W5:Y:S01]  /*0110*/  @P0 LDG.E R103, [R2.64] ;  /* 0x0000000402670981 */ /* 0x000362000c1e1900 */
[----:B------:R-:W-:Y:S02]  /*0120*/  ISETP.GE.AND P0, PT, R0, 0x1, PT ;  /* 0x000000010000780c */ /* 0x000fe40003f06270 */
[----:B0-----:R-:W-:-:S04]  /*0130*/  MOV R100, UR6 ;  /* 0x0000000600647c02 */ /* 0x001fc80008000f00 */
[----:B------:R-:W-:-:S07]  /*0140*/  SHF.R.S32.HI R98, RZ, 0x1f, R100 ;  /* 0x0000001fff627819 */ /* 0x000fce0000011464 */
[----:B------:R-:W-:Y:S05]  /*0150*/  @!P0 EXIT ;  /* 0x000000000000894d */ /* 0x000fea0003800000 */
[----:B-1----:R-:W0:Y:S01]  /*0160*/  S2R R107, SR_TID.X ;  /* 0x00000000006b7919 */ /* 0x002e220000002100 */
[C---:B------:R-:W-:Y:S01]  /*0170*/  IMAD R7, R98.reuse, c[0x0][0x1d0], RZ ;  /* 0x0000740062077a24 */ /* 0x040fe200078e02ff */
[----:B------:R-:W-:Y:S01]  /*0180*/  HFMA2.MMA R97, -RZ, RZ, 0, 0 ;  /* 0x00000000ff617435 */ /* 0x000fe200000001ff */
[----:B------:R-:W-:Y:S01]  /*0190*/  IMAD R9, R98, c[0x0][0x1e0], RZ ;  /* 0x0000780062097a24 */ /* 0x000fe200078e02ff */
[----:B------:R-:W1:Y:S01]  /*01a0*/  S2R R101, SR_LANEID ;  /* 0x0000000000657919 */ /* 0x000e620000000000 */
[----:B------:R-:W-:-:S04]  /*01b0*/  IMAD.WIDE.U32 R2, R100, c[0x0][0x1d0], RZ ;  /* 0x0000740064027a25 */ /* 0x000fc800078e00ff */
[----:B------:R-:W-:-:S04]  /*01c0*/  IMAD.WIDE.U32 R4, R100, c[0x0][0x1e0], RZ ;  /* 0x0000780064047a25 */ /* 0x000fc800078e00ff */
[C---:B------:R-:W-:Y:S02]  /*01d0*/  IMAD R7, R100.reuse, c[0x0][0x1d4], R7 ;  /* 0x0000750064077a24 */ /* 0x040fe400078e0207 */
[----:B------:R-:W-:Y:S02]  /*01e0*/  IMAD R9, R100, c[0x0][0x1e4], R9 ;  /* 0x0000790064097a24 */ /* 0x000fe400078e0209 */
[C---:B------:R-:W-:Y:S01]  /*01f0*/  IMAD R0, R104.reuse, c[0x0][0x1d8], RZ ;  /* 0x0000760068007a24 */ /* 0x040fe200078e02ff */
[----:B------:R-:W-:Y:S01]  /*0200*/  IADD3 R3, R3, R7, RZ ;  /* 0x0000000703037210 */ /* 0x000fe20007ffe0ff */
[----:B------:R-:W-:Y:S01]  /*0210*/  IMAD R6, R104, c[0x0][0x1e8], RZ ;  /* 0x00007a0068067a24 */ /* 0x000fe200078e02ff */
[----:B------:R-:W-:Y:S01]  /*0220*/  IADD3 R5, R5, R9, RZ ;  /* 0x0000000905057210 */ /* 0x000fe20007ffe0ff */
[C---:B------:R-:W-:Y:S02]  /*0230*/  IMAD R93, R105.reuse, c[0x0][0x1dc], R0 ;  /* 0x00007700695d7a24 */ /* 0x040fe400078e0200 */
[----:B------:R-:W-:Y:S01]  /*0240*/  IMAD R91, R105, c[0x0][0x1ec], R6 ;  /* 0x00007b00695b7a24 */ /* 0x000fe200078e0206 */
[----:B0-----:R-:W-:Y:S01]  /*0250*/  SHF.L.U32 R96, R107, 0x4, RZ ;  /* 0x000000046b607819 */ /* 0x001fe200000006ff */
[----:B------:R-:W-:Y:S01]  /*0260*/  IMAD.WIDE.U32 R2, R105, c[0x0][0x1d8], R2 ;  /* 0x0000760069027a25 */ /* 0x000fe200078e0002 */
[----:B------:R-:W-:-:S02]  /*0270*/  LOP3.LUT R99, R107, 0x1f, RZ, 0xc0, !PT ;  /* 0x0000001f6b637812 */ /* 0x000fc400078ec0ff */
[----:B------:R-:W-:Y:S01]  /*0280*/  LOP3.LUT R96, R96, 0xfffffe00, RZ, 0xc0, !PT ;  /* 0xfffffe0060607812 */ /* 0x000fe200078ec0ff */
[----:B------:R-:W-:Y:S01]  /*0290*/  IMAD.WIDE.U32 R4, R105, c[0x0][0x1e8], R4 ;  /* 0x00007a0069047a25 */ /* 0x000fe200078e0004 */
[----:B------:R-:W-:Y:S02]  /*02a0*/  IADD3 R93, R3, R93, RZ ;  /* 0x0000005d035d7210 */ /* 0x000fe40007ffe0ff */
[----:B------:R-:W-:Y:S02]  /*02b0*/  LEA R94, P0, R2, c[0x0][0x240], 0x1 ;  /* 0x00009000025e7a11 */ /* 0x000fe400078008ff */
[----:B------:R-:W-:Y:S02]  /*02c0*/  IADD3 R91, R5, R91, RZ ;  /* 0x0000005b055b7210 */ /* 0x000fe40007ffe0ff */
[----:B------:R-:W-:Y:S02]  /*02d0*/  LEA R92, P1, R4, c[0x0][0x248], 0x1 ;  /* 0x00009200045c7a11 */ /* 0x000fe400078208ff */
[----:B------:R-:W-:-:S02]  /*02e0*/  LEA.HI.X R93, R2, c[0x0][0x244], R93, 0x1, P0 ;  /* 0x00009100025d7a11 */ /* 0x000fc400000f0c5d */
[----:B------:R-:W-:Y:S02]  /*02f0*/  LEA.HI.X R91, R4, c[0x0][0x24c], R91, 0x1, P1 ;  /* 0x00009300045b7a11 */ /* 0x000fe400008f0c5b */
[----:B-1----:R-:W-:Y:S02]  /*0300*/  LOP3.LUT R95, R96, R99, RZ, 0xfc, !PT ;  /* 0x00000063605f7212 */ /* 0x002fe400078efcff */
.L_x_42:
[----:B------:R-:W-:Y:S01]  /*0310*/  BAR.SYNC.DEFER_BLOCKING 0x0 ;  /* 0x0000000000007b1d */ /* 0x000fe20000010000 */
[----:B------:R-:W-:Y:S02]  /*0320*/  MOV R106, 0xfffff800 ;  /* 0xfffff800006a7802 */ /* 0x000fe40000000f00 */
[C-C-:B0-----:R-:W-:Y:S02]  /*0330*/  LOP3.LUT R21, R96.reuse, 0x20, R99.reuse, 0xfe, !PT ;  /* 0x0000002060157812 */ /* 0x141fe400078efe63 */
[----:B------:R-:W-:Y:S01]  /*0340*/  MOV R2, R94 ;  /* 0x0000005e00027202 */ /* 0x000fe20000000f00 */
[----:B------:R-:W-:Y:S01]  /*0350*/  IMAD R106, R97, R106, c[0x0][0x168] ;  /* 0x00005a00616a7624 */ /* 0x000fe200078e026a */
[----:B------:R-:W-:Y:S02]  /*0360*/  MOV R3, R93 ;  /* 0x0000005d00037202 */ /* 0x000fe40000000f00 */
[----:B------:R-:W-:-:S02]  /*0370*/  LOP3.LUT R23, R96, 0x40, R99, 0xfe, !PT ;  /* 0x0000004060177812 */ /* 0x000fc400078efe63 */
[CC--:B------:R-:W-:Y:S01]  /*0380*/  ISETP.GE.AND P2, PT, R95.reuse, R106.reuse, PT ;  /* 0x0000006a5f00720c */ /* 0x0c0fe20003f46270 */
[----:B------:R-:W-:Y:S01]  /*0390*/  IMAD.WIDE R2, R95, 0x2, R2 ;  /* 0x000000025f027825 */ /* 0x000fe200078e0202 */
[----:B------:R-:W-:Y:S02]  /*03a0*/  ISETP.GE.AND P1, PT, R21, R106, PT ;  /* 0x0000006a1500720c */ /* 0x000fe40003f26270 */
[C---:B------:R-:W-:Y:S02]  /*03b0*/  LOP3.LUT R25, R96.reuse, 0x60, R99, 0xfe, !PT ;  /* 0x0000006060197812 */ /* 0x040fe400078efe63 */
[----:B------:R-:W-:Y:S02]  /*03c0*/  PRMT R5, RZ, 0x7610, R5 ;  /* 0x00007610ff057816 */ /* 0x000fe40000000005 */
[----:B------:R-:W-:Y:S02]  /*03d0*/  LOP3.LUT R27, R96, 0x80, R99, 0xfe, !PT ;  /* 0x00000080601b7812 */ /* 0x000fe400078efe63 */
[----:B------:R-:W-:-:S02]  /*03e0*/  PRMT R0, RZ, 0x7610, R0 ;  /* 0x00007610ff007816 */ /* 0x000fc40000000000 */
[C-C-:B------:R-:W-:Y:S01]  /*03f0*/  LOP3.LUT R29, R96.reuse, 0xa0, R99.reuse, 0xfe, !PT ;  /* 0x000000a0601d7812 */ /* 0x140fe200078efe63 */
[----:B------:R0:W2:Y:S01]  /*0400*/  @!P2 LDG.E.U16 R5, [R2.64] ;  /* 0x000000040205a981 */ /* 0x0000a2000c1e1500 */
[C-C-:B------:R-:W-:Y:S02]  /*0410*/  LOP3.LUT R31, R96.reuse, 0xc0, R99.reuse, 0xfe, !PT ;  /* 0x000000c0601f7812 */ /* 0x140fe400078efe63 */
[-C--:B------:R-:W-:Y:S01]  /*0420*/  ISETP.GE.AND P0, PT, R23, R106.reuse, PT ;  /* 0x0000006a1700720c */ /* 0x080fe20003f06270 */
[----:B------:R0:W3:Y:S01]  /*0430*/  @!P1 LDG.E.U16 R0, [R2.64+0x40] ;  /* 0x0000400402009981 */ /* 0x0000e2000c1e1500 */
[C-C-:B------:R-:W-:Y:S02]  /*0440*/  LOP3.LUT R33, R96.reuse, 0xe0, R99.reuse, 0xfe, !PT ;  /* 0x000000e060217812 */ /* 0x140fe400078efe63 */
[----:B------:R-:W-:Y:S02]  /*0450*/  ISETP.GE.AND P4, PT, R25, R106, PT ;  /* 0x0000006a1900720c */ /* 0x000fe40003f86270 */
[----:B------:R-:W-:-:S02]  /*0460*/  LOP3.LUT R35, R96, 0x100, R99, 0xfe, !PT ;  /* 0x0000010060237812 */ /* 0x000fc400078efe63 */
[-C--:B------:R-:W-:Y:S02]  /*0470*/  ISETP.GE.AND P6, PT, R27, R106.reuse, PT ;  /* 0x0000006a1b00720c */ /* 0x080fe40003fc6270 */
[-C--:B------:R-:W-:Y:S02]  /*0480*/  ISETP.GE.AND P5, PT, R29, R106.reuse, PT ;  /* 0x0000006a1d00720c */ /* 0x080fe40003fa6270 */
[-C--:B------:R-:W-:Y:S02]  /*0490*/  ISETP.GE.AND P3, PT, R31, R106.reuse, PT ;  /* 0x0000006a1f00720c */ /* 0x080fe40003f66270 */
[-C--:B------:R-:W-:Y:S02]  /*04a0*/  ISETP.GE.AND P2, PT, R33, R106.reuse, PT ;  /* 0x0000006a2100720c */ /* 0x080fe40003f46270 */
[----:B------:R-:W-:Y:S02]  /*04b0*/  ISETP.GE.AND P1, PT, R35, R106, PT ;  /* 0x0000006a2300720c */ /* 0x000fe40003f26270 */
[----:B------:R-:W-:-:S02]  /*04c0*/  PRMT R7, RZ, 0x7610, R7 ;  /* 0x00007610ff077816 */ /* 0x000fc40000000007 */
[----:B------:R-:W-:Y:S02]  /*04d0*/  PRMT R4, RZ, 0x7610, R4 ;  /* 0x00007610ff047816 */ /* 0x000fe40000000004 */
[----:B------:R-:W-:Y:S02]  /*04e0*/  PRMT R9, RZ, 0x7610, R9 ;  /* 0x00007610ff097816 */ /* 0x000fe40000000009 */
[----:B------:R-:W-:Y:S01]  /*04f0*/  PRMT R6, RZ, 0x7610, R6 ;  /* 0x00007610ff067816 */ /* 0x000fe20000000006 */
[----:B------:R0:W4:Y:S01]  /*0500*/  @!P0 LDG.E.U16 R7, [R2.64+0x80] ;  /* 0x0000800402078981 */ /* 0x000122000c1e1500 */
[C---:B------:R-:W-:Y:S02]  /*0510*/  LOP3.LUT R37, R96.reuse, 0x120, R99, 0xfe, !PT ;  /* 0x0000012060257812 */ /* 0x040fe400078efe63 */
[----:B------:R-:W-:Y:S01]  /*0520*/  PRMT R11, RZ, 0x7610, R11 ;  /* 0x00007610ff0b7816 */ /* 0x000fe2000000000b */
[----:B------:R0:W4:Y:S01]  /*0530*/  @!P4 LDG.E.U16 R4, [R2.64+0xc0] ;  /* 0x0000c0040204c981 */ /* 0x000122000c1e1500 */
[----:B------:R-:W-:-:S02]  /*0540*/  LOP3.LUT R39, R96, 0x140, R99, 0xfe, !PT ;  /* 0x0000014060277812 */ /* 0x000fc400078efe63 */
[----:B------:R-:W-:Y:S01]  /*0550*/  PRMT R8, RZ, 0x7610, R8 ;  /* 0x00007610ff087816 */ /* 0x000fe20000000008 */
[----:B------:R0:W4:Y:S01]  /*0560*/  @!P6 LDG.E.U16 R9, [R2.64+0x100] ;  /* 0x000100040209e981 */ /* 0x000122000c1e1500 */
[C---:B------:R-:W-:Y:S02]  /*0570*/  LOP3.LUT R41, R96.reuse, 0x160, R99, 0xfe, !PT ;  /* 0x0000016060297812 */ /* 0x040fe400078efe63 */
[----:B------:R-:W-:Y:S01]  /*0580*/  PRMT R13, RZ, 0x7610, R13 ;  /* 0x00007610ff0d7816 */ /* 0x000fe2000000000d */
[----:B------:R0:W4:Y:S01]  /*0590*/  @!P5 LDG.E.U16 R6, [R2.64+0x140] ;  /* 0x000140040206d981 */ /* 0x000122000c1e1500 */
[C-C-:B------:R-:W-:Y:S02]  /*05a0*/  LOP3.LUT R43, R96.reuse, 0x180, R99.reuse, 0xfe, !PT ;  /* 0x00000180602b7812 */ /* 0x140fe400078efe63 */
[----:B------:R-:W-:Y:S01]  /*05b0*/  LOP3.LUT R45, R96, 0x1a0, R99, 0xfe, !PT ;  /* 0x000001a0602d7812 */ /* 0x000fe200078efe63 */
[----:B------:R0:W4:Y:S01]  /*05c0*/  @!P3 LDG.E.U16 R11, [R2.64+0x180] ;  /* 0x00018004020bb981 */ /* 0x000122000c1e1500 */
[----:B------:R-:W-:-:S02]  /*05d0*/  ISETP.GE.AND P0, PT, R37, R106, PT ;  /* 0x0000006a2500720c */ /* 0x000fc40003f06270 */
[C-C-:B------:R-:W-:Y:S01]  /*05e0*/  LOP3.LUT R47, R96.reuse, 0x1c0, R99.reuse, 0xfe, !PT ;  /* 0x000001c0602f7812 */ /* 0x140fe200078efe63 */
[----:B------:R0:W4:Y:S01]  /*05f0*/  @!P2 LDG.E.U16 R8, [R2.64+0x1c0] ;  /* 0x0001c0040208a981 */ /* 0x000122000c1e1500 */
[-C--:B------:R-:W-:Y:S02]  /*0600*/  ISETP.GE.AND P4, PT, R39, R106.reuse, PT ;  /* 0x0000006a2700720c */ /* 0x080fe40003f86270 */
[----:B------:R-:W-:Y:S01]  /*0610*/  LOP3.LUT R49, R96, 0x1e0, R99, 0xfe, !PT ;  /* 0x000001e060317812 */ /* 0x000fe200078efe63 */
[----:B------:R0:W4:Y:S01]  /*0620*/  @!P1 LDG.E.U16 R13, [R2.64+0x200] ;  /* 0x00020004020d9981 */ /* 0x000122000c1e1500 */
[-C--:B------:R-:W-:Y:S02]  /*0630*/  ISETP.GE.AND P6, PT, R41, R106.reuse, PT ;  /* 0x0000006a2900720c */ /* 0x080fe40003fc6270 */
[-C--:B------:R-:W-:Y:S02]  /*0640*/  ISETP.GE.AND P5, PT, R43, R106.reuse, PT ;  /* 0x0000006a2b00720c */ /* 0x080fe40003fa6270 */
[----:B------:R-:W-:-:S02]  /*0650*/  ISETP.GE.AND P3, PT, R45, R106, PT ;  /* 0x0000006a2d00720c */ /* 0x000fc40003f66270 */
[-C--:B------:R-:W-:Y:S02]  /*0660*/  ISETP.GE.AND P2, PT, R47, R106.reuse, PT ;  /* 0x0000006a2f00720c */ /* 0x080fe40003f46270 */
[----:B------:R-:W-:Y:S02]  /*0670*/  ISETP.GE.AND P1, PT, R49, R106, PT ;  /* 0x0000006a3100720c */ /* 0x000fe40003f26270 */
[----:B------:R-:W-:Y:S02]  /*0680*/  PRMT R10, RZ, 0x7610, R10 ;  /* 0x00007610ff0a7816 */ /* 0x000fe4000000000a */
[----:B------:R-:W-:Y:S02]  /*0690*/  PRMT R15, RZ, 0x7610, R15 ;  /* 0x00007610ff0f7816 */ /* 0x000fe4000000000f */
[----:B------:R-:W-:Y:S02]  /*06a0*/  PRMT R12, RZ, 0x7610, R12 ;  /* 0x00007610ff0c7816 */ /* 0x000fe4000000000c */
[----:B------:R-:W-:Y:S01]  /*06b0*/  PRMT R17, RZ, 0x7610, R17 ;  /* 0x00007610ff117816 */ /* 0x000fe20000000011 */
[----:B------:R0:W4:Y:S01]  /*06c0*/  @!P0 LDG.E.U16 R10, [R2.64+0x240] ;  /* 0x00024004020a8981 */ /* 0x000122000c1e1500 */
[----:B------:R-:W-:-:S02]  /*06d0*/  PRMT R14, RZ, 0x7610, R14 ;  /* 0x00007610ff0e7816 */ /* 0x000fc4000000000e */
[----:B------:R-:W-:Y:S01]  /*06e0*/  PRMT R19, RZ, 0x7610, R19 ;  /* 0x00007610ff137816 */ /* 0x000fe20000000013 */
[----:B------:R0:W4:Y:S01]  /*06f0*/  @!P4 LDG.E.U16 R15, [R2.64+0x280] ;  /* 0x00028004020fc981 */ /* 0x000122000c1e1500 */
[----:B------:R-:W-:-:S03]  /*0700*/  PRMT R16, RZ, 0x7610, R16 ;  /* 0x00007610ff107816 */ /* 0x000fc60000000010 */
[----:B------:R0:W4:Y:S04]  /*0710*/  @!P6 LDG.E.U16 R12, [R2.64+0x2c0] ;  /* 0x0002c004020ce981 */ /* 0x000128000c1e1500 */
[----:B------:R0:W4:Y:S04]  /*0720*/  @!P5 LDG.E.U16 R17, [R2.64+0x300] ;  /* 0x000300040211d981 */ /* 0x000128000c1e1500 */
[----:B------:R0:W4:Y:S04]  /*0730*/  @!P3 LDG.E.U16 R14, [R2.64+0x340] ;  /* 0x00034004020eb981 */ /* 0x000128000c1e1500 */
[----:B------:R0:W4:Y:S04]  /*0740*/  @!P2 LDG.E.U16 R19, [R2.64+0x380] ;  /* 0x000380040213a981 */ /* 0x000128000c1e1500 */
[----:B------:R0:W4:Y:S01]  /*0750*/  @!P1 LDG.E.U16 R16, [R2.64+0x3c0] ;  /* 0x0003c00402109981 */ /* 0x000122000c1e1500 */
[----:B------:R-:W-:-:S02]  /*0760*/  IADD3 R18, R96, R101, RZ ;  /* 0x0000006560127210 */ /* 0x000fc40007ffe0ff */
[-C--:B------:R-:W-:Y:S02]  /*0770*/  ISETP.GE.AND P2, PT, R21, R106.reuse, PT ;  /* 0x0000006a1500720c */ /* 0x080fe40003f46270 */
[C---:B------:R-:W-:Y:S02]  /*0780*/  IADD3 R21, R18.reuse, 0x20, RZ ;  /* 0x0000002012157810 */ /* 0x040fe40007ffe0ff */
[-C--:B------:R-:W-:Y:S02]  /*0790*/  ISETP.GE.AND P4, PT, R23, R106.reuse, PT ;  /* 0x0000006a1700720c */ /* 0x080fe40003f86270 */
[----:B------:R-:W-:Y:S02]  /*07a0*/  ISETP.GE.AND P0, PT, R25, R106, PT ;  /* 0x0000006a1900720c */ /* 0x000fe40003f06270 */
[C---:B0-----:R-:W-:Y:S02]  /*07b0*/  IADD3 R3, R18.reuse, 0x40, RZ ;  /* 0x0000004012037810 */ /* 0x041fe40007ffe0ff */
[----:B------:R-:W-:-:S02]  /*07c0*/  IADD3 R23, R18, 0x60, RZ ;  /* 0x0000006012177810 */ /* 0x000fc40007ffe0ff */
[----:B------:R-:W-:Y:S02]  /*07d0*/  ISETP.GE.AND P1, PT, R27, R106, PT ;  /* 0x0000006a1b00720c */ /* 0x000fe40003f26270 */
[C---:B------:R-:W-:Y:S02]  /*07e0*/  LEA.HI.SX32 R90, R18.reuse, R18, 0x1b ;  /* 0x00000012125a7211 */ /* 0x040fe400078fdaff */
[C---:B------:R-:W-:Y:S02]  /*07f0*/  IADD3 R25, R18.reuse, 0x80, RZ ;  /* 0x0000008012197810 */ /* 0x040fe40007ffe0ff */
[----:B------:R-:W-:Y:S02]  /*0800*/  ISETP.GE.AND P6, PT, R29, R106, PT ;  /* 0x0000006a1d00720c */ /* 0x000fe40003fc6270 */
[----:B------:R-:W-:Y:S02]  /*0810*/  IADD3 R27, R18, 0xa0, RZ ;  /* 0x000000a0121b7810 */ /* 0x000fe40007ffe0ff */
[----:B------:R-:W-:-:S02]  /*0820*/  LEA.HI.SX32 R21, R21, R18, 0x1b ;  /* 0x0000001215157211 */ /* 0x000fc400078fdaff */
[----:B------:R-:W-:Y:S02]  /*0830*/  ISETP.GE.AND P5, PT, R31, R106, PT ;  /* 0x0000006a1f00720c */ /* 0x000fe40003fa6270 */
[C---:B------:R-:W-:Y:S02]  /*0840*/  IADD3 R29, R18.reuse, 0xc0, RZ ;  /* 0x000000c0121d7810 */ /* 0x040fe40007ffe0ff */
[----:B------:R-:W-:Y:S02]  /*0850*/  LEA.HI.SX32 R3, R3, R18, 0x1b ;  /* 0x0000001203037211 */ /* 0x000fe400078fdaff */
[----:B------:R-:W-:Y:S02]  /*0860*/  ISETP.GE.AND P3, PT, R33, R106, PT ;  /* 0x0000006a2100720c */ /* 0x000fe40003f66270 */
[----:B------:R-:W-:Y:S02]  /*0870*/  IADD3 R31, R18, 0xe0, RZ ;  /* 0x000000e0121f7810 */ /* 0x000fe40007ffe0ff */
[----:B------:R-:W-:-:S02]  /*0880*/  LEA.HI.SX32 R23, R23, R18, 0x1b ;  /* 0x0000001217177211 */ /* 0x000fc400078fdaff */
[----:B------:R-:W-:Y:S02]  /*0890*/  IADD3 R33, R18, 0x100, RZ ;  /* 0x0000010012217810 */ /* 0x000fe40007ffe0ff */
[----:B------:R-:W-:Y:S02]  /*08a0*/  SHF.L.U32 R90, R90, 0x1, RZ ;  /* 0x000000015a5a7819 */ /* 0x000fe400000006ff */
[-C--:B------:R-:W-:Y:S02]  /*08b0*/  LEA.HI.SX32 R25, R25, R18.reuse, 0x1b ;  /* 0x0000001219197211 */ /* 0x080fe400078fdaff */
[----:B------:R-:W-:Y:S02]  /*08c0*/  IADD3 R51, R18, 0x120, RZ ;  /* 0x0000012012337810 */ /* 0x000fe40007ffe0ff */
[----:B------:R-:W-:Y:S02]  /*08d0*/  LEA.HI.SX32 R27, R27, R18, 0x1b ;  /* 0x000000121b1b7211 */ /* 0x000fe400078fdaff */
[----:B------:R-:W-:-:S02]  /*08e0*/  SHF.L.U32 R89, R21, 0x1, RZ ;  /* 0x0000000115597819 */ /* 0x000fc400000006ff */
[C---:B------:R-:W-:Y:S02]  /*08f0*/  IADD3 R53, R18.reuse, 0x140, RZ ;  /* 0x0000014012357810 */ /* 0x040fe40007ffe0ff */
[-C--:B------:R-:W-:Y:S02]  /*0900*/  LEA.HI.SX32 R29, R29, R18.reuse, 0x1b ;  /* 0x000000121d1d7211 */ /* 0x080fe400078fdaff */
[----:B------:R-:W-:Y:S02]  /*0910*/  SHF.L.U32 R88, R3, 0x1, RZ ;  /* 0x0000000103587819 */ /* 0x000fe400000006ff */
        /* <DEDUP_REMOVED lines=15> */
[-C--:B------:R-:W-:Y:S02]  /*0a10*/  LEA.HI.SX32 R57, R57, R18.reuse, 0x1b ;  /* 0x0000001239397211 */ /* 0x080fe400078fdaff */
[----:B------:R-:W-:Y:S02]  /*0a20*/  SHF.L.U32 R82, R33, 0x1, RZ ;  /* 0x0000000121527819 */ /* 0x000fe400000006ff */
[-C--:B------:R-:W-:Y:S02]  /*0a30*/  LEA.HI.SX32 R59, R59, R18.reuse, 0x1b ;  /* 0x000000123b3b7211 */ /* 0x080fe400078fdaff */
[----:B------:R-:W-:Y:S02]  /*0a40*/  SHF.L.U32 R81, R51, 0x1, RZ ;  /* 0x0000000133517819 */ /* 0x000fe400000006ff */
[----:B------:R-:W-:Y:S02]  /*0a50*/  LEA.HI.SX32 R61, R61, R18, 0x1b ;  /* 0x000000123d3d7211 */ /* 0x000fe400078fdaff */
[----:B------:R-:W-:-:S02]  /*0a60*/  SHF.L.U32 R80, R53, 0x1, RZ ;  /* 0x0000000135507819 */ /* 0x000fc400000006ff */
[----:B------:R-:W-:Y:S02]  /*0a70*/  LEA.HI.SX32 R63, R63, R18, 0x1b ;  /* 0x000000123f3f7211 */ /* 0x000fe400078fdaff */
[----:B------:R-:W-:Y:S02]  /*0a80*/  SHF.L.U32 R79, R55, 0x1, RZ ;  /* 0x00000001374f7819 */ /* 0x000fe400000006ff */
[----:B------:R-:W-:Y:S02]  /*0a90*/  SHF.L.U32 R78, R57, 0x1, RZ ;  /* 0x00000001394e7819 */ /* 0x000fe400000006ff */
[----:B------:R-:W-:Y:S02]  /*0aa0*/  SHF.L.U32 R77, R59, 0x1, RZ ;  /* 0x000000013b4d7819 */ /* 0x000fe400000006ff */
[----:B------:R-:W-:Y:S02]  /*0ab0*/  SHF.L.U32 R76, R61, 0x1, RZ ;  /* 0x000000013d4c7819 */ /* 0x000fe400000006ff */
[----:B------:R-:W-:-:S02]  /*0ac0*/  SHF.L.U32 R75, R63, 0x1, RZ ;  /* 0x000000013f4b7819 */ /* 0x000fc400000006ff */
[----:B------:R-:W-:Y:S02]  /*0ad0*/  MOV R2, R92 ;  /* 0x0000005c00027202 */ /* 0x000fe40000000f00 */
[----:B------:R-:W-:-:S05]  /*0ae0*/  MOV R3, R91 ;  /* 0x0000005b00037202 */ /* 0x000fca0000000f00 */
[----:B------:R-:W-:Y:S01]  /*0af0*/  IMAD.WIDE R2, R95, 0x2, R2 ;  /* 0x000000025f027825 */ /* 0x000fe200078e0202 */
[----:B------:R-:W-:Y:S01]  /*0b00*/  PRMT R25, RZ, 0x7610, R25 ;  /* 0x00007610ff197816 */ /* 0x000fe20000000019 */
[----:B--2---:R-:W-:Y:S04]  /*0b10*/  STS.U16 [R90], R5 ;  /* 0x000000055a007388 */ /* 0x004fe80000000400 */
[----:B---3--:R0:W-:Y:S02]  /*0b20*/  STS.U16 [R89+0x40], R0 ;  /* 0x0000400059007388 */ /* 0x0081e40000000400 */
[----:B0-----:R-:W-:-:S04]  /*0b30*/  LEA R0, R101, R96, 0x4 ;  /* 0x0000006065007211 */ /* 0x001fc800078e20ff */
[----:B------:R-:W-:Y:S01]  /*0b40*/  LEA.HI.SX32 R74, R0, R0, 0x1b ;  /* 0x00000000004a7211 */ /* 0x000fe200078fdaff */
[----:B----4-:R-:W-:Y:S04]  /*0b50*/  STS.U16 [R88+0x80], R7 ;  /* 0x0000800758007388 */ /* 0x010fe80000000400 */
[----:B------:R0:W-:Y:S04]  /*0b60*/  STS.U16 [R87+0xc0], R4 ;  /* 0x0000c00457007388 */ /* 0x0001e80000000400 */
[----:B------:R1:W-:Y:S04]  /*0b70*/  STS.U16 [R86+0x100], R9 ;  /* 0x0001000956007388 */ /* 0x0003e80000000400 */
[----:B------:R2:W-:Y:S04]  /*0b80*/  STS.U16 [R85+0x140], R6 ;  /* 0x0001400655007388 */ /* 0x0005e80000000400 */
[----:B------:R3:W-:Y:S04]  /*0b90*/  STS.U16 [R84+0x180], R11 ;  /* 0x0001800b54007388 */ /* 0x0007e80000000400 */
[----:B------:R4:W-:Y:S04]  /*0ba0*/  STS.U16 [R83+0x1c0], R8 ;  /* 0x0001c00853007388 */ /* 0x0009e80000000400 */
[----:B------:R0:W-:Y:S01]  /*0bb0*/  STS.U16 [R82+0x200], R13 ;  /* 0x0002000d52007388 */ /* 0x0001e20000000400 */
[----:B------:R-:W-:-:S03]  /*0bc0*/  SHF.L.U32 R74, R74, 0x1, RZ ;  /* 0x000000014a4a7819 */ /* 0x000fc600000006ff */
[----:B------:R0:W-:Y:S04]  /*0bd0*/  STS.U16 [R81+0x240], R10 ;  /* 0x0002400a51007388 */ /* 0x0001e80000000400 */
[----:B------:R0:W-:Y:S04]  /*0be0*/  STS.U16 [R80+0x280], R15 ;  /* 0x0002800f50007388 */ /* 0x0001e80000000400 */
[----:B------:R0:W-:Y:S04]  /*0bf0*/  STS.U16 [R79+0x2c0], R12 ;  /* 0x0002c00c4f007388 */ /* 0x0001e80000000400 */
[----:B------:R0:W-:Y:S04]  /*0c00*/  STS.U16 [R78+0x300], R17 ;  /* 0x000300114e007388 */ /* 0x0001e80000000400 */
[----:B------:R0:W-:Y:S04]  /*0c10*/  STS.U16 [R77+0x340], R14 ;  /* 0x0003400e4d007388 */ /* 0x0001e80000000400 */
[----:B------:R-:W-:Y:S04]  /*0c20*/  STS.U16 [R76+0x380], R19 ;  /* 0x000380134c007388 */ /* 0x000fe80000000400 */
[----:B------:R0:W-:Y:S01]  /*0c30*/  STS.U16 [R75+0x3c0], R16 ;  /* 0x0003c0104b007388 */ /* 0x0001e20000000400 */
[----:B------:R-:W-:-:S06]  /*0c40*/  NOP ;  /* 0x0000000000007918 */ /* 0x000fcc0000000000 */
[----:B------:R-:W-:Y:S04]  /*0c50*/  LDS.U16 R60, [R74] ;  /* 0x000000004a3c7984 */ /* 0x000fe80000000400 */
[----:B------:R-:W-:Y:S04]  /*0c60*/  LDS.U16 R34, [R74+0x2] ;  /* 0x000002004a227984 */ /* 0x000fe80000000400 */
        /* <DEDUP_REMOVED lines=13> */
[----:B------:R-:W-:Y:S01]  /*0d40*/  LDS.U16 R18, [R74+0x1e] ;  /* 0x00001e004a127984 */ /* 0x000fe20000000400 */
[----:B0-----:R-:W-:-:S03]  /*0d50*/  PRMT R4, RZ, 0x7610, R4 ;  /* 0x00007610ff047816 */ /* 0x001fc60000000004 */
[----:B------:R-:W-:Y:S01]  /*0d60*/  BAR.SYNC.DEFER_BLOCKING 0x0 ;  /* 0x0000000000007b1d */ /* 0x000fe20000010000 */
[----:B-1----:R-:W-:Y:S02]  /*0d70*/  PRMT R9, RZ, 0x7610, R9 ;  /* 0x00007610ff097816 */ /* 0x002fe40000000009 */
[----:B------:R-:W-:Y:S02]  /*0d80*/  PRMT R7, RZ, 0x7610, R7 ;  /* 0x00007610ff077816 */ /* 0x000fe40000000007 */
[----:B------:R-:W-:Y:S02]  /*0d90*/  PRMT R0, RZ, 0x7610, R0 ;  /* 0x00007610ff007816 */ /* 0x000fe40000000000 */
[----:B--2---:R-:W-:Y:S02]  /*0da0*/  PRMT R6, RZ, 0x7610, R6 ;  /* 0x00007610ff067816 */ /* 0x004fe40000000006 */
[----:B---3--:R-:W-:Y:S02]  /*0db0*/  PRMT R11, RZ, 0x7610, R11 ;  /* 0x00007610ff0b7816 */ /* 0x008fe4000000000b */
[----:B----4-:R-:W-:-:S02]  /*0dc0*/  PRMT R8, RZ, 0x7610, R8 ;  /* 0x00007610ff087816 */ /* 0x010fc40000000008 */
[----:B------:R-:W-:Y:S02]  /*0dd0*/  PRMT R13, RZ, 0x7610, R13 ;  /* 0x00007610ff0d7816 */ /* 0x000fe4000000000d */
[----:B------:R-:W-:Y:S01]  /*0de0*/  PRMT R5, RZ, 0x7610, R5 ;  /* 0x00007610ff057816 */ /* 0x000fe20000000005 */
[----:B------:R-:W2:Y:S01]  /*0df0*/  @!P2 LDG.E.U16 R4, [R2.64+0x40] ;  /* 0x000040040204a981 */ /* 0x000ea2000c1e1500 */
[----:B------:R-:W-:-:S03]  /*0e00*/  ISETP.GE.AND P2, PT, R35, R106, PT ;  /* 0x0000006a2300720c */ /* 0x000fc60003f46270 */
[----:B------:R-:W3:Y:S01]  /*0e10*/  @!P1 LDG.E.U16 R9, [R2.64+0x100] ;  /* 0x0001000402099981 */ /* 0x000ee2000c1e1500 */
[----:B------:R-:W-:-:S03]  /*0e20*/  ISETP.GE.AND P1, PT, R95, R106, PT ;  /* 0x0000006a5f00720c */ /* 0x000fc60003f26270 */
[----:B------:R-:W4:Y:S01]  /*0e30*/  @!P4 LDG.E.U16 R7, [R2.64+0x80] ;  /* 0x000080040207c981 */ /* 0x000f22000c1e1500 */
[----:B------:R-:W-:-:S03]  /*0e40*/  ISETP.GE.AND P4, PT, R37, R106, PT ;  /* 0x0000006a2500720c */ /* 0x000fc60003f86270 */
[----:B------:R-:W2:Y:S01]  /*0e50*/  @!P0 LDG.E.U16 R0, [R2.64+0xc0] ;  /* 0x0000c00402008981 */ /* 0x000ea2000c1e1500 */
        /* <DEDUP_REMOVED lines=9> */
[----:B------:R-:W2:Y:S01]  /*0ef0*/  @!P1 LDG.E.U16 R5, [R2.64] ;  /* 0x0000000402059981 */ /* 0x000ea2000c1e1500 */
[----:B------:R-:W-:Y:S02]  /*0f00*/  ISETP.GE.AND P1, PT, R49, R106, PT ;  /* 0x0000006a3100720c */ /* 0x000fe40003f26270 */
[----:B------:R-:W-:Y:S02]  /*0f10*/  PRMT R10, RZ, 0x7610, R10 ;  /* 0x00007610ff0a7816 */ /* 0x000fe4000000000a */
[----:B------:R-:W-:Y:S02]  /*0f20*/  PRMT R15, RZ, 0x7610, R15 ;  /* 0x00007610ff0f7816 */ /* 0x000fe4000000000f */
[----:B------:R-:W-:Y:S02]  /*0f30*/  PRMT R12, RZ, 0x7610, R12 ;  /* 0x00007610ff0c7816 */ /* 0x000fe4000000000c */
[----:B------:R-:W-:Y:S01]  /*0f40*/  PRMT R17, RZ, 0x7610, R17 ;  /* 0x00007610ff117816 */ /* 0x000fe20000000011 */
[----:B------:R-:W3:Y:S01]  /*0f50*/  @!P4 LDG.E.U16 R10, [R2.64+0x240] ;  /* 0x00024004020ac981 */ /* 0x000ee2000c1e1500 */
[----:B------:R-:W-:-:S02]  /*0f60*/  PRMT R14, RZ, 0x7610, R14 ;  /* 0x00007610ff0e7816 */ /* 0x000fc4000000000e */
[----:B------:R-:W-:Y:S01]  /*0f70*/  PRMT R16, RZ, 0x7610, R16 ;  /* 0x00007610ff107816 */ /* 0x000fe20000000010 */
[----:B------:R-:W3:Y:S04]  /*0f80*/  @!P0 LDG.E.U16 R15, [R2.64+0x280] ;  /* 0x00028004020f8981 */ /* 0x000ee8000c1e1500 */
[----:B------:R-:W3:Y:S04]  /*0f90*/  @!P6 LDG.E.U16 R12, [R2.64+0x2c0] ;  /* 0x0002c004020ce981 */ /* 0x000ee8000c1e1500 */
[----:B------:R-:W3:Y:S04]  /*0fa0*/  @!P5 LDG.E.U16 R17, [R2.64+0x300] ;  /* 0x000300040211d981 */ /* 0x000ee8000c1e1500 */
[----:B------:R-:W3:Y:S04]  /*0fb0*/  @!P3 LDG.E.U16 R14, [R2.64+0x340] ;  /* 0x00034004020eb981 */ /* 0x000ee8000c1e1500 */
[----:B------:R-:W3:Y:S04]  /*0fc0*/  @!P2 LDG.E.U16 R25, [R2.64+0x380] ;  /* 0x000380040219a981 */ /* 0x000ee8000c1e1500 */
[----:B------:R-:W3:Y:S01]  /*0fd0*/  @!P1 LDG.E.U16 R16, [R2.64+0x3c0] ;  /* 0x0003c00402109981 */ /* 0x000ee2000c1e1500 */
[----:B------:R-:W-:Y:S01]  /*0fe0*/  ULDC.U8 UR6, c[0x0][0x17e] ;  /* 0x00005f8000067ab9 */ /* 0x000fe20000000000 */
[----:B------:R-:W-:Y:S02]  /*0ff0*/  BSSY B0, `(.L_x_0) ;  /* 0x000005a000007945 */ /* 0x000fe40003800000 */
[----:B--2---:R-:W-:Y:S04]  /*1000*/  STS.U16 [R90], R5 ;  /* 0x000000055a007388 */ /* 0x004fe80000000400 */
[----:B------:R-:W-:Y:S04]  /*1010*/  STS.U16 [R89+0x40], R4 ;  /* 0x0000400459007388 */ /* 0x000fe80000000400 */
[----:B----4-:R-:W-:Y:S04]  /*1020*/  STS.U16 [R88+0x80], R7 ;  /* 0x0000800758007388 */ /* 0x010fe80000000400 */
[----:B------:R-:W-:Y:S04]  /*1030*/  STS.U16 [R87+0xc0], R0 ;  /* 0x0000c00057007388 */ /* 0x000fe80000000400 */
[----:B---3--:R-:W-:Y:S04]  /*1040*/  STS.U16 [R86+0x100], R9 ;  /* 0x0001000956007388 */ /* 0x008fe80000000400 */
[----:B------:R-:W-:Y:S04]  /*1050*/  STS.U16 [R85+0x140], R6 ;  /* 0x0001400655007388 */ /* 0x000fe80000000400 */
        /* <DEDUP_REMOVED lines=9> */
[----:B------:R-:W-:Y:S01]  /*10f0*/  STS.U16 [R75+0x3c0], R16 ;  /* 0x0003c0104b007388 */ /* 0x000fe20000000400 */
[----:B------:R-:W-:-:S06]  /*1100*/  NOP ;  /* 0x0000000000007918 */ /* 0x000fcc0000000000 */
[----:B------:R-:W0:Y:S04]  /*1110*/  LDS.U16 R7, [R74] ;  /* 0x000000004a077984 */ /* 0x000e280000000400 */
[----:B------:R-:W1:Y:S04]  /*1120*/  LDS.U16 R8, [R74+0x2] ;  /* 0x000002004a087984 */ /* 0x000e680000000400 */
[----:B------:R-:W2:Y:S04]  /*1130*/  LDS.U16 R9, [R74+0x4] ;  /* 0x000004004a097984 */ /* 0x000ea80000000400 */
[----:B------:R-:W3:Y:S04]  /*1140*/  LDS.U16 R10, [R74+0x6] ;  /* 0x000006004a0a7984 */ /* 0x000ee80000000400 */
[----:B------:R-:W4:Y:S04]  /*1150*/  LDS.U16 R11, [R74+0x8] ;  /* 0x000008004a0b7984 */ /* 0x000f280000000400 */
[----:B------:R-:W0:Y:S04]  /*1160*/  LDS.U16 R12, [R74+0xa] ;  /* 0x00000a004a0c7984 */ /* 0x000e280000000400 */
[----:B------:R-:W1:Y:S04]  /*1170*/  LDS.U16 R13, [R74+0xc] ;  /* 0x00000c004a0d7984 */ /* 0x000e680000000400 */
[----:B------:R0:W1:Y:S04]  /*1180*/  LDS.U16 R14, [R74+0xe] ;  /* 0x00000e004a0e7984 */ /* 0x0000680000000400 */
[----:B------:R0:W1:Y:S04]  /*1190*/  LDS.U16 R15, [R74+0x10] ;  /* 0x000010004a0f7984 */ /* 0x0000680000000400 */
[----:B------:R0:W2:Y:S04]  /*11a0*/  LDS.U16 R16, [R74+0x12] ;  /* 0x000012004a107984 */ /* 0x0000a80000000400 */
[----:B------:R0:W4:Y:S04]  /*11b0*/  LDS.U16 R6, [R74+0x14] ;  /* 0x000014004a067984 */ /* 0x0001280000000400 */
[----:B------:R0:W4:Y:S04]  /*11c0*/  LDS.U16 R5, [R74+0x16] ;  /* 0x000016004a057984 */ /* 0x0001280000000400 */
[----:B------:R0:W4:Y:S04]  /*11d0*/  LDS.U16 R4, [R74+0x18] ;  /* 0x000018004a047984 */ /* 0x0001280000000400 */
[----:B------:R0:W4:Y:S04]  /*11e0*/  LDS.U16 R3, [R74+0x1a] ;  /* 0x00001a004a037984 */ /* 0x0001280000000400 */
[----:B------:R1:W4:Y:S04]  /*11f0*/  LDS.U16 R2, [R74+0x1c] ;  /* 0x00001c004a027984 */ /* 0x0003280000000400 */
[----:B------:R1:W4:Y:S01]  /*1200*/  LDS.U16 R0, [R74+0x1e] ;  /* 0x00001e004a007984 */ /* 0x0003220000000400 */
[----:B0-----:R-:W-:-:S05]  /*1210*/  HADD2.F32 R7, -RZ, R7.H0_H0 ;  /* 0x20000007ff077230 */ /* 0x001fca0000004100 */
[----:B-----5:R-:W-:Y:S01]  /*1220*/  FADD.FTZ R73, R7, R102 ;  /* 0x0000006607497221 */ /* 0x020fe20000010000 */
[----:B------:R-:W-:-:S04]  /*1230*/  MOV R17, c[0x0][0x16c] ;  /* 0x00005b0000117a02 */ /* 0x000fc80000000f00 */
[----:B------:R-:W-:Y:S01]  /*1240*/  FSETP.GTU.FTZ.AND P4, PT, R73, 20, PT ;  /* 0x41a000004900780b */ /* 0x000fe20003f9c000 */
[----:B-1----:R-:W-:-:S03]  /*1250*/  HADD2.F32 R71, -RZ, R8.H0_H0 ;  /* 0x20000008ff477230 */ /* 0x002fc60000004100 */
[----:B------:R-:W-:Y:S01]  /*1260*/  ISETP.EQ.OR P4, PT, RZ, UR6, P4 ;  /* 0x00000006ff007c0c */ /* 0x000fe2000a782670 */
[----:B--2---:R-:W-:Y:S01]  /*1270*/  HADD2.F32 R9, -RZ, R9.H0_H0 ;  /* 0x20000009ff097230 */ /* 0x004fe20000004100 */
[----:B------:R-:W-:Y:S01]  /*1280*/  ISETP.GE.AND P6, PT, R17, 0x1, PT ;  /* 0x000000011100780c */ /* 0x000fe20003fc6270 */
[----:B---3--:R-:W-:Y:S01]  /*1290*/  HADD2.F32 R69, -RZ, R10.H0_H0 ;  /* 0x2000000aff457230 */ /* 0x008fe20000004100 */
[--C-:B------:R-:W-:Y:S01]  /*12a0*/  FADD.FTZ R71, R71, R102.reuse ;  /* 0x0000006647477221 */ /* 0x100fe20000010000 */
[----:B----4-:R-:W-:Y:S02]  /*12b0*/  HADD2.F32 R11, -RZ, R11.H0_H0 ;  /* 0x2000000bff0b7230 */ /* 0x010fe40000004100 */
[----:B------:R-:W-:Y:S01]  /*12c0*/  HADD2.F32 R17, -RZ, R12.H0_H0 ;  /* 0x2000000cff117230 */ /* 0x000fe20000004100 */
[--C-:B------:R-:W-:Y:S01]  /*12d0*/  FADD.FTZ R72, R9, R102.reuse ;  /* 0x0000006609487221 */ /* 0x100fe20000010000 */
[----:B------:R-:W-:Y:S01]  /*12e0*/  HADD2.F32 R13, -RZ, R13.H0_H0 ;  /* 0x2000000dff0d7230 */ /* 0x000fe20000004100 */
[--C-:B------:R-:W-:Y:S01]  /*12f0*/  FADD.FTZ R69, R69, R102.reuse ;  /* 0x0000006645457221 */ /* 0x100fe20000010000 */
[----:B------:R-:W-:Y:S01]  /*1300*/  FSETP.GTU.FTZ.AND P5, PT, R71, 20, PT ;  /* 0x41a000004700780b */ /* 0x000fe20003fbc000 */
[----:B------:R-:W-:-:S02]  /*1310*/  FADD.FTZ R70, R11, R102 ;  /* 0x000000660b467221 */ /* 0x000fc40000010000 */
[--C-:B------:R-:W-:Y:S01]  /*1320*/  FADD.FTZ R68, R17, R102.reuse ;  /* 0x0000006611447221 */ /* 0x100fe20000010000 */
[----:B------:R-:W-:Y:S01]  /*1330*/  FSETP.GTU.FTZ.AND P3, PT, R72, 20, PT ;  /* 0x41a000004800780b */ /* 0x000fe20003f7c000 */
[----:B------:R-:W-:Y:S01]  /*1340*/  FADD.FTZ R67, R13, R102 ;  /* 0x000000660d437221 */ /* 0x000fe20000010000 */
[----:B------:R-:W-:Y:S02]  /*1350*/  FSETP.GTU.FTZ.AND P2, PT, R69, 20, PT ;  /* 0x41a000004500780b */ /* 0x000fe40003f5c000 */
[----:B------:R-:W-:Y:S02]  /*1360*/  FSETP.GTU.FTZ.AND P1, PT, R70, 20, PT ;  /* 0x41a000004600780b */ /* 0x000fe40003f3c000 */
[----:B------:R-:W-:Y:S02]  /*1370*/  FSETP.GTU.FTZ.AND P0, PT, R68, 20, PT ;  /* 0x41a000004400780b */ /* 0x000fe40003f1c000 */
[----:B------:R-:W-:Y:S01]  /*1380*/  ISETP.EQ.OR P5, PT, RZ, UR6, P5 ;  /* 0x00000006ff007c0c */ /* 0x000fe2000afa2670 */
[----:B------:R-:W-:Y:S07]  /*1390*/  @P4 BRA `(.L_x_1) ;  /* 0x000001f000004947 */ /* 0x000fee0003800000 */
[----:B------:R-:W-:Y:S01]  /*13a0*/  FMUL.FTZ R73, R73, 1.4426950216293334961 ;  /* 0x3fb8aa3b49497820 */ /* 0x000fe20000410000 */
[----:B------:R-:W-:Y:S01]  /*13b0*/  MOV R10, 0x3e800000 ;  /* 0x3e800000000a7802 */ /* 0x000fe20000000f00 */
[----:B------:R-:W-:-:S02]  /*13c0*/  HFMA2.MMA R11, -RZ, RZ, 1.3056640625, -1.8671875 ;  /* 0x3d39bf78ff0b7435 */ /* 0x000fc400000001ff */
[----:B------:R-:W0:Y:S02]  /*13d0*/  MUFU.EX2 R12, R73 ;  /* 0x00000049000c7308 */ /* 0x000e240000000800 */
[C---:B0-----:R-:W-:Y:S01]  /*13e0*/  FADD.FTZ.RZ R7, R12.reuse, 1 ;  /* 0x3f8000000c077421 */ /* 0x041fe2000001c000 */
[----:B------:R-:W-:-:S04]  /*13f0*/  ISETP.GE.U32.AND P4, PT, R12, 0x7f800000, PT ;  /* 0x7f8000000c00780c */ /* 0x000fc80003f86070 */
[----:B------:R-:W-:-:S04]  /*1400*/  IADD3 R7, R7, -0x3f400000, RZ ;  /* 0xc0c0000007077810 */ /* 0x000fc80007ffe0ff */
[----:B------:R-:W-:-:S04]  /*1410*/  LOP3.LUT R7, R7, 0xff800000, RZ, 0xc0, !PT ;  /* 0xff80000007077812 */ /* 0x000fc800078ec0ff */
[----:B------:R-:W-:Y:S02]  /*1420*/  IADD3 R9, -R7, 0x40800000, RZ ;  /* 0x4080000007097810 */ /* 0x000fe40007ffe1ff */
[----:B------:R-:W-:Y:S02]  /*1430*/  IADD3 R8, R12, -R7, RZ ;  /* 0x800000070c087210 */ /* 0x000fe40007ffe0ff */
[----:B------:R-:W0:Y:S01]  /*1440*/  I2F R7, R7 ;  /* 0x0000000700077306 */ /* 0x000e220000201400 */
[----:B------:R-:W-:-:S04]  /*1450*/  FFMA.FTZ R9, R9, R10, -1 ;  /* 0xbf80000009097423 */ /* 0x000fc8000001000a */
[----:B------:R-:W-:-:S04]  /*1460*/  FADD.FTZ R8, R8, R9 ;  /* 0x0000000908087221 */ /* 0x000fc80000010000 */
[----:B------:R-:W-:-:S04]  /*1470*/  FFMA.FTZ R9, R8, -R11, 0.10546888411045074463 ;  /* 0x3dd8001208097423 */ /* 0x000fc8000001080b */
[C---:B------:R-:W-:Y:S02]  /*1480*/  FFMA.FTZ R9, R8.reuse, R9, -0.13229703903198242188 ;  /* 0xbe0778e008097423 */ /* 0x040fe40000010009 */
[----:B0-----:R-:W-:Y:S02]  /*1490*/  FMUL.FTZ R73, R7, 1.1920928955078125e-07 ;  /* 0x3400000007497820 */ /* 0x001fe40000410000 */
[----:B------:R-:W-:-:S04]  /*14a0*/  FFMA.FTZ R9, R8, R9, 0.14491446316242218018 ;  /* 0x3e14647508097423 */ /* 0x000fc80000010009 */
[----:B------:R-:W-:-:S04]  /*14b0*/  FFMA.FTZ R9, R8, R9, -0.16641564667224884033 ;  /* 0xbe2a68dd08097423 */ /* 0x000fc80000010009 */
[----:B------:R-:W-:-:S04]  /*14c0*/  FFMA.FTZ R9, R8, R9, 0.19988867640495300293 ;  /* 0x3e4caf9e08097423 */ /* 0x000fc80000010009 */
[----:B------:R-:W-:-:S04]  /*14d0*/  FFMA.FTZ R9, R8, R9, -0.25000196695327758789 ;  /* 0xbe80004208097423 */ /* 0x000fc80000010009 */
[----:B------:R-:W-:-:S04]  /*14e0*/  FFMA.FTZ R9, R8, R9, 0.33333510160446166992 ;  /* 0x3eaaaae608097423 */ /* 0x000fc80000010009 */
[----:B------:R-:W-:-:S04]  /*14f0*/  FFMA.FTZ R9, R8, R9, -0.5 ;  /* 0xbf00000008097423 */ /* 0x000fc80000010009 */
[----:B------:R-:W-:-:S04]  /*1500*/  FMUL.FTZ R9, R8, R9 ;  /* 0x0000000908097220 */ /* 0x000fc80000410000 */
[----:B------:R-:W-:-:S04]  /*1510*/  FFMA.FTZ R8, R8, R9, R8 ;  /* 0x0000000908087223 */ /* 0x000fc80000010008 */
[----:B------:R-:W-:Y:S01]  /*1520*/  FFMA.FTZ R73, R73, 0.69314718246459960938, R8 ;  /* 0x3f31721849497823 */ /* 0x000fe20000010008 */
[----:B------:R-:W-:Y:S05]  /*1530*/  @!P4 BRA `(.L_x_1) ;  /* 0x000000500000c947 */ /* 0x000fea0003800000 */
[----:B------:R-:W-:-:S13]  /*1540*/  ISETP.GE.AND P4, PT, R12, -0x407fffff, PT ;  /* 0xbf8000010c00780c */ /* 0x000fda0003f86270 */
[----:B------:R-:W-:-:S05]  /*1550*/  @P4 MOV R7, 0x7f800000 ;  /* 0x7f80000000074802 */ /* 0x000fca0000000f00 */
[C---:B------:R-:W-:Y:S01]  /*1560*/  @P4 FFMA.FTZ R73, R12.reuse, R7, +INF ;  /* 0x7f8000000c494423 */ /* 0x040fe20000010007 */
[----:B------:R-:W-:-:S04]  /*1570*/  FSETP.NEU.FTZ.AND P4, PT, R12, RZ, PT ;  /* 0x000000ff0c00720b */ /* 0x000fc80003f9d000 */
[----:B------:R-:W-:-:S04]  /*1580*/  FSEL R73, R73, -RZ, P4 ;  /* 0x800000ff49497208 */ /* 0x000fc80002000000 */
.L_x_1:
[----:B------:R-:W-:Y:S05]  /*1590*/  BSYNC B0 ;  /* 0x0000000000007941 */ /* 0x000fea0003800000 */
.L_x_0:
[----:B------:R-:W-:Y:S01]  /*15a0*/  HADD2.F32 R7, -RZ, R14.H0_H0 ;  /* 0x2000000eff077230 */ /* 0x000fe20000004100 */
[----:B------:R-:W-:Y:S01]  /*15b0*/  BSSY B0, `(.L_x_2) ;  /* 0x0000023000007945 */ /* 0x000fe20003800000 */
[----:B------:R-:W-:-:S03]  /*15c0*/  FSETP.GTU.FTZ.AND P4, PT, R67, 20, PT ;  /* 0x41a000004300780b */ /* 0x000fc60003f9c000 */
[----:B------:R-:W-:Y:S01]  /*15d0*/  FADD.FTZ R66, R7, R102 ;  /* 0x0000006607427221 */ /* 0x000fe20000010000 */
[----:B------:R-:W-:Y:S05]  /*15e0*/  @P5 BRA `(.L_x_3) ;  /* 0x000001f000005947 */ /* 0x000fea0003800000 */
[----:B------:R-:W-:Y:S01]  /*15f0*/  FMUL.FTZ R71, R71, 1.4426950216293334961 ;  /* 0x3fb8aa3b47477820 */ /* 0x000fe20000410000 */
[----:B------:R-:W-:Y:S01]  /*1600*/  MOV R12, 0x3e800000 ;  /* 0x3e800000000c7802 */ /* 0x000fe20000000f00 */
[----:B------:R-:W-:Y:S02]  /*1610*/  HFMA2.MMA R11, -RZ, RZ, 1.3056640625, -1.8671875 ;  /* 0x3d39bf78ff0b7435 */ /* 0x000fe400000001ff */
        /* <DEDUP_REMOVED lines=28> */
.L_x_3:
[----:B------:R-:W-:Y:S05]  /*17e0*/  BSYNC B0 ;  /* 0x0000000000007941 */ /* 0x000fea0003800000 */
.L_x_2:
[----:B------:R-:W-:Y:S01]  /*17f0*/  ISETP.EQ.OR P3, PT, RZ, UR6, P3 ;  /* 0x00000006ff007c0c */ /* 0x000fe20009f62670 */
[----:B------:R-:W-:Y:S01]  /*1800*/  HADD2.F32 R15, -RZ, R15.H0_H0 ;  /* 0x2000000fff0f7230 */ /* 0x000fe20000004100 */
[----:B------:R-:W-:Y:S01]  /*1810*/  BSSY B0, `(.L_x_4) ;  /* 0x0000024000007945 */ /* 0x000fe20003800000 */
[----:B------:R-:W-:Y:S02]  /*1820*/  FSETP.GTU.FTZ.AND P5, PT, R66, 20, PT ;  /* 0x41a000004200780b */ /* 0x000fe40003fbc000 */
[----:B------:R-:W-:Y:S01]  /*1830*/  ISETP.EQ.OR P2, PT, RZ, UR6, P2 ;  /* 0x00000006ff007c0c */ /* 0x000fe20009742670 */
[----:B------:R-:W-:-:S07]  /*1840*/  FADD.FTZ R65, R15, R102 ;  /* 0x000000660f417221 */ /* 0x000fce0000010000 */
        /* <DEDUP_REMOVED lines=32> */
.L_x_5:
[----:B------:R-:W-:Y:S05]  /*1a50*/  BSYNC B0 ;  /* 0x0000000000007941 */ /* 0x000fea0003800000 */
.L_x_4:
        /* <DEDUP_REMOVED lines=36> */
.L_x_7:
[----:B------:R-:W-:Y:S05]  /*1ca0*/  BSYNC B0 ;  /* 0x0000000000007941 */ /* 0x000fea0003800000 */
.L_x_6:
        /* <DEDUP_REMOVED lines=38> */
.L_x_9:
[----:B------:R-:W-:Y:S05]  /*1f10*/  BSYNC B0 ;  /* 0x0000000000007941 */ /* 0x000fea0003800000 */
.L_x_8:
        /* <DEDUP_REMOVED lines=36> */
.L_x_11:
[----:B------:R-:W-:Y:S05]  /*2160*/  BSYNC B0 ;  /* 0x0000000000007941 */ /* 0x000fea0003800000 */
.L_x_10:
        /* <DEDUP_REMOVED lines=38> */
.L_x_13:
[----:B------:R-:W-:Y:S05]  /*23d0*/  BSYNC B0 ;  /* 0x0000000000007941 */ /* 0x000fea0003800000 */
.L_x_12:
[----:B------:R-:W-:Y:S01]  /*23e0*/  HADD2.F32 R3, -RZ, R3.H0_H0 ;  /* 0x20000003ff037230 */ /* 0x000fe20000004100 */
[----:B------:R-:W-:Y:S01]  /*23f0*/  BSSY B0, `(.L_x_14) ;  /* 0x0000024000007945 */ /* 0x000fe20003800000 */
[----:B------:R-:W-:Y:S01]  /*2400*/  FSETP.GTU.FTZ.AND P4, PT, R62, 20, PT ;  /* 0x41a000003e00780b */ /* 0x000fe20003f9c000 */
[----:B------:R-:W-:Y:S02]  /*2410*/  HADD2.F32 R60, -RZ, R60.H0_H0 ;  /* 0x2000003cff3c7230 */ /* 0x000fe40000004100 */
        /* <DEDUP_REMOVED lines=33> */
.L_x_15:
[----:B------:R-:W-:Y:S05]  /*2630*/  BSYNC B0 ;  /* 0x0000000000007941 */ /* 0x000fea0003800000 */
.L_x_14:
[----:B------:R-:W-:Y:S01]  /*2640*/  ISETP.EQ.OR P3, PT, RZ, UR6, P3 ;  /* 0x00000006ff007c0c */ /* 0x000fe20009f62670 */
[----:B------:R-:W-:Y:S01]  /*2650*/  HADD2.F32 R3, -RZ, R2.H0_H0 ;  /* 0x20000002ff037230 */ /* 0x000fe20000004100 */
[----:B------:R-:W-:Y:S01]  /*2660*/  BSSY B0, `(.L_x_16) ;  /* 0x0000028000007945 */ /* 0x000fe20003800000 */
[----:B------:R-:W-:Y:S01]  /*2670*/  FSETP.GTU.FTZ.AND P5, PT, R35, 20, PT ;  /* 0x41a000002300780b */ /* 0x000fe20003fbc000 */
[----:B------:R-:W-:Y:S01]  /*2680*/  HADD2.F32 R34, -RZ, R34.H0_H0 ;  /* 0x20000022ff227230 */ /* 0x000fe20000004100 */
[----:B------:R-:W-:Y:S01]  /*2690*/  ISETP.EQ.OR P2, PT, RZ, UR6, P2 ;  /* 0x00000006ff007c0c */ /* 0x000fe20009742670 */
[----:B------:R-:W-:Y:S01]  /*26a0*/  HADD2.F32 R33, -RZ, R33.H0_H0 ;  /* 0x20000021ff217230 */ /* 0x000fe20000004100 */
[----:B------:R-:W-:Y:S01]  /*26b0*/  FADD.FTZ R30, R3, R102 ;  /* 0x00000066031e7221 */ /* 0x000fe20000010000 */
[----:B------:R-:W-:Y:S02]  /*26c0*/  HADD2.F32 R32, -RZ, R32.H0_H0 ;  /* 0x20000020ff207230 */ /* 0x000fe40000004100 */
[----:B------:R-:W-:-:S03]  /*26d0*/  HADD2.F32 R31, -RZ, R31.H0_H0 ;  /* 0x2000001fff1f7230 */ /* 0x000fc60000004100 */
        /* <DEDUP_REMOVED lines=32> */
.L_x_17:
[----:B------:R-:W-:Y:S05]  /*28e0*/  BSYNC B0 ;  /* 0x0000000000007941 */ /* 0x000fea0003800000 */
.L_x_16:
[----:B------:R-:W-:Y:S01]  /*28f0*/  HADD2.F32 R25, -RZ, R0.H0_H0 ;  /* 0x20000000ff197230 */ /* 0x000fe20000004100 */
[----:B------:R-:W-:Y:S01]  /*2900*/  BSSY B0, `(.L_x_18) ;  /* 0x0000027000007945 */ /* 0x000fe20003800000 */
[----:B------:R-:W-:Y:S01]  /*2910*/  FSETP.GTU.FTZ.AND P3, PT, R30, 20, PT ;  /* 0x41a000001e00780b */ /* 0x000fe20003f7c000 */
[----:B------:R-:W-:Y:S02]  /*2920*/  HADD2.F32 R29, -RZ, R29.H0_H0 ;  /* 0x2000001dff1d7230 */ /* 0x000fe40000004100 */
[----:B------:R-:W-:Y:S01]  /*2930*/  HADD2.F32 R28, -RZ, R28.H0_H0 ;  /* 0x2000001cff1c7230 */ /* 0x000fe20000004100 */
[----:B------:R-:W-:Y:S01]  /*2940*/  FADD.FTZ R25, R25, R102 ;  /* 0x0000006619197221 */ /* 0x000fe20000010000 */
[----:B------:R-:W-:Y:S02]  /*2950*/  HADD2.F32 R27, -RZ, R27.H0_H0 ;  /* 0x2000001bff1b7230 */ /* 0x000fe40000004100 */
[----:B------:R-:W-:Y:S01]  /*2960*/  HADD2.F32 R26, -RZ, R26.H0_H0 ;  /* 0x2000001aff1a7230 */ /* 0x000fe20000004100 */
[----:B------:R-:W-:Y:S05]  /*2970*/  @P2 BRA `(.L_x_19) ;  /* 0x000001f000002947 */ /* 0x000fea0003800000 */
        /* <DEDUP_REMOVED lines=14> */
[----:B------:R-:W-:Y:S02]  /*2a60*/  FFMA.FTZ R3, R2, R3, -0.13229703903198242188 ;  /* 0xbe0778e002037423 */ /* 0x000fe40000010003 */
        /* <DEDUP_REMOVED lines=16> */
.L_x_19:
[----:B------:R-:W-:Y:S05]  /*2b70*/  BSYNC B0 ;  /* 0x0000000000007941 */ /* 0x000fea0003800000 */
.L_x_18:
[----:B------:R-:W-:Y:S01]  /*2b80*/  ISETP.EQ.OR P1, PT, RZ, UR6, P1 ;  /* 0x00000006ff007c0c */ /* 0x000fe20008f22670 */
[----:B------:R-:W-:Y:S01]  /*2b90*/  BSSY B0, `(.L_x_20) ;  /* 0x000002d000007945 */ /* 0x000fe20003800000 */
[----:B------:R-:W-:Y:S01]  /*2ba0*/  FSETP.GTU.FTZ.AND P2, PT, R25, 20, PT ;  /* 0x41a000001900780b */ /* 0x000fe20003f5c000 */
[----:B------:R-:W-:Y:S01]  /*2bb0*/  HADD2.F32 R24, -RZ, R24.H0_H0 ;  /* 0x20000018ff187230 */ /* 0x000fe20000004100 */
[----:B------:R-:W-:Y:S01]  /*2bc0*/  ISETP.EQ.OR P0, PT, RZ, UR6, P0 ;  /* 0x00000006ff007c0c */ /* 0x000fe20008702670 */
        /* <DEDUP_REMOVED lines=9> */
[----:B------:R-:W-:Y:S06]  /*2c60*/  @P1 BRA `(.L_x_21) ;  /* 0x000001f000001947 */ /* 0x000fec0003800000 */
        /* <DEDUP_REMOVED lines=31> */
.L_x_21:
[----:B------:R-:W-:Y:S05]  /*2e60*/  BSYNC B0 ;  /* 0x0000000000007941 */ /* 0x000fea0003800000 */
.L_x_20:
[----:B------:R-:W-:Y:S01]  /*2e70*/  BSSY B0, `(.L_x_22) ;  /* 0x0000021000007945 */ /* 0x000fe20003800000 */
        /* <DEDUP_REMOVED lines=27> */
[C---:B------:R-:W-:Y:S02]  /*3030*/  ISETP.GE.AND P0, PT, R5.reuse, -0x407fffff, PT ;  /* 0xbf8000010500780c */ /* 0x040fe40003f06270 */
[----:B------:R-:W-:-:S11]  /*3040*/  FSETP.NEU.FTZ.AND P1, PT, R5, RZ, PT ;  /* 0x000000ff0500720b */ /* 0x000fd60003f3d000 */
[----:B------:R-:W-:-:S05]  /*3050*/  @P0 MOV R0, 0x7f800000 ;  /* 0x7f80000000000802 */ /* 0x000fca0000000f00 */
[----:B------:R-:W-:-:S05]  /*3060*/  @P0 FFMA.FTZ R61, R5, R0, +INF ;  /* 0x7f800000053d0423 */ /* 0x000fca0000010000 */
[----:B------:R-:W-:Y:S02]  /*3070*/  FSEL R61, R61, -RZ, P1 ;  /* 0x800000ff3d3d7208 */ /* 0x000fe40000800000 */
.L_x_23:
[----:B------:R-:W-:Y:S05]  /*3080*/  BSYNC B0 ;  /* 0x0000000000007941 */ /* 0x000fea0003800000 */
.L_x_22:
        /* <DEDUP_REMOVED lines=33> */
.L_x_25:
[----:B------:R-:W-:Y:S05]  /*32a0*/  BSYNC B0 ;  /* 0x0000000000007941 */ /* 0x000fea0003800000 */
.L_x_24:
        /* <DEDUP_REMOVED lines=33> */
.L_x_27:
[----:B------:R-:W-:Y:S05]  /*34c0*/  BSYNC B0 ;  /* 0x0000000000007941 */ /* 0x000fea0003800000 */
.L_x_26:
        /* <DEDUP_REMOVED lines=33> */
.L_x_29:
[----:B------:R-:W-:Y:S05]  /*36e0*/  BSYNC B0 ;  /* 0x0000000000007941 */ /* 0x000fea0003800000 */
.L_x_28:
        /* <DEDUP_REMOVED lines=33> */
.L_x_31:
[----:B------:R-:W-:Y:S05]  /*3900*/  BSYNC B0 ;  /* 0x0000000000007941 */ /* 0x000fea0003800000 */
.L_x_30:
[----:B------:R-:W-:Y:S01]  /*3910*/  HADD2.F32 R18, -RZ, R18.H0_H0 ;  /* 0x20000012ff127230 */ /* 0x000fe20000004100 */
[----:B------:R-:W-:Y:S01]  /*3920*/  BAR.SYNC.DEFER_BLOCKING 0x0 ;  /* 0x0000000000007b1d */ /* 0x000fe20000010000 */
[-C--:B------:R-:W-:Y:S02]  /*3930*/  FMUL.FTZ R17, R60, R103.reuse ;  /* 0x000000673c117220 */ /* 0x080fe40000410000 */
[-C--:B------:R-:W-:Y:S02]  /*3940*/  FMUL.FTZ R16, R34, R103.reuse ;  /* 0x0000006722107220 */ /* 0x080fe40000410000 */
[-C--:B------:R-:W-:Y:S02]  /*3950*/  FMUL.FTZ R15, R33, R103.reuse ;  /* 0x00000067210f7220 */ /* 0x080fe40000410000 */
[-C--:B------:R-:W-:Y:S02]  /*3960*/  FMUL.FTZ R14, R32, R103.reuse ;  /* 0x00000067200e7220 */ /* 0x080fe40000410000 */
[----:B------:R-:W-:-:S02]  /*3970*/  FMUL.FTZ R13, R31, R103 ;  /* 0x000000671f0d7220 */ /* 0x000fc40000410000 */
[-C--:B------:R-:W-:Y:S02]  /*3980*/  FMUL.FTZ R12, R29, R103.reuse ;  /* 0x000000671d0c7220 */ /* 0x080fe40000410000 */
        /* <DEDUP_REMOVED lines=9> */
[----:B------:R-:W-:Y:S01]  /*3a20*/  FMUL.FTZ R2, R18, R103 ;  /* 0x0000006712027220 */ /* 0x000fe20000410000 */
[----:B------:R-:W-:Y:S05]  /*3a30*/  @!P6 BRA `(.L_x_32) ;  /* 0x000030100000e947 */ /* 0x000fea0003800000 */
[----:B------:R-:W-:-:S03]  /*3a40*/  MOV R0, RZ ;  /* 0x000000ff00007202 */ /* 0x000fc60000000f00 */
.L_x_38:
[----:B------:R-:W-:Y:S01]  /*3a50*/  IMAD R38, R104, c[0x0][0x180], RZ ;  /* 0x0000600068267a24 */ /* 0x000fe200078e02ff */
[----:B------:R-:W-:Y:S01]  /*3a60*/  SHF.R.S32.HI R50, RZ, 0x1f, R0 ;  /* 0x0000001fff327819 */ /* 0x000fe20000011400 */
[----:B------:R-:W-:-:S04]  /*3a70*/  IMAD.WIDE.U32 R36, R105, c[0x0][0x180], RZ ;  /* 0x0000600069247a25 */ /* 0x000fc800078e00ff */
[----:B------:R-:W-:Y:S02]  /*3a80*/  IMAD R39, R105, c[0x0][0x184], R38 ;  /* 0x0000610069277a24 */ /* 0x000fe400078e0226 */
[----:B------:R-:W-:-:S03]  /*3a90*/  IMAD R41, R50, c[0x0][0x188], RZ ;  /* 0x0000620032297a24 */ /* 0x000fc600078e02ff */
[----:B------:R-:W-:Y:S01]  /*3aa0*/  IADD3 R37, R37, R39, RZ ;  /* 0x0000002725257210 */ /* 0x000fe20007ffe0ff */
[----:B------:R-:W-:-:S04]  /*3ab0*/  IMAD R41, R0, c[0x0][0x18c], R41 ;  /* 0x0000630000297a24 */ /* 0x000fc800078e0229 */
[----:B------:R-:W-:-:S05]  /*3ac0*/  IMAD.WIDE.U32 R38, R0, c[0x0][0x188], R36 ;  /* 0x0000620000267a25 */ /* 0x000fca00078e0024 */
[----:B------:R-:W-:Y:S02]  /*3ad0*/  IADD3 R37, R39, R41, RZ ;  /* 0x0000002927257210 */ /* 0x000fe40007ffe0ff */
[----:B------:R-:W-:-:S04]  /*3ae0*/  LEA R36, P0, R38, c[0x0][0x220], 0x3 ;  /* 0x0000880026247a11 */ /* 0x000fc800078018ff */
[----:B------:R-:W-:-:S06]  /*3af0*/  LEA.HI.X R37, R38, c[0x0][0x224], R37, 0x3, P0 ;  /* 0x0000890026257a11 */ /* 0x000fcc00000f1c25 */
[----:B------:R-:W2:Y:S01]  /*3b00*/  LDG.E.64 R36, [R36.64] ;  /* 0x0000000424247981 */ /* 0x000ea2000c1e1b00 */
[----:B------:R-:W-:Y:S01]  /*3b10*/  MOV R106, 0xfffff800 ;  /* 0xfffff800006a7802 */ /* 0x000fe20000000f00 */
[----:B------:R-:W-:Y:S02]  /*3b20*/  IMAD R44, R104, c[0x0][0x198], RZ ;  /* 0x00006600682c7a24 */ /* 0x000fe400078e02ff */
[----:B------:R-:W0:Y:S01]  /*3b30*/  S2R R107, SR_TID.X ;  /* 0x00000000006b7919 */ /* 0x000e220000002100 */
[----:B------:R-:W-:Y:S02]  /*3b40*/  FMUL.FTZ R132, R26, R65 ;  /* 0x000000411a847220 */ /* 0x000fe40000410000 */
[----:B------:R-:W-:Y:S02]  /*3b50*/  IMAD R106, R97, R106, c[0x0][0x168] ;  /* 0x00005a00616a7624 */ /* 0x000fe400078e026a */
[----:B------:R-:W-:Y:S02]  /*3b60*/  IMAD R41, R105, c[0x0][0x19c], R44 ;  /* 0x0000670069297a24 */ /* 0x000fe400078e022c */
[----:B------:R-:W-:-:S02]  /*3b70*/  IMAD R44, R104, c[0x0][0x1b8], RZ ;  /* 0x00006e00682c7a24 */ /* 0x000fc400078e02ff */
[----:B------:R-:W-:Y:S02]  /*3b80*/  FMUL.FTZ R153, R22, R61 ;  /* 0x0000003d16997220 */ /* 0x000fe40000410000 */
[----:B------:R-:W-:Y:S01]  /*3b90*/  IMAD R43, R105, c[0x0][0x1bc], R44 ;  /* 0x00006f00692b7a24 */ /* 0x000fe200078e022c */
[----:B0-----:R-:W-:-:S04]  /*3ba0*/  SHF.L.U32 R49, R107, 0x4, RZ ;  /* 0x000000046b317819 */ /* 0x001fc800000006ff */
[C---:B------:R-:W-:Y:S02]  /*3bb0*/  IADD3 R57, R49.reuse, 0xf, RZ ;  /* 0x0000000f31397810 */ /* 0x040fe40007ffe0ff */
[----:B------:R-:W-:Y:S02]  /*3bc0*/  IADD3 R59, R49, 0xe, RZ ;  /* 0x0000000e313b7810 */ /* 0x000fe40007ffe0ff */
[-C--:B------:R-:W-:Y:S02]  /*3bd0*/  ISETP.GE.U32.AND P0, PT, R57, R106.reuse, PT ;  /* 0x0000006a3900720c */ /* 0x080fe40003f06070 */
[----:B------:R-:W-:Y:S02]  /*3be0*/  IADD3 R57, R49, 0xd, RZ ;  /* 0x0000000d31397810 */ /* 0x000fe40007ffe0ff */
[----:B------:R-:W-:Y:S02]  /*3bf0*/  ISETP.GE.U32.AND P1, PT, R59, R106, PT ;  /* 0x0000006a3b00720c */ /* 0x000fe40003f26070 */
[----:B------:R-:W-:-:S02]  /*3c00*/  IADD3 R59, R49, 0xc, RZ ;  /* 0x0000000c313b7810 */ /* 0x000fc40007ffe0ff */
[-C--:B------:R-:W-:Y:S01]  /*3c10*/  ISETP.GE.U32.AND P2, PT, R57, R106.reuse, PT ;  /* 0x0000006a3900720c */ /* 0x080fe20003f46070 */
[C---:B------:R-:W-:Y:S01]  /*3c20*/  IMAD R57, R50.reuse, c[0x0][0x1a0], RZ ;  /* 0x0000680032397a24 */ /* 0x040fe200078e02ff */
[-C--:B------:R-:W-:Y:S01]  /*3c30*/  ISETP.GE.U32.AND P3, PT, R59, R106.reuse, PT ;  /* 0x0000006a3b00720c */ /* 0x080fe20003f66070 */
[----:B------:R-:W-:Y:S01]  /*3c40*/  IMAD R59, R50, c[0x0][0x1c0], RZ ;  /* 0x00007000323b7a24 */ /* 0x000fe200078e02ff */
[C---:B------:R-:W-:Y:S01]  /*3c50*/  IADD3 R125, R49.reuse, 0xb, RZ ;  /* 0x0000000b317d7810 */ /* 0x040fe20007ffe0ff */
[C---:B------:R-:W-:Y:S02]  /*3c60*/  IMAD R57, R0.reuse, c[0x0][0x1a4], R57 ;  /* 0x0000690000397a24 */ /* 0x040fe400078e0239 */
[----:B------:R-:W-:Y:S01]  /*3c70*/  IMAD R131, R0, c[0x0][0x1c4], R59 ;  /* 0x0000710000837a24 */ /* 0x000fe200078e023b */
[----:B------:R-:W-:Y:S02]  /*3c80*/  IADD3 R59, R49, 0x8, RZ ;  /* 0x00000008313b7810 */ /* 0x000fe40007ffe0ff */
[----:B------:R-:W-:-:S04]  /*3c90*/  ISETP.GE.U32.AND P4, PT, R125, R106, PT ;  /* 0x0000006a7d00720c */ /* 0x000fc80003f86070 */
[----:B------:R-:W-:Y:S01]  /*3ca0*/  FSEL R153, R153, RZ, !P4 ;  /* 0x000000ff99997208 */ /* 0x000fe20006000000 */
[----:B------:R-:W-:Y:S02]  /*3cb0*/  FMUL.FTZ R150, R21, R62 ;  /* 0x0000003e15967220 */ /* 0x000fe40000410000 */
[----:B--2---:R-:W-:Y:S02]  /*3cc0*/  FMUL.FTZ R48, R36, 1.4426950216293334961 ;  /* 0x3fb8aa3b24307820 */ /* 0x004fe40000410000 */
[C---:B------:R-:W-:Y:S02]  /*3cd0*/  FMUL.FTZ R38, R37.reuse, R73 ;  /* 0x0000004925267220 */ /* 0x040fe40000410000 */
[----:B------:R-:W-:Y:S02]  /*3ce0*/  FMUL.FTZ R36, R37, R72 ;  /* 0x0000004825247220 */ /* 0x000fe40000410000 */
[----:B------:R-:W-:Y:S02]  /*3cf0*/  FMUL.RZ R39, R38, 0.15915493667125701904 ;  /* 0x3e22f98326277820 */ /* 0x000fe4000040c000 */
[----:B------:R-:W-:-:S02]  /*3d00*/  FMUL.RZ R40, R36, 0.15915493667125701904 ;  /* 0x3e22f98324287820 */ /* 0x000fc4000040c000 */
[C---:B------:R-:W-:Y:S01]  /*3d10*/  FMUL.FTZ R38, R37.reuse, R71 ;  /* 0x0000004725267220 */ /* 0x040fe20000410000 */
[----:B------:R-:W-:Y:S01]  /*3d20*/  MUFU.SIN R51, R39 ;  /* 0x0000002700337308 */ /* 0x000fe20000000400 */
[----:B------:R-:W-:Y:S02]  /*3d30*/  FMUL.FTZ R36, R37, R69 ;  /* 0x0000004525247220 */ /* 0x000fe40000410000 */
[----:B------:R-:W-:Y:S02]  /*3d40*/  FMUL.RZ R38, R38, 0.15915493667125701904 ;  /* 0x3e22f98326267820 */ /* 0x000fe4000040c000 */
[C---:B------:R-:W-:Y:S02]  /*3d50*/  FMUL.FTZ R42, R48.reuse, R65 ;  /* 0x00000041302a7220 */ /* 0x040fe40000410000 */
[C---:B------:R-:W-:Y:S01]  /*3d60*/  FMUL.FTZ R123, R48.reuse, R66 ;  /* 0x00000042307b7220 */ /* 0x040fe20000410000 */
[----:B------:R0:W-:Y:S01]  /*3d70*/  MUFU.COS R55, R39 ;  /* 0x0000002700377308 */ /* 0x0001e20000000000 */
[----:B------:R-:W-:-:S02]  /*3d80*/  FMUL.FTZ R119, R48, R67 ;  /* 0x0000004330777220 */ /* 0x000fc40000410000 */
[C---:B------:R-:W-:Y:S02]  /*3d90*/  FMUL.FTZ R116, R48.reuse, R68 ;  /* 0x0000004430747220 */ /* 0x040fe40000410000 */
[CC--:B------:R-:W-:Y:S02]  /*3da0*/  FMUL.FTZ R111, R48.reuse, R70.reuse ;  /* 0x00000046306f7220 */ /* 0x0c0fe40000410000 */
[----:B------:R-:W-:Y:S01]  /*3db0*/  FMUL.FTZ R113, R48, R69 ;  /* 0x0000004530717220 */ /* 0x000fe20000410000 */
[----:B------:R-:W-:Y:S01]  /*3dc0*/  MUFU.SIN R47, R38 ;  /* 0x00000026002f7308 */ /* 0x000fe20000000400 */
[----:B0-----:R-:W-:Y:S02]  /*3dd0*/  FMUL.RZ R39, R36, 0.15915493667125701904 ;  /* 0x3e22f98324277820 */ /* 0x001fe4000040c000 */
[C---:B------:R-:W-:Y:S02]  /*3de0*/  FMUL.FTZ R36, R37.reuse, R70 ;  /* 0x0000004625247220 */ /* 0x040fe40000410000 */
[----:B------:R-:W-:-:S02]  /*3df0*/  FMUL.FTZ R126, R37, R61 ;  /* 0x0000003d257e7220 */ /* 0x000fc40000410000 */
[----:B------:R-:W-:Y:S01]  /*3e00*/  FMUL.FTZ R53, R48, R72 ;  /* 0x0000004830357220 */ /* 0x000fe20000410000 */
[----:B------:R0:W-:Y:S01]  /*3e10*/  MUFU.COS R45, R38 ;  /* 0x00000026002d7308 */ /* 0x0001e20000000000 */
[----:B------:R-:W-:Y:S02]  /*3e20*/  FMUL.RZ R126, R126, 0.15915493667125701904 ;  /* 0x3e22f9837e7e7820 */ /* 0x000fe4000040c000 */
[C---:B------:R-:W-:Y:S02]  /*3e30*/  FMUL.FTZ R108, R48.reuse, R73 ;  /* 0x00000049306c7220 */ /* 0x040fe40000410000 */
[C---:B------:R-:W-:Y:S02]  /*3e40*/  FMUL.FTZ R125, R48.reuse, R64 ;  /* 0x00000040307d7220 */ /* 0x040fe40000410000 */
[----:B------:R-:W-:Y:S01]  /*3e50*/  FMUL.FTZ R46, R48, R71 ;  /* 0x00000047302e7220 */ /* 0x000fe20000410000 */
[----:B------:R-:W-:Y:S01]  /*3e60*/  MUFU.SIN R54, R40 ;  /* 0x0000002800367308 */ /* 0x000fe20000000400 */
[----:B0-----:R-:W-:-:S02]  /*3e70*/  FMUL.RZ R38, R36, 0.15915493667125701904 ;  /* 0x3e22f98324267820 */ /* 0x001fc4000040c000 */
[----:B------:R-:W-:Y:S02]  /*3e80*/  FMUL.FTZ R36, R37, R68 ;  /* 0x0000004425247220 */ /* 0x000fe40000410000 */
[----:B------:R-:W-:-:S03]  /*3e90*/  FMUL.FTZ R137, R48, R62 ;  /* 0x0000003e30897220 */ /* 0x000fc60000410000 */
[----:B------:R0:W-:Y:S08]  /*3ea0*/  MUFU.COS R52, R40 ;  /* 0x0000002800347308 */ /* 0x0001f00000000000 */
[----:B------:R-:W-:Y:S01]  /*3eb0*/  MUFU.SIN R109, R39 ;  /* 0x00000027006d7308 */ /* 0x000fe20000000400 */
[----:B0-----:R-:W-:Y:S02]  /*3ec0*/  FMUL.RZ R40, R36, 0.15915493667125701904 ;  /* 0x3e22f98324287820 */ /* 0x001fe4000040c000 */
[----:B------:R-:W-:-:S05]  /*3ed0*/  FMUL.FTZ R36, R37, R67 ;  /* 0x0000004325247220 */ /* 0x000fca0000410000 */
        /* <DEDUP_REMOVED lines=8> */
[----:B------:R-:W-:Y:S08]  /*3f60*/  MUFU.COS R118, R39 ;  /* 0x0000002700767308 */ /* 0x000ff00000000000 */
[----:B------:R-:W-:Y:S08]  /*3f70*/  MUFU.SIN R121, R38 ;  /* 0x0000002600797308 */ /* 0x000ff00000000400 */
[----:B------:R0:W-:Y:S08]  /*3f80*/  MUFU.COS R122, R38 ;  /* 0x00000026007a7308 */ /* 0x0001f00000000000 */
[----:B------:R-:W-:Y:S01]  /*3f90*/  MUFU.SIN R115, R40 ;  /* 0x0000002800737308 */ /* 0x000fe20000000400 */
[----:B0-----:R-:W-:-:S05]  /*3fa0*/  IMAD.WIDE.U32 R38, R105, c[0x0][0x198], RZ ;  /* 0x0000660069267a25 */ /* 0x001fca00078e00ff */
[----:B------:R-:W-:Y:S02]  /*3fb0*/  IADD3 R39, R39, R41, RZ ;  /* 0x0000002927277210 */ /* 0x000fe40007ffe0ff */
[----:B------:R0:W-:Y:S03]  /*3fc0*/  MUFU.COS R117, R40 ;  /* 0x0000002800757308 */ /* 0x0001e60000000000 */
[----:B------:R-:W-:-:S05]  /*3fd0*/  IMAD.WIDE.U32 R38, R0, c[0x0][0x1a0], R38 ;  /* 0x0000680000267a25 */ /* 0x000fca00078e0026 */
[----:B------:R1:W-:Y:S01]  /*3fe0*/  MUFU.EX2 R124, R42 ;  /* 0x0000002a007c7308 */ /* 0x0003e20000000800 */
[----:B0-----:R-:W-:Y:S01]  /*3ff0*/  FMUL.RZ R40, R36, 0.15915493667125701904 ;  /* 0x3e22f98324287820 */ /* 0x001fe2000040c000 */
[----:B------:R-:W-:Y:S01]  /*4000*/  IADD3 R57, R39, R57, RZ ;  /* 0x0000003927397210 */ /* 0x000fe20007ffe0ff */
[----:B------:R-:W-:-:S04]  /*4010*/  FMUL.FTZ R36, R37, R63 ;  /* 0x0000003f25247220 */ /* 0x000fc80000410000 */
[----:B------:R-:W-:Y:S01]  /*4020*/  FMUL.RZ R56, R36, 0.15915493667125701904 ;  /* 0x3e22f98324387820 */ /* 0x000fe2000040c000 */
[----:B------:R-:W0:Y:S01]  /*4030*/  MUFU.SIN R127, R40 ;  /* 0x00000028007f7308 */ /* 0x000e220000000400 */
[----:B-1----:R-:W-:-:S04]  /*4040*/  FMUL.FTZ R42, R37, R64 ;  /* 0x00000040252a7220 */ /* 0x002fc80000410000 */
[----:B------:R-:W-:-:S03]  /*4050*/  FMUL.RZ R128, R42, 0.15915493667125701904 ;  /* 0x3e22f9832a807820 */ /* 0x000fc6000040c000 */
[----:B------:R1:W2:Y:S08]  /*4060*/  MUFU.COS R129, R40 ;  /* 0x0000002800817308 */ /* 0x0002b00000000000 */
[----:B------:R-:W3:Y:S01]  /*4070*/  MUFU.EX2 R123, R123 ;  /* 0x0000007b007b7308 */ /* 0x000ee20000000800 */
[----:B-1----:R-:W-:-:S04]  /*4080*/  IMAD.WIDE.U32 R40, R105, c[0x0][0x1b8], RZ ;  /* 0x00006e0069287a25 */ /* 0x002fc800078e00ff */
[----:B0-----:R-:W-:Y:S01]  /*4090*/  FMUL.FTZ R127, R124, R127 ;  /* 0x0000007f7c7f7220 */ /* 0x001fe20000410000 */
[----:B------:R-:W-:Y:S01]  /*40a0*/  IADD3 R41, R41, R43, RZ ;  /* 0x0000002b29297210 */ /* 0x000fe20007ffe0ff */
[----:B------:R-:W-:Y:S01]  /*40b0*/  FMUL.FTZ R43, R48, R63 ;  /* 0x0000003f302b7220 */ /* 0x000fe20000410000 */
[----:B------:R-:W0:Y:S01]  /*40c0*/  MUFU.EX2 R119, R119 ;  /* 0x0000007700777308 */ /* 0x000e220000000800 */
[----:B--2---:R-:W-:Y:S02]  /*40d0*/  FMUL.FTZ R129, R124, R129 ;  /* 0x000000817c817220 */ /* 0x004fe40000410000 */
[----:B------:R-:W-:-:S05]  /*40e0*/  IMAD.WIDE.U32 R40, R0, c[0x0][0x1c0], R40 ;  /* 0x0000700000287a25 */ /* 0x000fca00078e0028 */
[----:B------:R-:W-:Y:S01]  /*40f0*/  MUFU.SIN R36, R56 ;  /* 0x0000003800247308 */ /* 0x000fe20000000400 */
[----:B------:R-:W-:Y:S01]  /*4100*/  IADD3 R41, R41, R131, RZ ;  /* 0x0000008329297210 */ /* 0x000fe20007ffe0ff */
[C---:B---3--:R-:W-:Y:S01]  /*4110*/  FMUL.FTZ R122, R123.reuse, R122 ;  /* 0x0000007a7b7a7220 */ /* 0x048fe20000410000 */
[----:B------:R-:W-:Y:S01]  /*4120*/  LEA R58, P6, R40, c[0x0][0x230], 0x3 ;  /* 0x00008c00283a7a11 */ /* 0x000fe200078c18ff */
[----:B------:R-:W-:Y:S01]  /*4130*/  FMUL.FTZ R131, R123, R121 ;  /* 0x000000797b837220 */ /* 0x000fe20000410000 */
[----:B------:R-:W-:Y:S01]  /*4140*/  IADD3 R121, R49, 0x5, RZ ;  /* 0x0000000531797810 */ /* 0x000fe20007ffe0ff */
[----:B------:R-:W-:Y:S02]  /*4150*/  FMUL.FTZ R123, R37, R62 ;  /* 0x0000003e257b7220 */ /* 0x000fe40000410000 */
[----:B------:R1:W-:Y:S01]  /*4160*/  MUFU.COS R44, R56 ;  /* 0x00000038002c7308 */ /* 0x0003e20000000000 */
[C---:B0-----:R-:W-:Y:S02]  /*4170*/  FMUL.FTZ R120, R119.reuse, R120 ;  /* 0x0000007877787220 */ /* 0x041fe40000410000 */
[----:B------:R-:W-:Y:S01]  /*4180*/  FMUL.FTZ R118, R119, R118 ;  /* 0x0000007677767220 */ /* 0x000fe20000410000 */
[----:B------:R-:W-:-:S04]  /*4190*/  IADD3 R119, R49, 0x4, RZ ;  /* 0x0000000431777810 */ /* 0x000fc80007ffe0ff */
[----:B------:R-:W0:Y:S01]  /*41a0*/  MUFU.EX2 R116, R116 ;  /* 0x0000007400747308 */ /* 0x000e220000000800 */
[----:B-1----:R-:W-:-:S04]  /*41b0*/  LEA R56, P5, R38, c[0x0][0x228], 0x3 ;  /* 0x00008a0026387a11 */ /* 0x002fc800078a18ff */
[----:B------:R-:W-:Y:S02]  /*41c0*/  LEA.HI.X R57, R38, c[0x0][0x22c], R57, 0x3, P5 ;  /* 0x00008b0026397a11 */ /* 0x000fe400028f1c39 */
[----:B------:R-:W-:Y:S01]  /*41d0*/  ISETP.GE.U32.AND P5, PT, R59, R106, PT ;  /* 0x0000006a3b00720c */ /* 0x000fe20003fa6070 */
[----:B------:R-:W1:Y:S01]  /*41e0*/  MUFU.EX2 R111, R111 ;  /* 0x0000006f006f7308 */ /* 0x000e620000000800 */
[----:B------:R-:W-:Y:S02]  /*41f0*/  LEA.HI.X R59, R40, c[0x0][0x234], R41, 0x3, P6 ;  /* 0x00008d00283b7a11 */ /* 0x000fe400030f1c29 */
[----:B------:R-:W-:Y:S01]  /*4200*/  IADD3 R41, R49, 0x7, RZ ;  /* 0x0000000731297810 */ /* 0x000fe20007ffe0ff */
[----:B------:R-:W2:Y:S01]  /*4210*/  LDG.E.64 R56, [R56.64] ;  /* 0x0000000438387981 */ /* 0x000ea2000c1e1b00 */
[----:B------:R-:W-:Y:S01]  /*4220*/  FSEL R133, R129, 1, !P5 ;  /* 0x3f80000081857808 */ /* 0x000fe20006800000 */
[----:B------:R-:W-:Y:S01]  /*4230*/  FMUL.FTZ R129, R27, R66 ;  /* 0x000000421b817220 */ /* 0x000fe20000410000 */
[----:B------:R-:W-:Y:S01]  /*4240*/  ISETP.GE.U32.AND P6, PT, R41, R106, PT ;  /* 0x0000006a2900720c */ /* 0x000fe20003fc6070 */
[----:B------:R-:W3:Y:S01]  /*4250*/  MUFU.EX2 R113, R113 ;  /* 0x0000007100717308 */ /* 0x000ee20000000800 */
[----:B------:R-:W-:Y:S01]  /*4260*/  IADD3 R41, R49, 0x6, RZ ;  /* 0x0000000631297810 */ /* 0x000fe20007ffe0ff */
[----:B0-----:R-:W-:Y:S01]  /*4270*/  FMUL.FTZ R117, R116, R117 ;  /* 0x0000007574757220 */ /* 0x001fe20000410000 */
[----:B------:R-:W-:Y:S01]  /*4280*/  FSEL R134, R127, RZ, !P5 ;  /* 0x000000ff7f867208 */ /* 0x000fe20006800000 */
[----:B------:R-:W2:Y:S01]  /*4290*/  LDG.E.64 R58, [R58.64] ;  /* 0x000000043a3a7981 */ /* 0x000ea2000c1e1b00 */
[----:B------:R-:W-:-:S02]  /*42a0*/  FSEL R132, R132, RZ, !P5 ;  /* 0x000000ff84847208 */ /* 0x000fc40006800000 */
[----:B------:R-:W-:Y:S01]  /*42b0*/  ISETP.GE.U32.AND P5, PT, R41, R106, PT ;  /* 0x0000006a2900720c */ /* 0x000fe20003fa6070 */
[----:B------:R-:W-:Y:S01]  /*42c0*/  MUFU.SIN R38, R126 ;  /* 0x0000007e00267308 */ /* 0x000fe20000000400 */
[----:B------:R-:W-:Y:S01]  /*42d0*/  FSEL R131, R131, RZ, !P6 ;  /* 0x000000ff83837208 */ /* 0x000fe20007000000 */
[C---:B-1----:R-:W-:Y:S01]  /*42e0*/  FMUL.FTZ R114, R111.reuse, R114 ;  /* 0x000000726f727220 */ /* 0x042fe20000410000 */
[----:B------:R-:W-:Y:S01]  /*42f0*/  FSEL R130, R122, 1, !P6 ;  /* 0x3f8000007a827808 */ /* 0x000fe20007000000 */
[----:B------:R-:W-:Y:S01]  /*4300*/  FMUL.FTZ R110, R111, R110 ;  /* 0x0000006e6f6e7220 */ /* 0x000fe20000410000 */
[----:B------:R-:W-:Y:S01]  /*4310*/  FSEL R129, R129, RZ, !P6 ;  /* 0x000000ff81817208 */ /* 0x000fe20007000000 */
[----:B------:R-:W-:Y:S01]  /*4320*/  FMUL.FTZ R41, R48, R61 ;  /* 0x0000003d30297220 */ /* 0x000fe20000410000 */
[----:B------:R-:W-:Y:S01]  /*4330*/  ISETP.GE.U32.AND P6, PT, R121, R106, PT ;  /* 0x0000006a7900720c */ /* 0x000fe20003fc6070 */
[----:B------:R0:W-:Y:S01]  /*4340*/  MUFU.COS R40, R126 ;  /* 0x0000007e00287308 */ /* 0x0001e20000000000 */
[----:B------:R-:W-:Y:S01]  /*4350*/  FMUL.RZ R121, R123, 0.15915493667125701904 ;  /* 0x3e22f9837b797820 */ /* 0x000fe2000040c000 */
[----:B------:R-:W-:Y:S01]  /*4360*/  FSEL R127, R118, 1, !P5 ;  /* 0x3f800000767f7808 */ /* 0x000fe20006800000 */
[----:B------:R-:W-:Y:S01]  /*4370*/  FMUL.FTZ R123, R29, R68 ;  /* 0x000000441d7b7220 */ /* 0x000fe20000410000 */
[----:B------:R-:W-:Y:S01]  /*4380*/  FSEL R124, R117, 1, !P6 ;  /* 0x3f800000757c7808 */ /* 0x000fe20007000000 */
[----:B---3--:R-:W-:-:S02]  /*4390*/  FMUL.FTZ R112, R113, R112 ;  /* 0x0000007071707220 */ /* 0x008fc40000410000 */
[----:B------:R-:W-:Y:S01]  /*43a0*/  FMUL.FTZ R117, R32, R69 ;  /* 0x0000004520757220 */ /* 0x000fe20000410000 */
[----:B------:R-:W1:Y:S01]  /*43b0*/  MUFU.EX2 R53, R53 ;  /* 0x0000003500357308 */ /* 0x000e620000000800 */
[----:B0-----:R-:W-:Y:S01]  /*43c0*/  FMUL.FTZ R126, R28, R67 ;  /* 0x000000431c7e7220 */ /* 0x001fe20000410000 */
[----:B------:R-:W-:-:S04]  /*43d0*/  FSEL R123, R123, RZ, !P6 ;  /* 0x000000ff7b7b7208 */ /* 0x000fc80007000000 */
[----:B------:R-:W-:Y:S02]  /*43e0*/  FSEL R126, R126, RZ, !P5 ;  /* 0x000000ff7e7e7208 */ /* 0x000fe40006800000 */
[----:B------:R-:W-:Y:S08]  /*43f0*/  MUFU.SIN R42, R128 ;  /* 0x00000080002a7308 */ /* 0x000ff00000000400 */
[----:B------:R0:W-:Y:S01]  /*4400*/  MUFU.COS R50, R128 ;  /* 0x0000008000327308 */ /* 0x0001e20000000000 */
[----:B-1----:R-:W-:-:S02]  /*4410*/  FMUL.FTZ R52, R53, R52 ;  /* 0x0000003435347220 */ /* 0x002fc40000410000 */
[----:B------:R-:W-:Y:S01]  /*4420*/  FMUL.FTZ R54, R53, R54 ;  /* 0x0000003635367220 */ /* 0x000fe20000410000 */
[----:B------:R-:W-:-:S04]  /*4430*/  IADD3 R53, R49, 0x1, RZ ;  /* 0x0000000131357810 */ /* 0x000fc80007ffe0ff */
[----:B------:R1:W3:Y:S01]  /*4440*/  MUFU.EX2 R39, R125 ;  /* 0x0000007d00277308 */ /* 0x0002e20000000800 */
[----:B0-----:R-:W-:Y:S01]  /*4450*/  FSEL R128, R120, RZ, !P5 ;  /* 0x000000ff78807208 */ /* 0x001fe20006800000 */
[----:B------:R-:W-:Y:S01]  /*4460*/  FMUL.FTZ R120, R31, R70 ;  /* 0x000000461f787220 */ /* 0x000fe20000410000 */
[----:B------:R-:W-:Y:S01]  /*4470*/  ISETP.GE.U32.AND P5, PT, R119, R106, PT ;  /* 0x0000006a7700720c */ /* 0x000fe20003fa6070 */
[----:B------:R-:W-:Y:S01]  /*4480*/  FMUL.FTZ R119, R113, R109 ;  /* 0x0000006d71777220 */ /* 0x000fe20000410000 */
[C---:B------:R-:W-:Y:S02]  /*4490*/  IADD3 R109, R49.reuse, 0xa, RZ ;  /* 0x0000000a316d7810 */ /* 0x040fe40007ffe0ff */
[----:B------:R-:W-:Y:S01]  /*44a0*/  FSEL R122, R110, RZ, !P5 ;  /* 0x000000ff6e7a7208 */ /* 0x000fe20006800000 */
[----:B------:R-:W0:Y:S01]  /*44b0*/  MUFU.EX2 R108, R108 ;  /* 0x0000006c006c7308 */ /* 0x000e220000000800 */
[----:B-1----:R-:W-:Y:S01]  /*44c0*/  FMUL.FTZ R125, R116, R115 ;  /* 0x00000073747d7220 */ /* 0x002fe20000410000 */
[----:B------:R-:W-:-:S02]  /*44d0*/  IADD3 R115, R49, 0x3, RZ ;  /* 0x0000000331737810 */ /* 0x000fc40007ffe0ff */
[----:B------:R-:W-:Y:S02]  /*44e0*/  FSEL R120, R120, RZ, !P5 ;  /* 0x000000ff78787208 */ /* 0x000fe40006800000 */
[----:B------:R-:W-:Y:S02]  /*44f0*/  FSEL R125, R125, RZ, !P6 ;  /* 0x000000ff7d7d7208 */ /* 0x000fe40007000000 */
[----:B------:R-:W1:Y:S01]  /*4500*/  MUFU.EX2 R46, R46 ;  /* 0x0000002e002e7308 */ /* 0x000e620000000800 */
[----:B------:R-:W-:Y:S01]  /*4510*/  ISETP.GE.U32.AND P6, PT, R115, R106, PT ;  /* 0x0000006a7300720c */ /* 0x000fe20003fc6070 */
[----:B------:R-:W-:Y:S02]  /*4520*/  FMUL.FTZ R115, R37, R35 ;  /* 0x0000002325737220 */ /* 0x000fe40000410000 */
[----:B---3--:R-:W-:Y:S01]  /*4530*/  FMUL.FTZ R50, R39, R50 ;  /* 0x0000003227327220 */ /* 0x008fe20000410000 */
[----:B------:R-:W-:Y:S01]  /*4540*/  FSEL R119, R119, RZ, !P6 ;  /* 0x000000ff77777208 */ /* 0x000fe20007000000 */
[----:B------:R-:W-:Y:S01]  /*4550*/  FMUL.RZ R111, R115, 0.15915493667125701904 ;  /* 0x3e22f983736f7820 */ /* 0x000fe2000040c000 */
[----:B------:R-:W-:Y:S01]  /*4560*/  FSEL R118, R112, 1, !P6 ;  /* 0x3f80000070767808 */ /* 0x000fe20007000000 */
[----:B------:R-:W-:Y:S01]  /*4570*/  MUFU.SIN R135, R121 ;  /* 0x0000007900877308 */ /* 0x000fe20000000400 */
[----:B------:R-:W-:Y:S01]  /*4580*/  FSEL R117, R117, RZ, !P6 ;  /* 0x000000ff75757208 */ /* 0x000fe20007000000 */
[----:B0-----:R-:W-:-:S02]  /*4590*/  FMUL.FTZ R55, R108, R55 ;  /* 0x000000376c377220 */ /* 0x001fc40000410000 */
[----:B------:R-:W-:Y:S02]  /*45a0*/  FMUL.FTZ R113, R108, R51 ;  /* 0x000000336c717220 */ /* 0x000fe40000410000 */
[----:B------:R-:W-:Y:S02]  /*45b0*/  FMUL.FTZ R108, R34, R71 ;  /* 0x00000047226c7220 */ /* 0x000fe40000410000 */
[----:B------:R0:W-:Y:S01]  /*45c0*/  MUFU.COS R136, R121 ;  /* 0x0000007900887308 */ /* 0x0001e20000000000 */
[C---:B-1----:R-:W-:Y:S02]  /*45d0*/  FMUL.FTZ R110, R46.reuse, R47 ;  /* 0x0000002f2e6e7220 */ /* 0x042fe40000410000 */
[----:B------:R-:W-:Y:S02]  /*45e0*/  FMUL.FTZ R45, R46, R45 ;  /* 0x0000002d2e2d7220 */ /* 0x000fe40000410000 */
[----:B------:R-:W-:-:S03]  /*45f0*/  FMUL.FTZ R42, R39, R42 ;  /* 0x0000002a272a7220 */ /* 0x000fc60000410000 */
[----:B------:R-:W-:Y:S01]  /*4600*/  MUFU.SIN R138, R111 ;  /* 0x0000006f008a7308 */ /* 0x000fe20000000400 */
[----:B0-----:R-:W-:Y:S01]  /*4610*/  FSEL R121, R114, 1, !P5 ;  /* 0x3f80000072797808 */ /* 0x001fe20006800000 */
[----:B------:R-:W-:Y:S01]  /*4620*/  FMUL.FTZ R114, R33, R72 ;  /* 0x0000004821727220 */ /* 0x000fe20000410000 */
[----:B------:R-:W-:Y:S02]  /*4630*/  ISETP.GE.U32.AND P5, PT, R109, R106, PT ;  /* 0x0000006a6d00720c */ /* 0x000fe40003fa6070 */
[----:B------:R-:W-:-:S03]  /*4640*/  IADD3 R109, R49, 0x2, RZ ;  /* 0x00000002316d7810 */ /* 0x000fc60007ffe0ff */
[----:B------:R0:W-:Y:S01]  /*4650*/  MUFU.COS R139, R111 ;  /* 0x0000006f008b7308 */ /* 0x0001e20000000000 */
[----:B------:R-:W-:Y:S01]  /*4660*/  ISETP.GE.U32.AND P6, PT, R109, R106, PT ;  /* 0x0000006a6d00720c */ /* 0x000fe20003fc6070 */
[----:B------:R-:W-:-:S03]  /*4670*/  FMUL.FTZ R109, R48, R35 ;  /* 0x00000023306d7220 */ /* 0x000fc60000410000 */
[----:B------:R-:W-:Y:S01]  /*4680*/  FSEL R116, R54, RZ, !P6 ;  /* 0x000000ff36747208 */ /* 0x000fe20007000000 */
[----:B------:R-:W-:Y:S01]  /*4690*/  FMUL.FTZ R54, R48, R25 ;  /* 0x0000001930367220 */ /* 0x000fe20000410000 */
[----:B------:R-:W-:Y:S01]  /*46a0*/  FSEL R115, R52, 1, !P6 ;  /* 0x3f80000034737808 */ /* 0x000fe20007000000 */
[----:B------:R-:W-:Y:S01]  /*46b0*/  FMUL.FTZ R52, R48, R30 ;  /* 0x0000001e30347220 */ /* 0x000fe20000410000 */
[----:B------:R-:W-:Y:S01]  /*46c0*/  FSEL R114, R114, RZ, !P6 ;  /* 0x000000ff72727208 */ /* 0x000fe20007000000 */
[----:B0-----:R-:W-:Y:S01]  /*46d0*/  FMUL.FTZ R111, R60, R73 ;  /* 0x000000493c6f7220 */ /* 0x001fe20000410000 */
[----:B------:R-:W-:Y:S01]  /*46e0*/  ISETP.GE.U32.AND P6, PT, R49, R106, PT ;  /* 0x0000006a3100720c */ /* 0x000fe20003fc6070 */
[----:B------:R-:W-:Y:S01]  /*46f0*/  FMUL.FTZ R48, R37, R30 ;  /* 0x0000001e25307220 */ /* 0x000fe20000410000 */
[----:B------:R0:W-:Y:S01]  /*4700*/  MUFU.EX2 R51, R109 ;  /* 0x0000006d00337308 */ /* 0x0001e20000000800 */
[----:B------:R-:W-:Y:S01]  /*4710*/  IADD3 R49, R49, 0x9, RZ ;  /* 0x0000000931317810 */ /* 0x000fe20007ffe0ff */
[----:B------:R-:W-:Y:S01]  /*4720*/  FMUL.FTZ R37, R37, R25 ;  /* 0x0000001925257220 */ /* 0x000fe20000410000 */
[----:B------:R-:W-:-:S02]  /*4730*/  FSEL R113, R113, RZ, !P6 ;  /* 0x000000ff71717208 */ /* 0x000fc40007000000 */
[----:B------:R-:W-:Y:S02]  /*4740*/  FSEL R112, R55, 1, !P6 ;  /* 0x3f80000037707808 */ /* 0x000fe40007000000 */
[----:B------:R-:W-:Y:S01]  /*4750*/  FSEL R111, R111, RZ, !P6 ;  /* 0x000000ff6f6f7208 */ /* 0x000fe20007000000 */
[----:B------:R-:W1:Y:S01]  /*4760*/  MUFU.EX2 R41, R41 ;  /* 0x0000002900297308 */ /* 0x000e620000000800 */
[----:B------:R-:W-:Y:S01]  /*4770*/  ISETP.GE.U32.AND P6, PT, R53, R106, PT ;  /* 0x0000006a3500720c */ /* 0x000fe20003fc6070 */
[----:B------:R-:W-:-:S03]  /*4780*/  FMUL.RZ R53, R48, 0.15915493667125701904 ;  /* 0x3e22f98330357820 */ /* 0x000fc6000040c000 */
[----:B------:R-:W-:Y:S02]  /*4790*/  FSEL R110, R110, RZ, !P6 ;  /* 0x000000ff6e6e7208 */ /* 0x000fe40007000000 */
[----:B0-----:R-:W-:Y:S01]  /*47a0*/  FSEL R109, R45, 1, !P6 ;  /* 0x3f8000002d6d7808 */ /* 0x001fe20007000000 */
[----:B------:R0:W-:Y:S01]  /*47b0*/  MUFU.EX2 R47, R54 ;  /* 0x00000036002f7308 */ /* 0x0001e20000000800 */
[----:B------:R-:W-:Y:S01]  /*47c0*/  FSEL R108, R108, RZ, !P6 ;  /* 0x000000ff6c6c7208 */ /* 0x000fe20007000000 */
[----:B------:R-:W-:Y:S01]  /*47d0*/  FMUL.FTZ R48, R110, R111 ;  /* 0x0000006f6e307220 */ /* 0x000fe20000410000 */
[----:B------:R-:W-:Y:S01]  /*47e0*/  ISETP.GE.U32.AND P6, PT, R49, R106, PT ;  /* 0x0000006a3100720c */ /* 0x000fe20003fc6070 */
[----:B------:R-:W-:Y:S02]  /*47f0*/  FMUL.FTZ R46, RZ, R110 ;  /* 0x0000006eff2e7220 */ /* 0x000fe40000410000 */
[----:B------:R-:W-:Y:S02]  /*4800*/  FFMA.FTZ R48, RZ, R109, R48 ;  /* 0x0000006dff307223 */ /* 0x000fe40000010030 */
[----:B------:R-:W-:Y:S01]  /*4810*/  FFMA.FTZ R49, R109, R111, -R46 ;  /* 0x0000006f6d317223 */ /* 0x000fe2000001082e */
[----:B------:R-:W-:Y:S01]  /*4820*/  MUFU.EX2 R52, R52 ;  /* 0x0000003400347308 */ /* 0x000fe20000000800 */
[----:B------:R-:W-:-:S02]  /*4830*/  FADD.FTZ R48, RZ, R48 ;  /* 0x00000030ff307221 */ /* 0x000fc40000010000 */
[----:B------:R-:W-:Y:S02]  /*4840*/  FADD.FTZ R49, R49, R108 ;  /* 0x0000006c31317221 */ /* 0x000fe40000010000 */
[CC--:B------:R-:W-:Y:S02]  /*4850*/  FMUL.FTZ R46, R116.reuse, R48.reuse ;  /* 0x00000030742e7220 */ /* 0x0c0fe40000410000 */
[----:B0-----:R-:W-:Y:S01]  /*4860*/  FMUL.RZ R54, R37, 0.15915493667125701904 ;  /* 0x3e22f98325367820 */ /* 0x001fe2000040c000 */
[----:B------:R-:W-:Y:S01]  /*4870*/  MUFU.SIN R45, R53 ;  /* 0x00000035002d7308 */ /* 0x000fe20000000400 */
[-C--:B------:R-:W-:Y:S02]  /*4880*/  FMUL.FTZ R37, R116, R49.reuse ;  /* 0x0000003174257220 */ /* 0x080fe40000410000 */
[C---:B------:R-:W-:Y:S02]  /*4890*/  FFMA.FTZ R49, R115.reuse, R49, -R46 ;  /* 0x0000003173317223 */ /* 0x040fe4000001082e */
[----:B------:R-:W-:-:S02]  /*48a0*/  FFMA.FTZ R37, R115, R48, R37 ;  /* 0x0000003073257223 */ /* 0x000fc40000010025 */
[----:B------:R-:W-:Y:S01]  /*48b0*/  FADD.FTZ R49, R49, R114 ;  /* 0x0000007231317221 */ /* 0x000fe20000010000 */
[----:B------:R-:W0:Y:S01]  /*48c0*/  MUFU.COS R145, R53 ;  /* 0x0000003500917308 */ /* 0x000e220000000000 */
[----:B------:R-:W-:Y:S02]  /*48d0*/  FADD.FTZ R37, RZ, R37 ;  /* 0x00000025ff257221 */ /* 0x000fe40000010000 */
[C---:B-1----:R-:W-:Y:S02]  /*48e0*/  FMUL.FTZ R40, R41.reuse, R40 ;  /* 0x0000002829287220 */ /* 0x042fe40000410000 */
[----:B------:R-:W-:Y:S02]  /*48f0*/  FMUL.FTZ R38, R41, R38 ;  /* 0x0000002629267220 */ /* 0x000fe40000410000 */
[C---:B------:R-:W-:Y:S01]  /*4900*/  FMUL.FTZ R41, R119.reuse, R49 ;  /* 0x0000003177297220 */ /* 0x040fe20000410000 */
[----:B------:R-:W1:Y:S01]  /*4910*/  MUFU.SIN R46, R54 ;  /* 0x00000036002e7308 */ /* 0x000e620000000400 */
[----:B------:R-:W-:-:S02]  /*4920*/  FMUL.FTZ R39, R119, R37 ;  /* 0x0000002577277220 */ /* 0x000fc40000410000 */
[C---:B------:R-:W-:Y:S02]  /*4930*/  FFMA.FTZ R41, R118.reuse, R37, R41 ;  /* 0x0000002576297223 */ /* 0x040fe40000010029 */
[----:B------:R-:W-:Y:S02]  /*4940*/  FFMA.FTZ R48, R118, R49, -R39 ;  /* 0x0000003176307223 */ /* 0x000fe40000010827 */
[----:B------:R-:W-:Y:S01]  /*4950*/  FADD.FTZ R41, RZ, R41 ;  /* 0x00000029ff297221 */ /* 0x000fe20000010000 */
[----:B------:R-:W3:Y:S01]  /*4960*/  MUFU.EX2 R43, R43 ;  /* 0x0000002b002b7308 */ /* 0x000ee20000000800 */
[----:B------:R-:W-:Y:S02]  /*4970*/  FADD.FTZ R48, R48, R117 ;  /* 0x0000007530307221 */ /* 0x000fe40000010000 */
[----:B------:R-:W-:Y:S02]  /*4980*/  FMUL.FTZ R37, R122, R41 ;  /* 0x000000297a257220 */ /* 0x000fe40000410000 */
[----:B0-----:R-:W-:-:S02]  /*4990*/  FMUL.FTZ R145, R52, R145 ;  /* 0x0000009134917220 */ /* 0x001fc40000410000 */
[----:B------:R-:W-:Y:S01]  /*49a0*/  FMUL.FTZ R146, R52, R45 ;  /* 0x0000002d34927220 */ /* 0x000fe20000410000 */
[----:B------:R-:W0:Y:S01]  /*49b0*/  MUFU.COS R142, R54 ;  /* 0x00000036008e7308 */ /* 0x000e220000000000 */
[-C--:B------:R-:W-:Y:S02]  /*49c0*/  FMUL.FTZ R52, R122, R48.reuse ;  /* 0x000000307a347220 */ /* 0x080fe40000410000 */
[C---:B------:R-:W-:Y:S02]  /*49d0*/  FFMA.FTZ R39, R121.reuse, R48, -R37 ;  /* 0x0000003079277223 */ /* 0x040fe40000010825 */
[----:B------:R-:W-:Y:S02]  /*49e0*/  FFMA.FTZ R52, R121, R41, R52 ;  /* 0x0000002979347223 */ /* 0x000fe40000010034 */
[----:B------:R-:W-:Y:S01]  /*49f0*/  FADD.FTZ R41, R39, R120 ;  /* 0x0000007827297221 */ /* 0x000fe20000010000 */
[----:B------:R-:W4:Y:S01]  /*4a00*/  MUFU.EX2 R137, R137 ;  /* 0x0000008900897308 */ /* 0x000f220000000800 */
[----:B------:R-:W-:-:S02]  /*4a10*/  FMUL.FTZ R37, R113, R110 ;  /* 0x0000006e71257220 */ /* 0x000fc40000410000 */
[----:B-1----:R-:W-:Y:S02]  /*4a20*/  FMUL.FTZ R143, R47, R46 ;  /* 0x0000002e2f8f7220 */ /* 0x002fe40000410000 */
[----:B------:R-:W-:Y:S02]  /*4a30*/  FADD.FTZ R52, RZ, R52 ;  /* 0x00000034ff347221 */ /* 0x000fe40000010000 */
[----:B------:R-:W-:Y:S02]  /*4a40*/  FMUL.FTZ R46, R112, R110 ;  /* 0x0000006e702e7220 */ /* 0x000fe40000410000 */
[----:B------:R-:W-:Y:S02]  /*4a50*/  FMUL.FTZ R45, R125, R41 ;  /* 0x000000297d2d7220 */ /* 0x000fe40000410000 */
[C---:B---3--:R-:W-:Y:S02]  /*4a60*/  FMUL.FTZ R44, R43.reuse, R44 ;  /* 0x0000002c2b2c7220 */ /* 0x048fe40000410000 */
[----:B------:R-:W-:-:S02]  /*4a70*/  FMUL.FTZ R36, R43, R36 ;  /* 0x000000242b247220 */ /* 0x000fc40000410000 */
[-C--:B------:R-:W-:Y:S02]  /*4a80*/  FFMA.FTZ R37, R112, R109.reuse, -R37 ;  /* 0x0000006d70257223 */ /* 0x080fe40000010825 */
[-C--:B------:R-:W-:Y:S01]  /*4a90*/  FMUL.FTZ R43, R125, R52.reuse ;  /* 0x000000347d2b7220 */ /* 0x080fe20000410000 */
[----:B------:R-:W-:Y:S01]  /*4aa0*/  FSEL R140, R36, RZ, !P6 ;  /* 0x000000ff248c7208 */ /* 0x000fe20007000000 */
[----:B------:R-:W-:Y:S02]  /*4ab0*/  FFMA.FTZ R46, R113, R109, R46 ;  /* 0x0000006d712e7223 */ /* 0x000fe4000001002e */
[----:B------:R-:W-:Y:S02]  /*4ac0*/  FFMA.FTZ R45, R124, R52, R45 ;  /* 0x000000347c2d7223 */ /* 0x000fe4000001002d */
[----:B------:R-:W-:Y:S02]  /*4ad0*/  FMUL.FTZ R39, R116, R37 ;  /* 0x0000002574277220 */ /* 0x000fe40000410000 */
[----:B------:R-:W-:-:S02]  /*4ae0*/  FFMA.FTZ R52, R124, R41, -R43 ;  /* 0x000000297c347223 */ /* 0x000fc4000001082b */
[-C--:B------:R-:W-:Y:S02]  /*4af0*/  FMUL.FTZ R48, R116, R46.reuse ;  /* 0x0000002e74307220 */ /* 0x080fe40000410000 */
[----:B------:R-:W-:Y:S02]  /*4b00*/  FADD.FTZ R45, RZ, R45 ;  /* 0x0000002dff2d7221 */ /* 0x000fe40000010000 */
[C---:B------:R-:W-:Y:S02]  /*4b10*/  FFMA.FTZ R39, R115.reuse, R46, R39 ;  /* 0x0000002e73277223 */ /* 0x040fe40000010027 */
[----:B------:R-:W-:Y:S02]  /*4b20*/  FADD.FTZ R52, R52, R123 ;  /* 0x0000007b34347221 */ /* 0x000fe40000010000 */
[----:B------:R-:W-:Y:S02]  /*4b30*/  FFMA.FTZ R48, R115, R37, -R48 ;  /* 0x0000002573307223 */ /* 0x000fe40000010830 */
[----:B------:R-:W-:-:S02]  /*4b40*/  FMUL.FTZ R43, R128, R45 ;  /* 0x0000002d802b7220 */ /* 0x000fc40000410000 */
[C---:B------:R-:W-:Y:S02]  /*4b50*/  FMUL.FTZ R37, R119.reuse, R39 ;  /* 0x0000002777257220 */ /* 0x040fe40000410000 */
[----:B------:R-:W-:Y:S02]  /*4b60*/  FMUL.FTZ R46, R128, R52 ;  /* 0x00000034802e7220 */ /* 0x000fe40000410000 */
[----:B------:R-:W-:Y:S02]  /*4b70*/  FMUL.FTZ R41, R119, R48 ;  /* 0x0000003077297220 */ /* 0x000fe40000410000 */
[C---:B------:R-:W-:Y:S02]  /*4b80*/  FFMA.FTZ R43, R127.reuse, R52, -R43 ;  /* 0x000000347f2b7223 */ /* 0x040fe4000001082b */
[----:B------:R-:W-:Y:S02]  /*4b90*/  FFMA.FTZ R37, R118, R48, -R37 ;  /* 0x0000003076257223 */ /* 0x000fe40000010825 */
[----:B------:R-:W-:-:S02]  /*4ba0*/  FFMA.FTZ R45, R127, R45, R46 ;  /* 0x0000002d7f2d7223 */ /* 0x000fc4000001002e */
[----:B------:R-:W-:Y:S02]  /*4bb0*/  FFMA.FTZ R41, R118, R39, R41 ;  /* 0x0000002776297223 */ /* 0x000fe40000010029 */
[----:B------:R-:W-:Y:S02]  /*4bc0*/  FADD.FTZ R43, R43, R126 ;  /* 0x0000007e2b2b7221 */ /* 0x000fe40000010000 */
[C---:B------:R-:W-:Y:S02]  /*4bd0*/  FMUL.FTZ R48, R122.reuse, R37 ;  /* 0x000000257a307220 */ /* 0x040fe40000410000 */
[----:B------:R-:W-:Y:S02]  /*4be0*/  FADD.FTZ R45, RZ, R45 ;  /* 0x0000002dff2d7221 */ /* 0x000fe40000010000 */
[----:B0-----:R-:W-:Y:S02]  /*4bf0*/  FMUL.FTZ R142, R47, R142 ;  /* 0x0000008e2f8e7220 */ /* 0x001fe40000410000 */
[----:B------:R-:W-:-:S02]  /*4c00*/  FMUL.FTZ R46, R122, R41 ;  /* 0x000000297a2e7220 */ /* 0x000fc40000410000 */
[----:B------:R-:W-:Y:S02]  /*4c10*/  FMUL.FTZ R47, R131, R43 ;  /* 0x0000002b832f7220 */ /* 0x000fe40000410000 */
[----:B------:R-:W-:Y:S02]  /*4c20*/  FFMA.FTZ R48, R121, R41, R48 ;  /* 0x0000002979307223 */ /* 0x000fe40000010030 */
[----:B------:R-:W-:Y:S02]  /*4c30*/  FMUL.FTZ R41, R131, R45 ;  /* 0x0000002d83297220 */ /* 0x000fe40000410000 */
[----:B------:R-:W-:Y:S02]  /*4c40*/  FFMA.FTZ R46, R121, R37, -R46 ;  /* 0x00000025792e7223 */ /* 0x000fe4000001082e */
[C---:B------:R-:W-:Y:S02]  /*4c50*/  FFMA.FTZ R47, R130.reuse, R45, R47 ;  /* 0x0000002d822f7223 */ /* 0x040fe4000001002f */
[----:B------:R-:W-:-:S02]  /*4c60*/  FFMA.FTZ R52, R130, R43, -R41 ;  /* 0x0000002b82347223 */ /* 0x000fc40000010829 */
[C---:B------:R-:W-:Y:S02]  /*4c70*/  FMUL.FTZ R39, R125.reuse, R46 ;  /* 0x0000002e7d277220 */ /* 0x040fe40000410000 */
[----:B------:R-:W-:Y:S02]  /*4c80*/  FADD.FTZ R47, RZ, R47 ;  /* 0x0000002fff2f7221 */ /* 0x000fe40000010000 */
[-C--:B------:R-:W-:Y:S02]  /*4c90*/  FMUL.FTZ R37, R125, R48.reuse ;  /* 0x000000307d257220 */ /* 0x080fe40000410000 */
[----:B------:R-:W-:Y:S02]  /*4ca0*/  FADD.FTZ R52, R52, R129 ;  /* 0x0000008134347221 */ /* 0x000fe40000010000 */
[----:B------:R-:W-:Y:S02]  /*4cb0*/  FFMA.FTZ R39, R124, R48, R39 ;  /* 0x000000307c277223 */ /* 0x000fe40000010027 */
[----:B------:R-:W-:-:S02]  /*4cc0*/  FMUL.FTZ R41, R134, R47 ;  /* 0x0000002f86297220 */ /* 0x000fc40000410000 */
[----:B------:R-:W-:Y:S02]  /*4cd0*/  FFMA.FTZ R37, R124, R46, -R37 ;  /* 0x0000002e7c257223 */ /* 0x000fe40000010825 */
[-C--:B------:R-:W-:Y:S02]  /*4ce0*/  FMUL.FTZ R54, R134, R52.reuse ;  /* 0x0000003486367220 */ /* 0x080fe40000410000 */
[C---:B------:R-:W-:Y:S02]  /*4cf0*/  FMUL.FTZ R46, R128.reuse, R39 ;  /* 0x00000027802e7220 */ /* 0x040fe40000410000 */
[C---:B------:R-:W-:Y:S02]  /*4d00*/  FFMA.FTZ R41, R133.reuse, R52, -R41 ;  /* 0x0000003485297223 */ /* 0x040fe40000010829 */
[----:B------:R-:W-:Y:S02]  /*4d10*/  FMUL.FTZ R48, R128, R37 ;  /* 0x0000002580307220 */ /* 0x000fe40000410000 */
[----:B------:R-:W-:-:S02]  /*4d20*/  FFMA.FTZ R54, R133, R47, R54 ;  /* 0x0000002f85367223 */ /* 0x000fc40000010036 */
[----:B------:R-:W-:Y:S02]  /*4d30*/  FFMA.FTZ R46, R127, R37, -R46 ;  /* 0x000000257f2e7223 */ /* 0x000fe4000001082e */
[----:B------:R-:W-:Y:S02]  /*4d40*/  FADD.FTZ R41, R41, R132 ;  /* 0x0000008429297221 */ /* 0x000fe40000010000 */
[----:B------:R-:W-:Y:S01]  /*4d50*/  FMUL.FTZ R148, R51, R139 ;  /* 0x0000008b33947220 */ /* 0x000fe20000410000 */
[----:B------:R-:W-:Y:S01]  /*4d60*/  FSEL R139, R44, 1, !P6 ;  /* 0x3f8000002c8b7808 */ /* 0x000fe20007000000 */
[----:B------:R-:W-:Y:S02]  /*4d70*/  FFMA.FTZ R48, R127, R39, R48 ;  /* 0x000000277f307223 */ /* 0x000fe40000010030 */
[----:B------:R-:W-:Y:S02]  /*4d80*/  FADD.FTZ R54, RZ, R54 ;  /* 0x00000036ff367221 */ /* 0x000fe40000010000 */
[----:B------:R-:W-:-:S02]  /*4d90*/  FMUL.FTZ R39, R131, R46 ;  /* 0x0000002e83277220 */ /* 0x000fc40000410000 */
[----:B------:R-:W-:Y:S02]  /*4da0*/  FMUL.FTZ R149, R51, R138 ;  /* 0x0000008a33957220 */ /* 0x000fe40000410000 */
[----:B------:R-:W-:Y:S02]  /*4db0*/  FMUL.FTZ R43, R140, R41 ;  /* 0x000000298c2b7220 */ /* 0x000fe40000410000 */
[----:B------:R-:W-:Y:S02]  /*4dc0*/  FMUL.FTZ R138, R24, R63 ;  /* 0x0000003f188a7220 */ /* 0x000fe40000410000 */
[----:B------:R-:W-:Y:S02]  /*4dd0*/  FMUL.FTZ R36, R140, R54 ;  /* 0x000000368c247220 */ /* 0x000fe40000410000 */
[-C--:B------:R-:W-:Y:S01]  /*4de0*/  FMUL.FTZ R37, R131, R48.reuse ;  /* 0x0000003083257220 */ /* 0x080fe20000410000 */
[----:B------:R-:W-:Y:S01]  /*4df0*/  FSEL R138, R138, RZ, !P6 ;  /* 0x000000ff8a8a7208 */ /* 0x000fe20007000000 */
[----:B------:R-:W-:-:S02]  /*4e00*/  FFMA.FTZ R39, R130, R48, R39 ;  /* 0x0000003082277223 */ /* 0x000fc40000010027 */
[----:B------:R-:W-:Y:S02]  /*4e10*/  FFMA.FTZ R43, R139, R54, R43 ;  /* 0x000000368b2b7223 */ /* 0x000fe4000001002b */
[C---:B----4-:R-:W-:Y:S01]  /*4e20*/  FMUL.FTZ R151, R137.reuse, R136 ;  /* 0x0000008889977220 */ /* 0x050fe20000410000 */
[----:B------:R-:W-:Y:S01]  /*4e30*/  FSEL R136, R50, 1, !P5 ;  /* 0x3f80000032887808 */ /* 0x000fe20006800000 */
[----:B------:R-:W-:Y:S01]  /*4e40*/  FMUL.FTZ R152, R137, R135 ;  /* 0x0000008789987220 */ /* 0x000fe20000410000 */
[----:B------:R-:W-:Y:S01]  /*4e50*/  FSEL R137, R42, RZ, !P5 ;  /* 0x000000ff2a897208 */ /* 0x000fe20006800000 */
[----:B------:R-:W-:Y:S02]  /*4e60*/  FFMA.FTZ R41, R139, R41, -R36 ;  /* 0x000000298b297223 */ /* 0x000fe40000010824 */
[----:B------:R-:W-:Y:S02]  /*4e70*/  FFMA.FTZ R37, R130, R46, -R37 ;  /* 0x0000002e82257223 */ /* 0x000fe40000010825 */
[----:B------:R-:W-:-:S02]  /*4e80*/  FMUL.FTZ R36, R134, R39 ;  /* 0x0000002786247220 */ /* 0x000fc40000410000 */
[----:B------:R-:W-:Y:S02]  /*4e90*/  FADD.FTZ R43, RZ, R43 ;  /* 0x0000002bff2b7221 */ /* 0x000fe40000010000 */
[----:B------:R-:W-:Y:S02]  /*4ea0*/  FMUL.FTZ R135, R23, R64 ;  /* 0x0000004017877220 */ /* 0x000fe40000410000 */
[----:B------:R-:W-:Y:S02]  /*4eb0*/  FADD.FTZ R41, R41, R138 ;  /* 0x0000008a29297221 */ /* 0x000fe40000010000 */
[-C--:B------:R-:W-:Y:S01]  /*4ec0*/  FFMA.FTZ R36, R133, R37.reuse, -R36 ;  /* 0x0000002585247223 */ /* 0x080fe20000010824 */
[----:B------:R-:W-:Y:S01]  /*4ed0*/  FSEL R135, R135, RZ, !P5 ;  /* 0x000000ff87877208 */ /* 0x000fe20006800000 */
[----:B------:R-:W-:Y:S02]  /*4ee0*/  FMUL.FTZ R42, R134, R37 ;  /* 0x00000025862a7220 */ /* 0x000fe40000410000 */
[----:B------:R-:W-:-:S02]  /*4ef0*/  FMUL.FTZ R37, R137, R43 ;  /* 0x0000002b89257220 */ /* 0x000fc40000410000 */
[-C--:B------:R-:W-:Y:S02]  /*4f00*/  FMUL.FTZ R45, R137, R41.reuse ;  /* 0x00000029892d7220 */ /* 0x080fe40000410000 */
[----:B------:R-:W-:Y:S01]  /*4f10*/  FFMA.FTZ R44, R136, R41, -R37 ;  /* 0x00000029882c7223 */ /* 0x000fe20000010825 */
[----:B------:R-:W-:Y:S01]  /*4f20*/  FSEL R155, R38, RZ, !P4 ;  /* 0x000000ff269b7208 */ /* 0x000fe20006000000 */
[----:B------:R-:W-:Y:S02]  /*4f30*/  FFMA.FTZ R45, R136, R43, R45 ;  /* 0x0000002b882d7223 */ /* 0x000fe4000001002d */
[----:B------:R-:W-:Y:S01]  /*4f40*/  FADD.FTZ R44, R44, R135 ;  /* 0x000000872c2c7221 */ /* 0x000fe20000010000 */
[----:B------:R-:W-:Y:S01]  /*4f50*/  FSEL R154, R40, 1, !P4 ;  /* 0x3f800000289a7808 */ /* 0x000fe20006000000 */
[----:B------:R-:W-:Y:S02]  /*4f60*/  FADD.FTZ R45, RZ, R45 ;  /* 0x0000002dff2d7221 */ /* 0x000fe40000010000 */
[----:B------:R-:W-:-:S02]  /*4f70*/  FMUL.FTZ R40, R155, R44 ;  /* 0x0000002c9b287220 */ /* 0x000fc40000410000 */
[----:B------:R-:W-:Y:S02]  /*4f80*/  FFMA.FTZ R42, R133, R39, R42 ;  /* 0x00000027852a7223 */ /* 0x000fe4000001002a */
[-C--:B------:R-:W-:Y:S02]  /*4f90*/  FMUL.FTZ R39, R155, R45.reuse ;  /* 0x0000002d9b277220 */ /* 0x080fe40000410000 */
[----:B------:R-:W-:Y:S01]  /*4fa0*/  FFMA.FTZ R40, R154, R45, R40 ;  /* 0x0000002d9a287223 */ /* 0x000fe20000010028 */
[----:B------:R-:W-:Y:S01]  /*4fb0*/  FSEL R152, R152, RZ, !P3 ;  /* 0x000000ff98987208 */ /* 0x000fe20005800000 */
[----:B------:R-:W-:Y:S02]  /*4fc0*/  FMUL.FTZ R37, R140, R42 ;  /* 0x0000002a8c257220 */ /* 0x000fe40000410000 */
[----:B------:R-:W-:Y:S02]  /*4fd0*/  FFMA.FTZ R44, R154, R44, -R39 ;  /* 0x0000002c9a2c7223 */ /* 0x000fe40000010827 */
[----:B------:R-:W-:Y:S01]  /*4fe0*/  FADD.FTZ R40, RZ, R40 ;  /* 0x00000028ff287221 */ /* 0x000fe20000010000 */
[----:B------:R-:W-:Y:S01]  /*4ff0*/  FSEL R151, R151, 1, !P3 ;  /* 0x3f80000097977808 */ /* 0x000fe20005800000 */
[----:B------:R-:W-:-:S02]  /*5000*/  FMUL.FTZ R38, R140, R36 ;  /* 0x000000248c267220 */ /* 0x000fc40000410000 */
[C---:B------:R-:W-:Y:S02]  /*5010*/  FFMA.FTZ R37, R139.reuse, R36, -R37 ;  /* 0x000000248b257223 */ /* 0x040fe40000010825 */
[----:B------:R-:W-:Y:S02]  /*5020*/  FADD.FTZ R44, R44, R153 ;  /* 0x000000992c2c7221 */ /* 0x000fe40000010000 */
[----:B------:R-:W-:Y:S01]  /*5030*/  FMUL.FTZ R41, R152, R40 ;  /* 0x0000002898297220 */ /* 0x000fe20000410000 */
[----:B------:R-:W-:Y:S01]  /*5040*/  FSEL R150, R150, RZ, !P3 ;  /* 0x000000ff96967208 */ /* 0x000fe20005800000 */
[----:B------:R-:W-:Y:S02]  /*5050*/  FFMA.FTZ R38, R139, R42, R38 ;  /* 0x0000002a8b267223 */ /* 0x000fe40000010026 */
[----:B------:R-:W-:Y:S02]  /*5060*/  FMUL.FTZ R39, R137, R37 ;  /* 0x0000002589277220 */ /* 0x000fe40000410000 */
[----:B------:R-:W-:-:S02]  /*5070*/  FMUL.FTZ R42, R152, R44 ;  /* 0x0000002c982a7220 */ /* 0x000fc40000410000 */
[----:B------:R-:W-:Y:S01]  /*5080*/  FFMA.FTZ R41, R151, R44, -R41 ;  /* 0x0000002c97297223 */ /* 0x000fe20000010829 */
[----:B------:R-:W-:Y:S01]  /*5090*/  FSEL R149, R149, RZ, !P2 ;  /* 0x000000ff95957208 */ /* 0x000fe20005000000 */
[-C--:B------:R-:W-:Y:S02]  /*50a0*/  FMUL.FTZ R36, R137, R38.reuse ;  /* 0x0000002689247220 */ /* 0x080fe40000410000 */
[----:B------:R-:W-:Y:S02]  /*50b0*/  FFMA.FTZ R39, R136, R38, R39 ;  /* 0x0000002688277223 */ /* 0x000fe40000010027 */
[----:B------:R-:W-:Y:S02]  /*50c0*/  FFMA.FTZ R42, R151, R40, R42 ;  /* 0x00000028972a7223 */ /* 0x000fe4000001002a */
[----:B------:R-:W-:Y:S01]  /*50d0*/  FADD.FTZ R41, R41, R150 ;  /* 0x0000009629297221 */ /* 0x000fe20000010000 */
[----:B------:R-:W-:Y:S01]  /*50e0*/  FSEL R148, R148, 1, !P2 ;  /* 0x3f80000094947808 */ /* 0x000fe20005000000 */
[----:B------:R-:W-:-:S02]  /*50f0*/  FFMA.FTZ R36, R136, R37, -R36 ;  /* 0x0000002588247223 */ /* 0x000fc40000010824 */
[----:B------:R-:W-:Y:S02]  /*5100*/  FMUL.FTZ R37, R155, R39 ;  /* 0x000000279b257220 */ /* 0x000fe40000410000 */
[----:B------:R-:W-:Y:S02]  /*5110*/  FADD.FTZ R42, RZ, R42 ;  /* 0x0000002aff2a7221 */ /* 0x000fe40000010000 */
[C---:B------:R-:W-:Y:S02]  /*5120*/  FMUL.FTZ R43, R149.reuse, R41 ;  /* 0x00000029952b7220 */ /* 0x040fe40000410000 */
[----:B------:R-:W-:Y:S02]  /*5130*/  FMUL.FTZ R147, R20, R35 ;  /* 0x0000002314937220 */ /* 0x000fe40000410000 */
[----:B------:R-:W-:Y:S02]  /*5140*/  FFMA.FTZ R37, R154, R36, -R37 ;  /* 0x000000249a257223 */ /* 0x000fe40000010825 */
[----:B------:R-:W-:-:S02]  /*5150*/  FMUL.FTZ R38, R149, R42 ;  /* 0x0000002a95267220 */ /* 0x000fc40000410000 */
[----:B------:R-:W-:Y:S02]  /*5160*/  FMUL.FTZ R36, R155, R36 ;  /* 0x000000249b247220 */ /* 0x000fe40000410000 */
[C---:B------:R-:W-:Y:S01]  /*5170*/  FFMA.FTZ R43, R148.reuse, R42, R43 ;  /* 0x0000002a942b7223 */ /* 0x040fe2000001002b */
[----:B------:R-:W-:Y:S01]  /*5180*/  FSEL R147, R147, RZ, !P2 ;  /* 0x000000ff93937208 */ /* 0x000fe20005000000 */
[----:B------:R-:W-:Y:S01]  /*5190*/  FFMA.FTZ R40, R148, R41, -R38 ;  /* 0x0000002994287223 */ /* 0x000fe20000010826 */
[----:B------:R-:W-:Y:S01]  /*51a0*/  FSEL R146, R146, RZ, !P1 ;  /* 0x000000ff92927208 */ /* 0x000fe20004800000 */
[----:B------:R-:W-:Y:S02]  /*51b0*/  FFMA.FTZ R36, R154, R39, R36 ;  /* 0x000000279a247223 */ /* 0x000fe40000010024 */
[----:B------:R-:W-:Y:S02]  /*51c0*/  FADD.FTZ R43, RZ, R43 ;  /* 0x0000002bff2b7221 */ /* 0x000fe40000010000 */
[----:B------:R-:W-:Y:S01]  /*51d0*/  FMUL.FTZ R39, R152, R37 ;  /* 0x0000002598277220 */ /* 0x000fe20000410000 */
[----:B------:R-:W-:Y:S01]  /*51e0*/  FSEL R145, R145, 1, !P1 ;  /* 0x3f80000091917808 */ /* 0x000fe20004800000 */
[----:B------:R-:W-:-:S02]  /*51f0*/  FMUL.FTZ R144, R19, R30 ;  /* 0x0000001e13907220 */ /* 0x000fc40000410000 */
[----:B------:R-:W-:Y:S02]  /*5200*/  FADD.FTZ R40, R40, R147 ;  /* 0x0000009328287221 */ /* 0x000fe40000010000 */
[-C--:B------:R-:W-:Y:S02]  /*5210*/  FMUL.FTZ R38, R152, R36.reuse ;  /* 0x0000002498267220 */ /* 0x080fe40000410000 */
[----:B------:R-:W-:Y:S02]  /*5220*/  FMUL.FTZ R41, R146, R43 ;  /* 0x0000002b92297220 */ /* 0x000fe40000410000 */
[C---:B------:R-:W-:Y:S01]  /*5230*/  FFMA.FTZ R39, R151.reuse, R36, R39 ;  /* 0x0000002497277223 */ /* 0x040fe20000010027 */
[----:B------:R-:W-:Y:S01]  /*5240*/  FSEL R144, R144, RZ, !P1 ;  /* 0x000000ff90907208 */ /* 0x000fe20004800000 */
[----:B------:R-:W-:Y:S02]  /*5250*/  FMUL.FTZ R36, R146, R40 ;  /* 0x0000002892247220 */ /* 0x000fe40000410000 */
[----:B------:R-:W-:-:S02]  /*5260*/  FFMA.FTZ R38, R151, R37, -R38 ;  /* 0x0000002597267223 */ /* 0x000fc40000010826 */
[----:B------:R-:W-:Y:S02]  /*5270*/  FFMA.FTZ R41, R145, R40, -R41 ;  /* 0x0000002891297223 */ /* 0x000fe40000010829 */
[----:B------:R-:W-:Y:S01]  /*5280*/  FMUL.FTZ R37, R149, R39 ;  /* 0x0000002795257220 */ /* 0x000fe20000410000 */
[----:B------:R-:W-:Y:S01]  /*5290*/  FSEL R143, R143, RZ, !P0 ;  /* 0x000000ff8f8f7208 */ /* 0x000fe20004000000 */
[----:B------:R-:W-:Y:S02]  /*52a0*/  FFMA.FTZ R36, R145, R43, R36 ;  /* 0x0000002b91247223 */ /* 0x000fe40000010024 */
[----:B------:R-:W-:Y:S02]  /*52b0*/  FADD.FTZ R41, R41, R144 ;  /* 0x0000009029297221 */ /* 0x000fe40000010000 */
[-C--:B------:R-:W-:Y:S01]  /*52c0*/  FFMA.FTZ R37, R148, R38.reuse, -R37 ;  /* 0x0000002694257223 */ /* 0x080fe20000010825 */
[----:B------:R-:W-:Y:S01]  /*52d0*/  FSEL R142, R142, 1, !P0 ;  /* 0x3f8000008e8e7808 */ /* 0x000fe20004000000 */
[----:B------:R-:W-:-:S02]  /*52e0*/  FMUL.FTZ R38, R149, R38 ;  /* 0x0000002695267220 */ /* 0x000fc40000410000 */
[----:B------:R-:W-:Y:S02]  /*52f0*/  FADD.FTZ R40, RZ, R36 ;  /* 0x00000024ff287221 */ /* 0x000fe40000010000 */
[C---:B------:R-:W-:Y:S02]  /*5300*/  FMUL.FTZ R43, R143.reuse, R41 ;  /* 0x000000298f2b7220 */ /* 0x040fe40000410000 */
[----:B------:R-:W-:Y:S02]  /*5310*/  FMUL.FTZ R141, R18, R25 ;  /* 0x00000019128d7220 */ /* 0x000fe40000410000 */
[----:B------:R-:W-:Y:S02]  /*5320*/  FFMA.FTZ R38, R148, R39, R38 ;  /* 0x0000002794267223 */ /* 0x000fe40000010026 */
[----:B------:R-:W-:Y:S02]  /*5330*/  FMUL.FTZ R39, R143, R40 ;  /* 0x000000288f277220 */ /* 0x000fe40000410000 */
[----:B------:R-:W-:-:S02]  /*5340*/  FMUL.FTZ R36, R146, R37 ;  /* 0x0000002592247220 */ /* 0x000fc40000410000 */
[C---:B------:R-:W-:Y:S01]  /*5350*/  FFMA.FTZ R43, R142.reuse, R40, R43 ;  /* 0x000000288e2b7223 */ /* 0x040fe2000001002b */
[----:B------:R-:W-:Y:S01]  /*5360*/  FSEL R141, R141, RZ, !P0 ;  /* 0x000000ff8d8d7208 */ /* 0x000fe20004000000 */
[----:B------:R-:W-:Y:S02]  /*5370*/  FFMA.FTZ R42, R142, R41, -R39 ;  /* 0x000000298e2a7223 */ /* 0x000fe40000010827 */
[-C--:B------:R-:W-:Y:S02]  /*5380*/  FFMA.FTZ R36, R145, R38.reuse, R36 ;  /* 0x0000002691247223 */ /* 0x080fe40000010024 */
[----:B------:R-:W-:Y:S02]  /*5390*/  FMUL.FTZ R38, R146, R38 ;  /* 0x0000002692267220 */ /* 0x000fe40000410000 */
[----:B------:R-:W-:Y:S02]  /*53a0*/  FADD.FTZ R43, RZ, R43 ;  /* 0x0000002bff2b7221 */ /* 0x000fe40000010000 */
[----:B------:R-:W-:-:S02]  /*53b0*/  FADD.FTZ R42, R42, R141 ;  /* 0x0000008d2a2a7221 */ /* 0x000fc40000010000 */
[----:B------:R-:W-:Y:S01]  /*53c0*/  FFMA.FTZ R38, R145, R37, -R38 ;  /* 0x0000002591267223 */ /* 0x000fe20000010826 */
[----:B------:R-:W0:Y:S01]  /*53d0*/  SHFL.UP PT, R44, R43, 0x1, RZ ;  /* 0x042000002b2c7989 */ /* 0x000e2200000e00ff */
[C---:B------:R-:W-:Y:S02]  /*53e0*/  FMUL.FTZ R37, R143.reuse, R36 ;  /* 0x000000248f257220 */ /* 0x040fe40000410000 */
[-C--:B------:R-:W-:Y:S01]  /*53f0*/  FMUL.FTZ R39, R143, R38.reuse ;  /* 0x000000268f277220 */ /* 0x080fe20000410000 */
[----:B------:R-:W1:Y:S01]  /*5400*/  SHFL.UP PT, R41, R42, 0x1, RZ ;  /* 0x042000002a297989 */ /* 0x000e6200000e00ff */
[C---:B------:R-:W-:Y:S02]  /*5410*/  FFMA.FTZ R40, R142.reuse, R38, -R37 ;  /* 0x000000268e287223 */ /* 0x040fe40000010825 */
[----:B------:R-:W-:-:S03]  /*5420*/  FFMA.FTZ R39, R142, R36, R39 ;  /* 0x000000248e277223 */ /* 0x000fc60000010027 */
[----:B------:R-:W3:Y:S04]  /*5430*/  SHFL.UP PT, R36, R40, 0x1, RZ ;  /* 0x0420000028247989 */ /* 0x000ee800000e00ff */
[----:B------:R-:W4:Y:S01]  /*5440*/  SHFL.UP PT, R37, R39, 0x1, RZ ;  /* 0x0420000027257989 */ /* 0x000f2200000e00ff */
[----:B------:R-:W-:Y:S01]  /*5450*/  ISETP.GE.AND P0, PT, R101, 0x1, PT ;  /* 0x000000016500780c */ /* 0x000fe20003f06270 */
[C---:B0-----:R-:W-:Y:S02]  /*5460*/  FMUL.FTZ R38, R39.reuse, R44 ;  /* 0x0000002c27267220 */ /* 0x041fe40000410000 */
[-C--:B-1----:R-:W-:Y:S02]  /*5470*/  FMUL.FTZ R45, R39, R41.reuse ;  /* 0x00000029272d7220 */ /* 0x082fe40000410000 */
[----:B------:R-:W-:-:S02]  /*5480*/  FFMA.FTZ R41, R40, R41, -R38 ;  /* 0x0000002928297223 */ /* 0x000fc40000010826 */
[----:B------:R-:W-:-:S06]  /*5490*/  FFMA.FTZ R44, R40, R44, R45 ;  /* 0x0000002c282c7223 */ /* 0x000fcc000001002d */
[----:B------:R-:W-:Y:S02]  /*54a0*/  @P0 FADD.FTZ R42, R42, R41 ;  /* 0x000000292a2a0221 */ /* 0x000fe40000010000 */
[----:B------:R-:W-:Y:S02]  /*54b0*/  @P0 FADD.FTZ R43, R43, R44 ;  /* 0x0000002c2b2b0221 */ /* 0x000fe40000010000 */
[CC--:B---3--:R-:W-:Y:S01]  /*54c0*/  FMUL.FTZ R38, R39.reuse, R36.reuse ;  /* 0x0000002427267220 */ /* 0x0c8fe20000410000 */
[----:B------:R-:W0:Y:S01]  /*54d0*/  SHFL.UP PT, R45, R42, 0x2, RZ ;  /* 0x044000002a2d7989 */ /* 0x000e2200000e00ff */
[-C--:B----4-:R-:W-:Y:S02]  /*54e0*/  FMUL.FTZ R41, R39, R37.reuse ;  /* 0x0000002527297220 */ /* 0x090fe40000410000 */
[C---:B------:R-:W-:Y:S01]  /*54f0*/  FFMA.FTZ R38, R40.reuse, R37, R38 ;  /* 0x0000002528267223 */ /* 0x040fe20000010026 */
[----:B------:R-:W1:Y:S01]  /*5500*/  SHFL.UP PT, R47, R43, 0x2, RZ ;  /* 0x044000002b2f7989 */ /* 0x000e6200000e00ff */
[----:B------:R-:W-:-:S03]  /*5510*/  @P0 FFMA.FTZ R40, R40, R36, -R41 ;  /* 0x0000002428280223 */ /* 0x000fc60000010829 */
[----:B------:R-:W-:Y:S02]  /*5520*/  FSEL R38, R39, R38, !P0 ;  /* 0x0000002627267208 */ /* 0x000fe40004000000 */
[----:B------:R-:W3:Y:S04]  /*5530*/  SHFL.UP PT, R37, R40, 0x2, RZ ;  /* 0x0440000028257989 */ /* 0x000ee800000e00ff */
[----:B------:R-:W4:Y:S01]  /*5540*/  SHFL.UP PT, R39, R38, 0x2, RZ ;  /* 0x0440000026277989 */ /* 0x000f2200000e00ff */
[----:B------:R-:W-:Y:S01]  /*5550*/  ISETP.GE.AND P0, PT, R101, 0x2, PT ;  /* 0x000000026500780c */ /* 0x000fe20003f06270 */
[C---:B0-----:R-:W-:Y:S02]  /*5560*/  FMUL.FTZ R41, R38.reuse, R45 ;  /* 0x0000002d26297220 */ /* 0x041fe40000410000 */
[----:B-1----:R-:W-:-:S02]  /*5570*/  FMUL.FTZ R36, R38, R47 ;  /* 0x0000002f26247220 */ /* 0x002fc40000410000 */
[C---:B------:R-:W-:Y:S02]  /*5580*/  FFMA.FTZ R44, R40.reuse, R47, R41 ;  /* 0x0000002f282c7223 */ /* 0x040fe40000010029 */
[----:B------:R-:W-:-:S06]  /*5590*/  FFMA.FTZ R45, R40, R45, -R36 ;  /* 0x0000002d282d7223 */ /* 0x000fcc0000010824 */
[----:B------:R-:W-:Y:S02]  /*55a0*/  @P0 FADD.FTZ R43, R43, R44 ;  /* 0x0000002c2b2b0221 */ /* 0x000fe40000010000 */
[----:B---3--:R-:W-:Y:S02]  /*55b0*/  FMUL.FTZ R41, R38, R37 ;  /* 0x0000002526297220 */ /* 0x008fe40000410000 */
[----:B------:R-:W-:Y:S01]  /*55c0*/  @P0 FADD.FTZ R42, R42, R45 ;  /* 0x0000002d2a2a0221 */ /* 0x000fe20000010000 */
[----:B------:R-:W0:Y:S01]  /*55d0*/  SHFL.UP PT, R44, R43, 0x4, RZ ;  /* 0x048000002b2c7989 */ /* 0x000e2200000e00ff */
[-C--:B----4-:R-:W-:Y:S02]  /*55e0*/  FMUL.FTZ R36, R38, R39.reuse ;  /* 0x0000002726247220 */ /* 0x090fe40000410000 */
[C---:B------:R-:W-:Y:S02]  /*55f0*/  FFMA.FTZ R41, R40.reuse, R39, R41 ;  /* 0x0000002728297223 */ /* 0x040fe40000010029 */
[----:B------:R-:W-:Y:S01]  /*5600*/  @P0 FFMA.FTZ R40, R40, R37, -R36 ;  /* 0x0000002528280223 */ /* 0x000fe20000010824 */
[----:B------:R-:W1:Y:S02]  /*5610*/  SHFL.UP PT, R39, R42, 0x4, RZ ;  /* 0x048000002a277989 */ /* 0x000e6400000e00ff */
[----:B------:R-:W-:-:S02]  /*5620*/  FSEL R41, R38, R41, !P0 ;  /* 0x0000002926297208 */ /* 0x000fc40004000000 */
[----:B------:R-:W3:Y:S04]  /*5630*/  SHFL.UP PT, R36, R40, 0x4, RZ ;  /* 0x0480000028247989 */ /* 0x000ee800000e00ff */
[----:B------:R-:W4:Y:S01]  /*5640*/  SHFL.UP PT, R37, R41, 0x4, RZ ;  /* 0x0480000029257989 */ /* 0x000f2200000e00ff */
[----:B------:R-:W-:Y:S01]  /*5650*/  ISETP.GE.AND P0, PT, R101, 0x4, PT ;  /* 0x000000046500780c */ /* 0x000fe20003f06270 */
[C---:B0-----:R-:W-:Y:S02]  /*5660*/  FMUL.FTZ R38, R41.reuse, R44 ;  /* 0x0000002c29267220 */ /* 0x041fe40000410000 */
[-C--:B-1----:R-:W-:Y:S02]  /*5670*/  FMUL.FTZ R45, R41, R39.reuse ;  /* 0x00000027292d7220 */ /* 0x082fe40000410000 */
[----:B------:R-:W-:-:S02]  /*5680*/  FFMA.FTZ R39, R40, R39, -R38 ;  /* 0x0000002728277223 */ /* 0x000fc40000010826 */
[----:B------:R-:W-:Y:S02]  /*5690*/  FFMA.FTZ R44, R40, R44, R45 ;  /* 0x0000002c282c7223 */ /* 0x000fe4000001002d */
[----:B---3--:R-:W-:-:S04]  /*56a0*/  FMUL.FTZ R38, R41, R36 ;  /* 0x0000002429267220 */ /* 0x008fc80000410000 */
[----:B------:R-:W-:Y:S02]  /*56b0*/  @P0 FADD.FTZ R42, R42, R39 ;  /* 0x000000272a2a0221 */ /* 0x000fe40000010000 */
[-C--:B----4-:R-:W-:Y:S02]  /*56c0*/  FMUL.FTZ R39, R41, R37.reuse ;  /* 0x0000002529277220 */ /* 0x090fe40000410000 */
[C---:B------:R-:W-:Y:S01]  /*56d0*/  FFMA.FTZ R38, R40.reuse, R37, R38 ;  /* 0x0000002528267223 */ /* 0x040fe20000010026 */
[----:B------:R-:W0:Y:S01]  /*56e0*/  SHFL.UP PT, R45, R42, 0x8, RZ ;  /* 0x050000002a2d7989 */ /* 0x000e2200000e00ff */
[----:B------:R-:W-:Y:S02]  /*56f0*/  @P0 FADD.FTZ R43, R43, R44 ;  /* 0x0000002c2b2b0221 */ /* 0x000fe40000010000 */
[----:B------:R-:W-:Y:S01]  /*5700*/  @P0 FFMA.FTZ R40, R40, R36, -R39 ;  /* 0x0000002428280223 */ /* 0x000fe20000010827 */
[----:B------:R-:W-:Y:S02]  /*5710*/  FSEL R38, R41, R38, !P0 ;  /* 0x0000002629267208 */ /* 0x000fe40004000000 */
[----:B------:R-:W1:Y:S04]  /*5720*/  SHFL.UP PT, R47, R43, 0x8, RZ ;  /* 0x050000002b2f7989 */ /* 0x000e6800000e00ff */
[----:B------:R-:W3:Y:S04]  /*5730*/  SHFL.UP PT, R37, R40, 0x8, RZ ;  /* 0x0500000028257989 */ /* 0x000ee800000e00ff */
[----:B------:R-:W4:Y:S01]  /*5740*/  SHFL.UP PT, R39, R38, 0x8, RZ ;  /* 0x0500000026277989 */ /* 0x000f2200000e00ff */
[----:B------:R-:W-:Y:S01]  /*5750*/  ISETP.GE.AND P0, PT, R101, 0x8, PT ;  /* 0x000000086500780c */ /* 0x000fe20003f06270 */
[----:B0-----:R-:W-:-:S02]  /*5760*/  FMUL.FTZ R36, R38, R45 ;  /* 0x0000002d26247220 */ /* 0x001fc40000410000 */
[-C--:B-1----:R-:W-:Y:S02]  /*5770*/  FMUL.FTZ R41, R38, R47.reuse ;  /* 0x0000002f26297220 */ /* 0x082fe40000410000 */
[----:B------:R-:W-:Y:S02]  /*5780*/  FFMA.FTZ R44, R40, R47, R36 ;  /* 0x0000002f282c7223 */ /* 0x000fe40000010024 */
[----:B---3--:R-:W-:Y:S02]  /*5790*/  FMUL.FTZ R36, R38, R37 ;  /* 0x0000002526247220 */ /* 0x008fe40000410000 */
[----:B------:R-:W-:-:S04]  /*57a0*/  FFMA.FTZ R41, R40, R45, -R41 ;  /* 0x0000002d28297223 */ /* 0x000fc80000010829 */
[----:B------:R-:W-:Y:S02]  /*57b0*/  @P0 FADD.FTZ R43, R43, R44 ;  /* 0x0000002c2b2b0221 */ /* 0x000fe40000010000 */
[-C--:B----4-:R-:W-:Y:S02]  /*57c0*/  FFMA.FTZ R45, R40, R39.reuse, R36 ;  /* 0x00000027282d7223 */ /* 0x090fe40000010024 */
[----:B------:R-:W-:Y:S02]  /*57d0*/  FMUL.FTZ R39, R38, R39 ;  /* 0x0000002726277220 */ /* 0x000fe40000410000 */
[----:B------:R-:W-:Y:S02]  /*57e0*/  @P0 FADD.FTZ R42, R42, R41 ;  /* 0x000000292a2a0221 */ /* 0x000fe40000010000 */
[----:B------:R-:W0:Y:S01]  /*57f0*/  SHFL.UP PT, R41, R43, 0x10, RZ ;  /* 0x060000002b297989 */ /* 0x000e2200000e00ff */
[----:B------:R-:W-:Y:S01]  /*5800*/  @P0 FFMA.FTZ R40, R40, R37, -R39 ;  /* 0x0000002528280223 */ /* 0x000fe20000010827 */
[----:B------:R-:W-:-:S02]  /*5810*/  FSEL R45, R38, R45, !P0 ;  /* 0x0000002d262d7208 */ /* 0x000fc40004000000 */
[----:B------:R-:W1:Y:S04]  /*5820*/  SHFL.UP PT, R38, R42, 0x10, RZ ;  /* 0x060000002a267989 */ /* 0x000e6800000e00ff */
[----:B------:R-:W3:Y:S04]  /*5830*/  SHFL.UP PT, R36, R40, 0x10, RZ ;  /* 0x0600000028247989 */ /* 0x000ee800000e00ff */
[----:B------:R-:W4:Y:S01]  /*5840*/  SHFL.UP PT, R37, R45, 0x10, RZ ;  /* 0x060000002d257989 */ /* 0x000f2200000e00ff */
[C---:B------:R-:W-:Y:S02]  /*5850*/  ISETP.GE.AND P1, PT, R101.reuse, 0x10, PT ;  /* 0x000000106500780c */ /* 0x040fe40003f26270 */
[----:B------:R-:W-:-:S02]  /*5860*/  ISETP.NE.AND P2, PT, R101, 0x1f, PT ;  /* 0x0000001f6500780c */ /* 0x000fc40003f45270 */
[----:B------:R-:W-:Y:S01]  /*5870*/  ISETP.NE.AND P0, PT, R99, RZ, PT ;  /* 0x000000ff6300720c */ /* 0x000fe20003f05270 */
[----:B0-----:R-:W-:-:S04]  /*5880*/  FMUL.FTZ R39, R45, R41 ;  /* 0x000000292d277220 */ /* 0x001fc80000410000 */
[CC--:B-1----:R-:W-:Y:S02]  /*5890*/  FFMA.FTZ R47, R40.reuse, R38.reuse, -R39 ;  /* 0x00000026282f7223 */ /* 0x0c2fe40000010827 */
[C---:B------:R-:W-:Y:S02]  /*58a0*/  FMUL.FTZ R44, R45.reuse, R38 ;  /* 0x000000262d2c7220 */ /* 0x040fe40000410000 */
[-C--:B---3--:R-:W-:Y:S01]  /*58b0*/  FMUL.FTZ R38, R45, R36.reuse ;  /* 0x000000242d267220 */ /* 0x088fe20000410000 */
[----:B------:R-:W-:Y:S01]  /*58c0*/  ISETP.EQ.OR P0, PT, R97, RZ, P0 ;  /* 0x000000ff6100720c */ /* 0x000fe20000702670 */
[C---:B------:R-:W-:Y:S02]  /*58d0*/  FFMA.FTZ R44, R40.reuse, R41, R44 ;  /* 0x00000029282c7223 */ /* 0x040fe4000001002c */
[CC--:B----4-:R-:W-:Y:S02]  /*58e0*/  FFMA.FTZ R38, R40.reuse, R37.reuse, R38 ;  /* 0x0000002528267223 */ /* 0x0d0fe40000010026 */
[----:B------:R-:W-:Y:S01]  /*58f0*/  FMUL.FTZ R39, R45, R37 ;  /* 0x000000252d277220 */ /* 0x000fe20000410000 */
[----:B------:R-:W-:Y:S01]  /*5900*/  HFMA2.MMA R37, -RZ, RZ, 0, 0 ;  /* 0x00000000ff257435 */ /* 0x000fe200000001ff */
[----:B------:R-:W-:Y:S01]  /*5910*/  @P1 FADD.FTZ R43, R43, R44 ;  /* 0x0000002c2b2b1221 */ /* 0x000fe20000010000 */
[----:B------:R-:W-:Y:S01]  /*5920*/  @!P2 SHF.R.U32.HI R44, RZ, 0x1, R107 ;  /* 0x00000001ff2ca819 */ /* 0x000fe2000001166b */
[----:B------:R-:W-:Y:S01]  /*5930*/  @P1 FFMA.FTZ R40, R40, R36, -R39 ;  /* 0x0000002428281223 */ /* 0x000fe20000010827 */
[----:B------:R-:W-:-:S02]  /*5940*/  FSEL R41, R45, R38, !P1 ;  /* 0x000000262d297208 */ /* 0x000fc40004800000 */
[----:B------:R-:W-:Y:S01]  /*5950*/  MOV R36, 0x3f800000 ;  /* 0x3f80000000247802 */ /* 0x000fe20000000f00 */
[----:B------:R-:W-:Y:S01]  /*5960*/  CS2R R38, SRZ ;  /* 0x0000000000267805 */ /* 0x000fe2000001ff00 */
[----:B------:R-:W-:Y:S01]  /*5970*/  @P1 FADD.FTZ R42, R42, R47 ;  /* 0x0000002f2a2a1221 */ /* 0x000fe20000010000 */
[----:B------:R-:W-:-:S04]  /*5980*/  @!P2 LOP3.LUT R158, R44, 0x7ffffff0, RZ, 0xc0, !PT ;  /* 0x7ffffff02c9ea812 */ /* 0x000fc800078ec0ff */
[----:B------:R-:W-:Y:S04]  /*5990*/  @!P0 LDS.128 R36, [R0.X16+0x10f0] ;  /* 0x0010f00000248984 */ /* 0x000fe8000000cc00 */
[----:B------:R-:W-:Y:S04]  /*59a0*/  @!P2 STS.128 [R158+0x1090], R40 ;  /* 0x001090289e00a388 */ /* 0x000fe80000000c00 */
[----:B------:R-:W-:Y:S01]  /*59b0*/  BAR.SYNC.DEFER_BLOCKING 0x0 ;  /* 0x0000000000007b1d */ /* 0x000fe20000010000 */
[-C--:B--2---:R-:W-:Y:S02]  /*59c0*/  FMUL.FTZ R157, R57, R59.reuse ;  /* 0x0000003b399d7220 */ /* 0x084fe40000410000 */
[----:B------:R-:W-:-:S02]  /*59d0*/  FMUL.FTZ R59, R56, R59 ;  /* 0x0000003b383b7220 */ /* 0x000fc40000410000 */
[-C--:B------:R-:W-:Y:S01]  /*59e0*/  FFMA.FTZ R156, R56, R58.reuse, -R157 ;  /* 0x0000003a389c7223 */ /* 0x080fe2000001089d */
[----:B------:R-:W-:Y:S04]  /*59f0*/  LDS.128 R44, [0x1090] ;  /* 0x00109000ff2c7984 */ /* 0x000fe80000000c00 */
[----:B------:R-:W0:Y:S04]  /*5a00*/  LDS.128 R48, [0x10a0] ;  /* 0x0010a000ff307984 */ /* 0x000e280000000c00 */
[----:B------:R-:W1:Y:S01]  /*5a10*/  LDS.128 R52, [0x10b0] ;  /* 0x0010b000ff347984 */ /* 0x000e620000000c00 */
[----:B------:R-:W-:Y:S01]  /*5a20*/  SHF.R.U32.HI R56, RZ, 0x5, R107 ;  /* 0x00000005ff387819 */ /* 0x000fe2000001166b */
[----:B------:R-:W-:-:S03]  /*5a30*/  FFMA.FTZ R157, R57, R58, R59 ;  /* 0x0000003a399d7223 */ /* 0x000fc6000001003b */
[C---:B------:R-:W-:Y:S02]  /*5a40*/  ISETP.NE.AND P2, PT, R56.reuse, RZ, PT ;  /* 0x000000ff3800720c */ /* 0x040fe40003f45270 */
[C---:B------:R-:W-:Y:S02]  /*5a50*/  ISETP.NE.AND P0, PT, R56.reuse, 0x3, PT ;  /* 0x000000033800780c */ /* 0x040fe40003f05270 */
[----:B------:R-:W-:Y:S02]  /*5a60*/  ISETP.NE.AND P1, PT, R56, 0x2, PT ;  /* 0x000000023800780c */ /* 0x000fe40003f25270 */
[----:B------:R-:W2:Y:S01]  /*5a70*/  LDS.128 R56, [0x10c0] ;  /* 0x0010c000ff387984 */ /* 0x000ea20000000c00 */
[-C--:B0-----:R-:W-:Y:S02]  /*5a80*/  FMUL.FTZ R161, R47, R49.reuse ;  /* 0x000000312fa17220 */ /* 0x081fe40000410000 */
[-C--:B------:R-:W-:Y:S02]  /*5a90*/  FMUL.FTZ R159, R45, R49.reuse ;  /* 0x000000312d9f7220 */ /* 0x080fe40000410000 */
[----:B------:R-:W-:-:S02]  /*5aa0*/  FMUL.FTZ R160, R46, R49 ;  /* 0x000000312ea07220 */ /* 0x000fc40000410000 */
[----:B------:R-:W-:Y:S02]  /*5ab0*/  FMUL.FTZ R158, R44, R49 ;  /* 0x000000312c9e7220 */ /* 0x000fe40000410000 */
[-C--:B------:R-:W-:Y:S02]  /*5ac0*/  FFMA.FTZ R161, R46, R48.reuse, -R161 ;  /* 0x000000302ea17223 */ /* 0x080fe400000108a1 */
[-C--:B------:R-:W-:Y:S02]  /*5ad0*/  FFMA.FTZ R49, R44, R48.reuse, -R159 ;  /* 0x000000302c317223 */ /* 0x080fe4000001089f */
[-C--:B------:R-:W-:Y:S02]  /*5ae0*/  FFMA.FTZ R160, R47, R48.reuse, R160 ;  /* 0x000000302fa07223 */ /* 0x080fe400000100a0 */
[----:B------:R-:W-:Y:S02]  /*5af0*/  FFMA.FTZ R48, R45, R48, R158 ;  /* 0x000000302d307223 */ /* 0x000fe4000001009e */
[----:B------:R-:W-:-:S02]  /*5b00*/  FADD.FTZ R159, R50, R161 ;  /* 0x000000a1329f7221 */ /* 0x000fc40000010000 */
[----:B------:R-:W-:Y:S02]  /*5b10*/  FADD.FTZ R50, R51, R160 ;  /* 0x000000a033327221 */ /* 0x000fe40000010000 */
[-C--:B-1----:R-:W-:Y:S01]  /*5b20*/  FMUL.FTZ R51, R48, R53.reuse ;  /* 0x0000003530337220 */ /* 0x082fe20000410000 */
[C---:B------:R-:W-:Y:S01]  /*5b30*/  FSEL R44, R49.reuse, R44, !P1 ;  /* 0x0000002c312c7208 */ /* 0x040fe20004800000 */
[CC--:B------:R-:W-:Y:S02]  /*5b40*/  FMUL.FTZ R161, R49.reuse, R53.reuse ;  /* 0x0000003531a17220 */ /* 0x0c0fe40000410000 */
[-C--:B------:R-:W-:Y:S02]  /*5b50*/  FFMA.FTZ R49, R49, R52.reuse, -R51 ;  /* 0x0000003431317223 */ /* 0x080fe40000010833 */
[-C--:B------:R-:W-:Y:S02]  /*5b60*/  FMUL.FTZ R51, R50, R53.reuse ;  /* 0x0000003532337220 */ /* 0x080fe40000410000 */
[----:B------:R-:W-:Y:S01]  /*5b70*/  FMUL.FTZ R53, R159, R53 ;  /* 0x000000359f357220 */ /* 0x000fe20000410000 */
[C---:B------:R-:W-:Y:S01]  /*5b80*/  FSEL R45, R48.reuse, R45, !P1 ;  /* 0x0000002d302d7208 */ /* 0x040fe20004800000 */
[----:B------:R-:W-:-:S02]  /*5b90*/  FFMA.FTZ R48, R48, R52, R161 ;  /* 0x0000003430307223 */ /* 0x000fc400000100a1 */
[CC--:B------:R-:W-:Y:S02]  /*5ba0*/  FFMA.FTZ R51, R159.reuse, R52.reuse, -R51 ;  /* 0x000000349f337223 */ /* 0x0c0fe40000010833 */
[----:B------:R-:W-:Y:S01]  /*5bb0*/  FFMA.FTZ R52, R50, R52, R53 ;  /* 0x0000003432347223 */ /* 0x000fe20000010035 */
[----:B------:R-:W-:-:S03]  /*5bc0*/  FSEL R46, R159, R46, !P1 ;  /* 0x0000002e9f2e7208 */ /* 0x000fc60004800000 */
[----:B------:R-:W-:Y:S02]  /*5bd0*/  FADD.FTZ R55, R55, R52 ;  /* 0x0000003437377221 */ /* 0x000fe40000010000 */
[-C--:B--2---:R-:W-:Y:S01]  /*5be0*/  FMUL.FTZ R52, R48, R57.reuse ;  /* 0x0000003930347220 */ /* 0x084fe20000410000 */
[C---:B------:R-:W-:Y:S01]  /*5bf0*/  FSEL R44, R49.reuse, R44, !P0 ;  /* 0x0000002c312c7208 */ /* 0x040fe20004000000 */
[----:B------:R-:W-:Y:S02]  /*5c00*/  FADD.FTZ R53, R54, R51 ;  /* 0x0000003336357221 */ /* 0x000fe40000010000 */
[C---:B------:R-:W-:Y:S02]  /*5c10*/  FMUL.FTZ R159, R49.reuse, R57 ;  /* 0x00000039319f7220 */ /* 0x040fe40000410000 */
[----:B------:R-:W-:Y:S01]  /*5c20*/  FFMA.FTZ R49, R49, R56, -R52 ;  /* 0x0000003831317223 */ /* 0x000fe20000010834 */
[----:B------:R-:W-:Y:S01]  /*5c30*/  FSEL R52, R48, R45, !P0 ;  /* 0x0000002d30347208 */ /* 0x000fe20004000000 */
[----:B------:R-:W-:-:S02]  /*5c40*/  FMUL.FTZ R45, R55, R57 ;  /* 0x00000039372d7220 */ /* 0x000fc40000410000 */
[C---:B------:R-:W-:Y:S01]  /*5c50*/  FMUL.FTZ R57, R53.reuse, R57 ;  /* 0x0000003935397220 */ /* 0x040fe20000410000 */
[----:B------:R-:W-:Y:S01]  /*5c60*/  FSEL R50, R50, R47, !P1 ;  /* 0x0000002f32327208 */ /* 0x000fe20004800000 */
[-C--:B------:R-:W-:Y:S02]  /*5c70*/  FFMA.FTZ R159, R48, R56.reuse, R159 ;  /* 0x00000038309f7223 */ /* 0x080fe4000001009f */
[-C--:B------:R-:W-:Y:S01]  /*5c80*/  FFMA.FTZ R45, R53, R56.reuse, -R45 ;  /* 0x00000038352d7223 */ /* 0x080fe2000001082d */
[----:B------:R-:W0:Y:S01]  /*5c90*/  SHFL.UP PT, R42, R42, 0x1, RZ ;  /* 0x042000002a2a7989 */ /* 0x000e2200000e00ff */
[----:B------:R-:W-:Y:S01]  /*5ca0*/  FFMA.FTZ R56, R55, R56, R57 ;  /* 0x0000003837387223 */ /* 0x000fe20000010039 */
[----:B------:R-:W-:Y:S02]  /*5cb0*/  BSSY B0, `(.L_x_33) ;  /* 0x0000029000007945 */ /* 0x000fe40003800000 */
[----:B------:R-:W1:Y:S01]  /*5cc0*/  SHFL.UP PT, R43, R43, 0x1, RZ ;  /* 0x042000002b2b7989 */ /* 0x000e6200000e00ff */
[----:B------:R-:W-:-:S03]  /*5cd0*/  FSEL R46, R53, R46, !P0 ;  /* 0x0000002e352e7208 */ /* 0x000fc60004000000 */
[----:B------:R2:W3:Y:S01]  /*5ce0*/  SHFL.UP PT, R47, R40, 0x1, RZ ;  /* 0x04200000282f7989 */ /* 0x0004e200000e00ff */
[----:B------:R-:W-:-:S03]  /*5cf0*/  FSEL R50, R55, R50, !P0 ;  /* 0x0000003237327208 */ /* 0x000fc60004000000 */
[----:B------:R2:W4:Y:S01]  /*5d00*/  SHFL.UP PT, R51, R41, 0x1, RZ ;  /* 0x0420000029337989 */ /* 0x00052200000e00ff */
[----:B------:R-:W-:Y:S02]  /*5d10*/  FADD.FTZ R45, R58, R45 ;  /* 0x0000002d3a2d7221 */ /* 0x000fe40000010000 */
[----:B------:R-:W-:Y:S01]  /*5d20*/  FADD.FTZ R56, R59, R56 ;  /* 0x000000383b387221 */ /* 0x000fe20000010000 */
[----:B------:R-:W-:Y:S05]  /*5d30*/  @!P2 BRA `(.L_x_34) ;  /* 0x000001000000a947 */ /* 0x000fea0003800000 */
[----:B------:R-:W-:Y:S01]  /*5d40*/  ISETP.NE.AND P0, PT, R101, RZ, PT ;  /* 0x000000ff6500720c */ /* 0x000fe20003f05270 */
[C---:B----4-:R-:W-:Y:S02]  /*5d50*/  FMUL.FTZ R45, R51.reuse, R50 ;  /* 0x00000032332d7220 */ /* 0x050fe40000410000 */
[C---:B------:R-:W-:Y:S02]  /*5d60*/  FMUL.FTZ R48, R51.reuse, R46 ;  /* 0x0000002e33307220 */ /* 0x040fe40000410000 */
[C---:B--2---:R-:W-:Y:S02]  /*5d70*/  FMUL.FTZ R40, R51.reuse, R52 ;  /* 0x0000003433287220 */ /* 0x044fe40000410000 */
[----:B------:R-:W-:-:S02]  /*5d80*/  FMUL.FTZ R41, R51, R44 ;  /* 0x0000002c33297220 */ /* 0x000fc40000410000 */
[C---:B---3--:R-:W-:Y:S02]  /*5d90*/  FFMA.FTZ R45, R47.reuse, R46, -R45 ;  /* 0x0000002e2f2d7223 */ /* 0x048fe4000001082d */
[C---:B------:R-:W-:Y:S02]  /*5da0*/  FFMA.FTZ R48, R47.reuse, R50, R48 ;  /* 0x000000322f307223 */ /* 0x040fe40000010030 */
[C---:B------:R-:W-:Y:S02]  /*5db0*/  @P0 FFMA.FTZ R44, R47.reuse, R44, -R40 ;  /* 0x0000002c2f2c0223 */ /* 0x040fe40000010828 */
[----:B------:R-:W-:Y:S02]  /*5dc0*/  @P0 FFMA.FTZ R52, R47, R52, R41 ;  /* 0x000000342f340223 */ /* 0x000fe40000010029 */
[----:B0-----:R-:W-:Y:S01]  /*5dd0*/  @P0 FADD.FTZ R46, R42, R45 ;  /* 0x0000002d2a2e0221 */ /* 0x001fe20000010000 */
[----:B------:R-:W-:Y:S01]  /*5de0*/  MOV R47, R44 ;  /* 0x0000002c002f7202 */ /* 0x000fe20000000f00 */
[----:B-1----:R-:W-:Y:S01]  /*5df0*/  @P0 FADD.FTZ R50, R43, R48 ;  /* 0x000000302b320221 */ /* 0x002fe20000010000 */
[----:B------:R-:W-:-:S02]  /*5e00*/  MOV R51, R52 ;  /* 0x0000003400337202 */ /* 0x000fc40000000f00 */
[----:B------:R-:W-:Y:S02]  /*5e10*/  MOV R42, R46 ;  /* 0x0000002e002a7202 */ /* 0x000fe40000000f00 */
[----:B------:R-:W-:Y:S01]  /*5e20*/  MOV R43, R50 ;  /* 0x00000032002b7202 */ /* 0x000fe20000000f00 */
[----:B------:R-:W-:Y:S05]  /*5e30*/  BRA `(.L_x_35) ;  /* 0x0000010000007947 */ /* 0x000fea0003800000 */
.L_x_34:
[----:B------:R-:W-:Y:S01]  /*5e40*/  ISETP.NE.AND P0, PT, R101, RZ, PT ;  /* 0x000000ff6500720c */ /* 0x000fe20003f05270 */
[C---:B--2---:R-:W-:Y:S02]  /*5e50*/  FMUL.FTZ R41, R159.reuse, R39 ;  /* 0x000000279f297220 */ /* 0x044fe40000410000 */
[-C--:B------:R-:W-:Y:S02]  /*5e60*/  FMUL.FTZ R48, R159, R38.reuse ;  /* 0x000000269f307220 */ /* 0x080fe40000410000 */
[----:B------:R-:W-:Y:S02]  /*5e70*/  FFMA.FTZ R46, R49, R38, -R41 ;  /* 0x00000026312e7223 */ /* 0x000fe40000010829 */
[----:B------:R-:W-:-:S02]  /*5e80*/  FMUL.FTZ R40, R159, R37 ;  /* 0x000000259f287220 */ /* 0x000fc40000410000 */
[----:B------:R-:W-:Y:S02]  /*5e90*/  FMUL.FTZ R44, R159, R36 ;  /* 0x000000249f2c7220 */ /* 0x000fe40000410000 */
[C---:B------:R-:W-:Y:S02]  /*5ea0*/  FFMA.FTZ R41, R49.reuse, R39, R48 ;  /* 0x0000002731297223 */ /* 0x040fe40000010030 */
[----:B------:R2:W-:Y:S01]  /*5eb0*/  @!P0 STS.128 [0x10e0], R36 ;  /* 0x0010e024ff008388 */ /* 0x0005e20000000c00 */
[----:B0-----:R-:W-:Y:S02]  /*5ec0*/  @!P0 MOV R42, R38 ;  /* 0x00000026002a8202 */ /* 0x001fe40000000f00 */
[-C--:B---3--:R-:W-:Y:S02]  /*5ed0*/  @!P0 MOV R47, R36.reuse ;  /* 0x00000024002f8202 */ /* 0x088fe40000000f00 */
[----:B----4-:R-:W-:Y:S02]  /*5ee0*/  @!P0 MOV R51, R37 ;  /* 0x0000002500338202 */ /* 0x010fe40000000f00 */
[----:B-1----:R-:W-:Y:S01]  /*5ef0*/  @!P0 MOV R43, R39 ;  /* 0x00000027002b8202 */ /* 0x002fe20000000f00 */
[----:B--2---:R-:W-:-:S02]  /*5f00*/  FFMA.FTZ R36, R49, R36, -R40 ;  /* 0x0000002431247223 */ /* 0x004fc40000010828 */
[----:B------:R-:W-:Y:S02]  /*5f10*/  FFMA.FTZ R37, R49, R37, R44 ;  /* 0x0000002531257223 */ /* 0x000fe4000001002c */
[----:B------:R-:W-:Y:S02]  /*5f20*/  FADD.FTZ R38, R45, R46 ;  /* 0x0000002e2d267221 */ /* 0x000fe40000010000 */
[----:B------:R-:W-:Y:S02]  /*5f30*/  FADD.FTZ R39, R56, R41 ;  /* 0x0000002938277221 */ /* 0x000fe40000010000 */
.L_x_35:
[----:B------:R-:W-:Y:S05]  /*5f40*/  BSYNC B0 ;  /* 0x0000000000007941 */ /* 0x000fea0003800000 */
.L_x_33:
[----:B------:R-:W-:Y:S01]  /*5f50*/  BAR.SYNC.DEFER_BLOCKING 0x0 ;  /* 0x0000000000007b1d */ /* 0x000fe20000010000 */
[----:B------:R-:W-:-:S05]  /*5f60*/  ISETP.NE.AND P0, PT, R107, RZ, PT ;  /* 0x000000ff6b00720c */ /* 0x000fca0003f05270 */
[----:B------:R-:W-:Y:S08]  /*5f70*/  BSSY B0, `(.L_x_36) ;  /* 0x0000078000007945 */ /* 0x000ff00003800000 */
[----:B------:R-:W0:Y:S02]  /*5f80*/  @P0 LDS.64 R40, [0x10e8] ;  /* 0x0010e800ff280984 */ /* 0x000e240000000a00 */
[----:B0-----:R-:W-:-:S02]  /*5f90*/  @P0 FMUL.FTZ R44, R41, R51 ;  /* 0x00000033292c0220 */ /* 0x001fc40000410000 */
[C---:B------:R-:W-:Y:S02]  /*5fa0*/  @P0 FMUL.FTZ R46, R40.reuse, R51 ;  /* 0x00000033282e0220 */ /* 0x040fe40000410000 */
[-C--:B------:R-:W-:Y:S02]  /*5fb0*/  @P0 FFMA.FTZ R45, R40, R47.reuse, -R44 ;  /* 0x0000002f282d0223 */ /* 0x080fe4000001082c */
[----:B------:R-:W-:Y:S02]  /*5fc0*/  @P0 FFMA.FTZ R46, R41, R47, R46 ;  /* 0x0000002f292e0223 */ /* 0x000fe4000001002e */
[----:B------:R-:W-:Y:S02]  /*5fd0*/  @P0 FADD.FTZ R42, R42, R45 ;  /* 0x0000002d2a2a0221 */ /* 0x000fe40000010000 */
[----:B------:R-:W-:Y:S01]  /*5fe0*/  @P0 FADD.FTZ R43, R43, R46 ;  /* 0x0000002e2b2b0221 */ /* 0x000fe20000010000 */
[----:B------:R-:W-:Y:S01]  /*5ff0*/  ISETP.NE.AND P0, PT, R107, RZ, PT ;  /* 0x000000ff6b00720c */ /* 0x000fe20003f05270 */
[----:B------:R-:W-:-:S02]  /*6000*/  FMUL.FTZ R40, R113, R42 ;  /* 0x0000002a71287220 */ /* 0x000fc40000410000 */
[-C--:B------:R-:W-:Y:S02]  /*6010*/  FMUL.FTZ R113, R113, R43.reuse ;  /* 0x0000002b71717220 */ /* 0x080fe40000410000 */
[C---:B------:R-:W-:Y:S02]  /*6020*/  FFMA.FTZ R40, R112.reuse, R43, R40 ;  /* 0x0000002b70287223 */ /* 0x040fe40000010028 */
[----:B------:R-:W-:Y:S02]  /*6030*/  FFMA.FTZ R112, R112, R42, -R113 ;  /* 0x0000002a70707223 */ /* 0x000fe40000010871 */
[----:B------:R-:W-:Y:S02]  /*6040*/  FADD.FTZ R42, RZ, R40 ;  /* 0x00000028ff2a7221 */ /* 0x000fe40000010000 */
[----:B------:R-:W-:Y:S02]  /*6050*/  FADD.FTZ R111, R111, R112 ;  /* 0x000000706f6f7221 */ /* 0x000fe40000010000 */
[----:B------:R-:W-:-:S02]  /*6060*/  FMUL.FTZ R40, R110, R42 ;  /* 0x0000002a6e287220 */ /* 0x000fc40000410000 */
[-C--:B------:R-:W-:Y:S02]  /*6070*/  FMUL.FTZ R110, R110, R111.reuse ;  /* 0x0000006f6e6e7220 */ /* 0x080fe40000410000 */
[C---:B------:R-:W-:Y:S02]  /*6080*/  FFMA.FTZ R43, R109.reuse, R111, -R40 ;  /* 0x0000006f6d2b7223 */ /* 0x040fe40000010828 */
[----:B------:R-:W-:Y:S02]  /*6090*/  FFMA.FTZ R44, R109, R42, R110 ;  /* 0x0000002a6d2c7223 */ /* 0x000fe4000001006e */
[----:B------:R-:W-:Y:S02]  /*60a0*/  FADD.FTZ R43, R108, R43 ;  /* 0x0000002b6c2b7221 */ /* 0x000fe40000010000 */
[----:B------:R-:W-:Y:S02]  /*60b0*/  FADD.FTZ R44, RZ, R44 ;  /* 0x0000002cff2c7221 */ /* 0x000fe40000010000 */
        /* <DEDUP_REMOVED lines=82> */
[----:B------:R-:W-:Y:S01]  /*65e0*/  FADD.FTZ R141, R141, R40 ;  /* 0x000000288d8d7221 */ /* 0x000fe20000010000 */
[----:B------:R-:W-:Y:S05]  /*65f0*/  @P0 BRA `(.L_x_37) ;  /* 0x000000f000000947 */ /* 0x000fea0003800000 */
[----:B------:R-:W0:Y:S01]  /*6600*/  S2UR UR6, SR_CTAID.Y ;  /* 0x00000000000679c3 */ /* 0x000e220000002600 */
[----:B------:R1:W-:Y:S07]  /*6610*/  STS.128 [R0.X16+0x10f0], R36 ;  /* 0x0010f02400007388 */ /* 0x0003ee000000cc00 */
[----:B------:R-:W2:Y:S01]  /*6620*/  S2UR UR7, SR_CTAID.X ;  /* 0x00000000000779c3 */ /* 0x000ea20000002500 */
[----:B0-----:R-:W-:-:S02]  /*6630*/  MOV R105, UR6 ;  /* 0x0000000600697c02 */ /* 0x001fc40008000f00 */
[----:B--2---:R-:W-:-:S05]  /*6640*/  MOV R100, UR7 ;  /* 0x0000000700647c02 */ /* 0x004fca0008000f00 */
[----:B------:R-:W-:-:S04]  /*6650*/  IMAD R40, R100, c[0x0][0x164], R105 ;  /* 0x0000590064287a24 */ /* 0x000fc800078e0269 */
[----:B------:R-:W-:-:S04]  /*6660*/  IMAD R40, R40, c[0x0][0x174], RZ ;  /* 0x00005d0028287a24 */ /* 0x000fc800078e02ff */
[----:B------:R-:W-:Y:S02]  /*6670*/  IMAD R41, R40, c[0x0][0x16c], RZ ;  /* 0x00005b0028297a24 */ /* 0x000fe400078e02ff */
[----:B------:R-:W-:-:S03]  /*6680*/  IMAD R40, R97, c[0x0][0x16c], R0 ;  /* 0x00005b0061287a24 */ /* 0x000fc600078e0200 */
[----:B------:R-:W-:Y:S02]  /*6690*/  SHF.R.S32.HI R59, RZ, 0x1f, R41 ;  /* 0x0000001fff3b7819 */ /* 0x000fe40000011429 */
[----:B------:R-:W-:-:S04]  /*66a0*/  IADD3 R41, P0, R40, R41, RZ ;  /* 0x0000002928297210 */ /* 0x000fc80007f1e0ff */
[----:B------:R-:W-:Y:S02]  /*66b0*/  LEA.HI.X.SX32 R118, R40, R59, 0x1, P0 ;  /* 0x0000003b28767211 */ /* 0x000fe400000f0eff */
[----:B------:R-:W-:-:S04]  /*66c0*/  LEA R40, P0, R41, c[0x0][0x260], 0x4 ;  /* 0x0000980029287a11 */ /* 0x000fc800078020ff */
[----:B------:R-:W-:-:S05]  /*66d0*/  LEA.HI.X R41, R41, c[0x0][0x264], R118, 0x4, P0 ;  /* 0x0000990029297a11 */ /* 0x000fca00000f2476 */
[----:B------:R1:W-:Y:S04]  /*66e0*/  STG.E.128 [R40.64], R36 ;  /* 0x0000002428007986 */ /* 0x0003e8000c101d04 */
.L_x_37:
[----:B------:R-:W-:Y:S05]  /*66f0*/  BSYNC B0 ;  /* 0x0000000000007941 */ /* 0x000fea0003800000 */
.L_x_36:
[----:B-1----:R-:W-:Y:S01]  /*6700*/  IADD3 R0, R0, 0x1, RZ ;  /* 0x0000000100007810 */ /* 0x002fe20007ffe0ff */
[----:B------:R-:W-:Y:S02]  /*6710*/  FADD.FTZ R38, RZ, R143 ;  /* 0x0000008fff267221 */ /* 0x000fe40000010000 */
[C---:B------:R-:W-:Y:S01]  /*6720*/  FMUL.FTZ R42, R157.reuse, R42 ;  /* 0x0000002a9d2a7220 */ /* 0x040fe20000410000 */
[----:B------:R-:W-:Y:S01]  /*6730*/  ISETP.GE.AND P0, PT, R0, c[0x0][0x16c], PT ;  /* 0x00005b0000007a0c */ /* 0x000fe20003f06270 */
[C---:B------:R-:W-:Y:S02]  /*6740*/  FMUL.FTZ R44, R157.reuse, R44 ;  /* 0x0000002c9d2c7220 */ /* 0x040fe40000410000 */
[C---:B------:R-:W-:Y:S02]  /*6750*/  FMUL.FTZ R46, R157.reuse, R46 ;  /* 0x0000002e9d2e7220 */ /* 0x040fe40000410000 */
[C---:B------:R-:W-:Y:S02]  /*6760*/  FMUL.FTZ R48, R157.reuse, R48 ;  /* 0x000000309d307220 */ /* 0x040fe40000410000 */
[----:B------:R-:W-:-:S02]  /*6770*/  FMUL.FTZ R50, R157, R50 ;  /* 0x000000329d327220 */ /* 0x000fc40000410000 */
[C---:B------:R-:W-:Y:S02]  /*6780*/  FMUL.FTZ R52, R157.reuse, R52 ;  /* 0x000000349d347220 */ /* 0x040fe40000410000 */
[C---:B------:R-:W-:Y:S02]  /*6790*/  FMUL.FTZ R54, R157.reuse, R54 ;  /* 0x000000369d367220 */ /* 0x040fe40000410000 */
        /* <DEDUP_REMOVED lines=8> */
[----:B------:R-:W-:Y:S02]  /*6820*/  FMUL.FTZ R157, R157, R38 ;  /* 0x000000269d9d7220 */ /* 0x000fe40000410000 */
[----:B------:R-:W-:-:S02]  /*6830*/  FFMA.FTZ R42, R156, R111, -R42 ;  /* 0x0000006f9c2a7223 */ /* 0x000fc4000001082a */
[C---:B------:R-:W-:Y:S02]  /*6840*/  FFMA.FTZ R43, R156.reuse, R43, -R44 ;  /* 0x0000002b9c2b7223 */ /* 0x040fe4000001082c */
[C---:B------:R-:W-:Y:S02]  /*6850*/  FFMA.FTZ R46, R156.reuse, R45, -R46 ;  /* 0x0000002d9c2e7223 */ /* 0x040fe4000001082e */
[C---:B------:R-:W-:Y:S02]  /*6860*/  FFMA.FTZ R117, R156.reuse, R117, -R48 ;  /* 0x000000759c757223 */ /* 0x040fe40000010830 */
[C---:B------:R-:W-:Y:S02]  /*6870*/  FFMA.FTZ R50, R156.reuse, R47, -R50 ;  /* 0x0000002f9c327223 */ /* 0x040fe40000010832 */
[C---:B------:R-:W-:Y:S02]  /*6880*/  FFMA.FTZ R123, R156.reuse, R123, -R52 ;  /* 0x0000007b9c7b7223 */ /* 0x040fe40000010834 */
        /* <DEDUP_REMOVED lines=9> */
[----:B------:R-:W-:Y:S02]  /*6920*/  FFMA.FTZ R157, R156, R141, -R157 ;  /* 0x0000008d9c9d7223 */ /* 0x000fe4000001089d */
[----:B------:R-:W-:Y:S02]  /*6930*/  FFMA.FTZ R17, R42, 2, R17 ;  /* 0x400000002a117823 */ /* 0x000fe40000010011 */
[----:B------:R-:W-:Y:S02]  /*6940*/  FFMA.FTZ R16, R43, 2, R16 ;  /* 0x400000002b107823 */ /* 0x000fe40000010010 */
[----:B------:R-:W-:-:S02]  /*6950*/  FFMA.FTZ R15, R46, 2, R15 ;  /* 0x400000002e0f7823 */ /* 0x000fc4000001000f */
[----:B------:R-:W-:Y:S02]  /*6960*/  FFMA.FTZ R14, R117, 2, R14 ;  /* 0x40000000750e7823 */ /* 0x000fe4000001000e */
[----:B------:R-:W-:Y:S02]  /*6970*/  FFMA.FTZ R13, R50, 2, R13 ;  /* 0x40000000320d7823 */ /* 0x000fe4000001000d */
[----:B------:R-:W-:Y:S02]  /*6980*/  FFMA.FTZ R12, R123, 2, R12 ;  /* 0x400000007b0c7823 */ /* 0x000fe4000001000c */
        /* <DEDUP_REMOVED lines=9> */
[----:B------:R-:W-:Y:S01]  /*6a20*/  FFMA.FTZ R2, R157, 2, R2 ;  /* 0x400000009d027823 */ /* 0x000fe20000010002 */
[----:B------:R-:W-:Y:S01]  /*6a30*/  @P0 CALL.REL.NOINC `(.L_x_32) ;  /* 0x0000001000000944 */ /* 0x000fe20003c00000 */
[----:B------:R-:W-:Y:S05]  /*6a40*/  BRA `(.L_x_38) ;  /* 0xffffd00000007947 */ /* 0x000fea000383ffff */
.L_x_32:
[----:B------:R-:W-:Y:S01]  /*6a50*/  BAR.SYNC.DEFER_BLOCKING 0x0 ;  /* 0x0000000000007b1d */ /* 0x000fe20000010000 */
[----:B------:R-:W-:Y:S02]  /*6a60*/  F2FP.PACK_AB R16, R16, R17 ;  /* 0x000000111010723e */ /* 0x000fe400000000ff */
[----:B------:R-:W-:Y:S02]  /*6a70*/  F2FP.PACK_AB R14, R14, R15 ;  /* 0x0000000f0e0e723e */ /* 0x000fe400000000ff */
[----:B------:R-:W-:Y:S01]  /*6a80*/  PRMT R37, R16, 0x7632, R37 ;  /* 0x0000763210257816 */ /* 0x000fe20000000025 */
[----:B------:R-:W-:Y:S01]  /*6a90*/  BSSY B0, `(.L_x_39) ;  /* 0x0000046000007945 */ /* 0x000fe20003800000 */
[----:B------:R-:W-:Y:S02]  /*6aa0*/  PRMT R0, R14, 0x7632, R0 ;  /* 0x000076320e007816 */ /* 0x000fe40000000000 */
[----:B------:R-:W-:-:S02]  /*6ab0*/  ISETP.NE.AND P0, PT, R107, RZ, PT ;  /* 0x000000ff6b00720c */ /* 0x000fc40003f05270 */
[----:B------:R-:W-:Y:S02]  /*6ac0*/  F2FP.PACK_AB R12, R12, R13 ;  /* 0x0000000d0c0c723e */ /* 0x000fe400000000ff */
[----:B------:R-:W-:Y:S02]  /*6ad0*/  F2FP.PACK_AB R10, R10, R11 ;  /* 0x0000000b0a0a723e */ /* 0x000fe400000000ff */
[----:B------:R-:W-:Y:S02]  /*6ae0*/  F2FP.PACK_AB R8, R8, R9 ;  /* 0x000000090808723e */ /* 0x000fe400000000ff */
[----:B------:R-:W-:Y:S02]  /*6af0*/  F2FP.PACK_AB R6, R6, R7 ;  /* 0x000000070606723e */ /* 0x000fe400000000ff */
[----:B------:R-:W-:Y:S02]  /*6b00*/  F2FP.PACK_AB R4, R4, R5 ;  /* 0x000000050404723e */ /* 0x000fe400000000ff */
[----:B------:R-:W-:-:S02]  /*6b10*/  F2FP.PACK_AB R2, R2, R3 ;  /* 0x000000030202723e */ /* 0x000fc400000000ff */
[----:B------:R-:W-:Y:S01]  /*6b20*/  PRMT R13, R12, 0x7632, R13 ;  /* 0x000076320c0d7816 */ /* 0x000fe2000000000d */
[----:B------:R0:W-:Y:S01]  /*6b30*/  STS.U16 [R74+0x2], R37 ;  /* 0x000002254a007388 */ /* 0x0001e20000000400 */
[----:B------:R-:W-:Y:S02]  /*6b40*/  PRMT R7, R8, 0x7632, R7 ;  /* 0x0000763208077816 */ /* 0x000fe40000000007 */
[----:B------:R-:W-:Y:S01]  /*6b50*/  PRMT R3, R4, 0x7632, R3 ;  /* 0x0000763204037816 */ /* 0x000fe20000000003 */
[----:B------:R1:W-:Y:S01]  /*6b60*/  STS.U16 [R74+0x6], R0 ;  /* 0x000006004a007388 */ /* 0x0003e20000000400 */
[----:B------:R-:W-:-:S03]  /*6b70*/  PRMT R5, R2, 0x7632, R5 ;  /* 0x0000763202057816 */ /* 0x000fc60000000005 */
[----:B------:R-:W-:Y:S01]  /*6b80*/  STS.U16 [R74], R16 ;  /* 0x000000104a007388 */ /* 0x000fe20000000400 */
[----:B0-----:R-:W-:-:S03]  /*6b90*/  PRMT R37, R10, 0x7632, R37 ;  /* 0x000076320a257816 */ /* 0x001fc60000000025 */
[----:B------:R-:W-:Y:S01]  /*6ba0*/  STS.U16 [R74+0x4], R14 ;  /* 0x0000040e4a007388 */ /* 0x000fe20000000400 */
[----:B-1----:R-:W-:-:S03]  /*6bb0*/  PRMT R0, R6, 0x7632, R0 ;  /* 0x0000763206007816 */ /* 0x002fc60000000000 */
[----:B------:R-:W-:Y:S04]  /*6bc0*/  STS.U16 [R74+0x8], R12 ;  /* 0x0000080c4a007388 */ /* 0x000fe80000000400 */
[----:B------:R-:W-:Y:S04]  /*6bd0*/  STS.U16 [R74+0xa], R13 ;  /* 0x00000a0d4a007388 */ /* 0x000fe80000000400 */
[----:B------:R-:W-:Y:S04]  /*6be0*/  STS.U16 [R74+0xc], R10 ;  /* 0x00000c0a4a007388 */ /* 0x000fe80000000400 */
[----:B------:R-:W-:Y:S04]  /*6bf0*/  STS.U16 [R74+0xe], R37 ;  /* 0x00000e254a007388 */ /* 0x000fe80000000400 */
[----:B------:R0:W-:Y:S04]  /*6c00*/  STS.U16 [R74+0x10], R8 ;  /* 0x000010084a007388 */ /* 0x0001e80000000400 */
[----:B------:R-:W-:Y:S04]  /*6c10*/  STS.U16 [R74+0x12], R7 ;  /* 0x000012074a007388 */ /* 0x000fe80000000400 */
[----:B------:R-:W-:Y:S01]  /*6c20*/  STS.U16 [R74+0x14], R6 ;  /* 0x000014064a007388 */ /* 0x000fe20000000400 */
[----:B0-----:R-:W-:-:S03]  /*6c30*/  SHF.R.S32.HI R8, RZ, 0x1f, R95 ;  /* 0x0000001fff087819 */ /* 0x001fc6000001145f */
[----:B------:R-:W-:Y:S04]  /*6c40*/  STS.U16 [R74+0x16], R0 ;  /* 0x000016004a007388 */ /* 0x000fe80000000400 */
[----:B------:R-:W-:Y:S04]  /*6c50*/  STS.U16 [R74+0x18], R4 ;  /* 0x000018044a007388 */ /* 0x000fe80000000400 */
[----:B------:R-:W-:Y:S04]  /*6c60*/  STS.U16 [R74+0x1a], R3 ;  /* 0x00001a034a007388 */ /* 0x000fe80000000400 */
[----:B------:R0:W-:Y:S04]  /*6c70*/  STS.U16 [R74+0x1c], R2 ;  /* 0x00001c024a007388 */ /* 0x0001e80000000400 */
[----:B------:R1:W-:Y:S01]  /*6c80*/  STS.U16 [R74+0x1e], R5 ;  /* 0x00001e054a007388 */ /* 0x0003e20000000400 */
[----:B------:R-:W-:-:S06]  /*6c90*/  NOP ;  /* 0x0000000000007918 */ /* 0x000fcc0000000000 */
[----:B------:R-:W-:Y:S01]  /*6ca0*/  LDS.U16 R9, [R90] ;  /* 0x000000005a097984 */ /* 0x000fe20000000400 */
[----:B0-----:R-:W-:-:S03]  /*6cb0*/  IMAD.WIDE.U32 R2, R100, c[0x0][0x200], RZ ;  /* 0x0000800064027a25 */ /* 0x001fc600078e00ff */
[----:B------:R-:W-:Y:S01]  /*6cc0*/  LDS.U16 R89, [R89+0x40] ;  /* 0x0000400059597984 */ /* 0x000fe20000000400 */
[----:B-1----:R-:W-:-:S03]  /*6cd0*/  IMAD R5, R98, c[0x0][0x200], RZ ;  /* 0x0000800062057a24 */ /* 0x002fc600078e02ff */
[----:B------:R-:W-:Y:S01]  /*6ce0*/  LDS.U16 R11, [R88+0x80] ;  /* 0x00008000580b7984 */ /* 0x000fe20000000400 */
[----:B------:R-:W-:-:S03]  /*6cf0*/  IMAD R7, R100, c[0x0][0x204], R5 ;  /* 0x0000810064077a24 */ /* 0x000fc600078e0205 */
[----:B------:R-:W-:Y:S02]  /*6d00*/  LDS.U16 R87, [R87+0xc0] ;  /* 0x0000c00057577984 */ /* 0x000fe40000000400 */
[----:B------:R-:W-:Y:S02]  /*6d10*/  IADD3 R25, R3, R7, RZ ;  /* 0x0000000703197210 */ /* 0x000fe40007ffe0ff */
        /* <DEDUP_REMOVED lines=12> */
[----:B------:R-:W-:Y:S04]  /*6de0*/  @!P0 STS [0x1080], R106 ;  /* 0x0010806aff008388 */ /* 0x000fe80000000800 */
[----:B------:R-:W-:Y:S06]  /*6df0*/  BAR.SYNC.DEFER_BLOCKING 0x0 ;  /* 0x0000000000007b1d */ /* 0x000fec0000010000 */
[----:B------:R-:W0:Y:S02]  /*6e00*/  LDS R0, [0x1080] ;  /* 0x00108000ff007984 */ /* 0x000e240000000800 */
[----:B0-----:R-:W-:-:S13]  /*6e10*/  ISETP.GE.AND P0, PT, R95, R0, PT ;  /* 0x000000005f00720c */ /* 0x001fda0003f06270 */
[----:B------:R-:W-:Y:S05]  /*6e20*/  @P0 BRA `(.L_x_40) ;  /* 0x000000c000000947 */ /* 0x000fea0003800000 */
[----:B------:R-:W-:-:S04]  /*6e30*/  SHF.L.U32 R6, R97, 0xb, RZ ;  /* 0x0000000b61067819 */ /* 0x000fc800000006ff */
[----:B------:R-:W-:-:S04]  /*6e40*/  IADD3 R4, P0, R95, R6, RZ ;  /* 0x000000065f047210 */ /* 0x000fc80007f1e0ff */
[----:B------:R-:W-:Y:S01]  /*6e50*/  LEA.HI.X.SX32 R5, R6, R8, 0x1, P0 ;  /* 0x0000000806057211 */ /* 0x000fe200000f0eff */
[----:B------:R-:W-:-:S04]  /*6e60*/  IMAD R6, R104, c[0x0][0x208], RZ ;  /* 0x0000820068067a24 */ /* 0x000fc800078e02ff */
[----:B------:R-:W-:-:S05]  /*6e70*/  IMAD.WIDE.U32 R4, R100, c[0x0][0x200], R4 ;  /* 0x0000800064047a25 */ /* 0x000fca00078e0004 */
[----:B------:R-:W-:Y:S01]  /*6e80*/  IADD3 R5, R7, R5, RZ ;  /* 0x0000000507057210 */ /* 0x000fe20007ffe0ff */
[----:B------:R-:W-:-:S04]  /*6e90*/  IMAD R7, R105, c[0x0][0x20c], R6 ;  /* 0x0000830069077a24 */ /* 0x000fc800078e0206 */
[----:B------:R-:W-:-:S05]  /*6ea0*/  IMAD.WIDE.U32 R4, R105, c[0x0][0x208], R4 ;  /* 0x0000820069047a25 */ /* 0x000fca00078e0004 */
[----:B------:R-:W-:Y:S02]  /*6eb0*/  IADD3 R5, R5, R7, RZ ;  /* 0x0000000705057210 */ /* 0x000fe40007ffe0ff */
[----:B------:R-:W-:-:S04]  /*6ec0*/  LEA R6, P0, R4, c[0x0][0x258], 0x1 ;  /* 0x0000960004067a11 */ /* 0x000fc800078008ff */
[----:B------:R-:W-:-:S05]  /*6ed0*/  LEA.HI.X R7, R4, c[0x0][0x25c], R5, 0x1, P0 ;  /* 0x0000970004077a11 */ /* 0x000fca00000f0c05 */
[----:B------:R0:W-:Y:S04]  /*6ee0*/  STG.E.U16 [R6.64], R9 ;  /* 0x0000000906007986 */ /* 0x0001e8000c101504 */
.L_x_40:
[----:B------:R-:W-:Y:S05]  /*6ef0*/  BSYNC B0 ;  /* 0x0000000000007941 */ /* 0x000fea0003800000 */
.L_x_39:
[----:B------:R-:W-:Y:S01]  /*6f00*/  MOV R3, R25 ;  /* 0x0000001900037202 */ /* 0x000fe20000000f00 */
[----:B------:R-:W-:Y:S01]  /*6f10*/  IMAD R4, R104, c[0x0][0x208], RZ ;  /* 0x0000820068047a24 */ /* 0x000fe200078e02ff */
[C-C-:B------:R-:W-:Y:S02]  /*6f20*/  LOP3.LUT R5, R96.reuse, 0x20, R99.reuse, 0xfe, !PT ;  /* 0x0000002060057812 */ /* 0x140fe400078efe63 */
[----:B0-----:R-:W-:Y:S01]  /*6f30*/  LOP3.LUT R7, R96, 0x40, R99, 0xfe, !PT ;  /* 0x0000004060077812 */ /* 0x001fe200078efe63 */
[----:B------:R-:W-:Y:S01]  /*6f40*/  IMAD.WIDE.U32 R2, R105, c[0x0][0x208], R2 ;  /* 0x0000820069027a25 */ /* 0x000fe200078e0002 */
[-C--:B------:R-:W-:Y:S02]  /*6f50*/  ISETP.GE.AND P3, PT, R5, R0.reuse, PT ;  /* 0x000000000500720c */ /* 0x080fe40003f66270 */
[----:B------:R-:W-:Y:S01]  /*6f60*/  SHF.L.U32 R5, R97, 0xb, RZ ;  /* 0x0000000b61057819 */ /* 0x000fe200000006ff */
[----:B------:R-:W-:Y:S01]  /*6f70*/  IMAD R6, R105, c[0x0][0x20c], R4 ;  /* 0x0000830069067a24 */ /* 0x000fe200078e0204 */
[----:B------:R-:W-:-:S02]  /*6f80*/  ISETP.GE.AND P4, PT, R7, R0, PT ;  /* 0x000000000700720c */ /* 0x000fc40003f86270 */
[----:B------:R-:W-:Y:S02]  /*6f90*/  SHF.R.S32.HI R7, RZ, 0x1f, R5 ;  /* 0x0000001fff077819 */ /* 0x000fe40000011405 */
[----:B------:R-:W-:Y:S02]  /*6fa0*/  IADD3 R4, P1, R5, R2, RZ ;  /* 0x0000000205047210 */ /* 0x000fe40007f3e0ff */
[C---:B------:R-:W-:Y:S02]  /*6fb0*/  LEA R5, P0, R95.reuse, c[0x0][0x258], 0x1 ;  /* 0x000096005f057a11 */ /* 0x040fe400078008ff */
[----:B------:R-:W-:Y:S02]  /*6fc0*/  LOP3.LUT R25, R96, 0x80, R99, 0xfe, !PT ;  /* 0x0000008060197812 */ /* 0x000fe400078efe63 */
[----:B------:R-:W-:Y:S02]  /*6fd0*/  LEA.HI.X R8, R95, c[0x0][0x25c], R8, 0x1, P0 ;  /* 0x000097005f087a11 */ /* 0x000fe400000f0c08 */
[----:B------:R-:W-:-:S02]  /*6fe0*/  IADD3.X R3, R7, R6, R3, P1, !PT ;  /* 0x0000000607037210 */ /* 0x000fc40000ffe403 */
[----:B------:R-:W-:Y:S02]  /*6ff0*/  LEA R2, P0, R4, R5, 0x1 ;  /* 0x0000000504027211 */ /* 0x000fe400078008ff */
[----:B------:R-:W-:Y:S02]  /*7000*/  ISETP.GE.AND P6, PT, R25, R0, PT ;  /* 0x000000001900720c */ /* 0x000fe40003fc6270 */
[C-C-:B------:R-:W-:Y:S02]  /*7010*/  LOP3.LUT R7, R96.reuse, 0xc0, R99.reuse, 0xfe, !PT ;  /* 0x000000c060077812 */ /* 0x140fe400078efe63 */
[----:B------:R-:W-:Y:S02]  /*7020*/  LOP3.LUT R5, R96, 0xa0, R99, 0xfe, !PT ;  /* 0x000000a060057812 */ /* 0x000fe400078efe63 */
[----:B------:R-:W-:Y:S02]  /*7030*/  LEA.HI.X R3, R4, R8, R3, 0x1, P0 ;  /* 0x0000000804037211 */ /* 0x000fe400000f0c03 */
[----:B------:R-:W-:-:S02]  /*7040*/  ISETP.GE.AND P1, PT, R7, R0, PT ;  /* 0x000000000700720c */ /* 0x000fc40003f26270 */
[C-C-:B------:R-:W-:Y:S01]  /*7050*/  LOP3.LUT R9, R96.reuse, 0x60, R99.reuse, 0xfe, !PT ;  /* 0x0000006060097812 */ /* 0x140fe200078efe63 */
[----:B------:R0:W-:Y:S01]  /*7060*/  @!P4 STG.E.U16 [R2.64+0x80], R11 ;  /* 0x0000800b0200c986 */ /* 0x0001e2000c101504 */
[-C--:B------:R-:W-:Y:S02]  /*7070*/  ISETP.GE.AND P0, PT, R5, R0.reuse, PT ;  /* 0x000000000500720c */ /* 0x080fe40003f06270 */
[C-C-:B------:R-:W-:Y:S01]  /*7080*/  LOP3.LUT R7, R96.reuse, 0x120, R99.reuse, 0xfe, !PT ;  /* 0x0000012060077812 */ /* 0x140fe200078efe63 */
[----:B------:R0:W-:Y:S01]  /*7090*/  @!P3 STG.E.U16 [R2.64+0x40], R89 ;  /* 0x000040590200b986 */ /* 0x0001e2000c101504 */
[----:B------:R-:W-:Y:S02]  /*70a0*/  LOP3.LUT R5, R96, 0x100, R99, 0xfe, !PT ;  /* 0x0000010060057812 */ /* 0x000fe400078efe63 */
[-C--:B------:R-:W-:Y:S01]  /*70b0*/  ISETP.GE.AND P5, PT, R9, R0.reuse, PT ;  /* 0x000000000900720c */ /* 0x080fe20003fa6270 */
[----:B------:R0:W-:Y:S01]  /*70c0*/  @!P6 STG.E.U16 [R2.64+0x100], R13 ;  /* 0x0001000d0200e986 */ /* 0x0001e2000c101504 */
[----:B------:R-:W-:-:S02]  /*70d0*/  ISETP.GE.AND P4, PT, R7, R0, PT ;  /* 0x000000000700720c */ /* 0x000fc40003f86270 */
[-C--:B------:R-:W-:Y:S01]  /*70e0*/  ISETP.GE.AND P3, PT, R5, R0.reuse, PT ;  /* 0x000000000500720c */ /* 0x080fe20003f66270 */
[----:B------:R0:W-:Y:S01]  /*70f0*/  @!P1 STG.E.U16 [R2.64+0x180], R15 ;  /* 0x0001800f02009986 */ /* 0x0001e2000c101504 */
[C-C-:B------:R-:W-:Y:S02]  /*7100*/  LOP3.LUT R7, R96.reuse, 0x160, R99.reuse, 0xfe, !PT ;  /* 0x0000016060077812 */ /* 0x140fe400078efe63 */
[C-C-:B------:R-:W-:Y:S01]  /*7110*/  LOP3.LUT R5, R96.reuse, 0x140, R99.reuse, 0xfe, !PT ;  /* 0x0000014060057812 */ /* 0x140fe200078efe63 */
[----:B------:R0:W-:Y:S01]  /*7120*/  @!P0 STG.E.U16 [R2.64+0x140], R85 ;  /* 0x0001405502008986 */ /* 0x0001e2000c101504 */
[----:B------:R-:W-:Y:S02]  /*7130*/  ISETP.GE.AND P6, PT, R7, R0, PT ;  /* 0x000000000700720c */ /* 0x000fe40003fc6270 */
[C-C-:B------:R-:W-:Y:S01]  /*7140*/  LOP3.LUT R7, R96.reuse, 0x1a0, R99.reuse, 0xfe, !PT ;  /* 0x000001a060077812 */ /* 0x140fe200078efe63 */
[----:B------:R0:W-:Y:S01]  /*7150*/  @!P5 STG.E.U16 [R2.64+0xc0], R87 ;  /* 0x0000c0570200d986 */ /* 0x0001e2000c101504 */
[----:B------:R-:W-:-:S02]  /*7160*/  LOP3.LUT R9, R96, 0xe0, R99, 0xfe, !PT ;  /* 0x000000e060097812 */ /* 0x000fc400078efe63 */
[-C--:B------:R-:W-:Y:S01]  /*7170*/  ISETP.GE.AND P1, PT, R7, R0.reuse, PT ;  /* 0x000000000700720c */ /* 0x080fe20003f26270 */
[----:B------:R0:W-:Y:S01]  /*7180*/  @!P3 STG.E.U16 [R2.64+0x200], R17 ;  /* 0x000200110200b986 */ /* 0x0001e2000c101504 */
[C-C-:B------:R-:W-:Y:S02]  /*7190*/  LOP3.LUT R7, R96.reuse, 0x1e0, R99.reuse, 0xfe, !PT ;  /* 0x000001e060077812 */ /* 0x140fe400078efe63 */
[-C--:B------:R-:W-:Y:S01]  /*71a0*/  ISETP.GE.AND P5, PT, R5, R0.reuse, PT ;  /* 0x000000000500720c */ /* 0x080fe20003fa6270 */
[----:B------:R0:W-:Y:S01]  /*71b0*/  @!P4 STG.E.U16 [R2.64+0x240], R81 ;  /* 0x000240510200c986 */ /* 0x0001e2000c101504 */
[----:B------:R-:W-:Y:S02]  /*71c0*/  LOP3.LUT R5, R96, 0x180, R99, 0xfe, !PT ;  /* 0x0000018060057812 */ /* 0x000fe400078efe63 */
[-C--:B------:R-:W-:Y:S01]  /*71d0*/  ISETP.GE.AND P3, PT, R7, R0.reuse, PT ;  /* 0x000000000700720c */ /* 0x080fe20003f66270 */
[----:B------:R0:W-:Y:S01]  /*71e0*/  @!P6 STG.E.U16 [R2.64+0x2c0], R79 ;  /* 0x0002c04f0200e986 */ /* 0x0001e2000c101504 */
[----:B------:R-:W-:-:S02]  /*71f0*/  ISETP.GE.AND P2, PT, R9, R0, PT ;  /* 0x000000000900720c */ /* 0x000fc40003f46270 */
[----:B------:R-:W-:Y:S01]  /*7200*/  ISETP.GE.AND P0, PT, R5, R0, PT ;  /* 0x000000000500720c */ /* 0x000fe20003f06270 */
[----:B------:R0:W-:Y:S01]  /*7210*/  @!P1 STG.E.U16 [R2.64+0x340], R77 ;  /* 0x0003404d02009986 */ /* 0x0001e2000c101504 */
[----:B------:R-:W-:Y:S02]  /*7220*/  LOP3.LUT R5, R96, 0x1c0, R99, 0xfe, !PT ;  /* 0x000001c060057812 */ /* 0x000fe400078efe63 */
[----:B------:R-:W-:Y:S01]  /*7230*/  IADD3 R97, R97, 0x1, RZ ;  /* 0x0000000161617810 */ /* 0x000fe20007ffe0ff */
[----:B------:R0:W-:Y:S01]  /*7240*/  @!P5 STG.E.U16 [R2.64+0x280], R19 ;  /* 0x000280130200d986 */ /* 0x0001e2000c101504 */
[----:B------:R-:W-:-:S03]  /*7250*/  IADD3 R92, P1, R92, 0x1000, RZ ;  /* 0x000010005c5c7810 */ /* 0x000fc60007f3e0ff */
[----:B------:R0:W-:Y:S01]  /*7260*/  @!P3 STG.E.U16 [R2.64+0x3c0], R75 ;  /* 0x0003c04b0200b986 */ /* 0x0001e2000c101504 */
[----:B------:R-:W-:-:S03]  /*7270*/  IADD3.X R91, RZ, R91, RZ, P1, !PT ;  /* 0x0000005bff5b7210 */ /* 0x000fc60000ffe4ff */
[----:B------:R0:W-:Y:S01]  /*7280*/  @!P2 STG.E.U16 [R2.64+0x1c0], R83 ;  /* 0x0001c0530200a986 */ /* 0x0001e2000c101504 */
[----:B------:R-:W-:-:S03]  /*7290*/  ISETP.GE.AND P2, PT, R5, R0, PT ;  /* 0x000000000500720c */ /* 0x000fc60003f46270 */
[----:B------:R0:W-:Y:S01]  /*72a0*/  @!P0 STG.E.U16 [R2.64+0x300], R21 ;  /* 0x0003001502008986 */ /* 0x0001e2000c101504 */
[----:B------:R-:W-:-:S09]  /*72b0*/  ISETP.GE.AND P0, PT, R97, c[0x0][0x174], PT ;  /* 0x00005d0061007a0c */ /* 0x000fd20003f06270 */
[----:B------:R0:W-:Y:S01]  /*72c0*/  @!P2 STG.E.U16 [R2.64+0x380], R23 ;  /* 0x000380170200a986 */ /* 0x0001e2000c101504 */
[----:B------:R-:W-:-:S04]  /*72d0*/  IADD3 R94, P2, R94, 0x1000, RZ ;  /* 0x000010005e5e7810 */ /* 0x000fc80007f5e0ff */
[----:B------:R-:W-:Y:S01]  /*72e0*/  IADD3.X R93, RZ, R93, RZ, P2, !PT ;  /* 0x0000005dff5d7210 */ /* 0x000fe200017fe4ff */
[----:B------:R-:W-:Y:S01]  /*72f0*/  @P0 CALL.REL.NOINC `(.L_x_41) ;  /* 0x0000001000000944 */ /* 0x000fe20003c00000 */
[----:B------:R-:W-:Y:S05]  /*7300*/  BRA `(.L_x_42) ;  /* 0xffff900000007947 */ /* 0x000fea000383ffff */
.L_x_41:
[----:B------:R-:W-:Y:S05]  /*7310*/  EXIT ;  /* 0x000000000000794d */ /* 0x000fea0003800000 */
.L_x_43:
[----:B------:R-:W-:-:S00]  /*7320*/  BRA `(.L_x_43) ;  /* 0xfffffff000007947 */ /* 0x000fc0000383ffff */
[----:B------:R-:W-:-:S00]  /*7330*/  NOP ;  /* 0x0000000000007918 */ /* 0x000fc00000000000 */
        /* <DEDUP_REMOVED lines=12> */
.L_x_5320:


//--------------------- .text._Z25selective_scan_fwd_kernelI32Selective_Scan_fwd_kernel_traitsILi128ELi16ELi1ELb0ELb0ELb0ELb1EN3c104HalfENS1_7complexIfEEEEv13SSMParamsBase --------------------------
	.section	.text._Z25selective_scan_fwd_kernelI32Selective_Scan_fwd_kernel_traitsILi128ELi16ELi1ELb0ELb0ELb0ELb1EN3c104HalfENS1_7complexIfEEEEv13SSMParamsBase,"ax",@progbits
	.sectioninfo	@"SHI_REGISTERS=164"
	.align	128
        .global         _Z25selective_scan_fwd_kernelI32Selective_Scan_fwd_kernel_traitsILi128ELi16ELi1ELb0ELb0ELb0ELb1EN3c104HalfENS1_7complexIfEEEEv13SSMParamsBase
        .type           _Z25selective_scan_fwd_kernelI32Selective_Scan_fwd_kernel_traitsILi128ELi16ELi1ELb0ELb0ELb0ELb1EN3c104HalfENS1_7complexIfEEEEv13SSMParamsBase,@function
        .size           _Z25selective_scan_fwd_kernelI32Selective_Scan_fwd_kernel_traitsILi128ELi16ELi1ELb0ELb0ELb0ELb1EN3c104HalfENS1_7complexIfEEEEv13SSMParamsBase,(.L_x_5321 - _Z25selective_scan_fwd_kernelI32Selective_Scan_fwd_kernel_traitsILi128ELi16ELi1ELb0ELb0ELb0ELb1EN3c104HalfENS1_7complexIfEEEEv13SSMParamsBase)
        .other          _Z25selective_scan_fwd_kernelI32Selective_Scan_fwd_kernel_traitsILi128ELi16ELi1ELb0ELb0ELb0ELb1EN3c104HalfENS1_7complexIfEEEEv13SSMParamsBase,@"STO_CUDA_ENTRY STV_DEFAULT"
_Z25selective_scan_fwd_kernelI32Selective_Scan_fwd_kernel_traitsILi128ELi16ELi1ELb0ELb0ELb0ELb1EN3c104HalfENS1_7complexIfEEEEv13SSMParamsBase:
.text._Z25selective_scan_fwd_kernelI32Selective_Scan_fwd_kernel_traitsILi128ELi16ELi1ELb0ELb0ELb0ELb1EN3c104HalfENS1_7complexIfEEEEv13SSMParamsBase:
[----:B------:R-:W-:Y:S02]  /*0000*/  MOV R1, c[0x0][0x28] ;  /* 0x00000a0000017a02 */ /* 0x000fe40000000f00 */
[----:B------:R-:W0:Y:S01]  /*0010*/  S2UR UR4, SR_CTAID.Y ;  /* 0x00000000000479c3 */ /* 0x000e220000002600 */
[----:B------:R-:W-:Y:S01]  /*0020*/  ISETP.NE.U32.AND P1, PT, RZ, c[0x0][0x250], PT ;  /* 0x00009400ff007a0c */ /* 0x000fe20003f25070 */
[----:B------:R-:W-:Y:S01]  /*0030*/  HFMA2.MMA R103, -RZ, RZ, 0, 0 ;  /* 0x00000000ff677435 */ /* 0x000fe200000001ff */
[----:B------:R-:W-:Y:S02]  /*0040*/  MOV R101, RZ ;  /* 0x000000ff00657202 */ /* 0x000fe40000000f00 */
[----:B------:R-:W-:Y:S02]  /*0050*/  ISETP.NE.AND.EX P1, PT, RZ, c[0x0][0x254], PT, P1 ;  /* 0x00009500ff007a0c */ /* 0x000fe40003f25310 */
[----:B------:R-:W-:Y:S01]  /*0060*/  ISETP.NE.U32.AND P0, PT, RZ, c[0x0][0x238], PT ;  /* 0x00008e00ff007a0c */ /* 0x000fe20003f05070 */
[----:B------:R-:W1:Y:S03]  /*0070*/  S2UR UR6, SR_CTAID.X ;  /* 0x00000000000679c3 */ /* 0x000e660000002500 */
[----:B------:R-:W-:-:S02]  /*0080*/  ISETP.NE.AND.EX P0, PT, RZ, c[0x0][0x23c], PT, P0 ;  /* 0x00008f00ff007a0c */ /* 0x000fc40003f05300 */
[----:B0-----:R-:W-:Y:S01]  /*0090*/  MOV R105, UR4 ;  /* 0x0000000400697c02 */ /* 0x001fe20008000f00 */
[----:B------:R-:W-:-:S03]  /*00a0*/  ULDC.64 UR4, c[0x0][0x118] ;  /* 0x0000460000047ab9 */ /* 0x000fc60000000a00 */
[----:B------:R-:W-:Y:S02]  /*00b0*/  SHF.R.S32.HI R102, RZ, 0x1f, R105 ;  /* 0x0000001fff667819 */ /* 0x000fe40000011469 */
[----:B------:R-:W-:-:S05]  /*00c0*/  @P1 LEA R8, P3, R105, c[0x0][0x250], 0x2 ;  /* 0x0000940069081a11 */ /* 0x000fca00078610ff */
[C---:B------:R-:W-:Y:S02]  /*00d0*/  @P0 LEA R6, P2, R105.reuse, c[0x0][0x238], 0x2 ;  /* 0x00008e0069060a11 */ /* 0x040fe400078410ff */
[C-C-:B------:R-:W-:Y:S02]  /*00e0*/  @P1 LEA.HI.X R9, R105.reuse, c[0x0][0x254], R102.reuse, 0x2, P3 ;  /* 0x0000950069091a11 */ /* 0x140fe400018f1466 */
[----:B------:R-:W-:-:S03]  /*00f0*/  @P0 LEA.HI.X R7, R105, c[0x0][0x23c], R102, 0x2, P2 ;  /* 0x00008f0069070a11 */ /* 0x000fc600010f1466 */
[----:B------:R0:W5:Y:S01]  /*0100*/  @P1 LDG.E R101, [R8.64] ;  /* 0x0000000408651981 */ /* 0x000162000c1e1900 */
[----:B------:R-:W-:-:S03]  /*0110*/  MOV R0, c[0x0][0x174] ;  /* 0x00005d0000007a02 */ /* 0x000fc60000000f00 */
[----:B------:R0:W5:Y:S01]  /*0120*/  @P0 LDG.E R103, [R6.64] ;  /* 0x0000000406670981 */ /* 0x000162000c1e1900 */
[----:B------:R-:W-:Y:S02]  /*0130*/  ISETP.GE.AND P0, PT, R0, 0x1, PT ;  /* 0x000000010000780c */ /* 0x000fe40003f06270 */
[----:B-1----:R-:W-:-:S04]  /*0140*/  MOV R100, UR6 ;  /* 0x0000000600647c02 */ /* 0x002fc80008000f00 */
[----:B------:R-:W-:Y:S01]  /*0150*/  SHF.R.S32.HI R99, RZ, 0x1f, R100 ;  /* 0x0000001fff637819 */ /* 0x000fe20000011464 */
[----:B------:R-:W-:-:S04]  /*0160*/  IMAD.WIDE.U32 R2, R100, c[0x0][0x1d0], RZ ;  /* 0x0000740064027a25 */ /* 0x000fc800078e00ff */
[----:B------:R-:W-:Y:S02]  /*0170*/  IMAD R11, R99, c[0x0][0x1d0], RZ ;  /* 0x00007400630b7a24 */ /* 0x000fe400078e02ff */
[----:B------:R-:W-:-:S04]  /*0180*/  IMAD.WIDE.U32 R4, R100, c[0x0][0x1e0], RZ ;  /* 0x0000780064047a25 */ /* 0x000fc800078e00ff */
[----:B------:R-:W-:Y:S02]  /*0190*/  IMAD R13, R99, c[0x0][0x1e0], RZ ;  /* 0x00007800630d7a24 */ /* 0x000fe400078e02ff */
[----:B------:R-:W-:Y:S01]  /*01a0*/  IMAD R11, R100, c[0x0][0x1d4], R11 ;  /* 0x00007500640b7a24 */ /* 0x000fe200078e020b */
[----:B------:R-:W-:Y:S06]  /*01b0*/  @!P0 EXIT ;  /* 0x000000000000894d */ /* 0x000fec0003800000 */
[----:B0-----:R-:W0:Y:S01]  /*01c0*/  S2R R107, SR_TID.X ;  /* 0x00000000006b7919 */ /* 0x001e220000002100 */
[----:B------:R-:W-:Y:S01]  /*01d0*/  IMAD R13, R100, c[0x0][0x1e4], R13 ;  /* 0x00007900640d7a24 */ /* 0x000fe200078e020d */
[----:B------:R-:W-:Y:S01]  /*01e0*/  IADD3 R3, R3, R11, RZ ;  /* 0x0000000b03037210 */ /* 0x000fe20007ffe0ff */
[C---:B------:R-:W-:Y:S01]  /*01f0*/  IMAD R0, R102.reuse, c[0x0][0x1d8], RZ ;  /* 0x0000760066007a24 */ /* 0x040fe200078e02ff */
[----:B------:R-:W1:Y:S01]  /*0200*/  S2R R98, SR_LANEID ;  /* 0x0000000000627919 */ /* 0x000e620000000000 */
[----:B------:R-:W-:Y:S01]  /*0210*/  IMAD R6, R102, c[0x0][0x1e8], RZ ;  /* 0x00007a0066067a24 */ /* 0x000fe200078e02ff */
[----:B------:R-:W-:Y:S01]  /*0220*/  IADD3 R5, R5, R13, RZ ;  /* 0x0000000d05057210 */ /* 0x000fe20007ffe0ff */
[C---:B------:R-:W-:Y:S01]  /*0230*/  IMAD R93, R105.reuse, c[0x0][0x1dc], R0 ;  /* 0x00007700695d7a24 */ /* 0x040fe200078e0200 */
[----:B------:R-:W-:Y:S01]  /*0240*/  MOV R97, RZ ;  /* 0x000000ff00617202 */ /* 0x000fe20000000f00 */
[----:B------:R-:W-:-:S02]  /*0250*/  IMAD R91, R105, c[0x0][0x1ec], R6 ;  /* 0x00007b00695b7a24 */ /* 0x000fc400078e0206 */
[----:B------:R-:W-:-:S04]  /*0260*/  IMAD.WIDE.U32 R2, R105, c[0x0][0x1d8], R2 ;  /* 0x0000760069027a25 */ /* 0x000fc800078e0002 */
[----:B------:R-:W-:Y:S01]  /*0270*/  IMAD.WIDE.U32 R4, R105, c[0x0][0x1e8], R4 ;  /* 0x00007a0069047a25 */ /* 0x000fe200078e0004 */
[----:B------:R-:W-:Y:S02]  /*0280*/  IADD3 R93, R3, R93, RZ ;  /* 0x0000005d035d7210 */ /* 0x000fe40007ffe0ff */
[----:B------:R-:W-:Y:S02]  /*0290*/  LEA R94, P0, R2, c[0x0][0x240], 0x1 ;  /* 0x00009000025e7a11 */ /* 0x000fe400078008ff */
[----:B------:R-:W-:Y:S02]  /*02a0*/  IADD3 R91, R5, R91, RZ ;  /* 0x0000005b055b7210 */ /* 0x000fe40007ffe0ff */
[----:B------:R-:W-:Y:S02]  /*02b0*/  LEA R92, P1, R4, c[0x0][0x248], 0x1 ;  /* 0x00009200045c7a11 */ /* 0x000fe400078208ff */
[C---:B0-----:R-:W-:Y:S02]  /*02c0*/  SHF.L.U32 R95, R107.reuse, 0x4, RZ ;  /* 0x000000046b5f7819 */ /* 0x041fe400000006ff */
[----:B------:R-:W-:-:S02]  /*02d0*/  LOP3.LUT R96, R107, 0x1f, RZ, 0xc0, !PT ;  /* 0x0000001f6b607812 */ /* 0x000fc400078ec0ff */
[----:B------:R-:W-:Y:S02]  /*02e0*/  LEA.HI.X R93, R2, c[0x0][0x244], R93, 0x1, P0 ;  /* 0x00009100025d7a11 */ /* 0x000fe400000f0c5d */
[----:B------:R-:W-:Y:S02]  /*02f0*/  LEA.HI.X R91, R4, c[0x0][0x24c], R91, 0x1, P1 ;  /* 0x00009300045b7a11 */ /* 0x000fe400008f0c5b */
[----:B-1----:R-:W-:Y:S02]  /*0300*/  LOP3.LUT R95, R96, 0xfffffe00, R95, 0xf8, !PT ;  /* 0xfffffe00605f7812 */ /* 0x002fe400078ef85f */
.L_x_88:
[----:B------:R-:W-:Y:S01]  /*0310*/  BAR.SYNC.DEFER_BLOCKING 0x0 ;  /* 0x0000000000007b1d */ /* 0x000fe20000010000 */
[----:B------:R-:W-:Y:S02]  /*0320*/  MOV R106, 0xfffff800 ;  /* 0xfffff800006a7802 */ /* 0x000fe40000000f00 */
[----:B------:R-:W-:Y:S02]  /*0330*/  LOP3.LUT R21, R95, 0x20, RZ, 0xfc, !PT ;  /* 0x000000205f157812 */ /* 0x000fe400078efcff */
[----:B0-----:R-:W-:Y:S01]  /*0340*/  MOV R2, R94 ;  /* 0x0000005e00027202 */ /* 0x001fe20000000f00 */
[----:B------:R-:W-:Y:S01]  /*0350*/  IMAD R106, R97, R106, c[0x0][0x168] ;  /* 0x00005a00616a7624 */ /* 0x000fe200078e026a */
[----:B------:R-:W-:-:S02]  /*0360*/  MOV R3, R93 ;  /* 0x0000005d00037202 */ /* 0x000fc40000000f00 */
[C---:B------:R-:W-:Y:S02]  /*0370*/  LOP3.LUT R23, R95.reuse, 0x40, RZ, 0xfc, !PT ;  /* 0x000000405f177812 */ /* 0x040fe400078efcff */
[CC--:B------:R-:W-:Y:S01]  /*0380*/  ISETP.GE.AND P2, PT, R95.reuse, R106.reuse, PT ;  /* 0x0000006a5f00720c */ /* 0x0c0fe20003f46270 */
[----:B------:R-:W-:Y:S01]  /*0390*/  IMAD.WIDE R2, R95, 0x2, R2 ;  /* 0x000000025f027825 */ /* 0x000fe200078e0202 */
[----:B------:R-:W-:Y:S02]  /*03a0*/  ISETP.GE.AND P1, PT, R21, R106, PT ;  /* 0x0000006a1500720c */ /* 0x000fe40003f26270 */
[C---:B------:R-:W-:Y:S02]  /*03b0*/  LOP3.LUT R25, R95.reuse, 0x60, RZ, 0xfc, !PT ;  /* 0x000000605f197812 */ /* 0x040fe400078efcff */
[----:B------:R-:W-:Y:S02]  /*03c0*/  PRMT R5, RZ, 0x7610, R5 ;  /* 0x00007610ff057816 */ /* 0x000fe40000000005 */
[----:B------:R-:W-:-:S02]  /*03d0*/  LOP3.LUT R27, R95, 0x80, RZ, 0xfc, !PT ;  /* 0x000000805f1b7812 */ /* 0x000fc400078efcff */
[----:B------:R-:W-:Y:S02]  /*03e0*/  PRMT R0, RZ, 0x7610, R0 ;  /* 0x00007610ff007816 */ /* 0x000fe40000000000 */
[C---:B------:R-:W-:Y:S01]  /*03f0*/  LOP3.LUT R29, R95.reuse, 0xa0, RZ, 0xfc, !PT ;  /* 0x000000a05f1d7812 */ /* 0x040fe200078efcff */
[----:B------:R0:W2:Y:S01]  /*0400*/  @!P2 LDG.E.U16 R5, [R2.64] ;  /* 0x000000040205a981 */ /* 0x0000a2000c1e1500 */
[----:B------:R-:W-:Y:S02]  /*0410*/  LOP3.LUT R31, R95, 0xc0, RZ, 0xfc, !PT ;  /* 0x000000c05f1f7812 */ /* 0x000fe400078efcff */
[-C--:B------:R-:W-:Y:S01]  /*0420*/  ISETP.GE.AND P0, PT, R23, R106.reuse, PT ;  /* 0x0000006a1700720c */ /* 0x080fe20003f06270 */
[----:B------:R0:W3:Y:S01]  /*0430*/  @!P1 LDG.E.U16 R0, [R2.64+0x40] ;  /* 0x0000400402009981 */ /* 0x0000e2000c1e1500 */
[----:B------:R-:W-:Y:S02]  /*0440*/  LOP3.LUT R33, R95, 0xe0, RZ, 0xfc, !PT ;  /* 0x000000e05f217812 */ /* 0x000fe400078efcff */
[----:B------:R-:W-:-:S02]  /*0450*/  ISETP.GE.AND P4, PT, R25, R106, PT ;  /* 0x0000006a1900720c */ /* 0x000fc40003f86270 */
[----:B------:R-:W-:Y:S02]  /*0460*/  LOP3.LUT R35, R95, 0x100, RZ, 0xfc, !PT ;  /* 0x000001005f237812 */ /* 0x000fe400078efcff */
[-C--:B------:R-:W-:Y:S02]  /*0470*/  ISETP.GE.AND P6, PT, R27, R106.reuse, PT ;  /* 0x0000006a1b00720c */ /* 0x080fe40003fc6270 */
[-C--:B------:R-:W-:Y:S02]  /*0480*/  ISETP.GE.AND P5, PT, R29, R106.reuse, PT ;  /* 0x0000006a1d00720c */ /* 0x080fe40003fa6270 */
[-C--:B------:R-:W-:Y:S02]  /*0490*/  ISETP.GE.AND P3, PT, R31, R106.reuse, PT ;  /* 0x0000006a1f00720c */ /* 0x080fe40003f66270 */
[-C--:B------:R-:W-:Y:S02]  /*04a0*/  ISETP.GE.AND P2, PT, R33, R106.reuse, PT ;  /* 0x0000006a2100720c */ /* 0x080fe40003f46270 */
[----:B------:R-:W-:-:S02]  /*04b0*/  ISETP.GE.AND P1, PT, R35, R106, PT ;  /* 0x0000006a2300720c */ /* 0x000fc40003f26270 */
[----:B------:R-:W-:Y:S02]  /*04c0*/  PRMT R7, RZ, 0x7610, R7 ;  /* 0x00007610ff077816 */ /* 0x000fe40000000007 */
[----:B------:R-:W-:Y:S02]  /*04d0*/  PRMT R4, RZ, 0x7610, R4 ;  /* 0x00007610ff047816 */ /* 0x000fe40000000004 */
[----:B------:R-:W-:Y:S02]  /*04e0*/  PRMT R9, RZ, 0x7610, R9 ;  /* 0x00007610ff097816 */ /* 0x000fe40000000009 */
[----:B------:R-:W-:Y:S01]  /*04f0*/  PRMT R6, RZ, 0x7610, R6 ;  /* 0x00007610ff067816 */ /* 0x000fe20000000006 */
[----:B------:R0:W4:Y:S01]  /*0500*/  @!P0 LDG.E.U16 R7, [R2.64+0x80] ;  /* 0x0000800402078981 */ /* 0x000122000c1e1500 */
[C---:B------:R-:W-:Y:S02]  /*0510*/  LOP3.LUT R37, R95.reuse, 0x120, RZ, 0xfc, !PT ;  /* 0x000001205f257812 */ /* 0x040fe400078efcff */
[----:B------:R-:W-:Y:S01]  /*0520*/  PRMT R11, RZ, 0x7610, R11 ;  /* 0x00007610ff0b7816 */ /* 0x000fe2000000000b */
[----:B------:R0:W4:Y:S01]  /*0530*/  @!P4 LDG.E.U16 R4, [R2.64+0xc0] ;  /* 0x0000c0040204c981 */ /* 0x000122000c1e1500 */
[----:B------:R-:W-:-:S02]  /*0540*/  LOP3.LUT R39, R95, 0x140, RZ, 0xfc, !PT ;  /* 0x000001405f277812 */ /* 0x000fc400078efcff */
[----:B------:R-:W-:Y:S01]  /*0550*/  PRMT R8, RZ, 0x7610, R8 ;  /* 0x00007610ff087816 */ /* 0x000fe20000000008 */
[----:B------:R0:W4:Y:S01]  /*0560*/  @!P6 LDG.E.U16 R9, [R2.64+0x100] ;  /* 0x000100040209e981 */ /* 0x000122000c1e1500 */
[C---:B------:R-:W-:Y:S02]  /*0570*/  LOP3.LUT R41, R95.reuse, 0x160, RZ, 0xfc, !PT ;  /* 0x000001605f297812 */ /* 0x040fe400078efcff */
[----:B------:R-:W-:Y:S01]  /*0580*/  PRMT R13, RZ, 0x7610, R13 ;  /* 0x00007610ff0d7816 */ /* 0x000fe2000000000d */
[----:B------:R0:W4:Y:S01]  /*0590*/  @!P5 LDG.E.U16 R6, [R2.64+0x140] ;  /* 0x000140040206d981 */ /* 0x000122000c1e1500 */
[C---:B------:R-:W-:Y:S02]  /*05a0*/  LOP3.LUT R43, R95.reuse, 0x180, RZ, 0xfc, !PT ;  /* 0x000001805f2b7812 */ /* 0x040fe400078efcff */
[----:B------:R-:W-:Y:S01]  /*05b0*/  LOP3.LUT R45, R95, 0x1a0, RZ, 0xfc, !PT ;  /* 0x000001a05f2d7812 */ /* 0x000fe200078efcff */
[----:B------:R0:W4:Y:S01]  /*05c0*/  @!P3 LDG.E.U16 R11, [R2.64+0x180] ;  /* 0x00018004020bb981 */ /* 0x000122000c1e1500 */
[----:B------:R-:W-:-:S02]  /*05d0*/  ISETP.GE.AND P0, PT, R37, R106, PT ;  /* 0x0000006a2500720c */ /* 0x000fc40003f06270 */
[----:B------:R-:W-:Y:S01]  /*05e0*/  LOP3.LUT R47, R95, 0x1c0, RZ, 0xfc, !PT ;  /* 0x000001c05f2f7812 */ /* 0x000fe200078efcff */
[----:B------:R0:W4:Y:S01]  /*05f0*/  @!P2 LDG.E.U16 R8, [R2.64+0x1c0] ;  /* 0x0001c0040208a981 */ /* 0x000122000c1e1500 */
[-C--:B------:R-:W-:Y:S02]  /*0600*/  ISETP.GE.AND P4, PT, R39, R106.reuse, PT ;  /* 0x0000006a2700720c */ /* 0x080fe40003f86270 */
[----:B------:R-:W-:Y:S01]  /*0610*/  LOP3.LUT R49, R95, 0x1e0, RZ, 0xfc, !PT ;  /* 0x000001e05f317812 */ /* 0x000fe200078efcff */
        /* <DEDUP_REMOVED lines=20> */
[----:B------:R-:W-:-:S04]  /*0760*/  SHF.L.U32 R104, R107, 0x4, RZ ;  /* 0x000000046b687819 */ /* 0x000fc800000006ff */
[----:B------:R-:W-:-:S04]  /*0770*/  LOP3.LUT R65, R104, 0xfffffe00, RZ, 0xc0, !PT ;  /* 0xfffffe0068417812 */ /* 0x000fc800078ec0ff */
[----:B------:R-:W-:Y:S02]  /*0780*/  IADD3 R18, R65, R98, RZ ;  /* 0x0000006241127210 */ /* 0x000fe40007ffe0ff */
[-C--:B------:R-:W-:Y:S02]  /*0790*/  ISETP.GE.AND P2, PT, R21, R106.reuse, PT ;  /* 0x0000006a1500720c */ /* 0x080fe40003f46270 */
[C---:B0-----:R-:W-:Y:S02]  /*07a0*/  IADD3 R3, R18.reuse, 0x20, RZ ;  /* 0x0000002012037810 */ /* 0x041fe40007ffe0ff */
[-C--:B------:R-:W-:Y:S02]  /*07b0*/  ISETP.GE.AND P4, PT, R23, R106.reuse, PT ;  /* 0x0000006a1700720c */ /* 0x080fe40003f86270 */
[----:B------:R-:W-:Y:S02]  /*07c0*/  IADD3 R21, R18, 0x40, RZ ;  /* 0x0000004012157810 */ /* 0x000fe40007ffe0ff */
[----:B------:R-:W-:-:S02]  /*07d0*/  ISETP.GE.AND P0, PT, R25, R106, PT ;  /* 0x0000006a1900720c */ /* 0x000fc40003f06270 */
[C---:B------:R-:W-:Y:S02]  /*07e0*/  IADD3 R23, R18.reuse, 0x60, RZ ;  /* 0x0000006012177810 */ /* 0x040fe40007ffe0ff */
[----:B------:R-:W-:Y:S02]  /*07f0*/  ISETP.GE.AND P1, PT, R27, R106, PT ;  /* 0x0000006a1b00720c */ /* 0x000fe40003f26270 */
[C---:B------:R-:W-:Y:S02]  /*0800*/  LEA.HI.SX32 R90, R18.reuse, R18, 0x1b ;  /* 0x00000012125a7211 */ /* 0x040fe400078fdaff */
[C---:B------:R-:W-:Y:S02]  /*0810*/  IADD3 R25, R18.reuse, 0x80, RZ ;  /* 0x0000008012197810 */ /* 0x040fe40007ffe0ff */
[----:B------:R-:W-:Y:S02]  /*0820*/  ISETP.GE.AND P6, PT, R29, R106, PT ;  /* 0x0000006a1d00720c */ /* 0x000fe40003fc6270 */
[----:B------:R-:W-:-:S02]  /*0830*/  IADD3 R27, R18, 0xa0, RZ ;  /* 0x000000a0121b7810 */ /* 0x000fc40007ffe0ff */
[----:B------:R-:W-:Y:S02]  /*0840*/  LEA.HI.SX32 R3, R3, R18, 0x1b ;  /* 0x0000001203037211 */ /* 0x000fe400078fdaff */
[----:B------:R-:W-:Y:S02]  /*0850*/  ISETP.GE.AND P5, PT, R31, R106, PT ;  /* 0x0000006a1f00720c */ /* 0x000fe40003fa6270 */
[C---:B------:R-:W-:Y:S02]  /*0860*/  IADD3 R29, R18.reuse, 0xc0, RZ ;  /* 0x000000c0121d7810 */ /* 0x040fe40007ffe0ff */
[----:B------:R-:W-:Y:S02]  /*0870*/  LEA.HI.SX32 R21, R21, R18, 0x1b ;  /* 0x0000001215157211 */ /* 0x000fe400078fdaff */
[----:B------:R-:W-:Y:S02]  /*0880*/  ISETP.GE.AND P3, PT, R33, R106, PT ;  /* 0x0000006a2100720c */ /* 0x000fe40003f66270 */
[----:B------:R-:W-:-:S02]  /*0890*/  IADD3 R31, R18, 0xe0, RZ ;  /* 0x000000e0121f7810 */ /* 0x000fc40007ffe0ff */
[-C--:B------:R-:W-:Y:S02]  /*08a0*/  LEA.HI.SX32 R23, R23, R18.reuse, 0x1b ;  /* 0x0000001217177211 */ /* 0x080fe400078fdaff */
[----:B------:R-:W-:Y:S02]  /*08b0*/  IADD3 R33, R18, 0x100, RZ ;  /* 0x0000010012217810 */ /* 0x000fe40007ffe0ff */
[----:B------:R-:W-:Y:S02]  /*08c0*/  SHF.L.U32 R90, R90, 0x1, RZ ;  /* 0x000000015a5a7819 */ /* 0x000fe400000006ff */
[-C--:B------:R-:W-:Y:S02]  /*08d0*/  LEA.HI.SX32 R25, R25, R18.reuse, 0x1b ;  /* 0x0000001219197211 */ /* 0x080fe400078fdaff */
[----:B------:R-:W-:Y:S02]  /*08e0*/  IADD3 R51, R18, 0x120, RZ ;  /* 0x0000012012337810 */ /* 0x000fe40007ffe0ff */
[----:B------:R-:W-:-:S02]  /*08f0*/  LEA.HI.SX32 R27, R27, R18, 0x1b ;  /* 0x000000121b1b7211 */ /* 0x000fc400078fdaff */
[----:B------:R-:W-:Y:S02]  /*0900*/  SHF.L.U32 R89, R3, 0x1, RZ ;  /* 0x0000000103597819 */ /* 0x000fe400000006ff */
[C---:B------:R-:W-:Y:S02]  /*0910*/  IADD3 R53, R18.reuse, 0x140, RZ ;  /* 0x0000014012357810 */ /* 0x040fe40007ffe0ff */
[-C--:B------:R-:W-:Y:S02]  /*0920*/  LEA.HI.SX32 R29, R29, R18.reuse, 0x1b ;  /* 0x000000121d1d7211 */ /* 0x080fe400078fdaff */
[----:B------:R-:W-:Y:S02]  /*0930*/  SHF.L.U32 R88, R21, 0x1, RZ ;  /* 0x0000000115587819 */ /* 0x000fe400000006ff */
        /* <DEDUP_REMOVED lines=15> */
[-C--:B------:R-:W-:Y:S02]  /*0a30*/  LEA.HI.SX32 R57, R57, R18.reuse, 0x1b ;  /* 0x0000001239397211 */ /* 0x080fe400078fdaff */
[----:B------:R-:W-:Y:S02]  /*0a40*/  SHF.L.U32 R82, R33, 0x1, RZ ;  /* 0x0000000121527819 */ /* 0x000fe400000006ff */
[-C--:B------:R-:W-:Y:S02]  /*0a50*/  LEA.HI.SX32 R59, R59, R18.reuse, 0x1b ;  /* 0x000000123b3b7211 */ /* 0x080fe400078fdaff */
[----:B------:R-:W-:Y:S02]  /*0a60*/  SHF.L.U32 R81, R51, 0x1, RZ ;  /* 0x0000000133517819 */ /* 0x000fe400000006ff */
[----:B------:R-:W-:-:S02]  /*0a70*/  LEA.HI.SX32 R61, R61, R18, 0x1b ;  /* 0x000000123d3d7211 */ /* 0x000fc400078fdaff */
[----:B------:R-:W-:Y:S02]  /*0a80*/  SHF.L.U32 R80, R53, 0x1, RZ ;  /* 0x0000000135507819 */ /* 0x000fe400000006ff */
[----:B------:R-:W-:Y:S02]  /*0a90*/  LEA.HI.SX32 R63, R63, R18, 0x1b ;  /* 0x000000123f3f7211 */ /* 0x000fe400078fdaff */
[----:B------:R-:W-:Y:S02]  /*0aa0*/  SHF.L.U32 R79, R55, 0x1, RZ ;  /* 0x00000001374f7819 */ /* 0x000fe400000006ff */
[----:B------:R-:W-:Y:S02]  /*0ab0*/  SHF.L.U32 R78, R57, 0x1, RZ ;  /* 0x00000001394e7819 */ /* 0x000fe400000006ff */
[----:B------:R-:W-:Y:S02]  /*0ac0*/  SHF.L.U32 R77, R59, 0x1, RZ ;  /* 0x000000013b4d7819 */ /* 0x000fe400000006ff */
[----:B------:R-:W-:-:S02]  /*0ad0*/  SHF.L.U32 R76, R61, 0x1, RZ ;  /* 0x000000013d4c7819 */ /* 0x000fc400000006ff */
[----:B------:R-:W-:Y:S02]  /*0ae0*/  SHF.L.U32 R75, R63, 0x1, RZ ;  /* 0x000000013f4b7819 */ /* 0x000fe400000006ff */
        /* <DEDUP_REMOVED lines=117> */
[----:B-----5:R-:W-:-:S05]  /*1240*/  FADD.FTZ R73, R30, R101 ;  /* 0x000000651e497221 */ /* 0x020fca0000010000 */
[----:B------:R-:W-:Y:S01]  /*1250*/  FSETP.GTU.FTZ.AND P4, PT, R73, 20, PT ;  /* 0x41a000004900780b */ /* 0x000fe20003f9c000 */
[----:B-1----:R-:W-:-:S03]  /*1260*/  HADD2.F32 R8, -RZ, R8.H0_H0 ;  /* 0x20000008ff087230 */ /* 0x002fc60000004100 */
[----:B------:R-:W-:Y:S01]  /*1270*/  ISETP.EQ.OR P4, PT, RZ, UR6, P4 ;  /* 0x00000006ff007c0c */ /* 0x000fe2000a782670 */
[----:B--2---:R-:W-:Y:S01]  /*1280*/  HADD2.F32 R72, -RZ, R9.H0_H0 ;  /* 0x20000009ff487230 */ /* 0x004fe20000004100 */
[--C-:B------:R-:W-:Y:S01]  /*1290*/  FADD.FTZ R71, R8, R101.reuse ;  /* 0x0000006508477221 */ /* 0x100fe20000010000 */
[----:B---3--:R-:W-:Y:S02]  /*12a0*/  HADD2.F32 R10, -RZ, R10.H0_H0 ;  /* 0x2000000aff0a7230 */ /* 0x008fe40000004100 */
[----:B----4-:R-:W-:Y:S02]  /*12b0*/  HADD2.F32 R70, -RZ, R11.H0_H0 ;  /* 0x2000000bff467230 */ /* 0x010fe40000004100 */
[----:B------:R-:W-:Y:S01]  /*12c0*/  HADD2.F32 R12, -RZ, R12.H0_H0 ;  /* 0x2000000cff0c7230 */ /* 0x000fe20000004100 */
[--C-:B------:R-:W-:Y:S01]  /*12d0*/  FADD.FTZ R72, R72, R101.reuse ;  /* 0x0000006548487221 */ /* 0x100fe20000010000 */
[----:B------:R-:W-:Y:S01]  /*12e0*/  HADD2.F32 R8, -RZ, R13.H0_H0 ;  /* 0x2000000dff087230 */ /* 0x000fe20000004100 */
[--C-:B------:R-:W-:Y:S01]  /*12f0*/  FADD.FTZ R69, R10, R101.reuse ;  /* 0x000000650a457221 */ /* 0x100fe20000010000 */
[----:B------:R-:W-:Y:S01]  /*1300*/  MOV R17, c[0x0][0x16c] ;  /* 0x00005b0000117a02 */ /* 0x000fe20000000f00 */
[--C-:B------:R-:W-:Y:S01]  /*1310*/  FADD.FTZ R70, R70, R101.reuse ;  /* 0x0000006546467221 */ /* 0x100fe20000010000 */
[----:B------:R-:W-:Y:S01]  /*1320*/  FSETP.GTU.FTZ.AND P5, PT, R71, 20, PT ;  /* 0x41a000004700780b */ /* 0x000fe20003fbc000 */
[--C-:B------:R-:W-:Y:S01]  /*1330*/  FADD.FTZ R68, R12, R101.reuse ;  /* 0x000000650c447221 */ /* 0x100fe20000010000 */
[----:B------:R-:W-:Y:S01]  /*1340*/  ISETP.GE.AND P6, PT, R17, 0x1, PT ;  /* 0x000000011100780c */ /* 0x000fe20003fc6270 */
[----:B------:R-:W-:Y:S01]  /*1350*/  FADD.FTZ R67, R8, R101 ;  /* 0x0000006508437221 */ /* 0x000fe20000010000 */
[----:B------:R-:W-:-:S02]  /*1360*/  FSETP.GTU.FTZ.AND P3, PT, R72, 20, PT ;  /* 0x41a000004800780b */ /* 0x000fc40003f7c000 */
[----:B------:R-:W-:Y:S02]  /*1370*/  FSETP.GTU.FTZ.AND P2, PT, R69, 20, PT ;  /* 0x41a000004500780b */ /* 0x000fe40003f5c000 */
[----:B------:R-:W-:Y:S02]  /*1380*/  FSETP.GTU.FTZ.AND P1, PT, R70, 20, PT ;  /* 0x41a000004600780b */ /* 0x000fe40003f3c000 */
[----:B------:R-:W-:Y:S02]  /*1390*/  FSETP.GTU.FTZ.AND P0, PT, R68, 20, PT ;  /* 0x41a000004400780b */ /* 0x000fe40003f1c000 */
[----:B------:R-:W-:Y:S01]  /*13a0*/  ISETP.EQ.OR P5, PT, RZ, UR6, P5 ;  /* 0x00000006ff007c0c */ /* 0x000fe2000afa2670 */
[----:B------:R-:W-:Y:S07]  /*13b0*/  @P4 BRA `(.L_x_45) ;  /* 0x000001f000004947 */ /* 0x000fee0003800000 */
[----:B------:R-:W-:Y:S01]  /*13c0*/  FMUL.FTZ R73, R73, 1.4426950216293334961 ;  /* 0x3fb8aa3b49497820 */ /* 0x000fe20000410000 */
[----:B------:R-:W-:Y:S01]  /*13d0*/  HFMA2.MMA R10, -RZ, RZ, 1.625, 0 ;  /* 0x3e800000ff0a7435 */ /* 0x000fe200000001ff */
[----:B------:R-:W-:Y:S02]  /*13e0*/  MOV R11, 0x3d39bf78 ;  /* 0x3d39bf78000b7802 */ /* 0x000fe40000000f00 */
        /* <DEDUP_REMOVED lines=28> */
.L_x_45:
[----:B------:R-:W-:Y:S05]  /*15b0*/  BSYNC B0 ;  /* 0x0000000000007941 */ /* 0x000fea0003800000 */
.L_x_44:
[----:B------:R-:W-:Y:S01]  /*15c0*/  HADD2.F32 R14, -RZ, R14.H0_H0 ;  /* 0x2000000eff0e7230 */ /* 0x000fe20000004100 */
[----:B------:R-:W-:Y:S01]  /*15d0*/  BSSY B0, `(.L_x_46) ;  /* 0x0000023000007945 */ /* 0x000fe20003800000 */
[----:B------:R-:W-:-:S03]  /*15e0*/  FSETP.GTU.FTZ.AND P4, PT, R67, 20, PT ;  /* 0x41a000004300780b */ /* 0x000fc60003f9c000 */
[----:B------:R-:W-:Y:S01]  /*15f0*/  FADD.FTZ R66, R14, R101 ;  /* 0x000000650e427221 */ /* 0x000fe20000010000 */
[----:B------:R-:W-:Y:S05]  /*1600*/  @P5 BRA `(.L_x_47) ;  /* 0x000001f000005947 */ /* 0x000fea0003800000 */
        /* <DEDUP_REMOVED lines=31> */
.L_x_47:
[----:B------:R-:W-:Y:S05]  /*1800*/  BSYNC B0 ;  /* 0x0000000000007941 */ /* 0x000fea0003800000 */
.L_x_46:
        /* <DEDUP_REMOVED lines=38> */
.L_x_49:
[----:B------:R-:W-:Y:S05]  /*1a70*/  BSYNC B0 ;  /* 0x0000000000007941 */ /* 0x000fea0003800000 */
.L_x_48:
        /* <DEDUP_REMOVED lines=36> */
.L_x_51:
[----:B------:R-:W-:Y:S05]  /*1cc0*/  BSYNC B0 ;  /* 0x0000000000007941 */ /* 0x000fea0003800000 */
.L_x_50:
        /* <DEDUP_REMOVED lines=38> */
.L_x_53:
[----:B------:R-:W-:Y:S05]  /*1f30*/  BSYNC B0 ;  /* 0x0000000000007941 */ /* 0x000fea0003800000 */
.L_x_52:
        /* <DEDUP_REMOVED lines=36> */
.L_x_55:
[----:B------:R-:W-:Y:S05]  /*2180*/  BSYNC B0 ;  /* 0x0000000000007941 */ /* 0x000fea0003800000 */
.L_x_54:
        /* <DEDUP_REMOVED lines=38> */
.L_x_57:
[----:B------:R-:W-:Y:S05]  /*23f0*/  BSYNC B0 ;  /* 0x0000000000007941 */ /* 0x000fea0003800000 */
.L_x_56:
[----:B------:R-:W-:Y:S01]  /*2400*/  HADD2.F32 R4, -RZ, R3.H0_H0 ;  /* 0x20000003ff047230 */ /* 0x000fe20000004100 */
[----:B------:R-:W-:Y:S01]  /*2410*/  BSSY B0, `(.L_x_58) ;  /* 0x0000024000007945 */ /* 0x000fe20003800000 */
[----:B------:R-:W-:Y:S01]  /*2420*/  FSETP.GTU.FTZ.AND P4, PT, R62, 20, PT ;  /* 0x41a000003e00780b */ /* 0x000fe20003f9c000 */
[----:B------:R-:W-:Y:S02]  /*2430*/  HADD2.F32 R60, -RZ, R60.H0_H0 ;  /* 0x2000003cff3c7230 */ /* 0x000fe40000004100 */
        /* <DEDUP_REMOVED lines=33> */
.L_x_59:
[----:B------:R-:W-:Y:S05]  /*2650*/  BSYNC B0 ;  /* 0x0000000000007941 */ /* 0x000fea0003800000 */
.L_x_58:
        /* <DEDUP_REMOVED lines=42> */
.L_x_61:
[----:B------:R-:W-:Y:S05]  /*2900*/  BSYNC B0 ;  /* 0x0000000000007941 */ /* 0x000fea0003800000 */
.L_x_60:
        /* <DEDUP_REMOVED lines=10> */
[----:B------:R-:W-:Y:S01]  /*29b0*/  HFMA2.MMA R4, -RZ, RZ, 1.625, 0 ;  /* 0x3e800000ff047435 */ /* 0x000fe200000001ff */
[----:B------:R-:W-:-:S02]  /*29c0*/  MOV R7, 0x3d39bf78 ;  /* 0x3d39bf7800077802 */ /* 0x000fc40000000f00 */
        /* <DEDUP_REMOVED lines=28> */
.L_x_63:
[----:B------:R-:W-:Y:S05]  /*2b90*/  BSYNC B0 ;  /* 0x0000000000007941 */ /* 0x000fea0003800000 */
.L_x_62:
        /* <DEDUP_REMOVED lines=46> */
.L_x_65:
[----:B------:R-:W-:Y:S05]  /*2e80*/  BSYNC B0 ;  /* 0x0000000000007941 */ /* 0x000fea0003800000 */
.L_x_64:
[----:B------:R-:W-:Y:S01]  /*2e90*/  BSSY B0, `(.L_x_66) ;  /* 0x0000021000007945 */ /* 0x000fe20003800000 */
        /* <DEDUP_REMOVED lines=32> */
.L_x_67:
[----:B------:R-:W-:Y:S05]  /*30a0*/  BSYNC B0 ;  /* 0x0000000000007941 */ /* 0x000fea0003800000 */
.L_x_66:
        /* <DEDUP_REMOVED lines=33> */
.L_x_69:
[----:B------:R-:W-:Y:S05]  /*32c0*/  BSYNC B0 ;  /* 0x0000000000007941 */ /* 0x000fea0003800000 */
.L_x_68:
        /* <DEDUP_REMOVED lines=33> */
.L_x_71:
[----:B------:R-:W-:Y:S05]  /*34e0*/  BSYNC B0 ;  /* 0x0000000000007941 */ /* 0x000fea0003800000 */
.L_x_70:
        /* <DEDUP_REMOVED lines=33> */
.L_x_73:
[----:B------:R-:W-:Y:S05]  /*3700*/  BSYNC B0 ;  /* 0x0000000000007941 */ /* 0x000fea0003800000 */
.L_x_72:
        /* <DEDUP_REMOVED lines=33> */
.L_x_75:
[----:B------:R-:W-:Y:S05]  /*3920*/  BSYNC B0 ;  /* 0x0000000000007941 */ /* 0x000fea0003800000 */
.L_x_74:
        /* <DEDUP_REMOVED lines=19> */
[----:B------:R-:W-:-:S09]  /*3a60*/  HFMA2.MMA R0, -RZ, RZ, 0, 0 ;  /* 0x00000000ff007435 */ /* 0x000fd200000001ff */
.L_x_82:
        /* <DEDUP_REMOVED lines=10> */
[----:B------:R-:W-:-:S05]  /*3b10*/  LEA.HI.X R39, R36, c[0x0][0x224], R37, 0x3, P0 ;  /* 0x0000890024277a11 */ /* 0x000fca00000f1c25 */
[----:B------:R-:W2:Y:S01]  /*3b20*/  LDG.E.64 R36, [R38.64] ;  /* 0x0000000426247981 */ /* 0x000ea2000c1e1b00 */
[----:B------:R-:W-:Y:S01]  /*3b30*/  MOV R106, 0xfffff800 ;  /* 0xfffff800006a7802 */ /* 0x000fe20000000f00 */
[----:B------:R-:W-:Y:S02]  /*3b40*/  IMAD R44, R102, c[0x0][0x1b8], RZ ;  /* 0x00006e00662c7a24 */ /* 0x000fe400078e02ff */
[----:B------:R-:W0:Y:S01]  /*3b50*/  S2R R107, SR_TID.X ;  /* 0x00000000006b7919 */ /* 0x000e220000002100 */
[----:B------:R-:W-:Y:S02]  /*3b60*/  FMUL.FTZ R132, R26, R65 ;  /* 0x000000411a847220 */ /* 0x000fe40000410000 */
[----:B------:R-:W-:Y:S02]  /*3b70*/  IMAD R106, R97, R106, c[0x0][0x168] ;  /* 0x00005a00616a7624 */ /* 0x000fe400078e026a */
[----:B------:R-:W-:Y:S01]  /*3b80*/  FMUL.FTZ R153, R22, R61 ;  /* 0x0000003d16997220 */ /* 0x000fe20000410000 */
[----:B0-----:R-:W-:-:S04]  /*3b90*/  SHF.L.U32 R104, R107, 0x4, RZ ;  /* 0x000000046b687819 */ /* 0x001fc800000006ff */
[C---:B------:R-:W-:Y:S02]  /*3ba0*/  IADD3 R59, R104.reuse, 0x1, RZ ;  /* 0x00000001683b7810 */ /* 0x040fe40007ffe0ff */
[C---:B------:R-:W-:Y:S02]  /*3bb0*/  IADD3 R57, R104.reuse, 0x2, RZ ;  /* 0x0000000268397810 */ /* 0x040fe40007ffe0ff */
[C---:B------:R-:W-:Y:S02]  /*3bc0*/  IADD3 R123, R104.reuse, 0x3, RZ ;  /* 0x00000003687b7810 */ /* 0x040fe40007ffe0ff */
[-C--:B------:R-:W-:Y:S02]  /*3bd0*/  ISETP.GE.U32.AND P1, PT, R59, R106.reuse, PT ;  /* 0x0000006a3b00720c */ /* 0x080fe40003f26070 */
[----:B------:R-:W-:Y:S02]  /*3be0*/  IADD3 R59, R104, 0x4, RZ ;  /* 0x00000004683b7810 */ /* 0x000fe40007ffe0ff */
[----:B------:R-:W-:-:S02]  /*3bf0*/  ISETP.GE.U32.AND P2, PT, R57, R106, PT ;  /* 0x0000006a3900720c */ /* 0x000fc40003f46070 */
[----:B------:R-:W-:Y:S02]  /*3c00*/  IADD3 R57, R104, 0x5, RZ ;  /* 0x0000000568397810 */ /* 0x000fe40007ffe0ff */
[-C--:B------:R-:W-:Y:S01]  /*3c10*/  ISETP.GE.U32.AND P3, PT, R123, R106.reuse, PT ;  /* 0x0000006a7b00720c */ /* 0x080fe20003f66070 */
[----:B------:R-:W-:Y:S01]  /*3c20*/  IMAD R123, R49, c[0x0][0x1a0], RZ ;  /* 0x00006800317b7a24 */ /* 0x000fe200078e02ff */
[-C--:B------:R-:W-:Y:S01]  /*3c30*/  ISETP.GE.U32.AND P5, PT, R59, R106.reuse, PT ;  /* 0x0000006a3b00720c */ /* 0x080fe20003fa6070 */
[----:B------:R-:W-:Y:S01]  /*3c40*/  IMAD R59, R49, c[0x0][0x1c0], RZ ;  /* 0x00007000313b7a24 */ /* 0x000fe200078e02ff */
[----:B------:R-:W-:Y:S01]  /*3c50*/  ISETP.GE.U32.AND P6, PT, R57, R106, PT ;  /* 0x0000006a3900720c */ /* 0x000fe20003fc6070 */
[C---:B------:R-:W-:Y:S02]  /*3c60*/  IMAD R57, R0.reuse, c[0x0][0x1a4], R123 ;  /* 0x0000690000397a24 */ /* 0x040fe400078e027b */
[----:B------:R-:W-:Y:S01]  /*3c70*/  IMAD R129, R0, c[0x0][0x1c4], R59 ;  /* 0x0000710000817a24 */ /* 0x000fe200078e023b */
[----:B------:R-:W-:Y:S01]  /*3c80*/  IADD3 R59, R104, 0x8, RZ ;  /* 0x00000008683b7810 */ /* 0x000fe20007ffe0ff */
[----:B------:R-:W-:-:S02]  /*3c90*/  FMUL.FTZ R150, R21, R62 ;  /* 0x0000003e15967220 */ /* 0x000fc40000410000 */
[----:B--2---:R-:W-:Y:S02]  /*3ca0*/  FMUL.FTZ R48, R36, 1.4426950216293334961 ;  /* 0x3fb8aa3b24307820 */ /* 0x004fe40000410000 */
[C---:B------:R-:W-:Y:S02]  /*3cb0*/  FMUL.FTZ R36, R37.reuse, R71 ;  /* 0x0000004725247220 */ /* 0x040fe40000410000 */
[C---:B------:R-:W-:Y:S02]  /*3cc0*/  FMUL.FTZ R40, R37.reuse, R73 ;  /* 0x0000004925287220 */ /* 0x040fe40000410000 */
[----:B------:R-:W-:Y:S02]  /*3cd0*/  FMUL.RZ R41, R36, 0.15915493667125701904 ;  /* 0x3e22f98324297820 */ /* 0x000fe4000040c000 */
[----:B------:R-:W-:Y:S02]  /*3ce0*/  FMUL.FTZ R36, R37, R72 ;  /* 0x0000004825247220 */ /* 0x000fe40000410000 */
[----:B------:R-:W-:Y:S01]  /*3cf0*/  FMUL.RZ R40, R40, 0.15915493667125701904 ;  /* 0x3e22f98328287820 */ /* 0x000fe2000040c000 */
[----:B------:R-:W-:Y:S01]  /*3d00*/  MUFU.SIN R47, R41 ;  /* 0x00000029002f7308 */ /* 0x000fe20000000400 */
[----:B------:R-:W-:-:S02]  /*3d10*/  FMUL.RZ R38, R36, 0.15915493667125701904 ;  /* 0x3e22f98324267820 */ /* 0x000fc4000040c000 */
[C---:B------:R-:W-:Y:S02]  /*3d20*/  FMUL.FTZ R36, R37.reuse, R69 ;  /* 0x0000004525247220 */ /* 0x040fe40000410000 */
[----:B------:R-:W-:Y:S02]  /*3d30*/  FMUL.FTZ R42, R48, R65 ;  /* 0x00000041302a7220 */ /* 0x000fe40000410000 */
[----:B------:R-:W-:Y:S01]  /*3d40*/  FMUL.RZ R39, R36, 0.15915493667125701904 ;  /* 0x3e22f98324277820 */ /* 0x000fe2000040c000 */
[----:B------:R-:W-:Y:S01]  /*3d50*/  MUFU.SIN R50, R40 ;  /* 0x0000002800327308 */ /* 0x000fe20000000400 */
[----:B------:R-:W-:Y:S02]  /*3d60*/  FMUL.FTZ R36, R37, R70 ;  /* 0x0000004625247220 */ /* 0x000fe40000410000 */
[C---:B------:R-:W-:Y:S02]  /*3d70*/  FMUL.FTZ R115, R48.reuse, R68 ;  /* 0x0000004430737220 */ /* 0x040fe40000410000 */
[----:B------:R-:W-:-:S02]  /*3d80*/  FMUL.FTZ R122, R48, R66 ;  /* 0x00000042307a7220 */ /* 0x000fc40000410000 */
[C---:B------:R-:W-:Y:S01]  /*3d90*/  FMUL.FTZ R118, R48.reuse, R67 ;  /* 0x0000004330767220 */ /* 0x040fe20000410000 */
[----:B------:R0:W-:Y:S01]  /*3da0*/  MUFU.COS R54, R40 ;  /* 0x0000002800367308 */ /* 0x0001e20000000000 */
[C---:B------:R-:W-:Y:S02]  /*3db0*/  FMUL.FTZ R113, R48.reuse, R70 ;  /* 0x0000004630717220 */ /* 0x040fe40000410000 */
[C---:B------:R-:W-:Y:S02]  /*3dc0*/  FMUL.FTZ R112, R48.reuse, R69 ;  /* 0x0000004530707220 */ /* 0x040fe40000410000 */
[C---:B------:R-:W-:Y:S02]  /*3dd0*/  FMUL.FTZ R52, R48.reuse, R72 ;  /* 0x0000004830347220 */ /* 0x040fe40000410000 */
[----:B------:R-:W-:Y:S01]  /*3de0*/  FMUL.FTZ R46, R48, R71 ;  /* 0x00000047302e7220 */ /* 0x000fe20000410000 */
[----:B------:R-:W-:Y:S01]  /*3df0*/  MUFU.SIN R53, R38 ;  /* 0x0000002600357308 */ /* 0x000fe20000000400 */
[----:B0-----:R-:W-:-:S02]  /*3e00*/  FMUL.RZ R40, R36, 0.15915493667125701904 ;  /* 0x3e22f98324287820 */ /* 0x001fc4000040c000 */
[C---:B------:R-:W-:Y:S02]  /*3e10*/  FMUL.FTZ R36, R37.reuse, R68 ;  /* 0x0000004425247220 */ /* 0x040fe40000410000 */
[C---:B------:R-:W-:Y:S02]  /*3e20*/  FMUL.FTZ R55, R48.reuse, R73 ;  /* 0x0000004930377220 */ /* 0x040fe40000410000 */
[----:B------:R-:W-:Y:S01]  /*3e30*/  FMUL.FTZ R126, R37, R61 ;  /* 0x0000003d257e7220 */ /* 0x000fe20000410000 */
[----:B------:R0:W-:Y:S01]  /*3e40*/  MUFU.COS R51, R38 ;  /* 0x0000002600337308 */ /* 0x0001e20000000000 */
[----:B------:R-:W-:Y:S02]  /*3e50*/  FMUL.FTZ R123, R48, R64 ;  /* 0x00000040307b7220 */ /* 0x000fe40000410000 */
[----:B------:R-:W-:Y:S02]  /*3e60*/  FMUL.RZ R126, R126, 0.15915493667125701904 ;  /* 0x3e22f9837e7e7820 */ /* 0x000fe4000040c000 */
[----:B------:R-:W-:-:S03]  /*3e70*/  FMUL.FTZ R137, R48, R62 ;  /* 0x0000003e30897220 */ /* 0x000fc60000410000 */
        /* <DEDUP_REMOVED lines=11> */
[----:B------:R-:W-:Y:S08]  /*3f30*/  MUFU.SIN R120, R40 ;  /* 0x0000002800787308 */ /* 0x000ff00000000400 */
[----:B------:R0:W-:Y:S08]  /*3f40*/  MUFU.COS R121, R40 ;  /* 0x0000002800797308 */ /* 0x0001f00000000000 */
[----:B------:R-:W-:Y:S01]  /*3f50*/  MUFU.COS R116, R38 ;  /* 0x0000002600747308 */ /* 0x000fe20000000000 */
[----:B0-----:R-:W-:-:S04]  /*3f60*/  IMAD R40, R102, c[0x0][0x198], RZ ;  /* 0x0000660066287a24 */ /* 0x001fc800078e02ff */
[----:B------:R-:W-:-:S03]  /*3f70*/  IMAD R43, R105, c[0x0][0x19c], R40 ;  /* 0x00006700692b7a24 */ /* 0x000fc600078e0228 */
[----:B------:R-:W-:Y:S08]  /*3f80*/  MUFU.SIN R119, R39 ;  /* 0x0000002700777308 */ /* 0x000ff00000000400 */
[----:B------:R0:W-:Y:S08]  /*3f90*/  MUFU.COS R117, R39 ;  /* 0x0000002700757308 */ /* 0x0001f00000000000 */
[----:B------:R1:W-:Y:S01]  /*3fa0*/  MUFU.COS R45, R41 ;  /* 0x00000029002d7308 */ /* 0x0003e20000000000 */
[----:B0-----:R-:W-:-:S05]  /*3fb0*/  IMAD.WIDE.U32 R38, R105, c[0x0][0x198], RZ ;  /* 0x0000660069267a25 */ /* 0x001fca00078e00ff */
[----:B------:R-:W-:Y:S01]  /*3fc0*/  IADD3 R39, R39, R43, RZ ;  /* 0x0000002b27277210 */ /* 0x000fe20007ffe0ff */
[----:B------:R-:W-:Y:S01]  /*3fd0*/  IMAD R43, R105, c[0x0][0x1bc], R44 ;  /* 0x00006f00692b7a24 */ /* 0x000fe200078e022c */
[----:B------:R0:W-:Y:S01]  /*3fe0*/  MUFU.EX2 R124, R42 ;  /* 0x0000002a007c7308 */ /* 0x0001e20000000800 */
[----:B-1----:R-:W-:Y:S02]  /*3ff0*/  FMUL.RZ R41, R36, 0.15915493667125701904 ;  /* 0x3e22f98324297820 */ /* 0x002fe4000040c000 */
[----:B------:R-:W-:Y:S02]  /*4000*/  FMUL.FTZ R36, R37, R63 ;  /* 0x0000003f25247220 */ /* 0x000fe40000410000 */
[----:B------:R-:W-:-:S03]  /*4010*/  IMAD.WIDE.U32 R38, R0, c[0x0][0x1a0], R38 ;  /* 0x0000680000267a25 */ /* 0x000fc600078e0026 */
[----:B------:R-:W1:Y:S01]  /*4020*/  MUFU.SIN R125, R41 ;  /* 0x00000029007d7308 */ /* 0x000e620000000400 */
[----:B------:R-:W-:Y:S01]  /*4030*/  FMUL.RZ R56, R36, 0.15915493667125701904 ;  /* 0x3e22f98324387820 */ /* 0x000fe2000040c000 */
[----:B------:R-:W-:Y:S01]  /*4040*/  IADD3 R57, R39, R57, RZ ;  /* 0x0000003927397210 */ /* 0x000fe20007ffe0ff */
[----:B0-----:R-:W-:-:S04]  /*4050*/  FMUL.FTZ R42, R37, R64 ;  /* 0x00000040252a7220 */ /* 0x001fc80000410000 */
[----:B------:R-:W-:Y:S01]  /*4060*/  FMUL.RZ R128, R42, 0.15915493667125701904 ;  /* 0x3e22f9832a807820 */ /* 0x000fe2000040c000 */
[----:B------:R0:W2:Y:S08]  /*4070*/  MUFU.COS R127, R41 ;  /* 0x00000029007f7308 */ /* 0x0000b00000000000 */
[----:B------:R-:W3:Y:S01]  /*4080*/  MUFU.EX2 R115, R115 ;  /* 0x0000007300737308 */ /* 0x000ee20000000800 */
[----:B0-----:R-:W-:-:S04]  /*4090*/  IMAD.WIDE.U32 R40, R105, c[0x0][0x1b8], RZ ;  /* 0x00006e0069287a25 */ /* 0x001fc800078e00ff */
[----:B-1----:R-:W-:Y:S01]  /*40a0*/  FMUL.FTZ R125, R124, R125 ;  /* 0x0000007d7c7d7220 */ /* 0x002fe20000410000 */
[----:B------:R-:W-:Y:S01]  /*40b0*/  IADD3 R41, R41, R43, RZ ;  /* 0x0000002b29297210 */ /* 0x000fe20007ffe0ff */
[----:B------:R-:W-:Y:S01]  /*40c0*/  FMUL.FTZ R43, R48, R63 ;  /* 0x0000003f302b7220 */ /* 0x000fe20000410000 */
[----:B------:R-:W0:Y:S01]  /*40d0*/  MUFU.EX2 R122, R122 ;  /* 0x0000007a007a7308 */ /* 0x000e220000000800 */
[----:B--2---:R-:W-:Y:S02]  /*40e0*/  FMUL.FTZ R127, R124, R127 ;  /* 0x0000007f7c7f7220 */ /* 0x004fe40000410000 */
[----:B------:R-:W-:-:S05]  /*40f0*/  IMAD.WIDE.U32 R40, R0, c[0x0][0x1c0], R40 ;  /* 0x0000700000287a25 */ /* 0x000fca00078e0028 */
[----:B------:R-:W-:Y:S01]  /*4100*/  MUFU.SIN R36, R56 ;  /* 0x0000003800247308 */ /* 0x000fe20000000400 */
[----:B------:R-:W-:Y:S01]  /*4110*/  IADD3 R41, R41, R129, RZ ;  /* 0x0000008129297210 */ /* 0x000fe20007ffe0ff */
[----:B---3--:R-:W-:Y:S01]  /*4120*/  FMUL.FTZ R114, R115, R114 ;  /* 0x0000007273727220 */ /* 0x008fe20000410000 */
[----:B------:R-:W-:Y:S01]  /*4130*/  LEA R58, P4, R40, c[0x0][0x230], 0x3 ;  /* 0x00008c00283a7a11 */ /* 0x000fe200078818ff */
[----:B------:R-:W-:Y:S02]  /*4140*/  FMUL.FTZ R129, R27, R66 ;  /* 0x000000421b817220 */ /* 0x000fe40000410000 */
[----:B------:R-:W-:Y:S01]  /*4150*/  FMUL.FTZ R116, R115, R116 ;  /* 0x0000007473747220 */ /* 0x000fe20000410000 */
[----:B------:R-:W-:Y:S01]  /*4160*/  IADD3 R115, R104, 0xb, RZ ;  /* 0x0000000b68737810 */ /* 0x000fe20007ffe0ff */
[----:B------:R1:W-:Y:S01]  /*4170*/  MUFU.COS R44, R56 ;  /* 0x00000038002c7308 */ /* 0x0003e20000000000 */
[C---:B0-----:R-:W-:Y:S02]  /*4180*/  FMUL.FTZ R120, R122.reuse, R120 ;  /* 0x000000787a787220 */ /* 0x041fe40000410000 */
[----:B------:R-:W-:Y:S01]  /*4190*/  FMUL.FTZ R130, R122, R121 ;  /* 0x000000797a827220 */ /* 0x000fe20000410000 */
[----:B------:R-:W-:Y:S01]  /*41a0*/  IADD3 R121, R104, 0x9, RZ ;  /* 0x0000000968797810 */ /* 0x000fe20007ffe0ff */
[----:B------:R-:W-:Y:S01]  /*41b0*/  FMUL.FTZ R122, R37, R62 ;  /* 0x0000003e257a7220 */ /* 0x000fe20000410000 */
[----:B------:R-:W-:-:S02]  /*41c0*/  FSEL R124, R116, 1, !P6 ;  /* 0x3f800000747c7808 */ /* 0x000fc40007000000 */
[----:B------:R-:W0:Y:S01]  /*41d0*/  MUFU.EX2 R118, R118 ;  /* 0x0000007600767308 */ /* 0x000e220000000800 */
[----:B-1----:R-:W-:Y:S01]  /*41e0*/  LEA R56, P0, R38, c[0x0][0x228], 0x3 ;  /* 0x00008a0026387a11 */ /* 0x002fe200078018ff */
[----:B------:R-:W-:-:S03]  /*41f0*/  FMUL.RZ R122, R122, 0.15915493667125701904 ;  /* 0x3e22f9837a7a7820 */ /* 0x000fc6000040c000 */
[----:B------:R-:W-:Y:S02]  /*4200*/  LEA.HI.X R57, R38, c[0x0][0x22c], R57, 0x3, P0 ;  /* 0x00008b0026397a11 */ /* 0x000fe400000f1c39 */
[-C--:B------:R-:W-:Y:S01]  /*4210*/  ISETP.GE.U32.AND P0, PT, R59, R106.reuse, PT ;  /* 0x0000006a3b00720c */ /* 0x080fe20003f06070 */
[----:B------:R-:W1:Y:S01]  /*4220*/  MUFU.EX2 R113, R113 ;  /* 0x0000007100717308 */ /* 0x000e620000000800 */
[----:B------:R-:W-:Y:S02]  /*4230*/  LEA.HI.X R59, R40, c[0x0][0x234], R41, 0x3, P4 ;  /* 0x00008d00283b7a11 */ /* 0x000fe400020f1c29 */
[C---:B------:R-:W-:Y:S01]  /*4240*/  IADD3 R41, R104.reuse, 0x6, RZ ;  /* 0x0000000668297810 */ /* 0x040fe20007ffe0ff */
[----:B------:R-:W2:Y:S01]  /*4250*/  LDG.E.64 R56, [R56.64] ;  /* 0x0000000438387981 */ /* 0x000ea2000c1e1b00 */
[----:B------:R-:W-:Y:S02]  /*4260*/  FSEL R134, R125, RZ, !P0 ;  /* 0x000000ff7d867208 */ /* 0x000fe40004000000 */
[-C--:B------:R-:W-:Y:S01]  /*4270*/  ISETP.GE.U32.AND P4, PT, R41, R106.reuse, PT ;  /* 0x0000006a2900720c */ /* 0x080fe20003f86070 */
[----:B------:R-:W3:Y:S01]  /*4280*/  MUFU.EX2 R112, R112 ;  /* 0x0000007000707308 */ /* 0x000ee20000000800 */
[----:B------:R-:W-:Y:S01]  /*4290*/  IADD3 R41, R104, 0x7, RZ ;  /* 0x0000000768297810 */ /* 0x000fe20007ffe0ff */
[C---:B0-----:R-:W-:Y:S01]  /*42a0*/  FMUL.FTZ R119, R118.reuse, R119 ;  /* 0x0000007776777220 */ /* 0x041fe20000410000 */
[----:B------:R-:W-:Y:S01]  /*42b0*/  FSEL R133, R127, 1, !P0 ;  /* 0x3f8000007f857808 */ /* 0x000fe20004000000 */
[----:B------:R-:W-:Y:S01]  /*42c0*/  FMUL.FTZ R127, R118, R117 ;  /* 0x00000075767f7220 */ /* 0x000fe20000410000 */
[----:B------:R-:W-:Y:S01]  /*42d0*/  FSEL R132, R132, RZ, !P0 ;  /* 0x000000ff84847208 */ /* 0x000fe20004000000 */
[----:B------:R-:W2:Y:S01]  /*42e0*/  LDG.E.64 R58, [R58.64] ;  /* 0x000000043a3a7981 */ /* 0x000ea2000c1e1b00 */
[----:B------:R-:W-:Y:S01]  /*42f0*/  ISETP.GE.U32.AND P0, PT, R41, R106, PT ;  /* 0x0000006a2900720c */ /* 0x000fe20003f06070 */
[----:B------:R-:W0:Y:S01]  /*4300*/  MUFU.EX2 R52, R52 ;  /* 0x0000003400347308 */ /* 0x000e220000000800 */
[----:B------:R-:W-:Y:S01]  /*4310*/  FSEL R125, R114, RZ, !P6 ;  /* 0x000000ff727d7208 */ /* 0x000fe20007000000 */
[----:B------:R-:W-:Y:S01]  /*4320*/  FMUL.FTZ R114, R37, R35 ;  /* 0x0000002325727220 */ /* 0x000fe20000410000 */
[----:B------:R-:W-:Y:S01]  /*4330*/  FSEL R131, R120, RZ, !P0 ;  /* 0x000000ff78837208 */ /* 0x000fe20004000000 */
[C---:B-1----:R-:W-:Y:S01]  /*4340*/  FMUL.FTZ R111, R113.reuse, R111 ;  /* 0x0000006f716f7220 */ /* 0x042fe20000410000 */
[----:B------:R-:W-:Y:S01]  /*4350*/  IADD3 R117, R104, 0xa, RZ ;  /* 0x0000000a68757810 */ /* 0x000fe20007ffe0ff */
[----:B------:R-:W-:Y:S01]  /*4360*/  FMUL.FTZ R108, R113, R108 ;  /* 0x0000006c716c7220 */ /* 0x000fe20000410000 */
[----:B------:R-:W-:Y:S01]  /*4370*/  FSEL R130, R130, 1, !P0 ;  /* 0x3f80000082827808 */ /* 0x000fe20004000000 */
[----:B------:R-:W1:Y:S01]  /*4380*/  MUFU.EX2 R46, R46 ;  /* 0x0000002e002e7308 */ /* 0x000e620000000800 */
[----:B------:R-:W-:Y:S01]  /*4390*/  FMUL.FTZ R120, R31, R70 ;  /* 0x000000461f787220 */ /* 0x000fe20000410000 */
[----:B------:R-:W-:Y:S01]  /*43a0*/  FSEL R129, R129, RZ, !P0 ;  /* 0x000000ff81817208 */ /* 0x000fe20004000000 */
[----:B---3--:R-:W-:Y:S01]  /*43b0*/  FMUL.FTZ R110, R112, R110 ;  /* 0x0000006e706e7220 */ /* 0x008fe20000410000 */
[----:B------:R-:W-:Y:S01]  /*43c0*/  FSEL R127, R127, 1, !P4 ;  /* 0x3f8000007f7f7808 */ /* 0x000fe20006000000 */
[----:B------:R-:W-:Y:S01]  /*43d0*/  FMUL.FTZ R41, R48, R61 ;  /* 0x0000003d30297220 */ /* 0x000fe20000410000 */
[----:B------:R-:W-:-:S02]  /*43e0*/  ISETP.GE.U32.AND P0, PT, R121, R106, PT ;  /* 0x0000006a7900720c */ /* 0x000fc40003f06070 */
[----:B------:R-:W3:Y:S01]  /*43f0*/  MUFU.EX2 R55, R55 ;  /* 0x0000003700377308 */ /* 0x000ee20000000800 */
[C---:B0-----:R-:W-:Y:S01]  /*4400*/  FMUL.FTZ R51, R52.reuse, R51 ;  /* 0x0000003334337220 */ /* 0x041fe20000410000 */
[----:B------:R-:W-:Y:S01]  /*4410*/  FSEL R121, R111, 1, !P5 ;  /* 0x3f8000006f797808 */ /* 0x000fe20006800000 */
[----:B------:R-:W-:Y:S01]  /*4420*/  FMUL.FTZ R53, R52, R53 ;  /* 0x0000003534357220 */ /* 0x000fe20000410000 */
[----:B------:R-:W-:Y:S01]  /*4430*/  FSEL R120, R120, RZ, !P5 ;  /* 0x000000ff78787208 */ /* 0x000fe20006800000 */
[----:B------:R-:W-:Y:S01]  /*4440*/  FMUL.FTZ R52, R48, R35 ;  /* 0x0000002330347220 */ /* 0x000fe20000410000 */
[----:B------:R-:W-:Y:S01]  /*4450*/  FSEL R118, R110, 1, !P3 ;  /* 0x3f8000006e767808 */ /* 0x000fe20005800000 */
[----:B------:R-:W-:Y:S01]  /*4460*/  FMUL.FTZ R111, R60, R73 ;  /* 0x000000493c6f7220 */ /* 0x000fe20000410000 */
[----:B------:R-:W-:Y:S01]  /*4470*/  MUFU.SIN R38, R126 ;  /* 0x0000007e00267308 */ /* 0x000fe20000000400 */
[----:B------:R-:W-:Y:S01]  /*4480*/  FSEL R116, R53, RZ, !P2 ;  /* 0x000000ff35747208 */ /* 0x000fe20005000000 */
[----:B-1----:R-:W-:Y:S01]  /*4490*/  FMUL.FTZ R110, R46, R47 ;  /* 0x0000002f2e6e7220 */ /* 0x002fe20000410000 */
[----:B------:R-:W-:-:S04]  /*44a0*/  IADD3 R53, R104, 0xe, RZ ;  /* 0x0000000e68357810 */ /* 0x000fc80007ffe0ff */
[----:B------:R-:W-:Y:S01]  /*44b0*/  FSEL R110, R110, RZ, !P1 ;  /* 0x000000ff6e6e7208 */ /* 0x000fe20004800000 */
[----:B------:R0:W-:Y:S01]  /*44c0*/  MUFU.COS R40, R126 ;  /* 0x0000007e00287308 */ /* 0x0001e20000000000 */
[C---:B---3--:R-:W-:Y:S02]  /*44d0*/  FMUL.FTZ R54, R55.reuse, R54 ;  /* 0x0000003637367220 */ /* 0x048fe40000410000 */
[----:B------:R-:W-:-:S05]  /*44e0*/  FMUL.FTZ R113, R55, R50 ;  /* 0x0000003237717220 */ /* 0x000fca0000410000 */
[----:B------:R-:W-:Y:S01]  /*44f0*/  MUFU.SIN R42, R128 ;  /* 0x00000080002a7308 */ /* 0x000fe20000000400 */
[----:B0-----:R-:W-:-:S05]  /*4500*/  FMUL.FTZ R126, R28, R67 ;  /* 0x000000431c7e7220 */ /* 0x001fca0000410000 */
[----:B------:R-:W-:Y:S02]  /*4510*/  FSEL R126, R126, RZ, !P4 ;  /* 0x000000ff7e7e7208 */ /* 0x000fe40006000000 */
[----:B------:R0:W-:Y:S08]  /*4520*/  MUFU.COS R49, R128 ;  /* 0x0000008000317308 */ /* 0x0001f00000000000 */
[----:B------:R1:W3:Y:S01]  /*4530*/  MUFU.EX2 R39, R123 ;  /* 0x0000007b00277308 */ /* 0x0002e20000000800 */
[----:B0-----:R-:W-:Y:S01]  /*4540*/  FSEL R128, R119, RZ, !P4 ;  /* 0x000000ff77807208 */ /* 0x001fe20006000000 */
[----:B------:R-:W-:Y:S01]  /*4550*/  FMUL.FTZ R119, R112, R109 ;  /* 0x0000006d70777220 */ /* 0x000fe20000410000 */
[----:B------:R-:W-:Y:S01]  /*4560*/  IADD3 R109, R104, 0xc, RZ ;  /* 0x0000000c686d7810 */ /* 0x000fe20007ffe0ff */
[----:B------:R-:W-:Y:S01]  /*4570*/  FMUL.RZ R112, R114, 0.15915493667125701904 ;  /* 0x3e22f98372707820 */ /* 0x000fe2000040c000 */
[----:B------:R-:W-:Y:S01]  /*4580*/  ISETP.GE.U32.AND P4, PT, R117, R106, PT ;  /* 0x0000006a7500720c */ /* 0x000fe20003f86070 */
[----:B------:R-:W-:Y:S01]  /*4590*/  FMUL.FTZ R114, R33, R72 ;  /* 0x0000004821727220 */ /* 0x000fe20000410000 */
[----:B------:R-:W-:Y:S01]  /*45a0*/  FSEL R119, R119, RZ, !P3 ;  /* 0x000000ff77777208 */ /* 0x000fe20005800000 */
[----:B------:R-:W-:Y:S01]  /*45b0*/  MUFU.SIN R135, R122 ;  /* 0x0000007a00877308 */ /* 0x000fe20000000400 */
[----:B-1----:R-:W-:-:S02]  /*45c0*/  FMUL.FTZ R123, R29, R68 ;  /* 0x000000441d7b7220 */ /* 0x002fc40000410000 */
[----:B------:R-:W-:Y:S01]  /*45d0*/  FMUL.FTZ R117, R32, R69 ;  /* 0x0000004520757220 */ /* 0x000fe20000410000 */
[----:B------:R-:W-:Y:S02]  /*45e0*/  FSEL R114, R114, RZ, !P2 ;  /* 0x000000ff72727208 */ /* 0x000fe40005000000 */
[----:B------:R-:W-:Y:S02]  /*45f0*/  FSEL R123, R123, RZ, !P6 ;  /* 0x000000ff7b7b7208 */ /* 0x000fe40007000000 */
[----:B------:R0:W-:Y:S01]  /*4600*/  MUFU.COS R136, R122 ;  /* 0x0000007a00887308 */ /* 0x0001e20000000000 */
[----:B------:R-:W-:Y:S01]  /*4610*/  ISETP.GE.U32.AND P6, PT, R115, R106, PT ;  /* 0x0000006a7300720c */ /* 0x000fe20003fc6070 */
[----:B---3--:R-:W-:Y:S01]  /*4620*/  FMUL.FTZ R49, R39, R49 ;  /* 0x0000003127317220 */ /* 0x008fe20000410000 */
[----:B------:R-:W-:Y:S01]  /*4630*/  FSEL R115, R51, 1, !P2 ;  /* 0x3f80000033737808 */ /* 0x000fe20005000000 */
[----:B------:R-:W-:Y:S01]  /*4640*/  FMUL.FTZ R51, R48, R30 ;  /* 0x0000001e30337220 */ /* 0x000fe20000410000 */
[----:B------:R-:W-:Y:S01]  /*4650*/  ISETP.GE.U32.AND P2, PT, R104, R106, PT ;  /* 0x0000006a6800720c */ /* 0x000fe20003f46070 */
[----:B------:R-:W-:Y:S01]  /*4660*/  FMUL.FTZ R42, R39, R42 ;  /* 0x0000002a272a7220 */ /* 0x000fe20000410000 */
[----:B------:R-:W-:Y:S01]  /*4670*/  FSEL R117, R117, RZ, !P3 ;  /* 0x000000ff75757208 */ /* 0x000fe20005800000 */
[----:B------:R1:W-:Y:S01]  /*4680*/  MUFU.EX2 R50, R52 ;  /* 0x0000003400327308 */ /* 0x0003e20000000800 */
[----:B0-----:R-:W-:Y:S01]  /*4690*/  FSEL R122, R108, RZ, !P5 ;  /* 0x000000ff6c7a7208 */ /* 0x001fe20006800000 */
[----:B------:R-:W-:Y:S01]  /*46a0*/  FMUL.FTZ R108, R34, R71 ;  /* 0x00000047226c7220 */ /* 0x000fe20000410000 */
[----:B------:R-:W-:-:S02]  /*46b0*/  ISETP.GE.U32.AND P5, PT, R109, R106, PT ;  /* 0x0000006a6d00720c */ /* 0x000fc40003fa6070 */
[----:B------:R-:W-:Y:S02]  /*46c0*/  IADD3 R109, R104, 0xd, RZ ;  /* 0x0000000d686d7810 */ /* 0x000fe40007ffe0ff */
[----:B------:R-:W-:Y:S01]  /*46d0*/  FSEL R111, R111, RZ, !P2 ;  /* 0x000000ff6f6f7208 */ /* 0x000fe20005000000 */
[----:B------:R-:W-:Y:S01]  /*46e0*/  MUFU.SIN R138, R112 ;  /* 0x00000070008a7308 */ /* 0x000fe20000000400 */
[----:B------:R-:W-:Y:S01]  /*46f0*/  ISETP.GE.U32.AND P3, PT, R109, R106, PT ;  /* 0x0000006a6d00720c */ /* 0x000fe20003f66070 */
[----:B-1----:R-:W-:Y:S01]  /*4700*/  FMUL.FTZ R52, R48, R25 ;  /* 0x0000001930347220 */ /* 0x002fe20000410000 */
[----:B------:R-:W-:Y:S01]  /*4710*/  FSEL R113, R113, RZ, !P2 ;  /* 0x000000ff71717208 */ /* 0x000fe20005000000 */
[----:B------:R-:W-:Y:S01]  /*4720*/  FMUL.FTZ R109, R46, R45 ;  /* 0x0000002d2e6d7220 */ /* 0x000fe20000410000 */
[----:B------:R-:W-:Y:S01]  /*4730*/  IADD3 R45, R104, 0xf, RZ ;  /* 0x0000000f682d7810 */ /* 0x000fe20007ffe0ff */
[----:B------:R-:W-:Y:S01]  /*4740*/  FMUL.FTZ R48, R37, R30 ;  /* 0x0000001e25307220 */ /* 0x000fe20000410000 */
[----:B------:R-:W-:Y:S01]  /*4750*/  FSEL R108, R108, RZ, !P1 ;  /* 0x000000ff6c6c7208 */ /* 0x000fe20004800000 */
[----:B------:R0:W-:Y:S01]  /*4760*/  MUFU.COS R139, R112 ;  /* 0x00000070008b7308 */ /* 0x0001e20000000000 */
[----:B------:R-:W-:Y:S01]  /*4770*/  FSEL R109, R109, 1, !P1 ;  /* 0x3f8000006d6d7808 */ /* 0x000fe20004800000 */
[----:B------:R-:W-:Y:S01]  /*4780*/  FMUL.FTZ R46, RZ, R110 ;  /* 0x0000006eff2e7220 */ /* 0x000fe20000410000 */
[----:B------:R-:W-:Y:S01]  /*4790*/  ISETP.GE.U32.AND P1, PT, R45, R106, PT ;  /* 0x0000006a2d00720c */ /* 0x000fe20003f26070 */
[----:B------:R-:W-:-:S02]  /*47a0*/  FMUL.FTZ R37, R37, R25 ;  /* 0x0000001925257220 */ /* 0x000fc40000410000 */
[-C--:B------:R-:W-:Y:S02]  /*47b0*/  FFMA.FTZ R45, R109, R111.reuse, -R46 ;  /* 0x0000006f6d2d7223 */ /* 0x080fe4000001082e */
[----:B------:R-:W1:Y:S01]  /*47c0*/  MUFU.EX2 R41, R41 ;  /* 0x0000002900297308 */ /* 0x000e620000000800 */
[----:B0-----:R-:W-:Y:S01]  /*47d0*/  FSEL R112, R54, 1, !P2 ;  /* 0x3f80000036707808 */ /* 0x001fe20005000000 */
[----:B------:R-:W-:Y:S01]  /*47e0*/  FADD.FTZ R45, R45, R108 ;  /* 0x0000006c2d2d7221 */ /* 0x000fe20000010000 */
[----:B------:R-:W-:Y:S01]  /*47f0*/  ISETP.GE.U32.AND P2, PT, R53, R106, PT ;  /* 0x0000006a3500720c */ /* 0x000fe20003f46070 */
[----:B------:R-:W-:Y:S02]  /*4800*/  FMUL.RZ R53, R48, 0.15915493667125701904 ;  /* 0x3e22f98330357820 */ /* 0x000fe4000040c000 */
[----:B------:R-:W-:Y:S02]  /*4810*/  FMUL.FTZ R48, R110, R111 ;  /* 0x0000006f6e307220 */ /* 0x000fe40000410000 */
[----:B------:R0:W-:Y:S01]  /*4820*/  MUFU.EX2 R47, R52 ;  /* 0x00000034002f7308 */ /* 0x0001e20000000800 */
[----:B------:R-:W-:-:S02]  /*4830*/  FMUL.RZ R54, R37, 0.15915493667125701904 ;  /* 0x3e22f98325367820 */ /* 0x000fc4000040c000 */
[----:B------:R-:W-:Y:S02]  /*4840*/  FFMA.FTZ R48, RZ, R109, R48 ;  /* 0x0000006dff307223 */ /* 0x000fe40000010030 */
[C---:B------:R-:W-:Y:S02]  /*4850*/  FMUL.FTZ R37, R116.reuse, R45 ;  /* 0x0000002d74257220 */ /* 0x040fe40000410000 */
[----:B------:R-:W-:Y:S01]  /*4860*/  FADD.FTZ R48, RZ, R48 ;  /* 0x00000030ff307221 */ /* 0x000fe20000010000 */
[----:B------:R-:W-:Y:S01]  /*4870*/  MUFU.EX2 R51, R51 ;  /* 0x0000003300337308 */ /* 0x000fe20000000800 */
[----:B-1----:R-:W-:Y:S02]  /*4880*/  FMUL.FTZ R40, R41, R40 ;  /* 0x0000002829287220 */ /* 0x002fe40000410000 */
[-C--:B0-----:R-:W-:Y:S02]  /*4890*/  FMUL.FTZ R52, R116, R48.reuse ;  /* 0x0000003074347220 */ /* 0x081fe40000410000 */
[----:B------:R-:W-:-:S02]  /*48a0*/  FFMA.FTZ R37, R115, R48, R37 ;  /* 0x0000003073257223 */ /* 0x000fc40000010025 */
[----:B------:R-:W-:Y:S01]  /*48b0*/  FFMA.FTZ R45, R115, R45, -R52 ;  /* 0x0000002d732d7223 */ /* 0x000fe20000010834 */
[----:B------:R-:W0:Y:S01]  /*48c0*/  MUFU.COS R46, R53 ;  /* 0x00000035002e7308 */ /* 0x000e220000000000 */
[----:B------:R-:W-:Y:S02]  /*48d0*/  FADD.FTZ R37, RZ, R37 ;  /* 0x00000025ff257221 */ /* 0x000fe40000010000 */
[----:B------:R-:W-:Y:S02]  /*48e0*/  FADD.FTZ R45, R45, R114 ;  /* 0x000000722d2d7221 */ /* 0x000fe40000010000 */
[----:B------:R-:W-:Y:S02]  /*48f0*/  FMUL.FTZ R38, R41, R38 ;  /* 0x0000002629267220 */ /* 0x000fe40000410000 */
[C---:B------:R-:W-:Y:S01]  /*4900*/  FMUL.FTZ R41, R119.reuse, R45 ;  /* 0x0000002d77297220 */ /* 0x040fe20000410000 */
[----:B------:R-:W1:Y:S01]  /*4910*/  MUFU.EX2 R43, R43 ;  /* 0x0000002b002b7308 */ /* 0x000e620000000800 */
[----:B------:R-:W-:-:S02]  /*4920*/  FMUL.FTZ R39, R119, R37 ;  /* 0x0000002577277220 */ /* 0x000fc40000410000 */
[C---:B------:R-:W-:Y:S02]  /*4930*/  FFMA.FTZ R41, R118.reuse, R37, R41 ;  /* 0x0000002576297223 */ /* 0x040fe40000010029 */
[----:B------:R-:W-:Y:S02]  /*4940*/  FFMA.FTZ R52, R118, R45, -R39 ;  /* 0x0000002d76347223 */ /* 0x000fe40000010827 */
[----:B------:R-:W-:Y:S01]  /*4950*/  FADD.FTZ R41, RZ, R41 ;  /* 0x00000029ff297221 */ /* 0x000fe20000010000 */
[----:B------:R-:W3:Y:S01]  /*4960*/  MUFU.COS R142, R54 ;  /* 0x00000036008e7308 */ /* 0x000ee20000000000 */
[----:B------:R-:W-:Y:S02]  /*4970*/  FADD.FTZ R52, R52, R117 ;  /* 0x0000007534347221 */ /* 0x000fe40000010000 */
[----:B------:R-:W-:Y:S02]  /*4980*/  FMUL.FTZ R37, R122, R41 ;  /* 0x000000297a257220 */ /* 0x000fe40000410000 */
[----:B0-----:R-:W-:-:S02]  /*4990*/  FMUL.FTZ R145, R51, R46 ;  /* 0x0000002e33917220 */ /* 0x001fc40000410000 */
[-C--:B------:R-:W-:Y:S01]  /*49a0*/  FMUL.FTZ R46, R122, R52.reuse ;  /* 0x000000347a2e7220 */ /* 0x080fe20000410000 */
[----:B------:R-:W0:Y:S01]  /*49b0*/  MUFU.SIN R48, R54 ;  /* 0x0000003600307308 */ /* 0x000e220000000400 */
[C---:B------:R-:W-:Y:S02]  /*49c0*/  FFMA.FTZ R39, R121.reuse, R52, -R37 ;  /* 0x0000003479277223 */ /* 0x040fe40000010825 */
[----:B------:R-:W-:Y:S02]  /*49d0*/  FFMA.FTZ R41, R121, R41, R46 ;  /* 0x0000002979297223 */ /* 0x000fe4000001002e */
[C---:B-1----:R-:W-:Y:S02]  /*49e0*/  FMUL.FTZ R44, R43.reuse, R44 ;  /* 0x0000002c2b2c7220 */ /* 0x042fe40000410000 */
[----:B------:R-:W-:Y:S01]  /*49f0*/  FMUL.FTZ R36, R43, R36 ;  /* 0x000000242b247220 */ /* 0x000fe20000410000 */
[----:B------:R-:W1:Y:S01]  /*4a00*/  MUFU.EX2 R137, R137 ;  /* 0x0000008900897308 */ /* 0x000e620000000800 */
[----:B------:R-:W-:-:S02]  /*4a10*/  FADD.FTZ R43, R39, R120 ;  /* 0x00000078272b7221 */ /* 0x000fc40000010000 */
[----:B------:R-:W-:Y:S01]  /*4a20*/  FMUL.FTZ R37, R113, R110 ;  /* 0x0000006e71257220 */ /* 0x000fe20000410000 */
[----:B------:R-:W-:Y:S01]  /*4a30*/  FSEL R140, R36, RZ, !P0 ;  /* 0x000000ff248c7208 */ /* 0x000fe20004000000 */
[----:B------:R-:W-:Y:S02]  /*4a40*/  FADD.FTZ R41, RZ, R41 ;  /* 0x00000029ff297221 */ /* 0x000fe40000010000 */
[----:B---3--:R-:W-:Y:S01]  /*4a50*/  FMUL.FTZ R142, R47, R142 ;  /* 0x0000008e2f8e7220 */ /* 0x008fe20000410000 */
[----:B------:R-:W-:Y:S01]  /*4a60*/  FSEL R153, R153, RZ, !P6 ;  /* 0x000000ff99997208 */ /* 0x000fe20007000000 */
[----:B0-----:R-:W-:Y:S01]  /*4a70*/  FMUL.FTZ R143, R47, R48 ;  /* 0x000000302f8f7220 */ /* 0x001fe20000410000 */
[----:B------:R-:W0:Y:S01]  /*4a80*/  MUFU.SIN R146, R53 ;  /* 0x0000003500927308 */ /* 0x000e220000000400 */
[----:B------:R-:W-:Y:S02]  /*4a90*/  FMUL.FTZ R46, R112, R110 ;  /* 0x0000006e702e7220 */ /* 0x000fe40000410000 */
[----:B------:R-:W-:-:S02]  /*4aa0*/  FMUL.FTZ R47, R125, R43 ;  /* 0x0000002b7d2f7220 */ /* 0x000fc40000410000 */
[----:B------:R-:W-:Y:S02]  /*4ab0*/  FFMA.FTZ R37, R112, R109, -R37 ;  /* 0x0000006d70257223 */ /* 0x000fe40000010825 */
[----:B------:R-:W-:Y:S02]  /*4ac0*/  FMUL.FTZ R45, R125, R41 ;  /* 0x000000297d2d7220 */ /* 0x000fe40000410000 */
[----:B------:R-:W-:Y:S02]  /*4ad0*/  FFMA.FTZ R46, R113, R109, R46 ;  /* 0x0000006d712e7223 */ /* 0x000fe4000001002e */
[----:B------:R-:W-:Y:S02]  /*4ae0*/  FFMA.FTZ R47, R124, R41, R47 ;  /* 0x000000297c2f7223 */ /* 0x000fe4000001002f */
[----:B------:R-:W-:Y:S01]  /*4af0*/  FMUL.FTZ R148, R50, R139 ;  /* 0x0000008b32947220 */ /* 0x000fe20000410000 */
[----:B------:R-:W-:Y:S01]  /*4b00*/  FSEL R139, R44, 1, !P0 ;  /* 0x3f8000002c8b7808 */ /* 0x000fe20004000000 */
[----:B------:R-:W-:-:S02]  /*4b10*/  FMUL.FTZ R149, R50, R138 ;  /* 0x0000008a32957220 */ /* 0x000fc40000410000 */
[----:B------:R-:W-:Y:S02]  /*4b20*/  FMUL.FTZ R39, R116, R37 ;  /* 0x0000002574277220 */ /* 0x000fe40000410000 */
[----:B------:R-:W-:Y:S02]  /*4b30*/  FFMA.FTZ R50, R124, R43, -R45 ;  /* 0x0000002b7c327223 */ /* 0x000fe4000001082d */
[-C--:B------:R-:W-:Y:S02]  /*4b40*/  FMUL.FTZ R48, R116, R46.reuse ;  /* 0x0000002e74307220 */ /* 0x080fe40000410000 */
[----:B------:R-:W-:Y:S02]  /*4b50*/  FADD.FTZ R47, RZ, R47 ;  /* 0x0000002fff2f7221 */ /* 0x000fe40000010000 */
[----:B------:R-:W-:Y:S02]  /*4b60*/  FFMA.FTZ R39, R115, R46, R39 ;  /* 0x0000002e73277223 */ /* 0x000fe40000010027 */
[----:B------:R-:W-:-:S02]  /*4b70*/  FADD.FTZ R50, R50, R123 ;  /* 0x0000007b32327221 */ /* 0x000fc40000010000 */
[----:B------:R-:W-:Y:S02]  /*4b80*/  FFMA.FTZ R48, R115, R37, -R48 ;  /* 0x0000002573307223 */ /* 0x000fe40000010830 */
[C---:B------:R-:W-:Y:S02]  /*4b90*/  FMUL.FTZ R43, R128.reuse, R47 ;  /* 0x0000002f802b7220 */ /* 0x040fe40000410000 */
[C---:B------:R-:W-:Y:S02]  /*4ba0*/  FMUL.FTZ R37, R119.reuse, R39 ;  /* 0x0000002777257220 */ /* 0x040fe40000410000 */
[----:B------:R-:W-:Y:S02]  /*4bb0*/  FMUL.FTZ R46, R128, R50 ;  /* 0x00000032802e7220 */ /* 0x000fe40000410000 */
[----:B------:R-:W-:Y:S02]  /*4bc0*/  FMUL.FTZ R41, R119, R48 ;  /* 0x0000003077297220 */ /* 0x000fe40000410000 */
[----:B------:R-:W-:-:S02]  /*4bd0*/  FFMA.FTZ R43, R127, R50, -R43 ;  /* 0x000000327f2b7223 */ /* 0x000fc4000001082b */
[C---:B------:R-:W-:Y:S02]  /*4be0*/  FFMA.FTZ R37, R118.reuse, R48, -R37 ;  /* 0x0000003076257223 */ /* 0x040fe40000010825 */
[----:B------:R-:W-:Y:S02]  /*4bf0*/  FFMA.FTZ R47, R127, R47, R46 ;  /* 0x0000002f7f2f7223 */ /* 0x000fe4000001002e */
[----:B------:R-:W-:Y:S02]  /*4c00*/  FFMA.FTZ R41, R118, R39, R41 ;  /* 0x0000002776297223 */ /* 0x000fe40000010029 */
[----:B------:R-:W-:Y:S02]  /*4c10*/  FADD.FTZ R43, R43, R126 ;  /* 0x0000007e2b2b7221 */ /* 0x000fe40000010000 */
[----:B------:R-:W-:Y:S02]  /*4c20*/  FMUL.FTZ R48, R122, R37 ;  /* 0x000000257a307220 */ /* 0x000fe40000410000 */
[----:B------:R-:W-:-:S02]  /*4c30*/  FADD.FTZ R47, RZ, R47 ;  /* 0x0000002fff2f7221 */ /* 0x000fc40000010000 */
[----:B------:R-:W-:Y:S02]  /*4c40*/  FMUL.FTZ R46, R122, R41 ;  /* 0x000000297a2e7220 */ /* 0x000fe40000410000 */
[----:B------:R-:W-:Y:S02]  /*4c50*/  FMUL.FTZ R45, R131, R43 ;  /* 0x0000002b832d7220 */ /* 0x000fe40000410000 */
[----:B------:R-:W-:Y:S02]  /*4c60*/  FFMA.FTZ R48, R121, R41, R48 ;  /* 0x0000002979307223 */ /* 0x000fe40000010030 */
[----:B------:R-:W-:Y:S02]  /*4c70*/  FMUL.FTZ R41, R131, R47 ;  /* 0x0000002f83297220 */ /* 0x000fe40000410000 */
[----:B------:R-:W-:Y:S02]  /*4c80*/  FFMA.FTZ R46, R121, R37, -R46 ;  /* 0x00000025792e7223 */ /* 0x000fe4000001082e */
[----:B------:R-:W-:-:S02]  /*4c90*/  FFMA.FTZ R45, R130, R47, R45 ;  /* 0x0000002f822d7223 */ /* 0x000fc4000001002d */
[----:B------:R-:W-:Y:S02]  /*4ca0*/  FFMA.FTZ R50, R130, R43, -R41 ;  /* 0x0000002b82327223 */ /* 0x000fe40000010829 */
[C---:B------:R-:W-:Y:S02]  /*4cb0*/  FMUL.FTZ R39, R125.reuse, R46 ;  /* 0x0000002e7d277220 */ /* 0x040fe40000410000 */
[----:B------:R-:W-:Y:S02]  /*4cc0*/  FADD.FTZ R45, RZ, R45 ;  /* 0x0000002dff2d7221 */ /* 0x000fe40000010000 */
[-C--:B------:R-:W-:Y:S02]  /*4cd0*/  FMUL.FTZ R37, R125, R48.reuse ;  /* 0x000000307d257220 */ /* 0x080fe40000410000 */
[----:B------:R-:W-:Y:S02]  /*4ce0*/  FADD.FTZ R50, R50, R129 ;  /* 0x0000008132327221 */ /* 0x000fe40000010000 */
[----:B------:R-:W-:-:S02]  /*4cf0*/  FFMA.FTZ R39, R124, R48, R39 ;  /* 0x000000307c277223 */ /* 0x000fc40000010027 */
[----:B------:R-:W-:Y:S02]  /*4d00*/  FMUL.FTZ R41, R134, R45 ;  /* 0x0000002d86297220 */ /* 0x000fe40000410000 */
[----:B------:R-:W-:Y:S02]  /*4d10*/  FFMA.FTZ R37, R124, R46, -R37 ;  /* 0x0000002e7c257223 */ /* 0x000fe40000010825 */
[-C--:B------:R-:W-:Y:S02]  /*4d20*/  FMUL.FTZ R52, R134, R50.reuse ;  /* 0x0000003286347220 */ /* 0x080fe40000410000 */
[C---:B------:R-:W-:Y:S02]  /*4d30*/  FMUL.FTZ R46, R128.reuse, R39 ;  /* 0x00000027802e7220 */ /* 0x040fe40000410000 */
[----:B------:R-:W-:Y:S02]  /*4d40*/  FFMA.FTZ R41, R133, R50, -R41 ;  /* 0x0000003285297223 */ /* 0x000fe40000010829 */
[----:B------:R-:W-:-:S02]  /*4d50*/  FMUL.FTZ R48, R128, R37 ;  /* 0x0000002580307220 */ /* 0x000fc40000410000 */
[----:B------:R-:W-:Y:S02]  /*4d60*/  FFMA.FTZ R52, R133, R45, R52 ;  /* 0x0000002d85347223 */ /* 0x000fe40000010034 */
[----:B------:R-:W-:Y:S02]  /*4d70*/  FFMA.FTZ R46, R127, R37, -R46 ;  /* 0x000000257f2e7223 */ /* 0x000fe4000001082e */
[----:B------:R-:W-:Y:S02]  /*4d80*/  FADD.FTZ R41, R41, R132 ;  /* 0x0000008429297221 */ /* 0x000fe40000010000 */
[----:B------:R-:W-:Y:S02]  /*4d90*/  FFMA.FTZ R48, R127, R39, R48 ;  /* 0x000000277f307223 */ /* 0x000fe40000010030 */
[----:B------:R-:W-:Y:S02]  /*4da0*/  FADD.FTZ R52, RZ, R52 ;  /* 0x00000034ff347221 */ /* 0x000fe40000010000 */
[----:B------:R-:W-:-:S02]  /*4db0*/  FMUL.FTZ R39, R131, R46 ;  /* 0x0000002e83277220 */ /* 0x000fc40000410000 */
[----:B------:R-:W-:Y:S02]  /*4dc0*/  FMUL.FTZ R43, R140, R41 ;  /* 0x000000298c2b7220 */ /* 0x000fe40000410000 */
[----:B------:R-:W-:Y:S02]  /*4dd0*/  FMUL.FTZ R138, R24, R63 ;  /* 0x0000003f188a7220 */ /* 0x000fe40000410000 */
[----:B------:R-:W-:Y:S02]  /*4de0*/  FMUL.FTZ R36, R140, R52 ;  /* 0x000000348c247220 */ /* 0x000fe40000410000 */
[-C--:B------:R-:W-:Y:S01]  /*4df0*/  FMUL.FTZ R37, R131, R48.reuse ;  /* 0x0000003083257220 */ /* 0x080fe20000410000 */
[----:B------:R-:W-:Y:S01]  /*4e00*/  FSEL R138, R138, RZ, !P0 ;  /* 0x000000ff8a8a7208 */ /* 0x000fe20004000000 */
[----:B------:R-:W-:Y:S02]  /*4e10*/  FFMA.FTZ R39, R130, R48, R39 ;  /* 0x0000003082277223 */ /* 0x000fe40000010027 */
[----:B------:R-:W-:-:S02]  /*4e20*/  FFMA.FTZ R43, R139, R52, R43 ;  /* 0x000000348b2b7223 */ /* 0x000fc4000001002b */
[----:B-1----:R-:W-:Y:S01]  /*4e30*/  FMUL.FTZ R151, R137, R136 ;  /* 0x0000008889977220 */ /* 0x002fe20000410000 */
[----:B------:R-:W-:Y:S01]  /*4e40*/  FSEL R136, R49, 1, !P4 ;  /* 0x3f80000031887808 */ /* 0x000fe20006000000 */
[----:B------:R-:W-:Y:S01]  /*4e50*/  FMUL.FTZ R152, R137, R135 ;  /* 0x0000008789987220 */ /* 0x000fe20000410000 */
[----:B------:R-:W-:Y:S01]  /*4e60*/  FSEL R137, R42, RZ, !P4 ;  /* 0x000000ff2a897208 */ /* 0x000fe20006000000 */
[----:B------:R-:W-:Y:S02]  /*4e70*/  FFMA.FTZ R41, R139, R41, -R36 ;  /* 0x000000298b297223 */ /* 0x000fe40000010824 */
[----:B------:R-:W-:Y:S02]  /*4e80*/  FFMA.FTZ R37, R130, R46, -R37 ;  /* 0x0000002e82257223 */ /* 0x000fe40000010825 */
[----:B------:R-:W-:Y:S02]  /*4e90*/  FMUL.FTZ R36, R134, R39 ;  /* 0x0000002786247220 */ /* 0x000fe40000410000 */
[----:B------:R-:W-:-:S02]  /*4ea0*/  FADD.FTZ R43, RZ, R43 ;  /* 0x0000002bff2b7221 */ /* 0x000fc40000010000 */
[----:B------:R-:W-:Y:S02]  /*4eb0*/  FMUL.FTZ R135, R23, R64 ;  /* 0x0000004017877220 */ /* 0x000fe40000410000 */
[----:B------:R-:W-:Y:S02]  /*4ec0*/  FADD.FTZ R41, R41, R138 ;  /* 0x0000008a29297221 */ /* 0x000fe40000010000 */
[-C--:B------:R-:W-:Y:S01]  /*4ed0*/  FFMA.FTZ R36, R133, R37.reuse, -R36 ;  /* 0x0000002585247223 */ /* 0x080fe20000010824 */
[----:B------:R-:W-:Y:S01]  /*4ee0*/  FSEL R135, R135, RZ, !P4 ;  /* 0x000000ff87877208 */ /* 0x000fe20006000000 */
[----:B------:R-:W-:Y:S02]  /*4ef0*/  FMUL.FTZ R42, R134, R37 ;  /* 0x00000025862a7220 */ /* 0x000fe40000410000 */
[C---:B------:R-:W-:Y:S02]  /*4f00*/  FMUL.FTZ R37, R137.reuse, R43 ;  /* 0x0000002b89257220 */ /* 0x040fe40000410000 */
[----:B------:R-:W-:-:S02]  /*4f10*/  FMUL.FTZ R45, R137, R41 ;  /* 0x00000029892d7220 */ /* 0x000fc40000410000 */
[----:B------:R-:W-:Y:S01]  /*4f20*/  FFMA.FTZ R44, R136, R41, -R37 ;  /* 0x00000029882c7223 */ /* 0x000fe20000010825 */
[----:B------:R-:W-:Y:S01]  /*4f30*/  FSEL R155, R38, RZ, !P6 ;  /* 0x000000ff269b7208 */ /* 0x000fe20007000000 */
[----:B------:R-:W-:Y:S02]  /*4f40*/  FFMA.FTZ R45, R136, R43, R45 ;  /* 0x0000002b882d7223 */ /* 0x000fe4000001002d */
[----:B------:R-:W-:Y:S01]  /*4f50*/  FADD.FTZ R44, R44, R135 ;  /* 0x000000872c2c7221 */ /* 0x000fe20000010000 */
[----:B------:R-:W-:Y:S01]  /*4f60*/  FSEL R154, R40, 1, !P6 ;  /* 0x3f800000289a7808 */ /* 0x000fe20007000000 */
[----:B------:R-:W-:Y:S02]  /*4f70*/  FADD.FTZ R45, RZ, R45 ;  /* 0x0000002dff2d7221 */ /* 0x000fe40000010000 */
[----:B------:R-:W-:Y:S02]  /*4f80*/  FMUL.FTZ R40, R155, R44 ;  /* 0x0000002c9b287220 */ /* 0x000fe40000410000 */
[----:B------:R-:W-:-:S02]  /*4f90*/  FFMA.FTZ R42, R133, R39, R42 ;  /* 0x00000027852a7223 */ /* 0x000fc4000001002a */
        /* <DEDUP_REMOVED lines=25> */
[----:B------:R-:W-:Y:S02]  /*5130*/  FMUL.FTZ R43, R149, R41 ;  /* 0x00000029952b7220 */ /* 0x000fe40000410000 */
[----:B------:R-:W-:Y:S02]  /*5140*/  FMUL.FTZ R147, R20, R35 ;  /* 0x0000002314937220 */ /* 0x000fe40000410000 */
[----:B0-----:R-:W-:Y:S02]  /*5150*/  FMUL.FTZ R146, R51, R146 ;  /* 0x0000009233927220 */ /* 0x001fe40000410000 */
[----:B------:R-:W-:-:S02]  /*5160*/  FFMA.FTZ R37, R154, R36, -R37 ;  /* 0x000000249a257223 */ /* 0x000fc40000010825 */
[----:B------:R-:W-:Y:S02]  /*5170*/  FMUL.FTZ R38, R149, R42 ;  /* 0x0000002a95267220 */ /* 0x000fe40000410000 */
[----:B------:R-:W-:Y:S02]  /*5180*/  FMUL.FTZ R36, R155, R36 ;  /* 0x000000249b247220 */ /* 0x000fe40000410000 */
[C---:B------:R-:W-:Y:S01]  /*5190*/  FFMA.FTZ R43, R148.reuse, R42, R43 ;  /* 0x0000002a942b7223 */ /* 0x040fe2000001002b */
[----:B------:R-:W-:Y:S01]  /*51a0*/  FSEL R147, R147, RZ, !P3 ;  /* 0x000000ff93937208 */ /* 0x000fe20005800000 */
[----:B------:R-:W-:Y:S01]  /*51b0*/  FFMA.FTZ R40, R148, R41, -R38 ;  /* 0x0000002994287223 */ /* 0x000fe20000010826 */
[----:B------:R-:W-:Y:S01]  /*51c0*/  FSEL R146, R146, RZ, !P2 ;  /* 0x000000ff92927208 */ /* 0x000fe20005000000 */
[----:B------:R-:W-:Y:S02]  /*51d0*/  FFMA.FTZ R36, R154, R39, R36 ;  /* 0x000000279a247223 */ /* 0x000fe40000010024 */
[----:B------:R-:W-:-:S02]  /*51e0*/  FADD.FTZ R43, RZ, R43 ;  /* 0x0000002bff2b7221 */ /* 0x000fc40000010000 */
[----:B------:R-:W-:Y:S01]  /*51f0*/  FMUL.FTZ R39, R152, R37 ;  /* 0x0000002598277220 */ /* 0x000fe20000410000 */
[----:B------:R-:W-:Y:S01]  /*5200*/  FSEL R145, R145, 1, !P2 ;  /* 0x3f80000091917808 */ /* 0x000fe20005000000 */
[----:B------:R-:W-:Y:S02]  /*5210*/  FMUL.FTZ R144, R19, R30 ;  /* 0x0000001e13907220 */ /* 0x000fe40000410000 */
[----:B------:R-:W-:Y:S02]  /*5220*/  FADD.FTZ R40, R40, R147 ;  /* 0x0000009328287221 */ /* 0x000fe40000010000 */
[-C--:B------:R-:W-:Y:S02]  /*5230*/  FMUL.FTZ R38, R152, R36.reuse ;  /* 0x0000002498267220 */ /* 0x080fe40000410000 */
[----:B------:R-:W-:Y:S02]  /*5240*/  FMUL.FTZ R41, R146, R43 ;  /* 0x0000002b92297220 */ /* 0x000fe40000410000 */
[----:B------:R-:W-:Y:S01]  /*5250*/  FFMA.FTZ R39, R151, R36, R39 ;  /* 0x0000002497277223 */ /* 0x000fe20000010027 */
[----:B------:R-:W-:Y:S01]  /*5260*/  FSEL R144, R144, RZ, !P2 ;  /* 0x000000ff90907208 */ /* 0x000fe20005000000 */
[----:B------:R-:W-:-:S02]  /*5270*/  FMUL.FTZ R36, R146, R40 ;  /* 0x0000002892247220 */ /* 0x000fc40000410000 */
[----:B------:R-:W-:Y:S02]  /*5280*/  FFMA.FTZ R38, R151, R37, -R38 ;  /* 0x0000002597267223 */ /* 0x000fe40000010826 */
        /* <DEDUP_REMOVED lines=100> */
[----:B---3--:R-:W-:Y:S01]  /*58d0*/  FMUL.FTZ R38, R45, R36 ;  /* 0x000000242d267220 */ /* 0x008fe20000410000 */
[----:B------:R-:W-:Y:S01]  /*58e0*/  ISETP.EQ.OR P0, PT, R97, RZ, P0 ;  /* 0x000000ff6100720c */ /* 0x000fe20000702670 */
[C---:B------:R-:W-:Y:S02]  /*58f0*/  FFMA.FTZ R44, R40.reuse, R41, R44 ;  /* 0x00000029282c7223 */ /* 0x040fe4000001002c */
[-C--:B----4-:R-:W-:Y:S02]  /*5900*/  FFMA.FTZ R38, R40, R37.reuse, R38 ;  /* 0x0000002528267223 */ /* 0x090fe40000010026 */
[----:B------:R-:W-:-:S02]  /*5910*/  FMUL.FTZ R39, R45, R37 ;  /* 0x000000252d277220 */ /* 0x000fc40000410000 */
[----:B------:R-:W-:Y:S01]  /*5920*/  @P1 FADD.FTZ R43, R43, R44 ;  /* 0x0000002c2b2b1221 */ /* 0x000fe20000010000 */
[----:B------:R-:W-:Y:S01]  /*5930*/  @!P2 SHF.R.U32.HI R44, RZ, 0x1, R107 ;  /* 0x00000001ff2ca819 */ /* 0x000fe2000001166b */
[----:B------:R-:W-:Y:S01]  /*5940*/  @P1 FFMA.FTZ R40, R40, R36, -R39 ;  /* 0x0000002428281223 */ /* 0x000fe20000010827 */
[----:B------:R-:W-:Y:S02]  /*5950*/  FSEL R41, R45, R38, !P1 ;  /* 0x000000262d297208 */ /* 0x000fe40004800000 */
[----:B------:R-:W-:Y:S01]  /*5960*/  MOV R37, RZ ;  /* 0x000000ff00257202 */ /* 0x000fe20000000f00 */
[----:B------:R-:W-:Y:S01]  /*5970*/  CS2R R38, SRZ ;  /* 0x0000000000267805 */ /* 0x000fe2000001ff00 */
[----:B------:R-:W-:Y:S01]  /*5980*/  MOV R36, 0x3f800000 ;  /* 0x3f80000000247802 */ /* 0x000fe20000000f00 */
        /* <DEDUP_REMOVED lines=77> */
.L_x_78:
        /* <DEDUP_REMOVED lines=16> */
.L_x_79:
[----:B------:R-:W-:Y:S05]  /*5f60*/  BSYNC B0 ;  /* 0x0000000000007941 */ /* 0x000fea0003800000 */
.L_x_77:
        /* <DEDUP_REMOVED lines=122> */
.L_x_81:
[----:B------:R-:W-:Y:S05]  /*6710*/  BSYNC B0 ;  /* 0x0000000000007941 */ /* 0x000fea0003800000 */
.L_x_80:
        /* <DEDUP_REMOVED lines=53> */
.L_x_76:
[----:B------:R-:W-:Y:S01]  /*6a70*/  BAR.SYNC.DEFER_BLOCKING 0x0 ;  /* 0x0000000000007b1d */ /* 0x000fe20000010000 */
[----:B------:R-:W-:Y:S02]  /*6a80*/  F2FP.PACK_AB R0, R16, R17 ;  /* 0x000000111000723e */ /* 0x000fe400000000ff */
[----:B------:R-:W-:Y:S02]  /*6a90*/  F2FP.PACK_AB R18, R14, R15 ;  /* 0x0000000f0e12723e */ /* 0x000fe400000000ff */
[C---:B------:R-:W-:Y:S01]  /*6aa0*/  PRMT R37, R0.reuse, 0x7610, R37 ;  /* 0x0000761000257816 */ /* 0x040fe20000000025 */
[----:B------:R-:W-:Y:S01]  /*6ab0*/  BSSY B0, `(.L_x_83) ;  /* 0x000005f000007945 */ /* 0x000fe20003800000 */
[----:B------:R-:W-:Y:S02]  /*6ac0*/  PRMT R20, R0, 0x7632, R20 ;  /* 0x0000763200147816 */ /* 0x000fe40000000014 */
[----:B------:R-:W-:-:S02]  /*6ad0*/  F2FP.PACK_AB R0, R12, R13 ;  /* 0x0000000d0c00723e */ /* 0x000fc400000000ff */
[----:B------:R-:W-:Y:S02]  /*6ae0*/  PRMT R21, R18, 0x7610, R21 ;  /* 0x0000761012157816 */ /* 0x000fe40000000015 */
[C---:B------:R-:W-:Y:S02]  /*6af0*/  PRMT R23, R0.reuse, 0x7610, R23 ;  /* 0x0000761000177816 */ /* 0x040fe40000000017 */
[----:B------:R-:W-:Y:S02]  /*6b00*/  PRMT R24, R0, 0x7632, R24 ;  /* 0x0000763200187816 */ /* 0x000fe40000000018 */
[----:B------:R-:W-:Y:S02]  /*6b10*/  PRMT R22, R18, 0x7632, R22 ;  /* 0x0000763212167816 */ /* 0x000fe40000000016 */
[----:B------:R-:W-:Y:S02]  /*6b20*/  F2FP.PACK_AB R0, R10, R11 ;  /* 0x0000000b0a00723e */ /* 0x000fe400000000ff */
[----:B------:R-:W-:-:S02]  /*6b30*/  F2FP.PACK_AB R18, R8, R9 ;  /* 0x000000090812723e */ /* 0x000fc400000000ff */
[----:B------:R-:W-:Y:S01]  /*6b40*/  ISETP.NE.AND P0, PT, R107, RZ, PT ;  /* 0x000000ff6b00720c */ /* 0x000fe20003f05270 */
[----:B------:R0:W-:Y:S01]  /*6b50*/  STS.U16 [R74], R37 ;  /* 0x000000254a007388 */ /* 0x0001e20000000400 */
[C---:B------:R-:W-:Y:S02]  /*6b60*/  PRMT R25, R18.reuse, 0x7610, R25 ;  /* 0x0000761012197816 */ /* 0x040fe40000000019 */
[----:B------:R-:W-:Y:S01]  /*6b70*/  PRMT R26, R18, 0x7632, R26 ;  /* 0x00007632121a7816 */ /* 0x000fe2000000001a */
[----:B------:R1:W-:Y:S01]  /*6b80*/  STS.U16 [R74+0x2], R20 ;  /* 0x000002144a007388 */ /* 0x0003e20000000400 */
[----:B------:R-:W-:Y:S02]  /*6b90*/  F2FP.PACK_AB R19, R6, R7 ;  /* 0x000000070613723e */ /* 0x000fe400000000ff */
[----:B------:R-:W-:Y:S01]  /*6ba0*/  F2FP.PACK_AB R18, R2, R3 ;  /* 0x000000030212723e */ /* 0x000fe200000000ff */
[----:B------:R2:W-:Y:S01]  /*6bb0*/  STS.U16 [R74+0x4], R21 ;  /* 0x000004154a007388 */ /* 0x0005e20000000400 */
[----:B------:R-:W-:-:S02]  /*6bc0*/  ISETP.GE.AND P1, PT, R95, R106, PT ;  /* 0x0000006a5f00720c */ /* 0x000fc40003f26270 */
[C---:B0-----:R-:W-:Y:S01]  /*6bd0*/  PRMT R37, R0.reuse, 0x7610, R37 ;  /* 0x0000761000257816 */ /* 0x041fe20000000025 */
[----:B------:R0:W-:Y:S01]  /*6be0*/  STS.U16 [R74+0x6], R22 ;  /* 0x000006164a007388 */ /* 0x0001e20000000400 */
[----:B------:R-:W-:Y:S02]  /*6bf0*/  SHF.R.S32.HI R109, RZ, 0x1f, R95 ;  /* 0x0000001fff6d7819 */ /* 0x000fe4000001145f */
[----:B-1----:R-:W-:Y:S01]  /*6c00*/  PRMT R20, R0, 0x7632, R20 ;  /* 0x0000763200147816 */ /* 0x002fe20000000014 */
[----:B------:R1:W-:Y:S01]  /*6c10*/  STS.U16 [R74+0xc], R37 ;  /* 0x00000c254a007388 */ /* 0x0003e20000000400 */
[----:B------:R-:W-:Y:S02]  /*6c20*/  F2FP.PACK_AB R0, R4, R5 ;  /* 0x000000050400723e */ /* 0x000fe400000000ff */
[----:B--2---:R-:W-:Y:S01]  /*6c30*/  PRMT R21, R19, 0x7632, R21 ;  /* 0x0000763213157816 */ /* 0x004fe20000000015 */
[----:B------:R2:W-:Y:S01]  /*6c40*/  STS.U16 [R74+0x8], R23 ;  /* 0x000008174a007388 */ /* 0x0005e20000000400 */
[----:B------:R-:W-:-:S02]  /*6c50*/  LOP3.LUT R27, R95, 0x20, RZ, 0xfc, !PT ;  /* 0x000000205f1b7812 */ /* 0x000fc400078efcff */
[----:B0-----:R-:W-:Y:S01]  /*6c60*/  PRMT R22, R0, 0x7632, R22 ;  /* 0x0000763200167816 */ /* 0x001fe20000000016 */
[----:B------:R-:W-:Y:S01]  /*6c70*/  STS.U16 [R74+0xa], R24 ;  /* 0x00000a184a007388 */ /* 0x000fe20000000400 */
[----:B------:R-:W-:Y:S02]  /*6c80*/  LOP3.LUT R29, R95, 0x40, RZ, 0xfc, !PT ;  /* 0x000000405f1d7812 */ /* 0x000fe400078efcff */
[----:B-1----:R-:W-:Y:S01]  /*6c90*/  PRMT R37, R18, 0x7632, R37 ;  /* 0x0000763212257816 */ /* 0x002fe20000000025 */
[----:B------:R-:W-:Y:S01]  /*6ca0*/  STS.U16 [R74+0xe], R20 ;  /* 0x00000e144a007388 */ /* 0x000fe20000000400 */
[----:B--2---:R-:W-:-:S03]  /*6cb0*/  IMAD R23, R99, c[0x0][0x1f0], RZ ;  /* 0x00007c0063177a24 */ /* 0x004fc600078e02ff */
[----:B------:R-:W-:Y:S01]  /*6cc0*/  STS.U16 [R74+0x10], R25 ;  /* 0x000010194a007388 */ /* 0x000fe20000000400 */
[----:B------:R-:W-:Y:S01]  /*6cd0*/  IMAD R111, R100, c[0x0][0x1f4], R23 ;  /* 0x00007d00646f7a24 */ /* 0x000fe200078e0217 */
[C---:B------:R-:W-:Y:S02]  /*6ce0*/  LEA R23, P5, R95.reuse, c[0x0][0x258], 0x1 ;  /* 0x000096005f177a11 */ /* 0x040fe400078a08ff */
[----:B------:R0:W-:Y:S04]  /*6cf0*/  STS.U16 [R74+0x12], R26 ;  /* 0x0000121a4a007388 */ /* 0x0001e80000000400 */
[----:B------:R-:W-:Y:S04]  /*6d00*/  STS.U16 [R74+0x14], R19 ;  /* 0x000014134a007388 */ /* 0x000fe80000000400 */
[----:B------:R1:W-:Y:S01]  /*6d10*/  STS.U16 [R74+0x16], R21 ;  /* 0x000016154a007388 */ /* 0x0003e20000000400 */
[----:B0-----:R-:W-:-:S03]  /*6d20*/  LEA.HI.X R26, R95, c[0x0][0x25c], R109, 0x1, P5 ;  /* 0x000097005f1a7a11 */ /* 0x001fc600028f0c6d */
[----:B------:R-:W-:Y:S04]  /*6d30*/  STS.U16 [R74+0x18], R0 ;  /* 0x000018004a007388 */ /* 0x000fe80000000400 */
[----:B------:R-:W-:Y:S01]  /*6d40*/  STS.U16 [R74+0x1a], R22 ;  /* 0x00001a164a007388 */ /* 0x000fe20000000400 */
[----:B-1----:R-:W-:-:S03]  /*6d50*/  IMAD R21, R99, c[0x0][0x200], RZ ;  /* 0x0000800063157a24 */ /* 0x002fc600078e02ff */
[----:B------:R0:W-:Y:S01]  /*6d60*/  STS.U16 [R74+0x1c], R18 ;  /* 0x00001c124a007388 */ /* 0x0001e20000000400 */
[----:B------:R-:W-:-:S03]  /*6d70*/  IMAD R33, R100, c[0x0][0x204], R21 ;  /* 0x0000810064217a24 */ /* 0x000fc600078e0215 */
[----:B------:R-:W-:Y:S01]  /*6d80*/  STS.U16 [R74+0x1e], R37 ;  /* 0x00001e254a007388 */ /* 0x000fe20000000400 */
[----:B------:R-:W-:-:S06]  /*6d90*/  NOP ;  /* 0x0000000000007918 */ /* 0x000fcc0000000000 */
[----:B------:R-:W-:Y:S01]  /*6da0*/  LDS.U16 R35, [R90] ;  /* 0x000000005a237984 */ /* 0x000fe20000000400 */
[----:B0-----:R-:W-:-:S03]  /*6db0*/  IMAD.WIDE.U32 R18, R100, c[0x0][0x200], RZ ;  /* 0x0000800064127a25 */ /* 0x001fc600078e00ff */
[----:B------:R-:W-:Y:S01]  /*6dc0*/  LDS.U16 R45, [R89+0x40] ;  /* 0x00004000592d7984 */ /* 0x000fe20000000400 */
[----:B------:R-:W-:Y:S01]  /*6dd0*/  IMAD R0, R102, c[0x0][0x208], RZ ;  /* 0x0000820066007a24 */ /* 0x000fe200078e02ff */
[----:B------:R-:W-:Y:S02]  /*6de0*/  IADD3 R21, R19, R33, RZ ;  /* 0x0000002113157210 */ /* 0x000fe40007ffe0ff */
[----:B------:R-:W-:Y:S01]  /*6df0*/  LDS.U16 R47, [R88+0x80] ;  /* 0x00008000582f7984 */ /* 0x000fe20000000400 */
[----:B------:R-:W-:Y:S01]  /*6e00*/  MOV R20, R18 ;  /* 0x0000001200147202 */ /* 0x000fe20000000f00 */
[----:B------:R-:W-:Y:S01]  /*6e10*/  IMAD R25, R105, c[0x0][0x20c], R0 ;  /* 0x0000830069197a24 */ /* 0x000fe200078e0200 */
[----:B------:R-:W-:Y:S01]  /*6e20*/  SHF.L.U32 R18, R97, 0xb, RZ ;  /* 0x0000000b61127819 */ /* 0x000fe200000006ff */
[----:B------:R-:W-:Y:S02]  /*6e30*/  LDS.U16 R49, [R87+0xc0] ;  /* 0x0000c00057317984 */ /* 0x000fe40000000400 */
[----:B------:R-:W-:Y:S01]  /*6e40*/  IMAD.WIDE.U32 R20, R105, c[0x0][0x208], R20 ;  /* 0x0000820069147a25 */ /* 0x000fe200078e0014 */
[----:B------:R-:W-:Y:S01]  /*6e50*/  SHF.R.S32.HI R19, RZ, 0x1f, R18 ;  /* 0x0000001fff137819 */ /* 0x000fe20000011412 */
[----:B------:R-:W-:Y:S03]  /*6e60*/  LDS.U16 R51, [R86+0x100] ;  /* 0x0001000056337984 */ /* 0x000fe60000000400 */
[----:B------:R-:W-:Y:S01]  /*6e70*/  IADD3 R0, P2, R18, R20, RZ ;  /* 0x0000001412007210 */ /* 0x000fe20007f5e0ff */
[----:B------:R-:W-:Y:S01]  /*6e80*/  LDS.U16 R53, [R85+0x140] ;  /* 0x0001400055357984 */ /* 0x000fe20000000400 */
[----:B------:R-:W-:-:S02]  /*6e90*/  IADD3 R20, P5, R95, R18, RZ ;  /* 0x000000125f147210 */ /* 0x000fc40007fbe0ff */
[----:B------:R-:W-:Y:S01]  /*6ea0*/  IADD3.X R21, R19, R25, R21, P2, !PT ;  /* 0x0000001913157210 */ /* 0x000fe200017fe415 */
[----:B------:R-:W-:Y:S01]  /*6eb0*/  LDS.U16 R55, [R84+0x180] ;  /* 0x0001800054377984 */ /* 0x000fe20000000400 */
[----:B------:R-:W-:Y:S01]  /*6ec0*/  @!P1 IMAD.WIDE.U32 R24, R100, c[0x0][0x1f0], R18 ;  /* 0x00007c0064189a25 */ /* 0x000fe200078e0012 */
[C---:B------:R-:W-:Y:S02]  /*6ed0*/  LEA R22, P6, R0.reuse, R23, 0x1 ;  /* 0x0000001700167211 */ /* 0x040fe400078c08ff */
[----:B------:R-:W-:Y:S02]  /*6ee0*/  LDS.U16 R57, [R83+0x1c0] ;  /* 0x0001c00053397984 */ /* 0x000fe40000000400 */
[----:B------:R-:W-:Y:S02]  /*6ef0*/  LEA.HI.X R23, R0, R26, R21, 0x1, P6 ;  /* 0x0000001a00177211 */ /* 0x000fe400030f0c15 */
[----:B------:R-:W-:Y:S01]  /*6f00*/  LDS.U16 R59, [R82+0x200] ;  /* 0x00020000523b7984 */ /* 0x000fe20000000400 */
[----:B------:R-:W-:-:S02]  /*6f10*/  @!P1 IADD3 R25, R111, R25, RZ ;  /* 0x000000196f199210 */ /* 0x000fc40007ffe0ff */
[----:B------:R-:W-:Y:S01]  /*6f20*/  IADD3.X R21, R19, R109, RZ, P5, !PT ;  /* 0x0000006d13157210 */ /* 0x000fe20002ffe4ff */
        /* <DEDUP_REMOVED lines=10> */
[----:B0-----:R-:W-:-:S02]  /*6fd0*/  ISETP.GE.AND P4, PT, R95, R28, PT ;  /* 0x0000001c5f00720c */ /* 0x001fc40003f86270 */
[-C--:B------:R-:W-:Y:S02]  /*6fe0*/  ISETP.GE.AND P3, PT, R27, R28.reuse, PT ;  /* 0x0000001c1b00720c */ /* 0x080fe40003f66270 */
[----:B------:R-:W-:-:S09]  /*6ff0*/  ISETP.GE.AND P2, PT, R29, R28, PT ;  /* 0x0000001c1d00720c */ /* 0x000fd20003f46270 */
[----:B------:R-:W-:Y:S05]  /*7000*/  @P4 BRA `(.L_x_84) ;  /* 0x0000009000004947 */ /* 0x000fea0003800000 */
[----:B------:R-:W-:-:S04]  /*7010*/  IMAD.WIDE.U32 R30, R100, c[0x0][0x200], R20 ;  /* 0x00008000641e7a25 */ /* 0x000fc800078e0014 */
[----:B------:R-:W-:Y:S01]  /*7020*/  IMAD R0, R102, c[0x0][0x208], RZ ;  /* 0x0000820066007a24 */ /* 0x000fe200078e02ff */
[----:B------:R-:W-:-:S03]  /*7030*/  IADD3 R31, R33, R31, RZ ;  /* 0x0000001f211f7210 */ /* 0x000fc60007ffe0ff */
[C---:B------:R-:W-:Y:S02]  /*7040*/  IMAD R33, R105.reuse, c[0x0][0x20c], R0 ;  /* 0x0000830069217a24 */ /* 0x040fe400078e0200 */
[----:B------:R-:W-:-:S05]  /*7050*/  IMAD.WIDE.U32 R30, R105, c[0x0][0x208], R30 ;  /* 0x00008200691e7a25 */ /* 0x000fca00078e001e */
[----:B------:R-:W-:Y:S02]  /*7060*/  IADD3 R31, R31, R33, RZ ;  /* 0x000000211f1f7210 */ /* 0x000fe40007ffe0ff */
[----:B------:R-:W-:-:S04]  /*7070*/  LEA R32, P4, R30, c[0x0][0x258], 0x1 ;  /* 0x000096001e207a11 */ /* 0x000fc800078808ff */
[----:B------:R-:W-:-:S05]  /*7080*/  LEA.HI.X R33, R30, c[0x0][0x25c], R31, 0x1, P4 ;  /* 0x000097001e217a11 */ /* 0x000fca00020f0c1f */
[----:B------:R0:W-:Y:S04]  /*7090*/  STG.E.U16 [R32.64], R35 ;  /* 0x0000002320007986 */ /* 0x0001e8000c101504 */
.L_x_84:
[----:B------:R-:W-:Y:S05]  /*70a0*/  BSYNC B0 ;  /* 0x0000000000007941 */ /* 0x000fea0003800000 */
.L_x_83:
[C---:B0-----:R-:W-:Y:S01]  /*70b0*/  LOP3.LUT R33, R95.reuse, 0x60, RZ, 0xfc, !PT ;  /* 0x000000605f217812 */ /* 0x041fe200078efcff */
[----:B------:R0:W-:Y:S01]  /*70c0*/  @!P3 STG.E.U16 [R22.64+0x40], R45 ;  /* 0x0000402d1600b986 */ /* 0x0001e2000c101504 */
[----:B------:R-:W-:Y:S01]  /*70d0*/  LOP3.LUT R37, R95, 0xa0, RZ, 0xfc, !PT ;  /* 0x000000a05f257812 */ /* 0x000fe200078efcff */
[----:B------:R-:W-:Y:S01]  /*70e0*/  IMAD R0, R102, c[0x0][0x1f8], RZ ;  /* 0x00007e0066007a24 */ /* 0x000fe200078e02ff */
[-C--:B------:R-:W-:Y:S01]  /*70f0*/  ISETP.GE.AND P6, PT, R33, R28.reuse, PT ;  /* 0x0000001c2100720c */ /* 0x080fe20003fc6270 */
[----:B------:R1:W-:Y:S01]  /*7100*/  @!P2 STG.E.U16 [R22.64+0x80], R47 ;  /* 0x0000802f1600a986 */ /* 0x0003e2000c101504 */
[----:B------:R-:W-:Y:S01]  /*7110*/  ISETP.GE.AND P4, PT, R37, R28, PT ;  /* 0x0000001c2500720c */ /* 0x000fe20003f86270 */
[----:B------:R-:W-:Y:S01]  /*7120*/  @!P1 IMAD.WIDE.U32 R42, R105, c[0x0][0x1f8], R24 ;  /* 0x00007e00692a9a25 */ /* 0x000fe200078e0018 */
[C---:B------:R-:W-:Y:S02]  /*7130*/  LOP3.LUT R35, R95.reuse, 0x80, RZ, 0xfc, !PT ;  /* 0x000000805f237812 */ /* 0x040fe400078efcff */
[C---:B------:R-:W-:Y:S01]  /*7140*/  LOP3.LUT R39, R95.reuse, 0xc0, RZ, 0xfc, !PT ;  /* 0x000000c05f277812 */ /* 0x040fe200078efcff */
[----:B------:R-:W-:Y:S01]  /*7150*/  IMAD.WIDE.U32 R30, R100, c[0x0][0x1f0], RZ ;  /* 0x00007c00641e7a25 */ /* 0x000fe200078e00ff */
[----:B------:R-:W-:-:S02]  /*7160*/  LOP3.LUT R41, R95, 0xe0, RZ, 0xfc, !PT ;  /* 0x000000e05f297812 */ /* 0x000fc400078efcff */
[-C--:B------:R-:W-:Y:S01]  /*7170*/  ISETP.GE.AND P5, PT, R35, R28.reuse, PT ;  /* 0x0000001c2300720c */ /* 0x080fe20003fa6270 */
[----:B------:R-:W-:Y:S01]  /*7180*/  IMAD R113, R105, c[0x0][0x1fc], R0 ;  /* 0x00007f0069717a24 */ /* 0x000fe200078e0200 */
[-C--:B------:R-:W-:Y:S01]  /*7190*/  ISETP.GE.AND P3, PT, R39, R28.reuse, PT ;  /* 0x0000001c2700720c */ /* 0x080fe20003f66270 */
[----:B------:R2:W-:Y:S01]  /*71a0*/  @!P6 STG.E.U16 [R22.64+0xc0], R49 ;  /* 0x0000c0311600e986 */ /* 0x0005e2000c101504 */
[----:B------:R-:W-:Y:S02]  /*71b0*/  ISETP.GE.AND P2, PT, R41, R28, PT ;  /* 0x0000001c2900720c */ /* 0x000fe40003f46270 */
[C---:B------:R-:W-:Y:S01]  /*71c0*/  @!P1 IADD3 R0, P6, R95.reuse, R42, RZ ;  /* 0x0000002a5f009210 */ /* 0x040fe20007fde0ff */
[----:B------:R-:W-:Y:S01]  /*71d0*/  @!P4 STG.E.U16 [R22.64+0x140], R53 ;  /* 0x000140351600c986 */ /* 0x000fe2000c101504 */
[----:B0-----:R-:W-:Y:S02]  /*71e0*/  LOP3.LUT R45, R95, 0x120, RZ, 0xfc, !PT ;  /* 0x000001205f2d7812 */ /* 0x001fe400078efcff */
[----:B------:R-:W-:-:S02]  /*71f0*/  IADD3 R25, R31, R111, RZ ;  /* 0x0000006f1f197210 */ /* 0x000fc40007ffe0ff */
[----:B------:R-:W-:Y:S01]  /*7200*/  @!P1 IADD3.X R111, R109, R43, R113, P6, !PT ;  /* 0x0000002b6d6f9210 */ /* 0x000fe200037fe471 */
[----:B------:R0:W-:Y:S01]  /*7210*/  @!P5 STG.E.U16 [R22.64+0x100], R51 ;  /* 0x000100331600d986 */ /* 0x0001e2000c101504 */
[-C--:B------:R-:W-:Y:S02]  /*7220*/  ISETP.GE.AND P4, PT, R45, R28.reuse, PT ;  /* 0x0000001c2d00720c */ /* 0x080fe40003f86270 */
[C---:B------:R-:W-:Y:S01]  /*7230*/  LOP3.LUT R43, R95.reuse, 0x100, RZ, 0xfc, !PT ;  /* 0x000001005f2b7812 */ /* 0x040fe200078efcff */
[----:B------:R3:W-:Y:S01]  /*7240*/  @!P3 STG.E.U16 [R22.64+0x180], R55 ;  /* 0x000180371600b986 */ /* 0x0007e2000c101504 */
[C---:B-1----:R-:W-:Y:S02]  /*7250*/  LOP3.LUT R47, R95.reuse, 0x140, RZ, 0xfc, !PT ;  /* 0x000001405f2f7812 */ /* 0x042fe400078efcff */
[----:B--2---:R-:W-:Y:S01]  /*7260*/  LOP3.LUT R49, R95, 0x160, RZ, 0xfc, !PT ;  /* 0x000001605f317812 */ /* 0x004fe200078efcff */
[----:B------:R1:W-:Y:S01]  /*7270*/  @!P2 STG.E.U16 [R22.64+0x1c0], R57 ;  /* 0x0001c0391600a986 */ /* 0x0003e2000c101504 */
[----:B------:R-:W-:-:S02]  /*7280*/  ISETP.GE.AND P5, PT, R43, R28, PT ;  /* 0x0000001c2b00720c */ /* 0x000fc40003fa6270 */
[-C--:B------:R-:W-:Y:S02]  /*7290*/  ISETP.GE.AND P2, PT, R47, R28.reuse, PT ;  /* 0x0000001c2f00720c */ /* 0x080fe40003f46270 */
[----:B------:R-:W-:Y:S01]  /*72a0*/  ISETP.GE.AND P3, PT, R49, R28, PT ;  /* 0x0000001c3100720c */ /* 0x000fe20003f66270 */
[----:B------:R-:W-:Y:S01]  /*72b0*/  @!P4 STG.E.U16 [R22.64+0x240], R61 ;  /* 0x0002403d1600c986 */ /* 0x000fe2000c101504 */
[C---:B------:R-:W-:Y:S02]  /*72c0*/  IADD3 R26, P4, R95.reuse, 0x20, RZ ;  /* 0x000000205f1a7810 */ /* 0x040fe40007f9e0ff */
[C---:B0-----:R-:W-:Y:S02]  /*72d0*/  LOP3.LUT R51, R95.reuse, 0x180, RZ, 0xfc, !PT ;  /* 0x000001805f337812 */ /* 0x041fe400078efcff */
[C---:B------:R-:W-:Y:S02]  /*72e0*/  LOP3.LUT R53, R95.reuse, 0x1a0, RZ, 0xfc, !PT ;  /* 0x000001a05f357812 */ /* 0x040fe400078efcff */
[C---:B---3--:R-:W-:Y:S01]  /*72f0*/  LOP3.LUT R55, R95.reuse, 0x1c0, RZ, 0xfc, !PT ;  /* 0x000001c05f377812 */ /* 0x048fe200078efcff */
[----:B------:R0:W-:Y:S01]  /*7300*/  @!P5 STG.E.U16 [R22.64+0x200], R59 ;  /* 0x0002003b1600d986 */ /* 0x0001e2000c101504 */
[----:B-1----:R-:W-:-:S02]  /*7310*/  LOP3.LUT R57, R95, 0x1e0, RZ, 0xfc, !PT ;  /* 0x000001e05f397812 */ /* 0x002fc400078efcff */
[----:B------:R-:W-:Y:S01]  /*7320*/  IADD3.X R109, RZ, R109, RZ, P4, !PT ;  /* 0x0000006dff6d7210 */ /* 0x000fe200027fe4ff */
[----:B------:R1:W-:Y:S01]  /*7330*/  @!P2 STG.E.U16 [R22.64+0x280], R63 ;  /* 0x0002803f1600a986 */ /* 0x0003e2000c101504 */
[-C--:B------:R-:W-:Y:S02]  /*7340*/  ISETP.GE.AND P5, PT, R51, R28.reuse, PT ;  /* 0x0000001c3300720c */ /* 0x080fe40003fa6270 */
[-C--:B------:R-:W-:Y:S01]  /*7350*/  ISETP.GE.AND P4, PT, R53, R28.reuse, PT ;  /* 0x0000001c3500720c */ /* 0x080fe20003f86270 */
[----:B------:R-:W-:Y:S01]  /*7360*/  @!P3 STG.E.U16 [R22.64+0x2c0], R65 ;  /* 0x0002c0411600b986 */ /* 0x000fe2000c101504 */
[-C--:B------:R-:W-:Y:S02]  /*7370*/  ISETP.GE.AND P3, PT, R55, R28.reuse, PT ;  /* 0x0000001c3700720c */ /* 0x080fe40003f66270 */
[----:B------:R-:W-:Y:S02]  /*7380*/  ISETP.GE.AND P2, PT, R57, R28, PT ;  /* 0x0000001c3900720c */ /* 0x000fe40003f46270 */
[----:B------:R-:W-:-:S02]  /*7390*/  MOV R24, R30 ;  /* 0x0000001e00187202 */ /* 0x000fc40000000f00 */
[----:B0-----:R-:W-:-:S03]  /*73a0*/  PRMT R59, RZ, 0x7610, R59 ;  /* 0x00007610ff3b7816 */ /* 0x001fc6000000003b */
[----:B------:R-:W-:Y:S01]  /*73b0*/  @!P5 STG.E.U16 [R22.64+0x300], R67 ;  /* 0x000300431600d986 */ /* 0x000fe2000c101504 */
[----:B------:R-:W-:Y:S01]  /*73c0*/  IMAD.WIDE.U32 R30, R105, c[0x0][0x1f8], R24 ;  /* 0x00007e00691e7a25 */ /* 0x000fe200078e0018 */
[C---:B------:R-:W-:Y:S02]  /*73d0*/  @!P1 LEA R24, P6, R0.reuse, c[0x0][0x268], 0x1 ;  /* 0x00009a0000189a11 */ /* 0x040fe400078c08ff */
[----:B------:R-:W-:Y:S02]  /*73e0*/  @!P4 STG.E.U16 [R22.64+0x340], R69 ;  /* 0x000340451600c986 */ /* 0x000fe4000c101504 */
[----:B------:R-:W-:Y:S02]  /*73f0*/  @!P1 LEA.HI.X R25, R0, c[0x0][0x26c], R111, 0x1, P6 ;  /* 0x00009b0000199a11 */ /* 0x000fe400030f0c6f */
[----:B------:R-:W-:Y:S01]  /*7400*/  @!P3 STG.E.U16 [R22.64+0x380], R71 ;  /* 0x000380471600b986 */ /* 0x000fe2000c101504 */
[----:B------:R-:W-:Y:S02]  /*7410*/  IADD3 R111, P6, R18, R30, RZ ;  /* 0x0000001e126f7210 */ /* 0x000fe40007fde0ff */
[C---:B------:R-:W-:Y:S01]  /*7420*/  SHF.L.U64.HI R0, R26.reuse, 0x1, R109 ;  /* 0x000000011a007819 */ /* 0x040fe2000001026d */
[----:B------:R0:W-:Y:S01]  /*7430*/  @!P2 STG.E.U16 [R22.64+0x3c0], R73 ;  /* 0x0003c0491600a986 */ /* 0x0001e2000c101504 */
[----:B------:R-:W-:-:S02]  /*7440*/  SHF.L.U32 R26, R26, 0x1, RZ ;  /* 0x000000011a1a7819 */ /* 0x000fc400000006ff */
[----:B------:R-:W-:Y:S01]  /*7450*/  IADD3.X R31, R19, R113, R31, P6, !PT ;  /* 0x00000071131f7210 */ /* 0x000fe200037fe41f */
[----:B------:R-:W-:Y:S01]  /*7460*/  BAR.SYNC.DEFER_BLOCKING 0x0 ;  /* 0x0000000000007b1d */ /* 0x000fe20000010000 */
[----:B------:R-:W-:Y:S02]  /*7470*/  IADD3 R30, P6, R26, c[0x0][0x268], RZ ;  /* 0x00009a001a1e7a10 */ /* 0x000fe40007fde0ff */
[-C--:B------:R-:W-:Y:S02]  /*7480*/  ISETP.GE.AND P4, PT, R27, R106.reuse, PT ;  /* 0x0000006a1b00720c */ /* 0x080fe40003f86270 */
[----:B------:R-:W-:Y:S02]  /*7490*/  IADD3.X R28, R0, c[0x0][0x26c], RZ, P6, !PT ;  /* 0x00009b00001c7a10 */ /* 0x000fe400037fe4ff */
[----:B------:R-:W-:Y:S02]  /*74a0*/  ISETP.GE.AND P3, PT, R29, R106, PT ;  /* 0x0000006a1d00720c */ /* 0x000fe40003f66270 */
[----:B------:R-:W-:-:S02]  /*74b0*/  LEA R30, P6, R111, R30, 0x1 ;  /* 0x0000001e6f1e7211 */ /* 0x000fc400078c08ff */
[----:B------:R-:W-:Y:S02]  /*74c0*/  ISETP.GE.AND P2, PT, R33, R106, PT ;  /* 0x0000006a2100720c */ /* 0x000fe40003f46270 */
[----:B------:R-:W-:Y:S02]  /*74d0*/  LEA.HI.X R31, R111, R28, R31, 0x1, P6 ;  /* 0x0000001c6f1f7211 */ /* 0x000fe400030f0c1f */
[----:B------:R-:W-:Y:S02]  /*74e0*/  PRMT R28, RZ, 0x7610, R28 ;  /* 0x00007610ff1c7816 */ /* 0x000fe4000000001c */
[----:B------:R-:W-:Y:S02]  /*74f0*/  PRMT R61, RZ, 0x7610, R61 ;  /* 0x00007610ff3d7816 */ /* 0x000fe4000000003d */
[----:B------:R-:W-:Y:S02]  /*7500*/  PRMT R32, RZ, 0x7610, R32 ;  /* 0x00007610ff207816 */ /* 0x000fe40000000020 */
[-C--:B------:R-:W-:Y:S01]  /*7510*/  ISETP.GE.AND P6, PT, R37, R106.reuse, PT ;  /* 0x0000006a2500720c */ /* 0x080fe20003fc6270 */
[----:B------:R2:W3:Y:S01]  /*7520*/  @!P1 LDG.E.U16 R59, [R24.64] ;  /* 0x00000004183b9981 */ /* 0x0004e2000c1e1500 */
[----:B------:R-:W-:-:S02]  /*7530*/  ISETP.GE.AND P1, PT, R35, R106, PT ;  /* 0x0000006a2300720c */ /* 0x000fc40003f26270 */
[-C--:B------:R-:W-:Y:S01]  /*7540*/  ISETP.GE.AND P5, PT, R39, R106.reuse, PT ;  /* 0x0000006a2700720c */ /* 0x080fe20003fa6270 */
[----:B------:R4:W5:Y:S01]  /*7550*/  @!P4 LDG.E.U16 R28, [R30.64] ;  /* 0x000000041e1cc981 */ /* 0x000962000c1e1500 */
[-C--:B------:R-:W-:Y:S02]  /*7560*/  ISETP.GE.AND P4, PT, R41, R106.reuse, PT ;  /* 0x0000006a2900720c */ /* 0x080fe40003f86270 */
[----:B-1----:R-:W-:Y:S01]  /*7570*/  PRMT R63, RZ, 0x7610, R63 ;  /* 0x00007610ff3f7816 */ /* 0x002fe2000000003f */
[----:B------:R4:W5:Y:S01]  /*7580*/  @!P3 LDG.E.U16 R61, [R30.64+0x40] ;  /* 0x000040041e3db981 */ /* 0x000962000c1e1500 */
[-C--:B------:R-:W-:Y:S02]  /*7590*/  ISETP.GE.AND P3, PT, R43, R106.reuse, PT ;  /* 0x0000006a2b00720c */ /* 0x080fe40003f66270 */
[----:B------:R-:W-:Y:S01]  /*75a0*/  PRMT R34, RZ, 0x7610, R34 ;  /* 0x00007610ff227816 */ /* 0x000fe20000000022 */
[----:B------:R4:W5:Y:S01]  /*75b0*/  @!P2 LDG.E.U16 R32, [R30.64+0x80] ;  /* 0x000080041e20a981 */ /* 0x000962000c1e1500 */
[----:B------:R-:W-:-:S02]  /*75c0*/  ISETP.GE.AND P2, PT, R45, R106, PT ;  /* 0x0000006a2d00720c */ /* 0x000fc40003f46270 */
[----:B0-----:R-:W-:Y:S01]  /*75d0*/  PRMT R23, RZ, 0x7610, R23 ;  /* 0x00007610ff177816 */ /* 0x001fe20000000017 */
[----:B------:R4:W5:Y:S01]  /*75e0*/  @!P1 LDG.E.U16 R63, [R30.64+0xc0] ;  /* 0x0000c0041e3f9981 */ /* 0x000962000c1e1500 */
[----:B------:R-:W-:Y:S02]  /*75f0*/  PRMT R22, RZ, 0x7610, R22 ;  /* 0x00007610ff167816 */ /* 0x000fe40000000016 */
[----:B--2---:R-:W-:Y:S01]  /*7600*/  PRMT R25, RZ, 0x7610, R25 ;  /* 0x00007610ff197816 */ /* 0x004fe20000000019 */
[----:B------:R4:W2:Y:S01]  /*7610*/  @!P6 LDG.E.U16 R34, [R30.64+0x100] ;  /* 0x000100041e22e981 */ /* 0x0008a2000c1e1500 */
[----:B------:R-:W-:Y:S02]  /*7620*/  PRMT R24, RZ, 0x7610, R24 ;  /* 0x00007610ff187816 */ /* 0x000fe40000000018 */
[-C--:B------:R-:W-:Y:S01]  /*7630*/  ISETP.GE.AND P1, PT, R47, R106.reuse, PT ;  /* 0x0000006a2f00720c */ /* 0x080fe20003f26270 */
[----:B------:R4:W2:Y:S01]  /*7640*/  @!P5 LDG.E.U16 R23, [R30.64+0x140] ;  /* 0x000140041e17d981 */ /* 0x0008a2000c1e1500 */
[----:B------:R-:W-:-:S02]  /*7650*/  ISETP.GE.AND P6, PT, R49, R106, PT ;  /* 0x0000006a3100720c */ /* 0x000fc40003fc6270 */
[-C--:B------:R-:W-:Y:S01]  /*7660*/  ISETP.GE.AND P5, PT, R51, R106.reuse, PT ;  /* 0x0000006a3300720c */ /* 0x080fe20003fa6270 */
[----:B------:R4:W2:Y:S01]  /*7670*/  @!P4 LDG.E.U16 R22, [R30.64+0x180] ;  /* 0x000180041e16c981 */ /* 0x0008a2000c1e1500 */
[----:B------:R-:W-:-:S03]  /*7680*/  ISETP.GE.AND P4, PT, R53, R106, PT ;  /* 0x0000006a3500720c */ /* 0x000fc60003f86270 */
[----:B------:R4:W2:Y:S01]  /*7690*/  @!P3 LDG.E.U16 R25, [R30.64+0x1c0] ;  /* 0x0001c0041e19b981 */ /* 0x0008a2000c1e1500 */
[----:B------:R-:W-:-:S03]  /*76a0*/  ISETP.GE.AND P3, PT, R55, R106, PT ;  /* 0x0000006a3700720c */ /* 0x000fc60003f66270 */
[----:B------:R4:W2:Y:S01]  /*76b0*/  @!P2 LDG.E.U16 R24, [R30.64+0x200] ;  /* 0x000200041e18a981 */ /* 0x0008a2000c1e1500 */
[----:B------:R-:W-:Y:S02]  /*76c0*/  ISETP.GE.AND P2, PT, R57, R106, PT ;  /* 0x0000006a3900720c */ /* 0x000fe40003f46270 */
[----:B------:R-:W-:Y:S02]  /*76d0*/  PRMT R65, RZ, 0x7610, R65 ;  /* 0x00007610ff417816 */ /* 0x000fe40000000041 */
[----:B------:R-:W-:Y:S02]  /*76e0*/  PRMT R36, RZ, 0x7610, R36 ;  /* 0x00007610ff247816 */ /* 0x000fe40000000024 */
[----:B------:R-:W-:Y:S02]  /*76f0*/  PRMT R67, RZ, 0x7610, R67 ;  /* 0x00007610ff437816 */ /* 0x000fe40000000043 */
[----:B------:R-:W-:Y:S01]  /*7700*/  PRMT R38, RZ, 0x7610, R38 ;  /* 0x00007610ff267816 */ /* 0x000fe20000000026 */
[----:B------:R4:W2:Y:S01]  /*7710*/  @!P1 LDG.E.U16 R65, [R30.64+0x240] ;  /* 0x000240041e419981 */ /* 0x0008a2000c1e1500 */
[----:B------:R-:W-:-:S02]  /*7720*/  PRMT R69, RZ, 0x7610, R69 ;  /* 0x00007610ff457816 */ /* 0x000fc40000000045 */
[----:B------:R-:W-:Y:S01]  /*7730*/  PRMT R40, RZ, 0x7610, R40 ;  /* 0x00007610ff287816 */ /* 0x000fe20000000028 */
[----:B------:R4:W2:Y:S04]  /*7740*/  @!P6 LDG.E.U16 R36, [R30.64+0x280] ;  /* 0x000280041e24e981 */ /* 0x0008a8000c1e1500 */
[----:B------:R4:W2:Y:S04]  /*7750*/  @!P5 LDG.E.U16 R67, [R30.64+0x2c0] ;  /* 0x0002c0041e43d981 */ /* 0x0008a8000c1e1500 */
[----:B------:R4:W2:Y:S04]  /*7760*/  @!P4 LDG.E.U16 R38, [R30.64+0x300] ;  /* 0x000300041e26c981 */ /* 0x0008a8000c1e1500 */
[----:B------:R4:W2:Y:S04]  /*7770*/  @!P3 LDG.E.U16 R69, [R30.64+0x340] ;  /* 0x000340041e45b981 */ /* 0x0008a8000c1e1500 */
[----:B------:R4:W2:Y:S01]  /*7780*/  @!P2 LDG.E.U16 R40, [R30.64+0x380] ;  /* 0x000380041e28a981 */ /* 0x0008a2000c1e1500 */
[----:B------:R-:W-:-:S04]  /*7790*/  LOP3.LUT R71, R104, 0xfffffe00, RZ, 0xc0, !PT ;  /* 0xfffffe0068477812 */ /* 0x000fc800078ec0ff */
[----:B------:R-:W-:-:S04]  /*77a0*/  LEA R109, R98, R71, 0x4 ;  /* 0x00000047626d7211 */ /* 0x000fc800078e20ff */
[C---:B----4-:R-:W-:Y:S02]  /*77b0*/  IADD3 R31, R109.reuse, 0x7, RZ ;  /* 0x000000076d1f7810 */ /* 0x050fe40007ffe0ff */
[----:B------:R-:W-:Y:S02]  /*77c0*/  IADD3 R30, R109, 0x6, RZ ;  /* 0x000000066d1e7810 */ /* 0x000fe40007ffe0ff */
[-C--:B------:R-:W-:Y:S02]  /*77d0*/  LEA.HI.SX32 R31, R31, R109.reuse, 0x1b ;  /* 0x0000006d1f1f7211 */ /* 0x080fe400078fdaff */
[----:B------:R-:W-:Y:S02]  /*77e0*/  LEA.HI.SX32 R30, R30, R109, 0x1b ;  /* 0x0000006d1e1e7211 */ /* 0x000fe400078fdaff */
[----:B------:R-:W-:Y:S02]  /*77f0*/  SHF.L.U32 R31, R31, 0x1, RZ ;  /* 0x000000011f1f7819 */ /* 0x000fe400000006ff */
[----:B------:R-:W-:-:S02]  /*7800*/  IADD3 R44, R109, 0xd, RZ ;  /* 0x0000000d6d2c7810 */ /* 0x000fc40007ffe0ff */
[----:B------:R-:W-:Y:S02]  /*7810*/  SHF.L.U32 R30, R30, 0x1, RZ ;  /* 0x000000011e1e7819 */ /* 0x000fe400000006ff */
[----:B------:R-:W-:-:S04]  /*7820*/  LEA.HI.SX32 R44, R44, R109, 0x1b ;  /* 0x0000006d2c2c7211 */ /* 0x000fc800078fdaff */
[----:B------:R-:W-:Y:S01]  /*7830*/  SHF.L.U32 R44, R44, 0x1, RZ ;  /* 0x000000012c2c7819 */ /* 0x000fe200000006ff */
[----:B---3--:R-:W-:Y:S04]  /*7840*/  STS.U16 [R90], R59 ;  /* 0x0000003b5a007388 */ /* 0x008fe80000000400 */
[----:B-----5:R0:W-:Y:S04]  /*7850*/  STS.U16 [R89+0x40], R28 ;  /* 0x0000401c59007388 */ /* 0x0201e80000000400 */
[----:B------:R-:W-:Y:S04]  /*7860*/  STS.U16 [R88+0x80], R61 ;  /* 0x0000803d58007388 */ /* 0x000fe80000000400 */
[----:B------:R-:W-:Y:S01]  /*7870*/  STS.U16 [R87+0xc0], R32 ;  /* 0x0000c02057007388 */ /* 0x000fe20000000400 */
[----:B0-----:R-:W-:-:S03]  /*7880*/  IADD3 R28, R109, 0x1, RZ ;  /* 0x000000016d1c7810 */ /* 0x001fc60007ffe0ff */
[----:B------:R-:W-:Y:S04]  /*7890*/  STS.U16 [R86+0x100], R63 ;  /* 0x0001003f56007388 */ /* 0x000fe80000000400 */
[----:B--2---:R-:W-:Y:S01]  /*78a0*/  STS.U16 [R85+0x140], R34 ;  /* 0x0001402255007388 */ /* 0x004fe20000000400 */
[----:B------:R-:W-:-:S03]  /*78b0*/  LEA.HI.SX32 R28, R28, R109, 0x1b ;  /* 0x0000006d1c1c7211 */ /* 0x000fc600078fdaff */
[----:B------:R-:W-:Y:S04]  /*78c0*/  STS.U16 [R84+0x180], R23 ;  /* 0x0001801754007388 */ /* 0x000fe80000000400 */
[----:B------:R0:W-:Y:S04]  /*78d0*/  STS.U16 [R83+0x1c0], R22 ;  /* 0x0001c01653007388 */ /* 0x0001e80000000400 */
[----:B------:R-:W-:Y:S04]  /*78e0*/  STS.U16 [R82+0x200], R25 ;  /* 0x0002001952007388 */ /* 0x000fe80000000400 */
[----:B------:R1:W-:Y:S01]  /*78f0*/  STS.U16 [R81+0x240], R24 ;  /* 0x0002401851007388 */ /* 0x0003e20000000400 */
[----:B0-----:R-:W-:-:S02]  /*7900*/  SHF.L.U32 R22, R28, 0x1, RZ ;  /* 0x000000011c167819 */ /* 0x001fc400000006ff */
[C---:B------:R-:W-:Y:S01]  /*7910*/  IADD3 R23, R109.reuse, 0x2, RZ ;  /* 0x000000026d177810 */ /* 0x040fe20007ffe0ff */
[----:B------:R-:W-:Y:S04]  /*7920*/  STS.U16 [R80+0x280], R65 ;  /* 0x0002804150007388 */ /* 0x000fe80000000400 */
[----:B------:R-:W-:Y:S04]  /*7930*/  STS.U16 [R79+0x2c0], R36 ;  /* 0x0002c0244f007388 */ /* 0x000fe80000000400 */
[----:B------:R-:W-:Y:S01]  /*7940*/  STS.U16 [R78+0x300], R67 ;  /* 0x000300434e007388 */ /* 0x000fe20000000400 */
[----:B-1----:R-:W-:-:S03]  /*7950*/  IADD3 R24, R109, 0x3, RZ ;  /* 0x000000036d187810 */ /* 0x002fc60007ffe0ff */
[----:B------:R-:W-:Y:S04]  /*7960*/  STS.U16 [R77+0x340], R38 ;  /* 0x000340264d007388 */ /* 0x000fe80000000400 */
[----:B------:R-:W-:Y:S04]  /*7970*/  STS.U16 [R76+0x380], R69 ;  /* 0x000380454c007388 */ /* 0x000fe80000000400 */
[----:B------:R0:W-:Y:S01]  /*7980*/  STS.U16 [R75+0x3c0], R40 ;  /* 0x0003c0284b007388 */ /* 0x0001e20000000400 */
[----:B------:R-:W-:-:S06]  /*7990*/  NOP ;  /* 0x0000000000007918 */ /* 0x000fcc0000000000 */
[----:B------:R-:W1:Y:S01]  /*79a0*/  LDS.U16 R46, [R22+0x2] ;  /* 0x00000200162e7984 */ /* 0x000e620000000400 */
[-C--:B------:R-:W-:Y:S02]  /*79b0*/  LEA.HI.SX32 R23, R23, R109.reuse, 0x1b ;  /* 0x0000006d17177211 */ /* 0x080fe400078fdaff */
[----:B------:R-:W-:Y:S01]  /*79c0*/  LEA.HI.SX32 R24, R24, R109, 0x1b ;  /* 0x0000006d18187211 */ /* 0x000fe200078fdaff */
[----:B------:R-:W2:Y:S01]  /*79d0*/  LDS.U16 R42, [R74] ;  /* 0x000000004a2a7984 */ /* 0x000ea20000000400 */
[----:B------:R-:W-:Y:S02]  /*79e0*/  SHF.L.U32 R23, R23, 0x1, RZ ;  /* 0x0000000117177819 */ /* 0x000fe400000006ff */
[----:B------:R-:W-:Y:S01]  /*79f0*/  SHF.L.U32 R24, R24, 0x1, RZ ;  /* 0x0000000118187819 */ /* 0x000fe200000006ff */
[----:B------:R-:W-:Y:S04]  /*7a00*/  LDS.U16 R66, [R31+0xe] ;  /* 0x00000e001f427984 */ /* 0x000fe80000000400 */
[----:B------:R-:W3:Y:S04]  /*7a10*/  LDS.U16 R50, [R23+0x4] ;  /* 0x0000040017327984 */ /* 0x000ee80000000400 */
[----:B------:R-:W4:Y:S01]  /*7a20*/  LDS.U16 R54, [R24+0x6] ;  /* 0x0000060018367984 */ /* 0x000f220000000400 */
[----:B------:R-:W-:-:S02]  /*7a30*/  IADD3 R25, R109, 0x4, RZ ;  /* 0x000000046d197810 */ /* 0x000fc40007ffe0ff */
[----:B------:R-:W-:Y:S01]  /*7a40*/  IADD3 R28, R109, 0x5, RZ ;  /* 0x000000056d1c7810 */ /* 0x000fe20007ffe0ff */
[----:B------:R-:W-:Y:S01]  /*7a50*/  LDS.U16 R59, [R30+0xc] ;  /* 0x00000c001e3b7984 */ /* 0x000fe20000000400 */
[-C--:B------:R-:W-:Y:S02]  /*7a60*/  LEA.HI.SX32 R25, R25, R109.reuse, 0x1b ;  /* 0x0000006d19197211 */ /* 0x080fe400078fdaff */
[----:B0-----:R-:W-:Y:S02]  /*7a70*/  IADD3 R40, R109, 0xc, RZ ;  /* 0x0000000c6d287810 */ /* 0x001fe40007ffe0ff */
[----:B------:R-:W-:Y:S02]  /*7a80*/  SHF.L.U32 R25, R25, 0x1, RZ ;  /* 0x0000000119197819 */ /* 0x000fe400000006ff */
[C---:B------:R-:W-:Y:S02]  /*7a90*/  IADD3 R36, R109.reuse, 0xa, RZ ;  /* 0x0000000a6d247810 */ /* 0x040fe40007ffe0ff */
[----:B------:R-:W-:Y:S01]  /*7aa0*/  LEA.HI.SX32 R28, R28, R109, 0x1b ;  /* 0x0000006d1c1c7211 */ /* 0x000fe200078fdaff */
[----:B------:R-:W0:Y:S01]  /*7ab0*/  LDS.U16 R58, [R25+0x8] ;  /* 0x00000800193a7984 */ /* 0x000e220000000400 */
[----:B------:R-:W-:Y:S01]  /*7ac0*/  IADD3 R32, R109, 0x8, RZ ;  /* 0x000000086d207810 */ /* 0x000fe20007ffe0ff */
[----:B-1----:R-:W-:-:S02]  /*7ad0*/  HADD2.F32 R46, -RZ, R46.H0_H0 ;  /* 0x2000002eff2e7230 */ /* 0x002fc40000004100 */
[----:B--2---:R-:W-:-:S03]  /*7ae0*/  HADD2.F32 R42, -RZ, R42.H0_H0 ;  /* 0x2000002aff2a7230 */ /* 0x004fc60000004100 */
[----:B------:R-:W-:Y:S01]  /*7af0*/  FMUL.FTZ R52, R46, -1.4426950216293334961 ;  /* 0xbfb8aa3b2e347820 */ /* 0x000fe20000410000 */
[C---:B------:R-:W-:Y:S01]  /*7b00*/  IADD3 R34, R109.reuse, 0x9, RZ ;  /* 0x000000096d227810 */ /* 0x040fe20007ffe0ff */
[----:B------:R-:W-:Y:S01]  /*7b10*/  FMUL.FTZ R48, R42, -1.4426950216293334961 ;  /* 0xbfb8aa3b2a307820 */ /* 0x000fe20000410000 */
[C---:B------:R-:W-:Y:S01]  /*7b20*/  IADD3 R38, R109.reuse, 0xb, RZ ;  /* 0x0000000b6d267810 */ /* 0x040fe20007ffe0ff */
[----:B------:R1:W-:Y:S01]  /*7b30*/  MUFU.EX2 R70, R52 ;  /* 0x0000003400467308 */ /* 0x0003e20000000800 */
[-C--:B------:R-:W-:Y:S01]  /*7b40*/  LEA.HI.SX32 R40, R40, R109.reuse, 0x1b ;  /* 0x0000006d28287211 */ /* 0x080fe200078fdaff */
[----:B---3--:R-:W-:Y:S01]  /*7b50*/  HADD2.F32 R50, -RZ, R50.H0_H0 ;  /* 0x20000032ff327230 */ /* 0x008fe20000004100 */
[-C--:B------:R-:W-:Y:S02]  /*7b60*/  LEA.HI.SX32 R36, R36, R109.reuse, 0x1b ;  /* 0x0000006d24247211 */ /* 0x080fe400078fdaff */
[----:B------:R-:W-:Y:S01]  /*7b70*/  SHF.L.U32 R28, R28, 0x1, RZ ;  /* 0x000000011c1c7819 */ /* 0x000fe200000006ff */
[----:B----4-:R-:W-:Y:S01]  /*7b80*/  HADD2.F32 R54, -RZ, R54.H0_H0 ;  /* 0x20000036ff367230 */ /* 0x010fe20000004100 */
[-C--:B------:R-:W-:Y:S01]  /*7b90*/  LEA.HI.SX32 R32, R32, R109.reuse, 0x1b ;  /* 0x0000006d20207211 */ /* 0x080fe200078fdaff */
[----:B------:R2:W3:Y:S01]  /*7ba0*/  MUFU.EX2 R69, R48 ;  /* 0x0000003000457308 */ /* 0x0004e20000000800 */
[----:B-1----:R-:W-:Y:S01]  /*7bb0*/  IADD3 R52, R109, 0xf, RZ ;  /* 0x0000000f6d347810 */ /* 0x002fe20007ffe0ff */
[----:B------:R-:W1:Y:S01]  /*7bc0*/  LDS.U16 R56, [R28+0xa] ;  /* 0x00000a001c387984 */ /* 0x000e620000000400 */
[----:B------:R-:W-:-:S02]  /*7bd0*/  LEA.HI.SX32 R34, R34, R109, 0x1b ;  /* 0x0000006d22227211 */ /* 0x000fc400078fdaff */
[-C--:B------:R-:W-:Y:S02]  /*7be0*/  LEA.HI.SX32 R38, R38, R109.reuse, 0x1b ;  /* 0x0000006d26267211 */ /* 0x080fe400078fdaff */
[----:B------:R-:W-:Y:S02]  /*7bf0*/  SHF.L.U32 R40, R40, 0x1, RZ ;  /* 0x0000000128287819 */ /* 0x000fe400000006ff */
[----:B--2---:R-:W-:Y:S02]  /*7c00*/  IADD3 R48, R109, 0xe, RZ ;  /* 0x0000000e6d307810 */ /* 0x004fe40007ffe0ff */
[-C--:B------:R-:W-:Y:S02]  /*7c10*/  LEA.HI.SX32 R52, R52, R109.reuse, 0x1b ;  /* 0x0000006d34347211 */ /* 0x080fe400078fdaff */
[----:B------:R-:W-:Y:S01]  /*7c20*/  SHF.L.U32 R36, R36, 0x1, RZ ;  /* 0x0000000124247819 */ /* 0x000fe200000006ff */
[----:B------:R-:W-:Y:S01]  /*7c30*/  FMUL.FTZ R60, R50, -1.4426950216293334961 ;  /* 0xbfb8aa3b323c7820 */ /* 0x000fe20000410000 */
[----:B------:R-:W-:Y:S01]  /*7c40*/  SHF.L.U32 R32, R32, 0x1, RZ ;  /* 0x0000000120207819 */ /* 0x000fe200000006ff */
[----:B------:R-:W-:Y:S01]  /*7c50*/  FMUL.FTZ R62, R54, -1.4426950216293334961 ;  /* 0xbfb8aa3b363e7820 */ /* 0x000fe20000410000 */
[----:B------:R-:W-:Y:S01]  /*7c60*/  SHF.L.U32 R34, R34, 0x1, RZ ;  /* 0x0000000122227819 */ /* 0x000fe200000006ff */
[----:B------:R-:W2:Y:S01]  /*7c70*/  LDS.U16 R67, [R40+0x18] ;  /* 0x0000180028437984 */ /* 0x000ea20000000400 */
[----:B------:R-:W-:-:S02]  /*7c80*/  LEA.HI.SX32 R48, R48, R109, 0x1b ;  /* 0x0000006d30307211 */ /* 0x000fc400078fdaff */
[----:B------:R-:W-:Y:S01]  /*7c90*/  SHF.L.U32 R38, R38, 0x1, RZ ;  /* 0x0000000126267819 */ /* 0x000fe200000006ff */
[----:B------:R-:W4:Y:S01]  /*7ca0*/  LDS.U16 R64, [R36+0x14] ;  /* 0x0000140024407984 */ /* 0x000f220000000400 */
[----:B------:R-:W-:Y:S02]  /*7cb0*/  SHF.L.U32 R52, R52, 0x1, RZ ;  /* 0x0000000134347819 */ /* 0x000fe400000006ff */
[----:B------:R-:W-:Y:S01]  /*7cc0*/  SHF.L.U32 R48, R48, 0x1, RZ ;  /* 0x0000000130307819 */ /* 0x000fe200000006ff */
[----:B------:R-:W5:Y:S01]  /*7cd0*/  LDS.U16 R68, [R32+0x10] ;  /* 0x0000100020447984 */ /* 0x000f620000000400 */
[----:B------:R0:W1:Y:S03]  /*7ce0*/  MUFU.EX2 R71, R60 ;  /* 0x0000003c00477308 */ /* 0x0000660000000800 */
[----:B------:R-:W3:Y:S04]  /*7cf0*/  LDS.U16 R61, [R34+0x12] ;  /* 0x00001200223d7984 */ /* 0x000ee80000000400 */
[----:B------:R-:W3:Y:S01]  /*7d00*/  LDS.U16 R65, [R38+0x16] ;  /* 0x0000160026417984 */ /* 0x000ee20000000400 */
[----:B------:R1:W-:Y:S03]  /*7d10*/  MUFU.EX2 R72, R62 ;  /* 0x0000003e00487308 */ /* 0x0003e60000000800 */
[----:B0-----:R-:W0:Y:S04]  /*7d20*/  LDS.U16 R60, [R44+0x1a] ;  /* 0x00001a002c3c7984 */ /* 0x001e280000000400 */
[----:B------:R-:W0:Y:S04]  /*7d30*/  LDS.U16 R63, [R48+0x1c] ;  /* 0x00001c00303f7984 */ /* 0x000e280000000400 */
[----:B-1----:R-:W1:Y:S01]  /*7d40*/  LDS.U16 R62, [R52+0x1e] ;  /* 0x00001e00343e7984 */ /* 0x002e620000000400 */
[----:B------:R-:W-:-:S02]  /*7d50*/  HADD2.F32 R58, -RZ, R58.H0_H0 ;  /* 0x2000003aff3a7230 */ /* 0x000fc40000004100 */
[----:B------:R-:W-:-:S03]  /*7d60*/  HADD2.F32 R66, -RZ, R66.H0_H0 ;  /* 0x20000042ff427230 */ /* 0x000fc60000004100 */
[----:B------:R-:W-:Y:S01]  /*7d70*/  FMUL.FTZ R73, R58, -1.4426950216293334961 ;  /* 0xbfb8aa3b3a497820 */ /* 0x000fe20000410000 */
[----:B------:R-:W-:Y:S01]  /*7d80*/  HADD2.F32 R56, -RZ, R56.H0_H0 ;  /* 0x20000038ff387230 */ /* 0x000fe20000004100 */
[----:B------:R-:W-:Y:S01]  /*7d90*/  FMUL.FTZ R109, R66, -1.4426950216293334961 ;  /* 0xbfb8aa3b426d7820 */ /* 0x000fe20000410000 */
[----:B------:R-:W-:Y:S02]  /*7da0*/  HADD2.F32 R59, -RZ, R59.H0_H0 ;  /* 0x2000003bff3b7230 */ /* 0x000fe40000004100 */
[----:B--2---:R-:W-:Y:S01]  /*7db0*/  HADD2.F32 R67, -RZ, R67.H0_H0 ;  /* 0x20000043ff437230 */ /* 0x004fe20000004100 */
[----:B------:R-:W2:Y:S01]  /*7dc0*/  MUFU.EX2 R73, R73 ;  /* 0x0000004900497308 */ /* 0x000ea20000000800 */
[----:B------:R-:W-:Y:S01]  /*7dd0*/  FMUL.FTZ R104, R56, -1.4426950216293334961 ;  /* 0xbfb8aa3b38687820 */ /* 0x000fe20000410000 */
[----:B----4-:R-:W-:Y:S01]  /*7de0*/  HADD2.F32 R64, -RZ, R64.H0_H0 ;  /* 0x20000040ff407230 */ /* 0x010fe20000004100 */
[----:B------:R-:W-:Y:S01]  /*7df0*/  FMUL.FTZ R108, R59, -1.4426950216293334961 ;  /* 0xbfb8aa3b3b6c7820 */ /* 0x000fe20000410000 */
[----:B-----5:R-:W-:Y:S01]  /*7e00*/  HADD2.F32 R68, -RZ, R68.H0_H0 ;  /* 0x20000044ff447230 */ /* 0x020fe20000004100 */
[----:B------:R-:W-:Y:S01]  /*7e10*/  FMUL.FTZ R114, R67, -1.4426950216293334961 ;  /* 0xbfb8aa3b43727820 */ /* 0x000fe20000410000 */
[----:B---3--:R-:W-:-:S02]  /*7e20*/  HADD2.F32 R61, -RZ, R61.H0_H0 ;  /* 0x2000003dff3d7230 */ /* 0x008fc40000004100 */
[----:B------:R-:W3:Y:S01]  /*7e30*/  MUFU.EX2 R109, R109 ;  /* 0x0000006d006d7308 */ /* 0x000ee20000000800 */
[----:B------:R-:W-:Y:S01]  /*7e40*/  HADD2.F32 R65, -RZ, R65.H0_H0 ;  /* 0x20000041ff417230 */ /* 0x000fe20000004100 */
[----:B------:R-:W-:Y:S01]  /*7e50*/  FMUL.FTZ R112, R64, -1.4426950216293334961 ;  /* 0xbfb8aa3b40707820 */ /* 0x000fe20000410000 */
[----:B0-----:R-:W-:Y:S01]  /*7e60*/  HADD2.F32 R60, -RZ, R60.H0_H0 ;  /* 0x2000003cff3c7230 */ /* 0x001fe20000004100 */
[----:B------:R-:W-:Y:S02]  /*7e70*/  FMUL.FTZ R110, R68, -1.4426950216293334961 ;  /* 0xbfb8aa3b446e7820 */ /* 0x000fe40000410000 */
[----:B------:R-:W-:Y:S01]  /*7e80*/  FMUL.FTZ R111, R61, -1.4426950216293334961 ;  /* 0xbfb8aa3b3d6f7820 */ /* 0x000fe20000410000 */
[----:B------:R-:W-:Y:S02]  /*7e90*/  HADD2.F32 R63, -RZ, R63.H0_H0 ;  /* 0x2000003fff3f7230 */ /* 0x000fe40000004100 */
[----:B-1----:R-:W-:Y:S01]  /*7ea0*/  HADD2.F32 R62, -RZ, R62.H0_H0 ;  /* 0x2000003eff3e7230 */ /* 0x002fe20000004100 */
[----:B------:R-:W-:Y:S01]  /*7eb0*/  FMUL.FTZ R113, R65, -1.4426950216293334961 ;  /* 0xbfb8aa3b41717820 */ /* 0x000fe20000410000 */
[----:B------:R-:W0:Y:S01]  /*7ec0*/  MUFU.EX2 R104, R104 ;  /* 0x0000006800687308 */ /* 0x000e220000000800 */
[----:B------:R-:W-:-:S02]  /*7ed0*/  FMUL.FTZ R115, R60, -1.4426950216293334961 ;  /* 0xbfb8aa3b3c737820 */ /* 0x000fc40000410000 */
[----:B------:R-:W-:Y:S02]  /*7ee0*/  FMUL.FTZ R117, R62, -1.4426950216293334961 ;  /* 0xbfb8aa3b3e757820 */ /* 0x000fe40000410000 */
[----:B------:R-:W-:-:S03]  /*7ef0*/  FMUL.FTZ R116, R63, -1.4426950216293334961 ;  /* 0xbfb8aa3b3f747820 */ /* 0x000fc60000410000 */
[----:B------:R-:W1:Y:S01]  /*7f00*/  MUFU.EX2 R108, R108 ;  /* 0x0000006c006c7308 */ /* 0x000e620000000800 */
[----:B------:R-:W-:-:S07]  /*7f10*/  FADD.FTZ R69, R69, 1 ;  /* 0x3f80000045457421 */ /* 0x000fce0000010000 */
[----:B------:R-:W4:Y:S01]  /*7f20*/  MUFU.EX2 R114, R114 ;  /* 0x0000007200727308 */ /* 0x000f220000000800 */
[----:B------:R-:W-:-:S07]  /*7f30*/  FADD.FTZ R71, R71, 1 ;  /* 0x3f80000047477421 */ /* 0x000fce0000010000 */
[----:B------:R-:W5:Y:S01]  /*7f40*/  MUFU.EX2 R112, R112 ;  /* 0x0000007000707308 */ /* 0x000f620000000800 */
[----:B--2---:R-:W-:-:S07]  /*7f50*/  FADD.FTZ R73, R73, 1 ;  /* 0x3f80000049497421 */ /* 0x004fce0000010000 */
[----:B------:R-:W2:Y:S08]  /*7f60*/  MUFU.EX2 R110, R110 ;  /* 0x0000006e006e7308 */ /* 0x000eb00000000800 */
[----:B------:R-:W0:Y:S01]  /*7f70*/  MUFU.EX2 R111, R111 ;  /* 0x0000006f006f7308 */ /* 0x000e220000000800 */
[----:B------:R-:W-:-:S07]  /*7f80*/  FADD.FTZ R70, R70, 1 ;  /* 0x3f80000046467421 */ /* 0x000fce0000010000 */
[----:B------:R-:W0:Y:S01]  /*7f90*/  MUFU.EX2 R113, R113 ;  /* 0x0000007100717308 */ /* 0x000e220000000800 */
[----:B---3--:R-:W-:-:S07]  /*7fa0*/  FADD.FTZ R109, R109, 1 ;  /* 0x3f8000006d6d7421 */ /* 0x008fce0000010000 */
[----:B------:R-:W3:Y:S01]  /*7fb0*/  MUFU.EX2 R115, R115 ;  /* 0x0000007300737308 */ /* 0x000ee20000000800 */
[----:B------:R-:W-:-:S07]  /*7fc0*/  FADD.FTZ R72, R72, 1 ;  /* 0x3f80000048487421 */ /* 0x000fce0000010000 */
[----:B------:R-:W2:Y:S08]  /*7fd0*/  MUFU.EX2 R117, R117 ;  /* 0x0000007500757308 */ /* 0x000eb00000000800 */
[----:B------:R-:W2:Y:S01]  /*7fe0*/  MUFU.EX2 R116, R116 ;  /* 0x0000007400747308 */ /* 0x000ea20000000800 */
[----:B0-----:R-:W-:Y:S02]  /*7ff0*/  FADD.FTZ R104, R104, 1 ;  /* 0x3f80000068687421 */ /* 0x001fe40000010000 */
[----:B-1----:R-:W-:-:S05]  /*8000*/  FADD.FTZ R108, R108, 1 ;  /* 0x3f8000006c6c7421 */ /* 0x002fca0000010000 */
[----:B------:R-:W0:Y:S01]  /*8010*/  MUFU.RCP R69, R69 ;  /* 0x0000004500457308 */ /* 0x000e220000001000 */
[----:B----4-:R-:W-:-:S07]  /*8020*/  FADD.FTZ R114, R114, 1 ;  /* 0x3f80000072727421 */ /* 0x010fce0000010000 */
[----:B------:R-:W1:Y:S01]  /*8030*/  MUFU.RCP R71, R71 ;  /* 0x0000004700477308 */ /* 0x000e620000001000 */
[----:B-----5:R-:W-:Y:S02]  /*8040*/  FADD.FTZ R112, R112, 1 ;  /* 0x3f80000070707421 */ /* 0x020fe40000010000 */
[----:B--2---:R-:W-:-:S05]  /*8050*/  FADD.FTZ R110, R110, 1 ;  /* 0x3f8000006e6e7421 */ /* 0x004fca0000010000 */
[----:B------:R-:W2:Y:S01]  /*8060*/  MUFU.RCP R73, R73 ;  /* 0x0000004900497308 */ /* 0x000ea20000001000 */
[----:B------:R-:W-:Y:S02]  /*8070*/  FADD.FTZ R111, R111, 1 ;  /* 0x3f8000006f6f7421 */ /* 0x000fe40000010000 */
[----:B------:R-:W-:-:S05]  /*8080*/  FADD.FTZ R113, R113, 1 ;  /* 0x3f80000071717421 */ /* 0x000fca0000010000 */
[----:B------:R-:W4:Y:S01]  /*8090*/  MUFU.RCP R119, R70 ;  /* 0x0000004600777308 */ /* 0x000f220000001000 */
[----:B---3--:R-:W-:Y:S02]  /*80a0*/  FADD.FTZ R115, R115, 1 ;  /* 0x3f80000073737421 */ /* 0x008fe40000010000 */
[----:B------:R-:W-:-:S05]  /*80b0*/  FADD.FTZ R117, R117, 1 ;  /* 0x3f80000075757421 */ /* 0x000fca0000010000 */
[----:B------:R-:W3:Y:S01]  /*80c0*/  MUFU.RCP R121, R72 ;  /* 0x0000004800797308 */ /* 0x000ee20000001000 */
[----:B------:R-:W-:-:S07]  /*80d0*/  FADD.FTZ R116, R116, 1 ;  /* 0x3f80000074747421 */ /* 0x000fce0000010000 */
[----:B------:R-:W5:Y:S08]  /*80e0*/  MUFU.RCP R109, R109 ;  /* 0x0000006d006d7308 */ /* 0x000f700000001000 */
[----:B------:R-:W2:Y:S01]  /*80f0*/  MUFU.RCP R123, R104 ;  /* 0x00000068007b7308 */ /* 0x000ea20000001000 */
[----:B0-----:R-:W-:-:S07]  /*8100*/  FMUL.FTZ R42, R42, R69 ;  /* 0x000000452a2a7220 */ /* 0x001fce0000410000 */
[----:B------:R-:W0:Y:S01]  /*8110*/  MUFU.RCP R108, R108 ;  /* 0x0000006c006c7308 */ /* 0x000e220000001000 */
[----:B-1----:R-:W-:-:S07]  /*8120*/  FMUL.FTZ R50, R50, R71 ;  /* 0x0000004732327220 */ /* 0x002fce0000410000 */
[----:B------:R-:W1:Y:S08]  /*8130*/  MUFU.RCP R127, R112 ;  /* 0x00000070007f7308 */ /* 0x000e700000001000 */
[----:B------:R-:W0:Y:S01]  /*8140*/  MUFU.RCP R114, R114 ;  /* 0x0000007200727308 */ /* 0x000e220000001000 */
[----:B--2---:R-:W-:-:S07]  /*8150*/  FMUL.FTZ R58, R58, R73 ;  /* 0x000000493a3a7220 */ /* 0x004fce0000410000 */
[----:B------:R-:W2:Y:S08]  /*8160*/  MUFU.RCP R125, R110 ;  /* 0x0000006e007d7308 */ /* 0x000eb00000001000 */
[----:B------:R-:W0:Y:S01]  /*8170*/  MUFU.RCP R70, R111 ;  /* 0x0000006f00467308 */ /* 0x000e220000001000 */
[----:B----4-:R-:W-:-:S07]  /*8180*/  FMUL.FTZ R69, R46, R119 ;  /* 0x000000772e457220 */ /* 0x010fce0000410000 */
[----:B------:R-:W4:Y:S01]  /*8190*/  MUFU.RCP R72, R113 ;  /* 0x0000007100487308 */ /* 0x000f220000001000 */
[----:B------:R-:W-:Y:S02]  /*81a0*/  FMUL.FTZ R42, R42, R17 ;  /* 0x000000112a2a7220 */ /* 0x000fe40000410000 */
[----:B---3--:R-:W-:-:S05]  /*81b0*/  FMUL.FTZ R17, R54, R121 ;  /* 0x0000007936117220 */ /* 0x008fca0000410000 */
[----:B------:R-:W3:Y:S01]  /*81c0*/  MUFU.RCP R115, R115 ;  /* 0x0000007300737308 */ /* 0x000ee20000001000 */
[----:B------:R-:W-:-:S07]  /*81d0*/  FMUL.FTZ R50, R50, R15 ;  /* 0x0000000f32327220 */ /* 0x000fce0000410000 */
[----:B------:R-:W1:Y:S01]  /*81e0*/  MUFU.RCP R117, R117 ;  /* 0x0000007500757308 */ /* 0x000e620000001000 */
[----:B-----5:R-:W-:Y:S02]  /*81f0*/  FMUL.FTZ R15, R66, R109 ;  /* 0x0000006d420f7220 */ /* 0x020fe40000410000 */
[----:B------:R-:W-:-:S05]  /*8200*/  FMUL.FTZ R58, R58, R13 ;  /* 0x0000000d3a3a7220 */ /* 0x000fca0000410000 */
[----:B------:R-:W5:Y:S01]  /*8210*/  MUFU.RCP R116, R116 ;  /* 0x0000007400747308 */ /* 0x000f620000001000 */
[----:B------:R-:W-:Y:S02]  /*8220*/  FMUL.FTZ R69, R69, R16 ;  /* 0x0000001045457220 */ /* 0x000fe40000410000 */
[----:B------:R-:W-:Y:S02]  /*8230*/  FMUL.FTZ R13, R56, R123 ;  /* 0x0000007b380d7220 */ /* 0x000fe40000410000 */
[----:B------:R-:W-:Y:S02]  /*8240*/  FMUL.FTZ R17, R17, R14 ;  /* 0x0000000e11117220 */ /* 0x000fe40000410000 */
[----:B0-----:R-:W-:Y:S02]  /*8250*/  FMUL.FTZ R14, R59, R108 ;  /* 0x0000006c3b0e7220 */ /* 0x001fe40000410000 */
[----:B------:R-:W-:Y:S02]  /*8260*/  FMUL.FTZ R15, R15, R10 ;  /* 0x0000000a0f0f7220 */ /* 0x000fe40000410000 */
[----:B-1----:R-:W-:-:S02]  /*8270*/  FMUL.FTZ R64, R64, R127 ;  /* 0x0000007f40407220 */ /* 0x002fc40000410000 */
[----:B------:R-:W-:Y:S01]  /*8280*/  FMUL.FTZ R10, R67, R114 ;  /* 0x00000072430a7220 */ /* 0x000fe20000410000 */
[----:B------:R-:W-:Y:S01]  /*8290*/  F2FP.PACK_AB R42, R69, R42 ;  /* 0x0000002a452a723e */ /* 0x000fe200000000ff */
[----:B------:R-:W-:Y:S01]  /*82a0*/  BAR.SYNC.DEFER_BLOCKING 0x0 ;  /* 0x0000000000007b1d */ /* 0x000fe20000010000 */
[----:B--2---:R-:W-:Y:S02]  /*82b0*/  FMUL.FTZ R68, R68, R125 ;  /* 0x0000007d44447220 */ /* 0x004fe40000410000 */
[----:B------:R-:W-:Y:S02]  /*82c0*/  FMUL.FTZ R13, R13, R12 ;  /* 0x0000000c0d0d7220 */ /* 0x000fe40000410000 */
[----:B------:R-:W-:Y:S02]  /*82d0*/  FMUL.FTZ R61, R61, R70 ;  /* 0x000000463d3d7220 */ /* 0x000fe40000410000 */
[----:B----4-:R-:W-:Y:S01]  /*82e0*/  FMUL.FTZ R65, R65, R72 ;  /* 0x0000004841417220 */ /* 0x010fe20000410000 */
[----:B------:R-:W-:Y:S01]  /*82f0*/  F2FP.PACK_AB R17, R17, R50 ;  /* 0x000000321111723e */ /* 0x000fe200000000ff */
[----:B------:R-:W-:-:S02]  /*8300*/  FMUL.FTZ R14, R14, R11 ;  /* 0x0000000b0e0e7220 */ /* 0x000fc40000410000 */
[----:B------:R-:W-:Y:S02]  /*8310*/  FMUL.FTZ R64, R64, R7 ;  /* 0x0000000740407220 */ /* 0x000fe40000410000 */
[----:B------:R-:W-:Y:S01]  /*8320*/  FMUL.FTZ R10, R10, R5 ;  /* 0x000000050a0a7220 */ /* 0x000fe20000410000 */
[----:B------:R-:W-:Y:S01]  /*8330*/  PRMT R11, R42, 0x7632, R11 ;  /* 0x000076322a0b7816 */ /* 0x000fe2000000000b */
[----:B------:R-:W-:Y:S01]  /*8340*/  FMUL.FTZ R68, R68, R9 ;  /* 0x0000000944447220 */ /* 0x000fe20000410000 */
[----:B------:R-:W-:Y:S01]  /*8350*/  F2FP.PACK_AB R13, R13, R58 ;  /* 0x0000003a0d0d723e */ /* 0x000fe200000000ff */
[----:B------:R-:W-:Y:S02]  /*8360*/  FMUL.FTZ R61, R61, R8 ;  /* 0x000000083d3d7220 */ /* 0x000fe40000410000 */
[----:B---3--:R-:W-:Y:S02]  /*8370*/  FMUL.FTZ R5, R60, R115 ;  /* 0x000000733c057220 */ /* 0x008fe40000410000 */
[----:B------:R-:W-:-:S02]  /*8380*/  FMUL.FTZ R7, R62, R117 ;  /* 0x000000753e077220 */ /* 0x000fc40000410000 */
[----:B------:R-:W-:Y:S01]  /*8390*/  FMUL.FTZ R65, R65, R6 ;  /* 0x0000000641417220 */ /* 0x000fe20000410000 */
[----:B------:R-:W-:Y:S01]  /*83a0*/  PRMT R12, R17, 0x7632, R12 ;  /* 0x00007632110c7816 */ /* 0x000fe2000000000c */
[----:B-----5:R-:W-:Y:S01]  /*83b0*/  FMUL.FTZ R6, R63, R116 ;  /* 0x000000743f067220 */ /* 0x020fe20000410000 */
[----:B------:R-:W-:Y:S01]  /*83c0*/  F2FP.PACK_AB R14, R15, R14 ;  /* 0x0000000e0f0e723e */ /* 0x000fe200000000ff */
[----:B------:R-:W-:Y:S01]  /*83d0*/  FMUL.FTZ R5, R5, R4 ;  /* 0x0000000405057220 */ /* 0x000fe20000410000 */
[----:B------:R-:W-:Y:S01]  /*83e0*/  STS.U16 [R74], R42 ;  /* 0x0000002a4a007388 */ /* 0x000fe20000000400 */
[----:B------:R-:W-:Y:S01]  /*83f0*/  FMUL.FTZ R7, R7, R2 ;  /* 0x0000000207077220 */ /* 0x000fe20000410000 */
[----:B------:R-:W-:Y:S01]  /*8400*/  PRMT R2, R13, 0x7632, R2 ;  /* 0x000076320d027816 */ /* 0x000fe20000000002 */
[----:B------:R-:W-:Y:S01]  /*8410*/  FMUL.FTZ R6, R6, R3 ;  /* 0x0000000306067220 */ /* 0x000fe20000410000 */
[----:B------:R-:W-:Y:S01]  /*8420*/  F2FP.PACK_AB R61, R61, R68 ;  /* 0x000000443d3d723e */ /* 0x000fe200000000ff */
[----:B------:R0:W-:Y:S01]  /*8430*/  STS.U16 [R22+0x2], R11 ;  /* 0x0000020b16007388 */ /* 0x0001e20000000400 */
[----:B------:R-:W-:-:S02]  /*8440*/  PRMT R3, R14, 0x7632, R3 ;  /* 0x000076320e037816 */ /* 0x000fc40000000003 */
[----:B------:R-:W-:Y:S01]  /*8450*/  F2FP.PACK_AB R64, R65, R64 ;  /* 0x000000404140723e */ /* 0x000fe200000000ff */
[----:B------:R-:W-:Y:S01]  /*8460*/  STS.U16 [R23+0x4], R17 ;  /* 0x0000041117007388 */ /* 0x000fe20000000400 */
[----:B------:R-:W-:Y:S02]  /*8470*/  PRMT R4, R61, 0x7632, R4 ;  /* 0x000076323d047816 */ /* 0x000fe40000000004 */
[----:B------:R-:W-:Y:S01]  /*8480*/  F2FP.PACK_AB R5, R5, R10 ;  /* 0x0000000a0505723e */ /* 0x000fe200000000ff */
[----:B------:R-:W-:Y:S01]  /*8490*/  STS.U16 [R24+0x6], R12 ;  /* 0x0000060c18007388 */ /* 0x000fe20000000400 */
[----:B------:R-:W-:-:S03]  /*84a0*/  F2FP.PACK_AB R6, R7, R6 ;  /* 0x000000060706723e */ /* 0x000fc600000000ff */
[----:B------:R-:W-:Y:S01]  /*84b0*/  STS.U16 [R25+0x8], R13 ;  /* 0x0000080d19007388 */ /* 0x000fe20000000400 */
[----:B0-----:R-:W-:-:S03]  /*84c0*/  PRMT R22, R5, 0x7632, R22 ;  /* 0x0000763205167816 */ /* 0x001fc60000000016 */
[----:B------:R0:W-:Y:S04]  /*84d0*/  STS.U16 [R28+0xa], R2 ;  /* 0x00000a021c007388 */ /* 0x0001e80000000400 */
[----:B------:R-:W-:Y:S04]  /*84e0*/  STS.U16 [R30+0xc], R14 ;  /* 0x00000c0e1e007388 */ /* 0x000fe80000000400 */
[----:B------:R1:W-:Y:S01]  /*84f0*/  STS.U16 [R31+0xe], R3 ;  /* 0x00000e031f007388 */ /* 0x0003e20000000400 */
[----:B0-----:R-:W-:-:S03]  /*8500*/  PRMT R2, R64, 0x7632, R2 ;  /* 0x0000763240027816 */ /* 0x001fc60000000002 */
[----:B------:R-:W-:Y:S04]  /*8510*/  STS.U16 [R32+0x10], R61 ;  /* 0x0000103d20007388 */ /* 0x000fe80000000400 */
[----:B------:R-:W-:Y:S01]  /*8520*/  STS.U16 [R34+0x12], R4 ;  /* 0x0000120422007388 */ /* 0x000fe20000000400 */
[----:B-1----:R-:W-:-:S03]  /*8530*/  PRMT R3, R6, 0x7632, R3 ;  /* 0x0000763206037816 */ /* 0x002fc60000000003 */
[----:B------:R-:W-:Y:S04]  /*8540*/  STS.U16 [R36+0x14], R64 ;  /* 0x0000144024007388 */ /* 0x000fe80000000400 */
[----:B------:R-:W-:Y:S04]  /*8550*/  STS.U16 [R38+0x16], R2 ;  /* 0x0000160226007388 */ /* 0x000fe80000000400 */
[----:B------:R0:W-:Y:S04]  /*8560*/  STS.U16 [R40+0x18], R5 ;  /* 0x0000180528007388 */ /* 0x0001e80000000400 */
[----:B------:R-:W-:Y:S04]  /*8570*/  STS.U16 [R44+0x1a], R22 ;  /* 0x00001a162c007388 */ /* 0x000fe80000000400 */
        /* <DEDUP_REMOVED lines=21> */
[----:B------:R-:W2:Y:S01]  /*86d0*/  LDS R8, [0x1080] ;  /* 0x00108000ff087984 */ /* 0x000ea20000000800 */
[----:B0-----:R-:W-:-:S02]  /*86e0*/  IMAD R5, R99, c[0x0][0x210], RZ ;  /* 0x0000840063057a24 */ /* 0x001fc400078e02ff */
[C---:B-1----:R-:W-:Y:S01]  /*86f0*/  IMAD.WIDE.U32 R2, R100.reuse, c[0x0][0x210], RZ ;  /* 0x0000840064027a25 */ /* 0x042fe200078e00ff */
[----:B------:R-:W-:Y:S03]  /*8700*/  BSSY B0, `(.L_x_85) ;  /* 0x0000010000007945 */ /* 0x000fe60003800000 */
[----:B------:R-:W-:-:S05]  /*8710*/  IMAD R7, R100, c[0x0][0x214], R5 ;  /* 0x0000850064077a24 */ /* 0x000fca00078e0205 */
[----:B------:R-:W-:Y:S02]  /*8720*/  IADD3 R59, R3, R7, RZ ;  /* 0x00000007033b7210 */ /* 0x000fe40007ffe0ff */
[----:B--2---:R-:W-:-:S13]  /*8730*/  ISETP.GE.AND P0, PT, R95, R8, PT ;  /* 0x000000085f00720c */ /* 0x004fda0003f06270 */
[----:B------:R-:W-:Y:S05]  /*8740*/  @P0 BRA `(.L_x_86) ;  /* 0x000000b000000947 */ /* 0x000fea0003800000 */
[----:B------:R-:W-:Y:S01]  /*8750*/  MOV R4, R20 ;  /* 0x0000001400047202 */ /* 0x000fe20000000f00 */
[----:B------:R-:W-:Y:S01]  /*8760*/  IMAD R6, R102, c[0x0][0x218], RZ ;  /* 0x0000860066067a24 */ /* 0x000fe200078e02ff */
[----:B------:R-:W-:-:S05]  /*8770*/  MOV R5, R21 ;  /* 0x0000001500057202 */ /* 0x000fca0000000f00 */
        /* <DEDUP_REMOVED lines=8> */
.L_x_86:
[----:B------:R-:W-:Y:S05]  /*8800*/  BSYNC B0 ;  /* 0x0000000000007941 */ /* 0x000fea0003800000 */
.L_x_85:
[----:B------:R-:W-:Y:S01]  /*8810*/  MOV R3, R59 ;  /* 0x0000003b00037202 */ /* 0x000fe20000000f00 */
[----:B------:R-:W-:Y:S01]  /*8820*/  IMAD R4, R102, c[0x0][0x218], RZ ;  /* 0x0000860066047a24 */ /* 0x000fe200078e02ff */
[-C--:B------:R-:W-:Y:S02]  /*8830*/  ISETP.GE.AND P3, PT, R27, R8.reuse, PT ;  /* 0x000000081b00720c */ /* 0x080fe40003f66270 */
[-C--:B------:R-:W-:Y:S01]  /*8840*/  ISETP.GE.AND P4, PT, R29, R8.reuse, PT ;  /* 0x000000081d00720c */ /* 0x080fe20003f86270 */
[----:B------:R-:W-:Y:S01]  /*8850*/  IMAD.WIDE.U32 R2, R105, c[0x0][0x218], R2 ;  /* 0x0000860069027a25 */ /* 0x000fe200078e0002 */
[-C--:B------:R-:W-:Y:S02]  /*8860*/  ISETP.GE.AND P5, PT, R33, R8.reuse, PT ;  /* 0x000000082100720c */ /* 0x080fe40003fa6270 */
[----:B------:R-:W-:Y:S01]  /*8870*/  ISETP.GE.AND P6, PT, R35, R8, PT ;  /* 0x000000082300720c */ /* 0x000fe20003fc6270 */
[----:B0-----:R-:W-:Y:S01]  /*8880*/  IMAD R7, R105, c[0x0][0x21c], R4 ;  /* 0x0000870069077a24 */ /* 0x001fe200078e0204 */
[----:B------:R-:W-:-:S02]  /*8890*/  IADD3 R5, P0, R18, R2, RZ ;  /* 0x0000000212057210 */ /* 0x000fc40007f1e0ff */
[----:B------:R-:W-:Y:S02]  /*88a0*/  IADD3 R2, P1, R26, c[0x0][0x270], RZ ;  /* 0x00009c001a027a10 */ /* 0x000fe40007f3e0ff */
[----:B------:R-:W-:Y:S02]  /*88b0*/  IADD3.X R3, R19, R7, R3, P0, !PT ;  /* 0x0000000713037210 */ /* 0x000fe400007fe403 */
[----:B------:R-:W-:Y:S02]  /*88c0*/  IADD3.X R0, R0, c[0x0][0x274], RZ, P1, !PT ;  /* 0x00009d0000007a10 */ /* 0x000fe40000ffe4ff */
[----:B------:R-:W-:Y:S02]  /*88d0*/  LEA R2, P0, R5, R2, 0x1 ;  /* 0x0000000205027211 */ /* 0x000fe400078008ff */
[----:B------:R-:W-:Y:S02]  /*88e0*/  ISETP.GE.AND P1, PT, R39, R8, PT ;  /* 0x000000082700720c */ /* 0x000fe40003f26270 */
[----:B------:R-:W-:-:S02]  /*88f0*/  LEA.HI.X R3, R5, R0, R3, 0x1, P0 ;  /* 0x0000000005037211 */ /* 0x000fc400000f0c03 */
[-C--:B------:R-:W-:Y:S02]  /*8900*/  ISETP.GE.AND P0, PT, R37, R8.reuse, PT ;  /* 0x000000082500720c */ /* 0x080fe40003f06270 */
[-C--:B------:R-:W-:Y:S01]  /*8910*/  ISETP.GE.AND P2, PT, R41, R8.reuse, PT ;  /* 0x000000082900720c */ /* 0x080fe20003f46270 */
[----:B------:R0:W-:Y:S01]  /*8920*/  @!P3 STG.E.U16 [R2.64], R89 ;  /* 0x000000590200b986 */ /* 0x0001e2000c101504 */
[-C--:B------:R-:W-:Y:S02]  /*8930*/  ISETP.GE.AND P3, PT, R43, R8.reuse, PT ;  /* 0x000000082b00720c */ /* 0x080fe40003f66270 */
[----:B------:R-:W-:Y:S01]  /*8940*/  IADD3 R97, R97, 0x1, RZ ;  /* 0x0000000161617810 */ /* 0x000fe20007ffe0ff */
[----:B------:R0:W-:Y:S01]  /*8950*/  @!P4 STG.E.U16 [R2.64+0x40], R11 ;  /* 0x0000400b0200c986 */ /* 0x0001e2000c101504 */
[----:B------:R-:W-:-:S03]  /*8960*/  ISETP.GE.AND P4, PT, R45, R8, PT ;  /* 0x000000082d00720c */ /* 0x000fc60003f86270 */
        /* <DEDUP_REMOVED lines=8> */
[----:B------:R0:W-:Y:S04]  /*89f0*/  @!P4 STG.E.U16 [R2.64+0x200], R81 ;  /* 0x000200510200c986 */ /* 0x0001e8000c101504 */
[----:B------:R0:W-:Y:S04]  /*8a00*/  @!P5 STG.E.U16 [R2.64+0x240], R23 ;  /* 0x000240170200d986 */ /* 0x0001e8000c101504 */
[----:B------:R0:W-:Y:S04]  /*8a10*/  @!P6 STG.E.U16 [R2.64+0x280], R79 ;  /* 0x0002804f0200e986 */ /* 0x0001e8000c101504 */
[----:B------:R0:W-:Y:S04]  /*8a20*/  @!P3 STG.E.U16 [R2.64+0x380], R75 ;  /* 0x0003804b0200b986 */ /* 0x0001e8000c101504 */
[----:B------:R0:W-:Y:S01]  /*8a30*/  @!P1 STG.E.U16 [R2.64+0x140], R15 ;  /* 0x0001400f02009986 */ /* 0x0001e2000c101504 */
[----:B------:R-:W-:-:S03]  /*8a40*/  ISETP.GE.AND P1, PT, R53, R8, PT ;  /* 0x000000083500720c */ /* 0x000fc60003f26270 */
[----:B------:R0:W-:Y:S01]  /*8a50*/  @!P2 STG.E.U16 [R2.64+0x180], R83 ;  /* 0x000180530200a986 */ /* 0x0001e2000c101504 */
[----:B------:R-:W-:-:S03]  /*8a60*/  ISETP.GE.AND P2, PT, R55, R8, PT ;  /* 0x000000083700720c */ /* 0x000fc60003f46270 */
[----:B------:R0:W-:Y:S01]  /*8a70*/  @!P0 STG.E.U16 [R2.64+0x2c0], R25 ;  /* 0x0002c01902008986 */ /* 0x0001e2000c101504 */
[----:B------:R-:W-:-:S05]  /*8a80*/  ISETP.GE.AND P0, PT, R97, c[0x0][0x174], PT ;  /* 0x00005d0061007a0c */ /* 0x000fca0003f06270 */
[----:B------:R0:W-:Y:S01]  /*8a90*/  @!P1 STG.E.U16 [R2.64+0x300], R77 ;  /* 0x0003004d02009986 */ /* 0x0001e2000c101504 */
[----:B------:R-:W-:-:S03]  /*8aa0*/  IADD3 R94, P1, R94, 0x1000, RZ ;  /* 0x000010005e5e7810 */ /* 0x000fc60007f3e0ff */
[----:B------:R0:W-:Y:S01]  /*8ab0*/  @!P2 STG.E.U16 [R2.64+0x340], R31 ;  /* 0x0003401f0200a986 */ /* 0x0001e2000c101504 */
[----:B------:R-:W-:Y:S02]  /*8ac0*/  IADD3 R92, P2, R92, 0x1000, RZ ;  /* 0x000010005c5c7810 */ /* 0x000fe40007f5e0ff */
[----:B------:R-:W-:Y:S02]  /*8ad0*/  IADD3.X R93, RZ, R93, RZ, P1, !PT ;  /* 0x0000005dff5d7210 */ /* 0x000fe40000ffe4ff */
[----:B------:R-:W-:Y:S01]  /*8ae0*/  IADD3.X R91, RZ, R91, RZ, P2, !PT ;  /* 0x0000005bff5b7210 */ /* 0x000fe200017fe4ff */
[----:B------:R-:W-:Y:S01]  /*8af0*/  @P0 CALL.REL.NOINC `(.L_x_87) ;  /* 0x0000001000000944 */ /* 0x000fe20003c00000 */
[----:B------:R-:W-:Y:S05]  /*8b00*/  BRA `(.L_x_88) ;  /* 0xffff780000007947 */ /* 0x000fea000383ffff */
.L_x_87:
[----:B------:R-:W-:Y:S05]  /*8b10*/  EXIT ;  /* 0x000000000000794d */ /* 0x000fea0003800000 */
.L_x_89:
        /* <DEDUP_REMOVED lines=14> */
.L_x_5321:


//--------------------- .text._Z25selective_scan_fwd_kernelI32Selective_Scan_fwd_kernel_traitsILi128ELi16ELi1ELb0ELb0ELb1ELb0EN3c104HalfENS1_7complexIfEEEEv13SSMParamsBase --------------------------
	.section	.text._Z25selective_scan_fwd_kernelI32Selective_Scan_fwd_kernel_traitsILi128ELi16ELi1ELb0ELb0ELb1ELb0EN3c104HalfENS1_7complexIfEEEEv13SSMParamsBase,"ax",@progbits
	.sectioninfo	@"SHI_REGISTERS=168"
	.align	128
        .global         _Z25selective_scan_fwd_kernelI32Selective_Scan_fwd_kernel_traitsILi128ELi16ELi1ELb0ELb0ELb1ELb0EN3c104HalfENS1_7complexIfEEEEv13SSMParamsBase
        .type           _Z25selective_scan_fwd_kernelI32Selective_Scan_fwd_kernel_traitsILi128ELi16ELi1ELb0ELb0ELb1ELb0EN3c104HalfENS1_7complexIfEEEEv13SSMParamsBase,@function
        .size           _Z25selective_scan_fwd_kernelI32Selective_Scan_fwd_kernel_traitsILi128ELi16ELi1ELb0ELb0ELb1ELb0EN3c104HalfENS1_7complexIfEEEEv13SSMParamsBase,(.L_x_5322 - _Z25selective_scan_fwd_kernelI32Selective_Scan_fwd_kernel_traitsILi128ELi16ELi1ELb0ELb0ELb1ELb0EN3c104HalfENS1_7complexIfEEEEv13SSMParamsBase)
        .other          _Z25selective_scan_fwd_kernelI32Selective_Scan_fwd_kernel_traitsILi128ELi16ELi1ELb0ELb0ELb1ELb0EN3c104HalfENS1_7complexIfEEEEv13SSMParamsBase,@"STO_CUDA_ENTRY STV_DEFAULT"
_Z25selective_scan_fwd_kernelI32Selective_Scan_fwd_kernel_traitsILi128ELi16ELi1ELb0ELb0ELb1ELb0EN3c104HalfENS1_7complexIfEEEEv13SSMParamsBase:
.text._Z25selective_scan_fwd_kernelI32Selective_Scan_fwd_kernel_traitsILi128ELi16ELi1ELb0ELb0ELb1ELb0EN3c104HalfENS1_7complexIfEEEEv13SSMParamsBase:
[----:B------:R-:W-:Y:S02]  /*0000*/  MOV R1, c[0x0][0x28] ;  /* 0x00000a0000017a02 */ /* 0x000fe40000000f00 */
[----:B------:R-:W-:Y:S01]  /*0010*/  IABS R9, c[0x0][0x178] ;  /* 0x00005e0000097a13 */ /* 0x000fe20000000000 */
[----:B------:R-:W0:Y:S01]  /*0020*/  S2UR UR4, SR_CTAID.Y ;  /* 0x00000000000479c3 */ /* 0x000e220000002600 */
[----:B------:R-:W-:Y:S01]  /*0030*/  ISETP.NE.U32.AND P1, PT, RZ, c[0x0][0x250], PT ;  /* 0x00009400ff007a0c */ /* 0x000fe20003f25070 */
[----:B------:R-:W-:Y:S01]  /*0040*/  ULDC.64 UR22, c[0x0][0x118] ;  /* 0x0000460000167ab9 */ /* 0x000fe20000000a00 */
[----:B------:R-:W-:Y:S01]  /*0050*/  ISETP.NE.U32.AND P0, PT, RZ, c[0x0][0x238], PT ;  /* 0x00008e00ff007a0c */ /* 0x000fe20003f05070 */
[----:B------:R-:W-:Y:S01]  /*0060*/  ULDC.64 UR28, c[0x0][0x1c8] ;  /* 0x00007200001c7ab9 */ /* 0x000fe20000000a00 */
[----:B------:R-:W-:-:S03]  /*0070*/  ISETP.NE.AND.EX P1, PT, RZ, c[0x0][0x254], PT, P1 ;  /* 0x00009500ff007a0c */ /* 0x000fc60003f25310 */
[----:B------:R-:W1:Y:S01]  /*0080*/  S2UR UR9, SR_CTAID.X ;  /* 0x00000000000979c3 */ /* 0x000e620000002500 */
[----:B------:R-:W-:Y:S01]  /*0090*/  ISETP.NE.AND.EX P0, PT, RZ, c[0x0][0x23c], PT, P0 ;  /* 0x00008f00ff007a0c */ /* 0x000fe20003f05300 */
[----:B------:R-:W-:Y:S02]  /*00a0*/  ULDC UR25, c[0x0][0x1d0] ;  /* 0x0000740000197ab9 */ /* 0x000fe40000000800 */
[----:B------:R-:W-:Y:S02]  /*00b0*/  ULDC UR18, c[0x0][0x1d0] ;  /* 0x0000740000127ab9 */ /* 0x000fe40000000800 */
[----:B------:R-:W-:Y:S02]  /*00c0*/  ULDC UR30, c[0x0][0x1d4] ;  /* 0x00007500001e7ab9 */ /* 0x000fe40000000800 */
[----:B------:R-:W2:Y:S01]  /*00d0*/  R2UR UR8, R9 ;  /* 0x00000000090873c2 */ /* 0x000ea200000e0000 */
[----:B------:R-:W-:Y:S02]  /*00e0*/  ULDC UR26, c[0x0][0x1d8] ;  /* 0x00007600001a7ab9 */ /* 0x000fe40000000800 */
[----:B------:R-:W-:-:S02]  /*00f0*/  ULDC UR27, c[0x0][0x1e0] ;  /* 0x00007800001b7ab9 */ /* 0x000fc40000000800 */
[----:B------:R-:W-:Y:S02]  /*0100*/  ULDC UR17, c[0x0][0x1e0] ;  /* 0x0000780000117ab9 */ /* 0x000fe40000000800 */
[----:B------:R-:W-:Y:S01]  /*0110*/  ULDC UR31, c[0x0][0x1d8] ;  /* 0x00007600001f7ab9 */ /* 0x000fe20000000800 */
[----:B0-----:R-:W-:Y:S01]  /*0120*/  MOV R0, UR4 ;  /* 0x0000000400007c02 */ /* 0x001fe20008000f00 */
[----:B------:R-:W-:Y:S02]  /*0130*/  ULDC UR32, c[0x0][0x1dc] ;  /* 0x0000770000207ab9 */ /* 0x000fe40000000800 */
[----:B------:R-:W-:Y:S01]  /*0140*/  ULDC UR33, c[0x0][0x1e4] ;  /* 0x0000790000217ab9 */ /* 0x000fe20000000800 */
[----:B------:R-:W0:Y:S01]  /*0150*/  R2UR UR14, R0 ;  /* 0x00000000000e73c2 */ /* 0x000e2200000e0000 */
[C---:B------:R-:W-:Y:S01]  /*0160*/  @P1 LEA R4, P3, R0.reuse, c[0x0][0x250], 0x2 ;  /* 0x0000940000041a11 */ /* 0x040fe200078610ff */
[----:B------:R-:W-:Y:S01]  /*0170*/  ULDC UR34, c[0x0][0x1e8] ;  /* 0x00007a0000227ab9 */ /* 0x000fe20000000800 */
[----:B------:R-:W-:Y:S01]  /*0180*/  @P0 LEA R2, P2, R0, c[0x0][0x238], 0x2 ;  /* 0x00008e0000020a11 */ /* 0x000fe200078410ff */
[----:B------:R-:W-:-:S02]  /*0190*/  ULDC UR35, c[0x0][0x1ec] ;  /* 0x00007b0000237ab9 */ /* 0x000fc40000000800 */
[----:B------:R-:W-:Y:S02]  /*01a0*/  ULDC.64 UR12, c[0x0][0x240] ;  /* 0x00009000000c7ab9 */ /* 0x000fe40000000a00 */
[----:B------:R-:W-:Y:S01]  /*01b0*/  ULDC.64 UR10, c[0x0][0x248] ;  /* 0x00009200000a7ab9 */ /* 0x000fe20000000a00 */
[----:B--2---:R-:W2:Y:S01]  /*01c0*/  I2F.RP R6, UR8 ;  /* 0x0000000800067d06 */ /* 0x004ea20008209400 */
[----:B0-----:R-:W-:-:S07]  /*01d0*/  USHF.R.S32.HI UR21, URZ, 0x1f, UR14 ;  /* 0x0000001f3f157899 */ /* 0x001fce000801140e */
[----:B--2---:R-:W0:Y:S01]  /*01e0*/  MUFU.RCP R6, R6 ;  /* 0x0000000600067308 */ /* 0x004e220000001000 */
[----:B------:R-:W-:Y:S01]  /*01f0*/  MOV R5, UR21 ;  /* 0x0000001500057c02 */ /* 0x000fe20008000f00 */
[----:B------:R-:W-:Y:S01]  /*0200*/  UMOV UR4, URZ ;  /* 0x0000003f00047c82 */ /* 0x000fe20008000000 */
[----:B------:R-:W-:Y:S02]  /*0210*/  MOV R3, UR21 ;  /* 0x0000001500037c02 */ /* 0x000fe40008000f00 */
[C---:B------:R-:W-:Y:S02]  /*0220*/  @P1 LEA.HI.X R5, R0.reuse, c[0x0][0x254], R5, 0x2, P3 ;  /* 0x0000950000051a11 */ /* 0x040fe400018f1405 */
[----:B------:R-:W-:-:S04]  /*0230*/  @P0 LEA.HI.X R3, R0, c[0x0][0x23c], R3, 0x2, P2 ;  /* 0x00008f0000030a11 */ /* 0x000fc800010f1403 */
[----:B------:R2:W5:Y:S01]  /*0240*/  @P1 LDG.E R5, [R4.64] ;  /* 0x0000001604051981 */ /* 0x000562000c1e1900 */
[----:B0-----:R-:W-:Y:S01]  /*0250*/  IADD3 R7, R6, 0xffffffe, RZ ;  /* 0x0ffffffe06077810 */ /* 0x001fe20007ffe0ff */
[----:B------:R-:W0:Y:S02]  /*0260*/  R2UR UR15, R0 ;  /* 0x00000000000f73c2 */ /* 0x000e2400000e0000 */
[----:B------:R1:W5:Y:S01]  /*0270*/  @P0 LDG.E R8, [R2.64] ;  /* 0x0000001602080981 */ /* 0x000362000c1e1900 */
[----:B------:R-:W-:Y:S02]  /*0280*/  UIMAD UR26, UR21, UR26, URZ ;  /* 0x0000001a151a72a4 */ /* 0x000fe4000f8e023f */
[----:B------:R-:W3:Y:S01]  /*0290*/  F2I.FTZ.U32.TRUNC.NTZ R7, R7 ;  /* 0x0000000700077305 */ /* 0x000ee2000021f000 */
[----:B--2---:R-:W-:-:S04]  /*02a0*/  IABS R4, R0 ;  /* 0x0000000000047213 */ /* 0x004fc80000000000 */
[----:B------:R-:W2:Y:S01]  /*02b0*/  R2UR UR7, R4 ;  /* 0x00000000040773c2 */ /* 0x000ea200000e0000 */
[----:B-1----:R-:W-:Y:S01]  /*02c0*/  MOV R2, UR9 ;  /* 0x0000000900027c02 */ /* 0x002fe20008000f00 */
[----:B------:R-:W-:Y:S01]  /*02d0*/  ULDC UR9, c[0x0][0x178] ;  /* 0x00005e0000097ab9 */ /* 0x000fe20000000800 */
[----:B------:R-:W-:Y:S01]  /*02e0*/  MOV R3, c[0x0][0x174] ;  /* 0x00005d0000037a02 */ /* 0x000fe20000000f00 */
[----:B------:R-:W-:-:S03]  /*02f0*/  UISETP.NE.AND UP1, UPT, URZ, UR9, UPT ;  /* 0x000000093f00728c */ /* 0x000fc6000bf25270 */
[----:B------:R-:W-:Y:S01]  /*0300*/  ISETP.GE.AND P2, PT, R3, 0x1, PT ;  /* 0x000000010300780c */ /* 0x000fe20003f46270 */
[----:B------:R-:W1:Y:S08]  /*0310*/  R2UR UR20, R2 ;  /* 0x00000000021473c2 */ /* 0x000e7000000e0000 */
[----:B---3--:R-:W3:Y:S08]  /*0320*/  R2UR UR5, R7 ;  /* 0x00000000070573c2 */ /* 0x008ef000000e0000 */
[----:B------:R-:W4:Y:S01]  /*0330*/  R2UR UR16, R2 ;  /* 0x00000000021073c2 */ /* 0x000f2200000e0000 */
[----:B-1----:R-:W-:-:S04]  /*0340*/  USHF.R.S32.HI UR24, URZ, 0x1f, UR20 ;  /* 0x0000001f3f187899 */ /* 0x002fc80008011414 */
[----:B------:R-:W-:Y:S02]  /*0350*/  UIMAD UR25, UR24, UR25, URZ ;  /* 0x00000019181972a4 */ /* 0x000fe4000f8e023f */
[----:B------:R-:W-:Y:S02]  /*0360*/  UIMAD UR27, UR24, UR27, URZ ;  /* 0x0000001b181b72a4 */ /* 0x000fe4000f8e023f */
[----:B---3--:R-:W-:Y:S02]  /*0370*/  UIADD3 UR6, URZ, -UR5, URZ ;  /* 0x800000053f067290 */ /* 0x008fe4000fffe03f */
[----:B------:R-:W-:Y:S02]  /*0380*/  UIMAD UR25, UR20, UR30, UR25 ;  /* 0x0000001e141972a4 */ /* 0x000fe4000f8e0219 */
[----:B------:R-:W-:-:S04]  /*0390*/  UIMAD UR6, UR6, UR8, URZ ;  /* 0x00000008060672a4 */ /* 0x000fc8000f8e023f */
[----:B------:R-:W-:Y:S02]  /*03a0*/  UIMAD.WIDE.U32 UR4, UR5, UR6, UR4 ;  /* 0x00000006050472a5 */ /* 0x000fe4000f8e0004 */
[----:B----4-:R-:W-:Y:S02]  /*03b0*/  UIMAD.WIDE.U32 UR18, UR16, UR18, URZ ;  /* 0x00000012101272a5 */ /* 0x010fe4000f8e003f */
[----:B--2---:R-:W-:Y:S02]  /*03c0*/  UIMAD.WIDE.U32 UR4, UR5, UR7, URZ ;  /* 0x00000007050472a5 */ /* 0x004fe4000f8e003f */
[----:B------:R-:W-:Y:S02]  /*03d0*/  ULDC UR6, c[0x0][0x1b0] ;  /* 0x00006c0000067ab9 */ /* 0x000fe40000000800 */
[----:B------:R-:W-:Y:S02]  /*03e0*/  UIADD3 UR4, -UR5, URZ, URZ ;  /* 0x0000003f05047290 */ /* 0x000fe4000fffe13f */
[----:B------:R-:W-:-:S02]  /*03f0*/  UIMAD UR6, UR24, UR6, URZ ;  /* 0x00000006180672a4 */ /* 0x000fc4000f8e023f */
[----:B------:R-:W-:-:S03]  /*0400*/  UIMAD UR4, UR8, UR4, UR7 ;  /* 0x00000004080472a4 */ /* 0x000fc6000f8e0207 */
[----:B------:R-:W-:Y:S02]  /*0410*/  ULDC UR7, c[0x0][0x178] ;  /* 0x00005e0000077ab9 */ /* 0x000fe40000000800 */
[----:B------:R-:W-:-:S11]  /*0420*/  UISETP.GT.U32.AND UP2, UPT, UR8, UR4, UPT ;  /* 0x000000040800728c */ /* 0x000fd6000bf44070 */
[----:B------:R-:W-:Y:S02]  /*0430*/  @!UP2 UIADD3 UR4, UR4, -UR8, URZ ;  /* 0x800000080404a290 */ /* 0x000fe4000fffe03f */
[----:B------:R-:W-:Y:S02]  /*0440*/  @!UP2 UIADD3 UR5, UR5, 0x1, URZ ;  /* 0x000000010505a890 */ /* 0x000fe4000fffe03f */
[----:B------:R-:W-:Y:S02]  /*0450*/  UISETP.GE.U32.AND UP0, UPT, UR4, UR8, UPT ;  /* 0x000000080400728c */ /* 0x000fe4000bf06070 */
[----:B0-----:R-:W-:-:S03]  /*0460*/  ULOP3.LUT UR4, UR15, UR7, URZ, 0x3c, !UPT ;  /* 0x000000070f047292 */ /* 0x001fc6000f8e3c3f */
[----:B------:R-:W-:Y:S02]  /*0470*/  ULDC UR7, c[0x0][0x1b4] ;  /* 0x00006d0000077ab9 */ /* 0x000fe40000000800 */
[----:B------:R-:W-:Y:S02]  /*0480*/  UISETP.GE.AND UP2, UPT, UR4, URZ, UPT ;  /* 0x0000003f0400728c */ /* 0x000fe4000bf46270 */
[----:B------:R-:W-:Y:S02]  /*0490*/  UIMAD UR6, UR20, UR7, UR6 ;  /* 0x00000007140672a4 */ /* 0x000fe4000f8e0206 */
[----:B------:R-:W-:Y:S02]  /*04a0*/  @UP0 UIADD3 UR5, UR5, 0x1, URZ ;  /* 0x0000000105050890 */ /* 0x000fe4000fffe03f */
[----:B------:R-:W-:-:S05]  /*04b0*/  ULDC UR4, c[0x0][0x1b0] ;  /* 0x00006c0000047ab9 */ /* 0x000fca0000000800 */
[----:B------:R-:W-:Y:S02]  /*04c0*/  UMOV UR8, UR5 ;  /* 0x0000000500087c82 */ /* 0x000fe40008000000 */
[----:B------:R-:W-:Y:S02]  /*04d0*/  @!UP2 UIADD3 UR8, -UR8, URZ, URZ ;  /* 0x0000003f0808a290 */ /* 0x000fe4000fffe13f */
[----:B------:R-:W-:Y:S02]  /*04e0*/  UIMAD.WIDE.U32 UR4, UR16, UR4, URZ ;  /* 0x00000004100472a5 */ /* 0x000fe4000f8e003f */
[----:B------:R-:W-:Y:S02]  /*04f0*/  @!UP1 ULOP3.LUT UR8, URZ, UR9, URZ, 0x33, !UPT ;  /* 0x000000093f089292 */ /* 0x000fe4000f8e333f */
[----:B------:R-:W-:Y:S02]  /*0500*/  UIADD3 UR5, UR5, UR6, URZ ;  /* 0x0000000605057290 */ /* 0x000fe4000fffe03f */
[----:B------:R-:W-:-:S02]  /*0510*/  USHF.R.S32.HI UR6, URZ, 0x1f, UR8 ;  /* 0x0000001f3f067899 */ /* 0x000fc40008011408 */
[----:B------:R-:W-:Y:S02]  /*0520*/  UIMAD.WIDE.U32 UR16, UR16, UR17, URZ ;  /* 0x00000011101072a5 */ /* 0x000fe4000f8e003f */
[----:B------:R-:W-:Y:S02]  /*0530*/  UIMAD UR9, UR6, UR28, URZ ;  /* 0x0000001c060972a4 */ /* 0x000fe4000f8e023f */
[----:B------:R-:W-:Y:S02]  /*0540*/  UIMAD.WIDE.U32 UR6, UR8, UR28, UR4 ;  /* 0x0000001c080672a5 */ /* 0x000fe4000f8e0004 */
[----:B------:R-:W-:Y:S02]  /*0550*/  UIMAD UR29, UR8, UR29, UR9 ;  /* 0x0000001d081d72a4 */ /* 0x000fe4000f8e0209 */
[----:B------:R-:W-:Y:S02]  /*0560*/  ULDC UR28, c[0x0][0x1e8] ;  /* 0x00007a00001c7ab9 */ /* 0x000fe40000000800 */
[----:B------:R-:W-:-:S02]  /*0570*/  UMOV UR4, URZ ;  /* 0x0000003f00047c82 */ /* 0x000fc40008000000 */
[----:B------:R-:W-:Y:S02]  /*0580*/  UMOV UR5, URZ ;  /* 0x0000003f00057c82 */ /* 0x000fe40008000000 */
[----:B------:R-:W-:Y:S02]  /*0590*/  ULDC.64 UR8, c[0x0][0x230] ;  /* 0x00008c0000087ab9 */ /* 0x000fe40000000a00 */
[----:B------:R-:W-:Y:S01]  /*05a0*/  UIMAD UR28, UR21, UR28, URZ ;  /* 0x0000001c151c72a4 */ /* 0x000fe2000f8e023f */
[----:B------:R-:W-:Y:S11]  /*05b0*/  @!P2 EXIT ;  /* 0x000000000000a94d */ /* 0x000ff60003800000 */
[----:B------:R-:W0:Y:S01]  /*05c0*/  S2R R3, SR_TID.X ;  /* 0x0000000000037919 */ /* 0x000e220000002100 */
[----:B-----5:R1:W2:Y:S01]  /*05d0*/  @P0 R2UR UR5, R8 ;  /* 0x00000000080503c2 */ /* 0x0202a200000e0000 */
[----:B------:R-:W-:Y:S02]  /*05e0*/  UIMAD UR27, UR20, UR33, UR27 ;  /* 0x00000021141b72a4 */ /* 0x000fe4000f8e021b */
[----:B------:R-:W3:Y:S01]  /*05f0*/  S2R R4, SR_LANEID ;  /* 0x0000000000047919 */ /* 0x000ee20000000000 */
[----:B------:R-:W-:-:S02]  /*0600*/  UIADD3 UR19, UR19, UR25, URZ ;  /* 0x0000001913137290 */ /* 0x000fc4000fffe03f */
[----:B------:R-:W-:Y:S02]  /*0610*/  UIADD3 UR17, UR17, UR27, URZ ;  /* 0x0000001b11117290 */ /* 0x000fe4000fffe03f */
[----:B------:R-:W-:Y:S01]  /*0620*/  UIMAD UR26, UR14, UR32, UR26 ;  /* 0x000000200e1a72a4 */ /* 0x000fe2000f8e021a */
[----:B------:R0:W4:Y:S01]  /*0630*/  @P1 R2UR UR4, R5 ;  /* 0x00000000050413c2 */ /* 0x00012200000e0000 */
[----:B------:R-:W-:Y:S02]  /*0640*/  UIMAD.WIDE.U32 UR18, UR15, UR31, UR18 ;  /* 0x0000001f0f1272a5 */ /* 0x000fe4000f8e0012 */
[----:B------:R-:W-:Y:S02]  /*0650*/  UIMAD UR28, UR14, UR35, UR28 ;  /* 0x000000230e1c72a4 */ /* 0x000fe4000f8e021c */
[----:B------:R-:W-:Y:S02]  /*0660*/  UIMAD.WIDE.U32 UR14, UR15, UR34, UR16 ;  /* 0x000000220f0e72a5 */ /* 0x000fe4000f8e0010 */
[----:B------:R-:W-:-:S02]  /*0670*/  UIADD3 UR17, UR19, UR26, URZ ;  /* 0x0000001a13117290 */ /* 0x000fc4000fffe03f */
[----:B------:R-:W-:Y:S02]  /*0680*/  ULEA UR16, UP0, UR18, UR12, 0x1 ;  /* 0x0000000c12107291 */ /* 0x000fe4000f80083f */
[----:B------:R-:W-:Y:S02]  /*0690*/  ULEA UR10, UP1, UR14, UR10, 0x1 ;  /* 0x0000000a0e0a7291 */ /* 0x000fe4000f82083f */
[----:B------:R-:W-:Y:S01]  /*06a0*/  ULEA.HI.X UR18, UR18, UR13, UR17, 0x1, UP0 ;  /* 0x0000000d12127291 */ /* 0x000fe200080f0c11 */
[----:B0-----:R-:W-:Y:S01]  /*06b0*/  SHF.L.U32 R5, R3, 0x4, RZ ;  /* 0x0000000403057819 */ /* 0x001fe200000006ff */
[----:B------:R-:W-:Y:S02]  /*06c0*/  ULEA UR12, UP2, UR6, UR8, 0x1 ;  /* 0x00000008060c7291 */ /* 0x000fe4000f84083f */
[----:B------:R-:W-:Y:S01]  /*06d0*/  UIADD3 UR7, UR7, UR29, URZ ;  /* 0x0000001d07077290 */ /* 0x000fe2000fffe03f */
[----:B------:R-:W-:Y:S01]  /*06e0*/  LOP3.LUT R5, R5, 0xfffffe00, RZ, 0xc0, !PT ;  /* 0xfffffe0005057812 */ /* 0x000fe200078ec0ff */
[----:B------:R-:W-:-:S02]  /*06f0*/  UIADD3 UR15, UR15, UR28, URZ ;  /* 0x0000001c0f0f7290 */ /* 0x000fc4000fffe03f */
[----:B------:R-:W-:Y:S01]  /*0700*/  ULEA.HI.X UR13, UR6, UR9, UR7, 0x1, UP2 ;  /* 0x00000009060d7291 */ /* 0x000fe200090f0c07 */
[----:B------:R-:W-:Y:S01]  /*0710*/  LOP3.LUT R6, R5, 0x1f, R3, 0xf8, !PT ;  /* 0x0000001f05067812 */ /* 0x000fe200078ef803 */
[----:B------:R-:W-:Y:S02]  /*0720*/  ULEA.HI.X UR11, UR14, UR11, UR15, 0x1, UP1 ;  /* 0x0000000b0e0b7291 */ /* 0x000fe400088f0c0f */
[----:B------:R-:W-:Y:S02]  /*0730*/  UMOV UR9, UR10 ;  /* 0x0000000a00097c82 */ /* 0x000fe40008000000 */
[----:B------:R-:W-:Y:S02]  /*0740*/  UMOV UR6, URZ ;  /* 0x0000003f00067c82 */ /* 0x000fe40008000000 */
[----:B------:R-:W-:Y:S02]  /*0750*/  UMOV UR8, UR16 ;  /* 0x0000001000087c82 */ /* 0x000fe40008000000 */
[----:B-1234-:R-:W-:-:S02]  /*0760*/  UMOV UR10, UR18 ;  /* 0x00000012000a7c82 */ /* 0x01efc40008000000 */
.L_x_132:
[----:B------:R-:W-:Y:S01]  /*0770*/  BAR.SYNC.DEFER_BLOCKING 0x0 ;  /* 0x0000000000007b1d */ /* 0x000fe20000010000 */
[----:B------:R-:W-:-:S02]  /*0780*/  LOP3.LUT R25, R6, 0x20, RZ, 0xfc, !PT ;  /* 0x0000002006197812 */ /* 0x000fc400078efcff */
[----:B------:R-:W-:Y:S02]  /*0790*/  MOV R8, UR8 ;  /* 0x0000000800087c02 */ /* 0x000fe40008000f00 */
[----:B------:R-:W-:Y:S01]  /*07a0*/  MOV R9, UR10 ;  /* 0x0000000a00097c02 */ /* 0x000fe20008000f00 */
[----:B------:R-:W-:Y:S01]  /*07b0*/  UMOV UR7, 0xfffff800 ;  /* 0xfffff80000077882 */ /* 0x000fe20000000000 */
[C---:B------:R-:W-:Y:S01]  /*07c0*/  LOP3.LUT R26, R6.reuse, 0x40, RZ, 0xfc, !PT ;  /* 0x00000040061a7812 */ /* 0x040fe200078efcff */
[----:B------:R-:W-:Y:S01]  /*07d0*/  ULDC UR17, c[0x0][0x168] ;  /* 0x00005a0000117ab9 */ /* 0x000fe20000000800 */
[C---:B------:R-:W-:Y:S01]  /*07e0*/  LOP3.LUT R27, R6.reuse, 0x60, RZ, 0xfc, !PT ;  /* 0x00000060061b7812 */ /* 0x040fe200078efcff */
[----:B------:R-:W-:Y:S01]  /*07f0*/  UIMAD UR17, UR6, UR7, UR17 ;  /* 0x00000007061172a4 */ /* 0x000fe2000f8e0211 */
[----:B------:R-:W-:Y:S01]  /*0800*/  PRMT R7, RZ, 0x7610, R7 ;  /* 0x00007610ff077816 */ /* 0x000fe20000000007 */
[C---:B------:R-:W-:Y:S01]  /*0810*/  IMAD.WIDE R8, R6.reuse, 0x2, R8 ;  /* 0x0000000206087825 */ /* 0x040fe200078e0208 */
[----:B------:R-:W-:-:S02]  /*0820*/  LOP3.LUT R28, R6, 0x80, RZ, 0xfc, !PT ;  /* 0x00000080061c7812 */ /* 0x000fc400078efcff */
[----:B------:R-:W-:Y:S02]  /*0830*/  PRMT R10, RZ, 0x7610, R10 ;  /* 0x00007610ff0a7816 */ /* 0x000fe4000000000a */
[C---:B------:R-:W-:Y:S02]  /*0840*/  ISETP.GE.AND P2, PT, R6.reuse, UR17, PT ;  /* 0x0000001106007c0c */ /* 0x040fe4000bf46270 */
[----:B------:R-:W-:Y:S02]  /*0850*/  ISETP.GE.AND P1, PT, R25, UR17, PT ;  /* 0x0000001119007c0c */ /* 0x000fe4000bf26270 */
[C---:B------:R-:W-:Y:S02]  /*0860*/  LOP3.LUT R29, R6.reuse, 0xa0, RZ, 0xfc, !PT ;  /* 0x000000a0061d7812 */ /* 0x040fe400078efcff */
[----:B------:R-:W-:Y:S02]  /*0870*/  LOP3.LUT R30, R6, 0xc0, RZ, 0xfc, !PT ;  /* 0x000000c0061e7812 */ /* 0x000fe400078efcff */
[----:B------:R-:W-:-:S02]  /*0880*/  ISETP.GE.AND P4, PT, R26, UR17, PT ;  /* 0x000000111a007c0c */ /* 0x000fc4000bf86270 */
[C---:B------:R-:W-:Y:S02]  /*0890*/  LOP3.LUT R31, R6.reuse, 0xe0, RZ, 0xfc, !PT ;  /* 0x000000e0061f7812 */ /* 0x040fe400078efcff */
[----:B------:R-:W-:Y:S01]  /*08a0*/  ISETP.GE.AND P0, PT, R27, UR17, PT ;  /* 0x000000111b007c0c */ /* 0x000fe2000bf06270 */
[----:B------:R0:W2:Y:S01]  /*08b0*/  @!P2 LDG.E.U16 R7, [R8.64] ;  /* 0x000000160807a981 */ /* 0x0000a2000c1e1500 */
[----:B------:R-:W-:Y:S02]  /*08c0*/  LOP3.LUT R41, R6, 0x100, RZ, 0xfc, !PT ;  /* 0x0000010006297812 */ /* 0x000fe400078efcff */
[----:B------:R-:W-:Y:S01]  /*08d0*/  ISETP.GE.AND P6, PT, R28, UR17, PT ;  /* 0x000000111c007c0c */ /* 0x000fe2000bfc6270 */
[----:B------:R0:W3:Y:S01]  /*08e0*/  @!P1 LDG.E.U16 R10, [R8.64+0x40] ;  /* 0x00004016080a9981 */ /* 0x0000e2000c1e1500 */
[----:B------:R-:W-:Y:S02]  /*08f0*/  ISETP.GE.AND P5, PT, R29, UR17, PT ;  /* 0x000000111d007c0c */ /* 0x000fe4000bfa6270 */
[----:B------:R-:W-:-:S02]  /*0900*/  ISETP.GE.AND P3, PT, R30, UR17, PT ;  /* 0x000000111e007c0c */ /* 0x000fc4000bf66270 */
[----:B------:R-:W-:Y:S02]  /*0910*/  ISETP.GE.AND P2, PT, R31, UR17, PT ;  /* 0x000000111f007c0c */ /* 0x000fe4000bf46270 */
[----:B------:R-:W-:Y:S02]  /*0920*/  ISETP.GE.AND P1, PT, R41, UR17, PT ;  /* 0x0000001129007c0c */ /* 0x000fe4000bf26270 */
[----:B------:R-:W-:Y:S02]  /*0930*/  PRMT R11, RZ, 0x7610, R11 ;  /* 0x00007610ff0b7816 */ /* 0x000fe4000000000b */
[----:B------:R-:W-:Y:S02]  /*0940*/  PRMT R12, RZ, 0x7610, R12 ;  /* 0x00007610ff0c7816 */ /* 0x000fe4000000000c */
[----:B------:R-:W-:Y:S02]  /*0950*/  PRMT R13, RZ, 0x7610, R13 ;  /* 0x00007610ff0d7816 */ /* 0x000fe4000000000d */
[----:B------:R-:W-:Y:S01]  /*0960*/  PRMT R14, RZ, 0x7610, R14 ;  /* 0x00007610ff0e7816 */ /* 0x000fe2000000000e */
[----:B------:R0:W4:Y:S01]  /*0970*/  @!P4 LDG.E.U16 R11, [R8.64+0x80] ;  /* 0x00008016080bc981 */ /* 0x000122000c1e1500 */
[----:B------:R-:W-:-:S02]  /*0980*/  LOP3.LUT R43, R6, 0x120, RZ, 0xfc, !PT ;  /* 0x00000120062b7812 */ /* 0x000fc400078efcff */
[----:B------:R-:W-:Y:S01]  /*0990*/  PRMT R15, RZ, 0x7610, R15 ;  /* 0x00007610ff0f7816 */ /* 0x000fe2000000000f */
[----:B------:R0:W5:Y:S01]  /*09a0*/  @!P0 LDG.E.U16 R12, [R8.64+0xc0] ;  /* 0x0000c016080c8981 */ /* 0x000162000c1e1500 */
[C---:B------:R-:W-:Y:S02]  /*09b0*/  LOP3.LUT R45, R6.reuse, 0x140, RZ, 0xfc, !PT ;  /* 0x00000140062d7812 */ /* 0x040fe400078efcff */
[----:B------:R-:W-:Y:S01]  /*09c0*/  PRMT R16, RZ, 0x7610, R16 ;  /* 0x00007610ff107816 */ /* 0x000fe20000000010 */
[----:B------:R0:W5:Y:S01]  /*09d0*/  @!P6 LDG.E.U16 R13, [R8.64+0x100] ;  /* 0x00010016080de981 */ /* 0x000162000c1e1500 */
[C---:B------:R-:W-:Y:S02]  /*09e0*/  LOP3.LUT R47, R6.reuse, 0x160, RZ, 0xfc, !PT ;  /* 0x00000160062f7812 */ /* 0x040fe400078efcff */
[----:B------:R-:W-:Y:S01]  /*09f0*/  PRMT R17, RZ, 0x7610, R17 ;  /* 0x00007610ff117816 */ /* 0x000fe20000000011 */
[----:B------:R0:W5:Y:S01]  /*0a00*/  @!P5 LDG.E.U16 R14, [R8.64+0x140] ;  /* 0x00014016080ed981 */ /* 0x000162000c1e1500 */
[----:B------:R-:W-:-:S02]  /*0a10*/  LOP3.LUT R49, R6, 0x180, RZ, 0xfc, !PT ;  /* 0x0000018006317812 */ /* 0x000fc400078efcff */
[C---:B------:R-:W-:Y:S01]  /*0a20*/  LOP3.LUT R51, R6.reuse, 0x1a0, RZ, 0xfc, !PT ;  /* 0x000001a006337812 */ /* 0x040fe200078efcff */
[----:B------:R0:W5:Y:S01]  /*0a30*/  @!P3 LDG.E.U16 R15, [R8.64+0x180] ;  /* 0x00018016080fb981 */ /* 0x000162000c1e1500 */
[----:B------:R-:W-:Y:S02]  /*0a40*/  ISETP.GE.AND P4, PT, R43, UR17, PT ;  /* 0x000000112b007c0c */ /* 0x000fe4000bf86270 */
[C---:B------:R-:W-:Y:S01]  /*0a50*/  LOP3.LUT R53, R6.reuse, 0x1c0, RZ, 0xfc, !PT ;  /* 0x000001c006357812 */ /* 0x040fe200078efcff */
[----:B------:R0:W5:Y:S01]  /*0a60*/  @!P2 LDG.E.U16 R16, [R8.64+0x1c0] ;  /* 0x0001c0160810a981 */ /* 0x000162000c1e1500 */
[----:B------:R-:W-:Y:S02]  /*0a70*/  ISETP.GE.AND P0, PT, R45, UR17, PT ;  /* 0x000000112d007c0c */ /* 0x000fe4000bf06270 */
[----:B------:R-:W-:Y:S01]  /*0a80*/  LOP3.LUT R55, R6, 0x1e0, RZ, 0xfc, !PT ;  /* 0x000001e006377812 */ /* 0x000fe200078efcff */
[----:B------:R0:W5:Y:S01]  /*0a90*/  @!P1 LDG.E.U16 R17, [R8.64+0x200] ;  /* 0x0002001608119981 */ /* 0x000162000c1e1500 */
[----:B------:R-:W-:-:S02]  /*0aa0*/  ISETP.GE.AND P6, PT, R47, UR17, PT ;  /* 0x000000112f007c0c */ /* 0x000fc4000bfc6270 */
[----:B------:R-:W-:Y:S02]  /*0ab0*/  ISETP.GE.AND P5, PT, R49, UR17, PT ;  /* 0x0000001131007c0c */ /* 0x000fe4000bfa6270 */
[----:B------:R-:W-:Y:S02]  /*0ac0*/  ISETP.GE.AND P3, PT, R51, UR17, PT ;  /* 0x0000001133007c0c */ /* 0x000fe4000bf66270 */
[----:B------:R-:W-:Y:S02]  /*0ad0*/  ISETP.GE.AND P2, PT, R53, UR17, PT ;  /* 0x0000001135007c0c */ /* 0x000fe4000bf46270 */
[----:B------:R-:W-:Y:S02]  /*0ae0*/  ISETP.GE.AND P1, PT, R55, UR17, PT ;  /* 0x0000001137007c0c */ /* 0x000fe4000bf26270 */
[----:B------:R-:W-:Y:S02]  /*0af0*/  PRMT R18, RZ, 0x7610, R18 ;  /* 0x00007610ff127816 */ /* 0x000fe40000000012 */
[----:B------:R-:W-:-:S02]  /*0b00*/  PRMT R19, RZ, 0x7610, R19 ;  /* 0x00007610ff137816 */ /* 0x000fc40000000013 */
[----:B------:R-:W-:Y:S02]  /*0b10*/  PRMT R20, RZ, 0x7610, R20 ;  /* 0x00007610ff147816 */ /* 0x000fe40000000014 */
[----:B------:R-:W-:Y:S01]  /*0b20*/  PRMT R22, RZ, 0x7610, R22 ;  /* 0x00007610ff167816 */ /* 0x000fe20000000016 */
[----:B------:R0:W5:Y:S01]  /*0b30*/  @!P4 LDG.E.U16 R18, [R8.64+0x240] ;  /* 0x000240160812c981 */ /* 0x000162000c1e1500 */
[----:B------:R-:W-:Y:S02]  /*0b40*/  PRMT R21, RZ, 0x7610, R21 ;  /* 0x00007610ff157816 */ /* 0x000fe40000000015 */
[----:B------:R-:W-:Y:S01]  /*0b50*/  PRMT R24, RZ, 0x7610, R24 ;  /* 0x00007610ff187816 */ /* 0x000fe20000000018 */
[----:B------:R0:W5:Y:S01]  /*0b60*/  @!P0 LDG.E.U16 R19, [R8.64+0x280] ;  /* 0x0002801608138981 */ /* 0x000162000c1e1500 */
[----:B------:R-:W-:-:S03]  /*0b70*/  PRMT R23, RZ, 0x7610, R23 ;  /* 0x00007610ff177816 */ /* 0x000fc60000000017 */
[----:B------:R0:W5:Y:S04]  /*0b80*/  @!P6 LDG.E.U16 R20, [R8.64+0x2c0] ;  /* 0x0002c0160814e981 */ /* 0x000168000c1e1500 */
[----:B------:R0:W5:Y:S04]  /*0b90*/  @!P5 LDG.E.U16 R22, [R8.64+0x300] ;  /* 0x000300160816d981 */ /* 0x000168000c1e1500 */
[----:B------:R0:W5:Y:S04]  /*0ba0*/  @!P3 LDG.E.U16 R21, [R8.64+0x340] ;  /* 0x000340160815b981 */ /* 0x000168000c1e1500 */
[----:B------:R0:W5:Y:S04]  /*0bb0*/  @!P2 LDG.E.U16 R24, [R8.64+0x380] ;  /* 0x000380160818a981 */ /* 0x000168000c1e1500 */
[----:B------:R0:W5:Y:S01]  /*0bc0*/  @!P1 LDG.E.U16 R23, [R8.64+0x3c0] ;  /* 0x0003c01608179981 */ /* 0x000162000c1e1500 */
[----:B------:R-:W-:-:S02]  /*0bd0*/  ISETP.GE.AND P2, PT, R25, UR17, PT ;  /* 0x0000001119007c0c */ /* 0x000fc4000bf46270 */
[----:B------:R-:W-:Y:S02]  /*0be0*/  IADD3 R25, R5, R4, RZ ;  /* 0x0000000405197210 */ /* 0x000fe40007ffe0ff */
[----:B------:R-:W-:Y:S02]  /*0bf0*/  ISETP.GE.AND P1, PT, R28, UR17, PT ;  /* 0x000000111c007c0c */ /* 0x000fe4000bf26270 */
[C---:B------:R-:W-:Y:S02]  /*0c00*/  IADD3 R28, R25.reuse, 0x20, RZ ;  /* 0x00000020191c7810 */ /* 0x040fe40007ffe0ff */
[----:B------:R-:W-:Y:S02]  /*0c10*/  ISETP.GE.AND P5, PT, R30, UR17, PT ;  /* 0x000000111e007c0c */ /* 0x000fe4000bfa6270 */
[----:B0-----:R-:W-:Y:S02]  /*0c20*/  IADD3 R8, R25, 0x40, RZ ;  /* 0x0000004019087810 */ /* 0x001fe40007ffe0ff */
[----:B------:R-:W-:-:S02]  /*0c30*/  ISETP.GE.AND P4, PT, R26, UR17, PT ;  /* 0x000000111a007c0c */ /* 0x000fc4000bf86270 */
[C---:B------:R-:W-:Y:S02]  /*0c40*/  IADD3 R30, R25.reuse, 0x60, RZ ;  /* 0x00000060191e7810 */ /* 0x040fe40007ffe0ff */
[CC--:B------:R-:W-:Y:S02]  /*0c50*/  LEA.HI.SX32 R26, R25.reuse, R25.reuse, 0x1b ;  /* 0x00000019191a7211 */ /* 0x0c0fe400078fdaff */
[C---:B------:R-:W-:Y:S02]  /*0c60*/  IADD3 R32, R25.reuse, 0x80, RZ ;  /* 0x0000008019207810 */ /* 0x040fe40007ffe0ff */
[C---:B------:R-:W-:Y:S02]  /*0c70*/  IADD3 R34, R25.reuse, 0xa0, RZ ;  /* 0x000000a019227810 */ /* 0x040fe40007ffe0ff */
[----:B------:R-:W-:Y:S02]  /*0c80*/  LEA.HI.SX32 R28, R28, R25, 0x1b ;  /* 0x000000191c1c7211 */ /* 0x000fe400078fdaff */
[----:B------:R-:W-:-:S02]  /*0c90*/  IADD3 R36, R25, 0xc0, RZ ;  /* 0x000000c019247810 */ /* 0x000fc40007ffe0ff */
[-C--:B------:R-:W-:Y:S02]  /*0ca0*/  LEA.HI.SX32 R8, R8, R25.reuse, 0x1b ;  /* 0x0000001908087211 */ /* 0x080fe400078fdaff */
[C---:B------:R-:W-:Y:S02]  /*0cb0*/  IADD3 R38, R25.reuse, 0xe0, RZ ;  /* 0x000000e019267810 */ /* 0x040fe40007ffe0ff */
[-C--:B------:R-:W-:Y:S02]  /*0cc0*/  LEA.HI.SX32 R30, R30, R25.reuse, 0x1b ;  /* 0x000000191e1e7211 */ /* 0x080fe400078fdaff */
[----:B------:R-:W-:Y:S02]  /*0cd0*/  IADD3 R40, R25, 0x100, RZ ;  /* 0x0000010019287810 */ /* 0x000fe40007ffe0ff */
[----:B------:R-:W-:Y:S02]  /*0ce0*/  SHF.L.U32 R70, R26, 0x1, RZ ;  /* 0x000000011a467819 */ /* 0x000fe400000006ff */
[----:B------:R-:W-:-:S02]  /*0cf0*/  LEA.HI.SX32 R32, R32, R25, 0x1b ;  /* 0x0000001920207211 */ /* 0x000fc400078fdaff */
        /* <DEDUP_REMOVED lines=18> */
[----:B------:R-:W-:Y:S02]  /*0e20*/  IADD3 R54, R25, 0x1e0, RZ ;  /* 0x000001e019367810 */ /* 0x000fe40007ffe0ff */
[-C--:B------:R-:W-:Y:S02]  /*0e30*/  LEA.HI.SX32 R46, R46, R25.reuse, 0x1b ;  /* 0x000000192e2e7211 */ /* 0x080fe400078fdaff */
[----:B------:R-:W-:Y:S02]  /*0e40*/  SHF.L.U32 R63, R38, 0x1, RZ ;  /* 0x00000001263f7819 */ /* 0x000fe400000006ff */
[-C--:B------:R-:W-:Y:S02]  /*0e50*/  LEA.HI.SX32 R48, R48, R25.reuse, 0x1b ;  /* 0x0000001930307211 */ /* 0x080fe400078fdaff */
[----:B------:R-:W-:Y:S02]  /*0e60*/  SHF.L.U32 R62, R40, 0x1, RZ ;  /* 0x00000001283e7819 */ /* 0x000fe400000006ff */
[----:B------:R-:W-:-:S02]  /*0e70*/  LEA.HI.SX32 R50, R50, R25, 0x1b ;  /* 0x0000001932327211 */ /* 0x000fc400078fdaff */
[----:B------:R-:W-:Y:S02]  /*0e80*/  SHF.L.U32 R61, R42, 0x1, RZ ;  /* 0x000000012a3d7819 */ /* 0x000fe400000006ff */
[-C--:B------:R-:W-:Y:S02]  /*0e90*/  LEA.HI.SX32 R9, R52, R25.reuse, 0x1b ;  /* 0x0000001934097211 */ /* 0x080fe400078fdaff */
[----:B------:R-:W-:Y:S02]  /*0ea0*/  SHF.L.U32 R60, R44, 0x1, RZ ;  /* 0x000000012c3c7819 */ /* 0x000fe400000006ff */
[----:B------:R-:W-:Y:S02]  /*0eb0*/  LEA.HI.SX32 R54, R54, R25, 0x1b ;  /* 0x0000001936367211 */ /* 0x000fe400078fdaff */
[----:B------:R-:W-:Y:S02]  /*0ec0*/  SHF.L.U32 R165, R46, 0x1, RZ ;  /* 0x000000012ea57819 */ /* 0x000fe400000006ff */
[----:B------:R-:W-:-:S02]  /*0ed0*/  SHF.L.U32 R8, R50, 0x1, RZ ;  /* 0x0000000132087819 */ /* 0x000fc400000006ff */
[----:B------:R-:W-:Y:S02]  /*0ee0*/  SHF.L.U32 R9, R9, 0x1, RZ ;  /* 0x0000000109097819 */ /* 0x000fe400000006ff */
[----:B------:R-:W-:Y:S02]  /*0ef0*/  ISETP.GE.AND P0, PT, R27, UR17, PT ;  /* 0x000000111b007c0c */ /* 0x000fe4000bf06270 */
[----:B------:R-:W-:Y:S02]  /*0f00*/  ISETP.GE.AND P6, PT, R29, UR17, PT ;  /* 0x000000111d007c0c */ /* 0x000fe4000bfc6270 */
[----:B------:R-:W-:Y:S02]  /*0f10*/  ISETP.GE.AND P3, PT, R31, UR17, PT ;  /* 0x000000111f007c0c */ /* 0x000fe4000bf66270 */
[----:B------:R-:W-:Y:S02]  /*0f20*/  PRMT R26, RZ, 0x7610, R26 ;  /* 0x00007610ff1a7816 */ /* 0x000fe4000000001a */
[----:B------:R-:W-:-:S02]  /*0f30*/  PRMT R36, RZ, 0x7610, R36 ;  /* 0x00007610ff247816 */ /* 0x000fc40000000024 */
[----:B------:R-:W-:Y:S02]  /*0f40*/  PRMT R31, RZ, 0x7610, R31 ;  /* 0x00007610ff1f7816 */ /* 0x000fe4000000001f */
[----:B------:R-:W-:Y:S01]  /*0f50*/  PRMT R40, RZ, 0x7610, R40 ;  /* 0x00007610ff287816 */ /* 0x000fe20000000028 */
[----:B--2---:R0:W-:Y:S04]  /*0f60*/  STS.U16 [R70], R7 ;  /* 0x0000000746007388 */ /* 0x0041e80000000400 */
[----:B---3--:R-:W-:Y:S01]  /*0f70*/  STS.U16 [R69+0x40], R10 ;  /* 0x0000400a45007388 */ /* 0x008fe20000000400 */
[----:B0-----:R-:W-:-:S03]  /*0f80*/  SHF.L.U32 R7, R48, 0x1, RZ ;  /* 0x0000000130077819 */ /* 0x001fc600000006ff */
[----:B----4-:R0:W-:Y:S04]  /*0f90*/  STS.U16 [R68+0x80], R11 ;  /* 0x0000800b44007388 */ /* 0x0101e80000000400 */
[----:B-----5:R1:W-:Y:S04]  /*0fa0*/  STS.U16 [R67+0xc0], R12 ;  /* 0x0000c00c43007388 */ /* 0x0203e80000000400 */
[----:B------:R2:W-:Y:S01]  /*0fb0*/  STS.U16 [R66+0x100], R13 ;  /* 0x0001000d42007388 */ /* 0x0005e20000000400 */
[----:B0-----:R-:W-:-:S03]  /*0fc0*/  LEA R11, R4, R5, 0x4 ;  /* 0x00000005040b7211 */ /* 0x001fc600078e20ff */
[----:B------:R-:W-:Y:S01]  /*0fd0*/  STS.U16 [R65+0x140], R14 ;  /* 0x0001400e41007388 */ /* 0x000fe20000000400 */
[----:B------:R-:W-:-:S03]  /*0fe0*/  LEA.HI.SX32 R11, R11, R11, 0x1b ;  /* 0x0000000b0b0b7211 */ /* 0x000fc600078fdaff */
[----:B------:R0:W-:Y:S01]  /*0ff0*/  STS.U16 [R64+0x180], R15 ;  /* 0x0001800f40007388 */ /* 0x0001e20000000400 */
[----:B------:R-:W-:-:S03]  /*1000*/  SHF.L.U32 R10, R54, 0x1, RZ ;  /* 0x00000001360a7819 */ /* 0x000fc600000006ff */
[----:B------:R-:W-:Y:S04]  /*1010*/  STS.U16 [R63+0x1c0], R16 ;  /* 0x0001c0103f007388 */ /* 0x000fe80000000400 */
[----:B------:R-:W-:Y:S01]  /*1020*/  STS.U16 [R62+0x200], R17 ;  /* 0x000200113e007388 */ /* 0x000fe20000000400 */
[----:B------:R-:W-:-:S03]  /*1030*/  SHF.L.U32 R11, R11, 0x1, RZ ;  /* 0x000000010b0b7819 */ /* 0x000fc600000006ff */
[----:B------:R3:W-:Y:S04]  /*1040*/  STS.U16 [R61+0x240], R18 ;  /* 0x000240123d007388 */ /* 0x0007e80000000400 */
[----:B------:R4:W-:Y:S04]  /*1050*/  STS.U16 [R60+0x280], R19 ;  /* 0x000280133c007388 */ /* 0x0009e80000000400 */
[----:B------:R5:W-:Y:S04]  /*1060*/  STS.U16 [R165+0x2c0], R20 ;  /* 0x0002c014a5007388 */ /* 0x000be80000000400 */
[----:B------:R-:W-:Y:S04]  /*1070*/  STS.U16 [R7+0x300], R22 ;  /* 0x0003001607007388 */ /* 0x000fe80000000400 */
        /* <DEDUP_REMOVED lines=20> */
[----:B-1----:R-:W-:-:S02]  /*11c0*/  MOV R12, UR9 ;  /* 0x00000009000c7c02 */ /* 0x002fc40008000f00 */
[----:B--2---:R-:W-:Y:S02]  /*11d0*/  MOV R13, UR11 ;  /* 0x0000000b000d7c02 */ /* 0x004fe40008000f00 */
[----:B0-----:R-:W-:Y:S02]  /*11e0*/  PRMT R15, RZ, 0x7610, R15 ;  /* 0x00007610ff0f7816 */ /* 0x001fe4000000000f */
[----:B---3--:R-:W-:Y:S01]  /*11f0*/  PRMT R18, RZ, 0x7610, R18 ;  /* 0x00007610ff127816 */ /* 0x008fe20000000012 */
[----:B------:R-:W-:Y:S01]  /*1200*/  IMAD.WIDE R12, R6, 0x2, R12 ;  /* 0x00000002060c7825 */ /* 0x000fe200078e020c */
[----:B------:R-:W-:Y:S01]  /*1210*/  BAR.SYNC.DEFER_BLOCKING 0x0 ;  /* 0x0000000000007b1d */ /* 0x000fe20000010000 */
[----:B------:R-:W-:Y:S02]  /*1220*/  PRMT R16, RZ, 0x7610, R16 ;  /* 0x00007610ff107816 */ /* 0x000fe40000000010 */
[----:B------:R-:W-:Y:S02]  /*1230*/  PRMT R17, RZ, 0x7610, R17 ;  /* 0x00007610ff117816 */ /* 0x000fe40000000011 */
[----:B----4-:R-:W-:-:S02]  /*1240*/  PRMT R19, RZ, 0x7610, R19 ;  /* 0x00007610ff137816 */ /* 0x010fc40000000013 */
[----:B-----5:R-:W-:Y:S02]  /*1250*/  PRMT R20, RZ, 0x7610, R20 ;  /* 0x00007610ff147816 */ /* 0x020fe40000000014 */
[----:B------:R-:W-:Y:S02]  /*1260*/  PRMT R21, RZ, 0x7610, R21 ;  /* 0x00007610ff157816 */ /* 0x000fe40000000015 */
[----:B------:R-:W-:Y:S02]  /*1270*/  PRMT R22, RZ, 0x7610, R22 ;  /* 0x00007610ff167816 */ /* 0x000fe40000000016 */
[----:B------:R-:W-:Y:S01]  /*1280*/  PRMT R14, RZ, 0x7610, R14 ;  /* 0x00007610ff0e7816 */ /* 0x000fe2000000000e */
[----:B------:R-:W2:Y:S01]  /*1290*/  @!P2 LDG.E.U16 R15, [R12.64+0x40] ;  /* 0x000040160c0fa981 */ /* 0x000ea2000c1e1500 */
[----:B------:R-:W-:-:S03]  /*12a0*/  ISETP.GE.AND P2, PT, R41, UR17, PT ;  /* 0x0000001129007c0c */ /* 0x000fc6000bf46270 */
[----:B------:R-:W3:Y:S01]  /*12b0*/  @!P1 LDG.E.U16 R18, [R12.64+0x100] ;  /* 0x000100160c129981 */ /* 0x000ee2000c1e1500 */
[----:B------:R-:W-:-:S03]  /*12c0*/  ISETP.GE.AND P1, PT, R6, UR17, PT ;  /* 0x0000001106007c0c */ /* 0x000fc6000bf26270 */
[----:B------:R-:W4:Y:S01]  /*12d0*/  @!P4 LDG.E.U16 R16, [R12.64+0x80] ;  /* 0x000080160c10c981 */ /* 0x000f22000c1e1500 */
[----:B------:R-:W-:-:S03]  /*12e0*/  ISETP.GE.AND P4, PT, R43, UR17, PT ;  /* 0x000000112b007c0c */ /* 0x000fc6000bf86270 */
[----:B------:R-:W5:Y:S01]  /*12f0*/  @!P0 LDG.E.U16 R17, [R12.64+0xc0] ;  /* 0x0000c0160c118981 */ /* 0x000f62000c1e1500 */
[----:B------:R-:W-:-:S03]  /*1300*/  ISETP.GE.AND P0, PT, R45, UR17, PT ;  /* 0x000000112d007c0c */ /* 0x000fc6000bf06270 */
[----:B------:R-:W2:Y:S01]  /*1310*/  @!P6 LDG.E.U16 R19, [R12.64+0x140] ;  /* 0x000140160c13e981 */ /* 0x000ea2000c1e1500 */
[----:B------:R-:W-:-:S03]  /*1320*/  ISETP.GE.AND P6, PT, R47, UR17, PT ;  /* 0x000000112f007c0c */ /* 0x000fc6000bfc6270 */
[----:B------:R-:W2:Y:S01]  /*1330*/  @!P5 LDG.E.U16 R20, [R12.64+0x180] ;  /* 0x000180160c14d981 */ /* 0x000ea2000c1e1500 */
[----:B------:R-:W-:-:S03]  /*1340*/  ISETP.GE.AND P5, PT, R49, UR17, PT ;  /* 0x0000001131007c0c */ /* 0x000fc6000bfa6270 */
[----:B------:R-:W2:Y:S01]  /*1350*/  @!P3 LDG.E.U16 R21, [R12.64+0x1c0] ;  /* 0x0001c0160c15b981 */ /* 0x000ea2000c1e1500 */
[----:B------:R-:W-:-:S03]  /*1360*/  ISETP.GE.AND P3, PT, R51, UR17, PT ;  /* 0x0000001133007c0c */ /* 0x000fc6000bf66270 */
[----:B------:R-:W2:Y:S01]  /*1370*/  @!P2 LDG.E.U16 R22, [R12.64+0x200] ;  /* 0x000200160c16a981 */ /* 0x000ea2000c1e1500 */
[----:B------:R-:W-:-:S03]  /*1380*/  ISETP.GE.AND P2, PT, R53, UR17, PT ;  /* 0x0000001135007c0c */ /* 0x000fc6000bf46270 */
[----:B------:R-:W2:Y:S01]  /*1390*/  @!P1 LDG.E.U16 R14, [R12.64] ;  /* 0x000000160c0e9981 */ /* 0x000ea2000c1e1500 */
[----:B------:R-:W-:Y:S02]  /*13a0*/  ISETP.GE.AND P1, PT, R55, UR17, PT ;  /* 0x0000001137007c0c */ /* 0x000fe4000bf26270 */
[----:B------:R-:W-:Y:S01]  /*13b0*/  PRMT R23, RZ, 0x7610, R23 ;  /* 0x00007610ff177816 */ /* 0x000fe20000000017 */
[----:B------:R-:W3:Y:S01]  /*13c0*/  @!P6 LDG.E.U16 R26, [R12.64+0x2c0] ;  /* 0x0002c0160c1ae981 */ /* 0x000ee2000c1e1500 */
[----:B------:R-:W-:Y:S02]  /*13d0*/  PRMT R24, RZ, 0x7610, R24 ;  /* 0x00007610ff187816 */ /* 0x000fe40000000018 */
        /* <DEDUP_REMOVED lines=12> */
[----:B-----5:R-:W-:Y:S04]  /*14a0*/  STS.U16 [R67+0xc0], R17 ;  /* 0x0000c01143007388 */ /* 0x020fe80000000400 */
        /* <DEDUP_REMOVED lines=18> */
[----:B------:R-:W5:Y:S04]  /*15d0*/  LDS.U16 R17, [R11+0xa] ;  /* 0x00000a000b117984 */ /* 0x000f680000000400 */
[----:B------:R-:W1:Y:S04]  /*15e0*/  LDS.U16 R18, [R11+0xc] ;  /* 0x00000c000b127984 */ /* 0x000e680000000400 */
[----:B------:R0:W1:Y:S04]  /*15f0*/  LDS.U16 R19, [R11+0xe] ;  /* 0x00000e000b137984 */ /* 0x0000680000000400 */
[----:B------:R0:W1:Y:S04]  /*1600*/  LDS.U16 R20, [R11+0x10] ;  /* 0x000010000b147984 */ /* 0x0000680000000400 */
[----:B------:R0:W2:Y:S04]  /*1610*/  LDS.U16 R21, [R11+0x12] ;  /* 0x000012000b157984 */ /* 0x0000a80000000400 */
[----:B------:R0:W4:Y:S04]  /*1620*/  LDS.U16 R22, [R11+0x14] ;  /* 0x000014000b167984 */ /* 0x0001280000000400 */
[----:B------:R0:W5:Y:S04]  /*1630*/  LDS.U16 R23, [R11+0x16] ;  /* 0x000016000b177984 */ /* 0x0001680000000400 */
[----:B------:R0:W5:Y:S04]  /*1640*/  LDS.U16 R24, [R11+0x18] ;  /* 0x000018000b187984 */ /* 0x0001680000000400 */
[----:B------:R0:W5:Y:S04]  /*1650*/  LDS.U16 R26, [R11+0x1a] ;  /* 0x00001a000b1a7984 */ /* 0x0001680000000400 */
[----:B------:R1:W5:Y:S04]  /*1660*/  LDS.U16 R31, [R11+0x1c] ;  /* 0x00001c000b1f7984 */ /* 0x0003680000000400 */
[----:B------:R1:W5:Y:S01]  /*1670*/  LDS.U16 R36, [R11+0x1e] ;  /* 0x00001e000b247984 */ /* 0x0003620000000400 */
[----:B0-----:R-:W-:-:S05]  /*1680*/  HADD2.F32 R12, -RZ, R12.H0_H0 ;  /* 0x2000000cff0c7230 */ /* 0x001fca0000004100 */
[----:B------:R-:W-:-:S05]  /*1690*/  FADD.FTZ R12, R12, UR4 ;  /* 0x000000040c0c7e21 */ /* 0x000fca0008010000 */
[----:B------:R-:W-:Y:S01]  /*16a0*/  FSETP.GTU.FTZ.AND P4, PT, R12, 20, PT ;  /* 0x41a000000c00780b */ /* 0x000fe20003f9c000 */
[----:B-1----:R-:W-:-:S03]  /*16b0*/  HADD2.F32 R13, -RZ, R13.H0_H0 ;  /* 0x2000000dff0d7230 */ /* 0x002fc60000004100 */
[----:B------:R-:W-:Y:S01]  /*16c0*/  ISETP.EQ.OR P4, PT, RZ, UR7, P4 ;  /* 0x00000007ff007c0c */ /* 0x000fe2000a782670 */
[----:B--2---:R-:W-:Y:S01]  /*16d0*/  HADD2.F32 R14, -RZ, R14.H0_H0 ;  /* 0x2000000eff0e7230 */ /* 0x004fe20000004100 */
[----:B------:R-:W-:Y:S01]  /*16e0*/  FADD.FTZ R13, R13, UR4 ;  /* 0x000000040d0d7e21 */ /* 0x000fe20008010000 */
[----:B---3--:R-:W-:Y:S02]  /*16f0*/  HADD2.F32 R15, -RZ, R15.H0_H0 ;  /* 0x2000000fff0f7230 */ /* 0x008fe40000004100 */
[----:B----4-:R-:W-:Y:S02]  /*1700*/  HADD2.F32 R16, -RZ, R16.H0_H0 ;  /* 0x20000010ff107230 */ /* 0x010fe40000004100 */
[----:B-----5:R-:W-:Y:S01]  /*1710*/  HADD2.F32 R17, -RZ, R17.H0_H0 ;  /* 0x20000011ff117230 */ /* 0x020fe20000004100 */
[----:B------:R-:W-:Y:S01]  /*1720*/  FADD.FTZ R14, R14, UR4 ;  /* 0x000000040e0e7e21 */ /* 0x000fe20008010000 */
[----:B------:R-:W-:Y:S01]  /*1730*/  HADD2.F32 R18, -RZ, R18.H0_H0 ;  /* 0x20000012ff127230 */ /* 0x000fe20000004100 */
[----:B------:R-:W-:Y:S01]  /*1740*/  FADD.FTZ R15, R15, UR4 ;  /* 0x000000040f0f7e21 */ /* 0x000fe20008010000 */
[----:B------:R-:W-:Y:S01]  /*1750*/  MOV R40, c[0x0][0x16c] ;  /* 0x00005b0000287a02 */ /* 0x000fe20000000f00 */
[----:B------:R-:W-:Y:S01]  /*1760*/  FADD.FTZ R16, R16, UR4 ;  /* 0x0000000410107e21 */ /* 0x000fe20008010000 */
[----:B------:R-:W-:Y:S01]  /*1770*/  FSETP.GTU.FTZ.AND P5, PT, R13, 20, PT ;  /* 0x41a000000d00780b */ /* 0x000fe20003fbc000 */
[----:B------:R-:W-:Y:S01]  /*1780*/  FADD.FTZ R17, R17, UR4 ;  /* 0x0000000411117e21 */ /* 0x000fe20008010000 */
[----:B------:R-:W-:Y:S01]  /*1790*/  ISETP.GE.AND P6, PT, R40, 0x1, PT ;  /* 0x000000012800780c */ /* 0x000fe20003fc6270 */
[----:B------:R-:W-:Y:S01]  /*17a0*/  FADD.FTZ R18, R18, UR4 ;  /* 0x0000000412127e21 */ /* 0x000fe20008010000 */
        /* <DEDUP_REMOVED lines=37> */
.L_x_91:
[----:B------:R-:W-:Y:S05]  /*1a00*/  BSYNC B0 ;  /* 0x0000000000007941 */ /* 0x000fea0003800000 */
.L_x_90:
[----:B------:R-:W-:Y:S01]  /*1a10*/  HADD2.F32 R19, -RZ, R19.H0_H0 ;  /* 0x20000013ff137230 */ /* 0x000fe20000004100 */
[----:B------:R-:W-:Y:S01]  /*1a20*/  BSSY B0, `(.L_x_92) ;  /* 0x0000023000007945 */ /* 0x000fe20003800000 */
[----:B------:R-:W-:-:S03]  /*1a30*/  FSETP.GTU.FTZ.AND P4, PT, R18, 20, PT ;  /* 0x41a000001200780b */ /* 0x000fc60003f9c000 */
[----:B------:R-:W-:Y:S01]  /*1a40*/  FADD.FTZ R19, R19, UR4 ;  /* 0x0000000413137e21 */ /* 0x000fe20008010000 */
        /* <DEDUP_REMOVED lines=32> */
.L_x_93:
[----:B------:R-:W-:Y:S05]  /*1c50*/  BSYNC B0 ;  /* 0x0000000000007941 */ /* 0x000fea0003800000 */
.L_x_92:
[----:B------:R-:W-:Y:S01]  /*1c60*/  ISETP.EQ.OR P3, PT, RZ, UR7, P3 ;  /* 0x00000007ff007c0c */ /* 0x000fe20009f62670 */
[----:B------:R-:W-:Y:S01]  /*1c70*/  HADD2.F32 R20, -RZ, R20.H0_H0 ;  /* 0x20000014ff147230 */ /* 0x000fe20000004100 */
[----:B------:R-:W-:Y:S01]  /*1c80*/  BSSY B0, `(.L_x_94) ;  /* 0x0000024000007945 */ /* 0x000fe20003800000 */
[----:B------:R-:W-:Y:S02]  /*1c90*/  FSETP.GTU.FTZ.AND P5, PT, R19, 20, PT ;  /* 0x41a000001300780b */ /* 0x000fe40003fbc000 */
[----:B------:R-:W-:Y:S01]  /*1ca0*/  ISETP.EQ.OR P2, PT, RZ, UR7, P2 ;  /* 0x00000007ff007c0c */ /* 0x000fe20009742670 */
[----:B------:R-:W-:-:S07]  /*1cb0*/  FADD.FTZ R20, R20, UR4 ;  /* 0x0000000414147e21 */ /* 0x000fce0008010000 */
        /* <DEDUP_REMOVED lines=32> */
.L_x_95:
[----:B------:R-:W-:Y:S05]  /*1ec0*/  BSYNC B0 ;  /* 0x0000000000007941 */ /* 0x000fea0003800000 */
.L_x_94:
        /* <DEDUP_REMOVED lines=36> */
.L_x_97:
[----:B------:R-:W-:Y:S05]  /*2110*/  BSYNC B0 ;  /* 0x0000000000007941 */ /* 0x000fea0003800000 */
.L_x_96:
        /* <DEDUP_REMOVED lines=38> */
.L_x_99:
[----:B------:R-:W-:Y:S05]  /*2380*/  BSYNC B0 ;  /* 0x0000000000007941 */ /* 0x000fea0003800000 */
.L_x_98:
        /* <DEDUP_REMOVED lines=36> */
.L_x_101:
[----:B------:R-:W-:Y:S05]  /*25d0*/  BSYNC B0 ;  /* 0x0000000000007941 */ /* 0x000fea0003800000 */
.L_x_100:
        /* <DEDUP_REMOVED lines=38> */
.L_x_103:
[----:B------:R-:W-:Y:S05]  /*2840*/  BSYNC B0 ;  /* 0x0000000000007941 */ /* 0x000fea0003800000 */
.L_x_102:
[----:B------:R-:W-:Y:S01]  /*2850*/  HADD2.F32 R26, -RZ, R26.H0_H0 ;  /* 0x2000001aff1a7230 */ /* 0x000fe20000004100 */
[----:B------:R-:W-:Y:S01]  /*2860*/  BSSY B0, `(.L_x_104) ;  /* 0x0000024000007945 */ /* 0x000fe20003800000 */
[----:B------:R-:W-:Y:S01]  /*2870*/  FSETP.GTU.FTZ.AND P4, PT, R24, 20, PT ;  /* 0x41a000001800780b */ /* 0x000fe20003f9c000 */
[----:B------:R-:W-:Y:S02]  /*2880*/  HADD2.F32 R25, -RZ, R25.H0_H0 ;  /* 0x20000019ff197230 */ /* 0x000fe40000004100 */
        /* <DEDUP_REMOVED lines=33> */
.L_x_105:
[----:B------:R-:W-:Y:S05]  /*2aa0*/  BSYNC B0 ;  /* 0x0000000000007941 */ /* 0x000fea0003800000 */
.L_x_104:
[----:B------:R-:W-:Y:S01]  /*2ab0*/  ISETP.EQ.OR P3, PT, RZ, UR7, P3 ;  /* 0x00000007ff007c0c */ /* 0x000fe20009f62670 */
[----:B------:R-:W-:Y:S01]  /*2ac0*/  HADD2.F32 R31, -RZ, R31.H0_H0 ;  /* 0x2000001fff1f7230 */ /* 0x000fe20000004100 */
[----:B------:R-:W-:Y:S01]  /*2ad0*/  BSSY B0, `(.L_x_106) ;  /* 0x0000028000007945 */ /* 0x000fe20003800000 */
[----:B------:R-:W-:Y:S01]  /*2ae0*/  FSETP.GTU.FTZ.AND P5, PT, R26, 20, PT ;  /* 0x41a000001a00780b */ /* 0x000fe20003fbc000 */
[----:B------:R-:W-:Y:S01]  /*2af0*/  HADD2.F32 R27, -RZ, R27.H0_H0 ;  /* 0x2000001bff1b7230 */ /* 0x000fe20000004100 */
[----:B------:R-:W-:Y:S01]  /*2b00*/  ISETP.EQ.OR P2, PT, RZ, UR7, P2 ;  /* 0x00000007ff007c0c */ /* 0x000fe20009742670 */
[----:B------:R-:W-:Y:S01]  /*2b10*/  HADD2.F32 R28, -RZ, R28.H0_H0 ;  /* 0x2000001cff1c7230 */ /* 0x000fe20000004100 */
[----:B------:R-:W-:Y:S01]  /*2b20*/  FADD.FTZ R31, R31, UR4 ;  /* 0x000000041f1f7e21 */ /* 0x000fe20008010000 */
        /* <DEDUP_REMOVED lines=34> */
.L_x_107:
[----:B------:R-:W-:Y:S05]  /*2d50*/  BSYNC B0 ;  /* 0x0000000000007941 */ /* 0x000fea0003800000 */
.L_x_106:
[----:B------:R-:W-:Y:S01]  /*2d60*/  HADD2.F32 R36, -RZ, R36.H0_H0 ;  /* 0x20000024ff247230 */ /* 0x000fe20000004100 */
[----:B------:R-:W-:Y:S01]  /*2d70*/  BSSY B0, `(.L_x_108) ;  /* 0x0000027000007945 */ /* 0x000fe20003800000 */
[----:B------:R-:W-:Y:S01]  /*2d80*/  FSETP.GTU.FTZ.AND P3, PT, R31, 20, PT ;  /* 0x41a000001f00780b */ /* 0x000fe20003f7c000 */
[----:B------:R-:W-:Y:S02]  /*2d90*/  HADD2.F32 R32, -RZ, R32.H0_H0 ;  /* 0x20000020ff207230 */ /* 0x000fe40000004100 */
[----:B------:R-:W-:Y:S01]  /*2da0*/  HADD2.F32 R33, -RZ, R33.H0_H0 ;  /* 0x20000021ff217230 */ /* 0x000fe20000004100 */
[----:B------:R-:W-:Y:S01]  /*2db0*/  FADD.FTZ R36, R36, UR4 ;  /* 0x0000000424247e21 */ /* 0x000fe20008010000 */
        /* <DEDUP_REMOVED lines=34> */
.L_x_109:
[----:B------:R-:W-:Y:S05]  /*2fe0*/  BSYNC B0 ;  /* 0x0000000000007941 */ /* 0x000fea0003800000 */
.L_x_108:
        /* <DEDUP_REMOVED lines=46> */
.L_x_111:
[----:B------:R-:W-:Y:S05]  /*32d0*/  BSYNC B0 ;  /* 0x0000000000007941 */ /* 0x000fea0003800000 */
.L_x_110:
        /* <DEDUP_REMOVED lines=33> */
.L_x_113:
[----:B------:R-:W-:Y:S05]  /*34f0*/  BSYNC B0 ;  /* 0x0000000000007941 */ /* 0x000fea0003800000 */
.L_x_112:
        /* <DEDUP_REMOVED lines=33> */
.L_x_115:
[----:B------:R-:W-:Y:S05]  /*3710*/  BSYNC B0 ;  /* 0x0000000000007941 */ /* 0x000fea0003800000 */
.L_x_114:
        /* <DEDUP_REMOVED lines=33> */
.L_x_117:
[----:B------:R-:W-:Y:S05]  /*3930*/  BSYNC B0 ;  /* 0x0000000000007941 */ /* 0x000fea0003800000 */
.L_x_116:
        /* <DEDUP_REMOVED lines=33> */
.L_x_119:
[----:B------:R-:W-:Y:S05]  /*3b50*/  BSYNC B0 ;  /* 0x0000000000007941 */ /* 0x000fea0003800000 */
.L_x_118:
        /* <DEDUP_REMOVED lines=33> */
.L_x_121:
[----:B------:R-:W-:Y:S05]  /*3d70*/  BSYNC B0 ;  /* 0x0000000000007941 */ /* 0x000fea0003800000 */
.L_x_120:
[----:B------:R-:W-:Y:S01]  /*3d80*/  HADD2.F32 R59, -RZ, R59.H0_H0 ;  /* 0x2000003bff3b7230 */ /* 0x000fe20000004100 */
[----:B------:R-:W-:Y:S01]  /*3d90*/  BAR.SYNC.DEFER_BLOCKING 0x0 ;  /* 0x0000000000007b1d */ /* 0x000fe20000010000 */
[----:B------:R-:W-:Y:S02]  /*3da0*/  FMUL.FTZ R60, R25, UR5 ;  /* 0x00000005193c7c20 */ /* 0x000fe40008410000 */
[----:B------:R-:W-:Y:S02]  /*3db0*/  FMUL.FTZ R61, R27, UR5 ;  /* 0x000000051b3d7c20 */ /* 0x000fe40008410000 */
[----:B------:R-:W-:Y:S02]  /*3dc0*/  FMUL.FTZ R62, R28, UR5 ;  /* 0x000000051c3e7c20 */ /* 0x000fe40008410000 */
[----:B------:R-:W-:Y:S02]  /*3dd0*/  FMUL.FTZ R63, R29, UR5 ;  /* 0x000000051d3f7c20 */ /* 0x000fe40008410000 */
[----:B------:R-:W-:-:S02]  /*3de0*/  FMUL.FTZ R64, R30, UR5 ;  /* 0x000000051e407c20 */ /* 0x000fc40008410000 */
[----:B------:R-:W-:Y:S02]  /*3df0*/  FMUL.FTZ R65, R32, UR5 ;  /* 0x0000000520417c20 */ /* 0x000fe40008410000 */
        /* <DEDUP_REMOVED lines=9> */
[----:B------:R-:W-:Y:S01]  /*3e90*/  FMUL.FTZ R75, R59, UR5 ;  /* 0x000000053b4b7c20 */ /* 0x000fe20008410000 */
[----:B------:R-:W-:Y:S05]  /*3ea0*/  @!P6 BRA `(.L_x_122) ;  /* 0x000049800000e947 */ /* 0x000fea0003800000 */
[----:B------:R-:W-:Y:S02]  /*3eb0*/  UMOV UR7, URZ ;  /* 0x0000003f00077c82 */ /* 0x000fe40008000000 */
.L_x_128:
[----:B------:R-:W-:Y:S01]  /*3ec0*/  ULDC UR14, c[0x0][0x180] ;  /* 0x00006000000e7ab9 */ /* 0x000fe20000000800 */
[----:B------:R-:W-:Y:S01]  /*3ed0*/  IMAD.WIDE.U32 R40, R0, c[0x0][0x180], RZ ;  /* 0x0000600000287a25 */ /* 0x000fe200078e00ff */
[----:B------:R-:W-:-:S02]  /*3ee0*/  UIMAD UR14, UR21, UR14, URZ ;  /* 0x0000000e150e72a4 */ /* 0x000fc4000f8e023f */
[----:B------:R-:W-:Y:S02]  /*3ef0*/  USHF.R.S32.HI UR15, URZ, 0x1f, UR7 ;  /* 0x0000001f3f0f7899 */ /* 0x000fe40008011407 */
[----:B------:R-:W-:Y:S02]  /*3f00*/  ULDC.64 UR16, c[0x0][0x188] ;  /* 0x0000620000107ab9 */ /* 0x000fe40000000a00 */
[----:B------:R-:W-:Y:S01]  /*3f10*/  MOV R43, UR14 ;  /* 0x0000000e002b7c02 */ /* 0x000fe20008000f00 */
[----:B------:R-:W-:Y:S02]  /*3f20*/  UIMAD UR14, UR15, UR16, URZ ;  /* 0x000000100f0e72a4 */ /* 0x000fe4000f8e023f */
[----:B------:R-:W-:Y:S02]  /*3f30*/  ULDC.64 UR18, c[0x0][0x1c0] ;  /* 0x0000700000127ab9 */ /* 0x000fe40000000a00 */
[----:B------:R-:W-:Y:S01]  /*3f40*/  IMAD R43, R0, c[0x0][0x184], R43 ;  /* 0x00006100002b7a24 */ /* 0x000fe200078e022b */
[----:B------:R-:W-:-:S04]  /*3f50*/  UIMAD UR14, UR7, UR17, UR14 ;  /* 0x00000011070e72a4 */ /* 0x000fc8000f8e020e */
[----:B------:R-:W-:Y:S02]  /*3f60*/  IADD3 R41, R41, R43, RZ ;  /* 0x0000002b29297210 */ /* 0x000fe40007ffe0ff */
[----:B------:R-:W-:-:S05]  /*3f70*/  MOV R43, UR7 ;  /* 0x00000007002b7c02 */ /* 0x000fca0008000f00 */
[----:B------:R-:W-:-:S05]  /*3f80*/  IMAD.WIDE.U32 R40, R43, c[0x0][0x188], R40 ;  /* 0x000062002b287a25 */ /* 0x000fca00078e0028 */
[----:B------:R-:W-:Y:S02]  /*3f90*/  IADD3 R41, R41, UR14, RZ ;  /* 0x0000000e29297c10 */ /* 0x000fe4000fffe0ff */
[----:B------:R-:W-:-:S04]  /*3fa0*/  LEA R42, P0, R40, c[0x0][0x220], 0x3 ;  /* 0x00008800282a7a11 */ /* 0x000fc800078018ff */
[----:B------:R-:W-:-:S06]  /*3fb0*/  LEA.HI.X R43, R40, c[0x0][0x224], R41, 0x3, P0 ;  /* 0x00008900282b7a11 */ /* 0x000fcc00000f1c29 */
[----:B------:R-:W2:Y:S01]  /*3fc0*/  LDG.E.64 R42, [R42.64] ;  /* 0x000000162a2a7981 */ /* 0x000ea2000c1e1b00 */
[----:B------:R-:W-:Y:S01]  /*3fd0*/  UMOV UR17, 0xfffff800 ;  /* 0xfffff80000117882 */ /* 0x000fe20000000000 */
[----:B------:R-:W-:Y:S01]  /*3fe0*/  IADD3 R44, R5, R6, RZ ;  /* 0x00000006052c7210 */ /* 0x000fe20007ffe0ff */
[----:B------:R-:W-:Y:S01]  /*3ff0*/  ULDC UR16, c[0x0][0x168] ;  /* 0x00005a0000107ab9 */ /* 0x000fe20000000800 */
[----:B------:R-:W-:Y:S01]  /*4000*/  MOV R47, UR7 ;  /* 0x00000007002f7c02 */ /* 0x000fe20008000f00 */
[----:B------:R-:W-:Y:S01]  /*4010*/  UIMAD UR17, UR6, UR17, UR16 ;  /* 0x00000011061172a4 */ /* 0x000fe2000f8e0210 */
[----:B------:R-:W-:Y:S01]  /*4020*/  SHF.R.S32.HI R45, RZ, 0x1f, R44 ;  /* 0x0000001fff2d7819 */ /* 0x000fe2000001142c */
[----:B------:R-:W-:Y:S01]  /*4030*/  UIMAD UR14, UR15, UR18, URZ ;  /* 0x000000120f0e72a4 */ /* 0x000fe2000f8e023f */
[----:B------:R-:W-:Y:S01]  /*4040*/  PRMT R48, RZ, 0x7610, R48 ;  /* 0x00007610ff307816 */ /* 0x000fe20000000030 */
[----:B------:R-:W-:Y:S02]  /*4050*/  USHF.L.U32 UR16, UR17, 0x1, URZ ;  /* 0x0000000111107899 */ /* 0x000fe4000800063f */
[----:B------:R-:W-:Y:S01]  /*4060*/  UIMAD UR14, UR7, UR19, UR14 ;  /* 0x00000013070e72a4 */ /* 0x000fe2000f8e020e */
[----:B------:R-:W-:Y:S01]  /*4070*/  IMAD.WIDE.U32 R46, R47, c[0x0][0x1c0], R44 ;  /* 0x000070002f2e7a25 */ /* 0x000fe200078e002c */
[----:B------:R-:W-:Y:S01]  /*4080*/  PRMT R105, RZ, 0x7610, R105 ;  /* 0x00007610ff697816 */ /* 0x000fe20000000069 */
[----:B------:R-:W-:Y:S01]  /*4090*/  ULDC.64 UR18, c[0x0][0x1a0] ;  /* 0x0000680000127ab9 */ /* 0x000fe20000000a00 */
[----:B------:R-:W-:-:S02]  /*40a0*/  ISETP.GE.AND P0, PT, R44, UR16, PT ;  /* 0x000000102c007c0c */ /* 0x000fc4000bf06270 */
[----:B------:R-:W-:Y:S02]  /*40b0*/  IADD3 R41, R47, UR14, RZ ;  /* 0x0000000e2f297c10 */ /* 0x000fe4000fffe0ff */
[----:B------:R-:W-:Y:S02]  /*40c0*/  PRMT R50, RZ, 0x7610, R50 ;  /* 0x00007610ff327816 */ /* 0x000fe40000000032 */
[----:B------:R-:W-:Y:S02]  /*40d0*/  PRMT R84, RZ, 0x7610, R84 ;  /* 0x00007610ff547816 */ /* 0x000fe40000000054 */
[----:B------:R-:W-:Y:S02]  /*40e0*/  PRMT R106, RZ, 0x7610, R106 ;  /* 0x00007610ff6a7816 */ /* 0x000fe4000000006a */
[----:B------:R-:W-:Y:S02]  /*40f0*/  PRMT R85, RZ, 0x7610, R85 ;  /* 0x00007610ff557816 */ /* 0x000fe40000000055 */
[----:B------:R-:W-:-:S02]  /*4100*/  SHF.L.U32 R102, R3, 0x4, RZ ;  /* 0x0000000403667819 */ /* 0x000fc400000006ff */
[----:B------:R-:W-:Y:S02]  /*4110*/  PRMT R141, RZ, 0x7610, R141 ;  /* 0x00007610ff8d7816 */ /* 0x000fe4000000008d */
[C---:B------:R-:W-:Y:S02]  /*4120*/  IADD3 R55, R44.reuse, 0x1e0, RZ ;  /* 0x000001e02c377810 */ /* 0x040fe40007ffe0ff */
[C---:B------:R-:W-:Y:S02]  /*4130*/  IADD3 R76, R44.reuse, 0x200, RZ ;  /* 0x000002002c4c7810 */ /* 0x040fe40007ffe0ff */
[----:B------:R-:W-:Y:S02]  /*4140*/  PRMT R126, RZ, 0x7610, R126 ;  /* 0x00007610ff7e7816 */ /* 0x000fe4000000007e */
[----:B------:R-:W-:Y:S02]  /*4150*/  IADD3 R77, R44, 0x260, RZ ;  /* 0x000002602c4d7810 */ /* 0x000fe40007ffe0ff */
[----:B------:R-:W-:-:S02]  /*4160*/  PRMT R127, RZ, 0x7610, R127 ;  /* 0x00007610ff7f7816 */ /* 0x000fc4000000007f */
[----:B------:R-:W-:Y:S02]  /*4170*/  PRMT R129, RZ, 0x7610, R129 ;  /* 0x00007610ff817816 */ /* 0x000fe40000000081 */
[----:B------:R-:W-:Y:S02]  /*4180*/  PRMT R128, RZ, 0x7610, R128 ;  /* 0x00007610ff807816 */ /* 0x000fe40000000080 */
[----:B------:R-:W-:Y:S02]  /*4190*/  PRMT R130, RZ, 0x7610, R130 ;  /* 0x00007610ff827816 */ /* 0x000fe40000000082 */
[----:B------:R-:W-:Y:S02]  /*41a0*/  PRMT R131, RZ, 0x7610, R131 ;  /* 0x00007610ff837816 */ /* 0x000fe40000000083 */
[----:B------:R-:W-:Y:S02]  /*41b0*/  PRMT R132, RZ, 0x7610, R132 ;  /* 0x00007610ff847816 */ /* 0x000fe40000000084 */
[----:B------:R-:W-:-:S02]  /*41c0*/  PRMT R133, RZ, 0x7610, R133 ;  /* 0x00007610ff857816 */ /* 0x000fc40000000085 */
[----:B------:R-:W-:Y:S02]  /*41d0*/  PRMT R134, RZ, 0x7610, R134 ;  /* 0x00007610ff867816 */ /* 0x000fe40000000086 */
[----:B------:R-:W-:Y:S02]  /*41e0*/  PRMT R135, RZ, 0x7610, R135 ;  /* 0x00007610ff877816 */ /* 0x000fe40000000087 */
[----:B------:R-:W-:Y:S02]  /*41f0*/  PRMT R136, RZ, 0x7610, R136 ;  /* 0x00007610ff887816 */ /* 0x000fe40000000088 */
[----:B------:R-:W-:Y:S01]  /*4200*/  PRMT R138, RZ, 0x7610, R138 ;  /* 0x00007610ff8a7816 */ /* 0x000fe2000000008a */
[C---:B--2---:R-:W-:Y:S02]  /*4210*/  FMUL.FTZ R40, R43.reuse, R12 ;  /* 0x0000000c2b287220 */ /* 0x044fe40000410000 */
[----:B------:R-:W-:Y:S01]  /*4220*/  FMUL.FTZ R51, R42, 1.4426950216293334961 ;  /* 0x3fb8aa3b2a337820 */ /* 0x000fe20000410000 */
[----:B------:R-:W-:Y:S01]  /*4230*/  IADD3 R42, R44, 0x20, RZ ;  /* 0x000000202c2a7810 */ /* 0x000fe20007ffe0ff */
[----:B------:R-:W-:Y:S01]  /*4240*/  FMUL.RZ R49, R40, 0.15915493667125701904 ;  /* 0x3e22f98328317820 */ /* 0x000fe2000040c000 */
[----:B------:R-:W-:Y:S01]  /*4250*/  LEA R40, P1, R46, UR12, 0x1 ;  /* 0x0000000c2e287c11 */ /* 0x000fe2000f8208ff */
[----:B------:R-:W-:-:S02]  /*4260*/  FMUL.FTZ R47, R43, R13 ;  /* 0x0000000d2b2f7220 */ /* 0x000fc40000410000 */
[----:B------:R-:W-:Y:S01]  /*4270*/  MUFU.SIN R45, R49 ;  /* 0x00000031002d7308 */ /* 0x000fe20000000400 */
[----:B------:R-:W-:Y:S01]  /*4280*/  LEA.HI.X R41, R46, UR13, R41, 0x1, P1 ;  /* 0x0000000d2e297c11 */ /* 0x000fe200088f0c29 */
[C---:B------:R-:W-:Y:S01]  /*4290*/  FMUL.FTZ R53, R43.reuse, R16 ;  /* 0x000000102b357220 */ /* 0x040fe20000410000 */
[----:B------:R-:W-:Y:S01]  /*42a0*/  IADD3 R46, R44, 0x40, RZ ;  /* 0x000000402c2e7810 */ /* 0x000fe20007ffe0ff */
[----:B------:R-:W-:Y:S02]  /*42b0*/  FMUL.FTZ R78, R43, R17 ;  /* 0x000000112b4e7220 */ /* 0x000fe40000410000 */
[----:B------:R0:W2:Y:S01]  /*42c0*/  @!P0 LDG.E.U16 R48, [R40.64] ;  /* 0x0000001628308981 */ /* 0x0000a2000c1e1500 */
[----:B------:R-:W-:Y:S01]  /*42d0*/  ISETP.GE.AND P0, PT, R42, UR16, PT ;  /* 0x000000102a007c0c */ /* 0x000fe2000bf06270 */
[----:B------:R1:W-:Y:S01]  /*42e0*/  MUFU.COS R99, R49 ;  /* 0x0000003100637308 */ /* 0x0003e20000000000 */
[----:B------:R-:W-:Y:S02]  /*42f0*/  ISETP.GE.AND P1, PT, R46, UR16, PT ;  /* 0x000000102e007c0c */ /* 0x000fe4000bf26270 */
[----:B------:R-:W-:-:S02]  /*4300*/  PRMT R137, RZ, 0x7610, R137 ;  /* 0x00007610ff897816 */ /* 0x000fc40000000089 */
[----:B------:R-:W-:Y:S02]  /*4310*/  PRMT R140, RZ, 0x7610, R140 ;  /* 0x00007610ff8c7816 */ /* 0x000fe4000000008c */
[----:B------:R-:W-:Y:S01]  /*4320*/  PRMT R139, RZ, 0x7610, R139 ;  /* 0x00007610ff8b7816 */ /* 0x000fe2000000008b */
[----:B------:R-:W-:Y:S01]  /*4330*/  FMUL.FTZ R82, R51, R18 ;  /* 0x0000001233527220 */ /* 0x000fe20000410000 */
[C---:B------:R-:W-:Y:S01]  /*4340*/  IADD3 R42, R44.reuse, 0x60, RZ ;  /* 0x000000602c2a7810 */ /* 0x040fe20007ffe0ff */
[----:B-1----:R-:W-:Y:S01]  /*4350*/  FMUL.RZ R49, R47, 0.15915493667125701904 ;  /* 0x3e22f9832f317820 */ /* 0x002fe2000040c000 */
[C---:B------:R-:W-:Y:S01]  /*4360*/  IADD3 R46, R44.reuse, 0x80, RZ ;  /* 0x000000802c2e7810 */ /* 0x040fe20007ffe0ff */
[----:B------:R0:W3:Y:S01]  /*4370*/  @!P0 LDG.E.U16 R105, [R40.64+0x40] ;  /* 0x0000401628698981 */ /* 0x0000e2000c1e1500 */
[----:B------:R-:W-:Y:S02]  /*4380*/  IADD3 R47, R44, 0xa0, RZ ;  /* 0x000000a02c2f7810 */ /* 0x000fe40007ffe0ff */
[----:B------:R-:W-:Y:S01]  /*4390*/  PRMT R142, RZ, 0x7610, R142 ;  /* 0x00007610ff8e7816 */ /* 0x000fe2000000008e */
[----:B------:R0:W4:Y:S01]  /*43a0*/  @!P1 LDG.E.U16 R50, [R40.64+0x80] ;  /* 0x0000801628329981 */ /* 0x000122000c1e1500 */
[----:B------:R-:W-:Y:S01]  /*43b0*/  ISETP.GE.AND P2, PT, R42, UR16, PT ;  /* 0x000000102a007c0c */ /* 0x000fe2000bf46270 */
[C---:B------:R-:W-:Y:S01]  /*43c0*/  FMUL.FTZ R89, R51.reuse, R16 ;  /* 0x0000001033597220 */ /* 0x040fe20000410000 */
[----:B------:R-:W-:Y:S01]  /*43d0*/  ISETP.GE.AND P3, PT, R46, UR16, PT ;  /* 0x000000102e007c0c */ /* 0x000fe2000bf66270 */
[----:B------:R-:W-:Y:S01]  /*43e0*/  FMUL.FTZ R92, R51, R17 ;  /* 0x00000011335c7220 */ /* 0x000fe20000410000 */
[----:B------:R-:W-:Y:S01]  /*43f0*/  ISETP.GE.AND P4, PT, R47, UR16, PT ;  /* 0x000000102f007c0c */ /* 0x000fe2000bf86270 */
[----:B------:R-:W-:-:S02]  /*4400*/  FMUL.FTZ R95, R51, R15 ;  /* 0x0000000f335f7220 */ /* 0x000fc40000410000 */
[C---:B------:R-:W-:Y:S02]  /*4410*/  FMUL.FTZ R98, R51.reuse, R14 ;  /* 0x0000000e33627220 */ /* 0x040fe40000410000 */
[----:B------:R-:W-:-:S04]  /*4420*/  FMUL.FTZ R100, R51, R12 ;  /* 0x0000000c33647220 */ /* 0x000fc80000410000 */
[----:B------:R0:W2:Y:S04]  /*4430*/  @!P2 LDG.E.U16 R84, [R40.64+0xc0] ;  /* 0x0000c0162854a981 */ /* 0x0000a8000c1e1500 */
[----:B------:R0:W2:Y:S04]  /*4440*/  @!P3 LDG.E.U16 R106, [R40.64+0x100] ;  /* 0x00010016286ab981 */ /* 0x0000a8000c1e1500 */
[----:B------:R0:W2:Y:S01]  /*4450*/  @!P4 LDG.E.U16 R85, [R40.64+0x140] ;  /* 0x000140162855c981 */ /* 0x0000a2000c1e1500 */
[----:B------:R-:W-:-:S04]  /*4460*/  FMUL.FTZ R42, R43, R14 ;  /* 0x0000000e2b2a7220 */ /* 0x000fc80000410000 */
[----:B------:R-:W-:Y:S01]  /*4470*/  FMUL.RZ R52, R42, 0.15915493667125701904 ;  /* 0x3e22f9832a347820 */ /* 0x000fe2000040c000 */
[----:B------:R-:W-:Y:S02]  /*4480*/  IADD3 R42, R44, 0xc0, RZ ;  /* 0x000000c02c2a7810 */ /* 0x000fe40007ffe0ff */
[----:B------:R-:W-:Y:S02]  /*4490*/  IADD3 R47, R102, 0x2, RZ ;  /* 0x00000002662f7810 */ /* 0x000fe40007ffe0ff */
[----:B------:R-:W-:Y:S02]  /*44a0*/  ISETP.GE.AND P3, PT, R42, UR16, PT ;  /* 0x000000102a007c0c */ /* 0x000fe4000bf66270 */
[----:B------:R-:W-:Y:S02]  /*44b0*/  IADD3 R46, R102, 0x1, RZ ;  /* 0x00000001662e7810 */ /* 0x000fe40007ffe0ff */
[----:B------:R-:W-:Y:S02]  /*44c0*/  IADD3 R42, R44, 0xe0, RZ ;  /* 0x000000e02c2a7810 */ /* 0x000fe40007ffe0ff */
[----:B------:R-:W-:-:S02]  /*44d0*/  ISETP.GE.U32.AND P1, PT, R47, UR17, PT ;  /* 0x000000112f007c0c */ /* 0x000fc4000bf26070 */
[----:B------:R-:W-:Y:S02]  /*44e0*/  ISETP.GE.U32.AND P0, PT, R46, UR17, PT ;  /* 0x000000112e007c0c */ /* 0x000fe4000bf06070 */
[----:B------:R-:W-:Y:S02]  /*44f0*/  IADD3 R47, R102, 0x3, RZ ;  /* 0x00000003662f7810 */ /* 0x000fe40007ffe0ff */
[----:B------:R-:W-:Y:S01]  /*4500*/  ISETP.GE.AND P4, PT, R42, UR16, PT ;  /* 0x000000102a007c0c */ /* 0x000fe2000bf86270 */
[----:B------:R0:W2:Y:S01]  /*4510*/  @!P3 LDG.E.U16 R141, [R40.64+0x180] ;  /* 0x00018016288db981 */ /* 0x0000a2000c1e1500 */
[C---:B------:R-:W-:Y:S02]  /*4520*/  IADD3 R46, R44.reuse, 0x100, RZ ;  /* 0x000001002c2e7810 */ /* 0x040fe40007ffe0ff */
[----:B------:R-:W-:Y:S02]  /*4530*/  IADD3 R42, R44, 0x120, RZ ;  /* 0x000001202c2a7810 */ /* 0x000fe40007ffe0ff */
[----:B------:R-:W-:Y:S01]  /*4540*/  ISETP.GE.U32.AND P2, PT, R47, UR17, PT ;  /* 0x000000112f007c0c */ /* 0x000fe2000bf46070 */
[----:B------:R-:W-:Y:S01]  /*4550*/  FMUL.FTZ R47, R43, R15 ;  /* 0x0000000f2b2f7220 */ /* 0x000fe20000410000 */
[----:B------:R-:W-:-:S02]  /*4560*/  ISETP.GE.AND P5, PT, R46, UR16, PT ;  /* 0x000000102e007c0c */ /* 0x000fc4000bfa6270 */
[----:B------:R-:W-:Y:S02]  /*4570*/  ISETP.GE.AND P6, PT, R42, UR16, PT ;  /* 0x000000102a007c0c */ /* 0x000fe4000bfc6270 */
[C---:B------:R-:W-:Y:S02]  /*4580*/  IADD3 R46, R44.reuse, 0x140, RZ ;  /* 0x000001402c2e7810 */ /* 0x040fe40007ffe0ff */
[----:B------:R-:W-:Y:S01]  /*4590*/  PRMT R42, RZ, 0x7610, R42 ;  /* 0x00007610ff2a7816 */ /* 0x000fe2000000002a */
[----:B------:R-:W-:Y:S01]  /*45a0*/  FMUL.RZ R54, R47, 0.15915493667125701904 ;  /* 0x3e22f9832f367820 */ /* 0x000fe2000040c000 */
[----:B------:R-:W-:Y:S02]  /*45b0*/  IADD3 R47, R44, 0x160, RZ ;  /* 0x000001602c2f7810 */ /* 0x000fe40007ffe0ff */
[----:B------:R-:W-:Y:S02]  /*45c0*/  ISETP.GE.AND P3, PT, R46, UR16, PT ;  /* 0x000000102e007c0c */ /* 0x000fe4000bf66270 */
[----:B------:R-:W-:Y:S01]  /*45d0*/  PRMT R46, RZ, 0x7610, R46 ;  /* 0x00007610ff2e7816 */ /* 0x000fe2000000002e */
[----:B------:R0:W2:Y:S01]  /*45e0*/  @!P4 LDG.E.U16 R42, [R40.64+0x1c0] ;  /* 0x0001c016282ac981 */ /* 0x0000a2000c1e1500 */
[----:B------:R-:W-:Y:S01]  /*45f0*/  MUFU.SIN R101, R49 ;  /* 0x0000003100657308 */ /* 0x000fe20000000400 */
[----:B------:R-:W-:-:S02]  /*4600*/  ISETP.GE.AND P4, PT, R47, UR16, PT ;  /* 0x000000102f007c0c */ /* 0x000fc4000bf86270 */
[----:B------:R-:W-:Y:S01]  /*4610*/  PRMT R47, RZ, 0x7610, R47 ;  /* 0x00007610ff2f7816 */ /* 0x000fe2000000002f */
[----:B------:R0:W2:Y:S04]  /*4620*/  @!P5 LDG.E.U16 R46, [R40.64+0x200] ;  /* 0x00020016282ed981 */ /* 0x0000a8000c1e1500 */
[----:B------:R1:W-:Y:S01]  /*4630*/  MUFU.COS R103, R49 ;  /* 0x0000003100677308 */ /* 0x0003e20000000000 */
[----:B------:R0:W2:Y:S01]  /*4640*/  @!P6 LDG.E.U16 R47, [R40.64+0x240] ;  /* 0x00024016282fe981 */ /* 0x0000a2000c1e1500 */
[----:B-1----:R-:W-:-:S06]  /*4650*/  IADD3 R49, R44, 0x180, RZ ;  /* 0x000001802c317810 */ /* 0x002fcc0007ffe0ff */
[----:B------:R-:W-:Y:S01]  /*4660*/  MUFU.SIN R96, R52 ;  /* 0x0000003400607308 */ /* 0x000fe20000000400 */
[----:B------:R-:W-:Y:S02]  /*4670*/  ISETP.GE.AND P5, PT, R49, UR16, PT ;  /* 0x0000001031007c0c */ /* 0x000fe4000bfa6270 */
[----:B------:R-:W-:-:S05]  /*4680*/  PRMT R49, RZ, 0x7610, R49 ;  /* 0x00007610ff317816 */ /* 0x000fca0000000031 */
[----:B------:R1:W-:Y:S01]  /*4690*/  MUFU.COS R97, R52 ;  /* 0x0000003400617308 */ /* 0x0003e20000000000 */
[----:B------:R0:W2:Y:S01]  /*46a0*/  @!P3 LDG.E.U16 R49, [R40.64+0x280] ;  /* 0x000280162831b981 */ /* 0x0000a2000c1e1500 */
[----:B-1----:R-:W-:-:S04]  /*46b0*/  IADD3 R52, R44, 0x1a0, RZ ;  /* 0x000001a02c347810 */ /* 0x002fc80007ffe0ff */
[----:B------:R-:W-:Y:S02]  /*46c0*/  ISETP.GE.AND P6, PT, R52, UR16, PT ;  /* 0x0000001034007c0c */ /* 0x000fe4000bfc6270 */
[----:B------:R-:W-:-:S04]  /*46d0*/  IADD3 R52, R44, 0x1c0, RZ ;  /* 0x000001c02c347810 */ /* 0x000fc80007ffe0ff */
[----:B------:R-:W-:Y:S02]  /*46e0*/  ISETP.GE.AND P3, PT, R52, UR16, PT ;  /* 0x0000001034007c0c */ /* 0x000fe4000bf66270 */
[----:B------:R-:W-:Y:S01]  /*46f0*/  PRMT R52, RZ, 0x7610, R52 ;  /* 0x00007610ff347816 */ /* 0x000fe20000000034 */
[----:B------:R-:W-:Y:S01]  /*4700*/  MUFU.SIN R93, R54 ;  /* 0x00000036005d7308 */ /* 0x000fe20000000400 */
[----:B------:R-:W-:Y:S01]  /*4710*/  FMUL.RZ R79, R53, 0.15915493667125701904 ;  /* 0x3e22f983354f7820 */ /* 0x000fe2000040c000 */
[----:B------:R-:W-:-:S03]  /*4720*/  PRMT R53, RZ, 0x7610, R53 ;  /* 0x00007610ff357816 */ /* 0x000fc60000000035 */
[----:B------:R0:W2:Y:S03]  /*4730*/  @!P4 LDG.E.U16 R52, [R40.64+0x2c0] ;  /* 0x0002c0162834c981 */ /* 0x0000a6000c1e1500 */
[----:B------:R1:W-:Y:S01]  /*4740*/  MUFU.COS R94, R54 ;  /* 0x00000036005e7308 */ /* 0x0003e20000000000 */
[----:B------:R-:W-:Y:S01]  /*4750*/  ISETP.GE.AND P4, PT, R55, UR16, PT ;  /* 0x0000001037007c0c */ /* 0x000fe2000bf86270 */
[----:B------:R0:W2:Y:S01]  /*4760*/  @!P5 LDG.E.U16 R53, [R40.64+0x300] ;  /* 0x000300162835d981 */ /* 0x0000a2000c1e1500 */
[----:B------:R-:W-:Y:S02]  /*4770*/  IADD3 R55, R44, 0x220, RZ ;  /* 0x000002202c377810 */ /* 0x000fe40007ffe0ff */
[----:B-1----:R-:W-:Y:S02]  /*4780*/  PRMT R54, RZ, 0x7610, R54 ;  /* 0x00007610ff367816 */ /* 0x002fe40000000036 */
[----:B------:R-:W-:-:S07]  /*4790*/  ISETP.GE.AND P5, PT, R76, UR16, PT ;  /* 0x000000104c007c0c */ /* 0x000fce000bfa6270 */
[----:B------:R0:W2:Y:S04]  /*47a0*/  @!P4 LDG.E.U16 R126, [R40.64+0x3c0] ;  /* 0x0003c016287ec981 */ /* 0x0000a8000c1e1500 */
[----:B------:R0:W2:Y:S01]  /*47b0*/  @!P6 LDG.E.U16 R54, [R40.64+0x340] ;  /* 0x000340162836e981 */ /* 0x0000a2000c1e1500 */
[----:B------:R-:W-:Y:S02]  /*47c0*/  ISETP.GE.AND P6, PT, R55, UR16, PT ;  /* 0x0000001037007c0c */ /* 0x000fe4000bfc6270 */
[----:B------:R-:W-:Y:S02]  /*47d0*/  PRMT R55, RZ, 0x7610, R55 ;  /* 0x00007610ff377816 */ /* 0x000fe40000000037 */
[----:B------:R-:W-:Y:S01]  /*47e0*/  IADD3 R76, R44, 0x240, RZ ;  /* 0x000002402c4c7810 */ /* 0x000fe20007ffe0ff */
[----:B------:R0:W2:Y:S04]  /*47f0*/  @!P5 LDG.E.U16 R127, [R40.64+0x400] ;  /* 0x00040016287fd981 */ /* 0x0000a8000c1e1500 */
[----:B------:R0:W2:Y:S01]  /*4800*/  @!P3 LDG.E.U16 R55, [R40.64+0x380] ;  /* 0x000380162837b981 */ /* 0x0000a2000c1e1500 */
[----:B------:R-:W-:-:S02]  /*4810*/  ISETP.GE.AND P3, PT, R76, UR16, PT ;  /* 0x000000104c007c0c */ /* 0x000fc4000bf66270 */
[----:B------:R-:W-:Y:S01]  /*4820*/  ISETP.GE.AND P4, PT, R77, UR16, PT ;  /* 0x000000104d007c0c */ /* 0x000fe2000bf86270 */
[----:B------:R0:W2:Y:S01]  /*4830*/  @!P6 LDG.E.U16 R128, [R40.64+0x440] ;  /* 0x000440162880e981 */ /* 0x0000a2000c1e1500 */
[C---:B------:R-:W-:Y:S02]  /*4840*/  IADD3 R76, R44.reuse, 0x280, RZ ;  /* 0x000002802c4c7810 */ /* 0x040fe40007ffe0ff */
[----:B------:R-:W-:Y:S02]  /*4850*/  IADD3 R77, R44, 0x2a0, RZ ;  /* 0x000002a02c4d7810 */ /* 0x000fe40007ffe0ff */
[----:B------:R-:W-:Y:S02]  /*4860*/  ISETP.GE.AND P5, PT, R76, UR16, PT ;  /* 0x000000104c007c0c */ /* 0x000fe4000bfa6270 */
[----:B------:R-:W-:-:S03]  /*4870*/  IADD3 R76, R44, 0x2c0, RZ ;  /* 0x000002c02c4c7810 */ /* 0x000fc60007ffe0ff */
[----:B------:R0:W2:Y:S01]  /*4880*/  @!P3 LDG.E.U16 R129, [R40.64+0x480] ;  /* 0x000480162881b981 */ /* 0x0000a2000c1e1500 */
[----:B------:R-:W-:Y:S02]  /*4890*/  ISETP.GE.AND P3, PT, R76, UR16, PT ;  /* 0x000000104c007c0c */ /* 0x000fe4000bf66270 */
[----:B------:R-:W-:Y:S01]  /*48a0*/  ISETP.GE.AND P6, PT, R77, UR16, PT ;  /* 0x000000104d007c0c */ /* 0x000fe2000bfc6270 */
[----:B------:R0:W2:Y:S01]  /*48b0*/  @!P4 LDG.E.U16 R130, [R40.64+0x4c0] ;  /* 0x0004c0162882c981 */ /* 0x0000a2000c1e1500 */
[----:B------:R-:W-:-:S03]  /*48c0*/  IADD3 R76, R44, 0x2e0, RZ ;  /* 0x000002e02c4c7810 */ /* 0x000fc60007ffe0ff */
[----:B------:R0:W2:Y:S01]  /*48d0*/  @!P5 LDG.E.U16 R131, [R40.64+0x500] ;  /* 0x000500162883d981 */ /* 0x0000a2000c1e1500 */
[----:B------:R-:W-:Y:S02]  /*48e0*/  ISETP.GE.AND P4, PT, R76, UR16, PT ;  /* 0x000000104c007c0c */ /* 0x000fe4000bf86270 */
[----:B------:R-:W-:-:S03]  /*48f0*/  IADD3 R76, R44, 0x300, RZ ;  /* 0x000003002c4c7810 */ /* 0x000fc60007ffe0ff */
[----:B------:R0:W2:Y:S01]  /*4900*/  @!P3 LDG.E.U16 R133, [R40.64+0x580] ;  /* 0x000580162885b981 */ /* 0x0000a2000c1e1500 */
[----:B------:R-:W-:Y:S02]  /*4910*/  ISETP.GE.AND P5, PT, R76, UR16, PT ;  /* 0x000000104c007c0c */ /* 0x000fe4000bfa6270 */
[----:B------:R-:W-:Y:S01]  /*4920*/  IADD3 R76, R44, 0x320, RZ ;  /* 0x000003202c4c7810 */ /* 0x000fe20007ffe0ff */
[----:B------:R0:W2:Y:S03]  /*4930*/  @!P6 LDG.E.U16 R132, [R40.64+0x540] ;  /* 0x000540162884e981 */ /* 0x0000a6000c1e1500 */
[----:B------:R-:W-:Y:S01]  /*4940*/  ISETP.GE.AND P6, PT, R76, UR16, PT ;  /* 0x000000104c007c0c */ /* 0x000fe2000bfc6270 */
[----:B------:R0:W2:Y:S01]  /*4950*/  @!P4 LDG.E.U16 R134, [R40.64+0x5c0] ;  /* 0x0005c0162886c981 */ /* 0x0000a2000c1e1500 */
[----:B------:R-:W-:-:S04]  /*4960*/  IADD3 R76, R44, 0x340, RZ ;  /* 0x000003402c4c7810 */ /* 0x000fc80007ffe0ff */
[----:B------:R-:W-:Y:S01]  /*4970*/  ISETP.GE.AND P3, PT, R76, UR16, PT ;  /* 0x000000104c007c0c */ /* 0x000fe2000bf66270 */
[----:B------:R0:W2:Y:S01]  /*4980*/  @!P5 LDG.E.U16 R135, [R40.64+0x600] ;  /* 0x000600162887d981 */ /* 0x0000a2000c1e1500 */
[----:B------:R-:W-:-:S04]  /*4990*/  IADD3 R76, R44, 0x360, RZ ;  /* 0x000003602c4c7810 */ /* 0x000fc80007ffe0ff */
[----:B------:R-:W-:Y:S01]  /*49a0*/  ISETP.GE.AND P4, PT, R76, UR16, PT ;  /* 0x000000104c007c0c */ /* 0x000fe2000bf86270 */
[----:B------:R-:W-:Y:S01]  /*49b0*/  FMUL.RZ R78, R78, 0.15915493667125701904 ;  /* 0x3e22f9834e4e7820 */ /* 0x000fe2000040c000 */
[----:B------:R-:W-:Y:S01]  /*49c0*/  IADD3 R76, R44, 0x380, RZ ;  /* 0x000003802c4c7810 */ /* 0x000fe20007ffe0ff */
[----:B------:R-:W-:Y:S01]  /*49d0*/  FMUL.FTZ R77, R43, R19 ;  /* 0x000000132b4d7220 */ /* 0x000fe20000410000 */
[----:B------:R0:W3:Y:S02]  /*49e0*/  @!P6 LDG.E.U16 R136, [R40.64+0x640] ;  /* 0x000640162888e981 */ /* 0x0000e4000c1e1500 */
[----:B------:R-:W-:Y:S02]  /*49f0*/  ISETP.GE.AND P5, PT, R76, UR16, PT ;  /* 0x000000104c007c0c */ /* 0x000fe4000bfa6270 */
[----:B------:R-:W-:Y:S01]  /*4a00*/  IADD3 R76, R44, 0x3a0, RZ ;  /* 0x000003a02c4c7810 */ /* 0x000fe20007ffe0ff */
[----:B------:R-:W-:Y:S01]  /*4a10*/  MUFU.SIN R90, R78 ;  /* 0x0000004e005a7308 */ /* 0x000fe20000000400 */
[----:B------:R0:W4:Y:S02]  /*4a20*/  @!P3 LDG.E.U16 R137, [R40.64+0x680] ;  /* 0x000680162889b981 */ /* 0x000124000c1e1500 */
[----:B------:R-:W-:-:S02]  /*4a30*/  ISETP.GE.AND P6, PT, R76, UR16, PT ;  /* 0x000000104c007c0c */ /* 0x000fc4000bfc6270 */
[----:B------:R0:W4:Y:S03]  /*4a40*/  @!P4 LDG.E.U16 R138, [R40.64+0x6c0] ;  /* 0x0006c016288ac981 */ /* 0x000126000c1e1500 */
[----:B------:R1:W-:Y:S01]  /*4a50*/  MUFU.COS R91, R78 ;  /* 0x0000004e005b7308 */ /* 0x0003e20000000000 */
[----:B------:R-:W-:Y:S01]  /*4a60*/  IADD3 R76, R44, 0x3c0, RZ ;  /* 0x000003c02c4c7810 */ /* 0x000fe20007ffe0ff */
[----:B------:R0:W4:Y:S06]  /*4a70*/  @!P5 LDG.E.U16 R139, [R40.64+0x700] ;  /* 0x00070016288bd981 */ /* 0x00012c000c1e1500 */
[----:B------:R-:W-:Y:S01]  /*4a80*/  MUFU.SIN R87, R79 ;  /* 0x0000004f00577308 */ /* 0x000fe20000000400 */
[----:B-1----:R-:W-:Y:S01]  /*4a90*/  FMUL.RZ R78, R77, 0.15915493667125701904 ;  /* 0x3e22f9834d4e7820 */ /* 0x002fe2000040c000 */
[----:B------:R0:W4:Y:S01]  /*4aa0*/  @!P6 LDG.E.U16 R140, [R40.64+0x740] ;  /* 0x00074016288ce981 */ /* 0x000122000c1e1500 */
[----:B------:R-:W-:-:S05]  /*4ab0*/  FMUL.FTZ R77, R43, R20 ;  /* 0x000000142b4d7220 */ /* 0x000fca0000410000 */
[----:B------:R1:W-:Y:S01]  /*4ac0*/  MUFU.COS R88, R79 ;  /* 0x0000004f00587308 */ /* 0x0003e20000000000 */
[----:B------:R-:W-:Y:S02]  /*4ad0*/  ISETP.GE.AND P4, PT, R76, UR16, PT ;  /* 0x000000104c007c0c */ /* 0x000fe4000bf86270 */
[C---:B------:R-:W-:Y:S01]  /*4ae0*/  IADD3 R76, R102.reuse, 0x5, RZ ;  /* 0x00000005664c7810 */ /* 0x040fe20007ffe0ff */
[----:B-1----:R-:W-:Y:S01]  /*4af0*/  FMUL.RZ R79, R77, 0.15915493667125701904 ;  /* 0x3e22f9834d4f7820 */ /* 0x002fe2000040c000 */
[----:B------:R-:W-:Y:S02]  /*4b00*/  IADD3 R77, R102, 0x4, RZ ;  /* 0x00000004664d7810 */ /* 0x000fe40007ffe0ff */
[----:B------:R-:W-:Y:S02]  /*4b10*/  IADD3 R44, R44, 0x3e0, RZ ;  /* 0x000003e02c2c7810 */ /* 0x000fe40007ffe0ff */
[----:B------:R-:W-:Y:S01]  /*4b20*/  ISETP.GE.U32.AND P3, PT, R77, UR17, PT ;  /* 0x000000114d007c0c */ /* 0x000fe2000bf66070 */
[----:B------:R-:W-:Y:S01]  /*4b30*/  FMUL.FTZ R77, R51, R20 ;  /* 0x00000014334d7220 */ /* 0x000fe20000410000 */
[----:B------:R-:W-:Y:S01]  /*4b40*/  ISETP.GE.U32.AND P6, PT, R76, UR17, PT ;  /* 0x000000114c007c0c */ /* 0x000fe2000bfc6070 */
[----:B------:R-:W-:Y:S01]  /*4b50*/  MUFU.SIN R80, R78 ;  /* 0x0000004e00507308 */ /* 0x000fe20000000400 */
[----:B------:R-:W-:Y:S01]  /*4b60*/  FMUL.FTZ R76, R43, R18 ;  /* 0x000000122b4c7220 */ /* 0x000fe20000410000 */
[----:B------:R-:W-:-:S06]  /*4b70*/  ISETP.GE.AND P5, PT, R44, UR16, PT ;  /* 0x000000102c007c0c */ /* 0x000fcc000bfa6270 */
[----:B------:R1:W-:Y:S01]  /*4b80*/  MUFU.COS R86, R78 ;  /* 0x0000004e00567308 */ /* 0x0003e20000000000 */
[----:B------:R-:W-:-:S07]  /*4b90*/  FMUL.RZ R109, R76, 0.15915493667125701904 ;  /* 0x3e22f9834c6d7820 */ /* 0x000fce000040c000 */
[----:B------:R-:W-:Y:S01]  /*4ba0*/  MUFU.SIN R108, R79 ;  /* 0x0000004f006c7308 */ /* 0x000fe20000000400 */
[----:B-1----:R-:W-:-:S07]  /*4bb0*/  FMUL.FTZ R78, R51, R19 ;  /* 0x00000013334e7220 */ /* 0x002fce0000410000 */
[----:B------:R-:W-:Y:S08]  /*4bc0*/  MUFU.COS R110, R79 ;  /* 0x0000004f006e7308 */ /* 0x000ff00000000000 */
[----:B------:R1:W0:Y:S01]  /*4bd0*/  MUFU.EX2 R81, R77 ;  /* 0x0000004d00517308 */ /* 0x0002220000000800 */
[----:B------:R-:W-:Y:S01]  /*4be0*/  PRMT R44, RZ, 0x7610, R44 ;  /* 0x00007610ff2c7816 */ /* 0x000fe2000000002c */
[----:B------:R0:W4:Y:S01]  /*4bf0*/  @!P5 LDG.E.U16 R142, [R40.64+0x7c0] ;  /* 0x0007c016288ed981 */ /* 0x000122000c1e1500 */
[----:B------:R-:W-:-:S04]  /*4c00*/  IADD3 R76, R102, 0x8, RZ ;  /* 0x00000008664c7810 */ /* 0x000fc80007ffe0ff */
[----:B------:R0:W4:Y:S01]  /*4c10*/  @!P4 LDG.E.U16 R44, [R40.64+0x780] ;  /* 0x00078016282cc981 */ /* 0x000122000c1e1500 */
[----:B------:R0:W0:Y:S01]  /*4c20*/  MUFU.EX2 R79, R78 ;  /* 0x0000004e004f7308 */ /* 0x0000220000000800 */
[----:B-1----:R-:W-:-:S07]  /*4c30*/  IADD3 R77, R102, 0x6, RZ ;  /* 0x00000006664d7810 */ /* 0x002fce0007ffe0ff */
[----:B------:R-:W-:Y:S01]  /*4c40*/  MUFU.EX2 R82, R82 ;  /* 0x0000005200527308 */ /* 0x000fe20000000800 */
[----:B------:R-:W-:-:S07]  /*4c50*/  ISETP.GE.U32.AND P4, PT, R77, UR17, PT ;  /* 0x000000114d007c0c */ /* 0x000fce000bf86070 */
[----:B------:R-:W1:Y:S01]  /*4c60*/  MUFU.COS R107, R109 ;  /* 0x0000006d006b7308 */ /* 0x000e620000000000 */
[----:B------:R-:W-:-:S07]  /*4c70*/  ISETP.GE.U32.AND P5, PT, R76, UR17, PT ;  /* 0x000000114c007c0c */ /* 0x000fce000bfa6070 */
[----:B------:R-:W1:Y:S01]  /*4c80*/  MUFU.SIN R83, R109 ;  /* 0x0000006d00537308 */ /* 0x000e620000000400 */
[C---:B0-----:R-:W-:Y:S02]  /*4c90*/  FMUL.FTZ R77, R81.reuse, R110 ;  /* 0x0000006e514d7220 */ /* 0x041fe40000410000 */
[----:B------:R-:W-:Y:S02]  /*4ca0*/  FMUL.FTZ R76, R81, R108 ;  /* 0x0000006c514c7220 */ /* 0x000fe40000410000 */
[----:B------:R-:W-:Y:S01]  /*4cb0*/  FMUL.FTZ R78, R35, R20 ;  /* 0x00000014234e7220 */ /* 0x000fe20000410000 */
[----:B------:R-:W-:Y:S02]  /*4cc0*/  IADD3 R81, R102, 0x7, RZ ;  /* 0x0000000766517810 */ /* 0x000fe40007ffe0ff */
[----:B------:R-:W0:Y:S01]  /*4cd0*/  MUFU.EX2 R89, R89 ;  /* 0x0000005900597308 */ /* 0x000e220000000800 */
[----:B------:R-:W-:Y:S01]  /*4ce0*/  FSEL R76, R76, RZ, !P5 ;  /* 0x000000ff4c4c7208 */ /* 0x000fe20006800000 */
[----:B------:R-:W-:Y:S01]  /*4cf0*/  FMUL.FTZ R40, R79, R80 ;  /* 0x000000504f287220 */ /* 0x000fe20000410000 */
[----:B------:R-:W-:-:S05]  /*4d00*/  FSEL R77, R77, 1, !P5 ;  /* 0x3f8000004d4d7808 */ /* 0x000fca0006800000 */
[----:B------:R-:W0:Y:S01]  /*4d10*/  MUFU.EX2 R92, R92 ;  /* 0x0000005c005c7308 */ /* 0x000e220000000800 */
[----:B------:R-:W-:Y:S02]  /*4d20*/  FSEL R78, R78, RZ, !P5 ;  /* 0x000000ff4e4e7208 */ /* 0x000fe40006800000 */
[----:B------:R-:W-:Y:S01]  /*4d30*/  ISETP.GE.U32.AND P5, PT, R81, UR17, PT ;  /* 0x0000001151007c0c */ /* 0x000fe2000bfa6070 */
[----:B------:R-:W-:Y:S02]  /*4d40*/  FMUL.FTZ R80, R79, R86 ;  /* 0x000000564f507220 */ /* 0x000fe40000410000 */
[----:B-1----:R-:W-:Y:S02]  /*4d50*/  FMUL.FTZ R107, R82, R107 ;  /* 0x0000006b526b7220 */ /* 0x002fe40000410000 */
[----:B------:R-:W1:Y:S01]  /*4d60*/  MUFU.EX2 R95, R95 ;  /* 0x0000005f005f7308 */ /* 0x000e620000000800 */
[----:B------:R-:W-:Y:S01]  /*4d70*/  FMUL.FTZ R81, R34, R19 ;  /* 0x0000001322517220 */ /* 0x000fe20000410000 */
[----:B------:R-:W-:Y:S01]  /*4d80*/  FSEL R79, R40, RZ, !P5 ;  /* 0x000000ff284f7208 */ /* 0x000fe20006800000 */
[----:B------:R-:W-:-:S02]  /*4d90*/  FMUL.FTZ R82, R82, R83 ;  /* 0x0000005352527220 */ /* 0x000fc40000410000 */
[----:B------:R-:W-:Y:S01]  /*4da0*/  FMUL.FTZ R86, R33, R18 ;  /* 0x0000001221567220 */ /* 0x000fe20000410000 */
[C---:B------:R-:W-:Y:S02]  /*4db0*/  IADD3 R41, R102.reuse, 0x9, RZ ;  /* 0x0000000966297810 */ /* 0x040fe40007ffe0ff */
[----:B------:R-:W-:Y:S01]  /*4dc0*/  IADD3 R40, R102, 0xa, RZ ;  /* 0x0000000a66287810 */ /* 0x000fe20007ffe0ff */
[----:B------:R-:W1:Y:S01]  /*4dd0*/  MUFU.EX2 R98, R98 ;  /* 0x0000006200627308 */ /* 0x000e620000000800 */
[----:B------:R-:W-:Y:S01]  /*4de0*/  FMUL.FTZ R104, R51, R13 ;  /* 0x0000000d33687220 */ /* 0x000fe20000410000 */
[----:B------:R-:W-:Y:S02]  /*4df0*/  FSEL R80, R80, 1, !P5 ;  /* 0x3f80000050507808 */ /* 0x000fe40006800000 */
[----:B------:R-:W-:Y:S02]  /*4e00*/  FSEL R81, R81, RZ, !P5 ;  /* 0x000000ff51517208 */ /* 0x000fe40006800000 */
[----:B------:R-:W-:-:S02]  /*4e10*/  FSEL R82, R82, RZ, !P4 ;  /* 0x000000ff52527208 */ /* 0x000fc40006000000 */
[----:B------:R-:W1:Y:S01]  /*4e20*/  MUFU.EX2 R100, R100 ;  /* 0x0000006400647308 */ /* 0x000e620000000800 */
[----:B------:R-:W-:Y:S02]  /*4e30*/  FSEL R83, R107, 1, !P4 ;  /* 0x3f8000006b537808 */ /* 0x000fe40006000000 */
[----:B------:R-:W-:Y:S02]  /*4e40*/  FSEL R86, R86, RZ, !P4 ;  /* 0x000000ff56567208 */ /* 0x000fe40006000000 */
[----:B------:R-:W-:Y:S01]  /*4e50*/  ISETP.GE.U32.AND P5, PT, R41, UR17, PT ;  /* 0x0000001129007c0c */ /* 0x000fe2000bfa6070 */
[C---:B0-----:R-:W-:Y:S01]  /*4e60*/  FMUL.FTZ R41, R89.reuse, R87 ;  /* 0x0000005759297220 */ /* 0x041fe20000410000 */
[----:B------:R-:W-:Y:S01]  /*4e70*/  ISETP.GE.U32.AND P4, PT, R40, UR17, PT ;  /* 0x0000001128007c0c */ /* 0x000fe2000bf86070 */
[----:B------:R-:W-:Y:S02]  /*4e80*/  FMUL.FTZ R40, R89, R88 ;  /* 0x0000005859287220 */ /* 0x000fe40000410000 */
[----:B------:R-:W-:-:S02]  /*4e90*/  FMUL.FTZ R88, R92, R91 ;  /* 0x0000005b5c587220 */ /* 0x000fc40000410000 */
[----:B------:R-:W-:Y:S02]  /*4ea0*/  FMUL.FTZ R87, R92, R90 ;  /* 0x0000005a5c577220 */ /* 0x000fe40000410000 */
[----:B------:R-:W-:Y:S01]  /*4eb0*/  FMUL.FTZ R89, R32, R17 ;  /* 0x0000001120597220 */ /* 0x000fe20000410000 */
[----:B------:R-:W0:Y:S01]  /*4ec0*/  MUFU.EX2 R104, R104 ;  /* 0x0000006800687308 */ /* 0x000e220000000800 */
[----:B------:R-:W-:Y:S01]  /*4ed0*/  IADD3 R90, R102, 0xb, RZ ;  /* 0x0000000b665a7810 */ /* 0x000fe20007ffe0ff */
[----:B-1----:R-:W-:Y:S01]  /*4ee0*/  FMUL.FTZ R94, R95, R94 ;  /* 0x0000005e5f5e7220 */ /* 0x002fe20000410000 */
[----:B------:R-:W-:Y:S01]  /*4ef0*/  FSEL R87, R87, RZ, !P6 ;  /* 0x000000ff57577208 */ /* 0x000fe20007000000 */
[----:B------:R-:W-:Y:S01]  /*4f00*/  FMUL.FTZ R93, R95, R93 ;  /* 0x0000005d5f5d7220 */ /* 0x000fe20000410000 */
[----:B------:R-:W-:Y:S01]  /*4f10*/  FSEL R88, R88, 1, !P6 ;  /* 0x3f80000058587808 */ /* 0x000fe20007000000 */
[----:B------:R-:W-:Y:S01]  /*4f20*/  FMUL.FTZ R95, R29, R15 ;  /* 0x0000000f1d5f7220 */ /* 0x000fe20000410000 */
[----:B------:R-:W-:-:S02]  /*4f30*/  FSEL R89, R89, RZ, !P6 ;  /* 0x000000ff59597208 */ /* 0x000fc40007000000 */
[----:B------:R-:W-:Y:S02]  /*4f40*/  ISETP.GE.U32.AND P6, PT, R90, UR17, PT ;  /* 0x000000115a007c0c */ /* 0x000fe4000bfc6070 */
[----:B------:R-:W-:Y:S02]  /*4f50*/  FSEL R90, R41, RZ, !P3 ;  /* 0x000000ff295a7208 */ /* 0x000fe40005800000 */
[----:B------:R-:W-:Y:S01]  /*4f60*/  FSEL R91, R40, 1, !P3 ;  /* 0x3f800000285b7808 */ /* 0x000fe20005800000 */
[C---:B------:R-:W-:Y:S01]  /*4f70*/  FMUL.FTZ R40, R43.reuse, R23 ;  /* 0x000000172b287220 */ /* 0x040fe20000410000 */
[----:B------:R-:W-:Y:S01]  /*4f80*/  IADD3 R41, R102, 0xd, RZ ;  /* 0x0000000d66297810 */ /* 0x000fe20007ffe0ff */
[----:B------:R-:W-:Y:S01]  /*4f90*/  FMUL.FTZ R108, R43, R21 ;  /* 0x000000152b6c7220 */ /* 0x000fe20000410000 */
[----:B------:R-:W-:Y:S01]  /*4fa0*/  FSEL R93, R93, RZ, !P2 ;  /* 0x000000ff5d5d7208 */ /* 0x000fe20005000000 */
[----:B------:R-:W-:Y:S01]  /*4fb0*/  FMUL.FTZ R96, R98, R96 ;  /* 0x0000006062607220 */ /* 0x000fe20000410000 */
[----:B------:R-:W-:Y:S01]  /*4fc0*/  FSEL R94, R94, 1, !P2 ;  /* 0x3f8000005e5e7808 */ /* 0x000fe20005000000 */
[----:B------:R-:W-:Y:S01]  /*4fd0*/  FMUL.FTZ R97, R98, R97 ;  /* 0x0000006162617220 */ /* 0x000fe20000410000 */
[----:B------:R-:W-:Y:S01]  /*4fe0*/  FSEL R95, R95, RZ, !P2 ;  /* 0x000000ff5f5f7208 */ /* 0x000fe20005000000 */
[----:B------:R-:W-:Y:S01]  /*4ff0*/  ULDC UR14, c[0x0][0x198] ;  /* 0x00006600000e7ab9 */ /* 0x000fe20000000800 */
[----:B------:R-:W-:Y:S01]  /*5000*/  ISETP.GE.U32.AND P2, PT, R41, UR17, PT ;  /* 0x0000001129007c0c */ /* 0x000fe2000bf46070 */
[----:B------:R-:W-:Y:S01]  /*5010*/  FMUL.FTZ R98, R28, R14 ;  /* 0x0000000e1c627220 */ /* 0x000fe20000410000 */
[----:B------:R-:W-:Y:S01]  /*5020*/  UIMAD UR14, UR21, UR14, URZ ;  /* 0x0000000e150e72a4 */ /* 0x000fe2000f8e023f */
[----:B------:R-:W-:-:S02]  /*5030*/  FMUL.FTZ R107, R43, R22 ;  /* 0x000000162b6b7220 */ /* 0x000fc40000410000 */
[----:B------:R-:W-:Y:S01]  /*5040*/  FMUL.RZ R41, R40, 0.15915493667125701904 ;  /* 0x3e22f98328297820 */ /* 0x000fe2000040c000 */
[----:B------:R-:W-:Y:S01]  /*5050*/  IADD3 R40, R102, 0xe, RZ ;  /* 0x0000000e66287810 */ /* 0x000fe20007ffe0ff */
[----:B------:R-:W-:Y:S01]  /*5060*/  FMUL.FTZ R119, R100, R45 ;  /* 0x0000002d64777220 */ /* 0x000fe20000410000 */
[----:B------:R-:W-:Y:S01]  /*5070*/  SHF.L.U32 R45, R3, 0x5, RZ ;  /* 0x00000005032d7819 */ /* 0x000fe200000006ff */
[----:B------:R-:W-:Y:S01]  /*5080*/  FMUL.RZ R112, R108, 0.15915493667125701904 ;  /* 0x3e22f9836c707820 */ /* 0x000fe2000040c000 */
[----:B------:R-:W-:Y:S01]  /*5090*/  FSEL R96, R96, RZ, !P1 ;  /* 0x000000ff60607208 */ /* 0x000fe20004800000 */
[----:B------:R-:W-:Y:S01]  /*50a0*/  FMUL.RZ R113, R107, 0.15915493667125701904 ;  /* 0x3e22f9836b717820 */ /* 0x000fe2000040c000 */
[----:B------:R-:W-:Y:S01]  /*50b0*/  FSEL R97, R97, 1, !P1 ;  /* 0x3f80000061617808 */ /* 0x000fe20004800000 */
[----:B------:R-:W-:Y:S01]  /*50c0*/  FMUL.FTZ R118, R100, R99 ;  /* 0x0000006364767220 */ /* 0x000fe20000410000 */
[----:B------:R-:W-:Y:S01]  /*50d0*/  FSEL R98, R98, RZ, !P1 ;  /* 0x000000ff62627208 */ /* 0x000fe20004800000 */
[----:B------:R-:W-:Y:S01]  /*50e0*/  FMUL.FTZ R92, R30, R16 ;  /* 0x000000101e5c7220 */ /* 0x000fe20000410000 */
[----:B------:R-:W-:Y:S01]  /*50f0*/  ISETP.GE.U32.AND P1, PT, R40, UR17, PT ;  /* 0x0000001128007c0c */ /* 0x000fe2000bf26070 */
[C---:B0-----:R-:W-:Y:S01]  /*5100*/  FMUL.FTZ R100, R104.reuse, R103 ;  /* 0x0000006768647220 */ /* 0x041fe20000410000 */
[----:B------:R-:W-:Y:S01]  /*5110*/  LOP3.LUT R45, R45, 0xfffffc00, RZ, 0xc0, !PT ;  /* 0xfffffc002d2d7812 */ /* 0x000fe200078ec0ff */
[----:B------:R-:W-:Y:S01]  /*5120*/  MUFU.SIN R108, R112 ;  /* 0x00000070006c7308 */ /* 0x000fe20000000400 */
[----:B------:R-:W-:Y:S01]  /*5130*/  FMUL.FTZ R99, R104, R101 ;  /* 0x0000006568637220 */ /* 0x000fe20000410000 */
[----:B------:R-:W-:Y:S01]  /*5140*/  MOV R103, UR14 ;  /* 0x0000000e00677c02 */ /* 0x000fe20008000f00 */
[----:B------:R-:W-:-:S02]  /*5150*/  FMUL.FTZ R40, R43, R24 ;  /* 0x000000182b287220 */ /* 0x000fc40000410000 */
[----:B------:R-:W-:-:S03]  /*5160*/  FMUL.FTZ R101, R27, R13 ;  /* 0x0000000d1b657220 */ /* 0x000fc60000410000 */
[----:B------:R0:W-:Y:S01]  /*5170*/  MUFU.COS R110, R112 ;  /* 0x00000070006e7308 */ /* 0x0001e20000000000 */
[----:B------:R-:W-:Y:S01]  /*5180*/  IADD3 R143, R45, R4, RZ ;  /* 0x000000042d8f7210 */ /* 0x000fe20007ffe0ff */
[----:B------:R-:W-:Y:S01]  /*5190*/  FMUL.RZ R124, R40, 0.15915493667125701904 ;  /* 0x3e22f983287c7820 */ /* 0x000fe2000040c000 */
[----:B------:R-:W-:Y:S01]  /*51a0*/  FSEL R92, R92, RZ, !P3 ;  /* 0x000000ff5c5c7208 */ /* 0x000fe20005800000 */
[----:B------:R-:W-:Y:S01]  /*51b0*/  FMUL.FTZ R111, R51, R21 ;  /* 0x00000015336f7220 */ /* 0x000fe20000410000 */
[----:B0-----:R-:W-:-:S03]  /*51c0*/  IADD3 R112, R102, 0xc, RZ ;  /* 0x0000000c66707810 */ /* 0x001fc60007ffe0ff */
[----:B------:R-:W-:Y:S01]  /*51d0*/  MUFU.SIN R109, R113 ;  /* 0x00000071006d7308 */ /* 0x000fe20000000400 */
[----:B------:R-:W-:Y:S01]  /*51e0*/  IMAD R103, R0, c[0x0][0x19c], R103 ;  /* 0x0000670000677a24 */ /* 0x000fe200078e0267 */
[----:B------:R-:W-:Y:S01]  /*51f0*/  FSEL R99, R99, RZ, !P0 ;  /* 0x000000ff63637208 */ /* 0x000fe20004000000 */
[----:B------:R-:W-:Y:S01]  /*5200*/  FMUL.FTZ R104, R25, R12 ;  /* 0x0000000c19687220 */ /* 0x000fe20000410000 */
[----:B------:R-:W-:Y:S01]  /*5210*/  ISETP.GE.U32.AND P3, PT, R112, UR17, PT ;  /* 0x0000001170007c0c */ /* 0x000fe2000bf66070 */
[----:B------:R-:W-:-:S03]  /*5220*/  FMUL.FTZ R112, R51, R22 ;  /* 0x0000001633707220 */ /* 0x000fc60000410000 */
[----:B------:R-:W-:Y:S01]  /*5230*/  MUFU.COS R107, R113 ;  /* 0x00000071006b7308 */ /* 0x000fe20000000000 */
[----:B------:R-:W-:Y:S02]  /*5240*/  FSEL R100, R100, 1, !P0 ;  /* 0x3f80000064647808 */ /* 0x000fe40004000000 */
[----:B------:R-:W-:Y:S01]  /*5250*/  FSEL R101, R101, RZ, !P0 ;  /* 0x000000ff65657208 */ /* 0x000fe20004000000 */
[----:B------:R-:W-:Y:S01]  /*5260*/  FMUL.FTZ R116, R51, R23 ;  /* 0x0000001733747220 */ /* 0x000fe20000410000 */
[----:B------:R-:W-:-:S03]  /*5270*/  ISETP.GE.U32.AND P0, PT, R102, UR17, PT ;  /* 0x0000001166007c0c */ /* 0x000fc6000bf06070 */
[----:B------:R-:W-:Y:S01]  /*5280*/  MUFU.SIN R113, R41 ;  /* 0x0000002900717308 */ /* 0x000fe20000000400 */
[----:B------:R-:W-:Y:S02]  /*5290*/  LEA.HI.SX32 R120, R143, R143, 0x1b ;  /* 0x0000008f8f787211 */ /* 0x000fe400078fdaff */
[----:B------:R-:W-:-:S05]  /*52a0*/  IADD3 R122, R102, 0xf, RZ ;  /* 0x0000000f667a7810 */ /* 0x000fca0007ffe0ff */
[----:B------:R0:W-:Y:S01]  /*52b0*/  MUFU.COS R114, R41 ;  /* 0x0000002900727308 */ /* 0x0001e20000000000 */
[----:B------:R-:W-:Y:S02]  /*52c0*/  MOV R121, UR7 ;  /* 0x0000000700797c02 */ /* 0x000fe40008000f00 */
[----:B------:R-:W-:Y:S01]  /*52d0*/  FSEL R102, R119, RZ, !P0 ;  /* 0x000000ff77667208 */ /* 0x000fe20004000000 */
[----:B0-----:R-:W-:-:S04]  /*52e0*/  IMAD.WIDE.U32 R40, R0, c[0x0][0x198], RZ ;  /* 0x0000660000287a25 */ /* 0x001fc800078e00ff */
[----:B------:R-:W0:Y:S01]  /*52f0*/  MUFU.EX2 R111, R111 ;  /* 0x0000006f006f7308 */ /* 0x000e220000000800 */
[----:B------:R-:W-:Y:S02]  /*5300*/  FSEL R104, R104, RZ, !P0 ;  /* 0x000000ff68687208 */ /* 0x000fe40004000000 */
[----:B------:R-:W-:Y:S02]  /*5310*/  SHF.L.U32 R123, R120, 0x1, RZ ;  /* 0x00000001787b7819 */ /* 0x000fe400000006ff */
[----:B------:R-:W-:Y:S02]  /*5320*/  IADD3 R41, R41, R103, RZ ;  /* 0x0000006729297210 */ /* 0x000fe40007ffe0ff */
[----:B------:R-:W-:Y:S01]  /*5330*/  FSEL R103, R118, 1, !P0 ;  /* 0x3f80000076677808 */ /* 0x000fe20004000000 */
[----:B------:R-:W1:Y:S01]  /*5340*/  MUFU.EX2 R112, R112 ;  /* 0x0000007000707308 */ /* 0x000e620000000800 */
[----:B------:R-:W-:Y:S02]  /*5350*/  ISETP.GE.U32.AND P0, PT, R122, UR17, PT ;  /* 0x000000117a007c0c */ /* 0x000fe4000bf06070 */
[----:B------:R-:W-:-:S02]  /*5360*/  IADD3 R120, R143, 0x20, RZ ;  /* 0x000000208f787810 */ /* 0x000fc40007ffe0ff */
[----:B------:R-:W-:Y:S01]  /*5370*/  IADD3 R122, R143, 0x40, RZ ;  /* 0x000000408f7a7810 */ /* 0x000fe20007ffe0ff */
[----:B------:R-:W-:Y:S02]  /*5380*/  IMAD.WIDE.U32 R40, R121, c[0x0][0x1a0], R40 ;  /* 0x0000680079287a25 */ /* 0x000fe400078e0028 */
[----:B------:R-:W-:Y:S01]  /*5390*/  MUFU.SIN R115, R124 ;  /* 0x0000007c00737308 */ /* 0x000fe20000000400 */
[----:B------:R-:W-:Y:S01]  /*53a0*/  IADD3 R144, R143, 0x80, RZ ;  /* 0x000000808f907810 */ /* 0x000fe20007ffe0ff */
[----:B------:R-:W-:Y:S01]  /*53b0*/  FMUL.FTZ R121, R43, R26 ;  /* 0x0000001a2b797220 */ /* 0x000fe20000410000 */
[----:B------:R-:W-:Y:S02]  /*53c0*/  IADD3 R146, R143, 0xa0, RZ ;  /* 0x000000a08f927810 */ /* 0x000fe40007ffe0ff */
[----:B------:R-:W-:-:S03]  /*53d0*/  LEA.HI.SX32 R120, R120, R143, 0x1b ;  /* 0x0000008f78787211 */ /* 0x000fc600078fdaff */
[----:B------:R0:W-:Y:S01]  /*53e0*/  MUFU.COS R117, R124 ;  /* 0x0000007c00757308 */ /* 0x0001e20000000000 */
[-C--:B------:R-:W-:Y:S01]  /*53f0*/  LEA.HI.SX32 R122, R122, R143.reuse, 0x1b ;  /* 0x0000008f7a7a7211 */ /* 0x080fe200078fdaff */
[----:B------:R-:W-:Y:S01]  /*5400*/  FMUL.FTZ R125, R51, R24 ;  /* 0x00000018337d7220 */ /* 0x000fe20000410000 */
[----:B------:R-:W-:-:S05]  /*5410*/  LEA.HI.SX32 R144, R144, R143, 0x1b ;  /* 0x0000008f90907211 */ /* 0x000fca00078fdaff */
[----:B------:R-:W1:Y:S01]  /*5420*/  MUFU.EX2 R116, R116 ;  /* 0x0000007400747308 */ /* 0x000e620000000800 */
[----:B0-----:R-:W-:Y:S01]  /*5430*/  IADD3 R124, R143, 0x60, RZ ;  /* 0x000000608f7c7810 */ /* 0x001fe20007ffe0ff */
[----:B------:R-:W-:Y:S01]  /*5440*/  FMUL.RZ R145, R121, 0.15915493667125701904 ;  /* 0x3e22f98379917820 */ /* 0x000fe2000040c000 */
[-C--:B------:R-:W-:Y:S02]  /*5450*/  LEA.HI.SX32 R146, R146, R143.reuse, 0x1b ;  /* 0x0000008f92927211 */ /* 0x080fe400078fdaff */
[----:B------:R-:W-:Y:S01]  /*5460*/  LEA.HI.SX32 R124, R124, R143, 0x1b ;  /* 0x0000008f7c7c7211 */ /* 0x000fe200078fdaff */
[----:B--2---:R0:W-:Y:S01]  /*5470*/  STS.U16 [R123], R48 ;  /* 0x000000307b007388 */ /* 0x0041e20000000400 */
[----:B------:R-:W-:Y:S01]  /*5480*/  SHF.L.U32 R148, R120, 0x1, RZ ;  /* 0x0000000178947819 */ /* 0x000fe200000006ff */
[----:B------:R2:W4:Y:S01]  /*5490*/  MUFU.EX2 R118, R125 ;  /* 0x0000007d00767308 */ /* 0x0005220000000800 */
[----:B------:R-:W-:Y:S02]  /*54a0*/  SHF.L.U32 R121, R122, 0x1, RZ ;  /* 0x000000017a797819 */ /* 0x000fe400000006ff */
[----:B------:R-:W-:Y:S01]  /*54b0*/  SHF.L.U32 R146, R146, 0x1, RZ ;  /* 0x0000000192927819 */ /* 0x000fe200000006ff */
[----:B---3--:R3:W-:Y:S01]  /*54c0*/  STS.U16 [R148+0x40], R105 ;  /* 0x0000406994007388 */ /* 0x0087e20000000400 */
[----:B0-----:R-:W-:-:S02]  /*54d0*/  SHF.L.U32 R123, R124, 0x1, RZ ;  /* 0x000000017c7b7819 */ /* 0x001fc400000006ff */
[----:B--2---:R-:W-:Y:S01]  /*54e0*/  SHF.L.U32 R125, R144, 0x1, RZ ;  /* 0x00000001907d7819 */ /* 0x004fe200000006ff */
[----:B----4-:R0:W-:Y:S01]  /*54f0*/  STS.U16 [R121+0x80], R50 ;  /* 0x0000803279007388 */ /* 0x0101e20000000400 */
[----:B------:R-:W-:Y:S02]  /*5500*/  FMUL.FTZ R120, R111, R108 ;  /* 0x0000006c6f787220 */ /* 0x000fe40000410000 */
[C---:B-1----:R-:W-:Y:S01]  /*5510*/  FMUL.FTZ R108, R112.reuse, R107 ;  /* 0x0000006b706c7220 */ /* 0x042fe20000410000 */
[----:B------:R-:W-:Y:S01]  /*5520*/  STS.U16 [R123+0xc0], R84 ;  /* 0x0000c0547b007388 */ /* 0x000fe20000000400 */
[----:B------:R-:W-:-:S03]  /*5530*/  FMUL.FTZ R107, R112, R109 ;  /* 0x0000006d706b7220 */ /* 0x000fc60000410000 */
[----:B------:R-:W-:Y:S01]  /*5540*/  STS.U16 [R125+0x100], R106 ;  /* 0x0001006a7d007388 */ /* 0x000fe20000000400 */
[----:B------:R-:W-:-:S03]  /*5550*/  FMUL.FTZ R109, R116, R113 ;  /* 0x00000071746d7220 */ /* 0x000fc60000410000 */
[----:B------:R1:W-:Y:S01]  /*5560*/  STS.U16 [R146+0x140], R85 ;  /* 0x0001405592007388 */ /* 0x0003e20000000400 */
[-C--:B---3--:R-:W-:Y:S02]  /*5570*/  FMUL.FTZ R105, RZ, R99.reuse ;  /* 0x00000063ff697220 */ /* 0x088fe40000410000 */
[-C--:B------:R-:W-:Y:S02]  /*5580*/  FMUL.FTZ R113, R99, R104.reuse ;  /* 0x0000006863717220 */ /* 0x080fe40000410000 */
[-C--:B0-----:R-:W-:Y:S02]  /*5590*/  FMUL.FTZ R50, R102, R99.reuse ;  /* 0x0000006366327220 */ /* 0x081fe40000410000 */
[----:B-1----:R-:W-:Y:S02]  /*55a0*/  FMUL.FTZ R85, R103, R99 ;  /* 0x0000006367557220 */ /* 0x002fe40000410000 */
[----:B------:R-:W-:Y:S02]  /*55b0*/  FFMA.FTZ R84, R100, R104, -R105 ;  /* 0x0000006864547223 */ /* 0x000fe40000010869 */
[----:B------:R-:W-:-:S02]  /*55c0*/  FFMA.FTZ R85, R102, R100, R85 ;  /* 0x0000006466557223 */ /* 0x000fc40000010055 */
[-C--:B------:R-:W-:Y:S02]  /*55d0*/  FFMA.FTZ R113, RZ, R100.reuse, R113 ;  /* 0x00000064ff717223 */ /* 0x080fe40000010071 */
[----:B------:R-:W-:Y:S02]  /*55e0*/  FFMA.FTZ R50, R103, R100, -R50 ;  /* 0x0000006467327223 */ /* 0x000fe40000010832 */
[----:B------:R-:W-:Y:S02]  /*55f0*/  FMUL.FTZ R105, R96, R85 ;  /* 0x0000005560697220 */ /* 0x000fe40000410000 */
[----:B------:R-:W-:Y:S02]  /*5600*/  FADD.FTZ R84, R84, R101 ;  /* 0x0000006554547221 */ /* 0x000fe40000010000 */
[----:B------:R-:W-:Y:S02]  /*5610*/  FADD.FTZ R113, RZ, R113 ;  /* 0x00000071ff717221 */ /* 0x000fe40000010000 */
[----:B------:R-:W-:-:S02]  /*5620*/  FMUL.FTZ R106, R96, R50 ;  /* 0x00000032606a7220 */ /* 0x000fc40000410000 */
[----:B------:R-:W-:Y:S02]  /*5630*/  FFMA.FTZ R105, R97, R50, -R105 ;  /* 0x0000003261697223 */ /* 0x000fe40000010869 */
[----:B------:R-:W-:Y:S02]  /*5640*/  FMUL.FTZ R110, R111, R110 ;  /* 0x0000006e6f6e7220 */ /* 0x000fe40000410000 */
[C---:B------:R-:W-:Y:S02]  /*5650*/  FMUL.FTZ R112, R96.reuse, R84 ;  /* 0x0000005460707220 */ /* 0x040fe40000410000 */
[----:B------:R-:W-:Y:S02]  /*5660*/  FMUL.FTZ R50, R96, R113 ;  /* 0x0000007160327220 */ /* 0x000fe40000410000 */
[----:B------:R-:W-:Y:S02]  /*5670*/  FMUL.FTZ R111, R116, R114 ;  /* 0x00000072746f7220 */ /* 0x000fe40000410000 */
[----:B------:R-:W-:-:S02]  /*5680*/  FMUL.FTZ R114, R118, R115 ;  /* 0x0000007376727220 */ /* 0x000fc40000410000 */
[----:B------:R-:W-:Y:S02]  /*5690*/  FFMA.FTZ R106, R97, R85, R106 ;  /* 0x00000055616a7223 */ /* 0x000fe4000001006a */
[----:B------:R-:W-:Y:S02]  /*56a0*/  FMUL.FTZ R115, R93, R105 ;  /* 0x000000695d737220 */ /* 0x000fe40000410000 */
[C---:B------:R-:W-:Y:S02]  /*56b0*/  FFMA.FTZ R112, R97.reuse, R113, R112 ;  /* 0x0000007161707223 */ /* 0x040fe40000010070 */
[----:B------:R-:W-:Y:S02]  /*56c0*/  FFMA.FTZ R85, R97, R84, -R50 ;  /* 0x0000005461557223 */ /* 0x000fe40000010832 */
[-C--:B------:R-:W-:Y:S02]  /*56d0*/  FMUL.FTZ R50, R93, R106.reuse ;  /* 0x0000006a5d327220 */ /* 0x080fe40000410000 */
[----:B------:R-:W-:-:S02]  /*56e0*/  FFMA.FTZ R115, R94, R106, R115 ;  /* 0x0000006a5e737223 */ /* 0x000fc40000010073 */
[----:B------:R-:W-:Y:S02]  /*56f0*/  FADD.FTZ R112, RZ, R112 ;  /* 0x00000070ff707221 */ /* 0x000fe40000010000 */
[----:B------:R-:W-:Y:S02]  /*5700*/  FADD.FTZ R85, R85, R98 ;  /* 0x0000006255557221 */ /* 0x000fe40000010000 */
[----:B------:R-:W-:Y:S02]  /*5710*/  FFMA.FTZ R50, R94, R105, -R50 ;  /* 0x000000695e327223 */ /* 0x000fe40000010832 */
[----:B------:R-:W-:Y:S02]  /*5720*/  FMUL.FTZ R106, R90, R115 ;  /* 0x000000735a6a7220 */ /* 0x000fe40000410000 */
[C---:B------:R-:W-:Y:S02]  /*5730*/  FMUL.FTZ R84, R93.reuse, R112 ;  /* 0x000000705d547220 */ /* 0x040fe40000410000 */
[----:B------:R-:W-:-:S02]  /*5740*/  FMUL.FTZ R105, R93, R85 ;  /* 0x000000555d697220 */ /* 0x000fc40000410000 */
[----:B------:R-:W-:Y:S02]  /*5750*/  FMUL.FTZ R117, R118, R117 ;  /* 0x0000007576757220 */ /* 0x000fe40000410000 */
[-C--:B------:R-:W-:Y:S02]  /*5760*/  FMUL.FTZ R118, R90, R50.reuse ;  /* 0x000000325a767220 */ /* 0x080fe40000410000 */
[C---:B------:R-:W-:Y:S02]  /*5770*/  FFMA.FTZ R106, R91.reuse, R50, -R106 ;  /* 0x000000325b6a7223 */ /* 0x040fe4000001086a */
[C---:B------:R-:W-:Y:S02]  /*5780*/  FFMA.FTZ R84, R94.reuse, R85, -R84 ;  /* 0x000000555e547223 */ /* 0x040fe40000010854 */
[----:B------:R-:W-:Y:S02]  /*5790*/  FFMA.FTZ R105, R94, R112, R105 ;  /* 0x000000705e697223 */ /* 0x000fe40000010069 */
[----:B------:R-:W-:-:S02]  /*57a0*/  FFMA.FTZ R118, R91, R115, R118 ;  /* 0x000000735b767223 */ /* 0x000fc40000010076 */
[C---:B------:R-:W-:Y:S02]  /*57b0*/  FMUL.FTZ R113, R87.reuse, R106 ;  /* 0x0000006a57717220 */ /* 0x040fe40000410000 */
[----:B------:R-:W-:Y:S02]  /*57c0*/  FADD.FTZ R84, R84, R95 ;  /* 0x0000005f54547221 */ /* 0x000fe40000010000 */
[----:B------:R-:W-:Y:S02]  /*57d0*/  FADD.FTZ R105, RZ, R105 ;  /* 0x00000069ff697221 */ /* 0x000fe40000010000 */
[-C--:B------:R-:W-:Y:S02]  /*57e0*/  FMUL.FTZ R85, R87, R118.reuse ;  /* 0x0000007657557220 */ /* 0x080fe40000410000 */
[----:B------:R-:W-:Y:S02]  /*57f0*/  FFMA.FTZ R113, R88, R118, R113 ;  /* 0x0000007658717223 */ /* 0x000fe40000010071 */
[----:B------:R-:W-:-:S02]  /*5800*/  FMUL.FTZ R112, R90, R84 ;  /* 0x000000545a707220 */ /* 0x000fc40000410000 */
[----:B------:R-:W-:Y:S02]  /*5810*/  FMUL.FTZ R50, R90, R105 ;  /* 0x000000695a327220 */ /* 0x000fe40000410000 */
[----:B------:R-:W-:Y:S02]  /*5820*/  FFMA.FTZ R106, R88, R106, -R85 ;  /* 0x0000006a586a7223 */ /* 0x000fe40000010855 */
[C---:B------:R-:W-:Y:S02]  /*5830*/  FMUL.FTZ R115, R82.reuse, R113 ;  /* 0x0000007152737220 */ /* 0x040fe40000410000 */
[C---:B------:R-:W-:Y:S02]  /*5840*/  FFMA.FTZ R112, R91.reuse, R105, R112 ;  /* 0x000000695b707223 */ /* 0x040fe40000010070 */
[----:B------:R-:W-:Y:S02]  /*5850*/  FFMA.FTZ R85, R91, R84, -R50 ;  /* 0x000000545b557223 */ /* 0x000fe40000010832 */
[----:B------:R-:W-:-:S02]  /*5860*/  FMUL.FTZ R50, R82, R106 ;  /* 0x0000006a52327220 */ /* 0x000fc40000410000 */
[----:B------:R-:W-:Y:S02]  /*5870*/  FFMA.FTZ R115, R83, R106, -R115 ;  /* 0x0000006a53737223 */ /* 0x000fe40000010873 */
[----:B------:R-:W-:Y:S02]  /*5880*/  FADD.FTZ R112, RZ, R112 ;  /* 0x00000070ff707221 */ /* 0x000fe40000010000 */
[----:B------:R-:W-:Y:S02]  /*5890*/  FADD.FTZ R85, R85, R92 ;  /* 0x0000005c55557221 */ /* 0x000fe40000010000 */
[----:B------:R-:W-:Y:S02]  /*58a0*/  FFMA.FTZ R113, R83, R113, R50 ;  /* 0x0000007153717223 */ /* 0x000fe40000010032 */
[----:B------:R-:W-:Y:S02]  /*58b0*/  FMUL.FTZ R106, R79, R115 ;  /* 0x000000734f6a7220 */ /* 0x000fe40000410000 */
[----:B------:R-:W-:-:S02]  /*58c0*/  FMUL.FTZ R50, R87, R112 ;  /* 0x0000007057327220 */ /* 0x000fc40000410000 */
[----:B------:R-:W-:Y:S02]  /*58d0*/  FMUL.FTZ R105, R87, R85 ;  /* 0x0000005557697220 */ /* 0x000fe40000410000 */
[-C--:B------:R-:W-:Y:S02]  /*58e0*/  FMUL.FTZ R84, R79, R113.reuse ;  /* 0x000000714f547220 */ /* 0x080fe40000410000 */
[----:B------:R-:W-:Y:S02]  /*58f0*/  FFMA.FTZ R113, R80, R113, R106 ;  /* 0x0000007150717223 */ /* 0x000fe4000001006a */
[C---:B------:R-:W-:Y:S02]  /*5900*/  FFMA.FTZ R50, R88.reuse, R85, -R50 ;  /* 0x0000005558327223 */ /* 0x040fe40000010832 */
[----:B------:R-:W-:Y:S02]  /*5910*/  FFMA.FTZ R105, R88, R112, R105 ;  /* 0x0000007058697223 */ /* 0x000fe40000010069 */
[----:B------:R-:W-:-:S02]  /*5920*/  FFMA.FTZ R115, R80, R115, -R84 ;  /* 0x0000007350737223 */ /* 0x000fc40000010854 */
[----:B------:R-:W-:Y:S02]  /*5930*/  FMUL.FTZ R106, R76, R113 ;  /* 0x000000714c6a7220 */ /* 0x000fe40000410000 */
[----:B------:R-:W-:Y:S02]  /*5940*/  FADD.FTZ R84, R50, R89 ;  /* 0x0000005932547221 */ /* 0x000fe40000010000 */
[----:B------:R-:W-:Y:S02]  /*5950*/  FADD.FTZ R105, RZ, R105 ;  /* 0x00000069ff697221 */ /* 0x000fe40000010000 */
[-C--:B------:R-:W-:Y:S02]  /*5960*/  FMUL.FTZ R50, R76, R115.reuse ;  /* 0x000000734c327220 */ /* 0x080fe40000410000 */
[----:B------:R-:W-:Y:S02]  /*5970*/  FFMA.FTZ R115, R77, R115, -R106 ;  /* 0x000000734d737223 */ /* 0x000fe4000001086a */
[----:B------:R-:W-:-:S02]  /*5980*/  FMUL.FTZ R119, R51, R26 ;  /* 0x0000001a33777220 */ /* 0x000fc40000410000 */
[CC--:B------:R-:W-:Y:S02]  /*5990*/  FMUL.FTZ R106, R82.reuse, R84.reuse ;  /* 0x00000054526a7220 */ /* 0x0c0fe40000410000 */
[-C--:B------:R-:W-:Y:S02]  /*59a0*/  FMUL.FTZ R85, R82, R105.reuse ;  /* 0x0000006952557220 */ /* 0x080fe40000410000 */
[C---:B------:R-:W-:Y:S02]  /*59b0*/  FFMA.FTZ R106, R83.reuse, R105, R106 ;  /* 0x00000069536a7223 */ /* 0x040fe4000001006a */
[----:B------:R-:W-:Y:S01]  /*59c0*/  FFMA.FTZ R85, R83, R84, -R85 ;  /* 0x0000005453557223 */ /* 0x000fe20000010855 */
[----:B------:R-:W-:Y:S01]  /*59d0*/  MUFU.EX2 R119, R119 ;  /* 0x0000007700777308 */ /* 0x000fe20000000800 */
[----:B------:R-:W-:Y:S01]  /*59e0*/  FMUL.FTZ R84, R43, R31 ;  /* 0x0000001f2b547220 */ /* 0x000fe20000410000 */
[----:B------:R-:W-:Y:S01]  /*59f0*/  FSEL R105, R120, RZ, !P5 ;  /* 0x000000ff78697208 */ /* 0x000fe20006800000 */
[----:B------:R-:W-:-:S02]  /*5a00*/  FADD.FTZ R112, RZ, R106 ;  /* 0x0000006aff707221 */ /* 0x000fc40000010000 */
[----:B------:R-:W-:-:S03]  /*5a10*/  FADD.FTZ R85, R85, R86 ;  /* 0x0000005655557221 */ /* 0x000fc60000010000 */
[----:B------:R-:W0:Y:S01]  /*5a20*/  MUFU.COS R48, R145 ;  /* 0x0000009100307308 */ /* 0x000e220000000000 */
[----:B------:R-:W-:Y:S02]  /*5a30*/  FFMA.FTZ R50, R77, R113, R50 ;  /* 0x000000714d327223 */ /* 0x000fe40000010032 */
[----:B------:R-:W-:-:S05]  /*5a40*/  FMUL.RZ R123, R84, 0.15915493667125701904 ;  /* 0x3e22f983547b7820 */ /* 0x000fca000040c000 */
[----:B------:R-:W1:Y:S01]  /*5a50*/  MUFU.SIN R122, R145 ;  /* 0x00000091007a7308 */ /* 0x000e620000000400 */
[C---:B------:R-:W-:Y:S01]  /*5a60*/  FMUL.FTZ R84, R79.reuse, R112 ;  /* 0x000000704f547220 */ /* 0x040fe20000410000 */
[----:B------:R-:W-:Y:S01]  /*5a70*/  FSEL R106, R110, 1, !P5 ;  /* 0x3f8000006e6a7808 */ /* 0x000fe20006800000 */
[-C--:B------:R-:W-:Y:S02]  /*5a80*/  FMUL.FTZ R113, R79, R85.reuse ;  /* 0x000000554f717220 */ /* 0x080fe40000410000 */
[----:B------:R-:W-:Y:S02]  /*5a90*/  FMUL.FTZ R118, R105, R50 ;  /* 0x0000003269767220 */ /* 0x000fe40000410000 */
[C---:B------:R-:W-:Y:S02]  /*5aa0*/  FFMA.FTZ R110, R80.reuse, R85, -R84 ;  /* 0x00000055506e7223 */ /* 0x040fe40000010854 */
[----:B------:R-:W-:Y:S02]  /*5ab0*/  FFMA.FTZ R113, R80, R112, R113 ;  /* 0x0000007050717223 */ /* 0x000fe40000010071 */
[----:B------:R-:W-:-:S02]  /*5ac0*/  FFMA.FTZ R118, R106, R115, -R118 ;  /* 0x000000736a767223 */ /* 0x000fc40000010876 */
[----:B------:R-:W-:Y:S02]  /*5ad0*/  FMUL.FTZ R115, R105, R115 ;  /* 0x0000007369737220 */ /* 0x000fe40000410000 */
[----:B------:R-:W-:Y:S02]  /*5ae0*/  FADD.FTZ R110, R110, R81 ;  /* 0x000000516e6e7221 */ /* 0x000fe40000010000 */
[----:B------:R-:W-:Y:S02]  /*5af0*/  FADD.FTZ R113, RZ, R113 ;  /* 0x00000071ff717221 */ /* 0x000fe40000010000 */
[C---:B0-----:R-:W-:Y:S02]  /*5b00*/  FMUL.FTZ R48, R119.reuse, R48 ;  /* 0x0000003077307220 */ /* 0x041fe40000410000 */
[----:B-1----:R-:W-:Y:S02]  /*5b10*/  FMUL.FTZ R116, R119, R122 ;  /* 0x0000007a77747220 */ /* 0x002fe40000410000 */
[----:B------:R-:W-:-:S02]  /*5b20*/  FMUL.FTZ R119, R51, R31 ;  /* 0x0000001f33777220 */ /* 0x000fc40000410000 */
[----:B------:R-:W-:Y:S01]  /*5b30*/  FFMA.FTZ R115, R106, R50, R115 ;  /* 0x000000326a737223 */ /* 0x000fe20000010073 */
[----:B------:R-:W-:Y:S01]  /*5b40*/  FSEL R107, R107, RZ, !P4 ;  /* 0x000000ff6b6b7208 */ /* 0x000fe20006000000 */
[CC--:B------:R-:W-:Y:S02]  /*5b50*/  FMUL.FTZ R112, R76.reuse, R110.reuse ;  /* 0x0000006e4c707220 */ /* 0x0c0fe40000410000 */
[-C--:B------:R-:W-:Y:S01]  /*5b60*/  FMUL.FTZ R50, R76, R113.reuse ;  /* 0x000000714c327220 */ /* 0x080fe20000410000 */
[----:B------:R-:W-:Y:S01]  /*5b70*/  MUFU.EX2 R119, R119 ;  /* 0x0000007700777308 */ /* 0x000fe20000000800 */
[C---:B------:R-:W-:Y:S01]  /*5b80*/  FFMA.FTZ R113, R77.reuse, R113, R112 ;  /* 0x000000714d717223 */ /* 0x040fe20000010070 */
[----:B------:R-:W-:Y:S01]  /*5b90*/  FSEL R108, R108, 1, !P4 ;  /* 0x3f8000006c6c7808 */ /* 0x000fe20006000000 */
[----:B------:R-:W-:Y:S02]  /*5ba0*/  FFMA.FTZ R85, R77, R110, -R50 ;  /* 0x0000006e4d557223 */ /* 0x000fe40000010832 */
[----:B------:R-:W-:-:S03]  /*5bb0*/  FMUL.FTZ R121, R107, R115 ;  /* 0x000000736b797220 */ /* 0x000fc60000410000 */
[----:B------:R-:W0:Y:S01]  /*5bc0*/  MUFU.COS R84, R123 ;  /* 0x0000007b00547308 */ /* 0x000e220000000000 */
[----:B------:R-:W-:Y:S02]  /*5bd0*/  FADD.FTZ R113, RZ, R113 ;  /* 0x00000071ff717221 */ /* 0x000fe40000010000 */
[----:B------:R-:W-:-:S05]  /*5be0*/  FFMA.FTZ R112, R108, R118, -R121 ;  /* 0x000000766c707223 */ /* 0x000fca0000010879 */
[----:B------:R-:W1:Y:S01]  /*5bf0*/  MUFU.SIN R50, R123 ;  /* 0x0000007b00327308 */ /* 0x000e620000000400 */
[----:B------:R-:W-:Y:S02]  /*5c00*/  FADD.FTZ R85, R85, R78 ;  /* 0x0000004e55557221 */ /* 0x000fe40000010000 */
[----:B------:R-:W-:Y:S02]  /*5c10*/  FMUL.FTZ R110, R37, R21 ;  /* 0x00000015256e7220 */ /* 0x000fe40000410000 */
[----:B------:R-:W-:Y:S02]  /*5c20*/  FMUL.FTZ R121, R107, R118 ;  /* 0x000000766b797220 */ /* 0x000fe40000410000 */
[----:B------:R-:W-:Y:S01]  /*5c30*/  FMUL.FTZ R118, R105, R113 ;  /* 0x0000007169767220 */ /* 0x000fe20000410000 */
[----:B------:R-:W-:Y:S01]  /*5c40*/  FSEL R109, R109, RZ, !P6 ;  /* 0x000000ff6d6d7208 */ /* 0x000fe20007000000 */
[----:B------:R-:W-:Y:S01]  /*5c50*/  FMUL.FTZ R120, R105, R85 ;  /* 0x0000005569787220 */ /* 0x000fe20000410000 */
[----:B------:R-:W-:Y:S01]  /*5c60*/  FSEL R110, R110, RZ, !P5 ;  /* 0x000000ff6e6e7208 */ /* 0x000fe20006800000 */
[----:B------:R-:W-:-:S02]  /*5c70*/  FFMA.FTZ R122, R108, R115, R121 ;  /* 0x000000736c7a7223 */ /* 0x000fc40000010079 */
[C---:B------:R-:W-:Y:S01]  /*5c80*/  FFMA.FTZ R85, R106.reuse, R85, -R118 ;  /* 0x000000556a557223 */ /* 0x040fe20000010876 */
[----:B------:R-:W-:Y:S01]  /*5c90*/  FSEL R111, R111, 1, !P6 ;  /* 0x3f8000006f6f7808 */ /* 0x000fe20007000000 */
[----:B------:R-:W-:Y:S02]  /*5ca0*/  FFMA.FTZ R120, R106, R113, R120 ;  /* 0x000000716a787223 */ /* 0x000fe40000010078 */
[----:B------:R-:W-:Y:S02]  /*5cb0*/  FMUL.FTZ R113, R109, R122 ;  /* 0x0000007a6d717220 */ /* 0x000fe40000410000 */
[----:B------:R-:W-:Y:S02]  /*5cc0*/  FADD.FTZ R85, R85, R110 ;  /* 0x0000006e55557221 */ /* 0x000fe40000010000 */
[C---:B0-----:R-:W-:Y:S02]  /*5cd0*/  FMUL.FTZ R121, R119.reuse, R84 ;  /* 0x0000005477797220 */ /* 0x041fe40000410000 */
[----:B-1----:R-:W-:-:S02]  /*5ce0*/  FMUL.FTZ R119, R119, R50 ;  /* 0x0000003277777220 */ /* 0x002fc40000410000 */
[-C--:B------:R-:W-:Y:S02]  /*5cf0*/  FFMA.FTZ R50, R111, R112.reuse, -R113 ;  /* 0x000000706f327223 */ /* 0x080fe40000010871 */
[----:B------:R-:W-:Y:S02]  /*5d00*/  FADD.FTZ R120, RZ, R120 ;  /* 0x00000078ff787221 */ /* 0x000fe40000010000 */
[----:B------:R-:W-:Y:S02]  /*5d10*/  FMUL.FTZ R113, R107, R85 ;  /* 0x000000556b717220 */ /* 0x000fe40000410000 */
[----:B------:R-:W-:Y:S02]  /*5d20*/  FMUL.FTZ R84, R109, R112 ;  /* 0x000000706d547220 */ /* 0x000fe40000410000 */
[----:B------:R-:W-:Y:S02]  /*5d30*/  FMUL.FTZ R112, R38, R22 ;  /* 0x0000001626707220 */ /* 0x000fe40000410000 */
[----:B------:R-:W-:-:S02]  /*5d40*/  FMUL.FTZ R115, R107, R120 ;  /* 0x000000786b737220 */ /* 0x000fc40000410000 */
[----:B------:R-:W-:Y:S01]  /*5d50*/  FFMA.FTZ R120, R108, R120, R113 ;  /* 0x000000786c787223 */ /* 0x000fe20000010071 */
[----:B------:R-:W-:Y:S01]  /*5d60*/  FSEL R112, R112, RZ, !P4 ;  /* 0x000000ff70707208 */ /* 0x000fe20006000000 */
[----:B------:R-:W-:Y:S02]  /*5d70*/  FFMA.FTZ R115, R108, R85, -R115 ;  /* 0x000000556c737223 */ /* 0x000fe40000010873 */
[----:B------:R-:W-:Y:S02]  /*5d80*/  FADD.FTZ R120, RZ, R120 ;  /* 0x00000078ff787221 */ /* 0x000fe40000010000 */
[----:B------:R-:W-:Y:S02]  /*5d90*/  FFMA.FTZ R84, R111, R122, R84 ;  /* 0x0000007a6f547223 */ /* 0x000fe40000010054 */
[----:B------:R-:W-:Y:S02]  /*5da0*/  FMUL.FTZ R113, R39, R23 ;  /* 0x0000001727717220 */ /* 0x000fe40000410000 */
[----:B------:R-:W-:-:S02]  /*5db0*/  FADD.FTZ R118, R115, R112 ;  /* 0x0000007073767221 */ /* 0x000fc40000010000 */
[----:B------:R-:W-:Y:S01]  /*5dc0*/  FMUL.FTZ R122, R109, R120 ;  /* 0x000000786d7a7220 */ /* 0x000fe20000410000 */
[----:B------:R-:W-:-:S03]  /*5dd0*/  FSEL R113, R113, RZ, !P6 ;  /* 0x000000ff71717208 */ /* 0x000fc60007000000 */
[-C--:B------:R-:W-:Y:S01]  /*5de0*/  FFMA.FTZ R122, R111, R118.reuse, -R122 ;  /* 0x000000766f7a7223 */ /* 0x080fe2000001087a */
[----:B------:R-:W-:Y:S01]  /*5df0*/  FSEL R114, R114, RZ, !P3 ;  /* 0x000000ff72727208 */ /* 0x000fe20005800000 */
[----:B------:R-:W-:Y:S02]  /*5e00*/  FMUL.FTZ R118, R109, R118 ;  /* 0x000000766d767220 */ /* 0x000fe40000410000 */
[----:B------:R-:W-:Y:S01]  /*5e10*/  FMUL.FTZ R85, R43, R36 ;  /* 0x000000242b557220 */ /* 0x000fe20000410000 */
[----:B------:R-:W-:Y:S01]  /*5e20*/  FSEL R115, R117, 1, !P3 ;  /* 0x3f80000075737808 */ /* 0x000fe20005800000 */
[----:B------:R-:W-:Y:S02]  /*5e30*/  FFMA.FTZ R118, R111, R120, R118 ;  /* 0x000000786f767223 */ /* 0x000fe40000010076 */
[----:B------:R-:W-:Y:S02]  /*5e40*/  FADD.FTZ R122, R122, R113 ;  /* 0x000000717a7a7221 */ /* 0x000fe40000010000 */
[----:B------:R-:W-:-:S02]  /*5e50*/  FMUL.FTZ R43, R51, R36 ;  /* 0x00000024332b7220 */ /* 0x000fc40000410000 */
[C---:B------:R-:W-:Y:S02]  /*5e60*/  FMUL.FTZ R51, R114.reuse, R84 ;  /* 0x0000005472337220 */ /* 0x040fe40000410000 */
[----:B------:R-:W-:Y:S02]  /*5e70*/  FMUL.RZ R125, R85, 0.15915493667125701904 ;  /* 0x3e22f983557d7820 */ /* 0x000fe4000040c000 */
[----:B------:R-:W-:Y:S02]  /*5e80*/  FADD.FTZ R85, RZ, R118 ;  /* 0x00000076ff557221 */ /* 0x000fe40000010000 */
[C---:B------:R-:W-:Y:S02]  /*5e90*/  FMUL.FTZ R120, R114.reuse, R122 ;  /* 0x0000007a72787220 */ /* 0x040fe40000410000 */
[-C--:B------:R-:W-:Y:S02]  /*5ea0*/  FFMA.FTZ R51, R115, R50.reuse, -R51 ;  /* 0x0000003273337223 */ /* 0x080fe40000010833 */
[----:B------:R-:W-:-:S02]  /*5eb0*/  FMUL.FTZ R50, R114, R50 ;  /* 0x0000003272327220 */ /* 0x000fc40000410000 */
[----:B------:R-:W-:Y:S02]  /*5ec0*/  FMUL.FTZ R118, R56, R24 ;  /* 0x0000001838767220 */ /* 0x000fe40000410000 */
[CC--:B------:R-:W-:Y:S01]  /*5ed0*/  FFMA.FTZ R120, R115.reuse, R85.reuse, R120 ;  /* 0x0000005573787223 */ /* 0x0c0fe20000010078 */
[----:B------:R-:W-:Y:S01]  /*5ee0*/  FSEL R116, R116, RZ, !P2 ;  /* 0x000000ff74747208 */ /* 0x000fe20005000000 */
[----:B------:R-:W-:Y:S01]  /*5ef0*/  FMUL.FTZ R85, R114, R85 ;  /* 0x0000005572557220 */ /* 0x000fe20000410000 */
[----:B------:R-:W-:Y:S01]  /*5f00*/  FSEL R118, R118, RZ, !P3 ;  /* 0x000000ff76767208 */ /* 0x000fe20005800000 */
[C---:B------:R-:W-:Y:S01]  /*5f10*/  FFMA.FTZ R84, R115.reuse, R84, R50 ;  /* 0x0000005473547223 */ /* 0x040fe20000010032 */
[----:B------:R-:W-:Y:S01]  /*5f20*/  FSEL R117, R48, 1, !P2 ;  /* 0x3f80000030757808 */ /* 0x000fe20005000000 */
[----:B------:R-:W-:Y:S02]  /*5f30*/  FFMA.FTZ R85, R115, R122, -R85 ;  /* 0x0000007a73557223 */ /* 0x000fe40000010855 */
[----:B------:R-:W-:Y:S01]  /*5f40*/  FADD.FTZ R123, RZ, R120 ;  /* 0x00000078ff7b7221 */ /* 0x000fe20000010000 */
[----:B------:R-:W-:Y:S01]  /*5f50*/  MUFU.EX2 R43, R43 ;  /* 0x0000002b002b7308 */ /* 0x000fe20000000800 */
[----:B------:R-:W-:-:S02]  /*5f60*/  FMUL.FTZ R48, R116, R84 ;  /* 0x0000005474307220 */ /* 0x000fc40000410000 */
[----:B------:R-:W-:Y:S02]  /*5f70*/  FMUL.FTZ R120, R57, R26 ;  /* 0x0000001a39787220 */ /* 0x000fe40000410000 */
[----:B------:R-:W-:-:S03]  /*5f80*/  FADD.FTZ R85, R85, R118 ;  /* 0x0000007655557221 */ /* 0x000fc60000010000 */
[----:B------:R-:W0:Y:S01]  /*5f90*/  MUFU.SIN R122, R125 ;  /* 0x0000007d007a7308 */ /* 0x000e220000000400 */
[----:B------:R-:W-:Y:S02]  /*5fa0*/  FMUL.FTZ R124, R116, R123 ;  /* 0x0000007b747c7220 */ /* 0x000fe40000410000 */
[-C--:B------:R-:W-:Y:S01]  /*5fb0*/  FFMA.FTZ R48, R117, R51.reuse, -R48 ;  /* 0x0000003375307223 */ /* 0x080fe20000010830 */
[----:B------:R-:W-:Y:S01]  /*5fc0*/  FSEL R120, R120, RZ, !P2 ;  /* 0x000000ff78787208 */ /* 0x000fe20005000000 */
[----:B------:R-:W-:-:S03]  /*5fd0*/  FMUL.FTZ R51, R116, R51 ;  /* 0x0000003374337220 */ /* 0x000fc60000410000 */
[----:B------:R1:W2:Y:S01]  /*5fe0*/  MUFU.COS R50, R125 ;  /* 0x0000007d00327308 */ /* 0x0002a20000000000 */
[-C--:B------:R-:W-:Y:S01]  /*5ff0*/  FMUL.FTZ R144, R116, R85.reuse ;  /* 0x0000005574907220 */ /* 0x080fe20000410000 */
[----:B------:R-:W-:Y:S01]  /*6000*/  FSEL R119, R119, RZ, !P1 ;  /* 0x000000ff77777208 */ /* 0x000fe20004800000 */
[C---:B------:R-:W-:Y:S02]  /*6010*/  FFMA.FTZ R85, R117.reuse, R85, -R124 ;  /* 0x0000005575557223 */ /* 0x040fe4000001087c */
[----:B------:R-:W-:Y:S01]  /*6020*/  FFMA.FTZ R84, R117, R84, R51 ;  /* 0x0000005475547223 */ /* 0x000fe20000010033 */
[----:B------:R-:W-:Y:S01]  /*6030*/  FSEL R121, R121, 1, !P1 ;  /* 0x3f80000079797808 */ /* 0x000fe20004800000 */
[----:B------:R-:W-:Y:S02]  /*6040*/  FFMA.FTZ R144, R117, R123, R144 ;  /* 0x0000007b75907223 */ /* 0x000fe40000010090 */
[----:B------:R-:W-:Y:S02]  /*6050*/  FADD.FTZ R124, R85, R120 ;  /* 0x00000078557c7221 */ /* 0x000fe40000010000 */
[----:B------:R-:W-:-:S02]  /*6060*/  FMUL.FTZ R51, R119, R84 ;  /* 0x0000005477337220 */ /* 0x000fc40000410000 */
[----:B------:R-:W-:Y:S02]  /*6070*/  FADD.FTZ R144, RZ, R144 ;  /* 0x00000090ff907221 */ /* 0x000fe40000010000 */
[----:B-1----:R-:W-:Y:S02]  /*6080*/  FMUL.FTZ R125, R119, R124 ;  /* 0x0000007c777d7220 */ /* 0x002fe40000410000 */
[----:B0-----:R-:W-:Y:S02]  /*6090*/  FMUL.FTZ R122, R43, R122 ;  /* 0x0000007a2b7a7220 */ /* 0x001fe40000410000 */
[----:B------:R-:W-:Y:S02]  /*60a0*/  FFMA.FTZ R51, R121, R48, -R51 ;  /* 0x0000003079337223 */ /* 0x000fe40000010833 */
[----:B------:R-:W-:Y:S02]  /*60b0*/  FMUL.FTZ R123, R58, R31 ;  /* 0x0000001f3a7b7220 */ /* 0x000fe40000410000 */
[----:B--2---:R-:W-:-:S02]  /*60c0*/  FMUL.FTZ R50, R43, R50 ;  /* 0x000000322b327220 */ /* 0x004fc40000410000 */
[C---:B------:R-:W-:Y:S02]  /*60d0*/  FMUL.FTZ R48, R119.reuse, R48 ;  /* 0x0000003077307220 */ /* 0x040fe40000410000 */
[-C--:B------:R-:W-:Y:S02]  /*60e0*/  FMUL.FTZ R43, R119, R144.reuse ;  /* 0x00000090772b7220 */ /* 0x080fe40000410000 */
[C---:B------:R-:W-:Y:S01]  /*60f0*/  FFMA.FTZ R125, R121.reuse, R144, R125 ;  /* 0x00000090797d7223 */ /* 0x040fe2000001007d */
[----:B------:R-:W-:Y:S01]  /*6100*/  FSEL R122, R122, RZ, !P0 ;  /* 0x000000ff7a7a7208 */ /* 0x000fe20004000000 */
[----:B------:R-:W-:Y:S01]  /*6110*/  FFMA.FTZ R85, R121, R84, R48 ;  /* 0x0000005479557223 */ /* 0x000fe20000010030 */
[----:B------:R-:W-:Y:S01]  /*6120*/  FSEL R123, R123, RZ, !P1 ;  /* 0x000000ff7b7b7208 */ /* 0x000fe20004800000 */
[----:B------:R-:W-:Y:S02]  /*6130*/  FFMA.FTZ R48, R121, R124, -R43 ;  /* 0x0000007c79307223 */ /* 0x000fe4000001082b */
[----:B------:R-:W-:Y:S01]  /*6140*/  FADD.FTZ R147, RZ, R125 ;  /* 0x0000007dff937221 */ /* 0x000fe20000010000 */
[----:B------:R-:W-:Y:S01]  /*6150*/  FSEL R124, R50, 1, !P0 ;  /* 0x3f800000327c7808 */ /* 0x000fe20004000000 */
[----:B------:R-:W-:-:S02]  /*6160*/  FADD.FTZ R145, R48, R123 ;  /* 0x0000007b30917221 */ /* 0x000fc40000010000 */
[----:B------:R-:W-:Y:S02]  /*6170*/  FMUL.FTZ R50, R122, R147 ;  /* 0x000000937a327220 */ /* 0x000fe40000410000 */
[----:B------:R-:W-:Y:S02]  /*6180*/  FMUL.FTZ R125, R59, R36 ;  /* 0x000000243b7d7220 */ /* 0x000fe40000410000 */
[-C--:B------:R-:W-:Y:S02]  /*6190*/  FFMA.FTZ R146, R124, R145.reuse, -R50 ;  /* 0x000000917c927223 */ /* 0x080fe40000010832 */
[C---:B------:R-:W-:Y:S02]  /*61a0*/  FMUL.FTZ R145, R122.reuse, R145 ;  /* 0x000000917a917220 */ /* 0x040fe40000410000 */
[----:B------:R-:W-:Y:S02]  /*61b0*/  FMUL.FTZ R48, R122, R85 ;  /* 0x000000557a307220 */ /* 0x000fe40000410000 */
[----:B------:R-:W-:Y:S01]  /*61c0*/  FFMA.FTZ R145, R124, R147, R145 ;  /* 0x000000937c917223 */ /* 0x000fe20000010091 */
[----:B------:R-:W-:Y:S01]  /*61d0*/  IADD3 R50, R143, 0xc0, RZ ;  /* 0x000000c08f327810 */ /* 0x000fe20007ffe0ff */
[-C--:B------:R-:W-:Y:S01]  /*61e0*/  FMUL.FTZ R43, R122, R51.reuse ;  /* 0x000000337a2b7220 */ /* 0x080fe20000410000 */
[----:B------:R-:W-:Y:S01]  /*61f0*/  FSEL R125, R125, RZ, !P0 ;  /* 0x000000ff7d7d7208 */ /* 0x000fe20004000000 */
[----:B------:R-:W-:-:S02]  /*6200*/  FFMA.FTZ R48, R124, R51, -R48 ;  /* 0x000000337c307223 */ /* 0x000fc40000010830 */
[----:B------:R-:W-:Y:S01]  /*6210*/  FADD.FTZ R51, RZ, R145 ;  /* 0x00000091ff337221 */ /* 0x000fe20000010000 */
[----:B------:R-:W-:Y:S01]  /*6220*/  LEA.HI.SX32 R84, R50, R143, 0x1b ;  /* 0x0000008f32547211 */ /* 0x000fe200078fdaff */
[----:B------:R-:W-:Y:S01]  /*6230*/  FFMA.FTZ R43, R124, R85, R43 ;  /* 0x000000557c2b7223 */ /* 0x000fe2000001002b */
[----:B------:R-:W0:Y:S01]  /*6240*/  SHFL.UP PT, R144, R48, 0x1, RZ ;  /* 0x0420000030907989 */ /* 0x000e2200000e00ff */
[----:B------:R-:W-:Y:S01]  /*6250*/  FADD.FTZ R50, R146, R125 ;  /* 0x0000007d92327221 */ /* 0x000fe20000010000 */
[----:B------:R-:W-:Y:S02]  /*6260*/  UIMAD UR14, UR15, UR18, URZ ;  /* 0x000000120f0e72a4 */ /* 0x000fe4000f8e023f */
[----:B------:R-:W1:Y:S02]  /*6270*/  SHFL.UP PT, R146, R51, 0x1, RZ ;  /* 0x0420000033927989 */ /* 0x000e6400000e00ff */
[----:B------:R-:W-:Y:S02]  /*6280*/  UIMAD UR14, UR7, UR19, UR14 ;  /* 0x00000013070e72a4 */ /* 0x000fe4000f8e020e */
[----:B------:R-:W2:Y:S04]  /*6290*/  SHFL.UP PT, R145, R43, 0x1, RZ ;  /* 0x042000002b917989 */ /* 0x000ea800000e00ff */
[----:B------:R-:W3:Y:S01]  /*62a0*/  SHFL.UP PT, R147, R50, 0x1, RZ ;  /* 0x0420000032937989 */ /* 0x000ee200000e00ff */
[----:B------:R-:W-:-:S02]  /*62b0*/  IADD3 R148, R143, 0xe0, RZ ;  /* 0x000000e08f947810 */ /* 0x000fc40007ffe0ff */
[----:B------:R-:W-:Y:S02]  /*62c0*/  SHF.L.U32 R152, R84, 0x1, RZ ;  /* 0x0000000154987819 */ /* 0x000fe400000006ff */
[----:B------:R-:W-:Y:S02]  /*62d0*/  IADD3 R41, R41, UR14, RZ ;  /* 0x0000000e29297c10 */ /* 0x000fe4000fffe0ff */
[----:B------:R-:W-:Y:S02]  /*62e0*/  LEA R84, P0, R40, c[0x0][0x228], 0x3 ;  /* 0x00008a0028547a11 */ /* 0x000fe400078018ff */
[----:B------:R-:W-:Y:S02]  /*62f0*/  LEA.HI.SX32 R148, R148, R143, 0x1b ;  /* 0x0000008f94947211 */ /* 0x000fe400078fdaff */
[----:B------:R-:W-:Y:S02]  /*6300*/  LEA.HI.X R85, R40, c[0x0][0x22c], R41, 0x3, P0 ;  /* 0x00008b0028557a11 */ /* 0x000fe400000f1c29 */
[----:B------:R-:W-:-:S02]  /*6310*/  IADD3 R40, R143, 0x140, RZ ;  /* 0x000001408f287810 */ /* 0x000fc40007ffe0ff */
[C---:B------:R-:W-:Y:S02]  /*6320*/  IADD3 R150, R143.reuse, 0x100, RZ ;  /* 0x000001008f967810 */ /* 0x040fe40007ffe0ff */
[----:B------:R-:W-:Y:S02]  /*6330*/  SHF.L.U32 R149, R148, 0x1, RZ ;  /* 0x0000000194957819 */ /* 0x000fe400000006ff */
[----:B------:R-:W-:Y:S02]  /*6340*/  IADD3 R148, R143, 0x120, RZ ;  /* 0x000001208f947810 */ /* 0x000fe40007ffe0ff */
[-C--:B------:R-:W-:Y:S02]  /*6350*/  LEA.HI.SX32 R40, R40, R143.reuse, 0x1b ;  /* 0x0000008f28287211 */ /* 0x080fe400078fdaff */
[----:B------:R-:W-:Y:S02]  /*6360*/  ISETP.GE.AND P0, PT, R4, 0x1, PT ;  /* 0x000000010400780c */ /* 0x000fe40003f06270 */
[-C--:B------:R-:W-:Y:S01]  /*6370*/  LEA.HI.SX32 R150, R150, R143.reuse, 0x1b ;  /* 0x0000008f96967211 */ /* 0x080fe200078fdaff */
[----:B------:R4:W-:Y:S01]  /*6380*/  STS.U16 [R152+0x180], R141 ;  /* 0x0001808d98007388 */ /* 0x0009e20000000400 */
[----:B------:R-:W-:Y:S01]  /*6390*/  LEA.HI.SX32 R148, R148, R143, 0x1b ;  /* 0x0000008f94947211 */ /* 0x000fe200078fdaff */
[C---:B0-----:R-:W-:Y:S01]  /*63a0*/  FMUL.FTZ R41, R43.reuse, R144 ;  /* 0x000000902b297220 */ /* 0x041fe20000410000 */
[----:B----4-:R-:W-:Y:S01]  /*63b0*/  SHF.L.U32 R152, R40, 0x1, RZ ;  /* 0x0000000128987819 */ /* 0x010fe200000006ff */
[----:B-1----:R-:W-:Y:S01]  /*63c0*/  FMUL.FTZ R40, R43, R146 ;  /* 0x000000922b287220 */ /* 0x002fe20000410000 */
[----:B------:R-:W-:-:S02]  /*63d0*/  SHF.L.U32 R141, R150, 0x1, RZ ;  /* 0x00000001968d7819 */ /* 0x000fc400000006ff */
[----:B------:R-:W-:Y:S01]  /*63e0*/  SHF.L.U32 R150, R148, 0x1, RZ ;  /* 0x0000000194967819 */ /* 0x000fe200000006ff */
[C---:B--2---:R-:W-:Y:S02]  /*63f0*/  FFMA.FTZ R148, R48.reuse, R145, R41 ;  /* 0x0000009130947223 */ /* 0x044fe40000010029 */
[CC--:B---3--:R-:W-:Y:S02]  /*6400*/  FMUL.FTZ R41, R43.reuse, R147.reuse ;  /* 0x000000932b297220 */ /* 0x0c8fe40000410000 */
[C---:B------:R-:W-:Y:S02]  /*6410*/  FFMA.FTZ R147, R48.reuse, R147, -R40 ;  /* 0x0000009330937223 */ /* 0x040fe40000010828 */
[C---:B------:R-:W-:Y:S02]  /*6420*/  FMUL.FTZ R145, R43.reuse, R145 ;  /* 0x000000912b917220 */ /* 0x040fe40000410000 */
[----:B------:R-:W-:Y:S02]  /*6430*/  FFMA.FTZ R146, R48, R146, R41 ;  /* 0x0000009230927223 */ /* 0x000fe40000010029 */
[----:B------:R-:W-:Y:S01]  /*6440*/  @P0 FADD.FTZ R50, R50, R147 ;  /* 0x0000009332320221 */ /* 0x000fe20000010000 */
[----:B------:R-:W-:Y:S01]  /*6450*/  FSEL R40, R43, R148, !P0 ;  /* 0x000000942b287208 */ /* 0x000fe20004000000 */
[----:B------:R-:W-:-:S02]  /*6460*/  @P0 FFMA.FTZ R48, R48, R144, -R145 ;  /* 0x0000009030300223 */ /* 0x000fc40000010891 */
[----:B------:R-:W-:Y:S01]  /*6470*/  @P0 FADD.FTZ R51, R51, R146 ;  /* 0x0000009233330221 */ /* 0x000fe20000010000 */
[----:B------:R-:W0:Y:S04]  /*6480*/  SHFL.UP PT, R43, R50, 0x2, RZ ;  /* 0x04400000322b7989 */ /* 0x000e2800000e00ff */
[----:B------:R1:W-:Y:S04]  /*6490*/  STS.U16 [R149+0x1c0], R42 ;  /* 0x0001c02a95007388 */ /* 0x0003e80000000400 */
[----:B------:R2:W-:Y:S04]  /*64a0*/  STS.U16 [R141+0x200], R46 ;  /* 0x0002002e8d007388 */ /* 0x0005e80000000400 */
[----:B------:R-:W-:Y:S04]  /*64b0*/  STS.U16 [R150+0x240], R47 ;  /* 0x0002402f96007388 */ /* 0x000fe80000000400 */
[----:B------:R-:W3:Y:S04]  /*64c0*/  SHFL.UP PT, R41, R48, 0x2, RZ ;  /* 0x0440000030297989 */ /* 0x000ee800000e00ff */
[----:B------:R-:W4:Y:S01]  /*64d0*/  SHFL.UP PT, R47, R51, 0x2, RZ ;  /* 0x04400000332f7989 */ /* 0x000f2200000e00ff */
[----:B-1----:R-:W-:-:S03]  /*64e0*/  IADD3 R42, R143, 0x160, RZ ;  /* 0x000001608f2a7810 */ /* 0x002fc60007ffe0ff */
[----:B------:R-:W-:Y:S01]  /*64f0*/  STS.U16 [R152+0x280], R49 ;  /* 0x0002803198007388 */ /* 0x000fe20000000400 */
[----:B--2---:R-:W-:-:S03]  /*6500*/  IADD3 R46, R143, 0x180, RZ ;  /* 0x000001808f2e7810 */ /* 0x004fc60007ffe0ff */
[----:B------:R-:W1:Y:S01]  /*6510*/  SHFL.UP PT, R49, R40, 0x2, RZ ;  /* 0x0440000028317989 */ /* 0x000e6200000e00ff */
[-C--:B------:R-:W-:Y:S02]  /*6520*/  LEA.HI.SX32 R42, R42, R143.reuse, 0x1b ;  /* 0x0000008f2a2a7211 */ /* 0x080fe400078fdaff */
[----:B------:R-:W-:Y:S02]  /*6530*/  LEA.HI.SX32 R46, R46, R143, 0x1b ;  /* 0x0000008f2e2e7211 */ /* 0x000fe400078fdaff */
[----:B------:R-:W-:Y:S02]  /*6540*/  SHF.L.U32 R141, R42, 0x1, RZ ;  /* 0x000000012a8d7819 */ /* 0x000fe400000006ff */
[----:B------:R-:W-:Y:S02]  /*6550*/  SHF.L.U32 R148, R46, 0x1, RZ ;  /* 0x000000012e947819 */ /* 0x000fe400000006ff */
[C---:B------:R-:W-:Y:S02]  /*6560*/  IADD3 R42, R143.reuse, 0x1e0, RZ ;  /* 0x000001e08f2a7810 */ /* 0x040fe40007ffe0ff */
[----:B------:R-:W-:-:S02]  /*6570*/  IADD3 R46, R143, 0x200, RZ ;  /* 0x000002008f2e7810 */ /* 0x000fc40007ffe0ff */
[----:B------:R-:W-:Y:S01]  /*6580*/  ISETP.GE.AND P0, PT, R4, 0x2, PT ;  /* 0x000000020400780c */ /* 0x000fe20003f06270 */
[----:B------:R0:W-:Y:S01]  /*6590*/  STS.U16 [R141+0x2c0], R52 ;  /* 0x0002c0348d007388 */ /* 0x0001e20000000400 */
[-C--:B------:R-:W-:Y:S02]  /*65a0*/  LEA.HI.SX32 R42, R42, R143.reuse, 0x1b ;  /* 0x0000008f2a2a7211 */ /* 0x080fe400078fdaff */
[----:B------:R-:W-:Y:S02]  /*65b0*/  LEA.HI.SX32 R46, R46, R143, 0x1b ;  /* 0x0000008f2e2e7211 */ /* 0x000fe400078fdaff */
[C---:B------:R-:W-:Y:S02]  /*65c0*/  IADD3 R144, R143.reuse, 0x1a0, RZ ;  /* 0x000001a08f907810 */ /* 0x040fe40007ffe0ff */
[----:B------:R-:W-:Y:S01]  /*65d0*/  IADD3 R146, R143, 0x1c0, RZ ;  /* 0x000001c08f927810 */ /* 0x000fe20007ffe0ff */
[----:B0-----:R-:W-:Y:S01]  /*65e0*/  FMUL.FTZ R52, R40, R43 ;  /* 0x0000002b28347220 */ /* 0x001fe20000410000 */
[----:B------:R-:W-:Y:S01]  /*65f0*/  SHF.L.U32 R141, R42, 0x1, RZ ;  /* 0x000000012a8d7819 */ /* 0x000fe200000006ff */
[----:B---3--:R-:W-:Y:S01]  /*6600*/  FMUL.FTZ R42, R40, R41 ;  /* 0x00000029282a7220 */ /* 0x008fe20000410000 */
[----:B------:R-:W-:Y:S01]  /*6610*/  SHF.L.U32 R150, R46, 0x1, RZ ;  /* 0x000000012e967819 */ /* 0x000fe200000006ff */
[----:B----4-:R-:W-:-:S02]  /*6620*/  FMUL.FTZ R46, R40, R47 ;  /* 0x0000002f282e7220 */ /* 0x010fc40000410000 */
[----:B------:R-:W-:Y:S01]  /*6630*/  FFMA.FTZ R52, R48, R47, R52 ;  /* 0x0000002f30347223 */ /* 0x000fe20000010034 */
[-C--:B------:R-:W-:Y:S01]  /*6640*/  LEA.HI.SX32 R144, R144, R143.reuse, 0x1b ;  /* 0x0000008f90907211 */ /* 0x080fe200078fdaff */
[----:B------:R1:W-:Y:S01]  /*6650*/  STS.U16 [R148+0x300], R53 ;  /* 0x0003003594007388 */ /* 0x0003e20000000400 */
[----:B------:R-:W-:Y:S01]  /*6660*/  LEA.HI.SX32 R146, R146, R143, 0x1b ;  /* 0x0000008f92927211 */ /* 0x000fe200078fdaff */
[----:B------:R-:W-:Y:S02]  /*6670*/  FFMA.FTZ R43, R48, R43, -R46 ;  /* 0x0000002b302b7223 */ /* 0x000fe4000001082e */
[----:B------:R-:W-:Y:S01]  /*6680*/  @P0 FADD.FTZ R51, R51, R52 ;  /* 0x0000003433330221 */ /* 0x000fe20000010000 */
[----:B------:R-:W-:Y:S01]  /*6690*/  SHF.L.U32 R145, R144, 0x1, RZ ;  /* 0x0000000190917819 */ /* 0x000fe200000006ff */
[-C--:B-1----:R-:W-:Y:S01]  /*66a0*/  FFMA.FTZ R53, R48, R49.reuse, R42 ;  /* 0x0000003130357223 */ /* 0x082fe2000001002a */
[----:B------:R-:W-:Y:S01]  /*66b0*/  SHF.L.U32 R146, R146, 0x1, RZ ;  /* 0x0000000192927819 */ /* 0x000fe200000006ff */
[----:B------:R-:W-:-:S02]  /*66c0*/  FMUL.FTZ R49, R40, R49 ;  /* 0x0000003128317220 */ /* 0x000fc40000410000 */
[----:B------:R-:W-:Y:S01]  /*66d0*/  @P0 FADD.FTZ R50, R50, R43 ;  /* 0x0000002b32320221 */ /* 0x000fe20000010000 */
[----:B------:R-:W-:Y:S02]  /*66e0*/  FSEL R40, R40, R53, !P0 ;  /* 0x0000003528287208 */ /* 0x000fe40004000000 */
[----:B------:R-:W0:Y:S01]  /*66f0*/  SHFL.UP PT, R53, R51, 0x4, RZ ;  /* 0x0480000033357989 */ /* 0x000e2200000e00ff */
[----:B------:R-:W-:-:S03]  /*6700*/  @P0 FFMA.FTZ R48, R48, R41, -R49 ;  /* 0x0000002930300223 */ /* 0x000fc60000010831 */
[----:B------:R-:W-:Y:S04]  /*6710*/  STS.U16 [R145+0x340], R54 ;  /* 0x0003403691007388 */ /* 0x000fe80000000400 */
[----:B------:R-:W-:Y:S04]  /*6720*/  STS.U16 [R146+0x380], R55 ;  /* 0x0003803792007388 */ /* 0x000fe80000000400 */
[----:B------:R-:W1:Y:S01]  /*6730*/  SHFL.UP PT, R55, R50, 0x4, RZ ;  /* 0x0480000032377989 */ /* 0x000e6200000e00ff */
[----:B------:R-:W-:-:S03]  /*6740*/  IADD3 R144, R143, 0x220, RZ ;  /* 0x000002208f907810 */ /* 0x000fc60007ffe0ff */
[----:B------:R-:W2:Y:S01]  /*6750*/  SHFL.UP PT, R49, R48, 0x4, RZ ;  /* 0x0480000030317989 */ /* 0x000ea200000e00ff */
[----:B------:R-:W-:-:S03]  /*6760*/  LEA.HI.SX32 R144, R144, R143, 0x1b ;  /* 0x0000008f90907211 */ /* 0x000fc600078fdaff */
[----:B------:R-:W3:Y:S01]  /*6770*/  SHFL.UP PT, R47, R40, 0x4, RZ ;  /* 0x04800000282f7989 */ /* 0x000ee200000e00ff */
[C---:B------:R-:W-:Y:S02]  /*6780*/  IADD3 R42, R143.reuse, 0x240, RZ ;  /* 0x000002408f2a7810 */ /* 0x040fe40007ffe0ff */
[----:B------:R-:W-:Y:S01]  /*6790*/  SHF.L.U32 R147, R144, 0x1, RZ ;  /* 0x0000000190937819 */ /* 0x000fe200000006ff */
[----:B------:R4:W-:Y:S01]  /*67a0*/  STS.U16 [R141+0x3c0], R126 ;  /* 0x0003c07e8d007388 */ /* 0x0009e20000000400 */
[C---:B------:R-:W-:Y:S02]  /*67b0*/  IADD3 R152, R143.reuse, 0x2a0, RZ ;  /* 0x000002a08f987810 */ /* 0x040fe40007ffe0ff */
[----:B------:R-:W-:Y:S01]  /*67c0*/  ISETP.GE.AND P0, PT, R4, 0x4, PT ;  /* 0x000000040400780c */ /* 0x000fe20003f06270 */
[----:B------:R0:W-:Y:S01]  /*67d0*/  STS.U16 [R150+0x400], R127 ;  /* 0x0004007f96007388 */ /* 0x0001e20000000400 */
[----:B------:R-:W-:Y:S02]  /*67e0*/  IADD3 R46, R143, 0x260, RZ ;  /* 0x000002608f2e7810 */ /* 0x000fe40007ffe0ff */
[-C--:B----4-:R-:W-:Y:S01]  /*67f0*/  LEA.HI.SX32 R141, R42, R143.reuse, 0x1b ;  /* 0x0000008f2a8d7211 */ /* 0x090fe200078fdaff */
[----:B------:R4:W-:Y:S01]  /*6800*/  STS.U16 [R147+0x440], R128 ;  /* 0x0004408093007388 */ /* 0x0009e20000000400 */
[----:B------:R-:W-:-:S02]  /*6810*/  LEA.HI.SX32 R42, R152, R143, 0x1b ;  /* 0x0000008f982a7211 */ /* 0x000fc400078fdaff */
[C---:B------:R-:W-:Y:S02]  /*6820*/  IADD3 R52, R143.reuse, 0x280, RZ ;  /* 0x000002808f347810 */ /* 0x040fe40007ffe0ff */
[C---:B------:R-:W-:Y:S02]  /*6830*/  IADD3 R154, R143.reuse, 0x2c0, RZ ;  /* 0x000002c08f9a7810 */ /* 0x040fe40007ffe0ff */
[C---:B------:R-:W-:Y:S02]  /*6840*/  IADD3 R156, R143.reuse, 0x2e0, RZ ;  /* 0x000002e08f9c7810 */ /* 0x040fe40007ffe0ff */
[C---:B------:R-:W-:Y:S02]  /*6850*/  IADD3 R158, R143.reuse, 0x300, RZ ;  /* 0x000003008f9e7810 */ /* 0x040fe40007ffe0ff */
[C---:B------:R-:W-:Y:S02]  /*6860*/  IADD3 R54, R143.reuse, 0x320, RZ ;  /* 0x000003208f367810 */ /* 0x040fe40007ffe0ff */
[----:B------:R-:W-:-:S02]  /*6870*/  IADD3 R126, R143, 0x340, RZ ;  /* 0x000003408f7e7810 */ /* 0x000fc40007ffe0ff */
[C---:B0-----:R-:W-:Y:S02]  /*6880*/  IADD3 R150, R143.reuse, 0x360, RZ ;  /* 0x000003608f967810 */ /* 0x041fe40007ffe0ff */
[C---:B------:R-:W-:Y:S02]  /*6890*/  IADD3 R148, R143.reuse, 0x380, RZ ;  /* 0x000003808f947810 */ /* 0x040fe40007ffe0ff */
[C---:B------:R-:W-:Y:S02]  /*68a0*/  IADD3 R146, R143.reuse, 0x3a0, RZ ;  /* 0x000003a08f927810 */ /* 0x040fe40007ffe0ff */
[C---:B------:R-:W-:Y:S02]  /*68b0*/  IADD3 R144, R143.reuse, 0x3c0, RZ ;  /* 0x000003c08f907810 */ /* 0x040fe40007ffe0ff */
[----:B----4-:R-:W-:Y:S02]  /*68c0*/  IADD3 R128, R143, 0x3e0, RZ ;  /* 0x000003e08f807810 */ /* 0x010fe40007ffe0ff */
[----:B------:R-:W-:Y:S01]  /*68d0*/  SHF.L.U32 R152, R141, 0x1, RZ ;  /* 0x000000018d987819 */ /* 0x000fe200000006ff */
[----:B------:R-:W-:Y:S01]  /*68e0*/  FMUL.FTZ R141, R40, R53 ;  /* 0x00000035288d7220 */ /* 0x000fe20000410000 */
[----:B------:R-:W-:-:S02]  /*68f0*/  LEA.HI.SX32 R145, R46, R143, 0x1b ;  /* 0x0000008f2e917211 */ /* 0x000fc400078fdaff */
[----:B------:R-:W-:Y:S01]  /*6900*/  LEA.HI.SX32 R52, R52, R143, 0x1b ;  /* 0x0000008f34347211 */ /* 0x000fe200078fdaff */
[----:B-1----:R-:W-:Y:S01]  /*6910*/  FFMA.FTZ R141, R48, R55, -R141 ;  /* 0x00000037308d7223 */ /* 0x002fe2000001088d */
[-C--:B------:R-:W-:Y:S02]  /*6920*/  LEA.HI.SX32 R41, R154, R143.reuse, 0x1b ;  /* 0x0000008f9a297211 */ /* 0x080fe400078fdaff */
[-C--:B------:R-:W-:Y:S02]  /*6930*/  LEA.HI.SX32 R43, R156, R143.reuse, 0x1b ;  /* 0x0000008f9c2b7211 */ /* 0x080fe400078fdaff */
[-C--:B------:R-:W-:Y:S02]  /*6940*/  LEA.HI.SX32 R46, R158, R143.reuse, 0x1b ;  /* 0x0000008f9e2e7211 */ /* 0x080fe400078fdaff */
[-C--:B------:R-:W-:Y:S02]  /*6950*/  LEA.HI.SX32 R54, R54, R143.reuse, 0x1b ;  /* 0x0000008f36367211 */ /* 0x080fe400078fdaff */
[----:B------:R-:W-:-:S02]  /*6960*/  LEA.HI.SX32 R126, R126, R143, 0x1b ;  /* 0x0000008f7e7e7211 */ /* 0x000fc400078fdaff */
[-C--:B------:R-:W-:Y:S02]  /*6970*/  LEA.HI.SX32 R127, R150, R143.reuse, 0x1b ;  /* 0x0000008f967f7211 */ /* 0x080fe400078fdaff */
[-C--:B------:R-:W-:Y:S02]  /*6980*/  LEA.HI.SX32 R148, R148, R143.reuse, 0x1b ;  /* 0x0000008f94947211 */ /* 0x080fe400078fdaff */
[-C--:B------:R-:W-:Y:S02]  /*6990*/  LEA.HI.SX32 R146, R146, R143.reuse, 0x1b ;  /* 0x0000008f92927211 */ /* 0x080fe400078fdaff */
[-C--:B------:R-:W-:Y:S02]  /*69a0*/  LEA.HI.SX32 R144, R144, R143.reuse, 0x1b ;  /* 0x0000008f90907211 */ /* 0x080fe400078fdaff */
[----:B------:R-:W-:Y:S01]  /*69b0*/  LEA.HI.SX32 R128, R128, R143, 0x1b ;  /* 0x0000008f80807211 */ /* 0x000fe200078fdaff */
[C---:B------:R-:W-:Y:S02]  /*69c0*/  FMUL.FTZ R143, R40.reuse, R55 ;  /* 0x00000037288f7220 */ /* 0x040fe40000410000 */
[----:B--2---:R-:W-:-:S02]  /*69d0*/  FMUL.FTZ R55, R40, R49 ;  /* 0x0000003128377220 */ /* 0x004fc40000410000 */
[----:B------:R-:W-:Y:S02]  /*69e0*/  FFMA.FTZ R150, R48, R53, R143 ;  /* 0x0000003530967223 */ /* 0x000fe4000001008f */
[----:B------:R-:W-:Y:S02]  /*69f0*/  @P0 FADD.FTZ R50, R50, R141 ;  /* 0x0000008d32320221 */ /* 0x000fe40000010000 */
[-C--:B---3--:R-:W-:Y:S02]  /*6a00*/  FMUL.FTZ R53, R40, R47.reuse ;  /* 0x0000002f28357220 */ /* 0x088fe40000410000 */
[C---:B------:R-:W-:Y:S02]  /*6a10*/  FFMA.FTZ R55, R48.reuse, R47, R55 ;  /* 0x0000002f30377223 */ /* 0x040fe40000010037 */
[----:B------:R-:W-:Y:S01]  /*6a20*/  @P0 FADD.FTZ R51, R51, R150 ;  /* 0x0000009633330221 */ /* 0x000fe20000010000 */
[----:B------:R-:W0:Y:S01]  /*6a30*/  SHFL.UP PT, R47, R50, 0x8, RZ ;  /* 0x05000000322f7989 */ /* 0x000e2200000e00ff */
[----:B------:R-:W-:-:S03]  /*6a40*/  @P0 FFMA.FTZ R48, R48, R49, -R53 ;  /* 0x0000003130300223 */ /* 0x000fc60000010835 */
[----:B------:R-:W1:Y:S01]  /*6a50*/  SHFL.UP PT, R53, R51, 0x8, RZ ;  /* 0x0500000033357989 */ /* 0x000e6200000e00ff */
[----:B------:R-:W-:-:S03]  /*6a60*/  FSEL R40, R40, R55, !P0 ;  /* 0x0000003728287208 */ /* 0x000fc60004000000 */
[----:B------:R-:W2:Y:S01]  /*6a70*/  SHFL.UP PT, R49, R48, 0x8, RZ ;  /* 0x0500000030317989 */ /* 0x000ea200000e00ff */
[----:B------:R-:W-:Y:S02]  /*6a80*/  SHF.L.U32 R55, R42, 0x1, RZ ;  /* 0x000000012a377819 */ /* 0x000fe400000006ff */
[----:B------:R-:W-:Y:S02]  /*6a90*/  SHF.L.U32 R42, R41, 0x1, RZ ;  /* 0x00000001292a7819 */ /* 0x000fe400000006ff */
[----:B------:R-:W3:Y:S01]  /*6aa0*/  SHFL.UP PT, R41, R40, 0x8, RZ ;  /* 0x0500000028297989 */ /* 0x000ee200000e00ff */
[----:B------:R-:W-:Y:S02]  /*6ab0*/  SHF.L.U32 R145, R145, 0x1, RZ ;  /* 0x0000000191917819 */ /* 0x000fe400000006ff */
[----:B------:R-:W-:Y:S01]  /*6ac0*/  SHF.L.U32 R52, R52, 0x1, RZ ;  /* 0x0000000134347819 */ /* 0x000fe200000006ff */
[----:B------:R-:W-:Y:S01]  /*6ad0*/  STS.U16 [R152+0x480], R129 ;  /* 0x0004808198007388 */ /* 0x000fe20000000400 */
[----:B------:R-:W-:-:S02]  /*6ae0*/  ISETP.GE.AND P0, PT, R4, 0x8, PT ;  /* 0x000000080400780c */ /* 0x000fc40003f06270 */
[----:B------:R-:W-:Y:S01]  /*6af0*/  SHF.L.U32 R43, R43, 0x1, RZ ;  /* 0x000000012b2b7819 */ /* 0x000fe200000006ff */
[----:B------:R-:W-:Y:S01]  /*6b00*/  STS.U16 [R145+0x4c0], R130 ;  /* 0x0004c08291007388 */ /* 0x000fe20000000400 */
[----:B------:R-:W-:-:S03]  /*6b10*/  SHF.L.U32 R46, R46, 0x1, RZ ;  /* 0x000000012e2e7819 */ /* 0x000fc600000006ff */
[----:B------:R-:W-:Y:S04]  /*6b20*/  STS.U16 [R52+0x500], R131 ;  /* 0x0005008334007388 */ /* 0x000fe80000000400 */
[----:B------:R-:W-:Y:S04]  /*6b30*/  STS.U16 [R55+0x540], R132 ;  /* 0x0005408437007388 */ /* 0x000fe80000000400 */
[----:B------:R0:W-:Y:S04]  /*6b40*/  STS.U16 [R42+0x580], R133 ;  /* 0x000580852a007388 */ /* 0x0001e80000000400 */
[----:B------:R1:W-:Y:S01]  /*6b50*/  STS.U16 [R43+0x5c0], R134 ;  /* 0x0005c0862b007388 */ /* 0x0003e20000000400 */
[----:B0-----:R-:W-:-:S03]  /*6b60*/  FMUL.FTZ R42, R40, R47 ;  /* 0x0000002f282a7220 */ /* 0x001fc60000410000 */
[----:B------:R0:W-:Y:S01]  /*6b70*/  STS.U16 [R46+0x600], R135 ;  /* 0x000600872e007388 */ /* 0x0001e20000000400 */
[-C--:B-1----:R-:W-:Y:S02]  /*6b80*/  FMUL.FTZ R43, R40, R53.reuse ;  /* 0x00000035282b7220 */ /* 0x082fe40000410000 */
[----:B0-----:R-:W-:Y:S02]  /*6b90*/  FFMA.FTZ R46, R48, R53, R42 ;  /* 0x00000035302e7223 */ /* 0x001fe4000001002a */
[----:B--2---:R-:W-:Y:S02]  /*6ba0*/  FMUL.FTZ R42, R40, R49 ;  /* 0x00000031282a7220 */ /* 0x004fe40000410000 */
[----:B------:R-:W-:Y:S02]  /*6bb0*/  FFMA.FTZ R43, R48, R47, -R43 ;  /* 0x0000002f302b7223 */ /* 0x000fe4000001082b */
[----:B------:R-:W-:Y:S01]  /*6bc0*/  @P0 FADD.FTZ R51, R51, R46 ;  /* 0x0000002e33330221 */ /* 0x000fe20000010000 */
[----:B------:R-:W-:Y:S01]  /*6bd0*/  SHF.L.U32 R129, R54, 0x1, RZ ;  /* 0x0000000136817819 */ /* 0x000fe200000006ff */
[-C--:B---3--:R-:W-:Y:S01]  /*6be0*/  FFMA.FTZ R47, R48, R41.reuse, R42 ;  /* 0x00000029302f7223 */ /* 0x088fe2000001002a */
[----:B------:R-:W-:Y:S01]  /*6bf0*/  SHF.L.U32 R126, R126, 0x1, RZ ;  /* 0x000000017e7e7819 */ /* 0x000fe200000006ff */
[----:B------:R-:W-:Y:S01]  /*6c00*/  @P0 FADD.FTZ R50, R50, R43 ;  /* 0x0000002b32320221 */ /* 0x000fe20000010000 */
[----:B------:R-:W-:Y:S01]  /*6c10*/  SHF.L.U32 R127, R127, 0x1, RZ ;  /* 0x000000017f7f7819 */ /* 0x000fe200000006ff */
[----:B------:R-:W-:Y:S01]  /*6c20*/  FMUL.FTZ R41, R40, R41 ;  /* 0x0000002928297220 */ /* 0x000fe20000410000 */
[----:B------:R-:W0:Y:S01]  /*6c30*/  SHFL.UP PT, R52, R51, 0x10, RZ ;  /* 0x0600000033347989 */ /* 0x000e2200000e00ff */
[----:B------:R-:W-:-:S02]  /*6c40*/  SHF.L.U32 R148, R148, 0x1, RZ ;  /* 0x0000000194947819 */ /* 0x000fc400000006ff */
[----:B------:R-:W-:Y:S01]  /*6c50*/  SHF.L.U32 R55, R146, 0x1, RZ ;  /* 0x0000000192377819 */ /* 0x000fe200000006ff */
[----:B------:R-:W-:Y:S01]  /*6c60*/  STS.U16 [R129+0x640], R136 ;  /* 0x0006408881007388 */ /* 0x000fe20000000400 */
[----:B------:R-:W-:Y:S01]  /*6c70*/  SHF.L.U32 R131, R144, 0x1, RZ ;  /* 0x0000000190837819 */ /* 0x000fe200000006ff */
[----:B------:R-:W-:Y:S01]  /*6c80*/  @P0 FFMA.FTZ R48, R48, R49, -R41 ;  /* 0x0000003130300223 */ /* 0x000fe20000010829 */
[----:B------:R-:W-:Y:S01]  /*6c90*/  FSEL R47, R40, R47, !P0 ;  /* 0x0000002f282f7208 */ /* 0x000fe20004000000 */
[----:B------:R-:W-:Y:S04]  /*6ca0*/  STS.U16 [R126+0x680], R137 ;  /* 0x000680897e007388 */ /* 0x000fe80000000400 */
[----:B------:R-:W1:Y:S04]  /*6cb0*/  SHFL.UP PT, R43, R50, 0x10, RZ ;  /* 0x06000000322b7989 */ /* 0x000e6800000e00ff */
[----:B------:R-:W-:Y:S04]  /*6cc0*/  STS.U16 [R127+0x6c0], R138 ;  /* 0x0006c08a7f007388 */ /* 0x000fe80000000400 */
[----:B------:R-:W-:Y:S04]  /*6cd0*/  STS.U16 [R148+0x700], R139 ;  /* 0x0007008b94007388 */ /* 0x000fe80000000400 */
[----:B------:R1:W-:Y:S04]  /*6ce0*/  STS.U16 [R55+0x740], R140 ;  /* 0x0007408c37007388 */ /* 0x0003e80000000400 */
[----:B------:R-:W-:Y:S04]  /*6cf0*/  STS.U16 [R131+0x780], R44 ;  /* 0x0007802c83007388 */ /* 0x000fe80000000400 */
[----:B------:R-:W2:Y:S04]  /*6d00*/  SHFL.UP PT, R44, R48, 0x10, RZ ;  /* 0x06000000302c7989 */ /* 0x000ea800000e00ff */
[----:B------:R-:W3:Y:S01]  /*6d10*/  SHFL.UP PT, R46, R47, 0x10, RZ ;  /* 0x060000002f2e7989 */ /* 0x000ee200000e00ff */
[----:B0-----:R-:W-:Y:S01]  /*6d20*/  FMUL.FTZ R49, R47, R52 ;  /* 0x000000342f317220 */ /* 0x001fe20000410000 */
[----:B------:R-:W-:-:S02]  /*6d30*/  ISETP.GE.AND P1, PT, R4, 0x10, PT ;  /* 0x000000100400780c */ /* 0x000fc40003f26270 */
[----:B------:R-:W-:Y:S01]  /*6d40*/  ISETP.NE.AND P2, PT, R4, 0x1f, PT ;  /* 0x0000001f0400780c */ /* 0x000fe20003f45270 */
[-C--:B-1----:R-:W-:Y:S01]  /*6d50*/  FFMA.FTZ R55, R48, R43.reuse, -R49 ;  /* 0x0000002b30377223 */ /* 0x082fe20000010831 */
[----:B------:R-:W-:Y:S01]  /*6d60*/  SHF.L.U32 R53, R128, 0x1, RZ ;  /* 0x0000000180357819 */ /* 0x000fe200000006ff */
[----:B------:R-:W-:Y:S01]  /*6d70*/  FMUL.FTZ R49, R47, R43 ;  /* 0x0000002b2f317220 */ /* 0x000fe20000410000 */
[----:B------:R-:W-:-:S03]  /*6d80*/  LOP3.LUT P0, RZ, R3, 0x1f, RZ, 0xc0, !PT ;  /* 0x0000001f03ff7812 */ /* 0x000fc6000780c0ff */
[----:B------:R2:W-:Y:S01]  /*6d90*/  STS.U16 [R53+0x7c0], R142 ;  /* 0x0007c08e35007388 */ /* 0x0005e20000000400 */
[----:B------:R-:W-:Y:S01]  /*6da0*/  FFMA.FTZ R52, R48, R52, R49 ;  /* 0x0000003430347223 */ /* 0x000fe20000010031 */
[----:B------:R-:W-:Y:S02]  /*6db0*/  ISETP.EQ.OR P0, PT, RZ, UR6, P0 ;  /* 0x00000006ff007c0c */ /* 0x000fe40008702670 */
[----:B------:R-:W-:Y:S01]  /*6dc0*/  LEA R45, R4, R45, 0x5 ;  /* 0x0000002d042d7211 */ /* 0x000fe200078e28ff */
[----:B------:R-:W-:Y:S01]  /*6dd0*/  HFMA2.MMA R41, -RZ, RZ, 0, 0 ;  /* 0x00000000ff297435 */ /* 0x000fe200000001ff */
[----:B------:R-:W-:Y:S01]  /*6de0*/  MOV R40, 0x3f800000 ;  /* 0x3f80000000287802 */ /* 0x000fe20000000f00 */
[----:B------:R-:W-:Y:S01]  /*6df0*/  CS2R R42, SRZ ;  /* 0x00000000002a7805 */ /* 0x000fe2000001ff00 */
[----:B--2---:R-:W-:Y:S01]  /*6e00*/  FMUL.FTZ R53, R47, R44 ;  /* 0x0000002c2f357220 */ /* 0x004fe20000410000 */
[----:B------:R-:W-:Y:S01]  /*6e10*/  MOV R54, UR7 ;  /* 0x0000000700367c02 */ /* 0x000fe20008000f00 */
[----:B------:R-:W-:Y:S01]  /*6e20*/  @P1 FADD.FTZ R50, R50, R55 ;  /* 0x0000003732321221 */ /* 0x000fe20000010000 */
[----:B------:R-:W-:-:S06]  /*6e30*/  NOP ;  /* 0x0000000000007918 */ /* 0x000fcc0000000000 */
[-C--:B---3--:R-:W-:Y:S01]  /*6e40*/  FMUL.FTZ R49, R47, R46.reuse ;  /* 0x0000002e2f317220 */ /* 0x088fe20000410000 */
[----:B------:R-:W-:Y:S01]  /*6e50*/  LEA.HI.SX32 R159, R45, R45, 0x1b ;  /* 0x0000002d2d9f7211 */ /* 0x000fe200078fdaff */
[C---:B------:R-:W-:Y:S01]  /*6e60*/  FFMA.FTZ R46, R48.reuse, R46, R53 ;  /* 0x0000002e302e7223 */ /* 0x040fe20000010035 */
[----:B------:R-:W-:Y:S01]  /*6e70*/  @!P0 LDS.128 R40, [R54.X16+0x2160] ;  /* 0x0021600036288984 */ /* 0x000fe2000000cc00 */
[----:B------:R-:W-:Y:S01]  /*6e80*/  @P1 FFMA.FTZ R48, R48, R44, -R49 ;  /* 0x0000002c30301223 */ /* 0x000fe20000010831 */
[----:B------:R-:W-:Y:S01]  /*6e90*/  @!P2 SHF.R.U32.HI R44, RZ, 0x1, R3 ;  /* 0x00000001ff2ca819 */ /* 0x000fe20000011603 */
[----:B------:R-:W-:Y:S01]  /*6ea0*/  @P1 FADD.FTZ R51, R51, R52 ;  /* 0x0000003433331221 */ /* 0x000fe20000010000 */
[----:B------:R-:W-:Y:S01]  /*6eb0*/  SHF.L.U32 R159, R159, 0x1, RZ ;  /* 0x000000019f9f7819 */ /* 0x000fe200000006ff */
[----:B------:R-:W5:Y:S01]  /*6ec0*/  LDG.E.64 R84, [R84.64] ;  /* 0x0000001654547981 */ /* 0x000f62000c1e1b00 */
[----:B------:R-:W-:Y:S02]  /*6ed0*/  FSEL R49, R47, R46, !P1 ;  /* 0x0000002e2f317208 */ /* 0x000fe40004800000 */
[----:B------:R-:W-:Y:S01]  /*6ee0*/  @!P2 LOP3.LUT R163, R44, 0x7ffffff0, RZ, 0xc0, !PT ;  /* 0x7ffffff02ca3a812 */ /* 0x000fe200078ec0ff */
        /* <DEDUP_REMOVED lines=32> */
[----:B------:R-:W-:Y:S04]  /*70f0*/  @!P2 STS.128 [R163+0x2100], R48 ;  /* 0x00210030a300a388 */ /* 0x000fe80000000c00 */
[----:B------:R-:W-:Y:S06]  /*7100*/  BAR.SYNC.DEFER_BLOCKING 0x0 ;  /* 0x0000000000007b1d */ /* 0x000fec0000010000 */
[----:B------:R-:W-:Y:S04]  /*7110*/  LDS.128 R44, [0x2100] ;  /* 0x00210000ff2c7984 */ /* 0x000fe80000000c00 */
[----:B------:R-:W0:Y:S02]  /*7120*/  LDS.128 R52, [0x2110] ;  /* 0x00211000ff347984 */ /* 0x000e240000000c00 */
[----:B0-----:R-:W-:-:S02]  /*7130*/  FMUL.FTZ R158, R47, R53 ;  /* 0x000000352f9e7220 */ /* 0x001fc40000410000 */
[CC--:B------:R-:W-:Y:S02]  /*7140*/  FMUL.FTZ R161, R45.reuse, R53.reuse ;  /* 0x000000352da17220 */ /* 0x0c0fe40000410000 */
[-C--:B------:R-:W-:Y:S02]  /*7150*/  FMUL.FTZ R162, R44, R53.reuse ;  /* 0x000000352ca27220 */ /* 0x080fe40000410000 */
[C---:B------:R-:W-:Y:S02]  /*7160*/  FMUL.FTZ R53, R46.reuse, R53 ;  /* 0x000000352e357220 */ /* 0x040fe40000410000 */
[-C--:B------:R-:W-:Y:S02]  /*7170*/  FFMA.FTZ R158, R46, R52.reuse, -R158 ;  /* 0x000000342e9e7223 */ /* 0x080fe4000001089e */
[-C--:B------:R-:W-:Y:S02]  /*7180*/  FFMA.FTZ R161, R44, R52.reuse, -R161 ;  /* 0x000000342ca17223 */ /* 0x080fe400000108a1 */
[----:B------:R-:W-:-:S02]  /*7190*/  FFMA.FTZ R162, R45, R52, R162 ;  /* 0x000000342da27223 */ /* 0x000fc400000100a2 */
[----:B------:R-:W-:Y:S01]  /*71a0*/  FFMA.FTZ R53, R47, R52, R53 ;  /* 0x000000342f357223 */ /* 0x000fe20000010035 */
[----:B------:R-:W-:Y:S01]  /*71b0*/  SHF.R.U32.HI R52, RZ, 0x5, R3 ;  /* 0x00000005ff347819 */ /* 0x000fe20000011603 */
[----:B------:R-:W-:Y:S02]  /*71c0*/  FADD.FTZ R160, R54, R158 ;  /* 0x0000009e36a07221 */ /* 0x000fe40000010000 */
[----:B------:R-:W-:Y:S01]  /*71d0*/  FADD.FTZ R164, R55, R53 ;  /* 0x0000003537a47221 */ /* 0x000fe20000010000 */
[C---:B------:R-:W-:Y:S02]  /*71e0*/  ISETP.NE.AND P2, PT, R52.reuse, RZ, PT ;  /* 0x000000ff3400720c */ /* 0x040fe40003f45270 */
[C---:B------:R-:W-:Y:S02]  /*71f0*/  ISETP.NE.AND P0, PT, R52.reuse, 0x3, PT ;  /* 0x000000033400780c */ /* 0x040fe40003f05270 */
[----:B------:R-:W-:Y:S02]  /*7200*/  ISETP.NE.AND P1, PT, R52, 0x2, PT ;  /* 0x000000023400780c */ /* 0x000fe40003f25270 */
[----:B------:R-:W0:Y:S02]  /*7210*/  LDS.128 R52, [0x2120] ;  /* 0x00212000ff347984 */ /* 0x000e240000000c00 */
[----:B------:R-:W-:-:S02]  /*7220*/  FSEL R158, R161, R44, !P1 ;  /* 0x0000002ca19e7208 */ /* 0x000fc40004800000 */
[----:B------:R-:W-:Y:S01]  /*7230*/  FSEL R163, R160, R46, !P1 ;  /* 0x0000002ea0a37208 */ /* 0x000fe20004800000 */
[CC--:B0-----:R-:W-:Y:S02]  /*7240*/  FMUL.FTZ R159, R162.reuse, R53.reuse ;  /* 0x00000035a29f7220 */ /* 0x0c1fe40000410000 */
[C---:B------:R-:W-:Y:S02]  /*7250*/  FMUL.FTZ R44, R161.reuse, R53 ;  /* 0x00000035a12c7220 */ /* 0x040fe40000410000 */
[-C--:B------:R-:W-:Y:S01]  /*7260*/  FFMA.FTZ R159, R161, R52.reuse, -R159 ;  /* 0x00000034a19f7223 */ /* 0x080fe2000001089f */
[C---:B------:R-:W-:Y:S01]  /*7270*/  FSEL R161, R162.reuse, R45, !P1 ;  /* 0x0000002da2a17208 */ /* 0x040fe20004800000 */
[----:B------:R-:W-:Y:S02]  /*7280*/  FFMA.FTZ R162, R162, R52, R44 ;  /* 0x00000034a2a27223 */ /* 0x000fe4000001002c */
[----:B------:R-:W-:-:S04]  /*7290*/  FMUL.FTZ R44, R164, R53 ;  /* 0x00000035a42c7220 */ /* 0x000fc80000410000 */
[CC--:B------:R-:W-:Y:S02]  /*72a0*/  FFMA.FTZ R44, R160.reuse, R52.reuse, -R44 ;  /* 0x00000034a02c7223 */ /* 0x0c0fe4000001082c */
[----:B------:R-:W-:Y:S01]  /*72b0*/  FMUL.FTZ R160, R160, R53 ;  /* 0x00000035a0a07220 */ /* 0x000fe20000410000 */
[----:B------:R-:W-:Y:S01]  /*72c0*/  FSEL R53, R164, R47, !P1 ;  /* 0x0000002fa4357208 */ /* 0x000fe20004800000 */
[----:B------:R-:W-:Y:S02]  /*72d0*/  FADD.FTZ R54, R54, R44 ;  /* 0x0000002c36367221 */ /* 0x000fe40000010000 */
[----:B------:R-:W0:Y:S01]  /*72e0*/  LDS.128 R44, [0x2130] ;  /* 0x00213000ff2c7984 */ /* 0x000e220000000c00 */
[----:B------:R-:W-:Y:S01]  /*72f0*/  FFMA.FTZ R160, R164, R52, R160 ;  /* 0x00000034a4a07223 */ /* 0x000fe200000100a0 */
[----:B------:R-:W-:-:S03]  /*7300*/  FSEL R158, R159, R158, !P0 ;  /* 0x0000009e9f9e7208 */ /* 0x000fc60004000000 */
[----:B------:R-:W-:Y:S01]  /*7310*/  FADD.FTZ R55, R55, R160 ;  /* 0x000000a037377221 */ /* 0x000fe20000010000 */
[----:B------:R-:W-:Y:S01]  /*7320*/  FSEL R161, R162, R161, !P0 ;  /* 0x000000a1a2a17208 */ /* 0x000fe20004000000 */
[----:B------:R-:W1:Y:S01]  /*7330*/  SHFL.UP PT, R50, R50, 0x1, RZ ;  /* 0x0420000032327989 */ /* 0x000e6200000e00ff */
[----:B------:R-:W-:Y:S03]  /*7340*/  BSSY B0, `(.L_x_123) ;  /* 0x0000055000007945 */ /* 0x000fe60003800000 */
[----:B------:R-:W2:Y:S01]  /*7350*/  SHFL.UP PT, R51, R51, 0x1, RZ ;  /* 0x0420000033337989 */ /* 0x000ea200000e00ff */
[----:B------:R-:W-:-:S03]  /*7360*/  FSEL R163, R54, R163, !P0 ;  /* 0x000000a336a37208 */ /* 0x000fc60004000000 */
[----:B------:R-:W3:Y:S01]  /*7370*/  SHFL.UP PT, R48, R48, 0x1, RZ ;  /* 0x0420000030307989 */ /* 0x000ee200000e00ff */
[----:B------:R-:W-:-:S03]  /*7380*/  FSEL R53, R55, R53, !P0 ;  /* 0x0000003537357208 */ /* 0x000fc60004000000 */
[----:B------:R-:W4:Y:S01]  /*7390*/  SHFL.UP PT, R49, R49, 0x1, RZ ;  /* 0x0420000031317989 */ /* 0x000f2200000e00ff */
[----:B------:R-:W-:Y:S01]  /*73a0*/  HADD2.F32 R126, -RZ, R126.H0_H0 ;  /* 0x2000007eff7e7230 */ /* 0x000fe20000004100 */
[----:B0-----:R-:W-:-:S04]  /*73b0*/  FMUL.FTZ R52, R162, R45 ;  /* 0x0000002da2347220 */ /* 0x001fc80000410000 */
[C---:B------:R-:W-:Y:S02]  /*73c0*/  FFMA.FTZ R52, R159.reuse, R44, -R52 ;  /* 0x0000002c9f347223 */ /* 0x040fe40000010834 */
[----:B------:R-:W-:-:S04]  /*73d0*/  FMUL.FTZ R159, R159, R45 ;  /* 0x0000002d9f9f7220 */ /* 0x000fc80000410000 */
[-C--:B------:R-:W-:Y:S02]  /*73e0*/  FFMA.FTZ R162, R162, R44.reuse, R159 ;  /* 0x0000002ca2a27223 */ /* 0x080fe4000001009f */
[CC--:B------:R-:W-:Y:S02]  /*73f0*/  FMUL.FTZ R159, R55.reuse, R45.reuse ;  /* 0x0000002d379f7220 */ /* 0x0c0fe40000410000 */
[C---:B------:R-:W-:Y:S02]  /*7400*/  FMUL.FTZ R45, R54.reuse, R45 ;  /* 0x0000002d362d7220 */ /* 0x040fe40000410000 */
[-C--:B------:R-:W-:Y:S02]  /*7410*/  FFMA.FTZ R159, R54, R44.reuse, -R159 ;  /* 0x0000002c369f7223 */ /* 0x080fe4000001089f */
[----:B------:R-:W-:Y:S01]  /*7420*/  FFMA.FTZ R45, R55, R44, R45 ;  /* 0x0000002c372d7223 */ /* 0x000fe2000001002d */
[----:B------:R-:W-:Y:S01]  /*7430*/  HADD2.F32 R127, -RZ, R127.H0_H0 ;  /* 0x2000007fff7f7230 */ /* 0x000fe20000004100 */
[----:B------:R-:W-:Y:S01]  /*7440*/  FADD.FTZ R46, R46, R159 ;  /* 0x0000009f2e2e7221 */ /* 0x000fe20000010000 */
[----:B------:R-:W-:Y:S01]  /*7450*/  HADD2.F32 R128, -RZ, R128.H0_H0 ;  /* 0x20000080ff807230 */ /* 0x000fe20000004100 */
[----:B------:R-:W-:Y:S01]  /*7460*/  FADD.FTZ R47, R47, R45 ;  /* 0x0000002d2f2f7221 */ /* 0x000fe20000010000 */
[----:B------:R-:W-:-:S02]  /*7470*/  HADD2.F32 R129, -RZ, R129.H0_H0 ;  /* 0x20000081ff817230 */ /* 0x000fc40000004100 */
[----:B------:R-:W-:Y:S02]  /*7480*/  HADD2.F32 R130, -RZ, R130.H0_H0 ;  /* 0x20000082ff827230 */ /* 0x000fe40000004100 */
[----:B------:R-:W-:Y:S02]  /*7490*/  HADD2.F32 R131, -RZ, R131.H0_H0 ;  /* 0x20000083ff837230 */ /* 0x000fe40000004100 */
[----:B------:R-:W-:Y:S02]  /*74a0*/  HADD2.F32 R132, -RZ, R132.H0_H0 ;  /* 0x20000084ff847230 */ /* 0x000fe40000004100 */
[----:B------:R-:W-:Y:S02]  /*74b0*/  HADD2.F32 R133, -RZ, R133.H0_H0 ;  /* 0x20000085ff857230 */ /* 0x000fe40000004100 */
[----:B------:R-:W-:Y:S02]  /*74c0*/  HADD2.F32 R134, -RZ, R134.H0_H0 ;  /* 0x20000086ff867230 */ /* 0x000fe40000004100 */
        /* <DEDUP_REMOVED lines=22> */
[----:B------:R-:W-:Y:S01]  /*7630*/  HADD2.F32 R157, -RZ, R157.H0_H0 ;  /* 0x2000009dff9d7230 */ /* 0x000fe20000004100 */
[----:B------:R-:W-:Y:S05]  /*7640*/  @!P2 BRA `(.L_x_124) ;  /* 0x000001400000a947 */ /* 0x000fea0003800000 */
[----:B-1234-:R-:W-:Y:S01]  /*7650*/  ISETP.NE.AND P0, PT, R4, RZ, PT ;  /* 0x000000ff0400720c */ /* 0x01efe20003f05270 */
[C---:B------:R-:W-:Y:S01]  /*7660*/  FMUL.FTZ R44, R49.reuse, R161 ;  /* 0x000000a1312c7220 */ /* 0x040fe20000410000 */
[----:B------:R-:W-:Y:S01]  /*7670*/  MOV R47, R43 ;  /* 0x0000002b002f7202 */ /* 0x000fe20000000f00 */
[----:B------:R-:W-:Y:S01]  /*7680*/  FMUL.FTZ R45, R49, R158 ;  /* 0x0000009e312d7220 */ /* 0x000fe20000410000 */
[----:B------:R-:W-:-:S09]  /*7690*/  MOV R46, R42 ;  /* 0x0000002a002e7202 */ /* 0x000fd20000000f00 */
[C---:B------:R-:W-:Y:S02]  /*76a0*/  @P0 FFMA.FTZ R158, R48.reuse, R158, -R44 ;  /* 0x0000009e309e0223 */ /* 0x040fe4000001082c */
[C---:B------:R-:W-:Y:S02]  /*76b0*/  @P0 FFMA.FTZ R161, R48.reuse, R161, R45 ;  /* 0x000000a130a10223 */ /* 0x040fe4000001002d */
[C---:B------:R-:W-:Y:S02]  /*76c0*/  FMUL.FTZ R44, R49.reuse, R163 ;  /* 0x000000a3312c7220 */ /* 0x040fe40000410000 */
[----:B------:R-:W-:Y:S01]  /*76d0*/  FMUL.FTZ R45, R49, R53 ;  /* 0x00000035312d7220 */ /* 0x000fe20000410000 */
[----:B------:R-:W-:Y:S01]  /*76e0*/  MOV R49, R161 ;  /* 0x000000a100317202 */ /* 0x000fe20000000f00 */
[C---:B------:R-:W-:Y:S02]  /*76f0*/  FFMA.FTZ R44, R48.reuse, R53, R44 ;  /* 0x00000035302c7223 */ /* 0x040fe4000001002c */
[----:B------:R-:W-:Y:S01]  /*7700*/  FFMA.FTZ R45, R48, R163, -R45 ;  /* 0x000000a3302d7223 */ /* 0x000fe2000001082d */
[----:B------:R-:W-:Y:S01]  /*7710*/  MOV R48, R158 ;  /* 0x0000009e00307202 */ /* 0x000fe20000000f00 */
[----:B------:R-:W-:Y:S01]  /*7720*/  @P0 FADD.FTZ R53, R51, R44 ;  /* 0x0000002c33350221 */ /* 0x000fe20000010000 */
[----:B------:R-:W-:Y:S01]  /*7730*/  MOV R44, R40 ;  /* 0x00000028002c7202 */ /* 0x000fe20000000f00 */
[----:B------:R-:W-:Y:S01]  /*7740*/  @P0 FADD.FTZ R163, R50, R45 ;  /* 0x0000002d32a30221 */ /* 0x000fe20000010000 */
[----:B------:R-:W-:-:S02]  /*7750*/  MOV R45, R41 ;  /* 0x00000029002d7202 */ /* 0x000fc40000000f00 */
[----:B------:R-:W-:Y:S02]  /*7760*/  MOV R51, R53 ;  /* 0x0000003500337202 */ /* 0x000fe40000000f00 */
[----:B------:R-:W-:Y:S01]  /*7770*/  MOV R50, R163 ;  /* 0x000000a300327202 */ /* 0x000fe20000000f00 */
[----:B------:R-:W-:Y:S05]  /*7780*/  BRA `(.L_x_125) ;  /* 0x0000010000007947 */ /* 0x000fea0003800000 */
.L_x_124:
[----:B-1234-:R-:W-:Y:S01]  /*7790*/  ISETP.NE.AND P0, PT, R4, RZ, PT ;  /* 0x000000ff0400720c */ /* 0x01efe20003f05270 */
[C---:B------:R-:W-:Y:S02]  /*77a0*/  FMUL.FTZ R44, R162.reuse, R43 ;  /* 0x0000002ba22c7220 */ /* 0x040fe40000410000 */
[----:B------:R-:W-:Y:S02]  /*77b0*/  FMUL.FTZ R45, R162, R40 ;  /* 0x00000028a22d7220 */ /* 0x000fe40000410000 */
[C---:B------:R-:W-:Y:S02]  /*77c0*/  FFMA.FTZ R44, R52.reuse, R42, -R44 ;  /* 0x0000002a342c7223 */ /* 0x040fe4000001082c */
[----:B------:R-:W-:-:S02]  /*77d0*/  FFMA.FTZ R45, R52, R41, R45 ;  /* 0x00000029342d7223 */ /* 0x000fc4000001002d */
[----:B------:R-:W-:Y:S02]  /*77e0*/  FADD.FTZ R46, R46, R44 ;  /* 0x0000002c2e2e7221 */ /* 0x000fe40000010000 */
[CC--:B------:R-:W-:Y:S02]  /*77f0*/  FMUL.FTZ R44, R162.reuse, R41.reuse ;  /* 0x00000029a22c7220 */ /* 0x0c0fe40000410000 */
[----:B------:R0:W-:Y:S01]  /*7800*/  @!P0 STS.128 [0x2150], R40 ;  /* 0x00215028ff008388 */ /* 0x0001e20000000c00 */
[----:B------:R-:W-:Y:S01]  /*7810*/  FMUL.FTZ R162, R162, R42 ;  /* 0x0000002aa2a27220 */ /* 0x000fe20000410000 */
[-C--:B------:R-:W-:Y:S01]  /*7820*/  @!P0 MOV R48, R40.reuse ;  /* 0x0000002800308202 */ /* 0x080fe20000000f00 */
[C---:B------:R-:W-:Y:S01]  /*7830*/  FFMA.FTZ R44, R52.reuse, R40, -R44 ;  /* 0x00000028342c7223 */ /* 0x040fe2000001082c */
[----:B------:R-:W-:Y:S01]  /*7840*/  @!P0 MOV R49, R41 ;  /* 0x0000002900318202 */ /* 0x000fe20000000f00 */
[----:B------:R-:W-:Y:S01]  /*7850*/  FFMA.FTZ R162, R52, R43, R162 ;  /* 0x0000002b34a27223 */ /* 0x000fe200000100a2 */
[----:B------:R-:W-:-:S02]  /*7860*/  @!P0 MOV R50, R42 ;  /* 0x0000002a00328202 */ /* 0x000fc40000000f00 */
[----:B------:R-:W-:Y:S01]  /*7870*/  @!P0 MOV R51, R43 ;  /* 0x0000002b00338202 */ /* 0x000fe20000000f00 */
[----:B------:R-:W-:Y:S02]  /*7880*/  FADD.FTZ R47, R47, R162 ;  /* 0x000000a22f2f7221 */ /* 0x000fe40000010000 */
.L_x_125:
[----:B------:R-:W-:Y:S05]  /*7890*/  BSYNC B0 ;  /* 0x0000000000007941 */ /* 0x000fea0003800000 */
.L_x_123:
[----:B------:R-:W-:Y:S01]  /*78a0*/  BAR.SYNC.DEFER_BLOCKING 0x0 ;  /* 0x0000000000007b1d */ /* 0x000fe20000010000 */
[----:B------:R-:W-:-:S05]  /*78b0*/  ISETP.NE.AND P0, PT, R3, RZ, PT ;  /* 0x000000ff0300720c */ /* 0x000fca0003f05270 */
[----:B------:R-:W-:Y:S08]  /*78c0*/  BSSY B0, `(.L_x_126) ;  /* 0x000007f000007945 */ /* 0x000ff00003800000 */
[----:B0-----:R-:W0:Y:S02]  /*78d0*/  @P0 LDS.64 R40, [0x2158] ;  /* 0x00215800ff280984 */ /* 0x001e240000000a00 */
[----:B0-----:R-:W-:-:S04]  /*78e0*/  @P0 FMUL.FTZ R43, R41, R49 ;  /* 0x00000031292b0220 */ /* 0x001fc80000410000 */
[CC--:B------:R-:W-:Y:S02]  /*78f0*/  @P0 FFMA.FTZ R43, R40.reuse, R48.reuse, -R43 ;  /* 0x00000030282b0223 */ /* 0x0c0fe4000001082b */
[----:B------:R-:W-:Y:S02]  /*7900*/  @P0 FMUL.FTZ R40, R40, R49 ;  /* 0x0000003128280220 */ /* 0x000fe40000410000 */
[----:B------:R-:W-:Y:S02]  /*7910*/  @P0 FADD.FTZ R50, R50, R43 ;  /* 0x0000002b32320221 */ /* 0x000fe40000010000 */
[----:B------:R-:W-:-:S04]  /*7920*/  @P0 FFMA.FTZ R40, R41, R48, R40 ;  /* 0x0000003029280223 */ /* 0x000fc80000010028 */
[----:B------:R-:W-:Y:S01]  /*7930*/  @P0 FADD.FTZ R51, R51, R40 ;  /* 0x0000002833330221 */ /* 0x000fe20000010000 */
[----:B------:R-:W-:Y:S01]  /*7940*/  ISETP.NE.AND P0, PT, R3, RZ, PT ;  /* 0x000000ff0300720c */ /* 0x000fe20003f05270 */
[CC--:B------:R-:W-:Y:S02]  /*7950*/  FMUL.FTZ R40, R102.reuse, R50.reuse ;  /* 0x0000003266287220 */ /* 0x0c0fe40000410000 */
[-C--:B------:R-:W-:Y:S02]  /*7960*/  FMUL.FTZ R102, R102, R51.reuse ;  /* 0x0000003366667220 */ /* 0x080fe40000410000 */
[C---:B------:R-:W-:Y:S02]  /*7970*/  FFMA.FTZ R40, R103.reuse, R51, R40 ;  /* 0x0000003367287223 */ /* 0x040fe40000010028 */
[----:B------:R-:W-:Y:S02]  /*7980*/  FFMA.FTZ R103, R103, R50, -R102 ;  /* 0x0000003267677223 */ /* 0x000fe40000010866 */
[----:B------:R-:W-:-:S02]  /*7990*/  FADD.FTZ R42, RZ, R40 ;  /* 0x00000028ff2a7221 */ /* 0x000fc40000010000 */
[----:B------:R-:W-:Y:S02]  /*79a0*/  FADD.FTZ R104, R104, R103 ;  /* 0x0000006768687221 */ /* 0x000fe40000010000 */
[C---:B------:R-:W-:Y:S02]  /*79b0*/  FMUL.FTZ R41, R99.reuse, R42 ;  /* 0x0000002a63297220 */ /* 0x040fe40000410000 */
[-C--:B------:R-:W-:Y:S02]  /*79c0*/  FMUL.FTZ R99, R99, R104.reuse ;  /* 0x0000006863637220 */ /* 0x080fe40000410000 */
[C---:B------:R-:W-:Y:S02]  /*79d0*/  FFMA.FTZ R40, R100.reuse, R104, -R41 ;  /* 0x0000006864287223 */ /* 0x040fe40000010829 */
[----:B------:R-:W-:Y:S02]  /*79e0*/  FFMA.FTZ R43, R100, R42, R99 ;  /* 0x0000002a642b7223 */ /* 0x000fe40000010063 */
[----:B------:R-:W-:-:S02]  /*79f0*/  FADD.FTZ R101, R101, R40 ;  /* 0x0000002865657221 */ /* 0x000fc40000010000 */
[----:B------:R-:W-:Y:S02]  /*7a00*/  FADD.FTZ R43, RZ, R43 ;  /* 0x0000002bff2b7221 */ /* 0x000fe40000010000 */
[C---:B------:R-:W-:Y:S02]  /*7a10*/  FMUL.FTZ R40, R96.reuse, R101 ;  /* 0x0000006560287220 */ /* 0x040fe40000410000 */
        /* <DEDUP_REMOVED lines=65> */
[CC--:B------:R-:W-:Y:S02]  /*7e30*/  FMUL.FTZ R40, R116.reuse, R79.reuse ;  /* 0x0000004f74287220 */ /* 0x0c0fe40000410000 */
        /* <DEDUP_REMOVED lines=15> */
[----:B------:R-:W-:Y:S01]  /*7f30*/  FADD.FTZ R125, R125, R40 ;  /* 0x000000287d7d7221 */ /* 0x000fe20000010000 */
[----:B------:R-:W-:Y:S05]  /*7f40*/  @P0 BRA `(.L_x_127) ;  /* 0x0000016000000947 */ /* 0x000fea0003800000 */
[----:B------:R-:W0:Y:S01]  /*7f50*/  S2UR UR14, SR_CTAID.Y ;  /* 0x00000000000e79c3 */ /* 0x000e220000002600 */
[----:B------:R-:W-:Y:S01]  /*7f60*/  ULDC UR16, c[0x0][0x16c] ;  /* 0x00005b0000107ab9 */ /* 0x000fe20000000800 */
[----:B------:R-:W-:Y:S01]  /*7f70*/  MOV R82, UR7 ;  /* 0x0000000700527c02 */ /* 0x000fe20008000f00 */
[----:B------:R-:W-:-:S04]  /*7f80*/  ULDC.64 UR18, c[0x0][0x260] ;  /* 0x0000980000127ab9 */ /* 0x000fc80000000a00 */
[----:B------:R1:W-:Y:S01]  /*7f90*/  STS.128 [R82.X16+0x2160], R44 ;  /* 0x0021602c52007388 */ /* 0x0003e2000000cc00 */
[----:B------:R-:W2:Y:S01]  /*7fa0*/  S2UR UR15, SR_CTAID.X ;  /* 0x00000000000f79c3 */ /* 0x000ea20000002500 */
[----:B0-----:R-:W-:Y:S02]  /*7fb0*/  MOV R0, UR14 ;  /* 0x0000000e00007c02 */ /* 0x001fe40008000f00 */
[----:B--2---:R-:W-:Y:S01]  /*7fc0*/  MOV R2, UR15 ;  /* 0x0000000f00027c02 */ /* 0x004fe20008000f00 */
[----:B------:R-:W-:-:S04]  /*7fd0*/  ULDC UR15, c[0x0][0x174] ;  /* 0x00005d00000f7ab9 */ /* 0x000fc80000000800 */
[----:B------:R-:W-:-:S04]  /*7fe0*/  IMAD R40, R2, c[0x0][0x164], R0 ;  /* 0x0000590002287a24 */ /* 0x000fc800078e0200 */
[----:B------:R-:W0:Y:S02]  /*7ff0*/  R2UR UR14, R40 ;  /* 0x00000000280e73c2 */ /* 0x000e2400000e0000 */
[----:B0-----:R-:W-:-:S04]  /*8000*/  UIMAD UR14, UR14, UR15, URZ ;  /* 0x0000000f0e0e72a4 */ /* 0x001fc8000f8e023f */
[----:B------:R-:W-:Y:S02]  /*8010*/  UIMAD UR15, UR14, UR16, URZ ;  /* 0x000000100e0f72a4 */ /* 0x000fe4000f8e023f */
[----:B------:R-:W-:Y:S02]  /*8020*/  UIMAD UR14, UR6, UR16, UR7 ;  /* 0x00000010060e72a4 */ /* 0x000fe4000f8e0207 */
[----:B------:R-:W-:Y:S02]  /*8030*/  USHF.R.S32.HI UR16, URZ, 0x1f, UR15 ;  /* 0x0000001f3f107899 */ /* 0x000fe4000801140f */
[----:B------:R-:W-:-:S04]  /*8040*/  UIADD3 UR15, UP0, UR14, UR15, URZ ;  /* 0x0000000f0e0f7290 */ /* 0x000fc8000ff1e03f */
[----:B------:R-:W-:Y:S02]  /*8050*/  ULEA.HI.X.SX32 UR16, UR14, UR16, 0x1, UP0 ;  /* 0x000000100e107291 */ /* 0x000fe400080f0e3f */
[----:B------:R-:W-:-:S04]  /*8060*/  ULEA UR14, UP0, UR15, UR18, 0x4 ;  /* 0x000000120f0e7291 */ /* 0x000fc8000f80203f */
[----:B------:R-:W-:Y:S02]  /*8070*/  ULEA.HI.X UR15, UR15, UR19, UR16, 0x4, UP0 ;  /* 0x000000130f0f7291 */ /* 0x000fe400080f2410 */
[----:B------:R-:W-:-:S04]  /*8080*/  MOV R40, UR14 ;  /* 0x0000000e00287c02 */ /* 0x000fc80008000f00 */
[----:B------:R-:W-:-:S05]  /*8090*/  MOV R41, UR15 ;  /* 0x0000000f00297c02 */ /* 0x000fca0008000f00 */
[----:B------:R1:W-:Y:S02]  /*80a0*/  STG.E.128 [R40.64], R44 ;  /* 0x0000002c28007986 */ /* 0x0003e4000c101d16 */
.L_x_127:
[----:B------:R-:W-:Y:S05]  /*80b0*/  BSYNC B0 ;  /* 0x0000000000007941 */ /* 0x000fea0003800000 */
.L_x_126:
[----:B------:R-:W-:Y:S01]  /*80c0*/  UIADD3 UR7, UR7, 0x1, URZ ;  /* 0x0000000107077890 */ /* 0x000fe2000fffe03f */
[-C--:B-----5:R-:W-:Y:S01]  /*80d0*/  FMUL.FTZ R109, R149, R85.reuse ;  /* 0x00000055956d7220 */ /* 0x0a0fe20000410000 */
[----:B------:R-:W-:Y:S01]  /*80e0*/  ULDC UR14, c[0x0][0x16c] ;  /* 0x00005b00000e7ab9 */ /* 0x000fe20000000800 */
[-C--:B-1----:R-:W-:Y:S01]  /*80f0*/  FMUL.FTZ R47, R129, R85.reuse ;  /* 0x00000055812f7220 */ /* 0x082fe20000410000 */
[----:B------:R-:W-:Y:S01]  /*8100*/  UISETP.GE.AND UP0, UPT, UR7, UR14, UPT ;  /* 0x0000000e0700728c */ /* 0x000fe2000bf06270 */
[-C--:B------:R-:W-:Y:S02]  /*8110*/  FMUL.FTZ R87, R133, R85.reuse ;  /* 0x0000005585577220 */ /* 0x080fe40000410000 */
[-C--:B------:R-:W-:Y:S02]  /*8120*/  FMUL.FTZ R93, R137, R85.reuse ;  /* 0x00000055895d7220 */ /* 0x080fe40000410000 */
[----:B------:R-:W-:Y:S01]  /*8130*/  FMUL.FTZ R99, R141, R85 ;  /* 0x000000558d637220 */ /* 0x000fe20000410000 */
[----:B------:R-:W-:Y:S01]  /*8140*/  PLOP3.LUT P0, PT, PT, PT, UP0, 0x80, 0x0 ;  /* 0x000000000000781c */ /* 0x000fe20003f0f008 */
[----:B------:R-:W-:-:S02]  /*8150*/  FFMA.FTZ R88, R148, R84, -R109 ;  /* 0x0000005494587223 */ /* 0x000fc4000001086d */
[-C--:B------:R-:W-:Y:S02]  /*8160*/  FMUL.FTZ R103, R145, R85.reuse ;  /* 0x0000005591677220 */ /* 0x080fe40000410000 */
[-C--:B------:R-:W-:Y:S02]  /*8170*/  FMUL.FTZ R109, R151, R85.reuse ;  /* 0x00000055976d7220 */ /* 0x080fe40000410000 */
[-C--:B------:R-:W-:Y:S02]  /*8180*/  FMUL.FTZ R111, R153, R85.reuse ;  /* 0x00000055996f7220 */ /* 0x080fe40000410000 */
[-C--:B------:R-:W-:Y:S02]  /*8190*/  FMUL.FTZ R119, R155, R85.reuse ;  /* 0x000000559b777220 */ /* 0x080fe40000410000 */
[----:B------:R-:W-:Y:S02]  /*81a0*/  FMUL.FTZ R121, R157, R85 ;  /* 0x000000559d797220 */ /* 0x000fe40000410000 */
        /* <DEDUP_REMOVED lines=16> */
[-C--:B------:R-:W-:Y:S02]  /*82b0*/  FFMA.FTZ R40, R128, R84.reuse, -R47 ;  /* 0x0000005480287223 */ /* 0x080fe4000001082f */
[-C--:B------:R-:W-:Y:S02]  /*82c0*/  FFMA.FTZ R44, R132, R84.reuse, -R87 ;  /* 0x00000054842c7223 */ /* 0x080fe40000010857 */
[----:B------:R-:W-:-:S02]  /*82d0*/  FFMA.FTZ R46, R136, R84, -R93 ;  /* 0x00000054882e7223 */ /* 0x000fc4000001085d */
[----:B------:R-:W-:Y:S02]  /*82e0*/  FFMA.FTZ R82, R140, R84, -R99 ;  /* 0x000000548c527223 */ /* 0x000fe40000010863 */
[-C--:B------:R-:W-:Y:S02]  /*82f0*/  FMUL.FTZ R41, R127, R85.reuse ;  /* 0x000000557f297220 */ /* 0x080fe40000410000 */
[-C--:B------:R-:W-:Y:S02]  /*8300*/  FMUL.FTZ R47, R131, R85.reuse ;  /* 0x00000055832f7220 */ /* 0x080fe40000410000 */
[-C--:B------:R-:W-:Y:S02]  /*8310*/  FMUL.FTZ R87, R135, R85.reuse ;  /* 0x0000005587577220 */ /* 0x080fe40000410000 */
[-C--:B------:R-:W-:Y:S02]  /*8320*/  FMUL.FTZ R93, R139, R85.reuse ;  /* 0x000000558b5d7220 */ /* 0x080fe40000410000 */
[----:B------:R-:W-:-:S02]  /*8330*/  FMUL.FTZ R99, R143, R85 ;  /* 0x000000558f637220 */ /* 0x000fc40000410000 */
[-C--:B------:R-:W-:Y:S02]  /*8340*/  FFMA.FTZ R103, R144, R84.reuse, -R103 ;  /* 0x0000005490677223 */ /* 0x080fe40000010867 */
[-C--:B------:R-:W-:Y:S02]  /*8350*/  FMUL.FTZ R105, R147, R85.reuse ;  /* 0x0000005593697220 */ /* 0x080fe40000410000 */
[-C--:B------:R-:W-:Y:S02]  /*8360*/  FFMA.FTZ R109, R150, R84.reuse, -R109 ;  /* 0x00000054966d7223 */ /* 0x080fe4000001086d */
[----:B------:R-:W-:Y:S02]  /*8370*/  FFMA.FTZ R90, R154, R84, -R119 ;  /* 0x000000549a5a7223 */ /* 0x000fe40000010877 */
[-C--:B------:R-:W-:Y:S02]  /*8380*/  FFMA.FTZ R45, R126, R85.reuse, R45 ;  /* 0x000000557e2d7223 */ /* 0x080fe4000001002d */
[----:B------:R-:W-:-:S02]  /*8390*/  FFMA.FTZ R128, R128, R85, R129 ;  /* 0x0000005580807223 */ /* 0x000fc40000010081 */
[-C--:B------:R-:W-:Y:S02]  /*83a0*/  FFMA.FTZ R91, R130, R85.reuse, R91 ;  /* 0x00000055825b7223 */ /* 0x080fe4000001005b */
[-C--:B------:R-:W-:Y:S02]  /*83b0*/  FFMA.FTZ R132, R132, R85.reuse, R133 ;  /* 0x0000005584847223 */ /* 0x080fe40000010085 */
[-C--:B------:R-:W-:Y:S02]  /*83c0*/  FFMA.FTZ R97, R134, R85.reuse, R97 ;  /* 0x0000005586617223 */ /* 0x080fe40000010061 */
[-C--:B------:R-:W-:Y:S02]  /*83d0*/  FFMA.FTZ R136, R136, R85.reuse, R137 ;  /* 0x0000005588887223 */ /* 0x080fe40000010089 */
        /* <DEDUP_REMOVED lines=9> */
[----:B------:R-:W-:Y:S02]  /*8470*/  FFMA.FTZ R157, R156, R85, R157 ;  /* 0x000000559c9d7223 */ /* 0x000fe4000001009d */
[----:B------:R-:W-:Y:S02]  /*8480*/  FADD.FTZ R124, RZ, R124 ;  /* 0x0000007cff7c7221 */ /* 0x000fe40000010000 */
[-C--:B------:R-:W-:Y:S02]  /*8490*/  FFMA.FTZ R41, R126, R84.reuse, -R41 ;  /* 0x000000547e297223 */ /* 0x080fe40000010829 */
[-C--:B------:R-:W-:Y:S02]  /*84a0*/  FFMA.FTZ R47, R130, R84.reuse, -R47 ;  /* 0x00000054822f7223 */ /* 0x080fe4000001082f */
[----:B------:R-:W-:-:S02]  /*84b0*/  FFMA.FTZ R87, R134, R84, -R87 ;  /* 0x0000005486577223 */ /* 0x000fc40000010857 */
[-C--:B------:R-:W-:Y:S02]  /*84c0*/  FFMA.FTZ R93, R138, R84.reuse, -R93 ;  /* 0x000000548a5d7223 */ /* 0x080fe4000001085d */
[-C--:B------:R-:W-:Y:S02]  /*84d0*/  FFMA.FTZ R99, R142, R84.reuse, -R99 ;  /* 0x000000548e637223 */ /* 0x080fe40000010863 */
[-C--:B------:R-:W-:Y:S02]  /*84e0*/  FFMA.FTZ R105, R146, R84.reuse, -R105 ;  /* 0x0000005492697223 */ /* 0x080fe40000010869 */
[-C--:B------:R-:W-:Y:S02]  /*84f0*/  FFMA.FTZ R111, R152, R84.reuse, -R111 ;  /* 0x00000054986f7223 */ /* 0x080fe4000001086f */
[----:B------:R-:W-:Y:S02]  /*8500*/  FFMA.FTZ R84, R156, R84, -R121 ;  /* 0x000000549c547223 */ /* 0x000fe40000010879 */
[----:B------:R-:W-:-:S02]  /*8510*/  FMUL.FTZ R45, R42, R45 ;  /* 0x0000002d2a2d7220 */ /* 0x000fc40000410000 */
[----:B------:R-:W-:Y:S02]  /*8520*/  FMUL.FTZ R128, R43, R128 ;  /* 0x000000802b807220 */ /* 0x000fe40000410000 */
[----:B------:R-:W-:Y:S02]  /*8530*/  FMUL.FTZ R91, R48, R91 ;  /* 0x0000005b305b7220 */ /* 0x000fe40000410000 */
[----:B------:R-:W-:Y:S02]  /*8540*/  FMUL.FTZ R132, R49, R132 ;  /* 0x0000008431847220 */ /* 0x000fe40000410000 */
[----:B------:R-:W-:Y:S02]  /*8550*/  FMUL.FTZ R97, R50, R97 ;  /* 0x0000006132617220 */ /* 0x000fe40000410000 */
[----:B------:R-:W-:Y:S02]  /*8560*/  FMUL.FTZ R136, R51, R136 ;  /* 0x0000008833887220 */ /* 0x000fe40000410000 */
        /* <DEDUP_REMOVED lines=10> */
[----:B------:R-:W-:Y:S02]  /*8610*/  FFMA.FTZ R41, R104, R41, -R45 ;  /* 0x0000002968297223 */ /* 0x000fe4000001082d */
[----:B------:R-:W-:Y:S02]  /*8620*/  FFMA.FTZ R40, R101, R40, -R128 ;  /* 0x0000002865287223 */ /* 0x000fe40000010880 */
[----:B------:R-:W-:-:S02]  /*8630*/  FFMA.FTZ R47, R98, R47, -R91 ;  /* 0x0000002f622f7223 */ /* 0x000fc4000001085b */
[----:B------:R-:W-:Y:S02]  /*8640*/  FFMA.FTZ R44, R95, R44, -R132 ;  /* 0x0000002c5f2c7223 */ /* 0x000fe40000010884 */
[----:B------:R-:W-:Y:S02]  /*8650*/  FFMA.FTZ R87, R92, R87, -R97 ;  /* 0x000000575c577223 */ /* 0x000fe40000010861 */
[----:B------:R-:W-:Y:S02]  /*8660*/  FFMA.FTZ R46, R89, R46, -R136 ;  /* 0x0000002e592e7223 */ /* 0x000fe40000010888 */
        /* <DEDUP_REMOVED lines=25> */
[----:B------:R-:W-:Y:S01]  /*8800*/  FFMA.FTZ R75, R84, 2, R75 ;  /* 0x40000000544b7823 */ /* 0x000fe2000001004b */
[----:B------:R-:W-:Y:S01]  /*8810*/  @P0 CALL.REL.NOINC `(.L_x_122) ;  /* 0x0000001000000944 */ /* 0x000fe20003c00000 */
[----:B------:R-:W-:Y:S05]  /*8820*/  BRA `(.L_x_128) ;  /* 0xffffb69000007947 */ /* 0x000fea000383ffff */
.L_x_122:
[----:B------:R-:W-:Y:S01]  /*8830*/  BAR.SYNC.DEFER_BLOCKING 0x0 ;  /* 0x0000000000007b1d */ /* 0x000fe20000010000 */
[----:B------:R-:W-:-:S02]  /*8840*/  F2FP.PACK_AB R60, R61, R60 ;  /* 0x0000003c3d3c723e */ /* 0x000fc400000000ff */
[----:B------:R-:W-:Y:S02]  /*8850*/  F2FP.PACK_AB R62, R63, R62 ;  /* 0x0000003e3f3e723e */ /* 0x000fe400000000ff */
[CC--:B------:R-:W-:Y:S01]  /*8860*/  IADD3 R40, R5.reuse, R4.reuse, RZ ;  /* 0x0000000405287210 */ /* 0x0c0fe20007ffe0ff */
[----:B------:R-:W-:Y:S01]  /*8870*/  ULDC UR7, c[0x0][0x200] ;  /* 0x0000800000077ab9 */ /* 0x000fe20000000800 */
[CC--:B------:R-:W-:Y:S01]  /*8880*/  IADD3 R42, R5.reuse, R4.reuse, RZ ;  /* 0x00000004052a7210 */ /* 0x0c0fe20007ffe0ff */
[----:B------:R-:W-:Y:S01]  /*8890*/  UIMAD UR7, UR24, UR7, URZ ;  /* 0x00000007180772a4 */ /* 0x000fe2000f8e023f */
[----:B------:R-:W-:Y:S01]  /*88a0*/  PRMT R12, R60, 0x7632, R12 ;  /* 0x000076323c0c7816 */ /* 0x000fe2000000000c */
[----:B------:R-:W-:Y:S01]  /*88b0*/  BSSY B0, `(.L_x_129) ;  /* 0x0000077000007945 */ /* 0x000fe20003800000 */
[----:B------:R-:W-:Y:S02]  /*88c0*/  PRMT R13, R62, 0x7632, R13 ;  /* 0x000076323e0d7816 */ /* 0x000fe4000000000d */
[----:B------:R-:W-:-:S02]  /*88d0*/  IADD3 R41, R5, R4, RZ ;  /* 0x0000000405297210 */ /* 0x000fc40007ffe0ff */
[----:B------:R-:W-:Y:S02]  /*88e0*/  IADD3 R40, R40, 0x40, RZ ;  /* 0x0000004028287810 */ /* 0x000fe40007ffe0ff */
[CC--:B------:R-:W-:Y:S02]  /*88f0*/  IADD3 R43, R5.reuse, R4.reuse, RZ ;  /* 0x00000004052b7210 */ /* 0x0c0fe40007ffe0ff */
[----:B------:R-:W-:Y:S02]  /*8900*/  IADD3 R42, R42, 0x20, RZ ;  /* 0x000000202a2a7810 */ /* 0x000fe40007ffe0ff */
[CC--:B------:R-:W-:Y:S02]  /*8910*/  IADD3 R45, R5.reuse, R4.reuse, RZ ;  /* 0x00000004052d7210 */ /* 0x0c0fe40007ffe0ff */
[----:B------:R-:W-:Y:S01]  /*8920*/  IADD3 R44, R5, R4, RZ ;  /* 0x00000004052c7210 */ /* 0x000fe20007ffe0ff */
[----:B------:R0:W-:Y:S01]  /*8930*/  STS.U16 [R11+0x2], R12 ;  /* 0x0000020c0b007388 */ /* 0x0001e20000000400 */
[----:B------:R-:W-:-:S02]  /*8940*/  F2FP.PACK_AB R64, R65, R64 ;  /* 0x000000404140723e */ /* 0x000fc400000000ff */
[----:B------:R-:W-:Y:S01]  /*8950*/  F2FP.PACK_AB R66, R67, R66 ;  /* 0x000000424342723e */ /* 0x000fe200000000ff */
[----:B------:R1:W-:Y:S01]  /*8960*/  STS.U16 [R11+0x6], R13 ;  /* 0x0000060d0b007388 */ /* 0x0003e20000000400 */
[----:B------:R-:W-:Y:S02]  /*8970*/  F2FP.PACK_AB R68, R69, R68 ;  /* 0x000000444544723e */ /* 0x000fe400000000ff */
[----:B------:R-:W-:Y:S01]  /*8980*/  F2FP.PACK_AB R70, R71, R70 ;  /* 0x000000464746723e */ /* 0x000fe200000000ff */
[----:B------:R-:W-:Y:S01]  /*8990*/  STS.U16 [R11], R60 ;  /* 0x0000003c0b007388 */ /* 0x000fe20000000400 */
[----:B------:R-:W-:Y:S02]  /*89a0*/  F2FP.PACK_AB R72, R73, R72 ;  /* 0x000000484948723e */ /* 0x000fe400000000ff */
[----:B------:R-:W-:Y:S01]  /*89b0*/  F2FP.PACK_AB R74, R75, R74 ;  /* 0x0000004a4b4a723e */ /* 0x000fe200000000ff */
[----:B------:R-:W-:Y:S01]  /*89c0*/  STS.U16 [R11+0x4], R62 ;  /* 0x0000043e0b007388 */ /* 0x000fe20000000400 */
[----:B------:R-:W-:-:S02]  /*89d0*/  LEA.HI.SX32 R40, R40, R41, 0x1b ;  /* 0x0000002928287211 */ /* 0x000fc400078fdaff */
[----:B------:R-:W-:Y:S01]  /*89e0*/  LEA.HI.SX32 R42, R42, R43, 0x1b ;  /* 0x0000002b2a2a7211 */ /* 0x000fe200078fdaff */
[----:B------:R-:W-:Y:S01]  /*89f0*/  STS.U16 [R11+0x8], R64 ;  /* 0x000008400b007388 */ /* 0x000fe20000000400 */
[----:B------:R-:W-:Y:S02]  /*8a00*/  LEA.HI.SX32 R44, R44, R45, 0x1b ;  /* 0x0000002d2c2c7211 */ /* 0x000fe400078fdaff */
[----:B------:R-:W-:Y:S01]  /*8a10*/  PRMT R14, R64, 0x7632, R14 ;  /* 0x00007632400e7816 */ /* 0x000fe2000000000e */
[----:B------:R-:W-:Y:S01]  /*8a20*/  STS.U16 [R11+0xc], R66 ;  /* 0x00000c420b007388 */ /* 0x000fe20000000400 */
[----:B0-----:R-:W-:Y:S02]  /*8a30*/  PRMT R12, R66, 0x7632, R12 ;  /* 0x00007632420c7816 */ /* 0x001fe4000000000c */
[----:B------:R-:W-:Y:S01]  /*8a40*/  PRMT R15, R68, 0x7632, R15 ;  /* 0x00007632440f7816 */ /* 0x000fe2000000000f */
[----:B------:R0:W-:Y:S01]  /*8a50*/  STS.U16 [R11+0xa], R14 ;  /* 0x00000a0e0b007388 */ /* 0x0001e20000000400 */
[----:B-1----:R-:W-:-:S02]  /*8a60*/  PRMT R13, R70, 0x7632, R13 ;  /* 0x00007632460d7816 */ /* 0x002fc4000000000d */
[----:B------:R-:W-:Y:S01]  /*8a70*/  PRMT R16, R72, 0x7632, R16 ;  /* 0x0000763248107816 */ /* 0x000fe20000000010 */
[----:B------:R-:W-:Y:S01]  /*8a80*/  STS.U16 [R11+0xe], R12 ;  /* 0x00000e0c0b007388 */ /* 0x000fe20000000400 */
[----:B------:R-:W-:Y:S02]  /*8a90*/  PRMT R18, R74, 0x7632, R18 ;  /* 0x000076324a127816 */ /* 0x000fe40000000012 */
[----:B------:R-:W-:Y:S01]  /*8aa0*/  SHF.L.U32 R44, R44, 0x1, RZ ;  /* 0x000000012c2c7819 */ /* 0x000fe200000006ff */
[----:B------:R-:W-:Y:S01]  /*8ab0*/  STS.U16 [R11+0x10], R68 ;  /* 0x000010440b007388 */ /* 0x000fe20000000400 */
[----:B------:R-:W-:Y:S02]  /*8ac0*/  SHF.L.U32 R42, R42, 0x1, RZ ;  /* 0x000000012a2a7819 */ /* 0x000fe400000006ff */
[----:B------:R-:W-:Y:S01]  /*8ad0*/  SHF.L.U32 R40, R40, 0x1, RZ ;  /* 0x0000000128287819 */ /* 0x000fe200000006ff */
[----:B------:R-:W-:Y:S01]  /*8ae0*/  STS.U16 [R11+0x12], R15 ;  /* 0x0000120f0b007388 */ /* 0x000fe20000000400 */
[----:B------:R-:W-:-:S02]  /*8af0*/  IADD3 R46, R5, R4, RZ ;  /* 0x00000004052e7210 */ /* 0x000fc40007ffe0ff */
[----:B------:R-:W-:Y:S01]  /*8b00*/  IADD3 R47, R5, R4, RZ ;  /* 0x00000004052f7210 */ /* 0x000fe20007ffe0ff */
[----:B------:R-:W-:Y:S01]  /*8b10*/  STS.U16 [R11+0x14], R70 ;  /* 0x000014460b007388 */ /* 0x000fe20000000400 */
[----:B------:R-:W-:Y:S02]  /*8b20*/  IADD3 R46, R46, 0x60, RZ ;  /* 0x000000602e2e7810 */ /* 0x000fe40007ffe0ff */
[----:B------:R-:W-:Y:S01]  /*8b30*/  ISETP.NE.AND P0, PT, R3, RZ, PT ;  /* 0x000000ff0300720c */ /* 0x000fe20003f05270 */
[----:B------:R1:W-:Y:S01]  /*8b40*/  STS.U16 [R11+0x16], R13 ;  /* 0x0000160d0b007388 */ /* 0x0003e20000000400 */
[----:B------:R-:W-:Y:S02]  /*8b50*/  LEA.HI.SX32 R46, R46, R47, 0x1b ;  /* 0x0000002f2e2e7211 */ /* 0x000fe400078fdaff */
[----:B0-----:R-:W-:Y:S01]  /*8b60*/  MOV R14, UR17 ;  /* 0x00000011000e7c02 */ /* 0x001fe20008000f00 */
[----:B------:R-:W-:Y:S01]  /*8b70*/  STS.U16 [R11+0x18], R72 ;  /* 0x000018480b007388 */ /* 0x000fe20000000400 */
[----:B------:R-:W-:-:S03]  /*8b80*/  SHF.L.U32 R46, R46, 0x1, RZ ;  /* 0x000000012e2e7819 */ /* 0x000fc600000006ff */
[----:B------:R-:W-:Y:S01]  /*8b90*/  STS.U16 [R11+0x1a], R16 ;  /* 0x00001a100b007388 */ /* 0x000fe20000000400 */
[----:B-1----:R-:W-:-:S03]  /*8ba0*/  IMAD.WIDE.U32 R12, R2, c[0x0][0x200], RZ ;  /* 0x00008000020c7a25 */ /* 0x002fc600078e00ff */
[----:B------:R-:W-:Y:S04]  /*8bb0*/  STS.U16 [R11+0x1c], R74 ;  /* 0x00001c4a0b007388 */ /* 0x000fe80000000400 */
[----:B------:R0:W-:Y:S01]  /*8bc0*/  STS.U16 [R11+0x1e], R18 ;  /* 0x00001e120b007388 */ /* 0x0001e20000000400 */
[----:B------:R-:W-:-:S06]  /*8bd0*/  NOP ;  /* 0x0000000000007918 */ /* 0x000fcc0000000000 */
[----:B------:R1:W-:Y:S01]  /*8be0*/  LDS.U16 R15, [R44] ;  /* 0x000000002c0f7984 */ /* 0x0003e20000000400 */
[----:B0-----:R-:W-:-:S03]  /*8bf0*/  MOV R11, UR7 ;  /* 0x00000007000b7c02 */ /* 0x001fc60008000f00 */
[----:B------:R0:W-:Y:S04]  /*8c00*/  LDS.U16 R17, [R42+0x40] ;  /* 0x000040002a117984 */ /* 0x0001e80000000400 */
[----:B------:R2:W-:Y:S01]  /*8c10*/  LDS.U16 R19, [R40+0x80] ;  /* 0x0000800028137984 */ /* 0x0005e20000000400 */
[CC--:B-1----:R-:W-:Y:S01]  /*8c20*/  IADD3 R44, R5.reuse, R4.reuse, RZ ;  /* 0x00000004052c7210 */ /* 0x0c2fe20007ffe0ff */
[----:B------:R-:W-:Y:S01]  /*8c30*/  IMAD R11, R2, c[0x0][0x204], R11 ;  /* 0x00008100020b7a24 */ /* 0x000fe200078e020b */
[CC--:B0-----:R-:W-:Y:S01]  /*8c40*/  IADD3 R42, R5.reuse, R4.reuse, RZ ;  /* 0x00000004052a7210 */ /* 0x0c1fe20007ffe0ff */
[----:B------:R0:W-:Y:S01]  /*8c50*/  LDS.U16 R21, [R46+0xc0] ;  /* 0x0000c0002e157984 */ /* 0x0001e20000000400 */
[----:B------:R-:W-:Y:S02]  /*8c60*/  IADD3 R44, R44, 0x80, RZ ;  /* 0x000000802c2c7810 */ /* 0x000fe40007ffe0ff */
[----:B--2---:R-:W-:Y:S01]  /*8c70*/  IADD3 R40, R5, R4, RZ ;  /* 0x0000000405287210 */ /* 0x004fe20007ffe0ff */
[----:B------:R-:W-:Y:S01]  /*8c80*/  LDS.U16 R165, [R165+0x2c0] ;  /* 0x0002c000a5a57984 */ /* 0x000fe20000000400 */
[----:B------:R-:W-:-:S02]  /*8c90*/  IADD3 R42, R42, 0xa0, RZ ;  /* 0x000000a02a2a7810 */ /* 0x000fc40007ffe0ff */
[----:B------:R-:W-:Y:S01]  /*8ca0*/  IADD3 R40, R40, 0xc0, RZ ;  /* 0x000000c028287810 */ /* 0x000fe20007ffe0ff */
[----:B------:R-:W-:Y:S01]  /*8cb0*/  LDS.U16 R7, [R7+0x300] ;  /* 0x0003000007077984 */ /* 0x000fe20000000400 */
[----:B------:R-:W-:Y:S02]  /*8cc0*/  LEA.HI.SX32 R42, R42, R43, 0x1b ;  /* 0x0000002b2a2a7211 */ /* 0x000fe400078fdaff */
[----:B------:R-:W-:Y:S01]  /*8cd0*/  LEA.HI.SX32 R40, R40, R41, 0x1b ;  /* 0x0000002928287211 */ /* 0x000fe200078fdaff */
[----:B------:R-:W-:Y:S01]  /*8ce0*/  LDS.U16 R37, [R8+0x340] ;  /* 0x0003400008257984 */ /* 0x000fe20000000400 */
[----:B------:R-:W-:Y:S02]  /*8cf0*/  LEA.HI.SX32 R44, R44, R45, 0x1b ;  /* 0x0000002d2c2c7211 */ /* 0x000fe400078fdaff */
[----:B------:R-:W-:Y:S01]  /*8d00*/  SHF.L.U32 R42, R42, 0x1, RZ ;  /* 0x000000012a2a7819 */ /* 0x000fe200000006ff */
[----:B------:R-:W-:Y:S01]  /*8d10*/  LDS.U16 R39, [R9+0x380] ;  /* 0x0003800009277984 */ /* 0x000fe20000000400 */
[----:B------:R-:W-:-:S02]  /*8d20*/  SHF.L.U32 R44, R44, 0x1, RZ ;  /* 0x000000012c2c7819 */ /* 0x000fc400000006ff */
[----:B------:R-:W-:Y:S01]  /*8d30*/  SHF.L.U32 R40, R40, 0x1, RZ ;  /* 0x0000000128287819 */ /* 0x000fe200000006ff */
[----:B------:R1:W-:Y:S01]  /*8d40*/  LDS.U16 R25, [R42+0x140] ;  /* 0x000140002a197984 */ /* 0x0003e20000000400 */
[----:B0-----:R-:W-:-:S03]  /*8d50*/  IADD3 R46, R5, R4, RZ ;  /* 0x00000004052e7210 */ /* 0x001fc60007ffe0ff */
[----:B------:R0:W-:Y:S01]  /*8d60*/  LDS.U16 R23, [R44+0x100] ;  /* 0x000100002c177984 */ /* 0x0001e20000000400 */
[----:B------:R-:W-:-:S03]  /*8d70*/  IADD3 R46, R46, 0xe0, RZ ;  /* 0x000000e02e2e7810 */ /* 0x000fc60007ffe0ff */
[----:B------:R2:W-:Y:S01]  /*8d80*/  LDS.U16 R27, [R40+0x180] ;  /* 0x00018000281b7984 */ /* 0x0005e20000000400 */
[CC--:B-1----:R-:W-:Y:S02]  /*8d90*/  IADD3 R42, R5.reuse, R4.reuse, RZ ;  /* 0x00000004052a7210 */ /* 0x0c2fe40007ffe0ff */
[----:B------:R-:W-:Y:S02]  /*8da0*/  LEA.HI.SX32 R46, R46, R47, 0x1b ;  /* 0x0000002f2e2e7211 */ /* 0x000fe400078fdaff */
[CC--:B0-----:R-:W-:Y:S02]  /*8db0*/  IADD3 R44, R5.reuse, R4.reuse, RZ ;  /* 0x00000004052c7210 */ /* 0x0c1fe40007ffe0ff */
[----:B------:R-:W-:Y:S02]  /*8dc0*/  IADD3 R42, R42, 0x120, RZ ;  /* 0x000001202a2a7810 */ /* 0x000fe40007ffe0ff */
[----:B--2---:R-:W-:Y:S02]  /*8dd0*/  IADD3 R40, R5, R4, RZ ;  /* 0x0000000405287210 */ /* 0x004fe40007ffe0ff */
[----:B------:R-:W-:-:S02]  /*8de0*/  IADD3 R44, R44, 0x100, RZ ;  /* 0x000001002c2c7810 */ /* 0x000fc40007ffe0ff */
[----:B------:R-:W-:Y:S02]  /*8df0*/  IADD3 R40, R40, 0x140, RZ ;  /* 0x0000014028287810 */ /* 0x000fe40007ffe0ff */
[----:B------:R-:W-:Y:S02]  /*8e00*/  LEA.HI.SX32 R42, R42, R43, 0x1b ;  /* 0x0000002b2a2a7211 */ /* 0x000fe400078fdaff */
[----:B------:R-:W-:Y:S02]  /*8e10*/  LEA.HI.SX32 R40, R40, R41, 0x1b ;  /* 0x0000002928287211 */ /* 0x000fe400078fdaff */
[----:B------:R-:W-:Y:S01]  /*8e20*/  LEA.HI.SX32 R44, R44, R45, 0x1b ;  /* 0x0000002d2c2c7211 */ /* 0x000fe200078fdaff */
[----:B------:R-:W-:Y:S01]  /*8e30*/  LDS.U16 R41, [R10+0x3c0] ;  /* 0x0003c0000a297984 */ /* 0x000fe20000000400 */
[----:B------:R-:W-:Y:S02]  /*8e40*/  SHF.L.U32 R46, R46, 0x1, RZ ;  /* 0x000000012e2e7819 */ /* 0x000fe400000006ff */
[----:B------:R-:W-:-:S02]  /*8e50*/  SHF.L.U32 R44, R44, 0x1, RZ ;  /* 0x000000012c2c7819 */ /* 0x000fc400000006ff */
[----:B------:R-:W-:Y:S01]  /*8e60*/  SHF.L.U32 R42, R42, 0x1, RZ ;  /* 0x000000012a2a7819 */ /* 0x000fe200000006ff */
[----:B------:R-:W-:Y:S01]  /*8e70*/  LDS.U16 R29, [R46+0x1c0] ;  /* 0x0001c0002e1d7984 */ /* 0x000fe20000000400 */
[----:B------:R-:W-:Y:S02]  /*8e80*/  SHF.L.U32 R40, R40, 0x1, RZ ;  /* 0x0000000128287819 */ /* 0x000fe400000006ff */
[----:B------:R-:W-:Y:S01]  /*8e90*/  SHF.R.S32.HI R45, RZ, 0x1f, R6 ;  /* 0x0000001fff2d7819 */ /* 0x000fe20000011406 */
[----:B------:R-:W-:Y:S01]  /*8ea0*/  LDS.U16 R31, [R44+0x200] ;  /* 0x000200002c1f7984 */ /* 0x000fe20000000400 */
[----:B------:R-:W-:-:S03]  /*8eb0*/  IADD3 R47, R13, R11, RZ ;  /* 0x0000000b0d2f7210 */ /* 0x000fc60007ffe0ff */
[----:B------:R-:W-:Y:S04]  /*8ec0*/  LDS.U16 R33, [R42+0x240] ;  /* 0x000240002a217984 */ /* 0x000fe80000000400 */
[----:B------:R-:W-:Y:S04]  /*8ed0*/  LDS.U16 R35, [R40+0x280] ;  /* 0x0002800028237984 */ /* 0x000fe80000000400 */
[----:B------:R-:W-:Y:S04]  /*8ee0*/  @!P0 STS [0x1080], R14 ;  /* 0x0010800eff008388 */ /* 0x000fe80000000800 */
[----:B------:R-:W-:Y:S06]  /*8ef0*/  BAR.SYNC.DEFER_BLOCKING 0x0 ;  /* 0x0000000000007b1d */ /* 0x000fec0000010000 */
[----:B------:R-:W0:Y:S02]  /*8f00*/  LDS R43, [0x1080] ;  /* 0x00108000ff2b7984 */ /* 0x000e240000000800 */
[----:B0-----:R-:W-:-:S13]  /*8f10*/  ISETP.GE.AND P0, PT, R6, R43, PT ;  /* 0x0000002b0600720c */ /* 0x001fda0003f06270 */
[----:B------:R-:W-:Y:S05]  /*8f20*/  @P0 BRA `(.L_x_130) ;  /* 0x000000f000000947 */ /* 0x000fea0003800000 */
[----:B------:R-:W-:-:S06]  /*8f30*/  USHF.L.U32 UR7, UR6, 0xb, URZ ;  /* 0x0000000b06077899 */ /* 0x000fcc000800063f */
[----:B------:R-:W-:Y:S02]  /*8f40*/  IADD3 R8, P0, R6, UR7, RZ ;  /* 0x0000000706087c10 */ /* 0x000fe4000ff1e0ff */
[----:B------:R-:W-:Y:S01]  /*8f50*/  MOV R10, UR7 ;  /* 0x00000007000a7c02 */ /* 0x000fe20008000f00 */
[----:B------:R-:W-:Y:S02]  /*8f60*/  ULDC UR7, c[0x0][0x208] ;  /* 0x0000820000077ab9 */ /* 0x000fe40000000800 */
[----:B------:R-:W-:Y:S01]  /*8f70*/  UIMAD UR7, UR21, UR7, URZ ;  /* 0x00000007150772a4 */ /* 0x000fe2000f8e023f */
[----:B------:R-:W-:-:S05]  /*8f80*/  LEA.HI.X.SX32 R9, R10, R45, 0x1, P0 ;  /* 0x0000002d0a097211 */ /* 0x000fca00000f0eff */
[----:B------:R-:W-:Y:S01]  /*8f90*/  IMAD.WIDE.U32 R8, R2, c[0x0][0x200], R8 ;  /* 0x0000800002087a25 */ /* 0x000fe200078e0008 */
[----:B------:R-:W-:-:S04]  /*8fa0*/  MOV R49, UR7 ;  /* 0x0000000700317c02 */ /* 0x000fc80008000f00 */
[----:B------:R-:W-:Y:S01]  /*8fb0*/  IADD3 R9, R11, R9, RZ ;  /* 0x000000090b097210 */ /* 0x000fe20007ffe0ff */
[----:B------:R-:W-:-:S04]  /*8fc0*/  IMAD R11, R0, c[0x0][0x20c], R49 ;  /* 0x00008300000b7a24 */ /* 0x000fc800078e0231 */
[----:B------:R-:W-:-:S05]  /*8fd0*/  IMAD.WIDE.U32 R8, R0, c[0x0][0x208], R8 ;  /* 0x0000820000087a25 */ /* 0x000fca00078e0008 */
[----:B------:R-:W-:Y:S02]  /*8fe0*/  IADD3 R9, R9, R11, RZ ;  /* 0x0000000b09097210 */ /* 0x000fe40007ffe0ff */
[----:B------:R-:W-:-:S04]  /*8ff0*/  LEA R10, P0, R8, c[0x0][0x258], 0x1 ;  /* 0x00009600080a7a11 */ /* 0x000fc800078008ff */
[----:B------:R-:W-:-:S05]  /*9000*/  LEA.HI.X R11, R8, c[0x0][0x25c], R9, 0x1, P0 ;  /* 0x00009700080b7a11 */ /* 0x000fca00000f0c09 */
[----:B------:R0:W-:Y:S04]  /*9010*/  STG.E.U16 [R10.64], R15 ;  /* 0x0000000f0a007986 */ /* 0x0001e8000c101516 */
.L_x_130:
[----:B------:R-:W-:Y:S05]  /*9020*/  BSYNC B0 ;  /* 0x0000000000007941 */ /* 0x000fea0003800000 */
.L_x_129:
[----:B------:R-:W-:Y:S01]  /*9030*/  ULDC UR7, c[0x0][0x208] ;  /* 0x0000820000077ab9 */ /* 0x000fe20000000800 */
[----:B------:R-:W-:Y:S01]  /*9040*/  MOV R8, R12 ;  /* 0x0000000c00087202 */ /* 0x000fe20000000f00 */
[----:B------:R-:W-:Y:S01]  /*9050*/  UIMAD UR7, UR21, UR7, URZ ;  /* 0x00000007150772a4 */ /* 0x000fe2000f8e023f */
[----:B------:R-:W-:Y:S01]  /*9060*/  MOV R9, R47 ;  /* 0x0000002f00097202 */ /* 0x000fe20000000f00 */
[----:B------:R-:W-:Y:S01]  /*9070*/  USHF.L.U32 UR14, UR6, 0xb, URZ ;  /* 0x0000000b060e7899 */ /* 0x000fe2000800063f */
[C---:B0-----:R-:W-:Y:S01]  /*9080*/  LOP3.LUT R10, R6.reuse, 0x20, RZ, 0xfc, !PT ;  /* 0x00000020060a7812 */ /* 0x041fe200078efcff */
[----:B------:R-:W-:Y:S01]  /*9090*/  UIADD3 UR6, UR6, 0x1, URZ ;  /* 0x0000000106067890 */ /* 0x000fe2000fffe03f */
[----:B------:R-:W-:Y:S01]  /*90a0*/  LOP3.LUT R14, R6, 0x40, RZ, 0xfc, !PT ;  /* 0x00000040060e7812 */ /* 0x000fe200078efcff */
[----:B------:R-:W-:Y:S01]  /*90b0*/  IMAD.WIDE.U32 R8, R0, c[0x0][0x208], R8 ;  /* 0x0000820000087a25 */ /* 0x000fe200078e0008 */
[----:B------:R-:W-:Y:S01]  /*90c0*/  MOV R13, UR7 ;  /* 0x00000007000d7c02 */ /* 0x000fe20008000f00 */
[----:B------:R-:W-:Y:S01]  /*90d0*/  USHF.R.S32.HI UR7, URZ, 0x1f, UR14 ;  /* 0x0000001f3f077899 */ /* 0x000fe2000801140e */
[-C--:B------:R-:W-:Y:S01]  /*90e0*/  ISETP.GE.AND P3, PT, R10, R43.reuse, PT ;  /* 0x0000002b0a00720c */ /* 0x080fe20003f66270 */
[----:B------:R-:W-:Y:S01]  /*90f0*/  UIADD3 UR12, UP1, UR12, 0x2000, URZ ;  /* 0x000020000c0c7890 */ /* 0x000fe2000ff3e03f */
[----:B------:R-:W-:Y:S01]  /*9100*/  LEA R11, P0, R6, c[0x0][0x258], 0x1 ;  /* 0x00009600060b7a11 */ /* 0x000fe200078008ff */
[----:B------:R-:W-:Y:S01]  /*9110*/  IMAD R13, R0, c[0x0][0x20c], R13 ;  /* 0x00008300000d7a24 */ /* 0x000fe200078e020d */
[-C--:B------:R-:W-:Y:S01]  /*9120*/  ISETP.GE.AND P4, PT, R14, R43.reuse, PT ;  /* 0x0000002b0e00720c */ /* 0x080fe20003f86270 */
[----:B------:R-:W-:Y:S01]  /*9130*/  UIADD3 UR9, UP2, UR9, 0x1000, URZ ;  /* 0x0000100009097890 */ /* 0x000fe2000ff5e03f */
[----:B------:R-:W-:Y:S01]  /*9140*/  LOP3.LUT R12, R6, 0x60, RZ, 0xfc, !PT ;  /* 0x00000060060c7812 */ /* 0x000fe200078efcff */
[----:B------:R-:W-:Y:S01]  /*9150*/  UIADD3 UR8, UP3, UR8, 0x1000, URZ ;  /* 0x0000100008087890 */ /* 0x000fe2000ff7e03f */
[----:B------:R-:W-:Y:S01]  /*9160*/  IADD3 R10, P1, R8, UR14, RZ ;  /* 0x0000000e080a7c10 */ /* 0x000fe2000ff3e0ff */
[----:B------:R-:W-:Y:S01]  /*9170*/  UIADD3.X UR13, URZ, UR13, URZ, UP1, !UPT ;  /* 0x0000000d3f0d7290 */ /* 0x000fe20008ffe43f */
[C---:B------:R-:W-:Y:S01]  /*9180*/  LOP3.LUT R14, R6.reuse, 0x80, RZ, 0xfc, !PT ;  /* 0x00000080060e7812 */ /* 0x040fe200078efcff */
[----:B------:R-:W-:Y:S01]  /*9190*/  UIADD3.X UR11, URZ, UR11, URZ, UP2, !UPT ;  /* 0x0000000b3f0b7290 */ /* 0x000fe200097fe43f */
[----:B------:R-:W-:Y:S01]  /*91a0*/  LEA.HI.X R45, R6, c[0x0][0x25c], R45, 0x1, P0 ;  /* 0x00009700062d7a11 */ /* 0x000fe200000f0c2d */
[----:B------:R-:W-:Y:S01]  /*91b0*/  UIADD3.X UR10, URZ, UR10, URZ, UP3, !UPT ;  /* 0x0000000a3f0a7290 */ /* 0x000fe20009ffe43f */
[----:B------:R-:W-:-:S02]  /*91c0*/  ISETP.GE.AND P5, PT, R12, R43, PT ;  /* 0x0000002b0c00720c */ /* 0x000fc40003fa6270 */
[----:B------:R-:W-:Y:S01]  /*91d0*/  IADD3.X R9, R13, UR7, R9, P1, !PT ;  /* 0x000000070d097c10 */ /* 0x000fe20008ffe409 */
[----:B------:R-:W-:Y:S01]  /*91e0*/  ULDC UR7, c[0x0][0x174] ;  /* 0x00005d0000077ab9 */ /* 0x000fe20000000800 */
[----:B------:R-:W-:Y:S01]  /*91f0*/  LEA R8, P0, R10, R11, 0x1 ;  /* 0x0000000b0a087211 */ /* 0x000fe200078008ff */
[----:B------:R-:W-:Y:S01]  /*9200*/  UISETP.GE.AND UP0, UPT, UR6, UR7, UPT ;  /* 0x000000070600728c */ /* 0x000fe2000bf06270 */
[----:B------:R-:W-:Y:S02]  /*9210*/  ISETP.GE.AND P6, PT, R14, R43, PT ;  /* 0x0000002b0e00720c */ /* 0x000fe40003fc6270 */
[C---:B------:R-:W-:Y:S02]  /*9220*/  LOP3.LUT R12, R6.reuse, 0xa0, RZ, 0xfc, !PT ;  /* 0x000000a0060c7812 */ /* 0x040fe400078efcff */
[----:B------:R-:W-:Y:S02]  /*9230*/  LOP3.LUT R14, R6, 0xc0, RZ, 0xfc, !PT ;  /* 0x000000c0060e7812 */ /* 0x000fe400078efcff */
[----:B------:R-:W-:-:S02]  /*9240*/  LEA.HI.X R9, R10, R45, R9, 0x1, P0 ;  /* 0x0000002d0a097211 */ /* 0x000fc400000f0c09 */
[-C--:B------:R-:W-:Y:S02]  /*9250*/  ISETP.GE.AND P0, PT, R12, R43.reuse, PT ;  /* 0x0000002b0c00720c */ /* 0x080fe40003f06270 */
[-C--:B------:R-:W-:Y:S01]  /*9260*/  ISETP.GE.AND P1, PT, R14, R43.reuse, PT ;  /* 0x0000002b0e00720c */ /* 0x080fe20003f26270 */
[----:B------:R0:W-:Y:S01]  /*9270*/  @!P3 STG.E.U16 [R8.64+0x40], R17 ;  /* 0x000040110800b986 */ /* 0x0001e2000c101516 */
[C---:B------:R-:W-:Y:S02]  /*9280*/  LOP3.LUT R10, R6.reuse, 0x100, RZ, 0xfc, !PT ;  /* 0x00000100060a7812 */ /* 0x040fe400078efcff */
[C---:B------:R-:W-:Y:S01]  /*9290*/  LOP3.LUT R12, R6.reuse, 0x120, RZ, 0xfc, !PT ;  /* 0x00000120060c7812 */ /* 0x040fe200078efcff */
[----:B------:R0:W-:Y:S01]  /*92a0*/  @!P4 STG.E.U16 [R8.64+0x80], R19 ;  /* 0x000080130800c986 */ /* 0x0001e2000c101516 */
[----:B------:R-:W-:Y:S02]  /*92b0*/  LOP3.LUT R16, R6, 0xe0, RZ, 0xfc, !PT ;  /* 0x000000e006107812 */ /* 0x000fe400078efcff */
[-C--:B------:R-:W-:Y:S01]  /*92c0*/  ISETP.GE.AND P3, PT, R10, R43.reuse, PT ;  /* 0x0000002b0a00720c */ /* 0x080fe20003f66270 */
[----:B------:R0:W-:Y:S01]  /*92d0*/  @!P5 STG.E.U16 [R8.64+0xc0], R21 ;  /* 0x0000c0150800d986 */ /* 0x0001e2000c101516 */
[----:B------:R-:W-:-:S02]  /*92e0*/  ISETP.GE.AND P4, PT, R12, R43, PT ;  /* 0x0000002b0c00720c */ /* 0x000fc40003f86270 */
[-C--:B------:R-:W-:Y:S01]  /*92f0*/  ISETP.GE.AND P2, PT, R16, R43.reuse, PT ;  /* 0x0000002b1000720c */ /* 0x080fe20003f46270 */
[----:B------:R0:W-:Y:S01]  /*9300*/  @!P6 STG.E.U16 [R8.64+0x100], R23 ;  /* 0x000100170800e986 */ /* 0x0001e2000c101516 */
[C---:B------:R-:W-:Y:S02]  /*9310*/  LOP3.LUT R10, R6.reuse, 0x140, RZ, 0xfc, !PT ;  /* 0x00000140060a7812 */ /* 0x040fe400078efcff */
[----:B------:R-:W-:Y:S01]  /*9320*/  LOP3.LUT R12, R6, 0x160, RZ, 0xfc, !PT ;  /* 0x00000160060c7812 */ /* 0x000fe200078efcff */
[----:B------:R0:W-:Y:S01]  /*9330*/  @!P0 STG.E.U16 [R8.64+0x140], R25 ;  /* 0x0001401908008986 */ /* 0x0001e2000c101516 */
[-C--:B------:R-:W-:Y:S02]  /*9340*/  ISETP.GE.AND P5, PT, R10, R43.reuse, PT ;  /* 0x0000002b0a00720c */ /* 0x080fe40003fa6270 */
[----:B------:R-:W-:Y:S01]  /*9350*/  ISETP.GE.AND P6, PT, R12, R43, PT ;  /* 0x0000002b0c00720c */ /* 0x000fe20003fc6270 */
[----:B------:R0:W-:Y:S01]  /*9360*/  @!P1 STG.E.U16 [R8.64+0x180], R27 ;  /* 0x0001801b08009986 */ /* 0x0001e2000c101516 */
[----:B------:R-:W-:-:S02]  /*9370*/  LOP3.LUT R10, R6, 0x180, RZ, 0xfc, !PT ;  /* 0x00000180060a7812 */ /* 0x000fc400078efcff */
[----:B------:R-:W-:Y:S01]  /*9380*/  LOP3.LUT R12, R6, 0x1a0, RZ, 0xfc, !PT ;  /* 0x000001a0060c7812 */ /* 0x000fe200078efcff */
[----:B------:R0:W-:Y:S01]  /*9390*/  @!P2 STG.E.U16 [R8.64+0x1c0], R29 ;  /* 0x0001c01d0800a986 */ /* 0x0001e2000c101516 */
[-C--:B------:R-:W-:Y:S02]  /*93a0*/  ISETP.GE.AND P0, PT, R10, R43.reuse, PT ;  /* 0x0000002b0a00720c */ /* 0x080fe40003f06270 */
[-C--:B------:R-:W-:Y:S01]  /*93b0*/  ISETP.GE.AND P1, PT, R12, R43.reuse, PT ;  /* 0x0000002b0c00720c */ /* 0x080fe20003f26270 */
[----:B------:R0:W-:Y:S01]  /*93c0*/  @!P3 STG.E.U16 [R8.64+0x200], R31 ;  /* 0x0002001f0800b986 */ /* 0x0001e2000c101516 */
[C---:B------:R-:W-:Y:S02]  /*93d0*/  LOP3.LUT R10, R6.reuse, 0x1c0, RZ, 0xfc, !PT ;  /* 0x000001c0060a7812 */ /* 0x040fe400078efcff */
[----:B------:R-:W-:Y:S01]  /*93e0*/  LOP3.LUT R12, R6, 0x1e0, RZ, 0xfc, !PT ;  /* 0x000001e0060c7812 */ /* 0x000fe200078efcff */
[----:B------:R0:W-:Y:S01]  /*93f0*/  @!P4 STG.E.U16 [R8.64+0x240], R33 ;  /* 0x000240210800c986 */ /* 0x0001e2000c101516 */
[----:B------:R-:W-:-:S02]  /*9400*/  ISETP.GE.AND P2, PT, R10, R43, PT ;  /* 0x0000002b0a00720c */ /* 0x000fc40003f46270 */
[----:B------:R-:W-:Y:S01]  /*9410*/  ISETP.GE.AND P3, PT, R12, R43, PT ;  /* 0x0000002b0c00720c */ /* 0x000fe20003f66270 */
[----:B------:R0:W-:Y:S04]  /*9420*/  @!P5 STG.E.U16 [R8.64+0x280], R35 ;  /* 0x000280230800d986 */ /* 0x0001e8000c101516 */
[----:B------:R0:W-:Y:S04]  /*9430*/  @!P6 STG.E.U16 [R8.64+0x2c0], R165 ;  /* 0x0002c0a50800e986 */ /* 0x0001e8000c101516 */
[----:B------:R0:W-:Y:S04]  /*9440*/  @!P1 STG.E.U16 [R8.64+0x340], R37 ;  /* 0x0003402508009986 */ /* 0x0001e8000c101516 */
[----:B------:R0:W-:Y:S04]  /*9450*/  @!P2 STG.E.U16 [R8.64+0x380], R39 ;  /* 0x000380270800a986 */ /* 0x0001e8000c101516 */
[----:B------:R0:W-:Y:S04]  /*9460*/  @!P3 STG.E.U16 [R8.64+0x3c0], R41 ;  /* 0x0003c0290800b986 */ /* 0x0001e8000c101516 */
[----:B------:R0:W-:Y:S01]  /*9470*/  @!P0 STG.E.U16 [R8.64+0x300], R7 ;  /* 0x0003000708008986 */ /* 0x0001e2000c101516 */
[----:B------:R-:W-:-:S13]  /*9480*/  PLOP3.LUT P0, PT, PT, PT, UP0, 0x80, 0x0 ;  /* 0x000000000000781c */ /* 0x000fda0003f0f008 */
[----:B0-----:R-:W-:Y:S01]  /*9490*/  @P0 CALL.REL.NOINC `(.L_x_131) ;  /* 0x0000001000000944 */ /* 0x001fe20003c00000 */
[----:B------:R-:W-:Y:S05]  /*94a0*/  BRA `(.L_x_132) ;  /* 0xffff72c000007947 */ /* 0x000fea000383ffff */
.L_x_131:
[----:B------:R-:W-:Y:S05]  /*94b0*/  EXIT ;  /* 0x000000000000794d */ /* 0x000fea0003800000 */
.L_x_133:
        /* <DEDUP_REMOVED lines=12> */
.L_x_5322:


//--------------------- .text._Z25selective_scan_fwd_kernelI32Selective_Scan_fwd_kernel_traitsILi128ELi16ELi1ELb0ELb0ELb1ELb1EN3c104HalfENS1_7complexIfEEEEv13SSMParamsBase --------------------------
	.section	.text._Z25selective_scan_fwd_kernelI32Selective_Scan_fwd_kernel_traitsILi128ELi16ELi1ELb0ELb0ELb1ELb1EN3c104HalfENS1_7complexIfEEEEv13SSMParamsBase,"ax",@progbits
	.sectioninfo	@"SHI_REGISTERS=168"
	.align	128
        .global         _Z25selective_scan_fwd_kernelI32Selective_Scan_fwd_kernel_traitsILi128ELi16ELi1ELb0ELb0ELb1ELb1EN3c104HalfENS1_7complexIfEEEEv13SSMParamsBase
        .type           _Z25selective_scan_fwd_kernelI32Selective_Scan_fwd_kernel_traitsILi128ELi16ELi1ELb0ELb0ELb1ELb1EN3c104HalfENS1_7complexIfEEEEv13SSMParamsBase,@function
        .size           _Z25selective_scan_fwd_kernelI32Selective_Scan_fwd_kernel_traitsILi128ELi16ELi1ELb0ELb0ELb1ELb1EN3c104HalfENS1_7complexIfEEEEv13SSMParamsBase,(.L_x_5323 - _Z25selective_scan_fwd_kernelI32Selective_Scan_fwd_kernel_traitsILi128ELi16ELi1ELb0ELb0ELb1ELb1EN3c104HalfENS1_7complexIfEEEEv13SSMParamsBase)
        .other          _Z25selective_scan_fwd_kernelI32Selective_Scan_fwd_kernel_traitsILi128ELi16ELi1ELb0ELb0ELb1ELb1EN3c104HalfENS1_7complexIfEEEEv13SSMParamsBase,@"STO_CUDA_ENTRY STV_DEFAULT"
_Z25selective_scan_fwd_kernelI32Selective_Scan_fwd_kernel_traitsILi128ELi16ELi1ELb0ELb0ELb1ELb1EN3c104HalfENS1_7complexIfEEEEv13SSMParamsBase:
.text._Z25selective_scan_fwd_kernelI32Selective_Scan_fwd_kernel_traitsILi128ELi16ELi1ELb0ELb0ELb1ELb1EN3c104HalfENS1_7complexIfEEEEv13SSMParamsBase:
        /* <DEDUP_REMOVED lines=119> */
.L_x_178:
        /* <DEDUP_REMOVED lines=83> */
[C---:B------:R-:W-:Y:S02]  /*0ca0*/  IADD3 R38, R25.reuse, 0xe0, RZ ;  /* 0x000000e019267810 */ /* 0x040fe40007ffe0ff */
[-C--:B------:R-:W-:Y:S02]  /*0cb0*/  LEA.HI.SX32 R8, R8, R25.reuse, 0x1b ;  /* 0x0000001908087211 */ /* 0x080fe400078fdaff */
        /* <DEDUP_REMOVED lines=8> */
[-C--:B------:R-:W-:Y:S02]  /*0d40*/  LEA.HI.SX32 R36, R36, R25.reuse, 0x1b ;  /* 0x0000001924247211 */ /* 0x080fe400078fdaff */
[----:B------:R-:W-:-:S02]  /*0d50*/  LEA.HI.SX32 R38, R38, R25, 0x1b ;  /* 0x0000001926267211 */ /* 0x000fc400078fdaff */
[----:B------:R-:W-:Y:S02]  /*0d60*/  SHF.L.U32 R68, R8, 0x1, RZ ;  /* 0x0000000108447819 */ /* 0x000fe400000006ff */
[C---:B------:R-:W-:Y:S02]  /*0d70*/  IADD3 R46, R25.reuse, 0x160, RZ ;  /* 0x00000160192e7810 */ /* 0x040fe40007ffe0ff */
[----:B------:R-:W-:Y:S02]  /*0d80*/  SHF.L.U32 R67, R30, 0x1, RZ ;  /* 0x000000011e437819 */ /* 0x000fe400000006ff */
[----:B------:R-:W-:Y:S02]  /*0d90*/  IADD3 R48, R25, 0x180, RZ ;  /* 0x0000018019307810 */ /* 0x000fe40007ffe0ff */
[----:B------:R-:W-:Y:S02]  /*0da0*/  LEA.HI.SX32 R40, R40, R25, 0x1b ;  /* 0x0000001928287211 */ /* 0x000fe400078fdaff */
[----:B------:R-:W-:-:S02]  /*0db0*/  SHF.L.U32 R66, R32, 0x1, RZ ;  /* 0x0000000120427819 */ /* 0x000fc400000006ff */
[C---:B------:R-:W-:Y:S02]  /*0dc0*/  IADD3 R50, R25.reuse, 0x1a0, RZ ;  /* 0x000001a019327810 */ /* 0x040fe40007ffe0ff */
[-C--:B------:R-:W-:Y:S02]  /*0dd0*/  LEA.HI.SX32 R42, R42, R25.reuse, 0x1b ;  /* 0x000000192a2a7211 */ /* 0x080fe400078fdaff */
[----:B------:R-:W-:Y:S01]  /*0de0*/  SHF.L.U32 R65, R34, 0x1, RZ ;  /* 0x0000000122417819 */ /* 0x000fe200000006ff */
[----:B------:R-:W-:Y:S01]  /*0df0*/  IMAD.SHL.U32 R63, R38, 0x2, RZ ;  /* 0x00000002263f7824 */ /* 0x000fe200078e00ff */
[----:B------:R-:W-:Y:S02]  /*0e00*/  IADD3 R52, R25, 0x1c0, RZ ;  /* 0x000001c019347810 */ /* 0x000fe40007ffe0ff */
[----:B------:R-:W-:Y:S02]  /*0e10*/  LEA.HI.SX32 R44, R44, R25, 0x1b ;  /* 0x000000192c2c7211 */ /* 0x000fe400078fdaff */
[----:B------:R-:W-:-:S02]  /*0e20*/  SHF.L.U32 R64, R36, 0x1, RZ ;  /* 0x0000000124407819 */ /* 0x000fc400000006ff */
[----:B------:R-:W-:Y:S02]  /*0e30*/  IADD3 R54, R25, 0x1e0, RZ ;  /* 0x000001e019367810 */ /* 0x000fe40007ffe0ff */
[-C--:B------:R-:W-:Y:S02]  /*0e40*/  LEA.HI.SX32 R46, R46, R25.reuse, 0x1b ;  /* 0x000000192e2e7211 */ /* 0x080fe400078fdaff */
[-C--:B------:R-:W-:Y:S02]  /*0e50*/  LEA.HI.SX32 R48, R48, R25.reuse, 0x1b ;  /* 0x0000001930307211 */ /* 0x080fe400078fdaff */
[----:B------:R-:W-:Y:S02]  /*0e60*/  SHF.L.U32 R62, R40, 0x1, RZ ;  /* 0x00000001283e7819 */ /* 0x000fe400000006ff */
[----:B------:R-:W-:Y:S02]  /*0e70*/  LEA.HI.SX32 R50, R50, R25, 0x1b ;  /* 0x0000001932327211 */ /* 0x000fe400078fdaff */
[----:B------:R-:W-:-:S02]  /*0e80*/  SHF.L.U32 R61, R42, 0x1, RZ ;  /* 0x000000012a3d7819 */ /* 0x000fc400000006ff */
[-C--:B------:R-:W-:Y:S02]  /*0e90*/  LEA.HI.SX32 R9, R52, R25.reuse, 0x1b ;  /* 0x0000001934097211 */ /* 0x080fe400078fdaff */
[----:B------:R-:W-:Y:S02]  /*0ea0*/  SHF.L.U32 R60, R44, 0x1, RZ ;  /* 0x000000012c3c7819 */ /* 0x000fe400000006ff */
[----:B------:R-:W-:Y:S02]  /*0eb0*/  LEA.HI.SX32 R54, R54, R25, 0x1b ;  /* 0x0000001936367211 */ /* 0x000fe400078fdaff */
[----:B------:R-:W-:Y:S02]  /*0ec0*/  SHF.L.U32 R165, R46, 0x1, RZ ;  /* 0x000000012ea57819 */ /* 0x000fe400000006ff */
[----:B------:R-:W-:Y:S02]  /*0ed0*/  SHF.L.U32 R8, R50, 0x1, RZ ;  /* 0x0000000132087819 */ /* 0x000fe400000006ff */
[----:B------:R-:W-:-:S02]  /*0ee0*/  SHF.L.U32 R9, R9, 0x1, RZ ;  /* 0x0000000109097819 */ /* 0x000fc400000006ff */
[----:B------:R-:W-:Y:S02]  /*0ef0*/  ISETP.GE.AND P0, PT, R27, UR17, PT ;  /* 0x000000111b007c0c */ /* 0x000fe4000bf06270 */
[----:B------:R-:W-:Y:S02]  /*0f00*/  ISETP.GE.AND P6, PT, R29, UR17, PT ;  /* 0x000000111d007c0c */ /* 0x000fe4000bfc6270 */
[----:B------:R-:W-:Y:S02]  /*0f10*/  ISETP.GE.AND P3, PT, R31, UR17, PT ;  /* 0x000000111f007c0c */ /* 0x000fe4000bf66270 */
[----:B------:R-:W-:Y:S02]  /*0f20*/  PRMT R26, RZ, 0x7610, R26 ;  /* 0x00007610ff1a7816 */ /* 0x000fe4000000001a */
[----:B------:R-:W-:Y:S02]  /*0f30*/  PRMT R36, RZ, 0x7610, R36 ;  /* 0x00007610ff247816 */ /* 0x000fe40000000024 */
[----:B------:R-:W-:-:S02]  /*0f40*/  PRMT R31, RZ, 0x7610, R31 ;  /* 0x00007610ff1f7816 */ /* 0x000fc4000000001f */
        /* <DEDUP_REMOVED lines=142> */
[----:B------:R-:W-:Y:S02]  /*1830*/  IMAD.MOV.U32 R44, RZ, RZ, 0x3d39bf78 ;  /* 0x3d39bf78ff2c7424 */ /* 0x000fe400078e00ff */
        /* <DEDUP_REMOVED lines=28> */
.L_x_135:
[----:B------:R-:W-:Y:S05]  /*1a00*/  BSYNC B0 ;  /* 0x0000000000007941 */ /* 0x000fea0003800000 */
.L_x_134:
[----:B------:R-:W-:Y:S01]  /*1a10*/  HADD2.F32 R19, -RZ, R19.H0_H0 ;  /* 0x20000013ff137230 */ /* 0x000fe20000004100 */
[----:B------:R-:W-:Y:S01]  /*1a20*/  BSSY B0, `(.L_x_136) ;  /* 0x0000023000007945 */ /* 0x000fe20003800000 */
[----:B------:R-:W-:-:S03]  /*1a30*/  FSETP.GTU.FTZ.AND P4, PT, R18, 20, PT ;  /* 0x41a000001200780b */ /* 0x000fc60003f9c000 */
[----:B------:R-:W-:Y:S01]  /*1a40*/  FADD.FTZ R19, R19, UR4 ;  /* 0x0000000413137e21 */ /* 0x000fe20008010000 */
        /* <DEDUP_REMOVED lines=32> */
.L_x_137:
[----:B------:R-:W-:Y:S05]  /*1c50*/  BSYNC B0 ;  /* 0x0000000000007941 */ /* 0x000fea0003800000 */
.L_x_136:
        /* <DEDUP_REMOVED lines=38> */
.L_x_139:
[----:B------:R-:W-:Y:S05]  /*1ec0*/  BSYNC B0 ;  /* 0x0000000000007941 */ /* 0x000fea0003800000 */
.L_x_138:
        /* <DEDUP_REMOVED lines=36> */
.L_x_141:
[----:B------:R-:W-:Y:S05]  /*2110*/  BSYNC B0 ;  /* 0x0000000000007941 */ /* 0x000fea0003800000 */
.L_x_140:
        /* <DEDUP_REMOVED lines=38> */
.L_x_143:
[----:B------:R-:W-:Y:S05]  /*2380*/  BSYNC B0 ;  /* 0x0000000000007941 */ /* 0x000fea0003800000 */
.L_x_142:
        /* <DEDUP_REMOVED lines=36> */
.L_x_145:
[----:B------:R-:W-:Y:S05]  /*25d0*/  BSYNC B0 ;  /* 0x0000000000007941 */ /* 0x000fea0003800000 */
.L_x_144:
        /* <DEDUP_REMOVED lines=38> */
.L_x_147:
[----:B------:R-:W-:Y:S05]  /*2840*/  BSYNC B0 ;  /* 0x0000000000007941 */ /* 0x000fea0003800000 */
.L_x_146:
        /* <DEDUP_REMOVED lines=37> */
.L_x_149:
[----:B------:R-:W-:Y:S05]  /*2aa0*/  BSYNC B0 ;  /* 0x0000000000007941 */ /* 0x000fea0003800000 */
.L_x_148:
        /* <DEDUP_REMOVED lines=42> */
.L_x_151:
[----:B------:R-:W-:Y:S05]  /*2d50*/  BSYNC B0 ;  /* 0x0000000000007941 */ /* 0x000fea0003800000 */
.L_x_150:
        /* <DEDUP_REMOVED lines=40> */
.L_x_153:
[----:B------:R-:W-:Y:S05]  /*2fe0*/  BSYNC B0 ;  /* 0x0000000000007941 */ /* 0x000fea0003800000 */
.L_x_152:
        /* <DEDUP_REMOVED lines=46> */
.L_x_155:
[----:B------:R-:W-:Y:S05]  /*32d0*/  BSYNC B0 ;  /* 0x0000000000007941 */ /* 0x000fea0003800000 */
.L_x_154:
        /* <DEDUP_REMOVED lines=33> */
.L_x_157:
[----:B------:R-:W-:Y:S05]  /*34f0*/  BSYNC B0 ;  /* 0x0000000000007941 */ /* 0x000fea0003800000 */
.L_x_156:
        /* <DEDUP_REMOVED lines=30> */
[----:B------:R-:W-:-:S04]  /*36e0*/  @P0 IMAD.MOV.U32 R40, RZ, RZ, 0x7f800000 ;  /* 0x7f800000ff280424 */ /* 0x000fc800078e00ff */
[----:B------:R-:W-:-:S05]  /*36f0*/  @P0 FFMA.FTZ R24, R43, R40, +INF ;  /* 0x7f8000002b180423 */ /* 0x000fca0000010028 */
[----:B------:R-:W-:Y:S02]  /*3700*/  FSEL R24, R24, -RZ, P1 ;  /* 0x800000ff18187208 */ /* 0x000fe40000800000 */
.L_x_159:
[----:B------:R-:W-:Y:S05]  /*3710*/  BSYNC B0 ;  /* 0x0000000000007941 */ /* 0x000fea0003800000 */
.L_x_158:
        /* <DEDUP_REMOVED lines=33> */
.L_x_161:
[----:B------:R-:W-:Y:S05]  /*3930*/  BSYNC B0 ;  /* 0x0000000000007941 */ /* 0x000fea0003800000 */
.L_x_160:
        /* <DEDUP_REMOVED lines=33> */
.L_x_163:
[----:B------:R-:W-:Y:S05]  /*3b50*/  BSYNC B0 ;  /* 0x0000000000007941 */ /* 0x000fea0003800000 */
.L_x_162:
        /* <DEDUP_REMOVED lines=33> */
.L_x_165:
[----:B------:R-:W-:Y:S05]  /*3d70*/  BSYNC B0 ;  /* 0x0000000000007941 */ /* 0x000fea0003800000 */
.L_x_164:
        /* <DEDUP_REMOVED lines=20> */
.L_x_172:
        /* <DEDUP_REMOVED lines=20> */
[----:B------:R-:W-:Y:S01]  /*4000*/  IMAD.U32 R47, RZ, RZ, UR7 ;  /* 0x00000007ff2f7e24 */ /* 0x000fe2000f8e00ff */
        /* <DEDUP_REMOVED lines=569> */
[----:B0-----:R-:W-:-:S02]  /*63a0*/  FMUL.FTZ R41, R43, R144 ;  /* 0x000000902b297220 */ /* 0x001fc40000410000 */
[----:B----4-:R-:W-:Y:S01]  /*63b0*/  IMAD.SHL.U32 R152, R40, 0x2, RZ ;  /* 0x0000000228987824 */ /* 0x010fe200078e00ff */
[----:B------:R-:W-:Y:S01]  /*63c0*/  SHF.L.U32 R141, R150, 0x1, RZ ;  /* 0x00000001968d7819 */ /* 0x000fe200000006ff */
[C---:B-1----:R-:W-:Y:S01]  /*63d0*/  FMUL.FTZ R40, R43.reuse, R146 ;  /* 0x000000922b287220 */ /* 0x042fe20000410000 */
[----:B------:R-:W-:Y:S01]  /*63e0*/  SHF.L.U32 R150, R148, 0x1, RZ ;  /* 0x0000000194967819 */ /* 0x000fe200000006ff */
[C---:B--2---:R-:W-:Y:S02]  /*63f0*/  FFMA.FTZ R148, R48.reuse, R145, R41 ;  /* 0x0000009130947223 */ /* 0x044fe40000010029 */
[CC--:B---3--:R-:W-:Y:S02]  /*6400*/  FMUL.FTZ R41, R43.reuse, R147.reuse ;  /* 0x000000932b297220 */ /* 0x0c8fe40000410000 */
[----:B------:R-:W-:Y:S02]  /*6410*/  FFMA.FTZ R147, R48, R147, -R40 ;  /* 0x0000009330937223 */ /* 0x000fe40000010828 */
[----:B------:R-:W-:-:S02]  /*6420*/  FMUL.FTZ R145, R43, R145 ;  /* 0x000000912b917220 */ /* 0x000fc40000410000 */
[----:B------:R-:W-:Y:S02]  /*6430*/  FFMA.FTZ R146, R48, R146, R41 ;  /* 0x0000009230927223 */ /* 0x000fe40000010029 */
[----:B------:R-:W-:Y:S01]  /*6440*/  @P0 FADD.FTZ R50, R50, R147 ;  /* 0x0000009332320221 */ /* 0x000fe20000010000 */
[----:B------:R-:W-:Y:S01]  /*6450*/  FSEL R40, R43, R148, !P0 ;  /* 0x000000942b287208 */ /* 0x000fe20004000000 */
[----:B------:R-:W-:Y:S02]  /*6460*/  @P0 FFMA.FTZ R48, R48, R144, -R145 ;  /* 0x0000009030300223 */ /* 0x000fe40000010891 */
        /* <DEDUP_REMOVED lines=122> */
[----:B------:R-:W0:Y:S01]  /*6c10*/  SHFL.UP PT, R52, R51, 0x10, RZ ;  /* 0x0600000033347989 */ /* 0x000e2200000e00ff */
[----:B------:R-:W-:Y:S01]  /*6c20*/  IMAD.SHL.U32 R127, R127, 0x2, RZ ;  /* 0x000000027f7f7824 */ /* 0x000fe200078e00ff */
[----:B------:R-:W-:Y:S01]  /*6c30*/  SHF.L.U32 R148, R148, 0x1, RZ ;  /* 0x0000000194947819 */ /* 0x000fe200000006ff */
[----:B------:R-:W-:Y:S01]  /*6c40*/  FMUL.FTZ R41, R40, R41 ;  /* 0x0000002928297220 */ /* 0x000fe20000410000 */
        /* <DEDUP_REMOVED lines=165> */
[C---:B------:R-:W-:Y:S02]  /*76a0*/  @P0 FFMA.FTZ R161, R48.reuse, R161, R45 ;  /* 0x000000a130a10223 */ /* 0x040fe4000001002d */
[C---:B------:R-:W-:Y:S02]  /*76b0*/  @P0 FFMA.FTZ R158, R48.reuse, R158, -R44 ;  /* 0x0000009e309e0223 */ /* 0x040fe4000001082c */
[C---:B------:R-:W-:Y:S02]  /*76c0*/  FMUL.FTZ R45, R49.reuse, R53 ;  /* 0x00000035312d7220 */ /* 0x040fe40000410000 */
[----:B------:R-:W-:Y:S01]  /*76d0*/  FMUL.FTZ R44, R49, R163 ;  /* 0x000000a3312c7220 */ /* 0x000fe20000410000 */
[----:B------:R-:W-:Y:S01]  /*76e0*/  MOV R49, R161 ;  /* 0x000000a100317202 */ /* 0x000fe20000000f00 */
[C---:B------:R-:W-:Y:S02]  /*76f0*/  FFMA.FTZ R45, R48.reuse, R163, -R45 ;  /* 0x000000a3302d7223 */ /* 0x040fe4000001082d */
[----:B------:R-:W-:Y:S01]  /*7700*/  FFMA.FTZ R44, R48, R53, R44 ;  /* 0x00000035302c7223 */ /* 0x000fe2000001002c */
[----:B------:R-:W-:Y:S01]  /*7710*/  MOV R48, R158 ;  /* 0x0000009e00307202 */ /* 0x000fe20000000f00 */
[----:B------:R-:W-:Y:S01]  /*7720*/  @P0 FADD.FTZ R163, R50, R45 ;  /* 0x0000002d32a30221 */ /* 0x000fe20000010000 */
[----:B------:R-:W-:Y:S01]  /*7730*/  MOV R45, R41 ;  /* 0x00000029002d7202 */ /* 0x000fe20000000f00 */
[----:B------:R-:W-:Y:S01]  /*7740*/  @P0 FADD.FTZ R53, R51, R44 ;  /* 0x0000002c33350221 */ /* 0x000fe20000010000 */
[----:B------:R-:W-:-:S02]  /*7750*/  MOV R44, R40 ;  /* 0x00000028002c7202 */ /* 0x000fc40000000f00 */
[----:B------:R-:W-:Y:S01]  /*7760*/  MOV R50, R163 ;  /* 0x000000a300327202 */ /* 0x000fe20000000f00 */
[----:B------:R-:W-:Y:S01]  /*7770*/  IMAD.MOV.U32 R51, RZ, RZ, R53 ;  /* 0x000000ffff337224 */ /* 0x000fe200078e0035 */
[----:B------:R-:W-:Y:S05]  /*7780*/  BRA `(.L_x_169) ;  /* 0x0000010000007947 */ /* 0x000fea0003800000 */
.L_x_168:
[----:B-1234-:R-:W-:Y:S01]  /*7790*/  ISETP.NE.AND P0, PT, R4, RZ, PT ;  /* 0x000000ff0400720c */ /* 0x01efe20003f05270 */
[C---:B------:R-:W-:Y:S02]  /*77a0*/  FMUL.FTZ R44, R162.reuse, R43 ;  /* 0x0000002ba22c7220 */ /* 0x040fe40000410000 */
[----:B------:R-:W-:Y:S02]  /*77b0*/  FMUL.FTZ R45, R162, R40 ;  /* 0x00000028a22d7220 */ /* 0x000fe40000410000 */
[C---:B------:R-:W-:Y:S02]  /*77c0*/  FFMA.FTZ R44, R52.reuse, R42, -R44 ;  /* 0x0000002a342c7223 */ /* 0x040fe4000001082c */
[----:B------:R-:W-:Y:S02]  /*77d0*/  FFMA.FTZ R45, R52, R41, R45 ;  /* 0x00000029342d7223 */ /* 0x000fe4000001002d */
[----:B------:R-:W-:-:S02]  /*77e0*/  FADD.FTZ R46, R46, R44 ;  /* 0x0000002c2e2e7221 */ /* 0x000fc40000010000 */
[CC--:B------:R-:W-:Y:S02]  /*77f0*/  FMUL.FTZ R44, R162.reuse, R41.reuse ;  /* 0x00000029a22c7220 */ /* 0x0c0fe40000410000 */
[----:B------:R0:W-:Y:S01]  /*7800*/  @!P0 STS.128 [0x2150], R40 ;  /* 0x00215028ff008388 */ /* 0x0001e20000000c00 */
[----:B------:R-:W-:Y:S01]  /*7810*/  FMUL.FTZ R162, R162, R42 ;  /* 0x0000002aa2a27220 */ /* 0x000fe20000410000 */
[-C--:B------:R-:W-:Y:S01]  /*7820*/  @!P0 MOV R48, R40.reuse ;  /* 0x0000002800308202 */ /* 0x080fe20000000f00 */
[C---:B------:R-:W-:Y:S01]  /*7830*/  FFMA.FTZ R44, R52.reuse, R40, -R44 ;  /* 0x00000028342c7223 */ /* 0x040fe2000001082c */
[----:B------:R-:W-:Y:S01]  /*7840*/  @!P0 MOV R49, R41 ;  /* 0x0000002900318202 */ /* 0x000fe20000000f00 */
[-C--:B------:R-:W-:Y:S01]  /*7850*/  FFMA.FTZ R162, R52, R43.reuse, R162 ;  /* 0x0000002b34a27223 */ /* 0x080fe200000100a2 */
[----:B------:R-:W-:Y:S02]  /*7860*/  @!P0 MOV R50, R42 ;  /* 0x0000002a00328202 */ /* 0x000fe40000000f00 */
[----:B------:R-:W-:Y:S01]  /*7870*/  @!P0 MOV R51, R43 ;  /* 0x0000002b00338202 */ /* 0x000fe20000000f00 */
[----:B------:R-:W-:-:S02]  /*7880*/  FADD.FTZ R47, R47, R162 ;  /* 0x000000a22f2f7221 */ /* 0x000fc40000010000 */
.L_x_169:
[----:B------:R-:W-:Y:S05]  /*7890*/  BSYNC B0 ;  /* 0x0000000000007941 */ /* 0x000fea0003800000 */
.L_x_167:
        /* <DEDUP_REMOVED lines=129> */
.L_x_171:
[----:B------:R-:W-:Y:S05]  /*80b0*/  BSYNC B0 ;  /* 0x0000000000007941 */ /* 0x000fea0003800000 */
.L_x_170:
        /* <DEDUP_REMOVED lines=119> */
.L_x_166:
[----:B------:R-:W-:Y:S01]  /*8830*/  BAR.SYNC.DEFER_BLOCKING 0x0 ;  /* 0x0000000000007b1d */ /* 0x000fe20000010000 */
[----:B------:R-:W-:Y:S01]  /*8840*/  F2FP.PACK_AB R12, R61, R60 ;  /* 0x0000003c3d0c723e */ /* 0x000fe200000000ff */
[----:B------:R-:W-:Y:S01]  /*8850*/  IMAD.IADD R103, R5, 0x1, R4 ;  /* 0x0000000105677824 */ /* 0x000fe200078e0204 */
[----:B------:R-:W-:Y:S01]  /*8860*/  F2FP.PACK_AB R13, R63, R62 ;  /* 0x0000003e3f0d723e */ /* 0x000fe200000000ff */
[----:B------:R-:W-:Y:S01]  /*8870*/  USHF.L.U32 UR14, UR6, 0xb, URZ ;  /* 0x0000000b060e7899 */ /* 0x000fe2000800063f */
[C---:B------:R-:W-:Y:S01]  /*8880*/  PRMT R14, R12.reuse, 0x7610, R14 ;  /* 0x000076100c0e7816 */ /* 0x040fe2000000000e */
[----:B------:R-:W-:Y:S01]  /*8890*/  ULDC UR7, c[0x0][0x200] ;  /* 0x0000800000077ab9 */ /* 0x000fe20000000800 */
[----:B------:R-:W-:Y:S01]  /*88a0*/  PRMT R15, R12, 0x7632, R15 ;  /* 0x000076320c0f7816 */ /* 0x000fe2000000000f */
[----:B------:R-:W-:Y:S01]  /*88b0*/  UIMAD UR7, UR24, UR7, URZ ;  /* 0x00000007180772a4 */ /* 0x000fe2000f8e023f */
[----:B------:R-:W-:Y:S01]  /*88c0*/  F2FP.PACK_AB R12, R65, R64 ;  /* 0x00000040410c723e */ /* 0x000fe200000000ff */
[----:B------:R-:W-:Y:S01]  /*88d0*/  USHF.R.S32.HI UR15, URZ, 0x1f, UR14 ;  /* 0x0000001f3f0f7899 */ /* 0x000fe2000801140e */
[C---:B------:R-:W-:Y:S01]  /*88e0*/  PRMT R16, R13.reuse, 0x7610, R16 ;  /* 0x000076100d107816 */ /* 0x040fe20000000010 */
[----:B------:R-:W-:Y:S01]  /*88f0*/  BSSY B0, `(.L_x_173) ;  /* 0x000007e000007945 */ /* 0x000fe20003800000 */
[----:B------:R-:W-:-:S02]  /*8900*/  PRMT R17, R13, 0x7632, R17 ;  /* 0x000076320d117816 */ /* 0x000fc40000000011 */
[C---:B------:R-:W-:Y:S02]  /*8910*/  PRMT R18, R12.reuse, 0x7610, R18 ;  /* 0x000076100c127816 */ /* 0x040fe40000000012 */
[----:B------:R-:W-:Y:S02]  /*8920*/  PRMT R19, R12, 0x7632, R19 ;  /* 0x000076320c137816 */ /* 0x000fe40000000013 */
[CC--:B------:R-:W-:Y:S02]  /*8930*/  IADD3 R116, R5.reuse, R4.reuse, RZ ;  /* 0x0000000405747210 */ /* 0x0c0fe40007ffe0ff */
[CC--:B------:R-:W-:Y:S02]  /*8940*/  IADD3 R118, R5.reuse, R4.reuse, RZ ;  /* 0x0000000405767210 */ /* 0x0c0fe40007ffe0ff */
[CC--:B------:R-:W-:Y:S01]  /*8950*/  IADD3 R108, R5.reuse, R4.reuse, RZ ;  /* 0x00000004056c7210 */ /* 0x0c0fe20007ffe0ff */
[----:B------:R0:W-:Y:S01]  /*8960*/  STS.U16 [R11+0x2], R15 ;  /* 0x0000020f0b007388 */ /* 0x0001e20000000400 */
[----:B------:R-:W-:-:S02]  /*8970*/  IADD3 R110, R5, R4, RZ ;  /* 0x00000004056e7210 */ /* 0x000fc40007ffe0ff */
[CC--:B------:R-:W-:Y:S01]  /*8980*/  IADD3 R112, R5.reuse, R4.reuse, RZ ;  /* 0x0000000405707210 */ /* 0x0c0fe20007ffe0ff */
[----:B------:R1:W-:Y:S01]  /*8990*/  STS.U16 [R11], R14 ;  /* 0x0000000e0b007388 */ /* 0x0003e20000000400 */
[CC--:B------:R-:W-:Y:S02]  /*89a0*/  IADD3 R114, R5.reuse, R4.reuse, RZ ;  /* 0x0000000405727210 */ /* 0x0c0fe40007ffe0ff */
[CC--:B------:R-:W-:Y:S01]  /*89b0*/  IADD3 R100, R5.reuse, R4.reuse, RZ ;  /* 0x0000000405647210 */ /* 0x0c0fe20007ffe0ff */
[----:B------:R2:W-:Y:S01]  /*89c0*/  STS.U16 [R11+0x4], R16 ;  /* 0x000004100b007388 */ /* 0x0005e20000000400 */
[CC--:B------:R-:W-:Y:S02]  /*89d0*/  IADD3 R102, R5.reuse, R4.reuse, RZ ;  /* 0x0000000405667210 */ /* 0x0c0fe40007ffe0ff */
[CC--:B------:R-:W-:Y:S01]  /*89e0*/  IADD3 R104, R5.reuse, R4.reuse, RZ ;  /* 0x0000000405687210 */ /* 0x0c0fe20007ffe0ff */
[----:B------:R3:W-:Y:S01]  /*89f0*/  STS.U16 [R11+0x6], R17 ;  /* 0x000006110b007388 */ /* 0x0007e20000000400 */
[----:B------:R-:W-:-:S02]  /*8a00*/  IADD3 R106, R5, R4, RZ ;  /* 0x00000004056a7210 */ /* 0x000fc40007ffe0ff */
[----:B------:R-:W-:Y:S01]  /*8a10*/  F2FP.PACK_AB R12, R67, R66 ;  /* 0x00000042430c723e */ /* 0x000fe200000000ff */
[----:B------:R4:W-:Y:S01]  /*8a20*/  STS.U16 [R11+0x8], R18 ;  /* 0x000008120b007388 */ /* 0x0009e20000000400 */
[----:B------:R-:W-:Y:S02]  /*8a30*/  F2FP.PACK_AB R13, R69, R68 ;  /* 0x00000044450d723e */ /* 0x000fe400000000ff */
[CC--:B------:R-:W-:Y:S01]  /*8a40*/  IADD3 R121, R5.reuse, R4.reuse, RZ ;  /* 0x0000000405797210 */ /* 0x0c0fe20007ffe0ff */
[----:B------:R-:W-:Y:S01]  /*8a50*/  STS.U16 [R11+0xa], R19 ;  /* 0x00000a130b007388 */ /* 0x000fe20000000400 */
[CC--:B------:R-:W-:Y:S02]  /*8a60*/  IADD3 R120, R5.reuse, R4.reuse, RZ ;  /* 0x0000000405787210 */ /* 0x0c0fe40007ffe0ff */
[----:B------:R-:W-:Y:S02]  /*8a70*/  IADD3 R117, R5, R4, RZ ;  /* 0x0000000405757210 */ /* 0x000fe40007ffe0ff */
[----:B------:R-:W-:-:S02]  /*8a80*/  IADD3 R116, R116, 0x40, RZ ;  /* 0x0000004074747810 */ /* 0x000fc40007ffe0ff */
[CC--:B------:R-:W-:Y:S02]  /*8a90*/  IADD3 R119, R5.reuse, R4.reuse, RZ ;  /* 0x0000000405777210 */ /* 0x0c0fe40007ffe0ff */
[----:B------:R-:W-:Y:S02]  /*8aa0*/  IADD3 R118, R118, 0x20, RZ ;  /* 0x0000002076767810 */ /* 0x000fe40007ffe0ff */
[CC--:B------:R-:W-:Y:S02]  /*8ab0*/  IADD3 R109, R5.reuse, R4.reuse, RZ ;  /* 0x00000004056d7210 */ /* 0x0c0fe40007ffe0ff */
[----:B------:R-:W-:Y:S02]  /*8ac0*/  IADD3 R108, R108, 0xc0, RZ ;  /* 0x000000c06c6c7810 */ /* 0x000fe40007ffe0ff */
        /* <DEDUP_REMOVED lines=8> */
[----:B------:R-:W-:Y:S02]  /*8b50*/  IADD3 R102, R102, 0x120, RZ ;  /* 0x0000012066667810 */ /* 0x000fe40007ffe0ff */
[CC--:B------:R-:W-:Y:S02]  /*8b60*/  IADD3 R105, R5.reuse, R4.reuse, RZ ;  /* 0x0000000405697210 */ /* 0x0c0fe40007ffe0ff */
[----:B------:R-:W-:Y:S02]  /*8b70*/  IADD3 R104, R104, 0x100, RZ ;  /* 0x0000010068687810 */ /* 0x000fe40007ffe0ff */
[----:B------:R-:W-:Y:S02]  /*8b80*/  IADD3 R107, R5, R4, RZ ;  /* 0x00000004056b7210 */ /* 0x000fe40007ffe0ff */
[----:B------:R-:W-:Y:S02]  /*8b90*/  IADD3 R106, R106, 0xe0, RZ ;  /* 0x000000e06a6a7810 */ /* 0x000fe40007ffe0ff */
[----:B------:R-:W-:-:S02]  /*8ba0*/  PRMT R20, R12, 0x7610, R20 ;  /* 0x000076100c147816 */ /* 0x000fc40000000014 */
[----:B0-----:R-:W-:Y:S02]  /*8bb0*/  PRMT R15, R12, 0x7632, R15 ;  /* 0x000076320c0f7816 */ /* 0x001fe4000000000f */
[C---:B------:R-:W-:Y:S01]  /*8bc0*/  PRMT R21, R13.reuse, 0x7610, R21 ;  /* 0x000076100d157816 */ /* 0x040fe20000000015 */
[----:B------:R-:W-:Y:S01]  /*8bd0*/  STS.U16 [R11+0xc], R20 ;  /* 0x00000c140b007388 */ /* 0x000fe20000000400 */
[----:B------:R-:W-:Y:S02]  /*8be0*/  PRMT R22, R13, 0x7632, R22 ;  /* 0x000076320d167816 */ /* 0x000fe40000000016 */
[----:B------:R-:W-:Y:S01]  /*8bf0*/  ISETP.NE.AND P0, PT, R3, RZ, PT ;  /* 0x000000ff0300720c */ /* 0x000fe20003f05270 */
[----:B------:R-:W-:Y:S01]  /*8c00*/  STS.U16 [R11+0xe], R15 ;  /* 0x00000e0f0b007388 */ /* 0x000fe20000000400 */
[----:B-1----:R-:W-:Y:S02]  /*8c10*/  F2FP.PACK_AB R14, R71, R70 ;  /* 0x00000046470e723e */ /* 0x002fe400000000ff */
[----:B------:R-:W-:Y:S01]  /*8c20*/  F2FP.PACK_AB R12, R73, R72 ;  /* 0x00000048490c723e */ /* 0x000fe200000000ff */
[----:B------:R-:W-:Y:S01]  /*8c30*/  STS.U16 [R11+0x10], R21 ;  /* 0x000010150b007388 */ /* 0x000fe20000000400 */
[----:B------:R-:W-:-:S02]  /*8c40*/  F2FP.PACK_AB R13, R75, R74 ;  /* 0x0000004a4b0d723e */ /* 0x000fc400000000ff */
[----:B------:R-:W-:Y:S01]  /*8c50*/  LEA.HI.SX32 R120, R120, R121, 0x1b ;  /* 0x0000007978787211 */ /* 0x000fe200078fdaff */
[----:B------:R0:W-:Y:S01]  /*8c60*/  STS.U16 [R11+0x14], R14 ;  /* 0x0000140e0b007388 */ /* 0x0001e20000000400 */
[----:B------:R-:W-:Y:S02]  /*8c70*/  LEA.HI.SX32 R116, R116, R117, 0x1b ;  /* 0x0000007574747211 */ /* 0x000fe400078fdaff */
[----:B------:R-:W-:Y:S01]  /*8c80*/  LEA.HI.SX32 R118, R118, R119, 0x1b ;  /* 0x0000007776767211 */ /* 0x000fe200078fdaff */
[----:B------:R-:W-:Y:S01]  /*8c90*/  IMAD.SHL.U32 R120, R120, 0x2, RZ ;  /* 0x0000000278787824 */ /* 0x000fe200078e00ff */
[----:B------:R-:W-:Y:S01]  /*8ca0*/  LEA.HI.SX32 R108, R108, R109, 0x1b ;  /* 0x0000006d6c6c7211 */ /* 0x000fe200078fdaff */
[----:B------:R-:W-:Y:S01]  /*8cb0*/  STS.U16 [R11+0x12], R22 ;  /* 0x000012160b007388 */ /* 0x000fe20000000400 */
[----:B------:R-:W-:Y:S02]  /*8cc0*/  LEA.HI.SX32 R110, R110, R111, 0x1b ;  /* 0x0000006f6e6e7211 */ /* 0x000fe400078fdaff */
[----:B------:R-:W-:Y:S01]  /*8cd0*/  LEA.HI.SX32 R112, R112, R113, 0x1b ;  /* 0x0000007170707211 */ /* 0x000fe200078fdaff */
[----:B------:R1:W-:Y:S01]  /*8ce0*/  STS.U16 [R11+0x18], R12 ;  /* 0x0000180c0b007388 */ /* 0x0003e20000000400 */
[----:B------:R-:W-:-:S02]  /*8cf0*/  LEA.HI.SX32 R114, R114, R115, 0x1b ;  /* 0x0000007372727211 */ /* 0x000fc400078fdaff */
[----:B------:R-:W-:Y:S01]  /*8d00*/  LEA.HI.SX32 R100, R100, R101, 0x1b ;  /* 0x0000006564647211 */ /* 0x000fe200078fdaff */
[----:B------:R5:W-:Y:S01]  /*8d10*/  STS.U16 [R11+0x1c], R13 ;  /* 0x00001c0d0b007388 */ /* 0x000be20000000400 */
[----:B------:R-:W-:Y:S02]  /*8d20*/  LEA.HI.SX32 R102, R102, R103, 0x1b ;  /* 0x0000006766667211 */ /* 0x000fe400078fdaff */
[----:B------:R-:W-:Y:S02]  /*8d30*/  LEA.HI.SX32 R104, R104, R105, 0x1b ;  /* 0x0000006968687211 */ /* 0x000fe400078fdaff */
[----:B------:R-:W-:Y:S02]  /*8d40*/  LEA.HI.SX32 R106, R106, R107, 0x1b ;  /* 0x0000006b6a6a7211 */ /* 0x000fe400078fdaff */
[----:B--2---:R-:W-:Y:S02]  /*8d50*/  PRMT R16, R14, 0x7632, R16 ;  /* 0x000076320e107816 */ /* 0x004fe40000000010 */
[----:B---3--:R-:W-:-:S02]  /*8d60*/  PRMT R17, R12, 0x7632, R17 ;  /* 0x000076320c117816 */ /* 0x008fc40000000011 */
[----:B----4-:R-:W-:Y:S01]  /*8d70*/  PRMT R18, R13, 0x7632, R18 ;  /* 0x000076320d127816 */ /* 0x010fe20000000012 */
[----:B------:R-:W-:Y:S01]  /*8d80*/  STS.U16 [R11+0x16], R16 ;  /* 0x000016100b007388 */ /* 0x000fe20000000400 */
[----:B------:R-:W-:Y:S02]  /*8d90*/  SHF.L.U32 R118, R118, 0x1, RZ ;  /* 0x0000000176767819 */ /* 0x000fe400000006ff */
[----:B------:R-:W-:Y:S01]  /*8da0*/  SHF.L.U32 R116, R116, 0x1, RZ ;  /* 0x0000000174747819 */ /* 0x000fe200000006ff */
[----:B------:R-:W-:Y:S01]  /*8db0*/  STS.U16 [R11+0x1a], R17 ;  /* 0x00001a110b007388 */ /* 0x000fe20000000400 */
[----:B------:R-:W-:Y:S02]  /*8dc0*/  SHF.L.U32 R114, R114, 0x1, RZ ;  /* 0x0000000172727819 */ /* 0x000fe400000006ff */
[----:B------:R-:W-:Y:S01]  /*8dd0*/  SHF.L.U32 R112, R112, 0x1, RZ ;  /* 0x0000000170707819 */ /* 0x000fe200000006ff */
[----:B------:R-:W-:Y:S01]  /*8de0*/  STS.U16 [R11+0x1e], R18 ;  /* 0x00001e120b007388 */ /* 0x000fe20000000400 */
[----:B------:R-:W-:Y:S01]  /*8df0*/  SHF.L.U32 R110, R110, 0x1, RZ ;  /* 0x000000016e6e7819 */ /* 0x000fe200000006ff */
[----:B------:R-:W-:-:S06]  /*8e00*/  NOP ;  /* 0x0000000000007918 */ /* 0x000fcc0000000000 */
[----:B------:R-:W-:Y:S01]  /*8e10*/  SHF.L.U32 R108, R108, 0x1, RZ ;  /* 0x000000016c6c7819 */ /* 0x000fe200000006ff */
[----:B------:R-:W-:Y:S01]  /*8e20*/  LDS.U16 R21, [R120] ;  /* 0x0000000078157984 */ /* 0x000fe20000000400 */
[----:B------:R-:W-:Y:S02]  /*8e30*/  SHF.L.U32 R106, R106, 0x1, RZ ;  /* 0x000000016a6a7819 */ /* 0x000fe400000006ff */
[----:B------:R-:W-:Y:S01]  /*8e40*/  SHF.L.U32 R104, R104, 0x1, RZ ;  /* 0x0000000168687819 */ /* 0x000fe200000006ff */
[----:B------:R-:W-:Y:S01]  /*8e50*/  LDS.U16 R25, [R118+0x40] ;  /* 0x0000400076197984 */ /* 0x000fe20000000400 */
[----:B------:R-:W-:Y:S02]  /*8e60*/  SHF.L.U32 R102, R102, 0x1, RZ ;  /* 0x0000000166667819 */ /* 0x000fe400000006ff */
[----:B------:R-:W-:Y:S01]  /*8e70*/  SHF.L.U32 R100, R100, 0x1, RZ ;  /* 0x0000000164647819 */ /* 0x000fe200000006ff */
[----:B------:R-:W-:Y:S01]  /*8e80*/  LDS.U16 R27, [R116+0x80] ;  /* 0x00008000741b7984 */ /* 0x000fe20000000400 */
[----:B0-----:R-:W-:-:S02]  /*8e90*/  MOV R14, UR17 ;  /* 0x00000011000e7c02 */ /* 0x001fc40008000f00 */
[----:B------:R-:W-:Y:S01]  /*8ea0*/  MOV R23, UR7 ;  /* 0x0000000700177c02 */ /* 0x000fe20008000f00 */
[----:B------:R-:W-:Y:S01]  /*8eb0*/  LDS.U16 R29, [R114+0xc0] ;  /* 0x0000c000721d7984 */ /* 0x000fe20000000400 */
[----:B------:R-:W-:Y:S02]  /*8ec0*/  SHF.R.S32.HI R59, RZ, 0x1f, R6 ;  /* 0x0000001fff3b7819 */ /* 0x000fe40000011406 */
[----:B-1----:R-:W-:Y:S01]  /*8ed0*/  IADD3 R12, P2, R6, UR14, RZ ;  /* 0x0000000e060c7c10 */ /* 0x002fe2000ff5e0ff */
[----:B------:R-:W-:Y:S01]  /*8ee0*/  LDS.U16 R31, [R112+0x100] ;  /* 0x00010000701f7984 */ /* 0x000fe20000000400 */
[C---:B------:R-:W-:Y:S02]  /*8ef0*/  IMAD R23, R2.reuse, c[0x0][0x204], R23 ;  /* 0x0000810002177a24 */ /* 0x040fe400078e0217 */
[----:B-----5:R-:W-:Y:S01]  /*8f00*/  IADD3.X R13, R59, UR15, RZ, P2, !PT ;  /* 0x0000000f3b0d7c10 */ /* 0x020fe200097fe4ff */
        /* <DEDUP_REMOVED lines=11> */
[----:B------:R0:W-:Y:S04]  /*8fc0*/  @!P0 STS [0x1080], R14 ;  /* 0x0010800eff008388 */ /* 0x0001e80000000800 */
[----:B------:R-:W-:Y:S01]  /*8fd0*/  BAR.SYNC.DEFER_BLOCKING 0x0 ;  /* 0x0000000000007b1d */ /* 0x000fe20000010000 */
[----:B0-----:R-:W-:-:S05]  /*8fe0*/  IMAD.WIDE.U32 R14, R2, c[0x0][0x200], RZ ;  /* 0x00008000020e7a25 */ /* 0x001fca00078e00ff */
[----:B------:R-:W0:Y:S02]  /*8ff0*/  LDS R57, [0x1080] ;  /* 0x00108000ff397984 */ /* 0x000e240000000800 */
[----:B0-----:R-:W-:-:S13]  /*9000*/  ISETP.GE.AND P1, PT, R6, R57, PT ;  /* 0x000000390600720c */ /* 0x001fda0003f26270 */
[----:B------:R-:W-:Y:S05]  /*9010*/  @P1 BRA `(.L_x_174) ;  /* 0x000000b000001947 */ /* 0x000fea0003800000 */
[----:B------:R-:W-:Y:S01]  /*9020*/  ULDC UR7, c[0x0][0x208] ;  /* 0x0000820000077ab9 */ /* 0x000fe20000000800 */
[----:B------:R-:W-:Y:S01]  /*9030*/  IMAD.WIDE.U32 R16, R2, c[0x0][0x200], R12 ;  /* 0x0000800002107a25 */ /* 0x000fe200078e000c */
[----:B------:R-:W-:-:S04]  /*9040*/  UIMAD UR7, UR21, UR7, URZ ;  /* 0x00000007150772a4 */ /* 0x000fc8000f8e023f */
[----:B------:R-:W-:Y:S02]  /*9050*/  IADD3 R17, R23, R17, RZ ;  /* 0x0000001117117210 */ /* 0x000fe40007ffe0ff */
[----:B------:R-:W-:-:S03]  /*9060*/  MOV R19, UR7 ;  /* 0x0000000700137c02 */ /* 0x000fc60008000f00 */
[----:B------:R-:W-:-:S04]  /*9070*/  IMAD.WIDE.U32 R16, R0, c[0x0][0x208], R16 ;  /* 0x0000820000107a25 */ /* 0x000fc800078e0010 */
[----:B------:R-:W-:Y:S01]  /*9080*/  IMAD R19, R0, c[0x0][0x20c], R19 ;  /* 0x0000830000137a24 */ /* 0x000fe200078e0213 */
[----:B------:R-:W-:-:S04]  /*9090*/  LEA R18, P1, R16, c[0x0][0x258], 0x1 ;  /* 0x0000960010127a11 */ /* 0x000fc800078208ff */
[----:B------:R-:W-:-:S04]  /*90a0*/  IADD3 R17, R17, R19, RZ ;  /* 0x0000001311117210 */ /* 0x000fc80007ffe0ff */
[----:B------:R-:W-:-:S05]  /*90b0*/  LEA.HI.X R19, R16, c[0x0][0x25c], R17, 0x1, P1 ;  /* 0x0000970010137a11 */ /* 0x000fca00008f0c11 */
[----:B------:R0:W-:Y:S02]  /*90c0*/  STG.E.U16 [R18.64], R21 ;  /* 0x0000001512007986 */ /* 0x0001e4000c101516 */
.L_x_174:
[----:B------:R-:W-:Y:S05]  /*90d0*/  BSYNC B0 ;  /* 0x0000000000007941 */ /* 0x000fea0003800000 */
.L_x_173:
[----:B------:R-:W-:Y:S01]  /*90e0*/  ULDC UR7, c[0x0][0x208] ;  /* 0x0000820000077ab9 */ /* 0x000fe20000000800 */
[----:B------:R-:W-:Y:S01]  /*90f0*/  IADD3 R15, R15, R23, RZ ;  /* 0x000000170f0f7210 */ /* 0x000fe20007ffe0ff */
[----:B------:R-:W-:Y:S01]  /*9100*/  UIMAD UR7, UR21, UR7, URZ ;  /* 0x00000007150772a4 */ /* 0x000fe2000f8e023f */
[C---:B0-----:R-:W-:Y:S01]  /*9110*/  LEA R19, P1, R6.reuse, c[0x0][0x258], 0x1 ;  /* 0x0000960006137a11 */ /* 0x041fe200078208ff */
[----:B------:R-:W-:Y:S01]  /*9120*/  IMAD.U32 R35, RZ, RZ, UR15 ;  /* 0x0000000fff237e24 */ /* 0x000fe2000f8e00ff */
[----:B------:R-:W-:Y:S01]  /*9130*/  LOP3.LUT R17, R6, 0x40, RZ, 0xfc, !PT ;  /* 0x0000004006117812 */ /* 0x000fe200078efcff */
[----:B------:R-:W-:Y:S01]  /*9140*/  IMAD.WIDE.U32 R14, R0, c[0x0][0x208], R14 ;  /* 0x00008200000e7a25 */ /* 0x000fe200078e000e */
[----:B------:R-:W-:Y:S02]  /*9150*/  LEA.HI.X R20, R6, c[0x0][0x25c], R59, 0x1, P1 ;  /* 0x0000970006147a11 */ /* 0x000fe400008f0c3b */
[----:B------:R-:W-:Y:S01]  /*9160*/  MOV R21, UR7 ;  /* 0x0000000700157c02 */ /* 0x000fe20008000f00 */
[----:B------:R-:W-:Y:S01]  /*9170*/  ULDC UR7, c[0x0][0x1f0] ;  /* 0x00007c0000077ab9 */ /* 0x000fe20000000800 */
[----:B------:R-:W-:Y:S01]  /*9180*/  IADD3 R18, P2, R14, UR14, RZ ;  /* 0x0000000e0e127c10 */ /* 0x000fe2000ff5e0ff */
[----:B------:R-:W-:Y:S01]  /*9190*/  UIMAD UR7, UR24, UR7, URZ ;  /* 0x00000007180772a4 */ /* 0x000fe2000f8e023f */
[----:B------:R-:W-:Y:S01]  /*91a0*/  LOP3.LUT R16, R6, 0x20, RZ, 0xfc, !PT ;  /* 0x0000002006107812 */ /* 0x000fe200078efcff */
[----:B------:R-:W-:Y:S01]  /*91b0*/  IMAD R21, R0, c[0x0][0x20c], R21 ;  /* 0x0000830000157a24 */ /* 0x000fe200078e0215 */
[----:B------:R-:W-:-:S02]  /*91c0*/  LEA R14, P1, R18, R19, 0x1 ;  /* 0x00000013120e7211 */ /* 0x000fc400078208ff */
[-C--:B------:R-:W-:Y:S02]  /*91d0*/  ISETP.GE.AND P3, PT, R17, R57.reuse, PT ;  /* 0x000000391100720c */ /* 0x080fe40003f66270 */
[----:B------:R-:W-:Y:S02]  /*91e0*/  IADD3.X R15, R21, UR15, R15, P2, !PT ;  /* 0x0000000f150f7c10 */ /* 0x000fe400097fe40f */
[----:B------:R-:W-:Y:S02]  /*91f0*/  ISETP.GE.AND P2, PT, R16, R57, PT ;  /* 0x000000391000720c */ /* 0x000fe40003f46270 */
[----:B------:R-:W-:Y:S02]  /*9200*/  LEA.HI.X R15, R18, R20, R15, 0x1, P1 ;  /* 0x00000014120f7211 */ /* 0x000fe400008f0c0f */
[C---:B------:R-:W-:Y:S02]  /*9210*/  LOP3.LUT R18, R6.reuse, 0x60, RZ, 0xfc, !PT ;  /* 0x0000006006127812 */ /* 0x040fe400078efcff */
[----:B------:R-:W-:-:S02]  /*9220*/  LOP3.LUT R21, R6, 0xc0, RZ, 0xfc, !PT ;  /* 0x000000c006157812 */ /* 0x000fc400078efcff */
[-C--:B------:R-:W-:Y:S01]  /*9230*/  ISETP.GE.AND P1, PT, R18, R57.reuse, PT ;  /* 0x000000391200720c */ /* 0x080fe20003f26270 */
[----:B------:R-:W-:Y:S01]  /*9240*/  @!P3 STG.E.U16 [R14.64+0x80], R27 ;  /* 0x0000801b0e00b986 */ /* 0x000fe2000c101516 */
[-C--:B------:R-:W-:Y:S02]  /*9250*/  ISETP.GE.AND P5, PT, R21, R57.reuse, PT ;  /* 0x000000391500720c */ /* 0x080fe40003fa6270 */
[C---:B------:R-:W-:Y:S01]  /*9260*/  LOP3.LUT R19, R6.reuse, 0x80, RZ, 0xfc, !PT ;  /* 0x0000008006137812 */ /* 0x040fe200078efcff */
[----:B------:R0:W-:Y:S01]  /*9270*/  @!P2 STG.E.U16 [R14.64+0x40], R25 ;  /* 0x000040190e00a986 */ /* 0x0001e2000c101516 */
[C---:B------:R-:W-:Y:S02]  /*9280*/  LOP3.LUT R20, R6.reuse, 0xa0, RZ, 0xfc, !PT ;  /* 0x000000a006147812 */ /* 0x040fe400078efcff */
[----:B------:R-:W-:Y:S02]  /*9290*/  ISETP.GE.AND P3, PT, R19, R57, PT ;  /* 0x000000391300720c */ /* 0x000fe40003f66270 */
[----:B------:R-:W-:-:S02]  /*92a0*/  LOP3.LUT R22, R6, 0xe0, RZ, 0xfc, !PT ;  /* 0x000000e006167812 */ /* 0x000fc400078efcff */
[C---:B------:R-:W-:Y:S01]  /*92b0*/  LOP3.LUT R23, R6.reuse, 0x100, RZ, 0xfc, !PT ;  /* 0x0000010006177812 */ /* 0x040fe200078efcff */
[----:B------:R1:W-:Y:S01]  /*92c0*/  @!P1 STG.E.U16 [R14.64+0xc0], R29 ;  /* 0x0000c01d0e009986 */ /* 0x0003e2000c101516 */
[----:B------:R-:W-:Y:S02]  /*92d0*/  LOP3.LUT R24, R6, 0x120, RZ, 0xfc, !PT ;  /* 0x0000012006187812 */ /* 0x000fe400078efcff */
[-C--:B------:R-:W-:Y:S01]  /*92e0*/  ISETP.GE.AND P4, PT, R20, R57.reuse, PT ;  /* 0x000000391400720c */ /* 0x080fe20003f86270 */
[----:B------:R-:W-:Y:S01]  /*92f0*/  @!P5 STG.E.U16 [R14.64+0x180], R37 ;  /* 0x000180250e00d986 */ /* 0x000fe2000c101516 */
[----:B0-----:R-:W-:Y:S02]  /*9300*/  LOP3.LUT R25, R6, 0x140, RZ, 0xfc, !PT ;  /* 0x0000014006197812 */ /* 0x001fe400078efcff */
[-C--:B------:R-:W-:Y:S01]  /*9310*/  ISETP.GE.AND P6, PT, R22, R57.reuse, PT ;  /* 0x000000391600720c */ /* 0x080fe20003fc6270 */
[----:B------:R-:W-:Y:S01]  /*9320*/  @!P3 STG.E.U16 [R14.64+0x100], R31 ;  /* 0x0001001f0e00b986 */ /* 0x000fe2000c101516 */
[----:B------:R-:W-:-:S02]  /*9330*/  ISETP.GE.AND P2, PT, R23, R57, PT ;  /* 0x000000391700720c */ /* 0x000fc40003f46270 */
[-C--:B------:R-:W-:Y:S02]  /*9340*/  ISETP.GE.AND P1, PT, R24, R57.reuse, PT ;  /* 0x000000391800720c */ /* 0x080fe40003f26270 */
[----:B------:R-:W-:Y:S02]  /*9350*/  ISETP.GE.AND P5, PT, R25, R57, PT ;  /* 0x000000391900720c */ /* 0x000fe40003fa6270 */
[C---:B------:R-:W-:Y:S01]  /*9360*/  ISETP.GE.AND P3, PT, R6.reuse, UR17, PT ;  /* 0x0000001106007c0c */ /* 0x040fe2000bf66270 */
[----:B------:R0:W-:Y:S01]  /*9370*/  @!P4 STG.E.U16 [R14.64+0x140], R33 ;  /* 0x000140210e00c986 */ /* 0x0001e2000c101516 */
[C---:B------:R-:W-:Y:S02]  /*9380*/  LOP3.LUT R26, R6.reuse, 0x160, RZ, 0xfc, !PT ;  /* 0x00000160061a7812 */ /* 0x040fe400078efcff */
[C---:B------:R-:W-:Y:S01]  /*9390*/  LOP3.LUT R27, R6.reuse, 0x180, RZ, 0xfc, !PT ;  /* 0x00000180061b7812 */ /* 0x040fe200078efcff */
[----:B------:R2:W-:Y:S01]  /*93a0*/  @!P6 STG.E.U16 [R14.64+0x1c0], R39 ;  /* 0x0001c0270e00e986 */ /* 0x0005e2000c101516 */
[----:B------:R-:W-:-:S02]  /*93b0*/  LOP3.LUT R28, R6, 0x1a0, RZ, 0xfc, !PT ;  /* 0x000001a0061c7812 */ /* 0x000fc400078efcff */
[C---:B-1----:R-:W-:Y:S01]  /*93c0*/  LOP3.LUT R29, R6.reuse, 0x1c0, RZ, 0xfc, !PT ;  /* 0x000001c0061d7812 */ /* 0x042fe200078efcff */
[----:B------:R-:W-:Y:S01]  /*93d0*/  @!P2 STG.E.U16 [R14.64+0x200], R41 ;  /* 0x000200290e00a986 */ /* 0x000fe2000c101516 */
[----:B------:R-:W-:Y:S02]  /*93e0*/  LOP3.LUT R30, R6, 0x1e0, RZ, 0xfc, !PT ;  /* 0x000001e0061e7812 */ /* 0x000fe400078efcff */
[-C--:B------:R-:W-:Y:S01]  /*93f0*/  ISETP.GE.AND P2, PT, R27, R57.reuse, PT ;  /* 0x000000391b00720c */ /* 0x080fe20003f46270 */
[----:B------:R-:W-:Y:S01]  /*9400*/  @!P1 STG.E.U16 [R14.64+0x240], R43 ;  /* 0x0002402b0e009986 */ /* 0x000fe2000c101516 */
[-C--:B------:R-:W-:Y:S01]  /*9410*/  ISETP.GE.AND P1, PT, R26, R57.reuse, PT ;  /* 0x000000391a00720c */ /* 0x080fe20003f26270 */
[----:B0-----:R-:W-:Y:S01]  /*9420*/  IMAD.WIDE.U32 R32, R2, c[0x0][0x1f0], RZ ;  /* 0x00007c0002207a25 */ /* 0x001fe200078e00ff */
[-C--:B------:R-:W-:Y:S01]  /*9430*/  ISETP.GE.AND P4, PT, R28, R57.reuse, PT ;  /* 0x000000391c00720c */ /* 0x080fe20003f86270 */
[----:B------:R-:W-:Y:S01]  /*9440*/  @!P5 STG.E.U16 [R14.64+0x280], R45 ;  /* 0x0002802d0e00d986 */ /* 0x000fe2000c101516 */
[----:B------:R-:W-:-:S02]  /*9450*/  ISETP.GE.AND P6, PT, R29, R57, PT ;  /* 0x000000391d00720c */ /* 0x000fc40003fc6270 */
[----:B------:R-:W-:Y:S02]  /*9460*/  ISETP.GE.AND P5, PT, R30, R57, PT ;  /* 0x000000391e00720c */ /* 0x000fe40003fa6270 */
[----:B------:R-:W-:Y:S02]  /*9470*/  MOV R34, UR14 ;  /* 0x0000000e00227c02 */ /* 0x000fe40008000f00 */
[----:B------:R-:W-:Y:S01]  /*9480*/  MOV R31, UR7 ;  /* 0x00000007001f7c02 */ /* 0x000fe20008000f00 */
[----:B------:R-:W-:Y:S01]  /*9490*/  ULDC UR7, c[0x0][0x1f8] ;  /* 0x00007e0000077ab9 */ /* 0x000fe20000000800 */
[----:B------:R-:W-:Y:S01]  /*94a0*/  @!P2 STG.E.U16 [R14.64+0x300], R49 ;  /* 0x000300310e00a986 */ /* 0x000fe2000c101516 */
[C---:B------:R-:W-:Y:S01]  /*94b0*/  @!P3 IMAD.WIDE.U32 R34, R2.reuse, c[0x0][0x1f0], R34 ;  /* 0x00007c000222ba25 */ /* 0x040fe200078e0022 */
[----:B------:R-:W-:Y:S02]  /*94c0*/  UIMAD UR7, UR21, UR7, URZ ;  /* 0x00000007150772a4 */ /* 0x000fe4000f8e023f */
[----:B------:R-:W-:Y:S01]  /*94d0*/  @!P1 STG.E.U16 [R14.64+0x2c0], R47 ;  /* 0x0002c02f0e009986 */ /* 0x000fe2000c101516 */
[----:B------:R-:W-:Y:S01]  /*94e0*/  IMAD R31, R2, c[0x0][0x1f4], R31 ;  /* 0x00007d00021f7a24 */ /* 0x000fe200078e021f */
[----:B------:R-:W-:-:S02]  /*94f0*/  IADD3 R38, P1, R6, 0x20, RZ ;  /* 0x0000002006267810 */ /* 0x000fc40007f3e0ff */
[----:B------:R-:W-:Y:S01]  /*9500*/  @!P4 STG.E.U16 [R14.64+0x340], R51 ;  /* 0x000340330e00c986 */ /* 0x000fe2000c101516 */
[----:B--2---:R-:W-:Y:S02]  /*9510*/  MOV R39, UR7 ;  /* 0x0000000700277c02 */ /* 0x004fe40008000f00 */
[----:B------:R-:W-:Y:S01]  /*9520*/  @!P3 IADD3 R35, R31, R35, RZ ;  /* 0x000000231f23b210 */ /* 0x000fe20007ffe0ff */
[----:B------:R-:W-:Y:S01]  /*9530*/  @!P6 STG.E.U16 [R14.64+0x380], R53 ;  /* 0x000380350e00e986 */ /* 0x000fe2000c101516 */
[----:B------:R-:W-:Y:S01]  /*9540*/  IADD3 R33, R33, R31, RZ ;  /* 0x0000001f21217210 */ /* 0x000fe20007ffe0ff */
[C---:B------:R-:W-:Y:S01]  /*9550*/  IMAD R39, R0.reuse, c[0x0][0x1fc], R39 ;  /* 0x00007f0000277a24 */ /* 0x040fe200078e0227 */
[----:B------:R-:W-:Y:S01]  /*9560*/  IADD3.X R31, RZ, R59, RZ, P1, !PT ;  /* 0x0000003bff1f7210 */ /* 0x000fe20000ffe4ff */
[----:B------:R0:W-:Y:S01]  /*9570*/  @!P5 STG.E.U16 [R14.64+0x3c0], R55 ;  /* 0x0003c0370e00d986 */ /* 0x0001e2000c101516 */
[----:B------:R-:W-:Y:S02]  /*9580*/  @!P3 IMAD.WIDE.U32 R34, R0, c[0x0][0x1f8], R34 ;  /* 0x00007e000022ba25 */ /* 0x000fe400078e0022 */
[----:B------:R-:W-:-:S02]  /*9590*/  SHF.L.U64.HI R31, R38, 0x1, R31 ;  /* 0x00000001261f7819 */ /* 0x000fc4000001021f */
[----:B------:R-:W-:Y:S01]  /*95a0*/  IMAD.WIDE.U32 R36, R0, c[0x0][0x1f8], R32 ;  /* 0x00007e0000247a25 */ /* 0x000fe200078e0020 */
[----:B------:R-:W-:Y:S02]  /*95b0*/  @!P3 IADD3 R33, P1, R6, R34, RZ ;  /* 0x000000220621b210 */ /* 0x000fe40007f3e0ff */
[----:B------:R-:W-:Y:S02]  /*95c0*/  SHF.L.U32 R32, R38, 0x1, RZ ;  /* 0x0000000126207819 */ /* 0x000fe400000006ff */
[----:B------:R-:W-:Y:S02]  /*95d0*/  @!P3 IADD3.X R40, R59, R35, R39, P1, !PT ;  /* 0x000000233b28b210 */ /* 0x000fe40000ffe427 */
[----:B------:R-:W-:Y:S02]  /*95e0*/  @!P3 LEA R34, P1, R33, c[0x0][0x268], 0x1 ;  /* 0x00009a002122ba11 */ /* 0x000fe400078208ff */
[----:B------:R-:W-:Y:S02]  /*95f0*/  IADD3 R38, P2, R36, UR14, RZ ;  /* 0x0000000e24267c10 */ /* 0x000fe4000ff5e0ff */
[----:B------:R-:W-:-:S02]  /*9600*/  IADD3 R36, P4, R32, c[0x0][0x268], RZ ;  /* 0x00009a0020247a10 */ /* 0x000fc40007f9e0ff */
[----:B------:R-:W-:Y:S02]  /*9610*/  @!P3 LEA.HI.X R35, R33, c[0x0][0x26c], R40, 0x1, P1 ;  /* 0x00009b002123ba11 */ /* 0x000fe400008f0c28 */
[----:B------:R-:W-:Y:S01]  /*9620*/  PRMT R33, RZ, 0x7610, R33 ;  /* 0x00007610ff217816 */ /* 0x000fe20000000021 */
[----:B------:R-:W-:Y:S01]  /*9630*/  BAR.SYNC.DEFER_BLOCKING 0x0 ;  /* 0x0000000000007b1d */ /* 0x000fe20000010000 */
[----:B------:R-:W-:Y:S02]  /*9640*/  IADD3.X R39, R39, UR15, R37, P2, !PT ;  /* 0x0000000f27277c10 */ /* 0x000fe400097fe425 */
[----:B------:R-:W-:Y:S02]  /*9650*/  IADD3.X R37, R31, c[0x0][0x26c], RZ, P4, !PT ;  /* 0x00009b001f257a10 */ /* 0x000fe400027fe4ff */
[----:B------:R-:W-:Y:S02]  /*9660*/  LEA R36, P2, R38, R36, 0x1 ;  /* 0x0000002426247211 */ /* 0x000fe400078408ff */
[----:B------:R-:W-:-:S02]  /*9670*/  ISETP.GE.AND P4, PT, R16, UR17, PT ;  /* 0x0000001110007c0c */ /* 0x000fc4000bf86270 */
[--C-:B------:R-:W-:Y:S02]  /*9680*/  LEA.HI.X R37, R38, R37, R39.reuse, 0x1, P2 ;  /* 0x0000002526257211 */ /* 0x100fe400010f0c27 */
[----:B------:R-:W-:Y:S02]  /*9690*/  ISETP.GE.AND P2, PT, R18, UR17, PT ;  /* 0x0000001112007c0c */ /* 0x000fe4000bf46270 */
[----:B------:R-:W-:Y:S02]  /*96a0*/  PRMT R38, RZ, 0x7610, R38 ;  /* 0x00007610ff267816 */ /* 0x000fe40000000026 */
[----:B------:R-:W-:Y:S01]  /*96b0*/  PRMT R39, RZ, 0x7610, R39 ;  /* 0x00007610ff277816 */ /* 0x000fe20000000027 */
[----:B------:R1:W2:Y:S01]  /*96c0*/  @!P3 LDG.E.U16 R33, [R34.64] ;  /* 0x000000162221b981 */ /* 0x0002a2000c1e1500 */
[----:B------:R-:W-:Y:S02]  /*96d0*/  ISETP.GE.AND P3, PT, R17, UR17, PT ;  /* 0x0000001111007c0c */ /* 0x000fe4000bf66270 */
[----:B------:R-:W-:Y:S01]  /*96e0*/  PRMT R40, RZ, 0x7610, R40 ;  /* 0x00007610ff287816 */ /* 0x000fe20000000028 */
[----:B------:R3:W4:Y:S01]  /*96f0*/  @!P4 LDG.E.U16 R38, [R36.64] ;  /* 0x000000162426c981 */ /* 0x000722000c1e1500 */
[----:B------:R-:W-:-:S02]  /*9700*/  ISETP.GE.AND P1, PT, R19, UR17, PT ;  /* 0x0000001113007c0c */ /* 0x000fc4000bf26270 */
[----:B------:R-:W-:Y:S02]  /*9710*/  ISETP.GE.AND P6, PT, R20, UR17, PT ;  /* 0x0000001114007c0c */ /* 0x000fe4000bfc6270 */
[----:B------:R-:W-:Y:S01]  /*9720*/  ISETP.GE.AND P5, PT, R21, UR17, PT ;  /* 0x0000001115007c0c */ /* 0x000fe2000bfa6270 */
[----:B------:R3:W5:Y:S01]  /*9730*/  @!P2 LDG.E.U16 R40, [R36.64+0x80] ;  /* 0x000080162428a981 */ /* 0x000762000c1e1500 */
[----:B------:R-:W-:Y:S02]  /*9740*/  ISETP.GE.AND P4, PT, R22, UR17, PT ;  /* 0x0000001116007c0c */ /* 0x000fe4000bf86270 */
[----:B0-----:R-:W-:Y:S01]  /*9750*/  PRMT R14, RZ, 0x7610, R14 ;  /* 0x00007610ff0e7816 */ /* 0x001fe2000000000e */
[----:B------:R3:W5:Y:S01]  /*9760*/  @!P3 LDG.E.U16 R39, [R36.64+0x40] ;  /* 0x000040162427b981 */ /* 0x000762000c1e1500 */
[----:B------:R-:W-:Y:S02]  /*9770*/  ISETP.GE.AND P3, PT, R23, UR17, PT ;  /* 0x0000001117007c0c */ /* 0x000fe4000bf66270 */
[----:B------:R-:W-:-:S02]  /*9780*/  ISETP.GE.AND P2, PT, R24, UR17, PT ;  /* 0x0000001118007c0c */ /* 0x000fc4000bf46270 */
[----:B------:R-:W-:Y:S01]  /*9790*/  PRMT R15, RZ, 0x7610, R15 ;  /* 0x00007610ff0f7816 */ /* 0x000fe2000000000f */
[----:B------:R3:W5:Y:S01]  /*97a0*/  @!P1 LDG.E.U16 R14, [R36.64+0xc0] ;  /* 0x0000c016240e9981 */ /* 0x000762000c1e1500 */
[----:B------:R-:W-:Y:S02]  /*97b0*/  PRMT R41, RZ, 0x7610, R41 ;  /* 0x00007610ff297816 */ /* 0x000fe40000000029 */
[----:B------:R-:W-:Y:S02]  /*97c0*/  PRMT R42, RZ, 0x7610, R42 ;  /* 0x00007610ff2a7816 */ /* 0x000fe4000000002a */
[----:B-1----:R-:W-:Y:S01]  /*97d0*/  PRMT R34, RZ, 0x7610, R34 ;  /* 0x00007610ff227816 */ /* 0x002fe20000000022 */
[----:B------:R3:W5:Y:S01]  /*97e0*/  @!P6 LDG.E.U16 R15, [R36.64+0x100] ;  /* 0x00010016240fe981 */ /* 0x000762000c1e1500 */
[----:B------:R-:W-:Y:S02]  /*97f0*/  PRMT R35, RZ, 0x7610, R35 ;  /* 0x00007610ff237816 */ /* 0x000fe40000000023 */
[----:B------:R-:W-:Y:S01]  /*9800*/  ISETP.GE.AND P1, PT, R25, UR17, PT ;  /* 0x0000001119007c0c */ /* 0x000fe2000bf26270 */
[----:B------:R3:W5:Y:S01]  /*9810*/  @!P5 LDG.E.U16 R41, [R36.64+0x140] ;  /* 0x000140162429d981 */ /* 0x000762000c1e1500 */
[----:B------:R-:W-:-:S02]  /*9820*/  ISETP.GE.AND P6, PT, R26, UR17, PT ;  /* 0x000000111a007c0c */ /* 0x000fc4000bfc6270 */
[----:B------:R-:W-:Y:S01]  /*9830*/  ISETP.GE.AND P5, PT, R27, UR17, PT ;  /* 0x000000111b007c0c */ /* 0x000fe2000bfa6270 */
[----:B------:R3:W5:Y:S01]  /*9840*/  @!P4 LDG.E.U16 R42, [R36.64+0x180] ;  /* 0x00018016242ac981 */ /* 0x000762000c1e1500 */
[----:B------:R-:W-:-:S03]  /*9850*/  ISETP.GE.AND P4, PT, R28, UR17, PT ;  /* 0x000000111c007c0c */ /* 0x000fc6000bf86270 */
[----:B------:R3:W5:Y:S01]  /*9860*/  @!P3 LDG.E.U16 R34, [R36.64+0x1c0] ;  /* 0x0001c0162422b981 */ /* 0x000762000c1e1500 */
[----:B------:R-:W-:-:S03]  /*9870*/  ISETP.GE.AND P3, PT, R29, UR17, PT ;  /* 0x000000111d007c0c */ /* 0x000fc6000bf66270 */
[----:B------:R3:W5:Y:S01]  /*9880*/  @!P2 LDG.E.U16 R35, [R36.64+0x200] ;  /* 0x000200162423a981 */ /* 0x000762000c1e1500 */
[----:B------:R-:W-:Y:S02]  /*9890*/  ISETP.GE.AND P2, PT, R30, UR17, PT ;  /* 0x000000111e007c0c */ /* 0x000fe4000bf46270 */
[----:B------:R-:W-:Y:S02]  /*98a0*/  PRMT R43, RZ, 0x7610, R43 ;  /* 0x00007610ff2b7816 */ /* 0x000fe4000000002b */
[----:B------:R-:W-:Y:S02]  /*98b0*/  PRMT R44, RZ, 0x7610, R44 ;  /* 0x00007610ff2c7816 */ /* 0x000fe4000000002c */
[----:B------:R-:W-:Y:S02]  /*98c0*/  PRMT R46, RZ, 0x7610, R46 ;  /* 0x00007610ff2e7816 */ /* 0x000fe4000000002e */
[----:B------:R-:W-:Y:S01]  /*98d0*/  PRMT R45, RZ, 0x7610, R45 ;  /* 0x00007610ff2d7816 */ /* 0x000fe2000000002d */
[----:B------:R3:W5:Y:S01]  /*98e0*/  @!P1 LDG.E.U16 R43, [R36.64+0x240] ;  /* 0x00024016242b9981 */ /* 0x000762000c1e1500 */
[----:B------:R-:W-:-:S02]  /*98f0*/  PRMT R48, RZ, 0x7610, R48 ;  /* 0x00007610ff307816 */ /* 0x000fc40000000030 */
[----:B------:R-:W-:Y:S01]  /*9900*/  PRMT R47, RZ, 0x7610, R47 ;  /* 0x00007610ff2f7816 */ /* 0x000fe2000000002f */
[----:B------:R3:W5:Y:S04]  /*9910*/  @!P6 LDG.E.U16 R44, [R36.64+0x280] ;  /* 0x00028016242ce981 */ /* 0x000768000c1e1500 */
[----:B------:R3:W5:Y:S04]  /*9920*/  @!P5 LDG.E.U16 R46, [R36.64+0x2c0] ;  /* 0x0002c016242ed981 */ /* 0x000768000c1e1500 */
[----:B------:R3:W5:Y:S04]  /*9930*/  @!P4 LDG.E.U16 R45, [R36.64+0x300] ;  /* 0x00030016242dc981 */ /* 0x000768000c1e1500 */
[----:B------:R3:W5:Y:S04]  /*9940*/  @!P3 LDG.E.U16 R48, [R36.64+0x340] ;  /* 0x000340162430b981 */ /* 0x000768000c1e1500 */
[----:B------:R3:W5:Y:S01]  /*9950*/  @!P2 LDG.E.U16 R47, [R36.64+0x380] ;  /* 0x00038016242fa981 */ /* 0x000762000c1e1500 */
[----:B------:R-:W-:-:S04]  /*9960*/  LEA R84, R4, R5, 0x4 ;  /* 0x0000000504547211 */ /* 0x000fc800078e20ff */
[----:B---3--:R-:W-:-:S04]  /*9970*/  IADD3 R37, R84, 0x6, RZ ;  /* 0x0000000654257810 */ /* 0x008fc80007ffe0ff */
[----:B------:R-:W-:Y:S01]  /*9980*/  LEA.HI.SX32 R37, R37, R84, 0x1b ;  /* 0x0000005425257211 */ /* 0x000fe200078fdaff */
[----:B--2---:R0:W-:Y:S04]  /*9990*/  STS.U16 [R120], R33 ;  /* 0x0000002178007388 */ /* 0x0041e80000000400 */
[----:B----4-:R-:W-:Y:S01]  /*99a0*/  STS.U16 [R118+0x40], R38 ;  /* 0x0000402676007388 */ /* 0x010fe20000000400 */
[----:B0-----:R-:W-:-:S03]  /*99b0*/  IADD3 R33, R84, 0x1, RZ ;  /* 0x0000000154217810 */ /* 0x001fc60007ffe0ff */
[----:B-----5:R-:W-:Y:S04]  /*99c0*/  STS.U16 [R116+0x80], R39 ;  /* 0x0000802774007388 */ /* 0x020fe80000000400 */
[----:B------:R-:W-:Y:S04]  /*99d0*/  STS.U16 [R114+0xc0], R40 ;  /* 0x0000c02872007388 */ /* 0x000fe80000000400 */
[----:B------:R0:W-:Y:S04]  /*99e0*/  STS.U16 [R112+0x100], R14 ;  /* 0x0001000e70007388 */ /* 0x0001e80000000400 */
[----:B------:R1:W-:Y:S04]  /*99f0*/  STS.U16 [R110+0x140], R15 ;  /* 0x0001400f6e007388 */ /* 0x0003e80000000400 */
[----:B------:R-:W-:Y:S01]  /*9a00*/  STS.U16 [R108+0x180], R41 ;  /* 0x000180296c007388 */ /* 0x000fe20000000400 */
[----:B0-----:R-:W-:-:S03]  /*9a10*/  LEA.HI.SX32 R14, R33, R84, 0x1b ;  /* 0x00000054210e7211 */ /* 0x001fc600078fdaff */
[----:B------:R-:W-:Y:S01]  /*9a20*/  STS.U16 [R106+0x1c0], R42 ;  /* 0x0001c02a6a007388 */ /* 0x000fe20000000400 */
[----:B------:R-:W-:-:S03]  /*9a30*/  IADD3 R33, R84, 0x3, RZ ;  /* 0x0000000354217810 */ /* 0x000fc60007ffe0ff */
[----:B------:R0:W-:Y:S04]  /*9a40*/  STS.U16 [R104+0x200], R34 ;  /* 0x0002002268007388 */ /* 0x0001e80000000400 */
[----:B------:R2:W-:Y:S01]  /*9a50*/  STS.U16 [R102+0x240], R35 ;  /* 0x0002402366007388 */ /* 0x0005e20000000400 */
[----:B------:R-:W-:Y:S02]  /*9a60*/  SHF.L.U32 R14, R14, 0x1, RZ ;  /* 0x000000010e0e7819 */ /* 0x000fe400000006ff */
[C---:B-1----:R-:W-:Y:S02]  /*9a70*/  IADD3 R15, R84.reuse, 0x2, RZ ;  /* 0x00000002540f7810 */ /* 0x042fe40007ffe0ff */
[----:B0-----:R-:W-:Y:S01]  /*9a80*/  IADD3 R34, R84, 0x4, RZ ;  /* 0x0000000454227810 */ /* 0x001fe20007ffe0ff */
[----:B------:R0:W-:Y:S01]  /*9a90*/  STS.U16 [R100+0x280], R43 ;  /* 0x0002802b64007388 */ /* 0x0001e20000000400 */
[----:B------:R-:W-:-:S03]  /*9aa0*/  LEA.HI.SX32 R33, R33, R84, 0x1b ;  /* 0x0000005421217211 */ /* 0x000fc600078fdaff */
[----:B------:R-:W-:Y:S04]  /*9ab0*/  STS.U16 [R165+0x2c0], R44 ;  /* 0x0002c02ca5007388 */ /* 0x000fe80000000400 */
[----:B------:R1:W-:Y:S01]  /*9ac0*/  STS.U16 [R7+0x300], R46 ;  /* 0x0003002e07007388 */ /* 0x0003e20000000400 */
[----:B------:R-:W-:-:S03]  /*9ad0*/  LEA.HI.SX32 R34, R34, R84, 0x1b ;  /* 0x0000005422227211 */ /* 0x000fc600078fdaff */
[----:B------:R3:W-:Y:S04]  /*9ae0*/  STS.U16 [R8+0x340], R45 ;  /* 0x0003402d08007388 */ /* 0x0007e80000000400 */
[----:B------:R-:W-:Y:S01]  /*9af0*/  STS.U16 [R9+0x380], R48 ;  /* 0x0003803009007388 */ /* 0x000fe20000000400 */
[----:B------:R-:W-:-:S03]  /*9b00*/  LEA.HI.SX32 R15, R15, R84, 0x1b ;  /* 0x000000540f0f7211 */ /* 0x000fc600078fdaff */
[----:B------:R-:W-:Y:S01]  /*9b10*/  STS.U16 [R10+0x3c0], R47 ;  /* 0x0003c02f0a007388 */ /* 0x000fe20000000400 */
[----:B------:R-:W-:-:S06]  /*9b20*/  NOP ;  /* 0x0000000000007918 */ /* 0x000fcc0000000000 */
[----:B------:R-:W4:Y:S01]  /*9b30*/  LDS.U16 R36, [R11] ;  /* 0x000000000b247984 */ /* 0x000f220000000400 */
[----:B------:R-:W-:-:S03]  /*9b40*/  SHF.L.U32 R33, R33, 0x1, RZ ;  /* 0x0000000121217819 */ /* 0x000fc600000006ff */
[----:B------:R-:W5:Y:S01]  /*9b50*/  LDS.U16 R38, [R14+0x2] ;  /* 0x000002000e267984 */ /* 0x000f620000000400 */
[----:B------:R-:W-:Y:S02]  /*9b60*/  SHF.L.U32 R34, R34, 0x1, RZ ;  /* 0x0000000122227819 */ /* 0x000fe400000006ff */
[----:B------:R-:W-:Y:S01]  /*9b70*/  SHF.L.U32 R15, R15, 0x1, RZ ;  /* 0x000000010f0f7819 */ /* 0x000fe200000006ff */
[----:B------:R-:W5:Y:S04]  /*9b80*/  LDS.U16 R49, [R33+0x6] ;  /* 0x0000060021317984 */ /* 0x000f680000000400 */
[----:B------:R-:W5:Y:S04]  /*9b90*/  LDS.U16 R51, [R34+0x8] ;  /* 0x0000080022337984 */ /* 0x000f680000000400 */
[----:B------:R-:W5:Y:S01]  /*9ba0*/  LDS.U16 R48, [R15+0x4] ;  /* 0x000004000f307984 */ /* 0x000f620000000400 */
[----:B--2---:R-:W-:-:S02]  /*9bb0*/  IADD3 R35, R84, 0x5, RZ ;  /* 0x0000000554237810 */ /* 0x004fc40007ffe0ff */
[C---:B------:R-:W-:Y:S02]  /*9bc0*/  IADD3 R39, R84.reuse, 0x7, RZ ;  /* 0x0000000754277810 */ /* 0x040fe40007ffe0ff */
[C---:B------:R-:W-:Y:S02]  /*9bd0*/  IADD3 R41, R84.reuse, 0x9, RZ ;  /* 0x0000000954297810 */ /* 0x040fe40007ffe0ff */
[----:B------:R-:W-:Y:S02]  /*9be0*/  LEA.HI.SX32 R35, R35, R84, 0x1b ;  /* 0x0000005423237211 */ /* 0x000fe400078fdaff */
[C---:B------:R-:W-:Y:S02]  /*9bf0*/  IADD3 R40, R84.reuse, 0x8, RZ ;  /* 0x0000000854287810 */ /* 0x040fe40007ffe0ff */
[C---:B0-----:R-:W-:Y:S02]  /*9c00*/  IADD3 R43, R84.reuse, 0xb, RZ ;  /* 0x0000000b542b7810 */ /* 0x041fe40007ffe0ff */
[----:B-1----:R-:W-:-:S02]  /*9c10*/  IADD3 R46, R84, 0xd, RZ ;  /* 0x0000000d542e7810 */ /* 0x002fc40007ffe0ff */
[C---:B------:R-:W-:Y:S02]  /*9c20*/  IADD3 R42, R84.reuse, 0xa, RZ ;  /* 0x0000000a542a7810 */ /* 0x040fe40007ffe0ff */
[----:B---3--:R-:W-:Y:S02]  /*9c30*/  IADD3 R45, R84, 0xc, RZ ;  /* 0x0000000c542d7810 */ /* 0x008fe40007ffe0ff */
[----:B------:R-:W-:Y:S01]  /*9c40*/  SHF.L.U32 R35, R35, 0x1, RZ ;  /* 0x0000000123237819 */ /* 0x000fe200000006ff */
[----:B----4-:R-:W-:Y:S01]  /*9c50*/  HADD2.F32 R44, -RZ, R36.H0_H0 ;  /* 0x20000024ff2c7230 */ /* 0x010fe20000004100 */
[----:B------:R-:W-:-:S03]  /*9c60*/  SHF.L.U32 R36, R37, 0x1, RZ ;  /* 0x0000000125247819 */ /* 0x000fc600000006ff */
[----:B------:R-:W0:Y:S01]  /*9c70*/  LDS.U16 R50, [R35+0xa] ;  /* 0x00000a0023327984 */ /* 0x000e220000000400 */
[-C--:B------:R-:W-:Y:S01]  /*9c80*/  LEA.HI.SX32 R37, R39, R84.reuse, 0x1b ;  /* 0x0000005427257211 */ /* 0x080fe200078fdaff */
[----:B-----5:R-:W-:Y:S01]  /*9c90*/  HADD2.F32 R47, -RZ, R38.H0_H0 ;  /* 0x20000026ff2f7230 */ /* 0x020fe20000004100 */
[-C--:B------:R-:W-:Y:S01]  /*9ca0*/  LEA.HI.SX32 R39, R41, R84.reuse, 0x1b ;  /* 0x0000005429277211 */ /* 0x080fe200078fdaff */
[----:B------:R-:W-:Y:S01]  /*9cb0*/  HADD2.F32 R49, -RZ, R49.H0_H0 ;  /* 0x20000031ff317230 */ /* 0x000fe20000004100 */
[-C--:B------:R-:W-:Y:S01]  /*9cc0*/  LEA.HI.SX32 R38, R40, R84.reuse, 0x1b ;  /* 0x0000005428267211 */ /* 0x080fe200078fdaff */
[----:B------:R-:W-:Y:S01]  /*9cd0*/  FMUL.FTZ R54, R44, -1.4426950216293334961 ;  /* 0xbfb8aa3b2c367820 */ /* 0x000fe20000410000 */
[-C--:B------:R-:W-:Y:S01]  /*9ce0*/  LEA.HI.SX32 R41, R43, R84.reuse, 0x1b ;  /* 0x000000542b297211 */ /* 0x080fe200078fdaff */
[----:B------:R-:W-:Y:S01]  /*9cf0*/  FMUL.FTZ R55, R47, -1.4426950216293334961 ;  /* 0xbfb8aa3b2f377820 */ /* 0x000fe20000410000 */
[-C--:B------:R-:W-:Y:S01]  /*9d00*/  LEA.HI.SX32 R43, R46, R84.reuse, 0x1b ;  /* 0x000000542e2b7211 */ /* 0x080fe200078fdaff */
[----:B------:R-:W-:Y:S01]  /*9d10*/  HADD2.F32 R51, -RZ, R51.H0_H0 ;  /* 0x20000033ff337230 */ /* 0x000fe20000004100 */
[-C--:B------:R-:W-:Y:S01]  /*9d20*/  LEA.HI.SX32 R40, R42, R84.reuse, 0x1b ;  /* 0x000000542a287211 */ /* 0x080fe200078fdaff */
[----:B------:R-:W-:Y:S01]  /*9d30*/  HADD2.F32 R48, -RZ, R48.H0_H0 ;  /* 0x20000030ff307230 */ /* 0x000fe20000004100 */
[----:B------:R-:W-:Y:S01]  /*9d40*/  IADD3 R46, R84, 0xf, RZ ;  /* 0x0000000f542e7810 */ /* 0x000fe20007ffe0ff */
[----:B------:R-:W1:Y:S01]  /*9d50*/  LDS.U16 R52, [R36+0xc] ;  /* 0x00000c0024347984 */ /* 0x000e620000000400 */
[----:B------:R-:W-:-:S02]  /*9d60*/  LEA.HI.SX32 R42, R45, R84, 0x1b ;  /* 0x000000542d2a7211 */ /* 0x000fc400078fdaff */
[----:B------:R-:W-:Y:S02]  /*9d70*/  SHF.L.U32 R37, R37, 0x1, RZ ;  /* 0x0000000125257819 */ /* 0x000fe400000006ff */
[----:B------:R-:W-:Y:S02]  /*9d80*/  SHF.L.U32 R38, R38, 0x1, RZ ;  /* 0x0000000126267819 */ /* 0x000fe400000006ff */
[----:B------:R-:W-:Y:S01]  /*9d90*/  IADD3 R45, R84, 0xe, RZ ;  /* 0x0000000e542d7810 */ /* 0x000fe20007ffe0ff */
[----:B------:R2:W-:Y:S01]  /*9da0*/  MUFU.EX2 R79, R55 ;  /* 0x00000037004f7308 */ /* 0x0005e20000000800 */
[----:B------:R-:W-:Y:S01]  /*9db0*/  SHF.L.U32 R39, R39, 0x1, RZ ;  /* 0x0000000127277819 */ /* 0x000fe200000006ff */
[----:B------:R-:W-:Y:S01]  /*9dc0*/  IMAD.SHL.U32 R40, R40, 0x2, RZ ;  /* 0x0000000228287824 */ /* 0x000fe200078e00ff */
[----:B------:R-:W-:Y:S01]  /*9dd0*/  LEA.HI.SX32 R46, R46, R84, 0x1b ;  /* 0x000000542e2e7211 */ /* 0x000fe200078fdaff */
[----:B------:R-:W3:Y:S01]  /*9de0*/  LDS.U16 R59, [R37+0xe] ;  /* 0x00000e00253b7984 */ /* 0x000ee20000000400 */
[----:B------:R-:W-:Y:S01]  /*9df0*/  SHF.L.U32 R41, R41, 0x1, RZ ;  /* 0x0000000129297819 */ /* 0x000fe200000006ff */
[----:B------:R-:W-:Y:S01]  /*9e00*/  FMUL.FTZ R77, R51, -1.4426950216293334961 ;  /* 0xbfb8aa3b334d7820 */ /* 0x000fe20000410000 */
[----:B------:R-:W-:Y:S01]  /*9e10*/  SHF.L.U32 R42, R42, 0x1, RZ ;  /* 0x000000012a2a7819 */ /* 0x000fe200000006ff */
[----:B------:R-:W4:Y:S01]  /*9e20*/  LDS.U16 R53, [R38+0x10] ;  /* 0x0000100026357984 */ /* 0x000f220000000400 */
[----:B--2---:R-:W-:Y:S01]  /*9e30*/  FMUL.FTZ R55, R49, -1.4426950216293334961 ;  /* 0xbfb8aa3b31377820 */ /* 0x004fe20000410000 */
[----:B------:R-:W-:-:S02]  /*9e40*/  SHF.L.U32 R43, R43, 0x1, RZ ;  /* 0x000000012b2b7819 */ /* 0x000fc400000006ff */
[----:B------:R-:W-:Y:S01]  /*9e50*/  LEA.HI.SX32 R45, R45, R84, 0x1b ;  /* 0x000000542d2d7211 */ /* 0x000fe200078fdaff */
[----:B------:R2:W5:Y:S01]  /*9e60*/  MUFU.EX2 R78, R54 ;  /* 0x00000036004e7308 */ /* 0x0005620000000800 */
[----:B------:R-:W-:Y:S01]  /*9e70*/  SHF.L.U32 R46, R46, 0x1, RZ ;  /* 0x000000012e2e7819 */ /* 0x000fe200000006ff */
[----:B------:R-:W-:Y:S01]  /*9e80*/  FMUL.FTZ R56, R48, -1.4426950216293334961 ;  /* 0xbfb8aa3b30387820 */ /* 0x000fe20000410000 */
[----:B------:R-:W-:Y:S01]  /*9e90*/  SHF.L.U32 R45, R45, 0x1, RZ ;  /* 0x000000012d2d7819 */ /* 0x000fe200000006ff */
[----:B------:R-:W5:Y:S04]  /*9ea0*/  LDS.U16 R57, [R40+0x14] ;  /* 0x0000140028397984 */ /* 0x000f680000000400 */
[----:B------:R0:W-:Y:S01]  /*9eb0*/  MUFU.EX2 R81, R55 ;  /* 0x0000003700517308 */ /* 0x0001e20000000800 */
[----:B--2---:R-:W2:Y:S04]  /*9ec0*/  LDS.U16 R54, [R39+0x12] ;  /* 0x0000120027367984 */ /* 0x004ea80000000400 */
[----:B------:R-:W2:Y:S03]  /*9ed0*/  LDS.U16 R58, [R41+0x16] ;  /* 0x00001600293a7984 */ /* 0x000ea60000000400 */
[----:B------:R1:W-:Y:S01]  /*9ee0*/  MUFU.EX2 R82, R77 ;  /* 0x0000004d00527308 */ /* 0x0003e20000000800 */
[----:B------:R-:W2:Y:S04]  /*9ef0*/  LDS.U16 R76, [R42+0x18] ;  /* 0x000018002a4c7984 */ /* 0x000ea80000000400 */
[----:B0-----:R-:W0:Y:S03]  /*9f00*/  LDS.U16 R55, [R43+0x1a] ;  /* 0x00001a002b377984 */ /* 0x001e260000000400 */
[----:B------:R3:W0:Y:S01]  /*9f10*/  MUFU.EX2 R80, R56 ;  /* 0x0000003800507308 */ /* 0x0006220000000800 */
[----:B-1----:R-:W1:Y:S04]  /*9f20*/  LDS.U16 R77, [R46+0x1e] ;  /* 0x00001e002e4d7984 */ /* 0x002e680000000400 */
[----:B---3--:R-:W3:Y:S01]  /*9f30*/  LDS.U16 R56, [R45+0x1c] ;  /* 0x00001c002d387984 */ /* 0x008ee20000000400 */
[----:B------:R-:W-:-:S02]  /*9f40*/  HADD2.F32 R50, -RZ, R50.H0_H0 ;  /* 0x20000032ff327230 */ /* 0x000fc40000004100 */
[----:B------:R-:W-:Y:S02]  /*9f50*/  HADD2.F32 R52, -RZ, R52.H0_H0 ;  /* 0x20000034ff347230 */ /* 0x000fe40000004100 */
[----:B------:R-:W-:Y:S01]  /*9f60*/  HADD2.F32 R59, -RZ, R59.H0_H0 ;  /* 0x2000003bff3b7230 */ /* 0x000fe20000004100 */
[----:B------:R-:W-:Y:S01]  /*9f70*/  FMUL.FTZ R83, R50, -1.4426950216293334961 ;  /* 0xbfb8aa3b32537820 */ /* 0x000fe20000410000 */
[----:B----4-:R-:W-:Y:S01]  /*9f80*/  HADD2.F32 R86, -RZ, R53.H0_H0 ;  /* 0x20000035ff567230 */ /* 0x010fe20000004100 */
[----:B------:R-:W-:Y:S02]  /*9f90*/  FMUL.FTZ R84, R52, -1.4426950216293334961 ;  /* 0xbfb8aa3b34547820 */ /* 0x000fe40000410000 */
[----:B------:R-:W-:Y:S01]  /*9fa0*/  FMUL.FTZ R85, R59, -1.4426950216293334961 ;  /* 0xbfb8aa3b3b557820 */ /* 0x000fe20000410000 */
[----:B-----5:R-:W-:Y:S01]  /*9fb0*/  HADD2.F32 R57, -RZ, R57.H0_H0 ;  /* 0x20000039ff397230 */ /* 0x020fe20000004100 */
[----:B------:R-:W-:Y:S01]  /*9fc0*/  FMUL.FTZ R87, R86, -1.4426950216293334961 ;  /* 0xbfb8aa3b56577820 */ /* 0x000fe20000410000 */
[----:B--2---:R-:W-:Y:S01]  /*9fd0*/  HADD2.F32 R54, -RZ, R54.H0_H0 ;  /* 0x20000036ff367230 */ /* 0x004fe20000004100 */
[----:B------:R-:W2:Y:S01]  /*9fe0*/  MUFU.EX2 R83, R83 ;  /* 0x0000005300537308 */ /* 0x000ea20000000800 */
[----:B------:R-:W-:-:S03]  /*9ff0*/  HADD2.F32 R58, -RZ, R58.H0_H0 ;  /* 0x2000003aff3a7230 */ /* 0x000fc60000004100 */
[----:B------:R-:W-:Y:S01]  /*a000*/  FMUL.FTZ R88, R54, -1.4426950216293334961 ;  /* 0xbfb8aa3b36587820 */ /* 0x000fe20000410000 */
[----:B------:R-:W-:Y:S02]  /*a010*/  HADD2.F32 R76, -RZ, R76.H0_H0 ;  /* 0x2000004cff4c7230 */ /* 0x000fe40000004100 */
[----:B0-----:R-:W-:Y:S01]  /*a020*/  HADD2.F32 R53, -RZ, R55.H0_H0 ;  /* 0x20000037ff357230 */ /* 0x001fe20000004100 */
[----:B------:R-:W-:Y:S01]  /*a030*/  FMUL.FTZ R89, R57, -1.4426950216293334961 ;  /* 0xbfb8aa3b39597820 */ /* 0x000fe20000410000 */
[----:B-1----:R-:W-:Y:S01]  /*a040*/  HADD2.F32 R55, -RZ, R77.H0_H0 ;  /* 0x2000004dff377230 */ /* 0x002fe20000004100 */
[----:B------:R-:W-:Y:S01]  /*a050*/  FMUL.FTZ R90, R58, -1.4426950216293334961 ;  /* 0xbfb8aa3b3a5a7820 */ /* 0x000fe20000410000 */
[----:B------:R-:W0:Y:S01]  /*a060*/  MUFU.EX2 R84, R84 ;  /* 0x0000005400547308 */ /* 0x000e220000000800 */
[----:B------:R-:W-:Y:S02]  /*a070*/  FMUL.FTZ R91, R76, -1.4426950216293334961 ;  /* 0xbfb8aa3b4c5b7820 */ /* 0x000fe40000410000 */
[----:B------:R-:W-:Y:S01]  /*a080*/  FMUL.FTZ R92, R53, -1.4426950216293334961 ;  /* 0xbfb8aa3b355c7820 */ /* 0x000fe20000410000 */
[----:B---3--:R-:W-:Y:S01]  /*a090*/  HADD2.F32 R56, -RZ, R56.H0_H0 ;  /* 0x20000038ff387230 */ /* 0x008fe20000004100 */
[----:B------:R-:W-:-:S03]  /*a0a0*/  FMUL.FTZ R94, R55, -1.4426950216293334961 ;  /* 0xbfb8aa3b375e7820 */ /* 0x000fc60000410000 */
[----:B------:R-:W1:Y:S01]  /*a0b0*/  MUFU.EX2 R85, R85 ;  /* 0x0000005500557308 */ /* 0x000e620000000800 */
[----:B------:R-:W-:-:S07]  /*a0c0*/  FMUL.FTZ R77, R56, -1.4426950216293334961 ;  /* 0xbfb8aa3b384d7820 */ /* 0x000fce0000410000 */
[----:B------:R-:W3:Y:S01]  /*a0d0*/  MUFU.EX2 R87, R87 ;  /* 0x0000005700577308 */ /* 0x000ee20000000800 */
[----:B------:R-:W-:-:S07]  /*a0e0*/  FADD.FTZ R78, R78, 1 ;  /* 0x3f8000004e4e7421 */ /* 0x000fce0000010000 */
[----:B------:R-:W4:Y:S01]  /*a0f0*/  MUFU.EX2 R88, R88 ;  /* 0x0000005800587308 */ /* 0x000f220000000800 */
[----:B------:R-:W-:-:S07]  /*a100*/  FADD.FTZ R79, R79, 1 ;  /* 0x3f8000004f4f7421 */ /* 0x000fce0000010000 */
[----:B------:R-:W5:Y:S01]  /*a110*/  MUFU.EX2 R89, R89 ;  /* 0x0000005900597308 */ /* 0x000f620000000800 */
[----:B------:R-:W-:-:S07]  /*a120*/  FADD.FTZ R80, R80, 1 ;  /* 0x3f80000050507421 */ /* 0x000fce0000010000 */
[----:B------:R-:W0:Y:S08]  /*a130*/  MUFU.EX2 R90, R90 ;  /* 0x0000005a005a7308 */ /* 0x000e300000000800 */
[----:B------:R-:W0:Y:S08]  /*a140*/  MUFU.EX2 R91, R91 ;  /* 0x0000005b005b7308 */ /* 0x000e300000000800 */
[----:B------:R-:W0:Y:S01]  /*a150*/  MUFU.EX2 R92, R92 ;  /* 0x0000005c005c7308 */ /* 0x000e220000000800 */
[----:B------:R-:W-:-:S07]  /*a160*/  FADD.FTZ R81, R81, 1 ;  /* 0x3f80000051517421 */ /* 0x000fce0000010000 */
[----:B------:R-:W3:Y:S01]  /*a170*/  MUFU.EX2 R93, R77 ;  /* 0x0000004d005d7308 */ /* 0x000ee20000000800 */
[----:B------:R-:W-:-:S07]  /*a180*/  FADD.FTZ R82, R82, 1 ;  /* 0x3f80000052527421 */ /* 0x000fce0000010000 */
[----:B------:R-:W5:Y:S01]  /*a190*/  MUFU.EX2 R94, R94 ;  /* 0x0000005e005e7308 */ /* 0x000f620000000800 */
[----:B--2---:R-:W-:Y:S02]  /*a1a0*/  FADD.FTZ R83, R83, 1 ;  /* 0x3f80000053537421 */ /* 0x004fe40000010000 */
[----:B0-----:R-:W-:Y:S02]  /*a1b0*/  FADD.FTZ R84, R84, 1 ;  /* 0x3f80000054547421 */ /* 0x001fe40000010000 */
[----:B-1----:R-:W-:-:S03]  /*a1c0*/  FADD.FTZ R85, R85, 1 ;  /* 0x3f80000055557421 */ /* 0x002fc60000010000 */
[----:B------:R-:W0:Y:S01]  /*a1d0*/  MUFU.RCP R95, R78 ;  /* 0x0000004e005f7308 */ /* 0x000e220000001000 */
[----:B---3--:R-:W-:Y:S02]  /*a1e0*/  FADD.FTZ R87, R87, 1 ;  /* 0x3f80000057577421 */ /* 0x008fe40000010000 */
[----:B----4-:R-:W-:-:S05]  /*a1f0*/  FADD.FTZ R88, R88, 1 ;  /* 0x3f80000058587421 */ /* 0x010fca0000010000 */
[----:B------:R-:W1:Y:S01]  /*a200*/  MUFU.RCP R96, R79 ;  /* 0x0000004f00607308 */ /* 0x000e620000001000 */
[----:B-----5:R-:W-:Y:S02]  /*a210*/  FADD.FTZ R89, R89, 1 ;  /* 0x3f80000059597421 */ /* 0x020fe40000010000 */
[----:B------:R-:W-:-:S05]  /*a220*/  FADD.FTZ R90, R90, 1 ;  /* 0x3f8000005a5a7421 */ /* 0x000fca0000010000 */
[----:B------:R-:W2:Y:S01]  /*a230*/  MUFU.RCP R97, R80 ;  /* 0x0000005000617308 */ /* 0x000ea20000001000 */
[----:B------:R-:W-:Y:S02]  /*a240*/  FADD.FTZ R91, R91, 1 ;  /* 0x3f8000005b5b7421 */ /* 0x000fe40000010000 */
[----:B------:R-:W-:-:S05]  /*a250*/  FADD.FTZ R92, R92, 1 ;  /* 0x3f8000005c5c7421 */ /* 0x000fca0000010000 */
[----:B------:R-:W3:Y:S01]  /*a260*/  MUFU.RCP R98, R81 ;  /* 0x0000005100627308 */ /* 0x000ee20000001000 */
[----:B------:R-:W-:Y:S02]  /*a270*/  FADD.FTZ R93, R93, 1 ;  /* 0x3f8000005d5d7421 */ /* 0x000fe40000010000 */
[----:B------:R-:W-:-:S05]  /*a280*/  FADD.FTZ R94, R94, 1 ;  /* 0x3f8000005e5e7421 */ /* 0x000fca0000010000 */
[----:B------:R-:W4:Y:S08]  /*a290*/  MUFU.RCP R82, R82 ;  /* 0x0000005200527308 */ /* 0x000f300000001000 */
[----:B------:R-:W5:Y:S08]  /*a2a0*/  MUFU.RCP R83, R83 ;  /* 0x0000005300537308 */ /* 0x000f700000001000 */
[----:B------:R-:W1:Y:S08]  /*a2b0*/  MUFU.RCP R99, R84 ;  /* 0x0000005400637308 */ /* 0x000e700000001000 */
[----:B------:R-:W1:Y:S01]  /*a2c0*/  MUFU.RCP R78, R85 ;  /* 0x00000055004e7308 */ /* 0x000e620000001000 */
[----:B0-----:R-:W-:-:S07]  /*a2d0*/  FMUL.FTZ R77, R44, R95 ;  /* 0x0000005f2c4d7220 */ /* 0x001fce0000410000 */
[----:B------:R-:W0:Y:S08]  /*a2e0*/  MUFU.RCP R87, R87 ;  /* 0x0000005700577308 */ /* 0x000e300000001000 */
[----:B------:R-:W0:Y:S01]  /*a2f0*/  MUFU.RCP R79, R88 ;  /* 0x00000058004f7308 */ /* 0x000e220000001000 */
[----:B-1----:R-:W-:-:S07]  /*a300*/  FMUL.FTZ R44, R47, R96 ;  /* 0x000000602f2c7220 */ /* 0x002fce0000410000 */
[----:B------:R-:W1:Y:S01]  /*a310*/  MUFU.RCP R80, R89 ;  /* 0x0000005900507308 */ /* 0x000e620000001000 */
[----:B--2---:R-:W-:-:S07]  /*a320*/  FMUL.FTZ R47, R48, R97 ;  /* 0x00000061302f7220 */ /* 0x004fce0000410000 */
[----:B------:R-:W2:Y:S01]  /*a330*/  MUFU.RCP R81, R90 ;  /* 0x0000005a00517308 */ /* 0x000ea20000001000 */
[----:B---3--:R-:W-:-:S07]  /*a340*/  FMUL.FTZ R48, R49, R98 ;  /* 0x0000006231307220 */ /* 0x008fce0000410000 */
[----:B------:R-:W3:Y:S08]  /*a350*/  MUFU.RCP R91, R91 ;  /* 0x0000005b005b7308 */ /* 0x000ef00000001000 */
[----:B------:R-:W0:Y:S01]  /*a360*/  MUFU.RCP R92, R92 ;  /* 0x0000005c005c7308 */ /* 0x000e220000001000 */
[----:B------:R-:W-:-:S07]  /*a370*/  FMUL.FTZ R77, R77, R60 ;  /* 0x0000003c4d4d7220 */ /* 0x000fce0000410000 */
[----:B------:R-:W0:Y:S01]  /*a380*/  MUFU.RCP R93, R93 ;  /* 0x0000005d005d7308 */ /* 0x000e220000001000 */
[----:B------:R-:W-:-:S07]  /*a390*/  FMUL.FTZ R44, R44, R61 ;  /* 0x0000003d2c2c7220 */ /* 0x000fce0000410000 */
[----:B------:R-:W0:Y:S01]  /*a3a0*/  MUFU.RCP R94, R94 ;  /* 0x0000005e005e7308 */ /* 0x000e220000001000 */
[----:B----4-:R-:W-:Y:S02]  /*a3b0*/  FMUL.FTZ R51, R51, R82 ;  /* 0x0000005233337220 */ /* 0x010fe40000410000 */
[----:B-----5:R-:W-:Y:S02]  /*a3c0*/  FMUL.FTZ R50, R50, R83 ;  /* 0x0000005332327220 */ /* 0x020fe40000410000 */
[----:B------:R-:W-:Y:S02]  /*a3d0*/  FMUL.FTZ R49, R52, R99 ;  /* 0x0000006334317220 */ /* 0x000fe40000410000 */
[----:B------:R-:W-:Y:S02]  /*a3e0*/  FMUL.FTZ R47, R47, R62 ;  /* 0x0000003e2f2f7220 */ /* 0x000fe40000410000 */
[----:B------:R-:W-:Y:S02]  /*a3f0*/  FMUL.FTZ R48, R48, R63 ;  /* 0x0000003f30307220 */ /* 0x000fe40000410000 */
[----:B------:R-:W-:Y:S01]  /*a400*/  FMUL.FTZ R52, R59, R78 ;  /* 0x0000004e3b347220 */ /* 0x000fe20000410000 */
[----:B------:R-:W-:Y:S01]  /*a410*/  F2FP.PACK_AB R77, R44, R77 ;  /* 0x0000004d2c4d723e */ /* 0x000fe200000000ff */
[----:B------:R-:W-:Y:S01]  /*a420*/  BAR.SYNC.DEFER_BLOCKING 0x0 ;  /* 0x0000000000007b1d */ /* 0x000fe20000010000 */
[----:B------:R-:W-:-:S02]  /*a430*/  FMUL.FTZ R51, R51, R64 ;  /* 0x0000004033337220 */ /* 0x000fc40000410000 */
[----:B0-----:R-:W-:Y:S02]  /*a440*/  FMUL.FTZ R59, R86, R87 ;  /* 0x00000057563b7220 */ /* 0x001fe40000410000 */
[----:B------:R-:W-:Y:S02]  /*a450*/  FMUL.FTZ R50, R50, R65 ;  /* 0x0000004132327220 */ /* 0x000fe40000410000 */
[----:B------:R-:W-:Y:S01]  /*a460*/  FMUL.FTZ R54, R54, R79 ;  /* 0x0000004f36367220 */ /* 0x000fe20000410000 */
[----:B------:R-:W-:Y:S01]  /*a470*/  F2FP.PACK_AB R47, R48, R47 ;  /* 0x0000002f302f723e */ /* 0x000fe200000000ff */
[----:B------:R-:W-:Y:S02]  /*a480*/  FMUL.FTZ R49, R49, R66 ;  /* 0x0000004231317220 */ /* 0x000fe40000410000 */
[----:B------:R-:W-:Y:S02]  /*a490*/  FMUL.FTZ R52, R52, R67 ;  /* 0x0000004334347220 */ /* 0x000fe40000410000 */
[----:B-1----:R-:W-:-:S02]  /*a4a0*/  FMUL.FTZ R57, R57, R80 ;  /* 0x0000005039397220 */ /* 0x002fc40000410000 */
[----:B--2---:R-:W-:Y:S01]  /*a4b0*/  FMUL.FTZ R58, R58, R81 ;  /* 0x000000513a3a7220 */ /* 0x004fe20000410000 */
[----:B------:R-:W-:Y:S01]  /*a4c0*/  PRMT R48, R77, 0x7632, R48 ;  /* 0x000076324d307816 */ /* 0x000fe20000000030 */
[----:B------:R-:W-:Y:S01]  /*a4d0*/  FMUL.FTZ R59, R59, R68 ;  /* 0x000000443b3b7220 */ /* 0x000fe20000410000 */
[----:B------:R-:W-:Y:S01]  /*a4e0*/  F2FP.PACK_AB R50, R50, R51 ;  /* 0x000000333232723e */ /* 0x000fe200000000ff */
[----:B---3--:R-:W-:Y:S02]  /*a4f0*/  FMUL.FTZ R61, R76, R91 ;  /* 0x0000005b4c3d7220 */ /* 0x008fe40000410000 */
[----:B------:R-:W-:Y:S02]  /*a500*/  FMUL.FTZ R54, R54, R69 ;  /* 0x0000004536367220 */ /* 0x000fe40000410000 */
[----:B------:R-:W-:Y:S01]  /*a510*/  FMUL.FTZ R60, R53, R92 ;  /* 0x0000005c353c7220 */ /* 0x000fe20000410000 */
[----:B------:R-:W-:Y:S01]  /*a520*/  PRMT R51, R47, 0x7632, R51 ;  /* 0x000076322f337816 */ /* 0x000fe20000000033 */
[----:B------:R-:W-:Y:S01]  /*a530*/  FMUL.FTZ R57, R57, R70 ;  /* 0x0000004639397220 */ /* 0x000fe20000410000 */
[----:B------:R-:W-:Y:S01]  /*a540*/  F2FP.PACK_AB R49, R52, R49 ;  /* 0x000000313431723e */ /* 0x000fe200000000ff */
[----:B------:R-:W-:-:S02]  /*a550*/  FMUL.FTZ R58, R58, R71 ;  /* 0x000000473a3a7220 */ /* 0x000fc40000410000 */
[----:B------:R-:W-:Y:S02]  /*a560*/  FMUL.FTZ R53, R56, R93 ;  /* 0x0000005d38357220 */ /* 0x000fe40000410000 */
[----:B------:R-:W-:Y:S01]  /*a570*/  FMUL.FTZ R44, R55, R94 ;  /* 0x0000005e372c7220 */ /* 0x000fe20000410000 */
[----:B------:R0:W-:Y:S01]  /*a580*/  STS.U16 [R11], R77 ;  /* 0x0000004d0b007388 */ /* 0x0001e20000000400 */
[----:B------:R-:W-:Y:S01]  /*a590*/  FMUL.FTZ R61, R61, R72 ;  /* 0x000000483d3d7220 */ /* 0x000fe20000410000 */
[----:B------:R-:W-:Y:S01]  /*a5a0*/  PRMT R55, R50, 0x7632, R55 ;  /* 0x0000763232377816 */ /* 0x000fe20000000037 */
[----:B------:R-:W-:Y:S01]  /*a5b0*/  FMUL.FTZ R60, R60, R73 ;  /* 0x000000493c3c7220 */ /* 0x000fe20000410000 */
[----:B------:R-:W-:Y:S01]  /*a5c0*/  F2FP.PACK_AB R54, R54, R59 ;  /* 0x0000003b3636723e */ /* 0x000fe200000000ff */
[----:B------:R-:W-:Y:S01]  /*a5d0*/  FMUL.FTZ R53, R53, R74 ;  /* 0x0000004a35357220 */ /* 0x000fe20000410000 */
[----:B------:R1:W-:Y:S01]  /*a5e0*/  STS.U16 [R14+0x2], R48 ;  /* 0x000002300e007388 */ /* 0x0003e20000000400 */
[----:B------:R-:W-:Y:S01]  /*a5f0*/  FMUL.FTZ R44, R44, R75 ;  /* 0x0000004b2c2c7220 */ /* 0x000fe20000410000 */
[----:B------:R-:W-:-:S02]  /*a600*/  F2FP.PACK_AB R57, R58, R57 ;  /* 0x000000393a39723e */ /* 0x000fc400000000ff */
[----:B------:R2:W-:Y:S01]  /*a610*/  STS.U16 [R15+0x4], R47 ;  /* 0x0000042f0f007388 */ /* 0x0005e20000000400 */
[----:B0-----:R-:W-:Y:S02]  /*a620*/  PRMT R11, R49, 0x7632, R11 ;  /* 0x00007632310b7816 */ /* 0x001fe4000000000b */
[----:B------:R-:W-:Y:S01]  /*a630*/  F2FP.PACK_AB R60, R60, R61 ;  /* 0x0000003d3c3c723e */ /* 0x000fe200000000ff */
[----:B------:R-:W-:Y:S01]  /*a640*/  STS.U16 [R33+0x6], R51 ;  /* 0x0000063321007388 */ /* 0x000fe20000000400 */
[----:B-1----:R-:W-:-:S03]  /*a650*/  PRMT R14, R54, 0x7632, R14 ;  /* 0x00007632360e7816 */ /* 0x002fc6000000000e */
[----:B------:R-:W-:Y:S01]  /*a660*/  STS.U16 [R34+0x8], R50 ;  /* 0x0000083222007388 */ /* 0x000fe20000000400 */
[----:B------:R-:W-:Y:S02]  /*a670*/  F2FP.PACK_AB R44, R44, R53 ;  /* 0x000000352c2c723e */ /* 0x000fe400000000ff */
[----:B--2---:R-:W-:Y:S01]  /*a680*/  PRMT R15, R57, 0x7632, R15 ;  /* 0x00007632390f7816 */ /* 0x004fe2000000000f */
[----:B------:R-:W-:Y:S01]  /*a690*/  STS.U16 [R35+0xa], R55 ;  /* 0x00000a3723007388 */ /* 0x000fe20000000400 */
[----:B------:R-:W-:-:S03]  /*a6a0*/  PRMT R48, R60, 0x7632, R48 ;  /* 0x000076323c307816 */ /* 0x000fc60000000030 */
[----:B------:R-:W-:Y:S04]  /*a6b0*/  STS.U16 [R36+0xc], R49 ;  /* 0x00000c3124007388 */ /* 0x000fe80000000400 */
[----:B------:R0:W-:Y:S04]  /*a6c0*/  STS.U16 [R37+0xe], R11 ;  /* 0x00000e0b25007388 */ /* 0x0001e80000000400 */
[----:B------:R-:W-:Y:S04]  /*a6d0*/  STS.U16 [R38+0x10], R54 ;  /* 0x0000103626007388 */ /* 0x000fe80000000400 */
[----:B------:R-:W-:Y:S01]  /*a6e0*/  STS.U16 [R39+0x12], R14 ;  /* 0x0000120e27007388 */ /* 0x000fe20000000400 */
[----:B0-----:R-:W-:-:S03]  /*a6f0*/  PRMT R11, R44, 0x7632, R11 ;  /* 0x000076322c0b7816 */ /* 0x001fc6000000000b */
[----:B------:R-:W-:Y:S01]  /*a700*/  STS.U16 [R40+0x14], R57 ;  /* 0x0000143928007388 */ /* 0x000fe20000000400 */
[----:B------:R-:W-:-:S03]  /*a710*/  MOV R34, UR17 ;  /* 0x0000001100227c02 */ /* 0x000fc60008000f00 */
[----:B------:R0:W-:Y:S04]  /*a720*/  STS.U16 [R41+0x16], R15 ;  /* 0x0000160f29007388 */ /* 0x0001e80000000400 */
[----:B------:R-:W-:Y:S04]  /*a730*/  STS.U16 [R42+0x18], R60 ;  /* 0x0000183c2a007388 */ /* 0x000fe80000000400 */
        /* <DEDUP_REMOVED lines=23> */
[----:B------:R-:W-:-:S02]  /*a8b0*/  ULDC UR7, c[0x0][0x210] ;  /* 0x0000840000077ab9 */ /* 0x000fc40000000800 */
[----:B------:R-:W-:Y:S01]  /*a8c0*/  UIMAD UR7, UR24, UR7, URZ ;  /* 0x00000007180772a4 */ /* 0x000fe2000f8e023f */
[----:B0-----:R-:W-:-:S05]  /*a8d0*/  IMAD.WIDE.U32 R14, R2, c[0x0][0x210], RZ ;  /* 0x00008400020e7a25 */ /* 0x001fca00078e00ff */
[----:B-1----:R-:W-:Y:S01]  /*a8e0*/  MOV R11, UR7 ;  /* 0x00000007000b7c02 */ /* 0x002fe20008000f00 */
[----:B------:R-:W-:Y:S04]  /*a8f0*/  BSSY B0, `(.L_x_175) ;  /* 0x0000012000007945 */ /* 0x000fe80003800000 */
[----:B------:R-:W-:-:S05]  /*a900*/  IMAD R11, R2, c[0x0][0x214], R11 ;  /* 0x00008500020b7a24 */ /* 0x000fca00078e020b */
[----:B------:R-:W-:Y:S02]  /*a910*/  IADD3 R63, R15, R11, RZ ;  /* 0x0000000b0f3f7210 */ /* 0x000fe40007ffe0ff */
[----:B--2---:R-:W-:-:S13]  /*a920*/  ISETP.GE.AND P0, PT, R6, R61, PT ;  /* 0x0000003d0600720c */ /* 0x004fda0003f06270 */
[----:B------:R-:W-:Y:S05]  /*a930*/  @P0 BRA `(.L_x_176) ;  /* 0x000000d000000947 */ /* 0x000fea0003800000 */
[----:B------:R-:W-:Y:S01]  /*a940*/  MOV R8, R12 ;  /* 0x0000000c00087202 */ /* 0x000fe20000000f00 */
[----:B------:R-:W-:Y:S01]  /*a950*/  ULDC UR7, c[0x0][0x218] ;  /* 0x0000860000077ab9 */ /* 0x000fe20000000800 */
[----:B------:R-:W-:Y:S01]  /*a960*/  MOV R9, R13 ;  /* 0x0000000d00097202 */ /* 0x000fe20000000f00 */
[----:B------:R-:W-:-:S04]  /*a970*/  UIMAD UR7, UR21, UR7, URZ ;  /* 0x00000007150772a4 */ /* 0x000fc8000f8e023f */
[----:B------:R-:W-:-:S05]  /*a980*/  IMAD.WIDE.U32 R8, R2, c[0x0][0x210], R8 ;  /* 0x0000840002087a25 */ /* 0x000fca00078e0008 */
        /* <DEDUP_REMOVED lines=8> */
.L_x_176:
[----:B------:R-:W-:Y:S05]  /*aa10*/  BSYNC B0 ;  /* 0x0000000000007941 */ /* 0x000fea0003800000 */
.L_x_175:
[----:B------:R-:W-:Y:S01]  /*aa20*/  ULDC UR7, c[0x0][0x218] ;  /* 0x0000860000077ab9 */ /* 0x000fe20000000800 */
[----:B------:R-:W-:Y:S01]  /*aa30*/  MOV R8, R14 ;  /* 0x0000000e00087202 */ /* 0x000fe20000000f00 */
[----:B------:R-:W-:Y:S01]  /*aa40*/  UIMAD UR7, UR21, UR7, URZ ;  /* 0x00000007150772a4 */ /* 0x000fe2000f8e023f */
[----:B------:R-:W-:Y:S01]  /*aa50*/  MOV R9, R63 ;  /* 0x0000003f00097202 */ /* 0x000fe20000000f00 */
[----:B------:R-:W-:Y:S01]  /*aa60*/  UIADD3 UR6, UR6, 0x1, URZ ;  /* 0x0000000106067890 */ /* 0x000fe2000fffe03f */
[-C--:B------:R-:W-:Y:S01]  /*aa70*/  ISETP.GE.AND P3, PT, R16, R61.reuse, PT ;  /* 0x0000003d1000720c */ /* 0x080fe20003f66270 */
[----:B------:R-:W-:Y:S01]  /*aa80*/  UIADD3 UR12, UP1, UR12, 0x2000, URZ ;  /* 0x000020000c0c7890 */ /* 0x000fe2000ff3e03f */
[-C--:B------:R-:W-:Y:S01]  /*aa90*/  ISETP.GE.AND P4, PT, R17, R61.reuse, PT ;  /* 0x0000003d1100720c */ /* 0x080fe20003f86270 */
[----:B------:R-:W-:Y:S01]  /*aaa0*/  IMAD.WIDE.U32 R8, R0, c[0x0][0x218], R8 ;  /* 0x0000860000087a25 */ /* 0x000fe200078e0008 */
[----:B0-----:R-:W-:Y:S01]  /*aab0*/  MOV R11, UR7 ;  /* 0x00000007000b7c02 */ /* 0x001fe20008000f00 */
[----:B------:R-:W-:Y:S01]  /*aac0*/  ULDC UR7, c[0x0][0x174] ;  /* 0x00005d0000077ab9 */ /* 0x000fe20000000800 */
[-C--:B------:R-:W-:Y:S01]  /*aad0*/  ISETP.GE.AND P5, PT, R18, R61.reuse, PT ;  /* 0x0000003d1200720c */ /* 0x080fe20003fa6270 */
[----:B------:R-:W-:Y:S01]  /*aae0*/  UISETP.GE.AND UP0, UPT, UR6, UR7, UPT ;  /* 0x000000070600728c */ /* 0x000fe2000bf06270 */
[----:B------:R-:W-:Y:S01]  /*aaf0*/  IADD3 R10, P0, R8, UR14, RZ ;  /* 0x0000000e080a7c10 */ /* 0x000fe2000ff1e0ff */
[----:B------:R-:W-:Y:S01]  /*ab00*/  IMAD R11, R0, c[0x0][0x21c], R11 ;  /* 0x00008700000b7a24 */ /* 0x000fe200078e020b */
[----:B------:R-:W-:Y:S01]  /*ab10*/  IADD3 R8, P1, R32, c[0x0][0x270], RZ ;  /* 0x00009c0020087a10 */ /* 0x000fe20007f3e0ff */
[----:B------:R-:W-:Y:S01]  /*ab20*/  UIADD3 UR8, UP2, UR8, 0x1000, URZ ;  /* 0x0000100008087890 */ /* 0x000fe2000ff5e03f */
[-C--:B------:R-:W-:Y:S01]  /*ab30*/  ISETP.GE.AND P6, PT, R19, R61.reuse, PT ;  /* 0x0000003d1300720c */ /* 0x080fe20003fc6270 */
[----:B------:R-:W-:Y:S01]  /*ab40*/  UIADD3 UR9, UP3, UR9, 0x1000, URZ ;  /* 0x0000100009097890 */ /* 0x000fe2000ff7e03f */
[----:B------:R-:W-:Y:S01]  /*ab50*/  IADD3.X R9, R11, UR15, R9, P0, !PT ;  /* 0x0000000f0b097c10 */ /* 0x000fe200087fe409 */
[----:B------:R-:W-:Y:S01]  /*ab60*/  UIADD3.X UR13, URZ, UR13, URZ, UP1, !UPT ;  /* 0x0000000d3f0d7290 */ /* 0x000fe20008ffe43f */
[----:B------:R-:W-:Y:S01]  /*ab70*/  IADD3.X R31, R31, c[0x0][0x274], RZ, P1, !PT ;  /* 0x00009d001f1f7a10 */ /* 0x000fe20000ffe4ff */
[----:B------:R-:W-:Y:S01]  /*ab80*/  UIADD3.X UR10, URZ, UR10, URZ, UP2, !UPT ;  /* 0x0000000a3f0a7290 */ /* 0x000fe200097fe43f */
[----:B------:R-:W-:Y:S01]  /*ab90*/  LEA R8, P0, R10, R8, 0x1 ;  /* 0x000000080a087211 */ /* 0x000fe200078008ff */
[----:B------:R-:W-:Y:S01]  /*aba0*/  UIADD3.X UR11, URZ, UR11, URZ, UP3, !UPT ;  /* 0x0000000b3f0b7290 */ /* 0x000fe20009ffe43f */
[----:B------:R-:W-:-:S02]  /*abb0*/  ISETP.GE.AND P1, PT, R21, R61, PT ;  /* 0x0000003d1500720c */ /* 0x000fc40003f26270 */
[----:B------:R-:W-:Y:S02]  /*abc0*/  LEA.HI.X R9, R10, R31, R9, 0x1, P0 ;  /* 0x0000001f0a097211 */ /* 0x000fe400000f0c09 */
[-C--:B------:R-:W-:Y:S02]  /*abd0*/  ISETP.GE.AND P2, PT, R22, R61.reuse, PT ;  /* 0x0000003d1600720c */ /* 0x080fe40003f46270 */
[-C--:B------:R-:W-:Y:S01]  /*abe0*/  ISETP.GE.AND P0, PT, R20, R61.reuse, PT ;  /* 0x0000003d1400720c */ /* 0x080fe20003f06270 */
[----:B------:R0:W-:Y:S01]  /*abf0*/  @!P3 STG.E.U16 [R8.64], R35 ;  /* 0x000000230800b986 */ /* 0x0001e2000c101516 */
        /* <DEDUP_REMOVED lines=25> */
.L_x_177:
[----:B------:R-:W-:Y:S05]  /*ad90*/  EXIT ;  /* 0x000000000000794d */ /* 0x000fea0003800000 */
.L_x_179:
        /* <DEDUP_REMOVED lines=14> */
.L_x_5323:


//--------------------- .text._Z25selective_scan_fwd_kernelI32Selective_Scan_fwd_kernel_traitsILi128ELi16ELi1ELb0ELb1ELb0ELb0EN3c104HalfENS1_7complexIfEEEEv13SSMParamsBase --------------------------
	.section	.text._Z25selective_scan_fwd_kernelI32Selective_Scan_fwd_kernel_traitsILi128ELi16ELi1ELb0ELb1ELb0ELb0EN3c104HalfENS1_7complexIfEEEEv13SSMParamsBase,"ax",@progbits
	.sectioninfo	@"SHI_REGISTERS=168"
	.align	128
        .global         _Z25selective_scan_fwd_kernelI32Selective_Scan_fwd_kernel_traitsILi128ELi16ELi1ELb0ELb1ELb0ELb0EN3c104HalfENS1_7complexIfEEEEv13SSMParamsBase
        .type           _Z25selective_scan_fwd_kernelI32Selective_Scan_fwd_kernel_traitsILi128ELi16ELi1ELb0ELb1ELb0ELb0EN3c104HalfENS1_7complexIfEEEEv13SSMParamsBase,@function
        .size           _Z25selective_scan_fwd_kernelI32Selective_Scan_fwd_kernel_traitsILi128ELi16ELi1ELb0ELb1ELb0ELb0EN3c104HalfENS1_7complexIfEEEEv13SSMParamsBase,(.L_x_5324 - _Z25selective_scan_fwd_kernelI32Selective_Scan_fwd_kernel_traitsILi128ELi16ELi1ELb0ELb1ELb0ELb0EN3c104HalfENS1_7complexIfEEEEv13SSMParamsBase)
        .other          _Z25selective_scan_fwd_kernelI32Selective_Scan_fwd_kernel_traitsILi128ELi16ELi1ELb0ELb1ELb0ELb0EN3c104HalfENS1_7complexIfEEEEv13SSMParamsBase,@"STO_CUDA_ENTRY STV_DEFAULT"
_Z25selective_scan_fwd_kernelI32Selective_Scan_fwd_kernel_traitsILi128ELi16ELi1ELb0ELb1ELb0ELb0EN3c104HalfENS1_7complexIfEEEEv13SSMParamsBase:
.text._Z25selective_scan_fwd_kernelI32Selective_Scan_fwd_kernel_traitsILi128ELi16ELi1ELb0ELb1ELb0ELb0EN3c104HalfENS1_7complexIfEEEEv13SSMParamsBase:
[----:B------:R-:W-:Y:S02]  /*0000*/  MOV R1, c[0x0][0x28] ;  /* 0x00000a0000017a02 */ /* 0x000fe40000000f00 */
[----:B------:R-:W0:Y:S01]  /*0010*/  S2UR UR4, SR_CTAID.Y ;  /* 0x00000000000479c3 */ /* 0x000e220000002600 */
[----:B------:R-:W-:Y:S01]  /*0020*/  ISETP.NE.U32.AND P0, PT, RZ, c[0x0][0x238], PT ;  /* 0x00008e00ff007a0c */ /* 0x000fe20003f05070 */
[----:B------:R-:W-:Y:S01]  /*0030*/  ULDC.64 UR14, c[0x0][0x118] ;  /* 0x00004600000e7ab9 */ /* 0x000fe20000000a00 */
[----:B------:R-:W-:Y:S02]  /*0040*/  ISETP.NE.U32.AND P1, PT, RZ, c[0x0][0x250], PT ;  /* 0x00009400ff007a0c */ /* 0x000fe40003f25070 */
[----:B------:R-:W-:Y:S02]  /*0050*/  ISETP.NE.AND.EX P0, PT, RZ, c[0x0][0x23c], PT, P0 ;  /* 0x00008f00ff007a0c */ /* 0x000fe40003f05300 */
[----:B------:R-:W-:Y:S02]  /*0060*/  IABS R11, c[0x0][0x178] ;  /* 0x00005e00000b7a13 */ /* 0x000fe40000000000 */
[----:B------:R-:W-:Y:S02]  /*0070*/  ISETP.NE.AND.EX P1, PT, RZ, c[0x0][0x254], PT, P1 ;  /* 0x00009500ff007a0c */ /* 0x000fe40003f25310 */
[----:B------:R-:W-:-:S02]  /*0080*/  IADD3 R1, R1, -0x8, RZ ;  /* 0xfffffff801017810 */ /* 0x000fc40007ffe0ff */
[----:B0-----:R-:W-:-:S04]  /*0090*/  MOV R77, UR4 ;  /* 0x00000004004d7c02 */ /* 0x001fc80008000f00 */
[----:B------:R-:W0:Y:S01]  /*00a0*/  R2UR UR11, R77 ;  /* 0x000000004d0b73c2 */ /* 0x000e2200000e0000 */
[----:B------:R-:W-:-:S04]  /*00b0*/  @P0 LEA R2, P2, R77, c[0x0][0x238], 0x2 ;  /* 0x00008e004d020a11 */ /* 0x000fc800078410ff */
[----:B------:R-:W-:Y:S01]  /*00c0*/  @P1 LEA R4, P3, R77, c[0x0][0x250], 0x2 ;  /* 0x000094004d041a11 */ /* 0x000fe200078610ff */
[----:B0-----:R-:W-:-:S06]  /*00d0*/  USHF.R.S32.HI UR21, URZ, 0x1f, UR11 ;  /* 0x0000001f3f157899 */ /* 0x001fcc000801140b */
[----:B------:R-:W-:Y:S02]  /*00e0*/  MOV R0, UR21 ;  /* 0x0000001500007c02 */ /* 0x000fe40008000f00 */
[----:B------:R-:W-:Y:S02]  /*00f0*/  MOV R6, UR21 ;  /* 0x0000001500067c02 */ /* 0x000fe40008000f00 */
[C---:B------:R-:W-:Y:S02]  /*0100*/  @P0 LEA.HI.X R3, R77.reuse, c[0x0][0x23c], R0, 0x2, P2 ;  /* 0x00008f004d030a11 */ /* 0x040fe400010f1400 */
[----:B------:R-:W0:Y:S01]  /*0110*/  I2F.RP R0, R11 ;  /* 0x0000000b00007306 */ /* 0x000e220000209400 */
[----:B------:R-:W-:Y:S01]  /*0120*/  @P1 LEA.HI.X R5, R77, c[0x0][0x254], R6, 0x2, P3 ;  /* 0x000095004d051a11 */ /* 0x000fe200018f1406 */
[----:B------:R-:W1:Y:S01]  /*0130*/  S2UR UR4, SR_CTAID.X ;  /* 0x00000000000479c3 */ /* 0x000e620000002500 */
[----:B------:R2:W5:Y:S01]  /*0140*/  @P0 LDG.E R8, [R2.64] ;  /* 0x0000000e02080981 */ /* 0x000562000c1e1900 */
[----:B------:R-:W-:-:S02]  /*0150*/  ULDC UR6, c[0x0][0x1e0] ;  /* 0x0000780000067ab9 */ /* 0x000fc40000000800 */
[----:B------:R-:W-:Y:S01]  /*0160*/  ULDC UR7, c[0x0][0x190] ;  /* 0x0000640000077ab9 */ /* 0x000fe20000000800 */
[----:B------:R3:W5:Y:S01]  /*0170*/  @P1 LDG.E R9, [R4.64] ;  /* 0x0000000e04091981 */ /* 0x000762000c1e1900 */
[----:B------:R-:W-:Y:S02]  /*0180*/  ULDC UR17, c[0x0][0x1d0] ;  /* 0x0000740000117ab9 */ /* 0x000fe40000000800 */
[----:B------:R-:W-:Y:S01]  /*0190*/  ULDC UR10, c[0x0][0x1d0] ;  /* 0x00007400000a7ab9 */ /* 0x000fe20000000800 */
[----:B------:R4:W4:Y:S01]  /*01a0*/  R2UR UR12, R77 ;  /* 0x000000004d0c73c2 */ /* 0x00092200000e0000 */
[----:B------:R-:W-:Y:S01]  /*01b0*/  ULDC UR18, c[0x0][0x1d4] ;  /* 0x0000750000127ab9 */ /* 0x000fe20000000800 */
[----:B--2---:R-:W-:Y:S01]  /*01c0*/  IABS R2, R77 ;  /* 0x0000004d00027213 */ /* 0x004fe20000000000 */
[----:B------:R-:W-:Y:S01]  /*01d0*/  ULDC UR19, c[0x0][0x1d8] ;  /* 0x0000760000137ab9 */ /* 0x000fe20000000800 */
[----:B0-----:R-:W0:Y:S01]  /*01e0*/  MUFU.RCP R0, R0 ;  /* 0x0000000000007308 */ /* 0x001e220000001000 */
[----:B------:R-:W-:-:S02]  /*01f0*/  ULDC UR13, c[0x0][0x1d8] ;  /* 0x00007600000d7ab9 */ /* 0x000fc40000000800 */
[----:B------:R-:W-:Y:S02]  /*0200*/  ULDC UR16, c[0x0][0x1e8] ;  /* 0x00007a0000107ab9 */ /* 0x000fe40000000800 */
[----:B------:R-:W-:Y:S01]  /*0210*/  UMOV UR5, URZ ;  /* 0x0000003f00057c82 */ /* 0x000fe20008000000 */
[----:B-1----:R-:W-:Y:S01]  /*0220*/  MOV R76, UR4 ;  /* 0x00000004004c7c02 */ /* 0x002fe20008000f00 */
[----:B------:R-:W-:-:S03]  /*0230*/  UMOV UR4, URZ ;  /* 0x0000003f00047c82 */ /* 0x000fc60008000000 */
[----:B------:R-:W1:Y:S01]  /*0240*/  R2UR UR9, R76 ;  /* 0x000000004c0973c2 */ /* 0x000e6200000e0000 */
[----:B---3--:R-:W-:Y:S01]  /*0250*/  IMAD.WIDE.U32 R4, R76, c[0x0][0x190], RZ ;  /* 0x000064004c047a25 */ /* 0x008fe200078e00ff */
[----:B0-----:R-:W-:-:S04]  /*0260*/  IADD3 R6, R0, 0xffffffe, RZ ;  /* 0x0ffffffe00067810 */ /* 0x001fc80007ffe0ff */
[----:B------:R0:W2:Y:S02]  /*0270*/  F2I.FTZ.U32.TRUNC.NTZ R7, R6 ;  /* 0x0000000600077305 */ /* 0x0000a4000021f000 */
[----:B------:R-:W3:Y:S01]  /*0280*/  R2UR UR8, R76 ;  /* 0x000000004c0873c2 */ /* 0x000ee200000e0000 */
[----:B0-----:R-:W-:Y:S01]  /*0290*/  HFMA2.MMA R6, -RZ, RZ, 0, 0 ;  /* 0x00000000ff067435 */ /* 0x001fe200000001ff */
[----:B--2---:R-:W-:Y:S01]  /*02a0*/  IADD3 R10, RZ, -R7, RZ ;  /* 0x80000007ff0a7210 */ /* 0x004fe20007ffe0ff */
[----:B-1----:R-:W-:-:S04]  /*02b0*/  USHF.R.S32.HI UR20, URZ, 0x1f, UR9 ;  /* 0x0000001f3f147899 */ /* 0x002fc80008011409 */
[----:B------:R-:W-:Y:S01]  /*02c0*/  IMAD R3, R10, R11, RZ ;  /* 0x0000000b0a037224 */ /* 0x000fe200078e02ff */
[----:B------:R-:W-:Y:S02]  /*02d0*/  UIMAD UR6, UR20, UR6, URZ ;  /* 0x00000006140672a4 */ /* 0x000fe4000f8e023f */
[----:B------:R-:W-:Y:S01]  /*02e0*/  UIMAD UR7, UR20, UR7, URZ ;  /* 0x00000007140772a4 */ /* 0x000fe2000f8e023f */
[----:B------:R-:W-:-:S05]  /*02f0*/  IMAD.HI.U32 R7, R7, R3, R6 ;  /* 0x0000000307077227 */ /* 0x000fca00078e0006 */
[----:B------:R-:W-:Y:S01]  /*0300*/  MOV R13, UR7 ;  /* 0x00000007000d7c02 */ /* 0x000fe20008000f00 */
[----:B------:R-:W-:-:S04]  /*0310*/  IMAD.HI.U32 R7, R7, R2, RZ ;  /* 0x0000000207077227 */ /* 0x000fc800078e00ff */
[----:B------:R-:W-:Y:S01]  /*0320*/  IMAD R13, R76, c[0x0][0x194], R13 ;  /* 0x000065004c0d7a24 */ /* 0x000fe200078e020d */
[----:B------:R-:W-:-:S05]  /*0330*/  IADD3 R0, -R7, RZ, RZ ;  /* 0x000000ff07007210 */ /* 0x000fca0007ffe1ff */
[----:B------:R-:W-:Y:S01]  /*0340*/  IMAD R0, R11, R0, R2 ;  /* 0x000000000b007224 */ /* 0x000fe200078e0202 */
[----:B------:R-:W-:-:S04]  /*0350*/  MOV R2, c[0x0][0x174] ;  /* 0x00005d0000027a02 */ /* 0x000fc80000000f00 */
[----:B------:R-:W-:Y:S02]  /*0360*/  ISETP.GT.U32.AND P3, PT, R11, R0, PT ;  /* 0x000000000b00720c */ /* 0x000fe40003f64070 */
[----:B------:R-:W-:Y:S01]  /*0370*/  ISETP.GE.AND P5, PT, R2, 0x1, PT ;  /* 0x000000010200780c */ /* 0x000fe20003fa6270 */
[----:B------:R-:W-:-:S10]  /*0380*/  IMAD.WIDE.U32 R2, R76, c[0x0][0x1e0], RZ ;  /* 0x000078004c027a25 */ /* 0x000fd400078e00ff */
[-C--:B------:R-:W-:Y:S02]  /*0390*/  @!P3 IADD3 R0, R0, -R11.reuse, RZ ;  /* 0x8000000b0000b210 */ /* 0x080fe40007ffe0ff */
[----:B------:R-:W-:Y:S02]  /*03a0*/  @!P3 IADD3 R7, R7, 0x1, RZ ;  /* 0x000000010707b810 */ /* 0x000fe40007ffe0ff */
[----:B------:R-:W-:Y:S02]  /*03b0*/  ISETP.GE.U32.AND P2, PT, R0, R11, PT ;  /* 0x0000000b0000720c */ /* 0x000fe40003f46070 */
[----:B------:R-:W-:Y:S02]  /*03c0*/  LOP3.LUT R0, R77, c[0x0][0x178], RZ, 0x3c, !PT ;  /* 0x00005e004d007a12 */ /* 0x000fe400078e3cff */
[----:B------:R-:W-:Y:S02]  /*03d0*/  ISETP.NE.AND P3, PT, RZ, c[0x0][0x178], PT ;  /* 0x00005e00ff007a0c */ /* 0x000fe40003f65270 */
[----:B------:R-:W-:-:S02]  /*03e0*/  ISETP.GE.AND P4, PT, R0, RZ, PT ;  /* 0x000000ff0000720c */ /* 0x000fc40003f86270 */
[----:B------:R-:W-:Y:S01]  /*03f0*/  MOV R11, UR6 ;  /* 0x00000006000b7c02 */ /* 0x000fe20008000f00 */
[----:B---3--:R-:W-:-:S04]  /*0400*/  UIMAD.WIDE.U32 UR6, UR8, UR17, URZ ;  /* 0x00000011080672a5 */ /* 0x008fc8000f8e003f */
[----:B------:R-:W-:Y:S01]  /*0410*/  @P2 IADD3 R7, R7, 0x1, RZ ;  /* 0x0000000107072810 */ /* 0x000fe20007ffe0ff */
[----:B------:R-:W-:-:S05]  /*0420*/  IMAD R11, R76, c[0x0][0x1e4], R11 ;  /* 0x000079004c0b7a24 */ /* 0x000fca00078e020b */
[----:B------:R-:W-:Y:S02]  /*0430*/  @!P4 IADD3 R7, -R7, RZ, RZ ;  /* 0x000000ff0707c210 */ /* 0x000fe40007ffe1ff */
[----:B------:R-:W-:Y:S01]  /*0440*/  @!P3 LOP3.LUT R7, RZ, c[0x0][0x178], RZ, 0x33, !PT ;  /* 0x00005e00ff07ba12 */ /* 0x000fe200078e33ff */
[----:B----4-:R-:W-:Y:S06]  /*0450*/  @!P5 EXIT ;  /* 0x000000000000d94d */ /* 0x010fec0003800000 */
[----:B------:R-:W-:Y:S01]  /*0460*/  SHF.R.S32.HI R0, RZ, 0x1f, R7 ;  /* 0x0000001fff007819 */ /* 0x000fe20000011407 */
[----:B------:R-:W-:Y:S01]  /*0470*/  UIMAD UR8, UR20, UR10, URZ ;  /* 0x0000000a140872a4 */ /* 0x000fe2000f8e023f */
[----:B------:R-:W-:Y:S01]  /*0480*/  IADD3 R5, R5, R13, RZ ;  /* 0x0000000d05057210 */ /* 0x000fe20007ffe0ff */
[----:B------:R-:W-:Y:S01]  /*0490*/  UIMAD UR10, UR21, UR16, URZ ;  /* 0x00000010150a72a4 */ /* 0x000fe2000f8e023f */
[----:B------:R-:W-:Y:S01]  /*04a0*/  IADD3 R3, R3, R11, RZ ;  /* 0x0000000b03037210 */ /* 0x000fe20007ffe0ff */
[----:B------:R-:W-:Y:S01]  /*04b0*/  IMAD R0, R0, c[0x0][0x1a8], RZ ;  /* 0x00006a0000007a24 */ /* 0x000fe200078e02ff */
[----:B------:R-:W0:Y:S01]  /*04c0*/  S2R R75, SR_TID.X ;  /* 0x00000000004b7919 */ /* 0x000e220000002100 */
[C---:B------:R-:W-:Y:S01]  /*04d0*/  IMAD.WIDE.U32 R4, R7.reuse, c[0x0][0x1a8], R4 ;  /* 0x00006a0007047a25 */ /* 0x040fe200078e0004 */
[----:B-----5:R1:W2:Y:S01]  /*04e0*/  @P0 R2UR UR5, R8 ;  /* 0x00000000080503c2 */ /* 0x0202a200000e0000 */
[----:B------:R-:W-:Y:S01]  /*04f0*/  UIMAD UR8, UR9, UR18, UR8 ;  /* 0x00000012090872a4 */ /* 0x000fe2000f8e0208 */
[----:B------:R-:W3:Y:S01]  /*0500*/  S2R R74, SR_LANEID ;  /* 0x00000000004a7919 */ /* 0x000ee20000000000 */
[----:B------:R-:W-:Y:S01]  /*0510*/  IMAD R69, R7, c[0x0][0x1ac], R0 ;  /* 0x00006b0007457a24 */ /* 0x000fe200078e0200 */
[----:B------:R-:W-:Y:S01]  /*0520*/  MOV R0, UR10 ;  /* 0x0000000a00007c02 */ /* 0x000fe20008000f00 */
[C---:B------:R-:W-:Y:S01]  /*0530*/  IMAD.WIDE.U32 R2, R77.reuse, c[0x0][0x1e8], R2 ;  /* 0x00007a004d027a25 */ /* 0x040fe200078e0002 */
[----:B------:R-:W-:Y:S01]  /*0540*/  UIMAD UR9, UR21, UR13, URZ ;  /* 0x0000000d150972a4 */ /* 0x000fe2000f8e023f */
[----:B------:R-:W-:Y:S01]  /*0550*/  MOV R72, RZ ;  /* 0x000000ff00487202 */ /* 0x000fe20000000f00 */
[----:B------:R-:W-:Y:S01]  /*0560*/  UIADD3 UR7, UR7, UR8, URZ ;  /* 0x0000000807077290 */ /* 0x000fe2000fffe03f */
[----:B------:R-:W-:Y:S01]  /*0570*/  IMAD R7, R77, c[0x0][0x1ec], R0 ;  /* 0x00007b004d077a24 */ /* 0x000fe200078e0200 */
[----:B------:R-:W-:Y:S01]  /*0580*/  LEA R0, P0, R2, c[0x0][0x248], 0x1 ;  /* 0x0000920002007a11 */ /* 0x000fe200078008ff */
[----:B------:R-:W-:Y:S01]  /*0590*/  ULDC UR8, c[0x0][0x1dc] ;  /* 0x0000770000087ab9 */ /* 0x000fe20000000800 */
[----:B------:R1:W4:Y:S01]  /*05a0*/  @P1 R2UR UR4, R9 ;  /* 0x00000000090413c2 */ /* 0x00032200000e0000 */
[----:B------:R-:W-:Y:S01]  /*05b0*/  UIMAD UR8, UR11, UR8, UR9 ;  /* 0x000000080b0872a4 */ /* 0x000fe2000f8e0209 */
[----:B------:R-:W-:Y:S01]  /*05c0*/  IADD3 R3, R3, R7, RZ ;  /* 0x0000000703037210 */ /* 0x000fe20007ffe0ff */
[----:B------:R1:W-:Y:S01]  /*05d0*/  STL [R1+0x4], R0 ;  /* 0x0000040001007387 */ /* 0x0003e20000100800 */
[----:B------:R-:W-:Y:S01]  /*05e0*/  UIMAD.WIDE.U32 UR6, UR12, UR19, UR6 ;  /* 0x000000130c0672a5 */ /* 0x000fe2000f8e0006 */
[----:B------:R-:W-:Y:S01]  /*05f0*/  LEA R70, P1, R4, c[0x0][0x228], 0x1 ;  /* 0x00008a0004467a11 */ /* 0x000fe200078208ff */
[----:B------:R-:W-:Y:S01]  /*0600*/  ULDC.64 UR10, c[0x0][0x240] ;  /* 0x00009000000a7ab9 */ /* 0x000fe20000000a00 */
[----:B------:R-:W-:Y:S01]  /*0610*/  LEA.HI.X R2, R2, c[0x0][0x24c], R3, 0x1, P0 ;  /* 0x0000930002027a11 */ /* 0x000fe200000f0c03 */
[----:B------:R-:W-:Y:S01]  /*0620*/  UIADD3 UR8, UR7, UR8, URZ ;  /* 0x0000000807087290 */ /* 0x000fe2000fffe03f */
[----:B------:R-:W-:Y:S01]  /*0630*/  IADD3 R69, R5, R69, RZ ;  /* 0x0000004505457210 */ /* 0x000fe20007ffe0ff */
[----:B------:R-:W-:Y:S01]  /*0640*/  ULEA UR7, UP0, UR6, UR10, 0x1 ;  /* 0x0000000a06077291 */ /* 0x000fe2000f80083f */
[----:B0-----:R-:W-:Y:S01]  /*0650*/  SHF.L.U32 R73, R75, 0x4, RZ ;  /* 0x000000044b497819 */ /* 0x001fe200000006ff */
[----:B------:R1:W-:Y:S01]  /*0660*/  STL [R1], R2 ;  /* 0x0000000201007387 */ /* 0x0003e20000100800 */
[----:B------:R-:W-:Y:S01]  /*0670*/  LEA.HI.X R69, R4, c[0x0][0x22c], R69, 0x1, P1 ;  /* 0x00008b0004457a11 */ /* 0x000fe200008f0c45 */
[----:B------:R-:W-:Y:S01]  /*0680*/  ULEA.HI.X UR8, UR6, UR11, UR8, 0x1, UP0 ;  /* 0x0000000b06087291 */ /* 0x000fe200080f0c08 */
[----:B------:R-:W-:-:S02]  /*0690*/  LOP3.LUT R73, R73, 0xfffffe00, RZ, 0xc0, !PT ;  /* 0xfffffe0049497812 */ /* 0x000fc400078ec0ff */
[----:B------:R-:W-:Y:S02]  /*06a0*/  UMOV UR6, UR7 ;  /* 0x0000000700067c82 */ /* 0x000fe40008000000 */
[----:B------:R-:W-:Y:S02]  /*06b0*/  LOP3.LUT R71, R73, 0x1f, R75, 0xf8, !PT ;  /* 0x0000001f49477812 */ /* 0x000fe400078ef84b */
[----:B--23--:R-:W-:Y:S02]  /*06c0*/  UMOV UR7, UR8 ;  /* 0x0000000800077c82 */ /* 0x00cfe40008000000 */
.L_x_222:
[----:B------:R-:W-:Y:S01]  /*06d0*/  BAR.SYNC.DEFER_BLOCKING 0x0 ;  /* 0x0000000000007b1d */ /* 0x000fe20000010000 */
[----:B0-----:R-:W-:Y:S02]  /*06e0*/  MOV R13, 0xfffff800 ;  /* 0xfffff800000d7802 */ /* 0x001fe40000000f00 */
[----:B------:R-:W-:-:S03]  /*06f0*/  LOP3.LUT R19, R71, 0x20, RZ, 0xfc, !PT ;  /* 0x0000002047137812 */ /* 0x000fc600078efcff */
[----:B------:R-:W-:Y:S01]  /*0700*/  IMAD R68, R72, R13, c[0x0][0x168] ;  /* 0x00005a0048447624 */ /* 0x000fe200078e020d */
[----:B-1----:R-:W-:Y:S01]  /*0710*/  MOV R2, UR6 ;  /* 0x0000000600027c02 */ /* 0x002fe20008000f00 */
[----:B------:R-:W2:Y:S03]  /*0720*/  LDL R40, [R1] ;  /* 0x0000000001287983 */ /* 0x000ea60000100800 */
[-C--:B------:R-:W-:Y:S01]  /*0730*/  ISETP.GE.AND P2, PT, R71, R68.reuse, PT ;  /* 0x000000444700720c */ /* 0x080fe20003f46270 */
[----:B------:R-:W3:Y:S01]  /*0740*/  LDL R38, [R1+0x4] ;  /* 0x0000040001267983 */ /* 0x000ee20000100800 */
[----:B------:R-:W-:Y:S02]  /*0750*/  ISETP.GE.AND P1, PT, R19, R68, PT ;  /* 0x000000441300720c */ /* 0x000fe40003f26270 */
[----:B------:R-:W-:Y:S02]  /*0760*/  MOV R3, UR7 ;  /* 0x0000000700037c02 */ /* 0x000fe40008000f00 */
[----:B------:R-:W-:-:S02]  /*0770*/  LOP3.LUT R21, R71, 0x40, RZ, 0xfc, !PT ;  /* 0x0000004047157812 */ /* 0x000fc400078efcff */
[C---:B------:R-:W-:Y:S01]  /*0780*/  LOP3.LUT R23, R71.reuse, 0x60, RZ, 0xfc, !PT ;  /* 0x0000006047177812 */ /* 0x040fe200078efcff */
[C---:B------:R-:W-:Y:S01]  /*0790*/  IMAD.WIDE R2, R71.reuse, 0x2, R2 ;  /* 0x0000000247027825 */ /* 0x040fe200078e0202 */
[----:B------:R-:W-:Y:S02]  /*07a0*/  PRMT R0, RZ, 0x7610, R0 ;  /* 0x00007610ff007816 */ /* 0x000fe40000000000 */
[C---:B------:R-:W-:Y:S02]  /*07b0*/  LOP3.LUT R25, R71.reuse, 0x80, RZ, 0xfc, !PT ;  /* 0x0000008047197812 */ /* 0x040fe400078efcff */
[----:B------:R-:W-:Y:S02]  /*07c0*/  PRMT R4, RZ, 0x7610, R4 ;  /* 0x00007610ff047816 */ /* 0x000fe40000000004 */
[C---:B------:R-:W-:Y:S01]  /*07d0*/  LOP3.LUT R27, R71.reuse, 0xa0, RZ, 0xfc, !PT ;  /* 0x000000a0471b7812 */ /* 0x040fe200078efcff */
[----:B------:R0:W5:Y:S01]  /*07e0*/  @!P2 LDG.E.U16 R0, [R2.64] ;  /* 0x0000000e0200a981 */ /* 0x000162000c1e1500 */
[----:B------:R-:W-:-:S02]  /*07f0*/  LOP3.LUT R29, R71, 0xc0, RZ, 0xfc, !PT ;  /* 0x000000c0471d7812 */ /* 0x000fc400078efcff */
[-C--:B------:R-:W-:Y:S01]  /*0800*/  ISETP.GE.AND P0, PT, R21, R68.reuse, PT ;  /* 0x000000441500720c */ /* 0x080fe20003f06270 */
[----:B----4-:R0:W4:Y:S01]  /*0810*/  @!P1 LDG.E.U16 R4, [R2.64+0x40] ;  /* 0x0000400e02049981 */ /* 0x010122000c1e1500 */
[----:B------:R-:W-:Y:S02]  /*0820*/  LOP3.LUT R31, R71, 0xe0, RZ, 0xfc, !PT ;  /* 0x000000e0471f7812 */ /* 0x000fe400078efcff */
[-C--:B------:R-:W-:Y:S02]  /*0830*/  ISETP.GE.AND P4, PT, R23, R68.reuse, PT ;  /* 0x000000441700720c */ /* 0x080fe40003f86270 */
[----:B------:R-:W-:Y:S02]  /*0840*/  LOP3.LUT R33, R71, 0x100, RZ, 0xfc, !PT ;  /* 0x0000010047217812 */ /* 0x000fe400078efcff */
[-C--:B------:R-:W-:Y:S02]  /*0850*/  ISETP.GE.AND P6, PT, R25, R68.reuse, PT ;  /* 0x000000441900720c */ /* 0x080fe40003fc6270 */
[----:B------:R-:W-:-:S02]  /*0860*/  ISETP.GE.AND P5, PT, R27, R68, PT ;  /* 0x000000441b00720c */ /* 0x000fc40003fa6270 */
[-C--:B------:R-:W-:Y:S02]  /*0870*/  ISETP.GE.AND P3, PT, R29, R68.reuse, PT ;  /* 0x000000441d00720c */ /* 0x080fe40003f66270 */
[-C--:B------:R-:W-:Y:S02]  /*0880*/  ISETP.GE.AND P2, PT, R31, R68.reuse, PT ;  /* 0x000000441f00720c */ /* 0x080fe40003f46270 */
[----:B------:R-:W-:Y:S02]  /*0890*/  ISETP.GE.AND P1, PT, R33, R68, PT ;  /* 0x000000442100720c */ /* 0x000fe40003f26270 */
[----:B------:R-:W-:Y:S02]  /*08a0*/  PRMT R5, RZ, 0x7610, R5 ;  /* 0x00007610ff057816 */ /* 0x000fe40000000005 */
[----:B------:R-:W-:Y:S02]  /*08b0*/  PRMT R6, RZ, 0x7610, R6 ;  /* 0x00007610ff067816 */ /* 0x000fe40000000006 */
[----:B------:R-:W-:-:S02]  /*08c0*/  PRMT R7, RZ, 0x7610, R7 ;  /* 0x00007610ff077816 */ /* 0x000fc40000000007 */
[----:B------:R-:W-:Y:S01]  /*08d0*/  PRMT R8, RZ, 0x7610, R8 ;  /* 0x00007610ff087816 */ /* 0x000fe20000000008 */
[----:B------:R0:W4:Y:S01]  /*08e0*/  @!P0 LDG.E.U16 R5, [R2.64+0x80] ;  /* 0x0000800e02058981 */ /* 0x000122000c1e1500 */
[C---:B------:R-:W-:Y:S02]  /*08f0*/  LOP3.LUT R35, R71.reuse, 0x120, RZ, 0xfc, !PT ;  /* 0x0000012047237812 */ /* 0x040fe400078efcff */
        /* <DEDUP_REMOVED lines=9> */
[----:B------:R-:W-:Y:S01]  /*0990*/  LOP3.LUT R43, R71, 0x1a0, RZ, 0xfc, !PT ;  /* 0x000001a0472b7812 */ /* 0x000fe200078efcff */
[----:B------:R0:W4:Y:S01]  /*09a0*/  @!P3 LDG.E.U16 R9, [R2.64+0x180] ;  /* 0x0001800e0209b981 */ /* 0x000122000c1e1500 */
[-C--:B------:R-:W-:Y:S02]  /*09b0*/  ISETP.GE.AND P0, PT, R35, R68.reuse, PT ;  /* 0x000000442300720c */ /* 0x080fe40003f06270 */
[----:B------:R-:W-:Y:S01]  /*09c0*/  LOP3.LUT R45, R71, 0x1c0, RZ, 0xfc, !PT ;  /* 0x000001c0472d7812 */ /* 0x000fe200078efcff */
[----:B------:R0:W4:Y:S01]  /*09d0*/  @!P2 LDG.E.U16 R10, [R2.64+0x1c0] ;  /* 0x0001c00e020aa981 */ /* 0x000122000c1e1500 */
[----:B------:R-:W-:-:S02]  /*09e0*/  ISETP.GE.AND P4, PT, R37, R68, PT ;  /* 0x000000442500720c */ /* 0x000fc40003f86270 */
[----:B------:R-:W-:Y:S01]  /*09f0*/  LOP3.LUT R47, R71, 0x1e0, RZ, 0xfc, !PT ;  /* 0x000001e0472f7812 */ /* 0x000fe200078efcff */
[----:B------:R0:W4:Y:S01]  /*0a00*/  @!P1 LDG.E.U16 R11, [R2.64+0x200] ;  /* 0x0002000e020b9981 */ /* 0x000122000c1e1500 */
        /* <DEDUP_REMOVED lines=10> */
[----:B------:R-:W-:Y:S02]  /*0ab0*/  PRMT R16, RZ, 0x7610, R16 ;  /* 0x00007610ff107816 */ /* 0x000fe40000000010 */
        /* <DEDUP_REMOVED lines=27> */
[C---:B------:R-:W-:Y:S02]  /*0c70*/  IADD3 R31, R18.reuse, 0x100, RZ ;  /* 0x00000100121f7810 */ /* 0x040fe40007ffe0ff */
        /* <DEDUP_REMOVED lines=44> */
[----:B------:R-:W-:Y:S02]  /*0f40*/  PRMT R32, RZ, 0x7610, R32 ;  /* 0x00007610ff207816 */ /* 0x000fe40000000020 */
[----:B------:R-:W-:Y:S02]  /*0f50*/  PRMT R29, RZ, 0x7610, R29 ;  /* 0x00007610ff1d7816 */ /* 0x000fe4000000001d */
[----:B------:R-:W-:-:S02]  /*0f60*/  PRMT R34, RZ, 0x7610, R34 ;  /* 0x00007610ff227816 */ /* 0x000fc40000000022 */
[----:B--2---:R-:W-:Y:S02]  /*0f70*/  MOV R3, R40 ;  /* 0x0000002800037202 */ /* 0x004fe40000000f00 */
[----:B---3--:R-:W-:Y:S01]  /*0f80*/  MOV R2, R38 ;  /* 0x0000002600027202 */ /* 0x008fe20000000f00 */
[----:B-----5:R0:W-:Y:S04]  /*0f90*/  STS.U16 [R165], R0 ;  /* 0x00000000a5007388 */ /* 0x0201e80000000400 */
[----:B----4-:R-:W-:Y:S01]  /*0fa0*/  STS.U16 [R163+0x40], R4 ;  /* 0x00004004a3007388 */ /* 0x010fe20000000400 */
[----:B0-----:R-:W-:-:S04]  /*0fb0*/  LEA R0, R74, R73, 0x4 ;  /* 0x000000494a007211 */ /* 0x001fc800078e20ff */
[----:B------:R-:W-:-:S04]  /*0fc0*/  LEA.HI.SX32 R66, R0, R0, 0x1b ;  /* 0x0000000000427211 */ /* 0x000fc800078fdaff */
[----:B------:R-:W-:Y:S01]  /*0fd0*/  SHF.L.U32 R66, R66, 0x1, RZ ;  /* 0x0000000142427819 */ /* 0x000fe200000006ff */
[----:B------:R-:W-:Y:S04]  /*0fe0*/  STS.U16 [R156+0x80], R5 ;  /* 0x000080059c007388 */ /* 0x000fe80000000400 */
[----:B------:R-:W-:Y:S04]  /*0ff0*/  STS.U16 [R155+0xc0], R6 ;  /* 0x0000c0069b007388 */ /* 0x000fe80000000400 */
[----:B------:R-:W-:Y:S04]  /*1000*/  STS.U16 [R154+0x100], R7 ;  /* 0x000100079a007388 */ /* 0x000fe80000000400 */
[----:B------:R-:W-:Y:S04]  /*1010*/  STS.U16 [R153+0x140], R8 ;  /* 0x0001400899007388 */ /* 0x000fe80000000400 */
[----:B------:R-:W-:Y:S04]  /*1020*/  STS.U16 [R152+0x180], R9 ;  /* 0x0001800998007388 */ /* 0x000fe80000000400 */
[----:B------:R-:W-:Y:S04]  /*1030*/  STS.U16 [R151+0x1c0], R10 ;  /* 0x0001c00a97007388 */ /* 0x000fe80000000400 */
[----:B------:R-:W-:Y:S01]  /*1040*/  STS.U16 [R150+0x200], R11 ;  /* 0x0002000b96007388 */ /* 0x000fe20000000400 */
[----:B------:R-:W-:-:S03]  /*1050*/  IMAD.WIDE R18, R71, 0x2, R2 ;  /* 0x0000000247127825 */ /* 0x000fc600078e0202 */
[----:B------:R-:W-:Y:S04]  /*1060*/  STS.U16 [R149+0x240], R12 ;  /* 0x0002400c95007388 */ /* 0x000fe80000000400 */
[----:B------:R-:W-:Y:S04]  /*1070*/  STS.U16 [R148+0x280], R13 ;  /* 0x0002800d94007388 */ /* 0x000fe80000000400 */
[----:B------:R-:W-:Y:S04]  /*1080*/  STS.U16 [R147+0x2c0], R14 ;  /* 0x0002c00e93007388 */ /* 0x000fe80000000400 */
[----:B------:R-:W-:Y:S04]  /*1090*/  STS.U16 [R146+0x300], R15 ;  /* 0x0003000f92007388 */ /* 0x000fe80000000400 */
[----:B------:R-:W-:Y:S04]  /*10a0*/  STS.U16 [R145+0x340], R16 ;  /* 0x0003401091007388 */ /* 0x000fe80000000400 */
[----:B------:R0:W-:Y:S04]  /*10b0*/  STS.U16 [R144+0x380], R17 ;  /* 0x0003801190007388 */ /* 0x0001e80000000400 */
        /* <DEDUP_REMOVED lines=18> */
[----:B------:R-:W-:Y:S01]  /*11e0*/  BAR.SYNC.DEFER_BLOCKING 0x0 ;  /* 0x0000000000007b1d */ /* 0x000fe20000010000 */
[----:B0-----:R-:W-:-:S02]  /*11f0*/  PRMT R17, RZ, 0x7610, R17 ;  /* 0x00007610ff117816 */ /* 0x001fc40000000011 */
[----:B-1----:R-:W-:-:S03]  /*1200*/  PRMT R20, RZ, 0x7610, R20 ;  /* 0x00007610ff147816 */ /* 0x002fc60000000014 */
[----:B------:R-:W2:Y:S01]  /*1210*/  @!P2 LDG.E.U16 R22, [R18.64+0x40] ;  /* 0x0000400e1216a981 */ /* 0x000ea2000c1e1500 */
[----:B------:R-:W-:-:S03]  /*1220*/  ISETP.GE.AND P2, PT, R33, R68, PT ;  /* 0x000000442100720c */ /* 0x000fc60003f46270 */
[----:B------:R-:W3:Y:S01]  /*1230*/  @!P1 LDG.E.U16 R17, [R18.64+0x100] ;  /* 0x0001000e12119981 */ /* 0x000ee2000c1e1500 */
[----:B------:R-:W-:-:S03]  /*1240*/  ISETP.GE.AND P1, PT, R71, R68, PT ;  /* 0x000000444700720c */ /* 0x000fc60003f26270 */
[----:B------:R-:W4:Y:S01]  /*1250*/  @!P4 LDG.E.U16 R21, [R18.64+0x80] ;  /* 0x0000800e1215c981 */ /* 0x000f22000c1e1500 */
[----:B------:R-:W-:-:S03]  /*1260*/  ISETP.GE.AND P4, PT, R35, R68, PT ;  /* 0x000000442300720c */ /* 0x000fc60003f86270 */
[----:B------:R-:W5:Y:S01]  /*1270*/  @!P0 LDG.E.U16 R24, [R18.64+0xc0] ;  /* 0x0000c00e12188981 */ /* 0x000f62000c1e1500 */
        /* <DEDUP_REMOVED lines=11> */
[----:B------:R-:W-:Y:S01]  /*1330*/  PRMT R31, RZ, 0x7610, R31 ;  /* 0x00007610ff1f7816 */ /* 0x000fe2000000001f */
[----:B------:R-:W3:Y:S01]  /*1340*/  @!P4 LDG.E.U16 R30, [R18.64+0x240] ;  /* 0x0002400e121ec981 */ /* 0x000ee2000c1e1500 */
[----:B------:R-:W-:-:S03]  /*1350*/  PRMT R36, RZ, 0x7610, R36 ;  /* 0x00007610ff247816 */ /* 0x000fc60000000024 */
[----:B------:R-:W3:Y:S04]  /*1360*/  @!P0 LDG.E.U16 R27, [R18.64+0x280] ;  /* 0x0002800e121b8981 */ /* 0x000ee8000c1e1500 */
[----:B------:R-:W3:Y:S04]  /*1370*/  @!P6 LDG.E.U16 R32, [R18.64+0x2c0] ;  /* 0x0002c00e1220e981 */ /* 0x000ee8000c1e1500 */
[----:B------:R-:W3:Y:S04]  /*1380*/  @!P5 LDG.E.U16 R29, [R18.64+0x300] ;  /* 0x0003000e121dd981 */ /* 0x000ee8000c1e1500 */
[----:B------:R-:W3:Y:S04]  /*1390*/  @!P3 LDG.E.U16 R34, [R18.64+0x340] ;  /* 0x0003400e1222b981 */ /* 0x000ee8000c1e1500 */
[----:B------:R-:W3:Y:S04]  /*13a0*/  @!P2 LDG.E.U16 R31, [R18.64+0x380] ;  /* 0x0003800e121fa981 */ /* 0x000ee8000c1e1500 */
[----:B------:R-:W3:Y:S01]  /*13b0*/  @!P1 LDG.E.U16 R36, [R18.64+0x3c0] ;  /* 0x0003c00e12249981 */ /* 0x000ee2000c1e1500 */
[----:B------:R-:W-:Y:S01]  /*13c0*/  ULDC.U8 UR8, c[0x0][0x17e] ;  /* 0x00005f8000087ab9 */ /* 0x000fe20000000000 */
[----:B------:R-:W-:Y:S01]  /*13d0*/  MOV R33, c[0x0][0x16c] ;  /* 0x00005b0000217a02 */ /* 0x000fe20000000f00 */
[----:B------:R-:W-:Y:S03]  /*13e0*/  BSSY B0, `(.L_x_180) ;  /* 0x0000059000007945 */ /* 0x000fe60003800000 */
[----:B------:R-:W-:Y:S01]  /*13f0*/  ISETP.GE.AND P6, PT, R33, 0x1, PT ;  /* 0x000000012100780c */ /* 0x000fe20003fc6270 */
        /* <DEDUP_REMOVED lines=46> */
[----:B------:R-:W-:Y:S01]  /*16e0*/  FSETP.GTU.FTZ.AND P5, PT, R64, 20, PT ;  /* 0x41a000004000780b */ /* 0x000fe20003fbc000 */
[----:B------:R-:W-:-:S02]  /*16f0*/  FADD.FTZ R61, R27, UR4 ;  /* 0x000000041b3d7e21 */ /* 0x000fc40008010000 */
[----:B------:R-:W-:Y:S01]  /*1700*/  FADD.FTZ R60, R28, UR4 ;  /* 0x000000041c3c7e21 */ /* 0x000fe20008010000 */
[----:B------:R-:W-:Y:S01]  /*1710*/  FSETP.GTU.FTZ.AND P3, PT, R63, 20, PT ;  /* 0x41a000003f00780b */ /* 0x000fe20003f7c000 */
[----:B------:R-:W-:Y:S01]  /*1720*/  FADD.FTZ R59, R29, UR4 ;  /* 0x000000041d3b7e21 */ /* 0x000fe20008010000 */
[----:B------:R-:W-:Y:S02]  /*1730*/  FSETP.GTU.FTZ.AND P2, PT, R62, 20, PT ;  /* 0x41a000003e00780b */ /* 0x000fe40003f5c000 */
[----:B------:R-:W-:Y:S02]  /*1740*/  FSETP.GTU.FTZ.AND P1, PT, R61, 20, PT ;  /* 0x41a000003d00780b */ /* 0x000fe40003f3c000 */
[----:B------:R-:W-:Y:S02]  /*1750*/  FSETP.GTU.FTZ.AND P0, PT, R60, 20, PT ;  /* 0x41a000003c00780b */ /* 0x000fe40003f1c000 */
[----:B------:R-:W-:Y:S01]  /*1760*/  ISETP.EQ.OR P5, PT, RZ, UR8, P5 ;  /* 0x00000008ff007c0c */ /* 0x000fe2000afa2670 */
[----:B------:R-:W-:Y:S07]  /*1770*/  @P4 BRA `(.L_x_181) ;  /* 0x000001f000004947 */ /* 0x000fee0003800000 */
        /* <DEDUP_REMOVED lines=31> */
.L_x_181:
[----:B------:R-:W-:Y:S05]  /*1970*/  BSYNC B0 ;  /* 0x0000000000007941 */ /* 0x000fea0003800000 */
.L_x_180:
        /* <DEDUP_REMOVED lines=36> */
.L_x_183:
[----:B------:R-:W-:Y:S05]  /*1bc0*/  BSYNC B0 ;  /* 0x0000000000007941 */ /* 0x000fea0003800000 */
.L_x_182:
        /* <DEDUP_REMOVED lines=38> */
.L_x_185:
[----:B------:R-:W-:Y:S05]  /*1e30*/  BSYNC B0 ;  /* 0x0000000000007941 */ /* 0x000fea0003800000 */
.L_x_184:
        /* <DEDUP_REMOVED lines=36> */
.L_x_187:
[----:B------:R-:W-:Y:S05]  /*2080*/  BSYNC B0 ;  /* 0x0000000000007941 */ /* 0x000fea0003800000 */
.L_x_186:
        /* <DEDUP_REMOVED lines=38> */
.L_x_189:
[----:B------:R-:W-:Y:S05]  /*22f0*/  BSYNC B0 ;  /* 0x0000000000007941 */ /* 0x000fea0003800000 */
.L_x_188:
        /* <DEDUP_REMOVED lines=36> */
.L_x_191:
[----:B------:R-:W-:Y:S05]  /*2540*/  BSYNC B0 ;  /* 0x0000000000007941 */ /* 0x000fea0003800000 */
.L_x_190:
        /* <DEDUP_REMOVED lines=38> */
.L_x_193:
[----:B------:R-:W-:Y:S05]  /*27b0*/  BSYNC B0 ;  /* 0x0000000000007941 */ /* 0x000fea0003800000 */
.L_x_192:
        /* <DEDUP_REMOVED lines=37> */
.L_x_195:
[----:B------:R-:W-:Y:S05]  /*2a10*/  BSYNC B0 ;  /* 0x0000000000007941 */ /* 0x000fea0003800000 */
.L_x_194:
        /* <DEDUP_REMOVED lines=42> */
.L_x_197:
[----:B------:R-:W-:Y:S05]  /*2cc0*/  BSYNC B0 ;  /* 0x0000000000007941 */ /* 0x000fea0003800000 */
.L_x_196:
        /* <DEDUP_REMOVED lines=40> */
.L_x_199:
[----:B------:R-:W-:Y:S05]  /*2f50*/  BSYNC B0 ;  /* 0x0000000000007941 */ /* 0x000fea0003800000 */
.L_x_198:
        /* <DEDUP_REMOVED lines=46> */
.L_x_201:
[----:B------:R-:W-:Y:S05]  /*3240*/  BSYNC B0 ;  /* 0x0000000000007941 */ /* 0x000fea0003800000 */
.L_x_200:
        /* <DEDUP_REMOVED lines=33> */
.L_x_203:
[----:B------:R-:W-:Y:S05]  /*3460*/  BSYNC B0 ;  /* 0x0000000000007941 */ /* 0x000fea0003800000 */
.L_x_202:
        /* <DEDUP_REMOVED lines=33> */
.L_x_205:
[----:B------:R-:W-:Y:S05]  /*3680*/  BSYNC B0 ;  /* 0x0000000000007941 */ /* 0x000fea0003800000 */
.L_x_204:
        /* <DEDUP_REMOVED lines=33> */
.L_x_207:
[----:B------:R-:W-:Y:S05]  /*38a0*/  BSYNC B0 ;  /* 0x0000000000007941 */ /* 0x000fea0003800000 */
.L_x_206:
        /* <DEDUP_REMOVED lines=33> */
.L_x_209:
[----:B------:R-:W-:Y:S05]  /*3ac0*/  BSYNC B0 ;  /* 0x0000000000007941 */ /* 0x000fea0003800000 */
.L_x_208:
        /* <DEDUP_REMOVED lines=33> */
.L_x_211:
[----:B------:R-:W-:Y:S05]  /*3ce0*/  BSYNC B0 ;  /* 0x0000000000007941 */ /* 0x000fea0003800000 */
.L_x_210:
        /* <DEDUP_REMOVED lines=19> */
[----:B------:R-:W-:Y:S01]  /*3e20*/  FMUL.FTZ R17, R16, R65 ;  /* 0x0000004110117220 */ /* 0x000fe20000410000 */
[----:B------:R-:W-:Y:S01]  /*3e30*/  HFMA2.MMA R0, -RZ, RZ, 0, 0 ;  /* 0x00000000ff007435 */ /* 0x000fe200000001ff */
        /* <DEDUP_REMOVED lines=15> */
.L_x_218:
[----:B------:R-:W-:Y:S01]  /*3f30*/  ULDC UR8, c[0x0][0x180] ;  /* 0x0000600000087ab9 */ /* 0x000fe20000000800 */
[----:B------:R-:W-:Y:S01]  /*3f40*/  IMAD.WIDE.U32 R40, R77, c[0x0][0x180], RZ ;  /* 0x000060004d287a25 */ /* 0x000fe200078e00ff */
[----:B------:R-:W-:Y:S01]  /*3f50*/  UIMAD UR8, UR21, UR8, URZ ;  /* 0x00000008150872a4 */ /* 0x000fe2000f8e023f */
[----:B------:R-:W-:-:S05]  /*3f60*/  SHF.R.S32.HI R49, RZ, 0x1f, R0 ;  /* 0x0000001fff317819 */ /* 0x000fca0000011400 */
[----:B------:R-:W-:Y:S01]  /*3f70*/  MOV R42, UR8 ;  /* 0x00000008002a7c02 */ /* 0x000fe20008000f00 */
[----:B------:R-:W-:-:S04]  /*3f80*/  IMAD R45, R49, c[0x0][0x188], RZ ;  /* 0x00006200312d7a24 */ /* 0x000fc800078e02ff */
[----:B------:R-:W-:Y:S01]  /*3f90*/  IMAD R43, R77, c[0x0][0x184], R42 ;  /* 0x000061004d2b7a24 */ /* 0x000fe200078e022a */
[----:B------:R-:W-:Y:S01]  /*3fa0*/  MOV R51, 0xfffff800 ;  /* 0xfffff80000337802 */ /* 0x000fe20000000f00 */
[----:B------:R-:W-:-:S03]  /*3fb0*/  IMAD R45, R0, c[0x0][0x18c], R45 ;  /* 0x00006300002d7a24 */ /* 0x000fc600078e022d */
[----:B------:R-:W-:Y:S01]  /*3fc0*/  IADD3 R41, R41, R43, RZ ;  /* 0x0000002b29297210 */ /* 0x000fe20007ffe0ff */
[----:B------:R-:W-:Y:S01]  /*3fd0*/  IMAD R68, R72, R51, c[0x0][0x168] ;  /* 0x00005a0048447624 */ /* 0x000fe200078e0233 */
[----:B------:R-:W-:-:S03]  /*3fe0*/  IADD3 R42, R73, R71, RZ ;  /* 0x00000047492a7210 */ /* 0x000fc60007ffe0ff */
[----:B------:R-:W-:Y:S01]  /*3ff0*/  IMAD.WIDE.U32 R40, R0, c[0x0][0x188], R40 ;  /* 0x0000620000287a25 */ /* 0x000fe200078e0028 */
[----:B------:R-:W-:-:S04]  /*4000*/  SHF.R.S32.HI R43, RZ, 0x1f, R42 ;  /* 0x0000001fff2b7819 */ /* 0x000fc8000001142a */
[----:B------:R-:W-:Y:S01]  /*4010*/  IADD3 R41, R41, R45, RZ ;  /* 0x0000002d29297210 */ /* 0x000fe20007ffe0ff */
[----:B------:R-:W-:Y:S01]  /*4020*/  IMAD R45, R49, c[0x0][0x1a0], RZ ;  /* 0x00006800312d7a24 */ /* 0x000fe200078e02ff */
[----:B------:R-:W-:Y:S02]  /*4030*/  LEA R46, P0, R40, c[0x0][0x220], 0x3 ;  /* 0x00008800282e7a11 */ /* 0x000fe400078018ff */
[----:B------:R-:W-:Y:S01]  /*4040*/  SHF.L.U32 R78, R68, 0x1, RZ ;  /* 0x00000001444e7819 */ /* 0x000fe200000006ff */
[----:B------:R-:W-:Y:S01]  /*4050*/  IMAD R51, R0, c[0x0][0x1a4], R45 ;  /* 0x0000690000337a24 */ /* 0x000fe200078e022d */
[----:B------:R-:W-:Y:S01]  /*4060*/  LEA.HI.X R47, R40, c[0x0][0x224], R41, 0x3, P0 ;  /* 0x00008900282f7a11 */ /* 0x000fe200000f1c29 */
[----:B------:R-:W-:Y:S01]  /*4070*/  IMAD.WIDE.U32 R44, R0, c[0x0][0x1a0], R42 ;  /* 0x00006800002c7a25 */ /* 0x000fe200078e002a */
[----:B------:R-:W-:-:S03]  /*4080*/  ISETP.GE.AND P0, PT, R42, R78, PT ;  /* 0x0000004e2a00720c */ /* 0x000fc60003f06270 */
[----:B------:R0:W2:Y:S01]  /*4090*/  LDG.E.64 R40, [R46.64] ;  /* 0x0000000e2e287981 */ /* 0x0000a2000c1e1b00 */
[----:B------:R-:W-:Y:S02]  /*40a0*/  IADD3 R43, R45, R51, RZ ;  /* 0x000000332d2b7210 */ /* 0x000fe40007ffe0ff */
[----:B------:R-:W-:Y:S02]  /*40b0*/  PRMT R53, RZ, 0x7610, R53 ;  /* 0x00007610ff357816 */ /* 0x000fe40000000035 */
[----:B0-----:R-:W-:-:S04]  /*40c0*/  LEA R46, P1, R44, R70, 0x1 ;  /* 0x000000462c2e7211 */ /* 0x001fc800078208ff */
[----:B------:R-:W-:Y:S02]  /*40d0*/  LEA.HI.X R47, R44, R69, R43, 0x1, P1 ;  /* 0x000000452c2f7211 */ /* 0x000fe400008f0c2b */
[----:B------:R-:W-:-:S03]  /*40e0*/  IADD3 R43, R42, 0x20, RZ ;  /* 0x000000202a2b7810 */ /* 0x000fc60007ffe0ff */
[----:B------:R0:W3:Y:S01]  /*40f0*/  @!P0 LDG.E.U16 R53, [R46.64] ;  /* 0x0000000e2e358981 */ /* 0x0000e2000c1e1500 */
[-C--:B------:R-:W-:Y:S02]  /*4100*/  ISETP.GE.AND P0, PT, R43, R78.reuse, PT ;  /* 0x0000004e2b00720c */ /* 0x080fe40003f06270 */
[C---:B------:R-:W-:Y:S02]  /*4110*/  IADD3 R43, R42.reuse, 0x40, RZ ;  /* 0x000000402a2b7810 */ /* 0x040fe40007ffe0ff */
[C---:B------:R-:W-:Y:S02]  /*4120*/  IADD3 R44, R42.reuse, 0x60, RZ ;  /* 0x000000602a2c7810 */ /* 0x040fe40007ffe0ff */
[----:B------:R-:W-:Y:S02]  /*4130*/  ISETP.GE.AND P1, PT, R43, R78, PT ;  /* 0x0000004e2b00720c */ /* 0x000fe40003f26270 */
[C---:B------:R-:W-:Y:S02]  /*4140*/  IADD3 R43, R42.reuse, 0xc0, RZ ;  /* 0x000000c02a2b7810 */ /* 0x040fe40007ffe0ff */
[----:B------:R-:W-:-:S02]  /*4150*/  IADD3 R45, R42, 0x80, RZ ;  /* 0x000000802a2d7810 */ /* 0x000fc40007ffe0ff */
[-C--:B------:R-:W-:Y:S02]  /*4160*/  ISETP.GE.AND P2, PT, R44, R78.reuse, PT ;  /* 0x0000004e2c00720c */ /* 0x080fe40003f46270 */
[----:B------:R-:W-:Y:S02]  /*4170*/  PRMT R50, RZ, 0x7610, R50 ;  /* 0x00007610ff327816 */ /* 0x000fe40000000032 */
[C---:B------:R-:W-:Y:S02]  /*4180*/  IADD3 R48, R42.reuse, 0xa0, RZ ;  /* 0x000000a02a307810 */ /* 0x040fe40007ffe0ff */
[-C--:B------:R-:W-:Y:S02]  /*4190*/  ISETP.GE.AND P5, PT, R43, R78.reuse, PT ;  /* 0x0000004e2b00720c */ /* 0x080fe40003fa6270 */
[----:B------:R-:W-:Y:S01]  /*41a0*/  ISETP.GE.AND P3, PT, R45, R78, PT ;  /* 0x0000004e2d00720c */ /* 0x000fe20003f66270 */
[----:B------:R0:W4:Y:S01]  /*41b0*/  @!P0 LDG.E.U16 R50, [R46.64+0x40] ;  /* 0x0000400e2e328981 */ /* 0x000122000c1e1500 */
[----:B------:R-:W-:-:S02]  /*41c0*/  IADD3 R54, R42, 0x100, RZ ;  /* 0x000001002a367810 */ /* 0x000fc40007ffe0ff */
[----:B------:R-:W-:Y:S02]  /*41d0*/  PRMT R52, RZ, 0x7610, R52 ;  /* 0x00007610ff347816 */ /* 0x000fe40000000034 */
[----:B------:R-:W-:Y:S02]  /*41e0*/  IADD3 R51, R42, 0xe0, RZ ;  /* 0x000000e02a337810 */ /* 0x000fe40007ffe0ff */
[-C--:B------:R-:W-:Y:S02]  /*41f0*/  ISETP.GE.AND P4, PT, R48, R78.reuse, PT ;  /* 0x0000004e3000720c */ /* 0x080fe40003f86270 */
[----:B------:R-:W-:Y:S01]  /*4200*/  PRMT R48, RZ, 0x7610, R48 ;  /* 0x00007610ff307816 */ /* 0x000fe20000000030 */
[----:B------:R0:W4:Y:S01]  /*4210*/  @!P1 LDG.E.U16 R52, [R46.64+0x80] ;  /* 0x0000800e2e349981 */ /* 0x000122000c1e1500 */
[----:B------:R-:W-:Y:S02]  /*4220*/  ISETP.GE.AND P0, PT, R54, R78, PT ;  /* 0x0000004e3600720c */ /* 0x000fe40003f06270 */
[----:B------:R-:W-:-:S02]  /*4230*/  IADD3 R43, R42, 0x120, RZ ;  /* 0x000001202a2b7810 */ /* 0x000fc40007ffe0ff */
[-C--:B------:R-:W-:Y:S01]  /*4240*/  ISETP.GE.AND P6, PT, R51, R78.reuse, PT ;  /* 0x0000004e3300720c */ /* 0x080fe20003fc6270 */
[----:B------:R0:W4:Y:S01]  /*4250*/  @!P2 LDG.E.U16 R48, [R46.64+0xc0] ;  /* 0x0000c00e2e30a981 */ /* 0x000122000c1e1500 */
[C---:B------:R-:W-:Y:S02]  /*4260*/  IADD3 R51, R42.reuse, 0x140, RZ ;  /* 0x000001402a337810 */ /* 0x040fe40007ffe0ff */
[----:B------:R-:W-:Y:S02]  /*4270*/  PRMT R110, RZ, 0x7610, R110 ;  /* 0x00007610ff6e7816 */ /* 0x000fe4000000006e */
[----:B------:R-:W-:Y:S02]  /*4280*/  PRMT R45, RZ, 0x7610, R45 ;  /* 0x00007610ff2d7816 */ /* 0x000fe4000000002d */
[----:B------:R-:W-:Y:S02]  /*4290*/  ISETP.GE.AND P1, PT, R43, R78, PT ;  /* 0x0000004e2b00720c */ /* 0x000fe40003f26270 */
[C---:B------:R-:W-:Y:S01]  /*42a0*/  IADD3 R43, R42.reuse, 0x1a0, RZ ;  /* 0x000001a02a2b7810 */ /* 0x040fe20007ffe0ff */
[----:B------:R0:W4:Y:S01]  /*42b0*/  @!P5 LDG.E.U16 R110, [R46.64+0x180] ;  /* 0x0001800e2e6ed981 */ /* 0x000122000c1e1500 */
[----:B------:R-:W-:-:S02]  /*42c0*/  IADD3 R54, R42, 0x160, RZ ;  /* 0x000001602a367810 */ /* 0x000fc40007ffe0ff */
[-C--:B------:R-:W-:Y:S01]  /*42d0*/  ISETP.GE.AND P2, PT, R51, R78.reuse, PT ;  /* 0x0000004e3300720c */ /* 0x080fe20003f46270 */
[----:B------:R0:W4:Y:S01]  /*42e0*/  @!P3 LDG.E.U16 R45, [R46.64+0x100] ;  /* 0x0001000e2e2db981 */ /* 0x000122000c1e1500 */
[----:B------:R-:W-:Y:S02]  /*42f0*/  PRMT R51, RZ, 0x7610, R51 ;  /* 0x00007610ff337816 */ /* 0x000fe40000000033 */
[----:B------:R-:W-:Y:S02]  /*4300*/  PRMT R44, RZ, 0x7610, R44 ;  /* 0x00007610ff2c7816 */ /* 0x000fe4000000002c */
[-C--:B------:R-:W-:Y:S02]  /*4310*/  ISETP.GE.AND P5, PT, R43, R78.reuse, PT ;  /* 0x0000004e2b00720c */ /* 0x080fe40003fa6270 */
[----:B------:R-:W-:Y:S01]  /*4320*/  ISETP.GE.AND P3, PT, R54, R78, PT ;  /* 0x0000004e3600720c */ /* 0x000fe20003f66270 */
[----:B------:R0:W4:Y:S01]  /*4330*/  @!P0 LDG.E.U16 R51, [R46.64+0x200] ;  /* 0x0002000e2e338981 */ /* 0x000122000c1e1500 */
[----:B------:R-:W-:-:S02]  /*4340*/  IADD3 R43, R42, 0x1e0, RZ ;  /* 0x000001e02a2b7810 */ /* 0x000fc40007ffe0ff */
[C---:B------:R-:W-:Y:S01]  /*4350*/  IADD3 R55, R42.reuse, 0x180, RZ ;  /* 0x000001802a377810 */ /* 0x040fe20007ffe0ff */
[----:B------:R0:W4:Y:S01]  /*4360*/  @!P4 LDG.E.U16 R44, [R46.64+0x140] ;  /* 0x0001400e2e2cc981 */ /* 0x000122000c1e1500 */
[----:B------:R-:W-:Y:S02]  /*4370*/  PRMT R109, RZ, 0x7610, R109 ;  /* 0x00007610ff6d7816 */ /* 0x000fe4000000006d */
[----:B------:R-:W-:Y:S02]  /*4380*/  PRMT R111, RZ, 0x7610, R111 ;  /* 0x00007610ff6f7816 */ /* 0x000fe4000000006f */
[-C--:B------:R-:W-:Y:S02]  /*4390*/  ISETP.GE.AND P0, PT, R43, R78.reuse, PT ;  /* 0x0000004e2b00720c */ /* 0x080fe40003f06270 */
[----:B------:R-:W-:Y:S01]  /*43a0*/  ISETP.GE.AND P4, PT, R55, R78, PT ;  /* 0x0000004e3700720c */ /* 0x000fe20003f86270 */
[----:B------:R0:W4:Y:S01]  /*43b0*/  @!P1 LDG.E.U16 R109, [R46.64+0x240] ;  /* 0x0002400e2e6d9981 */ /* 0x000122000c1e1500 */
[----:B------:R-:W-:-:S02]  /*43c0*/  IADD3 R43, R42, 0x200, RZ ;  /* 0x000002002a2b7810 */ /* 0x000fc40007ffe0ff */
[----:B------:R-:W-:Y:S01]  /*43d0*/  IADD3 R54, R42, 0x1c0, RZ ;  /* 0x000001c02a367810 */ /* 0x000fe20007ffe0ff */
[----:B------:R0:W4:Y:S01]  /*43e0*/  @!P6 LDG.E.U16 R111, [R46.64+0x1c0] ;  /* 0x0001c00e2e6fe981 */ /* 0x000122000c1e1500 */
[----:B------:R-:W-:Y:S02]  /*43f0*/  PRMT R107, RZ, 0x7610, R107 ;  /* 0x00007610ff6b7816 */ /* 0x000fe4000000006b */
[-C--:B------:R-:W-:Y:S02]  /*4400*/  ISETP.GE.AND P1, PT, R43, R78.reuse, PT ;  /* 0x0000004e2b00720c */ /* 0x080fe40003f26270 */
[----:B------:R-:W-:Y:S02]  /*4410*/  ISETP.GE.AND P6, PT, R54, R78, PT ;  /* 0x0000004e3600720c */ /* 0x000fe40003fc6270 */
[----:B------:R-:W-:Y:S01]  /*4420*/  IADD3 R43, R42, 0x240, RZ ;  /* 0x000002402a2b7810 */ /* 0x000fe20007ffe0ff */
[----:B------:R0:W4:Y:S01]  /*4430*/  @!P3 LDG.E.U16 R107, [R46.64+0x2c0] ;  /* 0x0002c00e2e6bb981 */ /* 0x000122000c1e1500 */
[----:B------:R-:W-:-:S02]  /*4440*/  PRMT R106, RZ, 0x7610, R106 ;  /* 0x00007610ff6a7816 */ /* 0x000fc4000000006a */
[----:B------:R-:W-:Y:S02]  /*4450*/  PRMT R108, RZ, 0x7610, R108 ;  /* 0x00007610ff6c7816 */ /* 0x000fe4000000006c */
[-C--:B------:R-:W-:Y:S02]  /*4460*/  ISETP.GE.AND P3, PT, R43, R78.reuse, PT ;  /* 0x0000004e2b00720c */ /* 0x080fe40003f66270 */
[C---:B------:R-:W-:Y:S01]  /*4470*/  IADD3 R43, R42.reuse, 0x260, RZ ;  /* 0x000002602a2b7810 */ /* 0x040fe20007ffe0ff */
[----:B------:R0:W4:Y:S01]  /*4480*/  @!P4 LDG.E.U16 R106, [R46.64+0x300] ;  /* 0x0003000e2e6ac981 */ /* 0x000122000c1e1500 */
[----:B------:R-:W-:Y:S02]  /*4490*/  IADD3 R54, R42, 0x220, RZ ;  /* 0x000002202a367810 */ /* 0x000fe40007ffe0ff */
[----:B------:R-:W-:Y:S01]  /*44a0*/  PRMT R104, RZ, 0x7610, R104 ;  /* 0x00007610ff687816 */ /* 0x000fe20000000068 */
[----:B------:R0:W4:Y:S01]  /*44b0*/  @!P2 LDG.E.U16 R108, [R46.64+0x280] ;  /* 0x0002800e2e6ca981 */ /* 0x000122000c1e1500 */
[----:B------:R-:W-:-:S02]  /*44c0*/  ISETP.GE.AND P4, PT, R43, R78, PT ;  /* 0x0000004e2b00720c */ /* 0x000fc40003f86270 */
[-C--:B------:R-:W-:Y:S02]  /*44d0*/  ISETP.GE.AND P2, PT, R54, R78.reuse, PT ;  /* 0x0000004e3600720c */ /* 0x080fe40003f46270 */
[C---:B------:R-:W-:Y:S01]  /*44e0*/  IADD3 R43, R42.reuse, 0x2a0, RZ ;  /* 0x000002a02a2b7810 */ /* 0x040fe20007ffe0ff */
[----:B------:R0:W4:Y:S01]  /*44f0*/  @!P6 LDG.E.U16 R104, [R46.64+0x380] ;  /* 0x0003800e2e68e981 */ /* 0x000122000c1e1500 */
[----:B------:R-:W-:Y:S02]  /*4500*/  PRMT R103, RZ, 0x7610, R103 ;  /* 0x00007610ff677816 */ /* 0x000fe40000000067 */
[----:B------:R-:W-:Y:S02]  /*4510*/  PRMT R105, RZ, 0x7610, R105 ;  /* 0x00007610ff697816 */ /* 0x000fe40000000069 */
[----:B------:R-:W-:Y:S02]  /*4520*/  ISETP.GE.AND P6, PT, R43, R78, PT ;  /* 0x0000004e2b00720c */ /* 0x000fe40003fc6270 */
[C---:B------:R-:W-:Y:S01]  /*4530*/  IADD3 R43, R42.reuse, 0x2c0, RZ ;  /* 0x000002c02a2b7810 */ /* 0x040fe20007ffe0ff */
[----:B------:R0:W4:Y:S01]  /*4540*/  @!P0 LDG.E.U16 R103, [R46.64+0x3c0] ;  /* 0x0003c00e2e678981 */ /* 0x000122000c1e1500 */
[----:B------:R-:W-:-:S02]  /*4550*/  IADD3 R54, R42, 0x280, RZ ;  /* 0x000002802a367810 */ /* 0x000fc40007ffe0ff */
[----:B------:R-:W-:Y:S01]  /*4560*/  PRMT R99, RZ, 0x7610, R99 ;  /* 0x00007610ff637816 */ /* 0x000fe20000000063 */
[----:B------:R0:W4:Y:S01]  /*4570*/  @!P5 LDG.E.U16 R105, [R46.64+0x340] ;  /* 0x0003400e2e69d981 */ /* 0x000122000c1e1500 */
[-C--:B------:R-:W-:Y:S02]  /*4580*/  ISETP.GE.AND P0, PT, R43, R78.reuse, PT ;  /* 0x0000004e2b00720c */ /* 0x080fe40003f06270 */
[----:B------:R-:W-:Y:S02]  /*4590*/  ISETP.GE.AND P5, PT, R54, R78, PT ;  /* 0x0000004e3600720c */ /* 0x000fe40003fa6270 */
[----:B------:R-:W-:Y:S01]  /*45a0*/  IADD3 R43, R42, 0x300, RZ ;  /* 0x000003002a2b7810 */ /* 0x000fe20007ffe0ff */
[----:B------:R0:W4:Y:S01]  /*45b0*/  @!P2 LDG.E.U16 R99, [R46.64+0x440] ;  /* 0x0004400e2e63a981 */ /* 0x000122000c1e1500 */
[----:B------:R-:W-:Y:S02]  /*45c0*/  PRMT R100, RZ, 0x7610, R100 ;  /* 0x00007610ff647816 */ /* 0x000fe40000000064 */
[----:B------:R-:W-:-:S02]  /*45d0*/  PRMT R102, RZ, 0x7610, R102 ;  /* 0x00007610ff667816 */ /* 0x000fc40000000066 */
[-C--:B------:R-:W-:Y:S02]  /*45e0*/  ISETP.GE.AND P2, PT, R43, R78.reuse, PT ;  /* 0x0000004e2b00720c */ /* 0x080fe40003f46270 */
[C---:B------:R-:W-:Y:S01]  /*45f0*/  IADD3 R43, R42.reuse, 0x320, RZ ;  /* 0x000003202a2b7810 */ /* 0x040fe20007ffe0ff */
[----:B------:R0:W4:Y:S01]  /*4600*/  @!P3 LDG.E.U16 R100, [R46.64+0x480] ;  /* 0x0004800e2e64b981 */ /* 0x000122000c1e1500 */
[----:B------:R-:W-:Y:S02]  /*4610*/  IADD3 R54, R42, 0x2e0, RZ ;  /* 0x000002e02a367810 */ /* 0x000fe40007ffe0ff */
[----:B------:R-:W-:Y:S01]  /*4620*/  PRMT R96, RZ, 0x7610, R96 ;  /* 0x00007610ff607816 */ /* 0x000fe20000000060 */
[----:B------:R0:W4:Y:S01]  /*4630*/  @!P1 LDG.E.U16 R102, [R46.64+0x400] ;  /* 0x0004000e2e669981 */ /* 0x000122000c1e1500 */
[-C--:B------:R-:W-:Y:S02]  /*4640*/  ISETP.GE.AND P3, PT, R43, R78.reuse, PT ;  /* 0x0000004e2b00720c */ /* 0x080fe40003f66270 */
[----:B------:R-:W-:-:S02]  /*4650*/  ISETP.GE.AND P1, PT, R54, R78, PT ;  /* 0x0000004e3600720c */ /* 0x000fc40003f26270 */
[C---:B------:R-:W-:Y:S01]  /*4660*/  IADD3 R43, R42.reuse, 0x360, RZ ;  /* 0x000003602a2b7810 */ /* 0x040fe20007ffe0ff */
[----:B------:R0:W4:Y:S01]  /*4670*/  @!P5 LDG.E.U16 R96, [R46.64+0x500] ;  /* 0x0005000e2e60d981 */ /* 0x000122000c1e1500 */
[----:B------:R-:W-:Y:S02]  /*4680*/  PRMT R98, RZ, 0x7610, R98 ;  /* 0x00007610ff627816 */ /* 0x000fe40000000062 */
[----:B------:R-:W-:Y:S02]  /*4690*/  PRMT R97, RZ, 0x7610, R97 ;  /* 0x00007610ff617816 */ /* 0x000fe40000000061 */
[C---:B------:R-:W-:Y:S02]  /*46a0*/  IADD3 R54, R42.reuse, 0x340, RZ ;  /* 0x000003402a367810 */ /* 0x040fe40007ffe0ff */
[----:B------:R-:W-:Y:S01]  /*46b0*/  ISETP.GE.AND P5, PT, R43, R78, PT ;  /* 0x0000004e2b00720c */ /* 0x000fe20003fa6270 */
[----:B------:R0:W4:Y:S01]  /*46c0*/  @!P4 LDG.E.U16 R98, [R46.64+0x4c0] ;  /* 0x0004c00e2e62c981 */ /* 0x000122000c1e1500 */
[----:B------:R-:W-:-:S02]  /*46d0*/  IADD3 R43, R42, 0x380, RZ ;  /* 0x000003802a2b7810 */ /* 0x000fc40007ffe0ff */
[----:B------:R-:W-:Y:S01]  /*46e0*/  PRMT R95, RZ, 0x7610, R95 ;  /* 0x00007610ff5f7816 */ /* 0x000fe2000000005f */
[----:B------:R0:W4:Y:S01]  /*46f0*/  @!P6 LDG.E.U16 R97, [R46.64+0x540] ;  /* 0x0005400e2e61e981 */ /* 0x000122000c1e1500 */
[----:B------:R-:W-:Y:S02]  /*4700*/  PRMT R94, RZ, 0x7610, R94 ;  /* 0x00007610ff5e7816 */ /* 0x000fe4000000005e */
[-C--:B------:R-:W-:Y:S02]  /*4710*/  ISETP.GE.AND P4, PT, R54, R78.reuse, PT ;  /* 0x0000004e3600720c */ /* 0x080fe40003f86270 */
[----:B------:R-:W-:Y:S01]  /*4720*/  PRMT R93, RZ, 0x7610, R93 ;  /* 0x00007610ff5d7816 */ /* 0x000fe2000000005d */
[----:B------:R0:W4:Y:S01]  /*4730*/  @!P0 LDG.E.U16 R95, [R46.64+0x580] ;  /* 0x0005800e2e5f8981 */ /* 0x000122000c1e1500 */
[C---:B------:R-:W-:Y:S02]  /*4740*/  IADD3 R54, R42.reuse, 0x3a0, RZ ;  /* 0x000003a02a367810 */ /* 0x040fe40007ffe0ff */
[----:B------:R-:W-:Y:S01]  /*4750*/  ISETP.GE.AND P6, PT, R43, R78, PT ;  /* 0x0000004e2b00720c */ /* 0x000fe20003fc6270 */
[----:B------:R0:W4:Y:S01]  /*4760*/  @!P1 LDG.E.U16 R94, [R46.64+0x5c0] ;  /* 0x0005c00e2e5e9981 */ /* 0x000122000c1e1500 */
[----:B------:R-:W-:-:S02]  /*4770*/  IADD3 R43, R42, 0x3c0, RZ ;  /* 0x000003c02a2b7810 */ /* 0x000fc40007ffe0ff */
[----:B------:R-:W-:Y:S01]  /*4780*/  IADD3 R42, R42, 0x3e0, RZ ;  /* 0x000003e02a2a7810 */ /* 0x000fe20007ffe0ff */
[----:B------:R0:W4:Y:S01]  /*4790*/  @!P2 LDG.E.U16 R93, [R46.64+0x600] ;  /* 0x0006000e2e5da981 */ /* 0x000122000c1e1500 */
[-C--:B------:R-:W-:Y:S02]  /*47a0*/  ISETP.GE.AND P0, PT, R54, R78.reuse, PT ;  /* 0x0000004e3600720c */ /* 0x080fe40003f06270 */
[-C--:B------:R-:W-:Y:S02]  /*47b0*/  ISETP.GE.AND P1, PT, R43, R78.reuse, PT ;  /* 0x0000004e2b00720c */ /* 0x080fe40003f26270 */
[----:B------:R-:W-:Y:S02]  /*47c0*/  ISETP.GE.AND P2, PT, R42, R78, PT ;  /* 0x0000004e2a00720c */ /* 0x000fe40003f46270 */
[----:B------:R-:W-:Y:S02]  /*47d0*/  PRMT R87, RZ, 0x7610, R87 ;  /* 0x00007610ff577816 */ /* 0x000fe40000000057 */
[----:B------:R-:W-:-:S02]  /*47e0*/  PRMT R92, RZ, 0x7610, R92 ;  /* 0x00007610ff5c7816 */ /* 0x000fc4000000005c */
        /* <DEDUP_REMOVED lines=14> */
[----:B------:R-:W-:-:S04]  /*48d0*/  IADD3 R43, R101, R74, RZ ;  /* 0x0000004a652b7210 */ /* 0x000fc80007ffe0ff */
[C---:B------:R-:W-:Y:S02]  /*48e0*/  IADD3 R78, R43.reuse, 0x60, RZ ;  /* 0x000000602b4e7810 */ /* 0x040fe40007ffe0ff */
[C---:B------:R-:W-:Y:S02]  /*48f0*/  IADD3 R112, R43.reuse, 0x80, RZ ;  /* 0x000000802b707810 */ /* 0x040fe40007ffe0ff */
[-C--:B------:R-:W-:Y:S02]  /*4900*/  LEA.HI.SX32 R78, R78, R43.reuse, 0x1b ;  /* 0x0000002b4e4e7211 */ /* 0x080fe400078fdaff */
[----:B------:R-:W-:Y:S02]  /*4910*/  IADD3 R114, R43, 0xa0, RZ ;  /* 0x000000a02b727810 */ /* 0x000fe40007ffe0ff */
[-C--:B------:R-:W-:Y:S02]  /*4920*/  LEA.HI.SX32 R112, R112, R43.reuse, 0x1b ;  /* 0x0000002b70707211 */ /* 0x080fe400078fdaff */
[----:B------:R-:W-:-:S02]  /*4930*/  LEA.HI.SX32 R114, R114, R43, 0x1b ;  /* 0x0000002b72727211 */ /* 0x000fc400078fdaff */
[C---:B------:R-:W-:Y:S02]  /*4940*/  IADD3 R136, R43.reuse, 0x160, RZ ;  /* 0x000001602b887810 */ /* 0x040fe40007ffe0ff */
[----:B------:R-:W-:Y:S02]  /*4950*/  SHF.L.U32 R113, R114, 0x1, RZ ;  /* 0x0000000172717819 */ /* 0x000fe400000006ff */
[C---:B------:R-:W-:Y:S02]  /*4960*/  IADD3 R114, R43.reuse, 0xe0, RZ ;  /* 0x000000e02b727810 */ /* 0x040fe40007ffe0ff */
[C---:B------:R-:W-:Y:S02]  /*4970*/  IADD3 R120, R43.reuse, 0x100, RZ ;  /* 0x000001002b787810 */ /* 0x040fe40007ffe0ff */
[C---:B------:R-:W-:Y:S02]  /*4980*/  IADD3 R122, R43.reuse, 0x120, RZ ;  /* 0x000001202b7a7810 */ /* 0x040fe40007ffe0ff */
[----:B------:R-:W-:-:S02]  /*4990*/  IADD3 R129, R43, 0x260, RZ ;  /* 0x000002602b817810 */ /* 0x000fc40007ffe0ff */
[C---:B------:R-:W-:Y:S02]  /*49a0*/  IADD3 R138, R43.reuse, 0x180, RZ ;  /* 0x000001802b8a7810 */ /* 0x040fe40007ffe0ff */
[C---:B------:R-:W-:Y:S02]  /*49b0*/  IADD3 R124, R43.reuse, 0x140, RZ ;  /* 0x000001402b7c7810 */ /* 0x040fe40007ffe0ff */
[-C--:B------:R-:W-:Y:S02]  /*49c0*/  LEA.HI.SX32 R119, R114, R43.reuse, 0x1b ;  /* 0x0000002b72777211 */ /* 0x080fe400078fdaff */
[----:B------:R-:W-:Y:S02]  /*49d0*/  LEA.HI.SX32 R121, R136, R43, 0x1b ;  /* 0x0000002b88797211 */ /* 0x000fe400078fdaff */
[C---:B------:R-:W-:Y:S02]  /*49e0*/  IADD3 R136, R43.reuse, 0x3e0, RZ ;  /* 0x000003e02b887810 */ /* 0x040fe40007ffe0ff */
[----:B------:R-:W-:-:S02]  /*49f0*/  IADD3 R140, R43, 0x1a0, RZ ;  /* 0x000001a02b8c7810 */ /* 0x000fc40007ffe0ff */
[----:B------:R-:W-:Y:S01]  /*4a00*/  LEA.HI.SX32 R117, R122, R43, 0x1b ;  /* 0x0000002b7a757211 */ /* 0x000fe200078fdaff */
[C---:B--2---:R-:W-:Y:S02]  /*4a10*/  FMUL.FTZ R42, R41.reuse, R65 ;  /* 0x00000041292a7220 */ /* 0x044fe40000410000 */
[----:B0-----:R-:W-:Y:S02]  /*4a20*/  FMUL.FTZ R46, R41, R64 ;  /* 0x00000040292e7220 */ /* 0x001fe40000410000 */
[----:B------:R-:W-:Y:S02]  /*4a30*/  FMUL.RZ R54, R42, 0.15915493667125701904 ;  /* 0x3e22f9832a367820 */ /* 0x000fe4000040c000 */
[----:B------:R-:W-:Y:S01]  /*4a40*/  FMUL.FTZ R42, R40, 1.4426950216293334961 ;  /* 0x3fb8aa3b282a7820 */ /* 0x000fe20000410000 */
[C---:B------:R-:W-:Y:S01]  /*4a50*/  LEA.HI.SX32 R40, R43.reuse, R43, 0x1b ;  /* 0x0000002b2b287211 */ /* 0x040fe200078fdaff */
[----:B------:R-:W-:Y:S01]  /*4a60*/  FMUL.RZ R55, R46, 0.15915493667125701904 ;  /* 0x3e22f9832e377820 */ /* 0x000fe2000040c000 */
[----:B------:R-:W-:Y:S01]  /*4a70*/  MUFU.SIN R83, R54 ;  /* 0x0000003600537308 */ /* 0x000fe20000000400 */
[----:B------:R-:W-:Y:S01]  /*4a80*/  IADD3 R46, R43, 0x20, RZ ;  /* 0x000000202b2e7810 */ /* 0x000fe20007ffe0ff */
[----:B------:R-:W-:Y:S01]  /*4a90*/  FMUL.FTZ R47, R41, R63 ;  /* 0x0000003f292f7220 */ /* 0x000fe20000410000 */
[----:B------:R-:W-:-:S05]  /*4aa0*/  SHF.L.U32 R40, R40, 0x1, RZ ;  /* 0x0000000128287819 */ /* 0x000fca00000006ff */
[----:B------:R0:W-:Y:S01]  /*4ab0*/  MUFU.COS R85, R54 ;  /* 0x0000003600557308 */ /* 0x0001e20000000000 */
[-C--:B------:R-:W-:Y:S01]  /*4ac0*/  LEA.HI.SX32 R46, R46, R43.reuse, 0x1b ;  /* 0x0000002b2e2e7211 */ /* 0x080fe200078fdaff */
[----:B------:R-:W-:Y:S01]  /*4ad0*/  FMUL.RZ R115, R47, 0.15915493667125701904 ;  /* 0x3e22f9832f737820 */ /* 0x000fe2000040c000 */
[----:B0-----:R-:W-:Y:S01]  /*4ae0*/  IADD3 R54, R43, 0x40, RZ ;  /* 0x000000402b367810 */ /* 0x001fe20007ffe0ff */
[----:B---3--:R0:W-:Y:S03]  /*4af0*/  STS.U16 [R40], R53 ;  /* 0x0000003528007388 */ /* 0x0081e60000000400 */
[----:B------:R-:W-:Y:S01]  /*4b00*/  LEA.HI.SX32 R54, R54, R43, 0x1b ;  /* 0x0000002b36367211 */ /* 0x000fe200078fdaff */
[----:B------:R-:W-:Y:S01]  /*4b10*/  MUFU.SIN R80, R55 ;  /* 0x0000003700507308 */ /* 0x000fe20000000400 */
[----:B------:R-:W-:Y:S02]  /*4b20*/  SHF.L.U32 R47, R46, 0x1, RZ ;  /* 0x000000012e2f7819 */ /* 0x000fe400000006ff */
[----:B------:R-:W-:-:S02]  /*4b30*/  SHF.L.U32 R46, R112, 0x1, RZ ;  /* 0x00000001702e7819 */ /* 0x000fc400000006ff */
[----:B0-----:R-:W-:-:S03]  /*4b40*/  SHF.L.U32 R53, R54, 0x1, RZ ;  /* 0x0000000136357819 */ /* 0x001fc600000006ff */
[----:B------:R0:W-:Y:S01]  /*4b50*/  MUFU.COS R81, R55 ;  /* 0x0000003700517308 */ /* 0x0001e20000000000 */
[----:B----4-:R1:W-:Y:S01]  /*4b60*/  STS.U16 [R47+0x40], R50 ;  /* 0x000040322f007388 */ /* 0x0103e20000000400 */
[C---:B------:R-:W-:Y:S02]  /*4b70*/  IADD3 R112, R43.reuse, 0xc0, RZ ;  /* 0x000000c02b707810 */ /* 0x040fe40007ffe0ff */
[----:B0-----:R-:W-:Y:S01]  /*4b80*/  SHF.L.U32 R55, R78, 0x1, RZ ;  /* 0x000000014e377819 */ /* 0x001fe200000006ff */
[----:B------:R-:W-:Y:S03]  /*4b90*/  STS.U16 [R53+0x80], R52 ;  /* 0x0000803435007388 */ /* 0x000fe60000000400 */
[----:B------:R-:W-:Y:S01]  /*4ba0*/  MUFU.SIN R54, R115 ;  /* 0x0000007300367308 */ /* 0x000fe20000000400 */
[----:B-1----:R-:W-:Y:S01]  /*4bb0*/  IADD3 R50, R43, 0x2a0, RZ ;  /* 0x000002a02b327810 */ /* 0x002fe20007ffe0ff */
[----:B------:R-:W-:Y:S01]  /*4bc0*/  STS.U16 [R55+0xc0], R48 ;  /* 0x0000c03037007388 */ /* 0x000fe20000000400 */
[----:B------:R-:W-:-:S05]  /*4bd0*/  FMUL.FTZ R133, R42, R61 ;  /* 0x0000003d2a857220 */ /* 0x000fca0000410000 */
[----:B------:R0:W-:Y:S01]  /*4be0*/  MUFU.COS R78, R115 ;  /* 0x00000073004e7308 */ /* 0x0001e20000000000 */
[-C--:B------:R-:W-:Y:S02]  /*4bf0*/  LEA.HI.SX32 R114, R129, R43.reuse, 0x1b ;  /* 0x0000002b81727211 */ /* 0x080fe400078fdaff */
[-C--:B------:R-:W-:Y:S01]  /*4c00*/  LEA.HI.SX32 R122, R138, R43.reuse, 0x1b ;  /* 0x0000002b8a7a7211 */ /* 0x080fe200078fdaff */
[----:B------:R1:W-:Y:S01]  /*4c10*/  STS.U16 [R46+0x100], R45 ;  /* 0x0001002d2e007388 */ /* 0x0003e20000000400 */
[-C--:B0-----:R-:W-:Y:S02]  /*4c20*/  LEA.HI.SX32 R115, R112, R43.reuse, 0x1b ;  /* 0x0000002b70737211 */ /* 0x081fe400078fdaff */
[----:B------:R-:W-:Y:S01]  /*4c30*/  LEA.HI.SX32 R129, R50, R43, 0x1b ;  /* 0x0000002b32817211 */ /* 0x000fe200078fdaff */
[----:B-1----:R-:W-:Y:S01]  /*4c40*/  FMUL.FTZ R45, R41, R61 ;  /* 0x0000003d292d7220 */ /* 0x002fe20000410000 */
[----:B------:R-:W-:-:S03]  /*4c50*/  SHF.L.U32 R115, R115, 0x1, RZ ;  /* 0x0000000173737819 */ /* 0x000fc600000006ff */
[----:B------:R-:W-:Y:S01]  /*4c60*/  FMUL.RZ R135, R45, 0.15915493667125701904 ;  /* 0x3e22f9832d877820 */ /* 0x000fe2000040c000 */
[-C--:B------:R-:W-:Y:S01]  /*4c70*/  LEA.HI.SX32 R45, R120, R43.reuse, 0x1b ;  /* 0x0000002b782d7211 */ /* 0x080fe200078fdaff */
[----:B------:R0:W-:Y:S01]  /*4c80*/  MUFU.EX2 R50, R133 ;  /* 0x0000008500327308 */ /* 0x0001e20000000800 */
[----:B------:R-:W-:Y:S02]  /*4c90*/  IADD3 R142, R43, 0x1c0, RZ ;  /* 0x000001c02b8e7810 */ /* 0x000fe40007ffe0ff */
[-C--:B------:R-:W-:Y:S02]  /*4ca0*/  LEA.HI.SX32 R120, R124, R43.reuse, 0x1b ;  /* 0x0000002b7c787211 */ /* 0x080fe400078fdaff */
[----:B------:R-:W-:Y:S01]  /*4cb0*/  SHF.L.U32 R138, R119, 0x1, RZ ;  /* 0x00000001778a7819 */ /* 0x000fe200000006ff */
[----:B------:R-:W-:Y:S01]  /*4cc0*/  FMUL.FTZ R40, R41, R62 ;  /* 0x0000003e29287220 */ /* 0x000fe20000410000 */
[----:B------:R-:W-:Y:S02]  /*4cd0*/  IADD3 R158, R43, 0x1e0, RZ ;  /* 0x000001e02b9e7810 */ /* 0x000fe40007ffe0ff */
[-C--:B0-----:R-:W-:Y:S01]  /*4ce0*/  LEA.HI.SX32 R133, R136, R43.reuse, 0x1b ;  /* 0x0000002b88857211 */ /* 0x081fe200078fdaff */
[----:B------:R-:W-:Y:S01]  /*4cf0*/  STS.U16 [R113+0x140], R44 ;  /* 0x0001402c71007388 */ /* 0x000fe20000000400 */
[----:B------:R-:W-:-:S02]  /*4d00*/  LEA.HI.SX32 R123, R140, R43, 0x1b ;  /* 0x0000002b8c7b7211 */ /* 0x000fc400078fdaff */
[----:B------:R-:W-:Y:S01]  /*4d10*/  SHF.L.U32 R136, R45, 0x1, RZ ;  /* 0x000000012d887819 */ /* 0x000fe200000006ff */
[----:B------:R-:W-:Y:S01]  /*4d20*/  STS.U16 [R115+0x180], R110 ;  /* 0x0001806e73007388 */ /* 0x000fe20000000400 */
[----:B------:R-:W-:Y:S02]  /*4d30*/  IADD3 R160, R43, 0x200, RZ ;  /* 0x000002002ba07810 */ /* 0x000fe40007ffe0ff */
[----:B------:R-:W-:Y:S01]  /*4d40*/  SHF.L.U32 R140, R117, 0x1, RZ ;  /* 0x00000001758c7819 */ /* 0x000fe200000006ff */
[----:B------:R0:W-:Y:S01]  /*4d50*/  STS.U16 [R138+0x1c0], R111 ;  /* 0x0001c06f8a007388 */ /* 0x0001e20000000400 */
[C---:B------:R-:W-:Y:S02]  /*4d60*/  IADD3 R162, R43.reuse, 0x220, RZ ;  /* 0x000002202ba27810 */ /* 0x040fe40007ffe0ff */
[----:B------:R-:W-:Y:S02]  /*4d70*/  LEA.HI.SX32 R124, R142, R43, 0x1b ;  /* 0x0000002b8e7c7211 */ /* 0x000fe400078fdaff */
[----:B------:R-:W-:Y:S01]  /*4d80*/  SHF.L.U32 R117, R120, 0x1, RZ ;  /* 0x0000000178757819 */ /* 0x000fe200000006ff */
[----:B------:R-:W-:Y:S01]  /*4d90*/  FMUL.RZ R47, R40, 0.15915493667125701904 ;  /* 0x3e22f983282f7820 */ /* 0x000fe2000040c000 */
[----:B------:R-:W-:-:S02]  /*4da0*/  IADD3 R164, R43, 0x240, RZ ;  /* 0x000002402ba47810 */ /* 0x000fc40007ffe0ff */
[-C--:B------:R-:W-:Y:S02]  /*4db0*/  LEA.HI.SX32 R125, R158, R43.reuse, 0x1b ;  /* 0x0000002b9e7d7211 */ /* 0x080fe400078fdaff */
[----:B------:R-:W-:Y:S01]  /*4dc0*/  SHF.L.U32 R120, R121, 0x1, RZ ;  /* 0x0000000179787819 */ /* 0x000fe200000006ff */
[----:B------:R-:W-:Y:S01]  /*4dd0*/  STS.U16 [R136+0x200], R51 ;  /* 0x0002003388007388 */ /* 0x000fe20000000400 */
[----:B0-----:R-:W-:Y:S02]  /*4de0*/  SHF.L.U32 R111, R122, 0x1, RZ ;  /* 0x000000017a6f7819 */ /* 0x001fe400000006ff */
[----:B------:R-:W-:Y:S01]  /*4df0*/  IADD3 R40, R43, 0x280, RZ ;  /* 0x000002802b287810 */ /* 0x000fe20007ffe0ff */
[----:B------:R-:W-:Y:S01]  /*4e00*/  STS.U16 [R140+0x240], R109 ;  /* 0x0002406d8c007388 */ /* 0x000fe20000000400 */
[-C--:B------:R-:W-:Y:S02]  /*4e10*/  LEA.HI.SX32 R127, R160, R43.reuse, 0x1b ;  /* 0x0000002ba07f7211 */ /* 0x080fe400078fdaff */
[----:B------:R-:W-:Y:S01]  /*4e20*/  SHF.L.U32 R110, R123, 0x1, RZ ;  /* 0x000000017b6e7819 */ /* 0x000fe200000006ff */
[----:B------:R0:W-:Y:S01]  /*4e30*/  STS.U16 [R117+0x280], R108 ;  /* 0x0002806c75007388 */ /* 0x0001e20000000400 */
[----:B------:R-:W-:-:S02]  /*4e40*/  LEA.HI.SX32 R112, R162, R43, 0x1b ;  /* 0x0000002ba2707211 */ /* 0x000fc400078fdaff */
[----:B------:R-:W-:Y:S01]  /*4e50*/  SHF.L.U32 R115, R124, 0x1, RZ ;  /* 0x000000017c737819 */ /* 0x000fe200000006ff */
[----:B------:R1:W-:Y:S01]  /*4e60*/  STS.U16 [R120+0x2c0], R107 ;  /* 0x0002c06b78007388 */ /* 0x0003e20000000400 */
[-C--:B------:R-:W-:Y:S02]  /*4e70*/  LEA.HI.SX32 R113, R164, R43.reuse, 0x1b ;  /* 0x0000002ba4717211 */ /* 0x080fe400078fdaff */
[----:B------:R-:W-:Y:S01]  /*4e80*/  SHF.L.U32 R122, R125, 0x1, RZ ;  /* 0x000000017d7a7819 */ /* 0x000fe200000006ff */
[----:B------:R-:W-:Y:S01]  /*4e90*/  STS.U16 [R111+0x300], R106 ;  /* 0x0003006a6f007388 */ /* 0x000fe20000000400 */
[----:B------:R-:W-:Y:S02]  /*4ea0*/  IADD3 R134, R43, 0x2c0, RZ ;  /* 0x000002c02b867810 */ /* 0x000fe40007ffe0ff */
[----:B------:R-:W-:Y:S01]  /*4eb0*/  LEA.HI.SX32 R40, R40, R43, 0x1b ;  /* 0x0000002b28287211 */ /* 0x000fe200078fdaff */
[----:B------:R-:W-:Y:S01]  /*4ec0*/  STS.U16 [R110+0x340], R105 ;  /* 0x000340696e007388 */ /* 0x000fe20000000400 */
[----:B------:R-:W-:-:S02]  /*4ed0*/  SHF.L.U32 R127, R127, 0x1, RZ ;  /* 0x000000017f7f7819 */ /* 0x000fc400000006ff */
[----:B------:R-:W-:Y:S01]  /*4ee0*/  IADD3 R132, R43, 0x2e0, RZ ;  /* 0x000002e02b847810 */ /* 0x000fe20007ffe0ff */
[----:B------:R-:W-:Y:S01]  /*4ef0*/  STS.U16 [R115+0x380], R104 ;  /* 0x0003806873007388 */ /* 0x000fe20000000400 */
[----:B0-----:R-:W-:Y:S02]  /*4f00*/  SHF.L.U32 R108, R112, 0x1, RZ ;  /* 0x00000001706c7819 */ /* 0x001fe400000006ff */
[----:B-1----:R-:W-:Y:S01]  /*4f10*/  SHF.L.U32 R107, R113, 0x1, RZ ;  /* 0x00000001716b7819 */ /* 0x002fe200000006ff */
[----:B------:R0:W-:Y:S01]  /*4f20*/  STS.U16 [R122+0x3c0], R103 ;  /* 0x0003c0677a007388 */ /* 0x0001e20000000400 */
[----:B------:R-:W-:Y:S02]  /*4f30*/  IADD3 R130, R43, 0x300, RZ ;  /* 0x000003002b827810 */ /* 0x000fe40007ffe0ff */
[----:B------:R-:W-:Y:S01]  /*4f40*/  SHF.L.U32 R109, R114, 0x1, RZ ;  /* 0x00000001726d7819 */ /* 0x000fe200000006ff */
[----:B------:R-:W-:Y:S01]  /*4f50*/  FMUL.FTZ R131, R41, R60 ;  /* 0x0000003c29837220 */ /* 0x000fe20000410000 */
[----:B------:R-:W-:Y:S01]  /*4f60*/  IADD3 R128, R43, 0x320, RZ ;  /* 0x000003202b807810 */ /* 0x000fe20007ffe0ff */
[----:B------:R-:W-:Y:S01]  /*4f70*/  STS.U16 [R127+0x400], R102 ;  /* 0x000400667f007388 */ /* 0x000fe20000000400 */
[----:B------:R-:W-:-:S02]  /*4f80*/  LEA.HI.SX32 R134, R134, R43, 0x1b ;  /* 0x0000002b86867211 */ /* 0x000fc400078fdaff */
[----:B------:R-:W-:Y:S02]  /*4f90*/  IADD3 R126, R43, 0x340, RZ ;  /* 0x000003402b7e7810 */ /* 0x000fe40007ffe0ff */
[----:B0-----:R-:W-:Y:S01]  /*4fa0*/  SHF.L.U32 R103, R40, 0x1, RZ ;  /* 0x0000000128677819 */ /* 0x001fe200000006ff */
[----:B------:R-:W-:Y:S01]  /*4fb0*/  STS.U16 [R108+0x440], R99 ;  /* 0x000440636c007388 */ /* 0x000fe20000000400 */
[----:B------:R-:W-:Y:S02]  /*4fc0*/  LEA.HI.SX32 R132, R132, R43, 0x1b ;  /* 0x0000002b84847211 */ /* 0x000fe400078fdaff */
[----:B------:R-:W-:Y:S01]  /*4fd0*/  SHF.L.U32 R40, R129, 0x1, RZ ;  /* 0x0000000181287819 */ /* 0x000fe200000006ff */
[----:B------:R-:W-:Y:S01]  /*4fe0*/  MUFU.SIN R53, R47 ;  /* 0x0000002f00357308 */ /* 0x000fe20000000400 */
[C---:B------:R-:W-:Y:S01]  /*4ff0*/  IADD3 R44, R43.reuse, 0x360, RZ ;  /* 0x000003602b2c7810 */ /* 0x040fe20007ffe0ff */
[----:B------:R-:W-:Y:S01]  /*5000*/  STS.U16 [R107+0x480], R100 ;  /* 0x000480646b007388 */ /* 0x000fe20000000400 */
[----:B------:R-:W-:-:S02]  /*5010*/  IADD3 R118, R43, 0x380, RZ ;  /* 0x000003802b767810 */ /* 0x000fc40007ffe0ff */
[-C--:B------:R-:W-:Y:S01]  /*5020*/  LEA.HI.SX32 R130, R130, R43.reuse, 0x1b ;  /* 0x0000002b82827211 */ /* 0x080fe200078fdaff */
[----:B------:R-:W-:Y:S01]  /*5030*/  STS.U16 [R109+0x4c0], R98 ;  /* 0x0004c0626d007388 */ /* 0x000fe20000000400 */
[C---:B------:R-:W-:Y:S01]  /*5040*/  IADD3 R116, R43.reuse, 0x3a0, RZ ;  /* 0x000003a02b747810 */ /* 0x040fe20007ffe0ff */
[----:B------:R-:W-:Y:S01]  /*5050*/  MUFU.COS R55, R47 ;  /* 0x0000002f00377308 */ /* 0x000fe20000000000 */
[-C--:B------:R-:W-:Y:S01]  /*5060*/  LEA.HI.SX32 R128, R128, R43.reuse, 0x1b ;  /* 0x0000002b80807211 */ /* 0x080fe200078fdaff */
[----:B------:R-:W-:Y:S01]  /*5070*/  STS.U16 [R103+0x500], R96 ;  /* 0x0005006067007388 */ /* 0x000fe20000000400 */
[----:B------:R-:W-:Y:S02]  /*5080*/  SHF.L.U32 R134, R134, 0x1, RZ ;  /* 0x0000000186867819 */ /* 0x000fe400000006ff */
[----:B------:R-:W-:Y:S01]  /*5090*/  IADD3 R46, R43, 0x3c0, RZ ;  /* 0x000003c02b2e7810 */ /* 0x000fe20007ffe0ff */
[----:B------:R0:W-:Y:S01]  /*50a0*/  STS.U16 [R40+0x540], R97 ;  /* 0x0005406128007388 */ /* 0x0001e20000000400 */
[----:B------:R-:W-:Y:S01]  /*50b0*/  LEA.HI.SX32 R126, R126, R43, 0x1b ;  /* 0x0000002b7e7e7211 */ /* 0x000fe200078fdaff */
[----:B------:R-:W-:Y:S01]  /*50c0*/  MUFU.SIN R48, R135 ;  /* 0x0000008700307308 */ /* 0x000fe20000000400 */
[----:B------:R-:W-:-:S02]  /*50d0*/  SHF.L.U32 R105, R132, 0x1, RZ ;  /* 0x0000000184697819 */ /* 0x000fc400000006ff */
[----:B------:R-:W-:Y:S02]  /*50e0*/  LEA.HI.SX32 R118, R118, R43, 0x1b ;  /* 0x0000002b76767211 */ /* 0x000fe400078fdaff */
[----:B------:R-:W-:-:S03]  /*50f0*/  SHF.L.U32 R130, R130, 0x1, RZ ;  /* 0x0000000182827819 */ /* 0x000fc600000006ff */
[----:B------:R1:W-:Y:S01]  /*5100*/  MUFU.COS R47, R135 ;  /* 0x00000087002f7308 */ /* 0x0003e20000000000 */
[----:B0-----:R-:W-:Y:S01]  /*5110*/  FMUL.FTZ R40, R41, R57 ;  /* 0x0000003929287220 */ /* 0x001fe20000410000 */
[----:B------:R-:W-:Y:S01]  /*5120*/  LEA.HI.SX32 R116, R116, R43, 0x1b ;  /* 0x0000002b74747211 */ /* 0x000fe200078fdaff */
[----:B------:R0:W-:Y:S01]  /*5130*/  STS.U16 [R134+0x580], R95 ;  /* 0x0005805f86007388 */ /* 0x0001e20000000400 */
[----:B------:R-:W-:Y:S02]  /*5140*/  SHF.L.U32 R128, R128, 0x1, RZ ;  /* 0x0000000180807819 */ /* 0x000fe400000006ff */
[----:B------:R-:W-:Y:S01]  /*5150*/  LEA R101, R74, R101, 0x5 ;  /* 0x000000654a657211 */ /* 0x000fe200078e28ff */
[----:B-1----:R-:W-:Y:S01]  /*5160*/  FMUL.RZ R135, R131, 0.15915493667125701904 ;  /* 0x3e22f98383877820 */ /* 0x002fe2000040c000 */
[-C--:B------:R-:W-:Y:S01]  /*5170*/  LEA.HI.SX32 R131, R44, R43.reuse, 0x1b ;  /* 0x0000002b2c837211 */ /* 0x080fe200078fdaff */
[----:B------:R1:W-:Y:S01]  /*5180*/  STS.U16 [R105+0x5c0], R94 ;  /* 0x0005c05e69007388 */ /* 0x0003e20000000400 */
[----:B------:R-:W-:-:S02]  /*5190*/  LEA.HI.SX32 R119, R46, R43, 0x1b ;  /* 0x0000002b2e777211 */ /* 0x000fc400078fdaff */
[----:B------:R-:W-:Y:S01]  /*51a0*/  SHF.L.U32 R99, R126, 0x1, RZ ;  /* 0x000000017e637819 */ /* 0x000fe200000006ff */
[----:B0-----:R-:W-:Y:S01]  /*51b0*/  FMUL.RZ R95, R40, 0.15915493667125701904 ;  /* 0x3e22f983285f7820 */ /* 0x001fe2000040c000 */
[----:B------:R-:W-:Y:S01]  /*51c0*/  SHF.L.U32 R131, R131, 0x1, RZ ;  /* 0x0000000183837819 */ /* 0x000fe200000006ff */
[----:B------:R-:W-:Y:S01]  /*51d0*/  STS.U16 [R130+0x600], R93 ;  /* 0x0006005d82007388 */ /* 0x000fe20000000400 */
[----:B------:R-:W-:Y:S02]  /*51e0*/  SHF.L.U32 R116, R116, 0x1, RZ ;  /* 0x0000000174747819 */ /* 0x000fe400000006ff */
[----:B------:R-:W-:Y:S02]  /*51f0*/  LEA.HI.SX32 R40, R101, R101, 0x1b ;  /* 0x0000006565287211 */ /* 0x000fe400078fdaff */
[----:B-1----:R-:W-:Y:S01]  /*5200*/  SHF.L.U32 R94, R118, 0x1, RZ ;  /* 0x00000001765e7819 */ /* 0x002fe200000006ff */
[----:B------:R-:W-:Y:S01]  /*5210*/  STS.U16 [R128+0x640], R87 ;  /* 0x0006405780007388 */ /* 0x000fe20000000400 */
[----:B------:R-:W-:-:S02]  /*5220*/  SHF.L.U32 R119, R119, 0x1, RZ ;  /* 0x0000000177777819 */ /* 0x000fc400000006ff */
[----:B------:R-:W-:Y:S01]  /*5230*/  SHF.L.U32 R133, R133, 0x1, RZ ;  /* 0x0000000185857819 */ /* 0x000fe200000006ff */
[----:B------:R-:W-:Y:S01]  /*5240*/  STS.U16 [R99+0x680], R92 ;  /* 0x0006805c63007388 */ /* 0x000fe20000000400 */
[----:B------:R-:W-:-:S03]  /*5250*/  SHF.L.U32 R40, R40, 0x1, RZ ;  /* 0x0000000128287819 */ /* 0x000fc600000006ff */
[----:B------:R-:W-:Y:S04]  /*5260*/  STS.U16 [R131+0x6c0], R86 ;  /* 0x0006c05683007388 */ /* 0x000fe80000000400 */
[----:B------:R-:W-:Y:S04]  /*5270*/  STS.U16 [R94+0x700], R89 ;  /* 0x000700595e007388 */ /* 0x000fe80000000400 */
[----:B------:R-:W-:Y:S04]  /*5280*/  STS.U16 [R116+0x740], R91 ;  /* 0x0007405b74007388 */ /* 0x000fe80000000400 */
[----:B------:R-:W-:Y:S04]  /*5290*/  STS.U16 [R119+0x780], R90 ;  /* 0x0007805a77007388 */ /* 0x000fe80000000400 */
[----:B------:R0:W-:Y:S01]  /*52a0*/  STS.U16 [R133+0x7c0], R88 ;  /* 0x0007c05885007388 */ /* 0x0001e20000000400 */
[----:B------:R-:W-:-:S06]  /*52b0*/  NOP ;  /* 0x0000000000007918 */ /* 0x000fcc0000000000 */
[----:B------:R-:W1:Y:S01]  /*52c0*/  LDS.U16 R86, [R40] ;  /* 0x0000000028567984 */ /* 0x000e620000000400 */
[----:B------:R-:W-:Y:S01]  /*52d0*/  SHF.L.U32 R125, R75, 0x4, RZ ;  /* 0x000000044b7d7819 */ /* 0x000fe200000006ff */
[----:B0-----:R-:W-:Y:S02]  /*52e0*/  FMUL.FTZ R88, R41, R39 ;  /* 0x0000002729587220 */ /* 0x001fe40000410000 */
[----:B------:R-:W-:Y:S01]  /*52f0*/  LDS.U16 R87, [R40+0x2] ;  /* 0x0000020028577984 */ /* 0x000fe20000000400 */
[----:B------:R-:W-:Y:S01]  /*5300*/  IADD3 R91, R125, 0x1, RZ ;  /* 0x000000017d5b7810 */ /* 0x000fe20007ffe0ff */
[C---:B------:R-:W-:Y:S02]  /*5310*/  FMUL.FTZ R79, R42.reuse, R63 ;  /* 0x0000003f2a4f7220 */ /* 0x040fe40000410000 */
[C---:B------:R-:W-:Y:S01]  /*5320*/  FMUL.FTZ R82, R42.reuse, R64 ;  /* 0x000000402a527220 */ /* 0x040fe20000410000 */
[----:B------:R-:W-:Y:S01]  /*5330*/  ISETP.GE.U32.AND P1, PT, R91, R68, PT ;  /* 0x000000445b00720c */ /* 0x000fe20003f26070 */
[C---:B------:R-:W-:Y:S01]  /*5340*/  FMUL.FTZ R84, R42.reuse, R65 ;  /* 0x000000412a547220 */ /* 0x040fe20000410000 */
[----:B------:R-:W-:Y:S01]  /*5350*/  IADD3 R91, R125, 0x4, RZ ;  /* 0x000000047d5b7810 */ /* 0x000fe20007ffe0ff */
[----:B------:R-:W-:Y:S01]  /*5360*/  FMUL.FTZ R52, R42, R62 ;  /* 0x0000003e2a347220 */ /* 0x000fe20000410000 */
[----:B------:R-:W-:Y:S02]  /*5370*/  LDS.U16 R90, [R40+0x8] ;  /* 0x00000800285a7984 */ /* 0x000fe40000000400 */
[----:B------:R-:W-:-:S02]  /*5380*/  ISETP.GE.U32.AND P6, PT, R91, R68, PT ;  /* 0x000000445b00720c */ /* 0x000fc40003fc6070 */
[----:B------:R-:W0:Y:S01]  /*5390*/  LDS.U16 R91, [R40+0xa] ;  /* 0x00000a00285b7984 */ /* 0x000e220000000400 */
[----:B------:R-:W-:-:S03]  /*53a0*/  FMUL.RZ R94, R88, 0.15915493667125701904 ;  /* 0x3e22f983585e7820 */ /* 0x000fc6000040c000 */
[----:B------:R-:W2:Y:S01]  /*53b0*/  LDS.U16 R88, [R40+0x4] ;  /* 0x0000040028587984 */ /* 0x000ea20000000400 */
[----:B------:R-:W-:Y:S01]  /*53c0*/  ISETP.GE.U32.AND P2, PT, R125, R68, PT ;  /* 0x000000447d00720c */ /* 0x000fe20003f46070 */
[----:B-1----:R-:W-:-:S05]  /*53d0*/  HADD2.F32 R86, -RZ, R86.H0_H0 ;  /* 0x20000056ff567230 */ /* 0x002fca0000004100 */
[----:B------:R-:W-:-:S05]  /*53e0*/  FMUL.FTZ R86, R17, R86 ;  /* 0x0000005611567220 */ /* 0x000fca0000410000 */
[----:B------:R-:W-:Y:S02]  /*53f0*/  FSEL R110, R86, RZ, !P2 ;  /* 0x000000ff566e7208 */ /* 0x000fe40005000000 */
[----:B------:R-:W1:Y:S01]  /*5400*/  LDS.U16 R86, [R40+0xe] ;  /* 0x00000e0028567984 */ /* 0x000e620000000400 */
[----:B------:R-:W3:Y:S01]  /*5410*/  MUFU.EX2 R79, R79 ;  /* 0x0000004f004f7308 */ /* 0x000ee20000000800 */
[----:B------:R-:W-:-:S07]  /*5420*/  FMUL.FTZ R89, R41, R56 ;  /* 0x0000003829597220 */ /* 0x000fce0000410000 */
[----:B------:R-:W4:Y:S01]  /*5430*/  MUFU.EX2 R82, R82 ;  /* 0x0000005200527308 */ /* 0x000f220000000800 */
[----:B------:R-:W-:Y:S02]  /*5440*/  FMUL.RZ R92, R89, 0.15915493667125701904 ;  /* 0x3e22f983595c7820 */ /* 0x000fe4000040c000 */
[----:B------:R-:W1:Y:S05]  /*5450*/  LDS.U16 R89, [R40+0x6] ;  /* 0x0000060028597984 */ /* 0x000e6a0000000400 */
[----:B------:R-:W2:Y:S01]  /*5460*/  MUFU.EX2 R84, R84 ;  /* 0x0000005400547308 */ /* 0x000ea20000000800 */
[----:B---3--:R-:W-:Y:S01]  /*5470*/  FMUL.FTZ R100, R79, R78 ;  /* 0x0000004e4f647220 */ /* 0x008fe20000410000 */
[----:B0-----:R-:W-:Y:S01]  /*5480*/  HADD2.F32 R78, -RZ, R91.H0_H0 ;  /* 0x2000005bff4e7230 */ /* 0x001fe20000004100 */
[----:B------:R-:W-:-:S05]  /*5490*/  FMUL.FTZ R106, R41, R58 ;  /* 0x0000003a296a7220 */ /* 0x000fca0000410000 */
[----:B------:R-:W0:Y:S01]  /*54a0*/  MUFU.EX2 R52, R52 ;  /* 0x0000003400347308 */ /* 0x000e220000000800 */
[C---:B----4-:R-:W-:Y:S02]  /*54b0*/  FMUL.FTZ R80, R82.reuse, R80 ;  /* 0x0000005052507220 */ /* 0x050fe40000410000 */
[----:B------:R-:W-:Y:S02]  /*54c0*/  FMUL.FTZ R101, R15, R78 ;  /* 0x0000004e0f657220 */ /* 0x000fe40000410000 */
[----:B------:R-:W-:Y:S01]  /*54d0*/  FMUL.FTZ R104, R82, R81 ;  /* 0x0000005152687220 */ /* 0x000fe20000410000 */
[----:B------:R-:W3:Y:S01]  /*54e0*/  LDS.U16 R78, [R40+0x16] ;  /* 0x00001600284e7984 */ /* 0x000ee20000000400 */
[----:B------:R-:W-:Y:S01]  /*54f0*/  FMUL.FTZ R46, R41, R59 ;  /* 0x0000003b292e7220 */ /* 0x000fe20000410000 */
[----:B--2---:R-:W-:Y:S01]  /*5500*/  HADD2.F32 R81, -RZ, R88.H0_H0 ;  /* 0x20000058ff517230 */ /* 0x004fe20000004100 */
[----:B------:R-:W-:Y:S01]  /*5510*/  FMUL.RZ R106, R106, 0.15915493667125701904 ;  /* 0x3e22f9836a6a7820 */ /* 0x000fe2000040c000 */
[----:B------:R-:W-:Y:S01]  /*5520*/  FSEL R107, R80, RZ, !P1 ;  /* 0x000000ff506b7208 */ /* 0x000fe20004800000 */
[----:B------:R-:W-:Y:S01]  /*5530*/  FMUL.FTZ R45, R42, R60 ;  /* 0x0000003c2a2d7220 */ /* 0x000fe20000410000 */
[----:B------:R-:W2:Y:S01]  /*5540*/  LDS.U16 R80, [R40+0x12] ;  /* 0x0000120028507984 */ /* 0x000ea20000000400 */
[----:B------:R-:W-:Y:S01]  /*5550*/  FMUL.RZ R121, R46, 0.15915493667125701904 ;  /* 0x3e22f9832e797820 */ /* 0x000fe2000040c000 */
[----:B------:R-:W-:Y:S01]  /*5560*/  MUFU.SIN R113, R106 ;  /* 0x0000006a00717308 */ /* 0x000fe20000000400 */
[----:B------:R-:W-:-:S02]  /*5570*/  FMUL.FTZ R83, R84, R83 ;  /* 0x0000005354537220 */ /* 0x000fc40000410000 */
[----:B0-----:R-:W-:Y:S01]  /*5580*/  FMUL.FTZ R99, R52, R53 ;  /* 0x0000003534637220 */ /* 0x001fe20000410000 */
[----:B-1----:R-:W-:-:S04]  /*5590*/  HADD2.F32 R53, -RZ, R86.H0_H0 ;  /* 0x20000056ff357230 */ /* 0x002fc80000004100 */
[----:B------:R0:W-:Y:S01]  /*55a0*/  MUFU.COS R114, R106 ;  /* 0x0000006a00727308 */ /* 0x0001e20000000000 */
[----:B------:R-:W-:Y:S02]  /*55b0*/  FSEL R111, R83, RZ, !P2 ;  /* 0x000000ff536f7208 */ /* 0x000fe40005000000 */
[----:B------:R-:W-:Y:S01]  /*55c0*/  LDS.U16 R83, [R40+0xc] ;  /* 0x00000c0028537984 */ /* 0x000fe20000000400 */
[----:B0-----:R-:W-:-:S04]  /*55d0*/  FMUL.FTZ R106, R16, R81 ;  /* 0x00000051106a7220 */ /* 0x001fc80000410000 */
[----:B------:R-:W-:Y:S01]  /*55e0*/  MUFU.SIN R44, R135 ;  /* 0x00000087002c7308 */ /* 0x000fe20000000400 */
[----:B------:R-:W0:Y:S01]  /*55f0*/  LDS.U16 R81, [R40+0x10] ;  /* 0x0000100028517984 */ /* 0x000e220000000400 */
[----:B------:R-:W-:-:S06]  /*5600*/  FMUL.FTZ R96, R52, R55 ;  /* 0x0000003734607220 */ /* 0x000fcc0000410000 */
[----:B------:R-:W-:Y:S01]  /*5610*/  MUFU.COS R43, R135 ;  /* 0x00000087002b7308 */ /* 0x000fe20000000000 */
[----:B------:R-:W-:Y:S01]  /*5620*/  FMUL.FTZ R97, R14, R53 ;  /* 0x000000350e617220 */ /* 0x000fe20000410000 */
[----:B------:R-:W1:Y:S01]  /*5630*/  LDS.U16 R55, [R40+0x18] ;  /* 0x0000180028377984 */ /* 0x000e620000000400 */
[----:B------:R-:W-:-:S03]  /*5640*/  FMUL.FTZ R82, R41, R37 ;  /* 0x0000002529527220 */ /* 0x000fc60000410000 */
[----:B------:R-:W4:Y:S02]  /*5650*/  LDS.U16 R53, [R40+0x1a] ;  /* 0x00001a0028357984 */ /* 0x000f240000000400 */
[----:B------:R-:W0:Y:S08]  /*5660*/  MUFU.EX2 R45, R45 ;  /* 0x0000002d002d7308 */ /* 0x000e300000000800 */
[----:B------:R-:W-:Y:S08]  /*5670*/  MUFU.SIN R46, R121 ;  /* 0x00000079002e7308 */ /* 0x000ff00000000400 */
[----:B------:R-:W-:Y:S08]  /*5680*/  MUFU.COS R51, R121 ;  /* 0x0000007900337308 */ /* 0x000ff00000000000 */
[----:B------:R-:W-:Y:S08]  /*5690*/  MUFU.SIN R119, R92 ;  /* 0x0000005c00777308 */ /* 0x000ff00000000400 */
[----:B------:R0:W-:Y:S01]  /*56a0*/  MUFU.COS R121, R92 ;  /* 0x0000005c00797308 */ /* 0x0001e20000000000 */
[----:B------:R-:W-:Y:S01]  /*56b0*/  FMUL.RZ R88, R82, 0.15915493667125701904 ;  /* 0x3e22f98352587820 */ /* 0x000fe2000040c000 */
[----:B0-----:R-:W-:-:S06]  /*56c0*/  HADD2.F32 R92, -RZ, R87.H0_H0 ;  /* 0x20000057ff5c7230 */ /* 0x001fcc0000004100 */
[----:B------:R-:W-:Y:S01]  /*56d0*/  MUFU.SIN R118, R95 ;  /* 0x0000005f00767308 */ /* 0x000fe20000000400 */
[----:B------:R-:W-:Y:S02]  /*56e0*/  FMUL.FTZ R103, R79, R54 ;  /* 0x000000364f677220 */ /* 0x000fe40000410000 */
[----:B------:R-:W0:Y:S01]  /*56f0*/  LDS.U16 R79, [R40+0x14] ;  /* 0x00001400284f7984 */ /* 0x000e220000000400 */
[----:B------:R-:W-:-:S04]  /*5700*/  FMUL.FTZ R92, R17, R92 ;  /* 0x0000005c115c7220 */ /* 0x000fc80000410000 */
[----:B------:R1:W-:Y:S01]  /*5710*/  MUFU.COS R124, R95 ;  /* 0x0000005f007c7308 */ /* 0x0003e20000000000 */
[----:B------:R-:W-:Y:S01]  /*5720*/  FMUL.FTZ R48, R50, R48 ;  /* 0x0000003032307220 */ /* 0x000fe20000410000 */
[----:B------:R-:W-:Y:S02]  /*5730*/  FSEL R109, R92, RZ, !P2 ;  /* 0x000000ff5c6d7208 */ /* 0x000fe40005000000 */
[----:B-1----:R-:W-:-:S04]  /*5740*/  IADD3 R95, R125, 0x3, RZ ;  /* 0x000000037d5f7810 */ /* 0x002fc80007ffe0ff */
[----:B------:R-:W-:Y:S01]  /*5750*/  MUFU.SIN R54, R88 ;  /* 0x0000005800367308 */ /* 0x000fe20000000400 */
[----:B------:R-:W-:Y:S02]  /*5760*/  ISETP.GE.U32.AND P4, PT, R95, R68, PT ;  /* 0x000000445f00720c */ /* 0x000fe40003f86070 */
[----:B------:R-:W-:Y:S01]  /*5770*/  IADD3 R95, R125, 0x6, RZ ;  /* 0x000000067d5f7810 */ /* 0x000fe20007ffe0ff */
[----:B------:R-:W-:-:S04]  /*5780*/  FMUL.FTZ R92, R50, R47 ;  /* 0x0000002f325c7220 */ /* 0x000fc80000410000 */
[----:B------:R1:W-:Y:S01]  /*5790*/  MUFU.COS R127, R88 ;  /* 0x00000058007f7308 */ /* 0x0003e20000000000 */
[----:B------:R-:W0:Y:S01]  /*57a0*/  LDS.U16 R50, [R40+0x1c] ;  /* 0x00001c0028327984 */ /* 0x000e220000000400 */
[----:B------:R-:W-:Y:S01]  /*57b0*/  FMUL.FTZ R44, R45, R44 ;  /* 0x0000002c2d2c7220 */ /* 0x000fe20000410000 */
[----:B------:R-:W-:Y:S02]  /*57c0*/  ISETP.GE.U32.AND P3, PT, R95, R68, PT ;  /* 0x000000445f00720c */ /* 0x000fe40003f66070 */
[----:B------:R-:W-:Y:S02]  /*57d0*/  FSEL R95, R48, RZ, !P6 ;  /* 0x000000ff305f7208 */ /* 0x000fe40007000000 */
[----:B------:R-:W-:Y:S01]  /*57e0*/  LDS.U16 R48, [R40+0x1e] ;  /* 0x00001e0028307984 */ /* 0x000fe20000000400 */
[----:B-1----:R-:W-:-:S03]  /*57f0*/  FMUL.FTZ R88, R45, R43 ;  /* 0x0000002b2d587220 */ /* 0x002fc60000410000 */
[----:B------:R-:W1:Y:S01]  /*5800*/  LDS.U16 R45, [R40+0x20] ;  /* 0x00002000282d7984 */ /* 0x000e620000000400 */
[----:B------:R-:W-:Y:S01]  /*5810*/  HADD2.F32 R89, -RZ, R89.H0_H0 ;  /* 0x20000059ff597230 */ /* 0x000fe20000004100 */
[----:B------:R-:W-:Y:S01]  /*5820*/  IADD3 R93, R125, 0x2, RZ ;  /* 0x000000027d5d7810 */ /* 0x000fe20007ffe0ff */
[----:B------:R-:W-:Y:S01]  /*5830*/  FMUL.FTZ R112, R42, R59 ;  /* 0x0000003b2a707220 */ /* 0x000fe20000410000 */
[----:B---3--:R-:W-:Y:S02]  /*5840*/  HADD2.F32 R43, -RZ, R78.H0_H0 ;  /* 0x2000004eff2b7230 */ /* 0x008fe40000004100 */
[----:B------:R-:W-:Y:S01]  /*5850*/  ISETP.GE.U32.AND P0, PT, R93, R68, PT ;  /* 0x000000445d00720c */ /* 0x000fe20003f06070 */
[----:B------:R-:W-:Y:S01]  /*5860*/  FMUL.FTZ R89, R16, R89 ;  /* 0x0000005910597220 */ /* 0x000fe20000410000 */
[----:B------:R-:W-:Y:S01]  /*5870*/  IADD3 R93, R125, 0x5, RZ ;  /* 0x000000057d5d7810 */ /* 0x000fe20007ffe0ff */
[----:B------:R-:W3:Y:S01]  /*5880*/  MUFU.EX2 R112, R112 ;  /* 0x0000007000707308 */ /* 0x000ee20000000800 */
[----:B------:R-:W-:-:S02]  /*5890*/  FMUL.FTZ R108, R84, R85 ;  /* 0x00000055546c7220 */ /* 0x000fc40000410000 */
[----:B------:R-:W-:Y:S01]  /*58a0*/  FMUL.FTZ R82, R41, R36 ;  /* 0x0000002429527220 */ /* 0x000fe20000410000 */
[----:B------:R-:W-:Y:S01]  /*58b0*/  ISETP.GE.U32.AND P5, PT, R93, R68, PT ;  /* 0x000000445d00720c */ /* 0x000fe20003fa6070 */
[----:B--2---:R-:W-:Y:S01]  /*58c0*/  HADD2.F32 R80, -RZ, R80.H0_H0 ;  /* 0x20000050ff507230 */ /* 0x004fe20000004100 */
[----:B------:R-:W-:Y:S01]  /*58d0*/  IADD3 R87, R125, 0x7, RZ ;  /* 0x000000077d577810 */ /* 0x000fe20007ffe0ff */
[----:B------:R-:W-:Y:S01]  /*58e0*/  FMUL.FTZ R93, R41, R38 ;  /* 0x00000026295d7220 */ /* 0x000fe20000410000 */
[----:B------:R-:W-:Y:S01]  /*58f0*/  FSEL R105, R89, RZ, !P1 ;  /* 0x000000ff59697208 */ /* 0x000fe20004800000 */
[----:B------:R-:W-:Y:S01]  /*5900*/  FMUL.FTZ R89, R12, R43 ;  /* 0x0000002b0c597220 */ /* 0x000fe20000410000 */
[----:B------:R-:W-:Y:S01]  /*5910*/  FSEL R108, R108, 1, !P2 ;  /* 0x3f8000006c6c7808 */ /* 0x000fe20005000000 */
[----:B------:R-:W-:Y:S01]  /*5920*/  FMUL.RZ R131, R82, 0.15915493667125701904 ;  /* 0x3e22f98352837820 */ /* 0x000fe2000040c000 */
[----:B------:R-:W2:Y:S01]  /*5930*/  LDS.U16 R43, [R40+0x22] ;  /* 0x00002200282b7984 */ /* 0x000ea20000000400 */
[----:B------:R-:W-:Y:S01]  /*5940*/  HADD2.F32 R90, -RZ, R90.H0_H0 ;  /* 0x2000005aff5a7230 */ /* 0x000fe20000004100 */
[----:B------:R-:W-:Y:S01]  /*5950*/  ISETP.GE.U32.AND P2, PT, R87, R68, PT ;  /* 0x000000445700720c */ /* 0x000fe20003f46070 */
[----:B------:R-:W-:Y:S01]  /*5960*/  HADD2.F32 R82, -RZ, R81.H0_H0 ;  /* 0x20000051ff527230 */ /* 0x000fe20000004100 */
[----:B------:R-:W-:Y:S01]  /*5970*/  FMUL.RZ R93, R93, 0.15915493667125701904 ;  /* 0x3e22f9835d5d7820 */ /* 0x000fe2000040c000 */
[----:B------:R-:W-:Y:S01]  /*5980*/  IADD3 R87, R125, 0x8, RZ ;  /* 0x000000087d577810 */ /* 0x000fe20007ffe0ff */
[----:B------:R-:W-:-:S02]  /*5990*/  FMUL.FTZ R80, R13, R80 ;  /* 0x000000500d507220 */ /* 0x000fc40000410000 */
[----:B------:R-:W-:Y:S01]  /*59a0*/  FMUL.FTZ R115, R42, R58 ;  /* 0x0000003a2a737220 */ /* 0x000fe20000410000 */
[----:B------:R-:W-:Y:S01]  /*59b0*/  FSEL R106, R106, RZ, !P1 ;  /* 0x000000ff6a6a7208 */ /* 0x000fe20004800000 */
[----:B------:R-:W-:Y:S01]  /*59c0*/  FMUL.FTZ R90, R15, R90 ;  /* 0x0000005a0f5a7220 */ /* 0x000fe20000410000 */
[----:B------:R-:W-:Y:S01]  /*59d0*/  FSEL R104, R104, 1, !P1 ;  /* 0x3f80000068687808 */ /* 0x000fe20004800000 */
[----:B------:R-:W-:Y:S01]  /*59e0*/  HADD2.F32 R83, -RZ, R83.H0_H0 ;  /* 0x20000053ff537230 */ /* 0x000fe20000004100 */
[----:B------:R-:W-:Y:S01]  /*59f0*/  FMUL.FTZ R82, R13, R82 ;  /* 0x000000520d527220 */ /* 0x000fe20000410000 */
[----:B------:R-:W-:Y:S01]  /*5a00*/  MUFU.SIN R85, R93 ;  /* 0x0000005d00557308 */ /* 0x000fe20000000400 */
[----:B------:R-:W-:Y:S01]  /*5a10*/  ISETP.GE.U32.AND P1, PT, R87, R68, PT ;  /* 0x000000445700720c */ /* 0x000fe20003f26070 */
[----:B------:R-:W-:Y:S01]  /*5a20*/  HADD2.F32 R78, -RZ, R55.H0_H0 ;  /* 0x20000037ff4e7230 */ /* 0x000fe20000004100 */
[----:B------:R-:W-:Y:S01]  /*5a30*/  IADD3 R87, R125, 0x9, RZ ;  /* 0x000000097d577810 */ /* 0x000fe20007ffe0ff */
[----:B------:R-:W-:-:S04]  /*5a40*/  FMUL.FTZ R83, R14, R83 ;  /* 0x000000530e537220 */ /* 0x000fc80000410000 */
[----:B------:R0:W-:Y:S01]  /*5a50*/  MUFU.COS R84, R93 ;  /* 0x0000005d00547308 */ /* 0x0001e20000000000 */
[----:B------:R-:W-:Y:S01]  /*5a60*/  FSEL R103, R103, RZ, !P0 ;  /* 0x000000ff67677208 */ /* 0x000fe20004000000 */
[----:B---3--:R-:W-:Y:S01]  /*5a70*/  FMUL.FTZ R51, R112, R51 ;  /* 0x0000003370337220 */ /* 0x008fe20000410000 */
[----:B------:R-:W-:Y:S02]  /*5a80*/  FSEL R102, R90, RZ, !P0 ;  /* 0x000000ff5a667208 */ /* 0x000fe40004000000 */
[----:B------:R-:W-:Y:S02]  /*5a90*/  FSEL R101, R101, RZ, !P0 ;  /* 0x000000ff65657208 */ /* 0x000fe40004000000 */
[----:B0-----:R-:W-:Y:S01]  /*5aa0*/  FSEL R93, R80, RZ, !P6 ;  /* 0x000000ff505d7208 */ /* 0x001fe20007000000 */
[----:B----4-:R-:W-:Y:S01]  /*5ab0*/  HADD2.F32 R80, -RZ, R53.H0_H0 ;  /* 0x20000035ff507230 */ /* 0x010fe20000004100 */
[----:B------:R-:W0:Y:S01]  /*5ac0*/  MUFU.EX2 R115, R115 ;  /* 0x0000007300737308 */ /* 0x000e220000000800 */
[----:B------:R-:W-:Y:S01]  /*5ad0*/  FSEL R100, R100, 1, !P0 ;  /* 0x3f80000064647808 */ /* 0x000fe20004000000 */
[----:B------:R-:W-:Y:S01]  /*5ae0*/  FMUL.FTZ R46, R112, R46 ;  /* 0x0000002e702e7220 */ /* 0x000fe20000410000 */
[----:B------:R-:W-:Y:S01]  /*5af0*/  ISETP.GE.U32.AND P0, PT, R87, R68, PT ;  /* 0x000000445700720c */ /* 0x000fe20003f06070 */
[----:B------:R-:W-:Y:S01]  /*5b00*/  HADD2.F32 R79, -RZ, R79.H0_H0 ;  /* 0x2000004fff4f7230 */ /* 0x000fe20000004100 */
[----:B------:R-:W-:-:S03]  /*5b10*/  IADD3 R87, R125, 0xa, RZ ;  /* 0x0000000a7d577810 */ /* 0x000fc60007ffe0ff */
[----:B------:R-:W-:Y:S01]  /*5b20*/  MUFU.SIN R120, R94 ;  /* 0x0000005e00787308 */ /* 0x000fe20000000400 */
[C---:B------:R-:W-:Y:S01]  /*5b30*/  FMUL.FTZ R78, R11.reuse, R78 ;  /* 0x0000004e0b4e7220 */ /* 0x040fe20000410000 */
[----:B------:R-:W-:Y:S01]  /*5b40*/  FSEL R91, R44, RZ, !P5 ;  /* 0x000000ff2c5b7208 */ /* 0x000fe20006800000 */
[----:B------:R-:W-:-:S05]  /*5b50*/  FMUL.FTZ R80, R11, R80 ;  /* 0x000000500b507220 */ /* 0x000fca0000410000 */
[----:B------:R3:W-:Y:S01]  /*5b60*/  MUFU.COS R116, R94 ;  /* 0x0000005e00747308 */ /* 0x0007e20000000000 */
[----:B------:R-:W-:Y:S02]  /*5b70*/  FSEL R99, R99, RZ, !P4 ;  /* 0x000000ff63637208 */ /* 0x000fe40006000000 */
[----:B------:R-:W-:Y:S02]  /*5b80*/  FSEL R98, R83, RZ, !P4 ;  /* 0x000000ff53627208 */ /* 0x000fe40006000000 */
[----:B---3--:R-:W-:Y:S01]  /*5b90*/  FSEL R94, R82, RZ, !P6 ;  /* 0x000000ff525e7208 */ /* 0x008fe20007000000 */
[----:B------:R-:W-:Y:S01]  /*5ba0*/  FMUL.FTZ R82, R42, R36 ;  /* 0x000000242a527220 */ /* 0x000fe20000410000 */
[----:B------:R-:W-:Y:S02]  /*5bb0*/  FSEL R97, R97, RZ, !P4 ;  /* 0x000000ff61617208 */ /* 0x000fe40006000000 */
[----:B------:R-:W-:Y:S01]  /*5bc0*/  FSEL R96, R96, 1, !P4 ;  /* 0x3f80000060607808 */ /* 0x000fe20006000000 */
[----:B------:R3:W-:Y:S01]  /*5bd0*/  MUFU.EX2 R44, R82 ;  /* 0x00000052002c7308 */ /* 0x0007e20000000800 */
[----:B------:R-:W-:-:S02]  /*5be0*/  IADD3 R81, R125, 0xb, RZ ;  /* 0x0000000b7d517810 */ /* 0x000fc40007ffe0ff */
[----:B------:R-:W-:Y:S02]  /*5bf0*/  IADD3 R53, R125, 0xd, RZ ;  /* 0x0000000d7d357810 */ /* 0x000fe40007ffe0ff */
[----:B------:R-:W-:Y:S01]  /*5c00*/  ISETP.GE.U32.AND P4, PT, R87, R68, PT ;  /* 0x000000445700720c */ /* 0x000fe20003f86070 */
[----:B------:R-:W-:Y:S01]  /*5c10*/  FMUL.FTZ R79, R12, R79 ;  /* 0x0000004f0c4f7220 */ /* 0x000fe20000410000 */
[----:B------:R-:W-:Y:S02]  /*5c20*/  FSEL R87, R46, RZ, !P3 ;  /* 0x000000ff2e577208 */ /* 0x000fe40005800000 */
[----:B---3--:R-:W-:Y:S01]  /*5c30*/  FSEL R82, R51, 1, !P3 ;  /* 0x3f80000033527808 */ /* 0x008fe20005800000 */
[----:B------:R-:W-:Y:S01]  /*5c40*/  HADD2.F32 R51, -RZ, R50.H0_H0 ;  /* 0x20000032ff337230 */ /* 0x000fe20000004100 */
[----:B------:R-:W-:Y:S01]  /*5c50*/  FSEL R92, R92, 1, !P6 ;  /* 0x3f8000005c5c7808 */ /* 0x000fe20007000000 */
[----:B-1----:R-:W-:Y:S01]  /*5c60*/  HADD2.F32 R46, -RZ, R45.H0_H0 ;  /* 0x2000002dff2e7230 */ /* 0x002fe20000004100 */
[----:B------:R-:W-:-:S02]  /*5c70*/  FSEL R86, R78, RZ, !P3 ;  /* 0x000000ff4e567208 */ /* 0x000fc40005800000 */
[----:B------:R-:W-:Y:S02]  /*5c80*/  FSEL R83, R80, RZ, !P3 ;  /* 0x000000ff50537208 */ /* 0x000fe40005800000 */
[-C--:B------:R-:W-:Y:S02]  /*5c90*/  ISETP.GE.U32.AND P6, PT, R81, R68.reuse, PT ;  /* 0x000000445100720c */ /* 0x080fe40003fc6070 */
[----:B------:R-:W-:Y:S01]  /*5ca0*/  ISETP.GE.U32.AND P3, PT, R53, R68, PT ;  /* 0x000000443500720c */ /* 0x000fe20003f66070 */
[----:B------:R-:W-:Y:S01]  /*5cb0*/  HADD2.F32 R53, -RZ, R48.H0_H0 ;  /* 0x20000030ff357230 */ /* 0x000fe20000004100 */
[----:B------:R-:W-:Y:S01]  /*5cc0*/  IADD3 R81, R125, 0xc, RZ ;  /* 0x0000000c7d517810 */ /* 0x000fe20007ffe0ff */
[----:B------:R-:W-:Y:S01]  /*5cd0*/  FMUL.FTZ R51, R10, R51 ;  /* 0x000000330a337220 */ /* 0x000fe20000410000 */
[----:B------:R-:W-:Y:S01]  /*5ce0*/  MUFU.SIN R47, R131 ;  /* 0x00000083002f7308 */ /* 0x000fe20000000400 */
[----:B------:R-:W-:Y:S01]  /*5cf0*/  FSEL R90, R79, RZ, !P5 ;  /* 0x000000ff4f5a7208 */ /* 0x000fe20006800000 */
[----:B------:R-:W-:Y:S01]  /*5d00*/  FMUL.FTZ R46, R9, R46 ;  /* 0x0000002e092e7220 */ /* 0x000fe20000410000 */
[----:B------:R-:W-:-:S02]  /*5d10*/  FSEL R89, R89, RZ, !P5 ;  /* 0x000000ff59597208 */ /* 0x000fc40006800000 */
[----:B------:R-:W-:Y:S01]  /*5d20*/  FSEL R88, R88, 1, !P5 ;  /* 0x3f80000058587808 */ /* 0x000fe20006800000 */
[C---:B------:R-:W-:Y:S01]  /*5d30*/  FMUL.FTZ R123, R42.reuse, R57 ;  /* 0x000000392a7b7220 */ /* 0x040fe20000410000 */
[----:B------:R-:W-:Y:S01]  /*5d40*/  ISETP.GE.U32.AND P5, PT, R81, R68, PT ;  /* 0x000000445100720c */ /* 0x000fe20003fa6070 */
[----:B------:R-:W1:Y:S01]  /*5d50*/  MUFU.COS R131, R131 ;  /* 0x0000008300837308 */ /* 0x000e620000000000 */
[C---:B------:R-:W-:Y:S02]  /*5d60*/  FMUL.FTZ R122, R42.reuse, R56 ;  /* 0x000000382a7a7220 */ /* 0x040fe40000410000 */
[C---:B------:R-:W-:Y:S02]  /*5d70*/  FMUL.FTZ R117, R42.reuse, R39 ;  /* 0x000000272a757220 */ /* 0x040fe40000410000 */
[C---:B------:R-:W-:Y:S02]  /*5d80*/  FMUL.FTZ R126, R42.reuse, R38 ;  /* 0x000000262a7e7220 */ /* 0x040fe40000410000 */
[----:B------:R-:W-:-:S02]  /*5d90*/  FMUL.FTZ R52, R42, R37 ;  /* 0x000000252a347220 */ /* 0x000fc40000410000 */
[C---:B------:R-:W-:Y:S02]  /*5da0*/  FMUL.FTZ R135, R42.reuse, R35 ;  /* 0x000000232a877220 */ /* 0x040fe40000410000 */
[----:B------:R-:W-:Y:S02]  /*5db0*/  FMUL.FTZ R138, R42, R34 ;  /* 0x000000222a8a7220 */ /* 0x000fe40000410000 */
[C---:B0-----:R-:W-:Y:S02]  /*5dc0*/  FMUL.FTZ R78, R115.reuse, R114 ;  /* 0x00000072734e7220 */ /* 0x041fe40000410000 */
[----:B------:R-:W-:Y:S02]  /*5dd0*/  FMUL.FTZ R81, R115, R113 ;  /* 0x0000007173517220 */ /* 0x000fe40000410000 */
[----:B------:R-:W-:Y:S01]  /*5de0*/  FMUL.FTZ R53, R10, R53 ;  /* 0x000000350a357220 */ /* 0x000fe20000410000 */
[----:B------:R-:W-:Y:S01]  /*5df0*/  IADD3 R55, R125, 0xe, RZ ;  /* 0x0000000e7d377810 */ /* 0x000fe20007ffe0ff */
[----:B------:R-:W-:Y:S01]  /*5e00*/  FMUL.FTZ R42, R41, R35 ;  /* 0x00000023292a7220 */ /* 0x000fe20000410000 */
[----:B------:R-:W-:Y:S01]  /*5e10*/  FSEL R80, R51, RZ, !P2 ;  /* 0x000000ff33507208 */ /* 0x000fe20005000000 */
[----:B------:R-:W-:Y:S01]  /*5e20*/  FMUL.FTZ R41, R41, R34 ;  /* 0x0000002229297220 */ /* 0x000fe20000410000 */
[----:B------:R-:W-:Y:S01]  /*5e30*/  FSEL R113, R46, RZ, !P1 ;  /* 0x000000ff2e717208 */ /* 0x000fe20004800000 */
[-C--:B------:R-:W-:Y:S01]  /*5e40*/  FMUL.FTZ R51, R109, R107.reuse ;  /* 0x0000006b6d337220 */ /* 0x080fe20000410000 */
[----:B------:R-:W-:Y:S01]  /*5e50*/  FSEL R81, R81, RZ, !P2 ;  /* 0x000000ff51517208 */ /* 0x000fe20005000000 */
[----:B------:R-:W-:Y:S01]  /*5e60*/  FMUL.FTZ R46, R110, R107 ;  /* 0x0000006b6e2e7220 */ /* 0x000fe20000410000 */
[----:B------:R-:W-:Y:S01]  /*5e70*/  FSEL R79, R53, RZ, !P2 ;  /* 0x000000ff354f7208 */ /* 0x000fe20005000000 */
[----:B------:R-:W-:Y:S01]  /*5e80*/  FMUL.RZ R50, R42, 0.15915493667125701904 ;  /* 0x3e22f9832a327820 */ /* 0x000fe2000040c000 */
[----:B------:R-:W-:Y:S01]  /*5e90*/  FSEL R78, R78, 1, !P2 ;  /* 0x3f8000004e4e7808 */ /* 0x000fe20005000000 */
[----:B------:R-:W-:Y:S01]  /*5ea0*/  FFMA.FTZ R51, R110, R104, -R51 ;  /* 0x000000686e337223 */ /* 0x000fe20000010833 */
[----:B------:R-:W-:Y:S01]  /*5eb0*/  ISETP.GE.U32.AND P2, PT, R55, R68, PT ;  /* 0x000000443700720c */ /* 0x000fe20003f46070 */
[----:B------:R-:W-:-:S02]  /*5ec0*/  FMUL.RZ R55, R41, 0.15915493667125701904 ;  /* 0x3e22f98329377820 */ /* 0x000fc4000040c000 */
[----:B------:R-:W-:Y:S01]  /*5ed0*/  FFMA.FTZ R46, R109, R104, R46 ;  /* 0x000000686d2e7223 */ /* 0x000fe2000001002e */
[----:B------:R-:W-:Y:S01]  /*5ee0*/  MUFU.SIN R42, R50 ;  /* 0x00000032002a7308 */ /* 0x000fe20000000400 */
[----:B------:R-:W-:Y:S02]  /*5ef0*/  FADD.FTZ R51, R106, R51 ;  /* 0x000000336a337221 */ /* 0x000fe40000010000 */
[----:B------:R-:W-:Y:S01]  /*5f00*/  FADD.FTZ R46, R105, R46 ;  /* 0x0000002e692e7221 */ /* 0x000fe20000010000 */
[----:B--2---:R-:W-:-:S04]  /*5f10*/  HADD2.F32 R48, -RZ, R43.H0_H0 ;  /* 0x2000002bff307230 */ /* 0x004fc80000004100 */
[----:B------:R-:W-:Y:S01]  /*5f20*/  MUFU.EX2 R135, R135 ;  /* 0x0000008700877308 */ /* 0x000fe20000000800 */
[C---:B-1----:R-:W-:Y:S02]  /*5f30*/  FMUL.FTZ R131, R44.reuse, R131 ;  /* 0x000000832c837220 */ /* 0x042fe40000410000 */
[----:B------:R-:W-:-:S05]  /*5f40*/  FMUL.FTZ R47, R44, R47 ;  /* 0x0000002f2c2f7220 */ /* 0x000fca0000410000 */
[----:B------:R-:W-:Y:S01]  /*5f50*/  MUFU.EX2 R138, R138 ;  /* 0x0000008a008a7308 */ /* 0x000fe20000000800 */
[C---:B------:R-:W-:Y:S02]  /*5f60*/  FMUL.FTZ R53, R103.reuse, R51 ;  /* 0x0000003367357220 */ /* 0x040fe40000410000 */
[----:B------:R-:W-:-:S05]  /*5f70*/  FMUL.FTZ R44, R103, R46 ;  /* 0x0000002e672c7220 */ /* 0x000fca0000410000 */
[----:B------:R-:W0:Y:S08]  /*5f80*/  MUFU.COS R50, R50 ;  /* 0x0000003200327308 */ /* 0x000e300000000000 */
[----:B------:R-:W1:Y:S01]  /*5f90*/  MUFU.COS R45, R55 ;  /* 0x00000037002d7308 */ /* 0x000e620000000000 */
[C---:B------:R-:W-:Y:S02]  /*5fa0*/  FFMA.FTZ R46, R100.reuse, R46, R53 ;  /* 0x0000002e642e7223 */ /* 0x040fe40000010035 */
[----:B------:R-:W-:-:S05]  /*5fb0*/  FFMA.FTZ R51, R100, R51, -R44 ;  /* 0x0000003364337223 */ /* 0x000fca000001082c */
[----:B------:R-:W2:Y:S01]  /*5fc0*/  MUFU.SIN R43, R55 ;  /* 0x00000037002b7308 */ /* 0x000ea20000000400 */
[----:B------:R-:W-:Y:S02]  /*5fd0*/  FADD.FTZ R46, R101, R46 ;  /* 0x0000002e652e7221 */ /* 0x000fe40000010000 */
[----:B------:R-:W-:Y:S02]  /*5fe0*/  FADD.FTZ R51, R102, R51 ;  /* 0x0000003366337221 */ /* 0x000fe40000010000 */
[----:B0-----:R-:W-:Y:S02]  /*5ff0*/  FMUL.FTZ R137, R135, R50 ;  /* 0x0000003287897220 */ /* 0x001fe40000410000 */
[----:B------:R-:W-:Y:S02]  /*6000*/  FMUL.FTZ R44, R99, R46 ;  /* 0x0000002e632c7220 */ /* 0x000fe40000410000 */
[----:B-1----:R-:W-:Y:S02]  /*6010*/  FMUL.FTZ R140, R138, R45 ;  /* 0x0000002d8a8c7220 */ /* 0x002fe40000410000 */
[----:B------:R-:W-:-:S02]  /*6020*/  FMUL.FTZ R135, R135, R42 ;  /* 0x0000002a87877220 */ /* 0x000fc40000410000 */
[----:B------:R-:W-:Y:S02]  /*6030*/  FMUL.FTZ R45, R99, R51 ;  /* 0x00000033632d7220 */ /* 0x000fe40000410000 */
[----:B------:R-:W-:Y:S02]  /*6040*/  FMUL.FTZ R42, R108, R107 ;  /* 0x0000006b6c2a7220 */ /* 0x000fe40000410000 */
[----:B--2---:R-:W-:Y:S02]  /*6050*/  FMUL.FTZ R138, R138, R43 ;  /* 0x0000002b8a8a7220 */ /* 0x004fe40000410000 */
[C---:B------:R-:W-:Y:S02]  /*6060*/  FFMA.FTZ R51, R96.reuse, R51, -R44 ;  /* 0x0000003360337223 */ /* 0x040fe4000001082c */
[----:B------:R-:W-:Y:S02]  /*6070*/  FMUL.FTZ R43, R111, R107 ;  /* 0x0000006b6f2b7220 */ /* 0x000fe40000410000 */
[----:B------:R-:W-:-:S02]  /*6080*/  FFMA.FTZ R46, R96, R46, R45 ;  /* 0x0000002e602e7223 */ /* 0x000fc4000001002d */
[----:B------:R-:W-:Y:S02]  /*6090*/  FFMA.FTZ R42, R111, R104, R42 ;  /* 0x000000686f2a7223 */ /* 0x000fe4000001002a */
[----:B------:R-:W-:Y:S02]  /*60a0*/  FMUL.FTZ R48, R9, R48 ;  /* 0x0000003009307220 */ /* 0x000fe40000410000 */
[----:B------:R-:W-:Y:S02]  /*60b0*/  FADD.FTZ R51, R98, R51 ;  /* 0x0000003362337221 */ /* 0x000fe40000010000 */
[----:B------:R-:W-:Y:S02]  /*60c0*/  FFMA.FTZ R43, R108, R104, -R43 ;  /* 0x000000686c2b7223 */ /* 0x000fe4000001082b */
[----:B------:R-:W-:Y:S02]  /*60d0*/  FADD.FTZ R46, R97, R46 ;  /* 0x0000002e612e7221 */ /* 0x000fe40000010000 */
[----:B------:R-:W-:Y:S01]  /*60e0*/  FMUL.FTZ R44, R103, R42 ;  /* 0x0000002a672c7220 */ /* 0x000fe20000410000 */
[----:B------:R-:W-:Y:S01]  /*60f0*/  FSEL R114, R48, RZ, !P1 ;  /* 0x000000ff30727208 */ /* 0x000fe20004800000 */
[----:B------:R-:W-:-:S02]  /*6100*/  FMUL.FTZ R53, R95, R51 ;  /* 0x000000335f357220 */ /* 0x000fc40000410000 */
[-C--:B------:R-:W-:Y:S02]  /*6110*/  FMUL.FTZ R45, R103, R43.reuse ;  /* 0x0000002b672d7220 */ /* 0x080fe40000410000 */
[-C--:B------:R-:W-:Y:S02]  /*6120*/  FMUL.FTZ R48, R95, R46.reuse ;  /* 0x0000002e5f307220 */ /* 0x080fe40000410000 */
[----:B------:R-:W-:Y:S02]  /*6130*/  FFMA.FTZ R44, R100, R43, -R44 ;  /* 0x0000002b642c7223 */ /* 0x000fe4000001082c */
[----:B------:R-:W-:Y:S02]  /*6140*/  FFMA.FTZ R46, R92, R46, R53 ;  /* 0x0000002e5c2e7223 */ /* 0x000fe40000010035 */
[----:B------:R-:W-:Y:S02]  /*6150*/  FFMA.FTZ R45, R100, R42, R45 ;  /* 0x0000002a642d7223 */ /* 0x000fe4000001002d */
[----:B------:R-:W-:-:S02]  /*6160*/  FFMA.FTZ R51, R92, R51, -R48 ;  /* 0x000000335c337223 */ /* 0x000fc40000010830 */
[----:B------:R-:W-:Y:S02]  /*6170*/  FMUL.FTZ R42, R99, R44 ;  /* 0x0000002c632a7220 */ /* 0x000fe40000410000 */
[----:B------:R-:W-:Y:S02]  /*6180*/  FADD.FTZ R46, R93, R46 ;  /* 0x0000002e5d2e7221 */ /* 0x000fe40000010000 */
        /* <DEDUP_REMOVED lines=10> */
[C---:B------:R-:W-:Y:S02]  /*6230*/  FFMA.FTZ R44, R92.reuse, R43, -R44 ;  /* 0x0000002b5c2c7223 */ /* 0x040fe4000001082c */
[----:B------:R-:W0:Y:S01]  /*6240*/  LDS.U16 R43, [R40+0x26] ;  /* 0x00002600282b7984 */ /* 0x000e220000000400 */
[----:B------:R-:W-:Y:S02]  /*6250*/  FFMA.FTZ R45, R92, R42, R45 ;  /* 0x0000002a5c2d7223 */ /* 0x000fe4000001002d */
[----:B------:R-:W-:Y:S01]  /*6260*/  FADD.FTZ R48, R89, R48 ;  /* 0x0000003059307221 */ /* 0x000fe20000010000 */
[----:B------:R-:W1:Y:S01]  /*6270*/  MUFU.EX2 R123, R123 ;  /* 0x0000007b007b7308 */ /* 0x000e620000000800 */
[C---:B------:R-:W-:Y:S01]  /*6280*/  FMUL.FTZ R46, R91.reuse, R44 ;  /* 0x0000002c5b2e7220 */ /* 0x040fe20000410000 */
[----:B------:R-:W2:Y:S01]  /*6290*/  LDS.U16 R42, [R40+0x24] ;  /* 0x00002400282a7984 */ /* 0x000ea20000000400 */
[----:B------:R-:W-:Y:S02]  /*62a0*/  FADD.FTZ R53, R90, R53 ;  /* 0x000000355a357221 */ /* 0x000fe40000010000 */
[----:B------:R-:W-:-:S02]  /*62b0*/  FMUL.FTZ R51, R91, R45 ;  /* 0x0000002d5b337220 */ /* 0x000fc40000410000 */
[C---:B------:R-:W-:Y:S02]  /*62c0*/  FMUL.FTZ R50, R87.reuse, R48 ;  /* 0x0000003057327220 */ /* 0x040fe40000410000 */
[C---:B------:R-:W-:Y:S02]  /*62d0*/  FFMA.FTZ R46, R88.reuse, R45, R46 ;  /* 0x0000002d582e7223 */ /* 0x040fe4000001002e */
[CC--:B------:R-:W-:Y:S02]  /*62e0*/  FMUL.FTZ R55, R87.reuse, R53.reuse ;  /* 0x0000003557377220 */ /* 0x0c0fe40000410000 */
[----:B------:R-:W-:Y:S02]  /*62f0*/  FFMA.FTZ R51, R88, R44, -R51 ;  /* 0x0000002c58337223 */ /* 0x000fe40000010833 */
[C---:B------:R-:W-:Y:S02]  /*6300*/  FFMA.FTZ R53, R82.reuse, R53, -R50 ;  /* 0x0000003552357223 */ /* 0x040fe40000010832 */
[----:B------:R-:W-:Y:S01]  /*6310*/  FMUL.FTZ R44, R87, R46 ;  /* 0x0000002e572c7220 */ /* 0x000fe20000410000 */
[----:B------:R-:W3:Y:S01]  /*6320*/  MUFU.EX2 R52, R52 ;  /* 0x0000003400347308 */ /* 0x000ee20000000800 */
[----:B------:R-:W-:-:S02]  /*6330*/  FFMA.FTZ R48, R82, R48, R55 ;  /* 0x0000003052307223 */ /* 0x000fc40000010037 */
[-C--:B------:R-:W-:Y:S02]  /*6340*/  FMUL.FTZ R45, R87, R51.reuse ;  /* 0x00000033572d7220 */ /* 0x080fe40000410000 */
[----:B------:R-:W-:Y:S02]  /*6350*/  FADD.FTZ R53, R86, R53 ;  /* 0x0000003556357221 */ /* 0x000fe40000010000 */
[C---:B------:R-:W-:Y:S01]  /*6360*/  FFMA.FTZ R44, R82.reuse, R51, -R44 ;  /* 0x00000033522c7223 */ /* 0x040fe2000001082c */
[----:B------:R-:W4:Y:S01]  /*6370*/  MUFU.EX2 R122, R122 ;  /* 0x0000007a007a7308 */ /* 0x000f220000000800 */
[----:B------:R-:W-:Y:S02]  /*6380*/  FADD.FTZ R48, R83, R48 ;  /* 0x0000003053307221 */ /* 0x000fe40000010000 */
[----:B------:R-:W-:Y:S02]  /*6390*/  FFMA.FTZ R45, R82, R46, R45 ;  /* 0x0000002e522d7223 */ /* 0x000fe4000001002d */
[----:B------:R-:W-:-:S02]  /*63a0*/  FMUL.FTZ R55, R81, R53 ;  /* 0x0000003551377220 */ /* 0x000fc40000410000 */
[----:B------:R-:W-:Y:S01]  /*63b0*/  FMUL.FTZ R46, R81, R44 ;  /* 0x0000002c512e7220 */ /* 0x000fe20000410000 */
[----:B------:R-:W0:Y:S01]  /*63c0*/  MUFU.EX2 R117, R117 ;  /* 0x0000007500757308 */ /* 0x000e220000000800 */
[----:B-1----:R-:W-:Y:S02]  /*63d0*/  FMUL.FTZ R112, R123, R118 ;  /* 0x000000767b707220 */ /* 0x002fe40000410000 */
[CC--:B------:R-:W-:Y:S02]  /*63e0*/  FMUL.FTZ R50, R81.reuse, R48.reuse ;  /* 0x0000003051327220 */ /* 0x0c0fe40000410000 */
[-C--:B------:R-:W-:Y:S02]  /*63f0*/  FMUL.FTZ R51, R81, R45.reuse ;  /* 0x0000002d51337220 */ /* 0x080fe40000410000 */
[C---:B------:R-:W-:Y:S02]  /*6400*/  FFMA.FTZ R48, R78.reuse, R48, R55 ;  /* 0x000000304e307223 */ /* 0x040fe40000010037 */
[----:B------:R-:W-:Y:S01]  /*6410*/  FFMA.FTZ R46, R78, R45, R46 ;  /* 0x0000002d4e2e7223 */ /* 0x000fe2000001002e */
[----:B------:R-:W-:Y:S01]  /*6420*/  FSEL R112, R112, RZ, !P1 ;  /* 0x000000ff70707208 */ /* 0x000fe20004800000 */
[----:B------:R-:W-:Y:S01]  /*6430*/  FMUL.FTZ R115, R123, R124 ;  /* 0x0000007c7b737220 */ /* 0x000fe20000410000 */
[----:B------:R-:W-:Y:S01]  /*6440*/  LDS.U16 R45, [R40+0x28] ;  /* 0x00002800282d7984 */ /* 0x000fe20000000400 */
[----:B------:R-:W-:-:S02]  /*6450*/  FFMA.FTZ R53, R78, R53, -R50 ;  /* 0x000000354e357223 */ /* 0x000fc40000010832 */
[----:B------:R-:W-:Y:S02]  /*6460*/  FFMA.FTZ R51, R78, R44, -R51 ;  /* 0x0000002c4e337223 */ /* 0x000fe40000010833 */
[----:B------:R-:W-:Y:S01]  /*6470*/  FADD.FTZ R44, R79, R48 ;  /* 0x000000304f2c7221 */ /* 0x000fe20000010000 */
[----:B------:R-:W-:Y:S01]  /*6480*/  FSEL R115, R115, 1, !P1 ;  /* 0x3f80000073737808 */ /* 0x000fe20004800000 */
[----:B------:R-:W1:Y:S01]  /*6490*/  LDS.U16 R48, [R40+0x2a] ;  /* 0x00002a0028307984 */ /* 0x000e620000000400 */
[----:B------:R-:W-:Y:S02]  /*64a0*/  FADD.FTZ R53, R80, R53 ;  /* 0x0000003550357221 */ /* 0x000fe40000010000 */
[C---:B---3--:R-:W-:Y:S02]  /*64b0*/  FMUL.FTZ R129, R52.reuse, R127 ;  /* 0x0000007f34817220 */ /* 0x048fe40000410000 */
[----:B------:R-:W-:Y:S02]  /*64c0*/  FMUL.FTZ R54, R52, R54 ;  /* 0x0000003634367220 */ /* 0x000fe40000410000 */
[----:B------:R-:W-:-:S02]  /*64d0*/  FMUL.FTZ R50, R112, R46 ;  /* 0x0000002e70327220 */ /* 0x000fc40000410000 */
[----:B------:R-:W-:Y:S02]  /*64e0*/  FMUL.FTZ R52, R112, R51 ;  /* 0x0000003370347220 */ /* 0x000fe40000410000 */
[----:B----4-:R-:W-:Y:S02]  /*64f0*/  FMUL.FTZ R41, R122, R121 ;  /* 0x000000797a297220 */ /* 0x010fe40000410000 */
[C---:B------:R-:W-:Y:S02]  /*6500*/  FMUL.FTZ R55, R112.reuse, R53 ;  /* 0x0000003570377220 */ /* 0x040fe40000410000 */
[----:B0-----:R-:W-:Y:S02]  /*6510*/  FMUL.FTZ R121, R117, R116 ;  /* 0x0000007475797220 */ /* 0x001fe40000410000 */
[----:B------:R-:W-:Y:S02]  /*6520*/  FFMA.FTZ R51, R115, R51, -R50 ;  /* 0x0000003373337223 */ /* 0x000fe40000010832 */
[----:B------:R-:W-:-:S02]  /*6530*/  FMUL.FTZ R116, R112, R44 ;  /* 0x0000002c70747220 */ /* 0x000fc40000410000 */
[C---:B------:R-:W-:Y:S02]  /*6540*/  FFMA.FTZ R50, R115.reuse, R46, R52 ;  /* 0x0000002e73327223 */ /* 0x040fe40000010034 */
[----:B------:R-:W-:Y:S01]  /*6550*/  FMUL.FTZ R119, R122, R119 ;  /* 0x000000777a777220 */ /* 0x000fe20000410000 */
[----:B------:R-:W0:Y:S01]  /*6560*/  LDS.U16 R46, [R40+0x2e] ;  /* 0x00002e00282e7984 */ /* 0x000e220000000400 */
[C---:B------:R-:W-:Y:S02]  /*6570*/  FFMA.FTZ R55, R115.reuse, R44, R55 ;  /* 0x0000002c73377223 */ /* 0x040fe40000010037 */
[----:B------:R-:W-:Y:S01]  /*6580*/  FFMA.FTZ R52, R115, R53, -R116 ;  /* 0x0000003573347223 */ /* 0x000fe20000010874 */
[----:B------:R-:W3:Y:S01]  /*6590*/  LDS.U16 R44, [R40+0x2c] ;  /* 0x00002c00282c7984 */ /* 0x000ee20000000400 */
[----:B------:R-:W-:Y:S01]  /*65a0*/  HADD2.F32 R53, -RZ, R43.H0_H0 ;  /* 0x2000002bff357230 */ /* 0x000fe20000004100 */
[----:B------:R-:W-:Y:S01]  /*65b0*/  FSEL R116, R119, RZ, !P0 ;  /* 0x000000ff77747208 */ /* 0x000fe20004000000 */
[----:B------:R-:W-:Y:S01]  /*65c0*/  FADD.FTZ R55, R114, R55 ;  /* 0x0000003772377221 */ /* 0x000fe20000010000 */
[----:B--2---:R-:W-:Y:S01]  /*65d0*/  HADD2.F32 R43, -RZ, R42.H0_H0 ;  /* 0x2000002aff2b7230 */ /* 0x004fe20000004100 */
[----:B------:R-:W-:-:S02]  /*65e0*/  FADD.FTZ R52, R113, R52 ;  /* 0x0000003471347221 */ /* 0x000fc40000010000 */
[----:B------:R-:W-:Y:S01]  /*65f0*/  FMUL.FTZ R120, R117, R120 ;  /* 0x0000007875787220 */ /* 0x000fe20000410000 */
[----:B------:R-:W-:Y:S01]  /*6600*/  FSEL R117, R41, 1, !P0 ;  /* 0x3f80000029757808 */ /* 0x000fe20004000000 */
[----:B------:R-:W-:Y:S02]  /*6610*/  FMUL.FTZ R53, R8, R53 ;  /* 0x0000003508357220 */ /* 0x000fe40000410000 */
[C---:B------:R-:W-:Y:S02]  /*6620*/  FMUL.FTZ R41, R116.reuse, R55 ;  /* 0x0000003774297220 */ /* 0x040fe40000410000 */
[-C--:B------:R-:W-:Y:S01]  /*6630*/  FMUL.FTZ R42, R116, R52.reuse ;  /* 0x00000034742a7220 */ /* 0x080fe20000410000 */
[----:B------:R-:W-:Y:S01]  /*6640*/  FSEL R118, R53, RZ, !P0 ;  /* 0x000000ff35767208 */ /* 0x000fe20004000000 */
[----:B------:R-:W-:Y:S02]  /*6650*/  FMUL.FTZ R43, R8, R43 ;  /* 0x0000002b082b7220 */ /* 0x000fe40000410000 */
[----:B------:R-:W-:-:S02]  /*6660*/  FFMA.FTZ R52, R117, R52, -R41 ;  /* 0x0000003475347223 */ /* 0x000fc40000010829 */
[----:B------:R-:W-:Y:S01]  /*6670*/  FFMA.FTZ R41, R117, R55, R42 ;  /* 0x0000003775297223 */ /* 0x000fe2000001002a */
[----:B------:R-:W-:Y:S01]  /*6680*/  FSEL R119, R43, RZ, !P0 ;  /* 0x000000ff2b777208 */ /* 0x000fe20004000000 */
[----:B------:R-:W-:Y:S01]  /*6690*/  FMUL.FTZ R42, R116, R50 ;  /* 0x00000032742a7220 */ /* 0x000fe20000410000 */
[----:B------:R-:W-:Y:S01]  /*66a0*/  FSEL R120, R120, RZ, !P4 ;  /* 0x000000ff78787208 */ /* 0x000fe20006000000 */
[----:B------:R-:W-:Y:S01]  /*66b0*/  FADD.FTZ R43, R118, R41 ;  /* 0x00000029762b7221 */ /* 0x000fe20000010000 */
[----:B------:R-:W2:Y:S01]  /*66c0*/  MUFU.EX2 R126, R126 ;  /* 0x0000007e007e7308 */ /* 0x000ea20000000800 */
[----:B------:R-:W-:Y:S01]  /*66d0*/  FSEL R121, R121, 1, !P4 ;  /* 0x3f80000079797808 */ /* 0x000fe20006000000 */
[-C--:B------:R-:W-:Y:S02]  /*66e0*/  FFMA.FTZ R55, R117, R51.reuse, -R42 ;  /* 0x0000003375377223 */ /* 0x080fe4000001082a */
[----:B------:R-:W-:Y:S02]  /*66f0*/  FADD.FTZ R42, R119, R52 ;  /* 0x00000034772a7221 */ /* 0x000fe40000010000 */
[----:B------:R-:W-:Y:S01]  /*6700*/  FMUL.FTZ R41, R116, R51 ;  /* 0x0000003374297220 */ /* 0x000fe20000410000 */
[----:B-1----:R-:W-:Y:S01]  /*6710*/  HADD2.F32 R48, -RZ, R48.H0_H0 ;  /* 0x20000030ff307230 */ /* 0x002fe20000004100 */
[C---:B------:R-:W-:Y:S01]  /*6720*/  FMUL.FTZ R53, R120.reuse, R43 ;  /* 0x0000002b78357220 */ /* 0x040fe20000410000 */
[----:B------:R-:W1:Y:S01]  /*6730*/  LDS.U16 R51, [R40+0x30] ;  /* 0x0000300028337984 */ /* 0x000e620000000400 */
[----:B------:R-:W-:-:S02]  /*6740*/  FMUL.FTZ R122, R120, R42 ;  /* 0x0000002a787a7220 */ /* 0x000fc40000410000 */
[----:B------:R-:W-:Y:S01]  /*6750*/  FFMA.FTZ R127, R121, R42, -R53 ;  /* 0x0000002a797f7223 */ /* 0x000fe20000010835 */
[----:B------:R-:W-:Y:S01]  /*6760*/  HADD2.F32 R42, -RZ, R45.H0_H0 ;  /* 0x2000002dff2a7230 */ /* 0x000fe20000004100 */
[----:B------:R-:W4:Y:S04]  /*6770*/  LDS.U16 R52, [R40+0x32] ;  /* 0x0000320028347984 */ /* 0x000f280000000400 */
[----:B------:R-:W-:Y:S01]  /*6780*/  FMUL.FTZ R124, R7, R42 ;  /* 0x0000002a077c7220 */ /* 0x000fe20000410000 */
[----:B------:R-:W-:Y:S01]  /*6790*/  IADD3 R125, R125, 0xf, RZ ;  /* 0x0000000f7d7d7810 */ /* 0x000fe20007ffe0ff */
[----:B--2---:R-:W-:Y:S02]  /*67a0*/  FMUL.FTZ R85, R126, R85 ;  /* 0x000000557e557220 */ /* 0x004fe40000410000 */
[----:B------:R-:W-:Y:S01]  /*67b0*/  FMUL.FTZ R48, R7, R48 ;  /* 0x0000003007307220 */ /* 0x000fe20000410000 */
[----:B------:R-:W-:Y:S01]  /*67c0*/  FSEL R124, R124, RZ, !P4 ;  /* 0x000000ff7c7c7208 */ /* 0x000fe20006000000 */
[----:B0-----:R-:W-:Y:S01]  /*67d0*/  HADD2.F32 R53, -RZ, R46.H0_H0 ;  /* 0x2000002eff357230 */ /* 0x001fe20000004100 */
[----:B------:R-:W-:Y:S01]  /*67e0*/  ISETP.GE.U32.AND P1, PT, R125, R68, PT ;  /* 0x000000447d00720c */ /* 0x000fe20003f26070 */
[----:B------:R-:W-:Y:S01]  /*67f0*/  FMUL.FTZ R84, R126, R84 ;  /* 0x000000547e547220 */ /* 0x000fe20000410000 */
[----:B------:R-:W-:Y:S01]  /*6800*/  FSEL R125, R48, RZ, !P4 ;  /* 0x000000ff307d7208 */ /* 0x000fe20006000000 */
[----:B------:R-:W-:Y:S01]  /*6810*/  FFMA.FTZ R50, R117, R50, R41 ;  /* 0x0000003275327223 */ /* 0x000fe20000010029 */
[----:B---3--:R-:W-:Y:S01]  /*6820*/  HADD2.F32 R45, -RZ, R44.H0_H0 ;  /* 0x2000002cff2d7230 */ /* 0x008fe20000004100 */
[----:B------:R-:W-:Y:S01]  /*6830*/  FFMA.FTZ R128, R121, R43, R122 ;  /* 0x0000002b79807223 */ /* 0x000fe2000001007a */
[----:B------:R-:W-:Y:S01]  /*6840*/  FSEL R122, R85, RZ, !P6 ;  /* 0x000000ff557a7208 */ /* 0x000fe20007000000 */
[----:B------:R-:W-:Y:S01]  /*6850*/  FADD.FTZ R44, R124, R127 ;  /* 0x0000007f7c2c7221 */ /* 0x000fe20000010000 */
[----:B------:R-:W-:Y:S01]  /*6860*/  FSEL R123, R84, 1, !P6 ;  /* 0x3f800000547b7808 */ /* 0x000fe20007000000 */
[----:B------:R-:W-:Y:S01]  /*6870*/  FMUL.FTZ R126, R120, R50 ;  /* 0x00000032787e7220 */ /* 0x000fe20000410000 */
[----:B------:R-:W0:Y:S01]  /*6880*/  LDS.U16 R42, [R40+0x34] ;  /* 0x00003400282a7984 */ /* 0x000e220000000400 */
[----:B------:R-:W-:-:S02]  /*6890*/  FMUL.FTZ R53, R6, R53 ;  /* 0x0000003506357220 */ /* 0x000fc40000410000 */
[----:B------:R-:W-:Y:S01]  /*68a0*/  FADD.FTZ R128, R125, R128 ;  /* 0x000000807d807221 */ /* 0x000fe20000010000 */
[----:B------:R-:W2:Y:S01]  /*68b0*/  LDS.U16 R43, [R40+0x36] ;  /* 0x00003600282b7984 */ /* 0x000ea20000000400 */
[----:B------:R-:W-:Y:S02]  /*68c0*/  FMUL.FTZ R48, R122, R44 ;  /* 0x0000002c7a307220 */ /* 0x000fe40000410000 */
[----:B------:R-:W-:Y:S01]  /*68d0*/  FFMA.FTZ R41, R121, R55, -R126 ;  /* 0x0000003779297223 */ /* 0x000fe2000001087e */
[----:B------:R-:W-:Y:S01]  /*68e0*/  FSEL R126, R53, RZ, !P6 ;  /* 0x000000ff357e7208 */ /* 0x000fe20007000000 */
[----:B------:R-:W-:Y:S02]  /*68f0*/  FMUL.FTZ R45, R6, R45 ;  /* 0x0000002d062d7220 */ /* 0x000fe40000410000 */
[-C--:B------:R-:W-:Y:S02]  /*6900*/  FMUL.FTZ R46, R122, R128.reuse ;  /* 0x000000807a2e7220 */ /* 0x080fe40000410000 */
[----:B------:R-:W-:Y:S01]  /*6910*/  FFMA.FTZ R53, R123, R128, R48 ;  /* 0x000000807b357223 */ /* 0x000fe20000010030 */
[----:B------:R-:W-:Y:S01]  /*6920*/  FSEL R127, R45, RZ, !P6 ;  /* 0x000000ff2d7f7208 */ /* 0x000fe20007000000 */
[----:B------:R-:W-:Y:S01]  /*6930*/  FFMA.FTZ R46, R123, R44, -R46 ;  /* 0x0000002c7b2e7223 */ /* 0x000fe2000001082e */
[----:B------:R-:W-:Y:S01]  /*6940*/  FSEL R128, R54, RZ, !P5 ;  /* 0x000000ff36807208 */ /* 0x000fe20006800000 */
[----:B------:R-:W-:Y:S01]  /*6950*/  FADD.FTZ R53, R126, R53 ;  /* 0x000000357e357221 */ /* 0x000fe20000010000 */
[----:B------:R-:W3:Y:S01]  /*6960*/  LDS.U16 R48, [R40+0x3a] ;  /* 0x00003a0028307984 */ /* 0x000ee20000000400 */
[----:B------:R-:W-:Y:S01]  /*6970*/  FSEL R129, R129, 1, !P5 ;  /* 0x3f80000081817808 */ /* 0x000fe20006800000 */
[----:B------:R-:W-:-:S02]  /*6980*/  FADD.FTZ R46, R127, R46 ;  /* 0x0000002e7f2e7221 */ /* 0x000fc40000010000 */
[C---:B------:R-:W-:Y:S01]  /*6990*/  FMUL.FTZ R45, R128.reuse, R53 ;  /* 0x00000035802d7220 */ /* 0x040fe20000410000 */
[----:B------:R-:W3:Y:S01]  /*69a0*/  LDS.U16 R44, [R40+0x38] ;  /* 0x00003800282c7984 */ /* 0x000ee20000000400 */
[-C--:B------:R-:W-:Y:S02]  /*69b0*/  FMUL.FTZ R54, R128, R46.reuse ;  /* 0x0000002e80367220 */ /* 0x080fe40000410000 */
[----:B------:R-:W-:Y:S01]  /*69c0*/  FFMA.FTZ R84, R129, R46, -R45 ;  /* 0x0000002e81547223 */ /* 0x000fe2000001082d */
[----:B-1----:R-:W-:Y:S01]  /*69d0*/  HADD2.F32 R46, -RZ, R51.H0_H0 ;  /* 0x20000033ff2e7230 */ /* 0x002fe20000004100 */
[----:B------:R-:W1:Y:S04]  /*69e0*/  LDS.U16 R45, [R40+0x3c] ;  /* 0x00003c00282d7984 */ /* 0x000e680000000400 */
[----:B------:R-:W-:Y:S01]  /*69f0*/  FMUL.FTZ R46, R5, R46 ;  /* 0x0000002e052e7220 */ /* 0x000fe20000410000 */
[----:B----4-:R-:W-:Y:S01]  /*6a00*/  HADD2.F32 R52, -RZ, R52.H0_H0 ;  /* 0x20000034ff347230 */ /* 0x010fe20000004100 */
[----:B------:R-:W-:-:S03]  /*6a10*/  FMUL.FTZ R55, R120, R55 ;  /* 0x0000003778377220 */ /* 0x000fc60000410000 */
[----:B------:R-:W-:Y:S02]  /*6a20*/  FSEL R133, R46, RZ, !P5 ;  /* 0x000000ff2e857208 */ /* 0x000fe40006800000 */
[----:B------:R4:W1:Y:S01]  /*6a30*/  LDS.U16 R46, [R40+0x3e] ;  /* 0x00003e00282e7984 */ /* 0x0008620000000400 */
[----:B------:R-:W-:Y:S02]  /*6a40*/  FFMA.FTZ R50, R121, R50, R55 ;  /* 0x0000003279327223 */ /* 0x000fe40000010037 */
[----:B------:R-:W-:Y:S02]  /*6a50*/  FMUL.FTZ R52, R5, R52 ;  /* 0x0000003405347220 */ /* 0x000fe40000410000 */
[----:B------:R-:W-:Y:S02]  /*6a60*/  FFMA.FTZ R53, R129, R53, R54 ;  /* 0x0000003581357223 */ /* 0x000fe40000010036 */
[C---:B------:R-:W-:Y:S01]  /*6a70*/  FMUL.FTZ R54, R122.reuse, R50 ;  /* 0x000000327a367220 */ /* 0x040fe20000410000 */
[----:B------:R-:W-:Y:S01]  /*6a80*/  FSEL R130, R47, RZ, !P3 ;  /* 0x000000ff2f827208 */ /* 0x000fe20005800000 */
[-C--:B------:R-:W-:Y:S01]  /*6a90*/  FMUL.FTZ R51, R122, R41.reuse ;  /* 0x000000297a337220 */ /* 0x080fe20000410000 */
[----:B------:R-:W-:Y:S01]  /*6aa0*/  FSEL R132, R52, RZ, !P5 ;  /* 0x000000ff34847208 */ /* 0x000fe20006800000 */
[----:B------:R-:W-:Y:S01]  /*6ab0*/  FFMA.FTZ R47, R123, R41, -R54 ;  /* 0x000000297b2f7223 */ /* 0x000fe20000010836 */
[----:B0-----:R-:W-:-:S02]  /*6ac0*/  HADD2.F32 R41, -RZ, R42.H0_H0 ;  /* 0x2000002aff297230 */ /* 0x001fc40000004100 */
[----:B--2---:R-:W-:Y:S01]  /*6ad0*/  HADD2.F32 R43, -RZ, R43.H0_H0 ;  /* 0x2000002bff2b7230 */ /* 0x004fe20000004100 */
[----:B------:R-:W-:Y:S01]  /*6ae0*/  FADD.FTZ R53, R132, R53 ;  /* 0x0000003584357221 */ /* 0x000fe20000010000 */
[----:B------:R-:W-:Y:S01]  /*6af0*/  FSEL R131, R131, 1, !P3 ;  /* 0x3f80000083837808 */ /* 0x000fe20005800000 */
[----:B------:R-:W-:Y:S02]  /*6b00*/  FMUL.FTZ R41, R4, R41 ;  /* 0x0000002904297220 */ /* 0x000fe40000410000 */
[----:B------:R-:W-:Y:S02]  /*6b10*/  FADD.FTZ R84, R133, R84 ;  /* 0x0000005485547221 */ /* 0x000fe40000010000 */
[----:B------:R-:W-:Y:S02]  /*6b20*/  FMUL.FTZ R42, R130, R53 ;  /* 0x00000035822a7220 */ /* 0x000fe40000410000 */
[----:B------:R-:W-:Y:S01]  /*6b30*/  FMUL.FTZ R43, R4, R43 ;  /* 0x0000002b042b7220 */ /* 0x000fe20000410000 */
[----:B------:R-:W-:Y:S01]  /*6b40*/  FSEL R136, R41, RZ, !P3 ;  /* 0x000000ff29887208 */ /* 0x000fe20005800000 */
[----:B------:R-:W-:-:S02]  /*6b50*/  FFMA.FTZ R51, R123, R50, R51 ;  /* 0x000000327b337223 */ /* 0x000fc40000010033 */
[-C--:B------:R-:W-:Y:S01]  /*6b60*/  FMUL.FTZ R50, R130, R84.reuse ;  /* 0x0000005482327220 */ /* 0x080fe20000410000 */
[----:B---3--:R-:W-:Y:S01]  /*6b70*/  HADD2.F32 R48, -RZ, R48.H0_H0 ;  /* 0x20000030ff307230 */ /* 0x008fe20000004100 */
[----:B------:R-:W-:Y:S01]  /*6b80*/  FFMA.FTZ R55, R131, R84, -R42 ;  /* 0x0000005483377223 */ /* 0x000fe2000001082a */
[----:B------:R-:W-:Y:S01]  /*6b90*/  FSEL R134, R43, RZ, !P3 ;  /* 0x000000ff2b867208 */ /* 0x000fe20005800000 */
[----:B------:R-:W-:Y:S01]  /*6ba0*/  FFMA.FTZ R53, R131, R53, R50 ;  /* 0x0000003583357223 */ /* 0x000fe20000010032 */
[----:B------:R-:W-:Y:S01]  /*6bb0*/  FSEL R135, R135, RZ, !P2 ;  /* 0x000000ff87877208 */ /* 0x000fe20005000000 */
[----:B------:R-:W-:Y:S01]  /*6bc0*/  FMUL.FTZ R42, R128, R47 ;  /* 0x0000002f802a7220 */ /* 0x000fe20000410000 */
[----:B------:R-:W-:Y:S01]  /*6bd0*/  HADD2.F32 R44, -RZ, R44.H0_H0 ;  /* 0x2000002cff2c7230 */ /* 0x000fe20000004100 */
[----:B------:R-:W-:Y:S01]  /*6be0*/  FADD.FTZ R50, R136, R55 ;  /* 0x0000003788327221 */ /* 0x000fe20000010000 */
[----:B------:R-:W-:Y:S01]  /*6bf0*/  FSEL R137, R137, 1, !P2 ;  /* 0x3f80000089897808 */ /* 0x000fe20005000000 */
[----:B------:R-:W-:-:S02]  /*6c00*/  FMUL.FTZ R48, R3, R48 ;  /* 0x0000003003307220 */ /* 0x000fc40000410000 */
[----:B------:R-:W-:Y:S02]  /*6c10*/  FADD.FTZ R52, R134, R53 ;  /* 0x0000003586347221 */ /* 0x000fe40000010000 */
[-C--:B------:R-:W-:Y:S02]  /*6c20*/  FFMA.FTZ R41, R129, R51.reuse, R42 ;  /* 0x0000003381297223 */ /* 0x080fe4000001002a */
[----:B------:R-:W-:Y:S01]  /*6c30*/  FMUL.FTZ R42, R135, R50 ;  /* 0x00000032872a7220 */ /* 0x000fe20000410000 */
[----:B------:R-:W-:Y:S01]  /*6c40*/  FSEL R139, R48, RZ, !P2 ;  /* 0x000000ff308b7208 */ /* 0x000fe20005000000 */
[----:B----4-:R-:W-:Y:S02]  /*6c50*/  FMUL.FTZ R40, R128, R51 ;  /* 0x0000003380287220 */ /* 0x010fe40000410000 */
[----:B------:R-:W-:Y:S02]  /*6c60*/  FMUL.FTZ R44, R3, R44 ;  /* 0x0000002c032c7220 */ /* 0x000fe40000410000 */
[----:B------:R-:W-:-:S02]  /*6c70*/  FMUL.FTZ R43, R135, R52 ;  /* 0x00000034872b7220 */ /* 0x000fc40000410000 */
[----:B------:R-:W-:Y:S01]  /*6c80*/  FFMA.FTZ R52, R137, R52, R42 ;  /* 0x0000003489347223 */ /* 0x000fe2000001002a */
[----:B-1----:R-:W-:Y:S01]  /*6c90*/  HADD2.F32 R45, -RZ, R45.H0_H0 ;  /* 0x2000002dff2d7230 */ /* 0x002fe20000004100 */
[----:B------:R-:W-:Y:S01]  /*6ca0*/  FFMA.FTZ R40, R129, R47, -R40 ;  /* 0x0000002f81287223 */ /* 0x000fe20000010828 */
[----:B------:R-:W-:Y:S01]  /*6cb0*/  FSEL R138, R138, RZ, !P1 ;  /* 0x000000ff8a8a7208 */ /* 0x000fe20004800000 */
[----:B------:R-:W-:Y:S01]  /*6cc0*/  FMUL.FTZ R42, R130, R41 ;  /* 0x00000029822a7220 */ /* 0x000fe20000410000 */
[----:B------:R-:W-:Y:S01]  /*6cd0*/  FSEL R141, R44, RZ, !P2 ;  /* 0x000000ff2c8d7208 */ /* 0x000fe20005000000 */
[----:B------:R-:W-:Y:S02]  /*6ce0*/  FFMA.FTZ R50, R137, R50, -R43 ;  /* 0x0000003289327223 */ /* 0x000fe4000001082b */
[----:B------:R-:W-:Y:S01]  /*6cf0*/  FADD.FTZ R51, R139, R52 ;  /* 0x000000348b337221 */ /* 0x000fe20000010000 */
[----:B------:R-:W-:Y:S01]  /*6d00*/  HADD2.F32 R43, -RZ, R46.H0_H0 ;  /* 0x2000002eff2b7230 */ /* 0x000fe20000004100 */
[-C--:B------:R-:W-:Y:S01]  /*6d10*/  FFMA.FTZ R42, R131, R40.reuse, -R42 ;  /* 0x00000028832a7223 */ /* 0x080fe2000001082a */
[----:B------:R-:W-:Y:S01]  /*6d20*/  FSEL R140, R140, 1, !P1 ;  /* 0x3f8000008c8c7808 */ /* 0x000fe20004800000 */
[----:B------:R-:W-:-:S02]  /*6d30*/  FMUL.FTZ R40, R130, R40 ;  /* 0x0000002882287220 */ /* 0x000fc40000410000 */
[----:B------:R-:W-:Y:S02]  /*6d40*/  FMUL.FTZ R45, R2, R45 ;  /* 0x0000002d022d7220 */ /* 0x000fe40000410000 */
[----:B------:R-:W-:Y:S02]  /*6d50*/  FADD.FTZ R47, R141, R50 ;  /* 0x000000328d2f7221 */ /* 0x000fe40000010000 */
[----:B------:R-:W-:Y:S01]  /*6d60*/  FMUL.FTZ R44, R138, R51 ;  /* 0x000000338a2c7220 */ /* 0x000fe20000410000 */
[----:B------:R-:W-:Y:S01]  /*6d70*/  FSEL R142, R45, RZ, !P1 ;  /* 0x000000ff2d8e7208 */ /* 0x000fe20004800000 */
[----:B------:R-:W-:Y:S02]  /*6d80*/  FFMA.FTZ R40, R131, R41, R40 ;  /* 0x0000002983287223 */ /* 0x000fe40000010028 */
[----:B------:R-:W-:Y:S02]  /*6d90*/  FMUL.FTZ R43, R2, R43 ;  /* 0x0000002b022b7220 */ /* 0x000fe40000410000 */
[----:B------:R-:W-:-:S02]  /*6da0*/  FFMA.FTZ R53, R140, R47, -R44 ;  /* 0x0000002f8c357223 */ /* 0x000fc4000001082c */
[----:B------:R-:W-:Y:S02]  /*6db0*/  FMUL.FTZ R47, R138, R47 ;  /* 0x0000002f8a2f7220 */ /* 0x000fe40000410000 */
[----:B------:R-:W-:Y:S01]  /*6dc0*/  FMUL.FTZ R44, R135, R42 ;  /* 0x0000002a872c7220 */ /* 0x000fe20000410000 */
[----:B------:R-:W-:Y:S01]  /*6dd0*/  FSEL R143, R43, RZ, !P1 ;  /* 0x000000ff2b8f7208 */ /* 0x000fe20004800000 */
[-C--:B------:R-:W-:Y:S02]  /*6de0*/  FMUL.FTZ R41, R135, R40.reuse ;  /* 0x0000002887297220 */ /* 0x080fe40000410000 */
[----:B------:R-:W-:Y:S02]  /*6df0*/  FFMA.FTZ R46, R140, R51, R47 ;  /* 0x000000338c2e7223 */ /* 0x000fe4000001002f */
[----:B------:R-:W-:Y:S02]  /*6e00*/  FADD.FTZ R50, R142, R53 ;  /* 0x000000358e327221 */ /* 0x000fe40000010000 */
[----:B------:R-:W-:-:S02]  /*6e10*/  FFMA.FTZ R43, R137, R40, R44 ;  /* 0x00000028892b7223 */ /* 0x000fc4000001002c */
[----:B------:R-:W-:Y:S01]  /*6e20*/  FFMA.FTZ R41, R137, R42, -R41 ;  /* 0x0000002a89297223 */ /* 0x000fe20000010829 */
[----:B------:R-:W0:Y:S01]  /*6e30*/  SHFL.UP PT, R45, R50, 0x1, RZ ;  /* 0x04200000322d7989 */ /* 0x000e2200000e00ff */
[----:B------:R-:W-:Y:S02]  /*6e40*/  FADD.FTZ R51, R143, R46 ;  /* 0x0000002e8f337221 */ /* 0x000fe40000010000 */
[C---:B------:R-:W-:Y:S02]  /*6e50*/  FMUL.FTZ R48, R138.reuse, R43 ;  /* 0x0000002b8a307220 */ /* 0x040fe40000410000 */
[-C--:B------:R-:W-:Y:S01]  /*6e60*/  FMUL.FTZ R40, R138, R41.reuse ;  /* 0x000000298a287220 */ /* 0x080fe20000410000 */
[----:B------:R-:W1:Y:S01]  /*6e70*/  SHFL.UP PT, R47, R51, 0x1, RZ ;  /* 0x04200000332f7989 */ /* 0x000e6200000e00ff */
[C---:B------:R-:W-:Y:S02]  /*6e80*/  FFMA.FTZ R48, R140.reuse, R41, -R48 ;  /* 0x000000298c307223 */ /* 0x040fe40000010830 */
[----:B------:R-:W-:-:S03]  /*6e90*/  FFMA.FTZ R40, R140, R43, R40 ;  /* 0x0000002b8c287223 */ /* 0x000fc60000010028 */
[----:B------:R-:W2:Y:S04]  /*6ea0*/  SHFL.UP PT, R41, R48, 0x1, RZ ;  /* 0x0420000030297989 */ /* 0x000ea800000e00ff */
[----:B------:R-:W3:Y:S01]  /*6eb0*/  SHFL.UP PT, R43, R40, 0x1, RZ ;  /* 0x04200000282b7989 */ /* 0x000ee200000e00ff */
[----:B------:R-:W-:Y:S01]  /*6ec0*/  ISETP.GE.AND P0, PT, R74, 0x1, PT ;  /* 0x000000014a00780c */ /* 0x000fe20003f06270 */
[----:B0-----:R-:W-:-:S04]  /*6ed0*/  FMUL.FTZ R44, R40, R45 ;  /* 0x0000002d282c7220 */ /* 0x001fc80000410000 */
[-C--:B-1----:R-:W-:Y:S02]  /*6ee0*/  FFMA.FTZ R44, R48, R47.reuse, R44 ;  /* 0x0000002f302c7223 */ /* 0x082fe4000001002c */
[----:B------:R-:W-:-:S06]  /*6ef0*/  FMUL.FTZ R42, R40, R47 ;  /* 0x0000002f282a7220 */ /* 0x000fcc0000410000 */
[----:B------:R-:W-:Y:S02]  /*6f00*/  @P0 FADD.FTZ R51, R51, R44 ;  /* 0x0000002c33330221 */ /* 0x000fe40000010000 */
[----:B------:R-:W-:Y:S02]  /*6f10*/  FFMA.FTZ R45, R48, R45, -R42 ;  /* 0x0000002d302d7223 */ /* 0x000fe4000001082a */
[C---:B--2---:R-:W-:Y:S02]  /*6f20*/  FMUL.FTZ R44, R40.reuse, R41 ;  /* 0x00000029282c7220 */ /* 0x044fe40000410000 */
[-C--:B---3--:R-:W-:Y:S02]  /*6f30*/  FMUL.FTZ R42, R40, R43.reuse ;  /* 0x0000002b282a7220 */ /* 0x088fe40000410000 */
[C---:B------:R-:W-:Y:S02]  /*6f40*/  FFMA.FTZ R43, R48.reuse, R43, R44 ;  /* 0x0000002b302b7223 */ /* 0x040fe4000001002c */
[----:B------:R-:W-:Y:S01]  /*6f50*/  @P0 FFMA.FTZ R48, R48, R41, -R42 ;  /* 0x0000002930300223 */ /* 0x000fe2000001082a */
[----:B------:R-:W0:Y:S01]  /*6f60*/  SHFL.UP PT, R53, R51, 0x2, RZ ;  /* 0x0440000033357989 */ /* 0x000e2200000e00ff */
[----:B------:R-:W-:Y:S01]  /*6f70*/  @P0 FADD.FTZ R50, R50, R45 ;  /* 0x0000002d32320221 */ /* 0x000fe20000010000 */
[----:B------:R-:W-:-:S02]  /*6f80*/  FSEL R42, R40, R43, !P0 ;  /* 0x0000002b282a7208 */ /* 0x000fc40004000000 */
[----:B------:R-:W1:Y:S04]  /*6f90*/  SHFL.UP PT, R41, R48, 0x2, RZ ;  /* 0x0440000030297989 */ /* 0x000e6800000e00ff */
[----:B------:R-:W2:Y:S04]  /*6fa0*/  SHFL.UP PT, R47, R50, 0x2, RZ ;  /* 0x04400000322f7989 */ /* 0x000ea800000e00ff */
[----:B------:R-:W3:Y:S01]  /*6fb0*/  SHFL.UP PT, R45, R42, 0x2, RZ ;  /* 0x044000002a2d7989 */ /* 0x000ee200000e00ff */
[----:B------:R-:W-:Y:S01]  /*6fc0*/  ISETP.GE.AND P0, PT, R74, 0x2, PT ;  /* 0x000000024a00780c */ /* 0x000fe20003f06270 */
[----:B------:R-:W-:-:S02]  /*6fd0*/  ULDC UR8, c[0x0][0x1b8] ;  /* 0x00006e0000087ab9 */ /* 0x000fc40000000800 */
[----:B------:R-:W-:Y:S01]  /*6fe0*/  UIMAD UR8, UR21, UR8, URZ ;  /* 0x00000008150872a4 */ /* 0x000fe2000f8e023f */
[C---:B0-----:R-:W-:Y:S02]  /*6ff0*/  FMUL.FTZ R40, R42.reuse, R53 ;  /* 0x000000352a287220 */ /* 0x041fe40000410000 */
[----:B-1----:R-:W-:Y:S02]  /*7000*/  FMUL.FTZ R43, R42, R41 ;  /* 0x000000292a2b7220 */ /* 0x002fe40000410000 */
[-C--:B--2---:R-:W-:Y:S01]  /*7010*/  FFMA.FTZ R55, R48, R47.reuse, -R40 ;  /* 0x0000002f30377223 */ /* 0x084fe20000010828 */
[----:B------:R-:W-:Y:S01]  /*7020*/  MOV R40, c[0x0][0x1bc] ;  /* 0x00006f0000287a02 */ /* 0x000fe20000000f00 */
[----:B------:R-:W-:Y:S02]  /*7030*/  FMUL.FTZ R47, R42, R47 ;  /* 0x0000002f2a2f7220 */ /* 0x000fe40000410000 */
[-C--:B---3--:R-:W-:Y:S02]  /*7040*/  FFMA.FTZ R43, R48, R45.reuse, R43 ;  /* 0x0000002d302b7223 */ /* 0x088fe4000001002b */
[----:B------:R-:W-:-:S02]  /*7050*/  FMUL.FTZ R45, R42, R45 ;  /* 0x0000002d2a2d7220 */ /* 0x000fc40000410000 */
[C---:B------:R-:W-:Y:S02]  /*7060*/  FFMA.FTZ R44, R48.reuse, R53, R47 ;  /* 0x00000035302c7223 */ /* 0x040fe4000001002f */
[----:B------:R-:W-:Y:S02]  /*7070*/  @P0 FFMA.FTZ R48, R48, R41, -R45 ;  /* 0x0000002930300223 */ /* 0x000fe4000001082d */
[C---:B------:R-:W-:Y:S02]  /*7080*/  IMAD R45, R77.reuse, R40, UR8 ;  /* 0x000000084d2d7e24 */ /* 0x040fe4000f8e0228 */
[----:B------:R-:W-:-:S04]  /*7090*/  IMAD.WIDE.U32 R40, R77, c[0x0][0x1b8], RZ ;  /* 0x00006e004d287a25 */ /* 0x000fc800078e00ff */
[----:B------:R-:W-:Y:S01]  /*70a0*/  IMAD R49, R49, c[0x0][0x1c0], RZ ;  /* 0x0000700031317a24 */ /* 0x000fe200078e02ff */
[----:B------:R-:W-:Y:S01]  /*70b0*/  IADD3 R41, R41, R45, RZ ;  /* 0x0000002d29297210 */ /* 0x000fe20007ffe0ff */
[----:B------:R-:W-:Y:S02]  /*70c0*/  @P0 FADD.FTZ R50, R50, R55 ;  /* 0x0000003732320221 */ /* 0x000fe40000010000 */
[----:B------:R-:W-:Y:S02]  /*70d0*/  @P0 FADD.FTZ R51, R51, R44 ;  /* 0x0000002c33330221 */ /* 0x000fe40000010000 */
[C---:B------:R-:W-:Y:S01]  /*70e0*/  IMAD R49, R0.reuse, c[0x0][0x1c4], R49 ;  /* 0x0000710000317a24 */ /* 0x040fe200078e0231 */
[----:B------:R-:W0:Y:S01]  /*70f0*/  SHFL.UP PT, R44, R50, 0x4, RZ ;  /* 0x04800000322c7989 */ /* 0x000e2200000e00ff */
[----:B------:R-:W-:-:S03]  /*7100*/  IMAD.WIDE.U32 R40, R0, c[0x0][0x1c0], R40 ;  /* 0x0000700000287a25 */ /* 0x000fc600078e0028 */
[----:B------:R-:W1:Y:S02]  /*7110*/  SHFL.UP PT, R45, R51, 0x4, RZ ;  /* 0x04800000332d7989 */ /* 0x000e6400000e00ff */
[----:B------:R-:W-:Y:S02]  /*7120*/  IADD3 R41, R41, R49, RZ ;  /* 0x0000003129297210 */ /* 0x000fe40007ffe0ff */
[----:B------:R-:W-:Y:S02]  /*7130*/  LEA R84, P1, R40, c[0x0][0x230], 0x3 ;  /* 0x00008c0028547a11 */ /* 0x000fe400078218ff */
[----:B------:R-:W-:Y:S02]  /*7140*/  FSEL R43, R42, R43, !P0 ;  /* 0x0000002b2a2b7208 */ /* 0x000fe40004000000 */
[----:B------:R-:W-:Y:S02]  /*7150*/  LEA.HI.X R85, R40, c[0x0][0x234], R41, 0x3, P1 ;  /* 0x00008d0028557a11 */ /* 0x000fe400008f1c29 */
[----:B------:R-:W2:Y:S04]  /*7160*/  SHFL.UP PT, R40, R48, 0x4, RZ ;  /* 0x0480000030287989 */ /* 0x000ea800000e00ff */
[----:B------:R-:W3:Y:S01]  /*7170*/  SHFL.UP PT, R41, R43, 0x4, RZ ;  /* 0x048000002b297989 */ /* 0x000ee200000e00ff */
[----:B------:R-:W-:Y:S01]  /*7180*/  ISETP.GE.AND P0, PT, R74, 0x4, PT ;  /* 0x000000044a00780c */ /* 0x000fe20003f06270 */
[----:B0-----:R-:W-:-:S02]  /*7190*/  FMUL.FTZ R42, R43, R44 ;  /* 0x0000002c2b2a7220 */ /* 0x001fc40000410000 */
[-C--:B-1----:R-:W-:Y:S01]  /*71a0*/  FMUL.FTZ R47, R43, R45.reuse ;  /* 0x0000002d2b2f7220 */ /* 0x082fe20000410000 */
[----:B------:R-:W-:Y:S01]  /*71b0*/  ISETP.GE.AND P1, PT, R74, 0x10, PT ;  /* 0x000000104a00780c */ /* 0x000fe20003f26270 */
[----:B------:R-:W-:Y:S01]  /*71c0*/  FFMA.FTZ R42, R48, R45, R42 ;  /* 0x0000002d302a7223 */ /* 0x000fe2000001002a */
[----:B------:R-:W-:Y:S01]  /*71d0*/  ISETP.NE.AND P2, PT, R74, 0x1f, PT ;  /* 0x0000001f4a00780c */ /* 0x000fe20003f45270 */
[----:B------:R-:W-:Y:S01]  /*71e0*/  FFMA.FTZ R47, R48, R44, -R47 ;  /* 0x0000002c302f7223 */ /* 0x000fe2000001082f */
[----:B------:R-:W5:Y:S05]  /*71f0*/  LDG.E.64 R84, [R84.64] ;  /* 0x0000000e54547981 */ /* 0x000f6a000c1e1b00 */
[----:B------:R-:W-:-:S02]  /*7200*/  @P0 FADD.FTZ R51, R51, R42 ;  /* 0x0000002a33330221 */ /* 0x000fc40000010000 */
[----:B------:R-:W-:Y:S02]  /*7210*/  @P0 FADD.FTZ R50, R50, R47 ;  /* 0x0000002f32320221 */ /* 0x000fe40000010000 */
[C---:B--2---:R-:W-:Y:S01]  /*7220*/  FMUL.FTZ R42, R43.reuse, R40 ;  /* 0x000000282b2a7220 */ /* 0x044fe20000410000 */
[----:B------:R-:W0:Y:S03]  /*7230*/  SHFL.UP PT, R47, R51, 0x8, RZ ;  /* 0x05000000332f7989 */ /* 0x000e2600000e00ff */
[-C--:B---3--:R-:W-:Y:S01]  /*7240*/  FFMA.FTZ R42, R48, R41.reuse, R42 ;  /* 0x00000029302a7223 */ /* 0x088fe2000001002a */
[----:B------:R-:W1:Y:S01]  /*7250*/  SHFL.UP PT, R45, R50, 0x8, RZ ;  /* 0x05000000322d7989 */ /* 0x000e6200000e00ff */
[----:B------:R-:W-:-:S04]  /*7260*/  FMUL.FTZ R41, R43, R41 ;  /* 0x000000292b297220 */ /* 0x000fc80000410000 */
[----:B------:R-:W-:Y:S01]  /*7270*/  @P0 FFMA.FTZ R48, R48, R40, -R41 ;  /* 0x0000002830300223 */ /* 0x000fe20000010829 */
[----:B------:R-:W-:-:S04]  /*7280*/  FSEL R42, R43, R42, !P0 ;  /* 0x0000002a2b2a7208 */ /* 0x000fc80004000000 */
[----:B------:R-:W2:Y:S04]  /*7290*/  SHFL.UP PT, R41, R48, 0x8, RZ ;  /* 0x0500000030297989 */ /* 0x000ea800000e00ff */
[----:B------:R-:W3:Y:S01]  /*72a0*/  SHFL.UP PT, R43, R42, 0x8, RZ ;  /* 0x050000002a2b7989 */ /* 0x000ee200000e00ff */
[----:B------:R-:W-:Y:S01]  /*72b0*/  ISETP.GE.AND P0, PT, R74, 0x8, PT ;  /* 0x000000084a00780c */ /* 0x000fe20003f06270 */
[C---:B0-----:R-:W-:Y:S02]  /*72c0*/  FMUL.FTZ R40, R42.reuse, R47 ;  /* 0x0000002f2a287220 */ /* 0x041fe40000410000 */
[-C--:B-1----:R-:W-:Y:S02]  /*72d0*/  FMUL.FTZ R44, R42, R45.reuse ;  /* 0x0000002d2a2c7220 */ /* 0x082fe40000410000 */
[----:B------:R-:W-:-:S02]  /*72e0*/  FFMA.FTZ R45, R48, R45, -R40 ;  /* 0x0000002d302d7223 */ /* 0x000fc40000010828 */
[----:B------:R-:W-:-:S06]  /*72f0*/  FFMA.FTZ R44, R48, R47, R44 ;  /* 0x0000002f302c7223 */ /* 0x000fcc000001002c */
[----:B------:R-:W-:Y:S02]  /*7300*/  @P0 FADD.FTZ R50, R50, R45 ;  /* 0x0000002d32320221 */ /* 0x000fe40000010000 */
[----:B------:R-:W-:Y:S02]  /*7310*/  @P0 FADD.FTZ R51, R51, R44 ;  /* 0x0000002c33330221 */ /* 0x000fe40000010000 */
[C---:B--2---:R-:W-:Y:S02]  /*7320*/  FMUL.FTZ R44, R42.reuse, R41 ;  /* 0x000000292a2c7220 */ /* 0x044fe40000410000 */
[-C--:B---3--:R-:W-:Y:S01]  /*7330*/  FMUL.FTZ R40, R42, R43.reuse ;  /* 0x0000002b2a287220 */ /* 0x088fe20000410000 */
[----:B------:R-:W0:Y:S01]  /*7340*/  SHFL.UP PT, R45, R51, 0x10, RZ ;  /* 0x06000000332d7989 */ /* 0x000e2200000e00ff */
[C---:B------:R-:W-:Y:S02]  /*7350*/  FFMA.FTZ R43, R48.reuse, R43, R44 ;  /* 0x0000002b302b7223 */ /* 0x040fe4000001002c */
[----:B------:R-:W-:Y:S01]  /*7360*/  @P0 FFMA.FTZ R48, R48, R41, -R40 ;  /* 0x0000002930300223 */ /* 0x000fe20000010828 */
[----:B------:R-:W1:Y:S02]  /*7370*/  SHFL.UP PT, R44, R50, 0x10, RZ ;  /* 0x06000000322c7989 */ /* 0x000e6400000e00ff */
[----:B------:R-:W-:-:S02]  /*7380*/  FSEL R43, R42, R43, !P0 ;  /* 0x0000002b2a2b7208 */ /* 0x000fc40004000000 */
[----:B------:R-:W2:Y:S04]  /*7390*/  SHFL.UP PT, R40, R48, 0x10, RZ ;  /* 0x0600000030287989 */ /* 0x000ea800000e00ff */
[----:B------:R-:W3:Y:S01]  /*73a0*/  SHFL.UP PT, R41, R43, 0x10, RZ ;  /* 0x060000002b297989 */ /* 0x000ee200000e00ff */
[----:B------:R-:W-:Y:S01]  /*73b0*/  LOP3.LUT P0, RZ, R75, 0x1f, RZ, 0xc0, !PT ;  /* 0x0000001f4bff7812 */ /* 0x000fe2000780c0ff */
[C---:B0-----:R-:W-:Y:S02]  /*73c0*/  FMUL.FTZ R47, R43.reuse, R45 ;  /* 0x0000002d2b2f7220 */ /* 0x041fe40000410000 */
[-C--:B-1----:R-:W-:Y:S02]  /*73d0*/  FMUL.FTZ R42, R43, R44.reuse ;  /* 0x0000002c2b2a7220 */ /* 0x082fe40000410000 */
[----:B------:R-:W-:-:S02]  /*73e0*/  FFMA.FTZ R47, R48, R44, -R47 ;  /* 0x0000002c302f7223 */ /* 0x000fc4000001082f */
[----:B------:R-:W-:Y:S02]  /*73f0*/  FFMA.FTZ R44, R48, R45, R42 ;  /* 0x0000002d302c7223 */ /* 0x000fe4000001002a */
[CC--:B--2---:R-:W-:Y:S01]  /*7400*/  FMUL.FTZ R42, R43.reuse, R40.reuse ;  /* 0x000000282b2a7220 */ /* 0x0c4fe20000410000 */
[----:B------:R-:W-:Y:S01]  /*7410*/  ISETP.EQ.OR P0, PT, R72, RZ, P0 ;  /* 0x000000ff4800720c */ /* 0x000fe20000702670 */
[-C--:B---3--:R-:W-:Y:S02]  /*7420*/  FMUL.FTZ R45, R43, R41.reuse ;  /* 0x000000292b2d7220 */ /* 0x088fe40000410000 */
[C---:B------:R-:W-:Y:S02]  /*7430*/  FFMA.FTZ R42, R48.reuse, R41, R42 ;  /* 0x00000029302a7223 */ /* 0x040fe4000001002a */
[----:B------:R-:W-:Y:S01]  /*7440*/  @P1 FADD.FTZ R51, R51, R44 ;  /* 0x0000002c33331221 */ /* 0x000fe20000010000 */
[----:B------:R-:W-:Y:S01]  /*7450*/  @!P2 SHF.R.U32.HI R44, RZ, 0x1, R75 ;  /* 0x00000001ff2ca819 */ /* 0x000fe2000001164b */
[----:B------:R-:W-:Y:S01]  /*7460*/  @P1 FFMA.FTZ R48, R48, R40, -R45 ;  /* 0x0000002830301223 */ /* 0x000fe2000001082d */
[----:B------:R-:W-:-:S02]  /*7470*/  FSEL R49, R43, R42, !P1 ;  /* 0x0000002a2b317208 */ /* 0x000fc40004800000 */
[----:B------:R-:W-:Y:S01]  /*7480*/  MOV R41, RZ ;  /* 0x000000ff00297202 */ /* 0x000fe20000000f00 */
[----:B------:R-:W-:Y:S01]  /*7490*/  CS2R R42, SRZ ;  /* 0x00000000002a7805 */ /* 0x000fe2000001ff00 */
[----:B------:R-:W-:Y:S01]  /*74a0*/  MOV R40, 0x3f800000 ;  /* 0x3f80000000287802 */ /* 0x000fe20000000f00 */
[----:B------:R-:W-:Y:S01]  /*74b0*/  @P1 FADD.FTZ R50, R50, R47 ;  /* 0x0000002f32321221 */ /* 0x000fe20000010000 */
[----:B------:R-:W-:-:S04]  /*74c0*/  @!P2 LOP3.LUT R157, R44, 0x7ffffff0, RZ, 0xc0, !PT ;  /* 0x7ffffff02c9da812 */ /* 0x000fc800078ec0ff */
[----:B------:R-:W-:Y:S04]  /*74d0*/  @!P0 LDS.128 R40, [R0.X16+0x2160] ;  /* 0x0021600000288984 */ /* 0x000fe8000000cc00 */
[----:B------:R-:W-:Y:S04]  /*74e0*/  @!P2 STS.128 [R157+0x2100], R48 ;  /* 0x002100309d00a388 */ /* 0x000fe80000000c00 */
[----:B------:R-:W-:Y:S06]  /*74f0*/  BAR.SYNC.DEFER_BLOCKING 0x0 ;  /* 0x0000000000007b1d */ /* 0x000fec0000010000 */
[----:B------:R-:W-:Y:S04]  /*7500*/  LDS.128 R44, [0x2100] ;  /* 0x00210000ff2c7984 */ /* 0x000fe80000000c00 */
[----:B------:R-:W0:Y:S02]  /*7510*/  LDS.128 R52, [0x2110] ;  /* 0x00211000ff347984 */ /* 0x000e240000000c00 */
[----:B0-----:R-:W-:-:S04]  /*7520*/  FMUL.FTZ R159, R47, R53 ;  /* 0x000000352f9f7220 */ /* 0x001fc80000410000 */
[-C--:B------:R-:W-:Y:S02]  /*7530*/  FFMA.FTZ R159, R46, R52.reuse, -R159 ;  /* 0x000000342e9f7223 */ /* 0x080fe4000001089f */
[-C--:B------:R-:W-:Y:S02]  /*7540*/  FMUL.FTZ R161, R45, R53.reuse ;  /* 0x000000352da17220 */ /* 0x080fe40000410000 */
[----:B------:R-:W-:Y:S02]  /*7550*/  FADD.FTZ R159, R54, R159 ;  /* 0x0000009f369f7221 */ /* 0x000fe40000010000 */
[-C--:B------:R-:W-:Y:S02]  /*7560*/  FMUL.FTZ R54, R44, R53.reuse ;  /* 0x000000352c367220 */ /* 0x080fe40000410000 */
[----:B------:R-:W-:Y:S02]  /*7570*/  FMUL.FTZ R53, R46, R53 ;  /* 0x000000352e357220 */ /* 0x000fe40000410000 */
[----:B------:R-:W-:-:S02]  /*7580*/  FFMA.FTZ R160, R44, R52, -R161 ;  /* 0x000000342ca07223 */ /* 0x000fc400000108a1 */
[-C--:B------:R-:W-:Y:S02]  /*7590*/  FFMA.FTZ R161, R45, R52.reuse, R54 ;  /* 0x000000342da17223 */ /* 0x080fe40000010036 */
[----:B------:R-:W-:Y:S01]  /*75a0*/  FFMA.FTZ R164, R47, R52, R53 ;  /* 0x000000342fa47223 */ /* 0x000fe20000010035 */
[----:B------:R-:W-:-:S03]  /*75b0*/  SHF.R.U32.HI R52, RZ, 0x5, R75 ;  /* 0x00000005ff347819 */ /* 0x000fc6000001164b */
[----:B------:R-:W-:Y:S01]  /*75c0*/  FADD.FTZ R164, R55, R164 ;  /* 0x000000a437a47221 */ /* 0x000fe20000010000 */
[C---:B------:R-:W-:Y:S02]  /*75d0*/  ISETP.NE.AND P2, PT, R52.reuse, RZ, PT ;  /* 0x000000ff3400720c */ /* 0x040fe40003f45270 */
[C---:B------:R-:W-:Y:S02]  /*75e0*/  ISETP.NE.AND P0, PT, R52.reuse, 0x3, PT ;  /* 0x000000033400780c */ /* 0x040fe40003f05270 */
[----:B------:R-:W-:Y:S02]  /*75f0*/  ISETP.NE.AND P1, PT, R52, 0x2, PT ;  /* 0x000000023400780c */ /* 0x000fe40003f25270 */
[----:B------:R-:W0:Y:S02]  /*7600*/  LDS.128 R52, [0x2120] ;  /* 0x00212000ff347984 */ /* 0x000e240000000c00 */
[----:B------:R-:W-:Y:S02]  /*7610*/  FSEL R157, R160, R44, !P1 ;  /* 0x0000002ca09d7208 */ /* 0x000fe40004800000 */
[----:B------:R-:W-:Y:S01]  /*7620*/  FSEL R162, R159, R46, !P1 ;  /* 0x0000002e9fa27208 */ /* 0x000fe20004800000 */
[----:B0-----:R-:W-:-:S02]  /*7630*/  FMUL.FTZ R158, R161, R53 ;  /* 0x00000035a19e7220 */ /* 0x001fc40000410000 */
        /* <DEDUP_REMOVED lines=10> */
[----:B------:R-:W-:-:S04]  /*76e0*/  FFMA.FTZ R52, R164, R52, R159 ;  /* 0x00000034a4347223 */ /* 0x000fc8000001009f */
        /* <DEDUP_REMOVED lines=9> */
[----:B------:R-:W-:Y:S01]  /*7780*/  FSEL R53, R55, R53, !P0 ;  /* 0x0000003537357208 */ /* 0x000fe20004000000 */
[-C--:B0-----:R-:W-:Y:S02]  /*7790*/  FMUL.FTZ R52, R161, R45.reuse ;  /* 0x0000002da1347220 */ /* 0x081fe40000410000 */
[-C--:B------:R-:W-:Y:S02]  /*77a0*/  FMUL.FTZ R159, R55, R45.reuse ;  /* 0x0000002d379f7220 */ /* 0x080fe40000410000 */
[C---:B------:R-:W-:Y:S02]  /*77b0*/  FFMA.FTZ R52, R158.reuse, R44, -R52 ;  /* 0x0000002c9e347223 */ /* 0x040fe40000010834 */
[-C--:B------:R-:W-:Y:S02]  /*77c0*/  FMUL.FTZ R158, R158, R45.reuse ;  /* 0x0000002d9e9e7220 */ /* 0x080fe40000410000 */
[----:B------:R-:W-:-:S02]  /*77d0*/  FMUL.FTZ R45, R54, R45 ;  /* 0x0000002d362d7220 */ /* 0x000fc40000410000 */
[-C--:B------:R-:W-:Y:S02]  /*77e0*/  FFMA.FTZ R158, R161, R44.reuse, R158 ;  /* 0x0000002ca19e7223 */ /* 0x080fe4000001009e */
[-C--:B------:R-:W-:Y:S02]  /*77f0*/  FFMA.FTZ R159, R54, R44.reuse, -R159 ;  /* 0x0000002c369f7223 */ /* 0x080fe4000001089f */
[----:B------:R-:W-:Y:S02]  /*7800*/  FFMA.FTZ R44, R55, R44, R45 ;  /* 0x0000002c372c7223 */ /* 0x000fe4000001002d */
[----:B------:R-:W-:Y:S02]  /*7810*/  FADD.FTZ R46, R46, R159 ;  /* 0x0000009f2e2e7221 */ /* 0x000fe40000010000 */
[----:B------:R-:W-:Y:S01]  /*7820*/  FADD.FTZ R47, R47, R44 ;  /* 0x0000002c2f2f7221 */ /* 0x000fe20000010000 */
[----:B------:R-:W-:Y:S05]  /*7830*/  @!P2 BRA `(.L_x_214) ;  /* 0x000001400000a947 */ /* 0x000fea0003800000 */
[----:B-1234-:R-:W-:Y:S01]  /*7840*/  ISETP.NE.AND P0, PT, R74, RZ, PT ;  /* 0x000000ff4a00720c */ /* 0x01efe20003f05270 */
[C---:B------:R-:W-:Y:S01]  /*7850*/  FMUL.FTZ R44, R49.reuse, R160 ;  /* 0x000000a0312c7220 */ /* 0x040fe20000410000 */
[----:B------:R-:W-:Y:S01]  /*7860*/  MOV R46, R42 ;  /* 0x0000002a002e7202 */ /* 0x000fe20000000f00 */
[----:B------:R-:W-:-:S02]  /*7870*/  FMUL.FTZ R45, R49, R157 ;  /* 0x0000009d312d7220 */ /* 0x000fc40000410000 */
[----:B------:R-:W-:-:S04]  /*7880*/  FMUL.FTZ R47, R49, R53 ;  /* 0x00000035312f7220 */ /* 0x000fc80000410000 */
[----:B------:R-:W-:-:S04]  /*7890*/  FFMA.FTZ R47, R48, R162, -R47 ;  /* 0x000000a2302f7223 */ /* 0x000fc8000001082f */
[C---:B------:R-:W-:Y:S02]  /*78a0*/  @P0 FFMA.FTZ R157, R48.reuse, R157, -R44 ;  /* 0x0000009d309d0223 */ /* 0x040fe4000001082c */
[----:B------:R-:W-:Y:S02]  /*78b0*/  FMUL.FTZ R44, R49, R162 ;  /* 0x000000a2312c7220 */ /* 0x000fe40000410000 */
[C---:B------:R-:W-:Y:S01]  /*78c0*/  @P0 FFMA.FTZ R160, R48.reuse, R160, R45 ;  /* 0x000000a030a00223 */ /* 0x040fe2000001002d */
[----:B------:R-:W-:Y:S01]  /*78d0*/  MOV R45, R41 ;  /* 0x00000029002d7202 */ /* 0x000fe20000000f00 */
[----:B------:R-:W-:Y:S01]  /*78e0*/  FFMA.FTZ R44, R48, R53, R44 ;  /* 0x00000035302c7223 */ /* 0x000fe2000001002c */
[----:B------:R-:W-:Y:S01]  /*78f0*/  MOV R48, R157 ;  /* 0x0000009d00307202 */ /* 0x000fe20000000f00 */
[----:B------:R-:W-:Y:S01]  /*7900*/  @P0 FADD.FTZ R162, R50, R47 ;  /* 0x0000002f32a20221 */ /* 0x000fe20000010000 */
[----:B------:R-:W-:Y:S01]  /*7910*/  MOV R47, R43 ;  /* 0x0000002b002f7202 */ /* 0x000fe20000000f00 */
[----:B------:R-:W-:Y:S01]  /*7920*/  @P0 FADD.FTZ R53, R51, R44 ;  /* 0x0000002c33350221 */ /* 0x000fe20000010000 */
[----:B------:R-:W-:-:S02]  /*7930*/  MOV R44, R40 ;  /* 0x00000028002c7202 */ /* 0x000fc40000000f00 */
[----:B------:R-:W-:Y:S02]  /*7940*/  MOV R49, R160 ;  /* 0x000000a000317202 */ /* 0x000fe40000000f00 */
[----:B------:R-:W-:Y:S02]  /*7950*/  MOV R50, R162 ;  /* 0x000000a200327202 */ /* 0x000fe40000000f00 */
[----:B------:R-:W-:Y:S01]  /*7960*/  MOV R51, R53 ;  /* 0x0000003500337202 */ /* 0x000fe20000000f00 */
[----:B------:R-:W-:Y:S05]  /*7970*/  BRA `(.L_x_215) ;  /* 0x0000010000007947 */ /* 0x000fea0003800000 */
.L_x_214:
[----:B-1234-:R-:W-:Y:S01]  /*7980*/  ISETP.NE.AND P0, PT, R74, RZ, PT ;  /* 0x000000ff4a00720c */ /* 0x01efe20003f05270 */
[C---:B------:R-:W-:Y:S02]  /*7990*/  FMUL.FTZ R45, R158.reuse, R41 ;  /* 0x000000299e2d7220 */ /* 0x040fe40000410000 */
[----:B------:R-:W-:Y:S02]  /*79a0*/  FMUL.FTZ R53, R158, R43 ;  /* 0x0000002b9e357220 */ /* 0x000fe40000410000 */
[----:B------:R-:W-:-:S02]  /*79b0*/  FFMA.FTZ R44, R52, R40, -R45 ;  /* 0x00000028342c7223 */ /* 0x000fc4000001082d */
[C---:B------:R-:W-:Y:S02]  /*79c0*/  FMUL.FTZ R45, R158.reuse, R40 ;  /* 0x000000289e2d7220 */ /* 0x040fe40000410000 */
[-C--:B------:R-:W-:Y:S02]  /*79d0*/  FMUL.FTZ R158, R158, R42.reuse ;  /* 0x0000002a9e9e7220 */ /* 0x080fe40000410000 */
[C---:B------:R-:W-:Y:S02]  /*79e0*/  FFMA.FTZ R53, R52.reuse, R42, -R53 ;  /* 0x0000002a34357223 */ /* 0x040fe40000010835 */
[----:B------:R0:W-:Y:S01]  /*79f0*/  @!P0 STS.128 [0x2150], R40 ;  /* 0x00215028ff008388 */ /* 0x0001e20000000c00 */
[C---:B------:R-:W-:Y:S01]  /*7a00*/  FFMA.FTZ R158, R52.reuse, R43, R158 ;  /* 0x0000002b349e7223 */ /* 0x040fe2000001009e */
[----:B------:R-:W-:Y:S01]  /*7a10*/  @!P0 MOV R48, R40 ;  /* 0x0000002800308202 */ /* 0x000fe20000000f00 */
[-C--:B------:R-:W-:Y:S01]  /*7a20*/  FFMA.FTZ R45, R52, R41.reuse, R45 ;  /* 0x00000029342d7223 */ /* 0x080fe2000001002d */
[----:B------:R-:W-:Y:S01]  /*7a30*/  @!P0 MOV R49, R41 ;  /* 0x0000002900318202 */ /* 0x000fe20000000f00 */
[----:B------:R-:W-:Y:S01]  /*7a40*/  FADD.FTZ R46, R46, R53 ;  /* 0x000000352e2e7221 */ /* 0x000fe20000010000 */
[----:B------:R-:W-:Y:S01]  /*7a50*/  @!P0 MOV R50, R42 ;  /* 0x0000002a00328202 */ /* 0x000fe20000000f00 */
[----:B------:R-:W-:Y:S01]  /*7a60*/  FADD.FTZ R47, R47, R158 ;  /* 0x0000009e2f2f7221 */ /* 0x000fe20000010000 */
[----:B------:R-:W-:-:S02]  /*7a70*/  @!P0 MOV R51, R43 ;  /* 0x0000002b00338202 */ /* 0x000fc40000000f00 */
.L_x_215:
[----:B------:R-:W-:Y:S05]  /*7a80*/  BSYNC B0 ;  /* 0x0000000000007941 */ /* 0x000fea0003800000 */
.L_x_213:
[----:B------:R-:W-:Y:S01]  /*7a90*/  BAR.SYNC.DEFER_BLOCKING 0x0 ;  /* 0x0000000000007b1d */ /* 0x000fe20000010000 */
[----:B------:R-:W-:-:S05]  /*7aa0*/  ISETP.NE.AND P0, PT, R75, RZ, PT ;  /* 0x000000ff4b00720c */ /* 0x000fca0003f05270 */
[----:B------:R-:W-:Y:S08]  /*7ab0*/  BSSY B0, `(.L_x_216) ;  /* 0x0000079000007945 */ /* 0x000ff00003800000 */
[----:B0-----:R-:W0:Y:S02]  /*7ac0*/  @P0 LDS.64 R40, [0x2158] ;  /* 0x00215800ff280984 */ /* 0x001e240000000a00 */
        /* <DEDUP_REMOVED lines=11> */
[----:B------:R-:W-:Y:S02]  /*7b80*/  FADD.FTZ R42, R109, R40 ;  /* 0x000000286d2a7221 */ /* 0x000fe40000010000 */
[----:B------:R-:W-:Y:S02]  /*7b90*/  FADD.FTZ R43, R110, R43 ;  /* 0x0000002b6e2b7221 */ /* 0x000fe40000010000 */
[----:B------:R-:W-:-:S02]  /*7ba0*/  FMUL.FTZ R40, R107, R42 ;  /* 0x0000002a6b287220 */ /* 0x000fc40000410000 */
[-C--:B------:R-:W-:Y:S02]  /*7bb0*/  FMUL.FTZ R107, R107, R43.reuse ;  /* 0x0000002b6b6b7220 */ /* 0x080fe40000410000 */
[C---:B------:R-:W-:Y:S02]  /*7bc0*/  FFMA.FTZ R49, R104.reuse, R43, -R40 ;  /* 0x0000002b68317223 */ /* 0x040fe40000010828 */
[----:B------:R-:W-:Y:S02]  /*7bd0*/  FFMA.FTZ R48, R104, R42, R107 ;  /* 0x0000002a68307223 */ /* 0x000fe4000001006b */
[----:B------:R-:W-:Y:S02]  /*7be0*/  FADD.FTZ R49, R106, R49 ;  /* 0x000000316a317221 */ /* 0x000fe40000010000 */
[----:B------:R-:W-:Y:S02]  /*7bf0*/  FADD.FTZ R48, R105, R48 ;  /* 0x0000003069307221 */ /* 0x000fe40000010000 */
        /* <DEDUP_REMOVED lines=100> */
.L_x_217:
[----:B------:R-:W-:Y:S05]  /*8240*/  BSYNC B0 ;  /* 0x0000000000007941 */ /* 0x000fea0003800000 */
.L_x_216:
[----:B-1----:R-:W-:Y:S01]  /*8250*/  IADD3 R0, R0, 0x1, RZ ;  /* 0x0000000100007810 */ /* 0x002fe20007ffe0ff */
[C---:B-----5:R-:W-:Y:S02]  /*8260*/  FMUL.FTZ R42, R85.reuse, R42 ;  /* 0x0000002a552a7220 */ /* 0x060fe40000410000 */
        /* <DEDUP_REMOVED lines=15> */
[----:B------:R-:W-:Y:S02]  /*8360*/  FMUL.FTZ R85, R85, R140 ;  /* 0x0000008c55557220 */ /* 0x000fe40000410000 */
        /* <DEDUP_REMOVED lines=15> */
[----:B------:R-:W-:Y:S02]  /*8460*/  FFMA.FTZ R85, R84, R142, -R85 ;  /* 0x0000008e54557223 */ /* 0x000fe40000010855 */
        /* <DEDUP_REMOVED lines=15> */
[----:B------:R-:W-:Y:S01]  /*8560*/  FFMA.FTZ R18, R85, 2, R18 ;  /* 0x4000000055127823 */ /* 0x000fe20000010012 */
[----:B------:R-:W-:Y:S01]  /*8570*/  @P0 CALL.REL.NOINC `(.L_x_212) ;  /* 0x0000001000000944 */ /* 0x000fe20003c00000 */
[----:B------:R-:W-:Y:S05]  /*8580*/  BRA `(.L_x_218) ;  /* 0xffffb9a000007947 */ /* 0x000fea000383ffff */
.L_x_212:
[----:B------:R-:W-:Y:S01]  /*8590*/  BAR.SYNC.DEFER_BLOCKING 0x0 ;  /* 0x0000000000007b1d */ /* 0x000fe20000010000 */
[----:B------:R-:W-:-:S02]  /*85a0*/  F2FP.PACK_AB R32, R32, R33 ;  /* 0x000000212020723e */ /* 0x000fc400000000ff */
[----:B------:R-:W-:Y:S02]  /*85b0*/  F2FP.PACK_AB R30, R30, R31 ;  /* 0x0000001f1e1e723e */ /* 0x000fe400000000ff */
[----:B------:R-:W-:Y:S01]  /*85c0*/  F2FP.PACK_AB R28, R28, R29 ;  /* 0x0000001d1c1c723e */ /* 0x000fe200000000ff */
[----:B------:R-:W-:Y:S01]  /*85d0*/  ULDC UR8, c[0x0][0x200] ;  /* 0x0000800000087ab9 */ /* 0x000fe20000000800 */
[----:B------:R-:W-:Y:S01]  /*85e0*/  PRMT R33, R32, 0x7632, R33 ;  /* 0x0000763220217816 */ /* 0x000fe20000000021 */
[----:B------:R-:W-:Y:S01]  /*85f0*/  UIMAD UR8, UR20, UR8, URZ ;  /* 0x00000008140872a4 */ /* 0x000fe2000f8e023f */
        /* <DEDUP_REMOVED lines=8> */
[----:B------:R-:W-:Y:S01]  /*8680*/  F2FP.PACK_AB R18, R18, R19 ;  /* 0x000000131212723e */ /* 0x000fe200000000ff */
[----:B------:R0:W-:Y:S01]  /*8690*/  STS.U16 [R66+0x2], R33 ;  /* 0x0000022142007388 */ /* 0x0001e20000000400 */
[----:B------:R-:W-:-:S02]  /*86a0*/  PRMT R3, R24, 0x7632, R3 ;  /* 0x0000763218037816 */ /* 0x000fc40000000003 */
[----:B------:R-:W-:Y:S01]  /*86b0*/  PRMT R4, R18, 0x7632, R4 ;  /* 0x0000763212047816 */ /* 0x000fe20000000004 */
[----:B------:R1:W-:Y:S01]  /*86c0*/  STS.U16 [R66+0x6], R0 ;  /* 0x0000060042007388 */ /* 0x0003e20000000400 */
[----:B------:R-:W-:Y:S02]  /*86d0*/  MOV R7, UR8 ;  /* 0x0000000800077c02 */ /* 0x000fe40008000f00 */
[----:B------:R-:W-:Y:S01]  /*86e0*/  SHF.R.S32.HI R8, RZ, 0x1f, R71 ;  /* 0x0000001fff087819 */ /* 0x000fe20000011447 */
[----:B------:R2:W-:Y:S01]  /*86f0*/  STS.U16 [R66+0xa], R2 ;  /* 0x00000a0242007388 */ /* 0x0005e20000000400 */
[----:B0-----:R-:W-:Y:S01]  /*8700*/  PRMT R33, R26, 0x7632, R33 ;  /* 0x000076321a217816 */ /* 0x001fe20000000021 */
[----:B------:R-:W-:Y:S02]  /*8710*/  IMAD R7, R76, c[0x0][0x204], R7 ;  /* 0x000081004c077a24 */ /* 0x000fe400078e0207 */
[----:B------:R-:W-:Y:S01]  /*8720*/  STS.U16 [R66], R32 ;  /* 0x0000002042007388 */ /* 0x000fe20000000400 */
[----:B-1----:R-:W-:-:S03]  /*8730*/  PRMT R0, R22, 0x7632, R0 ;  /* 0x0000763216007816 */ /* 0x002fc60000000000 */
[----:B------:R-:W-:Y:S01]  /*8740*/  STS.U16 [R66+0x4], R30 ;  /* 0x0000041e42007388 */ /* 0x000fe20000000400 */
[----:B--2---:R-:W-:-:S03]  /*8750*/  PRMT R2, R20, 0x7632, R2 ;  /* 0x0000763214027816 */ /* 0x004fc60000000002 */
        /* <DEDUP_REMOVED lines=8> */
[----:B------:R0:W-:Y:S04]  /*87e0*/  STS.U16 [R66+0x1a], R2 ;  /* 0x00001a0242007388 */ /* 0x0001e80000000400 */
[----:B------:R-:W-:Y:S04]  /*87f0*/  STS.U16 [R66+0x1c], R18 ;  /* 0x00001c1242007388 */ /* 0x000fe80000000400 */
[----:B------:R-:W-:Y:S01]  /*8800*/  STS.U16 [R66+0x1e], R4 ;  /* 0x00001e0442007388 */ /* 0x000fe20000000400 */
[----:B------:R-:W-:-:S06]  /*8810*/  NOP ;  /* 0x0000000000007918 */ /* 0x000fcc0000000000 */
[----:B------:R-:W-:Y:S01]  /*8820*/  LDS.U16 R165, [R165] ;  /* 0x00000000a5a57984 */ /* 0x000fe20000000400 */
[----:B0-----:R-:W-:-:S03]  /*8830*/  IMAD.WIDE.U32 R2, R76, c[0x0][0x200], RZ ;  /* 0x000080004c027a25 */ /* 0x001fc600078e00ff */
        /* <DEDUP_REMOVED lines=21> */
[----:B------:R-:W-:Y:S01]  /*8990*/  SHF.L.U32 R6, R72, 0xb, RZ ;  /* 0x0000000b48067819 */ /* 0x000fe200000006ff */
[----:B------:R-:W-:Y:S02]  /*89a0*/  ULDC UR8, c[0x0][0x208] ;  /* 0x0000820000087ab9 */ /* 0x000fe40000000800 */
[----:B------:R-:W-:Y:S01]  /*89b0*/  UIMAD UR8, UR21, UR8, URZ ;  /* 0x00000008150872a4 */ /* 0x000fe2000f8e023f */
[----:B------:R-:W-:-:S04]  /*89c0*/  IADD3 R4, P0, R71, R6, RZ ;  /* 0x0000000647047210 */ /* 0x000fc80007f1e0ff */
[----:B------:R-:W-:Y:S02]  /*89d0*/  LEA.HI.X.SX32 R5, R6, R8, 0x1, P0 ;  /* 0x0000000806057211 */ /* 0x000fe400000f0eff */
[----:B------:R-:W-:-:S03]  /*89e0*/  MOV R6, UR8 ;  /* 0x0000000800067c02 */ /* 0x000fc60008000f00 */
        /* <DEDUP_REMOVED lines=8> */
.L_x_220:
[----:B------:R-:W-:Y:S05]  /*8a70*/  BSYNC B0 ;  /* 0x0000000000007941 */ /* 0x000fea0003800000 */
.L_x_219:
[----:B------:R-:W2:Y:S04]  /*8a80*/  LDL.LU R12, [R1+0x4] ;  /* 0x00000400010c7983 */ /* 0x000ea80000300800 */
[----:B------:R-:W3:Y:S01]  /*8a90*/  LDL.LU R10, [R1] ;  /* 0x00000000010a7983 */ /* 0x000ee20000300800 */
[----:B------:R-:W-:Y:S01]  /*8aa0*/  ULDC UR8, c[0x0][0x208] ;  /* 0x0000820000087ab9 */ /* 0x000fe20000000800 */
[----:B------:R-:W-:Y:S01]  /*8ab0*/  MOV R3, R23 ;  /* 0x0000001700037202 */ /* 0x000fe20000000f00 */
[----:B------:R-:W-:Y:S01]  /*8ac0*/  UIMAD UR8, UR21, UR8, URZ ;  /* 0x00000008150872a4 */ /* 0x000fe2000f8e023f */
[C---:B------:R-:W-:Y:S01]  /*8ad0*/  LOP3.LUT R5, R71.reuse, 0x20, RZ, 0xfc, !PT ;  /* 0x0000002047057812 */ /* 0x040fe200078efcff */
[----:B------:R-:W-:Y:S01]  /*8ae0*/  UIADD3 UR6, UP0, UR6, 0x1000, URZ ;  /* 0x0000100006067890 */ /* 0x000fe2000ff1e03f */
[----:B0-----:R-:W-:Y:S01]  /*8af0*/  LOP3.LUT R7, R71, 0x40, RZ, 0xfc, !PT ;  /* 0x0000004047077812 */ /* 0x001fe200078efcff */
[----:B------:R-:W-:Y:S01]  /*8b00*/  IMAD.WIDE.U32 R2, R77, c[0x0][0x208], R2 ;  /* 0x000082004d027a25 */ /* 0x000fe200078e0002 */
[----:B------:R-:W-:Y:S01]  /*8b10*/  ISETP.GE.AND P3, PT, R5, R0, PT ;  /* 0x000000000500720c */ /* 0x000fe20003f66270 */
[----:B------:R-:W-:Y:S01]  /*8b20*/  UIADD3.X UR7, URZ, UR7, URZ, UP0, !UPT ;  /* 0x000000073f077290 */ /* 0x000fe200087fe43f */
[----:B------:R-:W-:-:S02]  /*8b30*/  SHF.L.U32 R5, R72, 0xb, RZ ;  /* 0x0000000b48057819 */ /* 0x000fc400000006ff */
[----:B------:R-:W-:Y:S02]  /*8b40*/  MOV R6, UR8 ;  /* 0x0000000800067c02 */ /* 0x000fe40008000f00 */
[----:B------:R-:W-:Y:S02]  /*8b50*/  ISETP.GE.AND P4, PT, R7, R0, PT ;  /* 0x000000000700720c */ /* 0x000fe40003f86270 */
[----:B------:R-:W-:Y:S01]  /*8b60*/  SHF.R.S32.HI R7, RZ, 0x1f, R5 ;  /* 0x0000001fff077819 */ /* 0x000fe20000011405 */
[----:B------:R-:W-:Y:S01]  /*8b70*/  IMAD R6, R77, c[0x0][0x20c], R6 ;  /* 0x000083004d067a24 */ /* 0x000fe200078e0206 */
[----:B------:R-:W-:Y:S02]  /*8b80*/  IADD3 R4, P1, R5, R2, RZ ;  /* 0x0000000205047210 */ /* 0x000fe40007f3e0ff */
[C---:B------:R-:W-:Y:S02]  /*8b90*/  LEA R5, P0, R71.reuse, c[0x0][0x258], 0x1 ;  /* 0x0000960047057a11 */ /* 0x040fe400078008ff */
[----:B------:R-:W-:-:S02]  /*8ba0*/  LOP3.LUT R23, R71, 0x60, RZ, 0xfc, !PT ;  /* 0x0000006047177812 */ /* 0x000fc400078efcff */
[----:B------:R-:W-:Y:S02]  /*8bb0*/  LEA.HI.X R8, R71, c[0x0][0x25c], R8, 0x1, P0 ;  /* 0x0000970047087a11 */ /* 0x000fe400000f0c08 */
[----:B------:R-:W-:Y:S02]  /*8bc0*/  IADD3.X R3, R7, R6, R3, P1, !PT ;  /* 0x0000000607037210 */ /* 0x000fe40000ffe403 */
[C---:B------:R-:W-:Y:S02]  /*8bd0*/  LEA R2, P0, R4.reuse, R5, 0x1 ;  /* 0x0000000504027211 */ /* 0x040fe400078008ff */
[----:B------:R-:W-:Y:S02]  /*8be0*/  ISETP.GE.AND P5, PT, R23, R0, PT ;  /* 0x000000001700720c */ /* 0x000fe40003fa6270 */
[----:B------:R-:W-:Y:S02]  /*8bf0*/  LOP3.LUT R5, R71, 0xa0, RZ, 0xfc, !PT ;  /* 0x000000a047057812 */ /* 0x000fe400078efcff */
[----:B------:R-:W-:-:S02]  /*8c00*/  LEA.HI.X R3, R4, R8, R3, 0x1, P0 ;  /* 0x0000000804037211 */ /* 0x000fc400000f0c03 */
[-C--:B------:R-:W-:Y:S02]  /*8c10*/  ISETP.GE.AND P0, PT, R5, R0.reuse, PT ;  /* 0x000000000500720c */ /* 0x080fe40003f06270 */
[C---:B------:R-:W-:Y:S01]  /*8c20*/  LOP3.LUT R5, R71.reuse, 0x100, RZ, 0xfc, !PT ;  /* 0x0000010047057812 */ /* 0x040fe200078efcff */
        /* <DEDUP_REMOVED lines=8> */
[-C--:B------:R-:W-:Y:S01]  /*8cb0*/  ISETP.GE.AND P2, PT, R23, R0.reuse, PT ;  /* 0x000000001700720c */ /* 0x080fe20003f46270 */
[----:B------:R0:W-:Y:S01]  /*8cc0*/  @!P0 STG.E.U16 [R2.64+0x140], R153 ;  /* 0x0001409902008986 */ /* 0x0001e2000c10150e */
[----:B------:R-:W-:Y:S02]  /*8cd0*/  LOP3.LUT R5, R71, 0x140, RZ, 0xfc, !PT ;  /* 0x0000014047057812 */ /* 0x000fe400078efcff */
[-C--:B------:R-:W-:Y:S02]  /*8ce0*/  ISETP.GE.AND P1, PT, R7, R0.reuse, PT ;  /* 0x000000000700720c */ /* 0x080fe40003f26270 */
[-C--:B------:R-:W-:Y:S01]  /*8cf0*/  ISETP.GE.AND P5, PT, R5, R0.reuse, PT ;  /* 0x000000000500720c */ /* 0x080fe20003fa6270 */
[----:B------:R0:W-:Y:S01]  /*8d00*/  @!P3 STG.E.U16 [R2.64+0x200], R15 ;  /* 0x0002000f0200b986 */ /* 0x0001e2000c10150e */
[C---:B------:R-:W-:Y:S02]  /*8d10*/  LOP3.LUT R7, R71.reuse, 0x120, RZ, 0xfc, !PT ;  /* 0x0000012047077812 */ /* 0x040fe400078efcff */
[----:B------:R-:W-:Y:S01]  /*8d20*/  LOP3.LUT R5, R71, 0x180, RZ, 0xfc, !PT ;  /* 0x0000018047057812 */ /* 0x000fe200078efcff */
        /* <DEDUP_REMOVED lines=11> */
[----:B------:R-:W-:Y:S01]  /*8de0*/  IADD3 R72, R72, 0x1, RZ ;  /* 0x0000000148487810 */ /* 0x000fe20007ffe0ff */
[----:B------:R0:W-:Y:S01]  /*8df0*/  @!P4 STG.E.U16 [R2.64+0x240], R149 ;  /* 0x000240950200c986 */ /* 0x0001e2000c10150e */
[-C--:B------:R-:W-:Y:S02]  /*8e00*/  ISETP.GE.AND P1, PT, R7, R0.reuse, PT ;  /* 0x000000000700720c */ /* 0x080fe40003f26270 */
[----:B------:R-:W-:Y:S01]  /*8e10*/  LOP3.LUT R7, R71, 0x1e0, RZ, 0xfc, !PT ;  /* 0x000001e047077812 */ /* 0x000fe200078efcff */
[----:B------:R0:W-:Y:S01]  /*8e20*/  @!P0 STG.E.U16 [R2.64+0x300], R19 ;  /* 0x0003001302008986 */ /* 0x0001e2000c10150e */
[----:B------:R-:W-:Y:S02]  /*8e30*/  ISETP.GE.AND P0, PT, R72, c[0x0][0x174], PT ;  /* 0x00005d0048007a0c */ /* 0x000fe40003f06270 */
[----:B------:R-:W-:Y:S01]  /*8e40*/  ISETP.GE.AND P3, PT, R7, R0, PT ;  /* 0x000000000700720c */ /* 0x000fe20003f66270 */
[----:B------:R0:W-:Y:S04]  /*8e50*/  @!P2 STG.E.U16 [R2.64+0x380], R21 ;  /* 0x000380150200a986 */ /* 0x0001e8000c10150e */
[----:B------:R0:W-:Y:S04]  /*8e60*/  @!P6 STG.E.U16 [R2.64+0x2c0], R147 ;  /* 0x0002c0930200e986 */ /* 0x0001e8000c10150e */
[----:B------:R0:W-:Y:S01]  /*8e70*/  @!P1 STG.E.U16 [R2.64+0x340], R145 ;  /* 0x0003409102009986 */ /* 0x0001e2000c10150e */
[----:B------:R-:W-:-:S03]  /*8e80*/  IADD3 R70, P1, R70, 0x2000, RZ ;  /* 0x0000200046467810 */ /* 0x000fc60007f3e0ff */
[----:B------:R0:W-:Y:S01]  /*8e90*/  @!P3 STG.E.U16 [R2.64+0x3c0], R67 ;  /* 0x0003c0430200b986 */ /* 0x0001e2000c10150e */
[----:B------:R-:W-:Y:S02]  /*8ea0*/  IADD3.X R69, RZ, R69, RZ, P1, !PT ;  /* 0x00000045ff457210 */ /* 0x000fe40000ffe4ff */
[----:B--2---:R-:W-:-:S04]  /*8eb0*/  IADD3 R12, P2, R12, 0x1000, RZ ;  /* 0x000010000c0c7810 */ /* 0x004fc80007f5e0ff */
[----:B---3--:R-:W-:Y:S01]  /*8ec0*/  IADD3.X R10, RZ, R10, RZ, P2, !PT ;  /* 0x0000000aff0a7210 */ /* 0x008fe200017fe4ff */
[----:B------:R0:W-:Y:S04]  /*8ed0*/  STL [R1+0x4], R12 ;  /* 0x0000040c01007387 */ /* 0x0001e80000100800 */
[----:B------:R0:W-:Y:S01]  /*8ee0*/  STL [R1], R10 ;  /* 0x0000000a01007387 */ /* 0x0001e20000100800 */
[----:B------:R-:W-:Y:S01]  /*8ef0*/  @P0 CALL.REL.NOINC `(.L_x_221) ;  /* 0x0000001000000944 */ /* 0x000fe20003c00000 */
[----:B------:R-:W-:Y:S05]  /*8f00*/  BRA `(.L_x_222) ;  /* 0xffff77c000007947 */ /* 0x000fea000383ffff */
.L_x_221:
[----:B------:R-:W-:Y:S05]  /*8f10*/  EXIT ;  /* 0x000000000000794d */ /* 0x000fea0003800000 */
.L_x_223:
        /* <DEDUP_REMOVED lines=14> */
.L_x_5324:


//--------------------- .text._Z25selective_scan_fwd_kernelI32Selective_Scan_fwd_kernel_traitsILi128ELi16ELi1ELb0ELb1ELb0ELb1EN3c104HalfENS1_7complexIfEEEEv13SSMParamsBase --------------------------
	.section	.text._Z25selective_scan_fwd_kernelI32Selective_Scan_fwd_kernel_traitsILi128ELi16ELi1ELb0ELb1ELb0ELb1EN3c104HalfENS1_7complexIfEEEEv13SSMParamsBase,"ax",@progbits
	.sectioninfo	@"SHI_REGISTERS=168"
	.align	128
        .global         _Z25selective_scan_fwd_kernelI32Selective_Scan_fwd_kernel_traitsILi128ELi16ELi1ELb0ELb1ELb0ELb1EN3c104HalfENS1_7complexIfEEEEv13SSMParamsBase
        .type           _Z25selective_scan_fwd_kernelI32Selective_Scan_fwd_kernel_traitsILi128ELi16ELi1ELb0ELb1ELb0ELb1EN3c104HalfENS1_7complexIfEEEEv13SSMParamsBase,@function
        .size           _Z25selective_scan_fwd_kernelI32Selective_Scan_fwd_kernel_traitsILi128ELi16ELi1ELb0ELb1ELb0ELb1EN3c104HalfENS1_7complexIfEEEEv13SSMParamsBase,(.L_x_5325 - _Z25selective_scan_fwd_kernelI32Selective_Scan_fwd_kernel_traitsILi128ELi16ELi1ELb0ELb1ELb0ELb1EN3c104HalfENS1_7complexIfEEEEv13SSMParamsBase)
        .other          _Z25selective_scan_fwd_kernelI32Selective_Scan_fwd_kernel_traitsILi128ELi16ELi1ELb0ELb1ELb0ELb1EN3c104HalfENS1_7complexIfEEEEv13SSMParamsBase,@"STO_CUDA_ENTRY STV_DEFAULT"
_Z25selective_scan_fwd_kernelI32Selective_Scan_fwd_kernel_traitsILi128ELi16ELi1ELb0ELb1ELb0ELb1EN3c104HalfENS1_7complexIfEEEEv13SSMParamsBase:
.text._Z25selective_scan_fwd_kernelI32Selective_Scan_fwd_kernel_traitsILi128ELi16ELi1ELb0ELb1ELb0ELb1EN3c104HalfENS1_7complexIfEEEEv13SSMParamsBase:
        /* <DEDUP_REMOVED lines=73> */
[----:B------:R-:W-:Y:S01]  /*0490*/  IMAD.IADD R3, R3, 0x1, R11 ;  /* 0x0000000103037824 */ /* 0x000fe200078e020b */
[----:B------:R-:W0:Y:S01]  /*04a0*/  S2R R75, SR_TID.X ;  /* 0x00000000004b7919 */ /* 0x000e220000002100 */
[----:B------:R-:W-:Y:S01]  /*04b0*/  IMAD R0, R0, c[0x0][0x1a8], RZ ;  /* 0x00006a0000007a24 */ /* 0x000fe200078e02ff */
[----:B-----5:R1:W2:Y:S01]  /*04c0*/  @P0 R2UR UR5, R8 ;  /* 0x00000000080503c2 */ /* 0x0202a200000e0000 */
[C---:B------:R-:W-:Y:S01]  /*04d0*/  IMAD.WIDE.U32 R4, R7.reuse, c[0x0][0x1a8], R4 ;  /* 0x00006a0007047a25 */ /* 0x040fe200078e0004 */
[----:B------:R-:W-:Y:S01]  /*04e0*/  UIMAD UR9, UR21, UR14, URZ ;  /* 0x0000000e150972a4 */ /* 0x000fe2000f8e023f */
[----:B------:R-:W3:Y:S01]  /*04f0*/  S2R R74, SR_LANEID ;  /* 0x00000000004a7919 */ /* 0x000ee20000000000 */
[----:B------:R-:W-:Y:S01]  /*0500*/  MOV R72, RZ ;  /* 0x000000ff00487202 */ /* 0x000fe20000000f00 */
[----:B------:R-:W-:Y:S01]  /*0510*/  IMAD R69, R7, c[0x0][0x1ac], R0 ;  /* 0x00006b0007457a24 */ /* 0x000fe200078e0200 */
[----:B------:R-:W-:Y:S01]  /*0520*/  MOV R0, UR8 ;  /* 0x0000000800007c02 */ /* 0x000fe20008000f00 */
[C---:B------:R-:W-:Y:S01]  /*0530*/  IMAD.WIDE.U32 R2, R77.reuse, c[0x0][0x1d8], R2 ;  /* 0x000076004d027a25 */ /* 0x040fe200078e0002 */
[----:B------:R-:W-:Y:S01]  /*0540*/  UIMAD UR9, UR10, UR18, UR9 ;  /* 0x000000120a0972a4 */ /* 0x000fe2000f8e0209 */
[----:B------:R1:W4:Y:S01]  /*0550*/  @P1 R2UR UR4, R9 ;  /* 0x00000000090413c2 */ /* 0x00032200000e0000 */
[----:B------:R-:W-:Y:S01]  /*0560*/  UIMAD UR10, UR20, UR16, URZ ;  /* 0x00000010140a72a4 */ /* 0x000fe2000f8e023f */
[----:B------:R-:W-:Y:S01]  /*0570*/  IMAD R7, R77, c[0x0][0x1dc], R0 ;  /* 0x000077004d077a24 */ /* 0x000fe200078e0200 */
[----:B------:R-:W-:Y:S01]  /*0580*/  LEA R0, P0, R2, c[0x0][0x240], 0x1 ;  /* 0x0000900002007a11 */ /* 0x000fe200078008ff */
[----:B------:R-:W-:Y:S01]  /*0590*/  UIADD3 UR7, UR7, UR9, URZ ;  /* 0x0000000907077290 */ /* 0x000fe2000fffe03f */
[----:B------:R-:W-:Y:S01]  /*05a0*/  LEA R70, P1, R4, c[0x0][0x228], 0x1 ;  /* 0x00008a0004467a11 */ /* 0x000fe200078208ff */
[----:B------:R-:W-:Y:S01]  /*05b0*/  ULDC UR8, c[0x0][0x1ec] ;  /* 0x00007b0000087ab9 */ /* 0x000fe20000000800 */
[----:B------:R-:W-:Y:S01]  /*05c0*/  IADD3 R3, R3, R7, RZ ;  /* 0x0000000703037210 */ /* 0x000fe20007ffe0ff */
[----:B------:R1:W-:Y:S01]  /*05d0*/  STL [R1+0x4], R0 ;  /* 0x0000040001007387 */ /* 0x0003e20000100800 */
[----:B------:R-:W-:Y:S01]  /*05e0*/  UIMAD UR8, UR11, UR8, UR10 ;  /* 0x000000080b0872a4 */ /* 0x000fe2000f8e020a */
[----:B------:R-:W-:Y:S01]  /*05f0*/  IADD3 R69, R5, R69, RZ ;  /* 0x0000004505457210 */ /* 0x000fe20007ffe0ff */
[----:B------:R-:W-:Y:S01]  /*0600*/  UIMAD.WIDE.U32 UR6, UR15, UR19, UR6 ;  /* 0x000000130f0672a5 */ /* 0x000fe2000f8e0006 */
[----:B------:R-:W-:Y:S01]  /*0610*/  LEA.HI.X R2, R2, c[0x0][0x244], R3, 0x1, P0 ;  /* 0x0000910002027a11 */ /* 0x000fe200000f0c03 */
[----:B------:R-:W-:Y:S01]  /*0620*/  ULDC.64 UR10, c[0x0][0x248] ;  /* 0x00009200000a7ab9 */ /* 0x000fe20000000a00 */
[----:B0-----:R-:W-:Y:S01]  /*0630*/  SHF.L.U32 R73, R75, 0x4, RZ ;  /* 0x000000044b497819 */ /* 0x001fe200000006ff */
[----:B------:R-:W-:Y:S01]  /*0640*/  UIADD3 UR8, UR7, UR8, URZ ;  /* 0x0000000807087290 */ /* 0x000fe2000fffe03f */
[----:B------:R-:W-:Y:S01]  /*0650*/  LEA.HI.X R69, R4, c[0x0][0x22c], R69, 0x1, P1 ;  /* 0x00008b0004457a11 */ /* 0x000fe200008f0c45 */
[----:B------:R1:W-:Y:S01]  /*0660*/  STL [R1], R2 ;  /* 0x0000000201007387 */ /* 0x0003e20000100800 */
[----:B------:R-:W-:Y:S01]  /*0670*/  ULEA UR7, UP0, UR6, UR10, 0x1 ;  /* 0x0000000a06077291 */ /* 0x000fe2000f80083f */
[----:B------:R-:W-:-:S03]  /*0680*/  LOP3.LUT R73, R73, 0xfffffe00, RZ, 0xc0, !PT ;  /* 0xfffffe0049497812 */ /* 0x000fc600078ec0ff */
[----:B------:R-:W-:Y:S01]  /*0690*/  ULEA.HI.X UR8, UR6, UR11, UR8, 0x1, UP0 ;  /* 0x0000000b06087291 */ /* 0x000fe200080f0c08 */
[----:B------:R-:W-:Y:S02]  /*06a0*/  LOP3.LUT R71, R73, 0x1f, R75, 0xf8, !PT ;  /* 0x0000001f49477812 */ /* 0x000fe400078ef84b */
[----:B------:R-:W-:-:S04]  /*06b0*/  UMOV UR6, UR7 ;  /* 0x0000000700067c82 */ /* 0x000fc80008000000 */
[----:B-1234-:R-:W-:Y:S02]  /*06c0*/  UMOV UR7, UR8 ;  /* 0x0000000800077c82 */ /* 0x01efe40008000000 */
.L_x_268:
[----:B------:R-:W2:Y:S04]  /*06d0*/  LDL R18, [R1] ;  /* 0x0000000001127983 */ /* 0x000ea80000100800 */
[----:B0-----:R-:W3:Y:S01]  /*06e0*/  LDL R2, [R1+0x4] ;  /* 0x0000040001027983 */ /* 0x001ee20000100800 */
[----:B------:R-:W-:Y:S02]  /*06f0*/  MOV R3, 0xfffff800 ;  /* 0xfffff80000037802 */ /* 0x000fe40000000f00 */
[C---:B------:R-:W-:Y:S02]  /*0700*/  LOP3.LUT R19, R71.reuse, 0x20, RZ, 0xfc, !PT ;  /* 0x0000002047137812 */ /* 0x040fe400078efcff */
[C---:B------:R-:W-:Y:S01]  /*0710*/  LOP3.LUT R21, R71.reuse, 0x40, RZ, 0xfc, !PT ;  /* 0x0000004047157812 */ /* 0x040fe200078efcff */
[----:B------:R-:W-:Y:S01]  /*0720*/  IMAD R68, R72, R3, c[0x0][0x168] ;  /* 0x00005a0048447624 */ /* 0x000fe200078e0203 */
[----:B------:R-:W-:-:S02]  /*0730*/  LOP3.LUT R23, R71, 0x60, RZ, 0xfc, !PT ;  /* 0x0000006047177812 */ /* 0x000fc400078efcff */
[----:B------:R-:W-:Y:S02]  /*0740*/  PRMT R0, RZ, 0x7610, R0 ;  /* 0x00007610ff007816 */ /* 0x000fe40000000000 */
[-C--:B------:R-:W-:Y:S02]  /*0750*/  ISETP.GE.AND P2, PT, R71, R68.reuse, PT ;  /* 0x000000444700720c */ /* 0x080fe40003f46270 */
[----:B------:R-:W-:Y:S02]  /*0760*/  ISETP.GE.AND P1, PT, R19, R68, PT ;  /* 0x000000441300720c */ /* 0x000fe40003f26270 */
[C---:B------:R-:W-:Y:S02]  /*0770*/  LOP3.LUT R25, R71.reuse, 0x80, RZ, 0xfc, !PT ;  /* 0x0000008047197812 */ /* 0x040fe400078efcff */
[----:B------:R-:W-:Y:S02]  /*0780*/  PRMT R4, RZ, 0x7610, R4 ;  /* 0x00007610ff047816 */ /* 0x000fe40000000004 */
[----:B------:R-:W-:-:S02]  /*0790*/  LOP3.LUT R27, R71, 0xa0, RZ, 0xfc, !PT ;  /* 0x000000a0471b7812 */ /* 0x000fc400078efcff */
[----:B------:R-:W-:Y:S02]  /*07a0*/  LOP3.LUT R29, R71, 0xc0, RZ, 0xfc, !PT ;  /* 0x000000c0471d7812 */ /* 0x000fe400078efcff */
[-C--:B------:R-:W-:Y:S02]  /*07b0*/  ISETP.GE.AND P4, PT, R21, R68.reuse, PT ;  /* 0x000000441500720c */ /* 0x080fe40003f86270 */
[----:B------:R-:W-:Y:S02]  /*07c0*/  LOP3.LUT R31, R71, 0xe0, RZ, 0xfc, !PT ;  /* 0x000000e0471f7812 */ /* 0x000fe400078efcff */
[-C--:B------:R-:W-:Y:S02]  /*07d0*/  ISETP.GE.AND P0, PT, R23, R68.reuse, PT ;  /* 0x000000441700720c */ /* 0x080fe40003f06270 */
[----:B------:R-:W-:Y:S02]  /*07e0*/  LOP3.LUT R33, R71, 0x100, RZ, 0xfc, !PT ;  /* 0x0000010047217812 */ /* 0x000fe400078efcff */
[----:B------:R-:W-:-:S02]  /*07f0*/  ISETP.GE.AND P6, PT, R25, R68, PT ;  /* 0x000000441900720c */ /* 0x000fc40003fc6270 */
[-C--:B------:R-:W-:Y:S02]  /*0800*/  ISETP.GE.AND P5, PT, R27, R68.reuse, PT ;  /* 0x000000441b00720c */ /* 0x080fe40003fa6270 */
[----:B------:R-:W-:Y:S02]  /*0810*/  ISETP.GE.AND P3, PT, R29, R68, PT ;  /* 0x000000441d00720c */ /* 0x000fe40003f66270 */
[----:B------:R-:W-:Y:S02]  /*0820*/  PRMT R5, RZ, 0x7610, R5 ;  /* 0x00007610ff057816 */ /* 0x000fe40000000005 */
[----:B------:R-:W-:Y:S02]  /*0830*/  PRMT R6, RZ, 0x7610, R6 ;  /* 0x00007610ff067816 */ /* 0x000fe40000000006 */
[----:B------:R-:W-:Y:S02]  /*0840*/  PRMT R7, RZ, 0x7610, R7 ;  /* 0x00007610ff077816 */ /* 0x000fe40000000007 */
[----:B------:R-:W-:-:S02]  /*0850*/  PRMT R8, RZ, 0x7610, R8 ;  /* 0x00007610ff087816 */ /* 0x000fc40000000008 */
[C---:B------:R-:W-:Y:S02]  /*0860*/  LOP3.LUT R35, R71.reuse, 0x120, RZ, 0xfc, !PT ;  /* 0x0000012047237812 */ /* 0x040fe400078efcff */
[----:B------:R-:W-:Y:S02]  /*0870*/  PRMT R9, RZ, 0x7610, R9 ;  /* 0x00007610ff097816 */ /* 0x000fe40000000009 */
[C---:B------:R-:W-:Y:S02]  /*0880*/  LOP3.LUT R37, R71.reuse, 0x140, RZ, 0xfc, !PT ;  /* 0x0000014047257812 */ /* 0x040fe400078efcff */
[----:B------:R-:W-:Y:S02]  /*0890*/  PRMT R10, RZ, 0x7610, R10 ;  /* 0x00007610ff0a7816 */ /* 0x000fe4000000000a */
[----:B------:R-:W-:Y:S02]  /*08a0*/  LOP3.LUT R39, R71, 0x160, RZ, 0xfc, !PT ;  /* 0x0000016047277812 */ /* 0x000fe400078efcff */
[----:B------:R-:W-:-:S02]  /*08b0*/  PRMT R11, RZ, 0x7610, R11 ;  /* 0x00007610ff0b7816 */ /* 0x000fc4000000000b */
[C---:B------:R-:W-:Y:S02]  /*08c0*/  LOP3.LUT R41, R71.reuse, 0x180, RZ, 0xfc, !PT ;  /* 0x0000018047297812 */ /* 0x040fe400078efcff */
[C---:B------:R-:W-:Y:S02]  /*08d0*/  LOP3.LUT R43, R71.reuse, 0x1a0, RZ, 0xfc, !PT ;  /* 0x000001a0472b7812 */ /* 0x040fe400078efcff */
[C---:B------:R-:W-:Y:S02]  /*08e0*/  LOP3.LUT R45, R71.reuse, 0x1c0, RZ, 0xfc, !PT ;  /* 0x000001c0472d7812 */ /* 0x040fe400078efcff */
[----:B------:R-:W-:Y:S02]  /*08f0*/  LOP3.LUT R47, R71, 0x1e0, RZ, 0xfc, !PT ;  /* 0x000001e0472f7812 */ /* 0x000fe400078efcff */
[----:B------:R-:W-:Y:S02]  /*0900*/  PRMT R12, RZ, 0x7610, R12 ;  /* 0x00007610ff0c7816 */ /* 0x000fe4000000000c */
[----:B------:R-:W-:-:S02]  /*0910*/  PRMT R13, RZ, 0x7610, R13 ;  /* 0x00007610ff0d7816 */ /* 0x000fc4000000000d */
[----:B------:R-:W-:Y:S02]  /*0920*/  PRMT R14, RZ, 0x7610, R14 ;  /* 0x00007610ff0e7816 */ /* 0x000fe4000000000e */
[----:B------:R-:W-:Y:S02]  /*0930*/  PRMT R15, RZ, 0x7610, R15 ;  /* 0x00007610ff0f7816 */ /* 0x000fe4000000000f */
[----:B------:R-:W-:Y:S02]  /*0940*/  PRMT R16, RZ, 0x7610, R16 ;  /* 0x00007610ff107816 */ /* 0x000fe40000000010 */
[----:B------:R-:W-:Y:S02]  /*0950*/  PRMT R17, RZ, 0x7610, R17 ;  /* 0x00007610ff117816 */ /* 0x000fe40000000011 */
[----:B------:R-:W-:Y:S01]  /*0960*/  PRMT R20, RZ, 0x7610, R20 ;  /* 0x00007610ff147816 */ /* 0x000fe20000000014 */
[----:B------:R-:W-:Y:S01]  /*0970*/  BAR.SYNC.DEFER_BLOCKING 0x0 ;  /* 0x0000000000007b1d */ /* 0x000fe20000010000 */
[----:B--2---:R-:W-:-:S05]  /*0980*/  MOV R3, R18 ;  /* 0x0000001200037202 */ /* 0x004fca0000000f00 */
[----:B---3--:R-:W-:-:S05]  /*0990*/  IMAD.WIDE R2, R71, 0x2, R2 ;  /* 0x0000000247027825 */ /* 0x008fca00078e0202 */
[----:B------:R0:W2:Y:S01]  /*09a0*/  @!P2 LDG.E.U16 R0, [R2.64] ;  /* 0x0000000c0200a981 */ /* 0x0000a2000c1e1500 */
[----:B------:R-:W-:-:S03]  /*09b0*/  ISETP.GE.AND P2, PT, R31, R68, PT ;  /* 0x000000441f00720c */ /* 0x000fc60003f46270 */
[----:B------:R0:W3:Y:S01]  /*09c0*/  @!P1 LDG.E.U16 R4, [R2.64+0x40] ;  /* 0x0000400c02049981 */ /* 0x0000e2000c1e1500 */
[----:B------:R-:W-:-:S03]  /*09d0*/  ISETP.GE.AND P1, PT, R33, R68, PT ;  /* 0x000000442100720c */ /* 0x000fc60003f26270 */
[----:B------:R0:W4:Y:S01]  /*09e0*/  @!P4 LDG.E.U16 R5, [R2.64+0x80] ;  /* 0x0000800c0205c981 */ /* 0x000122000c1e1500 */
[----:B------:R-:W-:-:S03]  /*09f0*/  ISETP.GE.AND P4, PT, R35, R68, PT ;  /* 0x000000442300720c */ /* 0x000fc60003f86270 */
[----:B------:R0:W5:Y:S01]  /*0a00*/  @!P0 LDG.E.U16 R6, [R2.64+0xc0] ;  /* 0x0000c00c02068981 */ /* 0x000162000c1e1500 */
        /* <DEDUP_REMOVED lines=11> */
[----:B------:R0:W5:Y:S04]  /*0ac0*/  @!P4 LDG.E.U16 R12, [R2.64+0x240] ;  /* 0x0002400c020cc981 */ /* 0x000168000c1e1500 */
[----:B------:R0:W5:Y:S04]  /*0ad0*/  @!P0 LDG.E.U16 R13, [R2.64+0x280] ;  /* 0x0002800c020d8981 */ /* 0x000168000c1e1500 */
[----:B------:R0:W5:Y:S04]  /*0ae0*/  @!P6 LDG.E.U16 R14, [R2.64+0x2c0] ;  /* 0x0002c00c020ee981 */ /* 0x000168000c1e1500 */
[----:B------:R0:W5:Y:S04]  /*0af0*/  @!P5 LDG.E.U16 R15, [R2.64+0x300] ;  /* 0x0003000c020fd981 */ /* 0x000168000c1e1500 */
[----:B------:R0:W5:Y:S04]  /*0b00*/  @!P3 LDG.E.U16 R16, [R2.64+0x340] ;  /* 0x0003400c0210b981 */ /* 0x000168000c1e1500 */
[----:B------:R0:W5:Y:S04]  /*0b10*/  @!P2 LDG.E.U16 R17, [R2.64+0x380] ;  /* 0x0003800c0211a981 */ /* 0x000168000c1e1500 */
[----:B------:R0:W5:Y:S01]  /*0b20*/  @!P1 LDG.E.U16 R20, [R2.64+0x3c0] ;  /* 0x0003c00c02149981 */ /* 0x000162000c1e1500 */
[----:B------:R-:W-:-:S02]  /*0b30*/  IADD3 R18, R73, R74, RZ ;  /* 0x0000004a49127210 */ /* 0x000fc40007ffe0ff */
[-C--:B------:R-:W-:Y:S02]  /*0b40*/  ISETP.GE.AND P2, PT, R19, R68.reuse, PT ;  /* 0x000000441300720c */ /* 0x080fe40003f46270 */
[C---:B------:R-:W-:Y:S02]  /*0b50*/  IADD3 R19, R18.reuse, 0x20, RZ ;  /* 0x0000002012137810 */ /* 0x040fe40007ffe0ff */
[-C--:B------:R-:W-:Y:S02]  /*0b60*/  ISETP.GE.AND P4, PT, R21, R68.reuse, PT ;  /* 0x000000441500720c */ /* 0x080fe40003f86270 */
[-C--:B------:R-:W-:Y:S02]  /*0b70*/  ISETP.GE.AND P0, PT, R23, R68.reuse, PT ;  /* 0x000000441700720c */ /* 0x080fe40003f06270 */
[----:B0-----:R-:W-:Y:S02]  /*0b80*/  IADD3 R3, R18, 0x40, RZ ;  /* 0x0000004012037810 */ /* 0x001fe40007ffe0ff */
[----:B------:R-:W-:-:S02]  /*0b90*/  ISETP.GE.AND P1, PT, R25, R68, PT ;  /* 0x000000441900720c */ /* 0x000fc40003f26270 */
[C---:B------:R-:W-:Y:S02]  /*0ba0*/  IADD3 R21, R18.reuse, 0x60, RZ ;  /* 0x0000006012157810 */ /* 0x040fe40007ffe0ff */
[C---:B------:R-:W-:Y:S02]  /*0bb0*/  LEA.HI.SX32 R165, R18.reuse, R18, 0x1b ;  /* 0x0000001212a57211 */ /* 0x040fe400078fdaff */
[C---:B------:R-:W-:Y:S02]  /*0bc0*/  IADD3 R23, R18.reuse, 0x80, RZ ;  /* 0x0000008012177810 */ /* 0x040fe40007ffe0ff */
[----:B------:R-:W-:Y:S02]  /*0bd0*/  IADD3 R25, R18, 0xa0, RZ ;  /* 0x000000a012197810 */ /* 0x000fe40007ffe0ff */
[----:B------:R-:W-:Y:S02]  /*0be0*/  ISETP.GE.AND P6, PT, R27, R68, PT ;  /* 0x000000441b00720c */ /* 0x000fe40003fc6270 */
        /* <DEDUP_REMOVED lines=10> */
[----:B------:R-:W-:Y:S02]  /*0c90*/  LEA.HI.SX32 R25, R25, R18, 0x1b ;  /* 0x0000001219197211 */ /* 0x000fe400078fdaff */
[C---:B------:R-:W-:Y:S02]  /*0ca0*/  IADD3 R49, R18.reuse, 0x120, RZ ;  /* 0x0000012012317810 */ /* 0x040fe40007ffe0ff */
[----:B------:R-:W-:Y:S01]  /*0cb0*/  SHF.L.U32 R163, R19, 0x1, RZ ;  /* 0x0000000113a37819 */ /* 0x000fe200000006ff */
[----:B------:R-:W-:Y:S01]  /*0cc0*/  IMAD.SHL.U32 R153, R25, 0x2, RZ ;  /* 0x0000000219997824 */ /* 0x000fe200078e00ff */
[----:B------:R-:W-:-:S02]  /*0cd0*/  IADD3 R51, R18, 0x140, RZ ;  /* 0x0000014012337810 */ /* 0x000fc40007ffe0ff */
[-C--:B------:R-:W-:Y:S02]  /*0ce0*/  LEA.HI.SX32 R27, R27, R18.reuse, 0x1b ;  /* 0x000000121b1b7211 */ /* 0x080fe400078fdaff */
[----:B------:R-:W-:Y:S02]  /*0cf0*/  SHF.L.U32 R156, R3, 0x1, RZ ;  /* 0x00000001039c7819 */ /* 0x000fe400000006ff */
[C---:B------:R-:W-:Y:S02]  /*0d00*/  IADD3 R53, R18.reuse, 0x160, RZ ;  /* 0x0000016012357810 */ /* 0x040fe40007ffe0ff */
[----:B------:R-:W-:Y:S02]  /*0d10*/  LEA.HI.SX32 R29, R29, R18, 0x1b ;  /* 0x000000121d1d7211 */ /* 0x000fe400078fdaff */
[----:B------:R-:W-:Y:S02]  /*0d20*/  SHF.L.U32 R155, R21, 0x1, RZ ;  /* 0x00000001159b7819 */ /* 0x000fe400000006ff */
[----:B------:R-:W-:-:S02]  /*0d30*/  IADD3 R55, R18, 0x180, RZ ;  /* 0x0000018012377810 */ /* 0x000fc40007ffe0ff */
[-C--:B------:R-:W-:Y:S02]  /*0d40*/  LEA.HI.SX32 R31, R31, R18.reuse, 0x1b ;  /* 0x000000121f1f7211 */ /* 0x080fe400078fdaff */
[----:B------:R-:W-:Y:S02]  /*0d50*/  SHF.L.U32 R154, R23, 0x1, RZ ;  /* 0x00000001179a7819 */ /* 0x000fe400000006ff */
[C---:B------:R-:W-:Y:S02]  /*0d60*/  IADD3 R57, R18.reuse, 0x1a0, RZ ;  /* 0x000001a012397810 */ /* 0x040fe40007ffe0ff */
[-C--:B------:R-:W-:Y:S02]  /*0d70*/  LEA.HI.SX32 R49, R49, R18.reuse, 0x1b ;  /* 0x0000001231317211 */ /* 0x080fe400078fdaff */
[----:B------:R-:W-:Y:S02]  /*0d80*/  IADD3 R59, R18, 0x1c0, RZ ;  /* 0x000001c0123b7810 */ /* 0x000fe40007ffe0ff */
[----:B------:R-:W-:-:S02]  /*0d90*/  LEA.HI.SX32 R51, R51, R18, 0x1b ;  /* 0x0000001233337211 */ /* 0x000fc400078fdaff */
[----:B------:R-:W-:Y:S02]  /*0da0*/  SHF.L.U32 R152, R27, 0x1, RZ ;  /* 0x000000011b987819 */ /* 0x000fe400000006ff */
[----:B------:R-:W-:Y:S02]  /*0db0*/  IADD3 R61, R18, 0x1e0, RZ ;  /* 0x000001e0123d7810 */ /* 0x000fe40007ffe0ff */
[-C--:B------:R-:W-:Y:S02]  /*0dc0*/  LEA.HI.SX32 R53, R53, R18.reuse, 0x1b ;  /* 0x0000001235357211 */ /* 0x080fe400078fdaff */
[----:B------:R-:W-:Y:S02]  /*0dd0*/  SHF.L.U32 R151, R29, 0x1, RZ ;  /* 0x000000011d977819 */ /* 0x000fe400000006ff */
        /* <DEDUP_REMOVED lines=8> */
[----:B------:R-:W-:Y:S02]  /*0e60*/  SHF.L.U32 R146, R55, 0x1, RZ ;  /* 0x0000000137927819 */ /* 0x000fe400000006ff */
[----:B------:R-:W-:Y:S02]  /*0e70*/  SHF.L.U32 R145, R57, 0x1, RZ ;  /* 0x0000000139917819 */ /* 0x000fe400000006ff */
[----:B------:R-:W-:Y:S02]  /*0e80*/  SHF.L.U32 R144, R59, 0x1, RZ ;  /* 0x000000013b907819 */ /* 0x000fe400000006ff */
[----:B------:R-:W-:Y:S02]  /*0e90*/  SHF.L.U32 R67, R61, 0x1, RZ ;  /* 0x000000013d437819 */ /* 0x000fe400000006ff */
[----:B------:R-:W-:Y:S02]  /*0ea0*/  MOV R2, UR6 ;  /* 0x0000000600027c02 */ /* 0x000fe40008000f00 */
[----:B------:R-:W-:-:S02]  /*0eb0*/  MOV R3, UR7 ;  /* 0x0000000700037c02 */ /* 0x000fc40008000f00 */
[----:B------:R-:W-:Y:S02]  /*0ec0*/  PRMT R22, RZ, 0x7610, R22 ;  /* 0x00007610ff167816 */ /* 0x000fe40000000016 */
[----:B------:R-:W-:Y:S01]  /*0ed0*/  PRMT R21, RZ, 0x7610, R21 ;  /* 0x00007610ff157816 */ /* 0x000fe20000000015 */
[----:B------:R-:W-:Y:S01]  /*0ee0*/  IMAD.WIDE R18, R71, 0x2, R2 ;  /* 0x0000000247127825 */ /* 0x000fe200078e0202 */
        /* <DEDUP_REMOVED lines=11> */
[----:B------:R-:W-:Y:S01]  /*0fa0*/  PRMT R36, RZ, 0x7610, R36 ;  /* 0x00007610ff247816 */ /* 0x000fe20000000024 */
[----:B--2---:R0:W-:Y:S04]  /*0fb0*/  STS.U16 [R165], R0 ;  /* 0x00000000a5007388 */ /* 0x0041e80000000400 */
[----:B---3--:R-:W-:Y:S04]  /*0fc0*/  STS.U16 [R163+0x40], R4 ;  /* 0x00004004a3007388 */ /* 0x008fe80000000400 */
[----:B----4-:R-:W-:Y:S01]  /*0fd0*/  STS.U16 [R156+0x80], R5 ;  /* 0x000080059c007388 */ /* 0x010fe20000000400 */
[----:B0-----:R-:W-:-:S03]  /*0fe0*/  LEA R0, R74, R73, 0x4 ;  /* 0x000000494a007211 */ /* 0x001fc600078e20ff */
[----:B-----5:R-:W-:Y:S01]  /*0ff0*/  STS.U16 [R155+0xc0], R6 ;  /* 0x0000c0069b007388 */ /* 0x020fe20000000400 */
[----:B------:R-:W-:-:S03]  /*1000*/  LEA.HI.SX32 R66, R0, R0, 0x1b ;  /* 0x0000000000427211 */ /* 0x000fc600078fdaff */
[----:B------:R-:W-:Y:S02]  /*1010*/  STS.U16 [R154+0x100], R7 ;  /* 0x000100079a007388 */ /* 0x000fe40000000400 */
[----:B------:R-:W-:Y:S02]  /*1020*/  IMAD.SHL.U32 R66, R66, 0x2, RZ ;  /* 0x0000000242427824 */ /* 0x000fe400078e00ff */
        /* <DEDUP_REMOVED lines=48> */
[----:B------:R-:W-:-:S03]  /*1330*/  ISETP.GE.AND P1, PT, R47, R68, PT ;  /* 0x000000442f00720c */ /* 0x000fc60003f26270 */
[----:B------:R-:W3:Y:S04]  /*1340*/  @!P4 LDG.E.U16 R30, [R18.64+0x240] ;  /* 0x0002400c121ec981 */ /* 0x000ee8000c1e1500 */
        /* <DEDUP_REMOVED lines=97> */
.L_x_225:
[----:B------:R-:W-:Y:S05]  /*1960*/  BSYNC B0 ;  /* 0x0000000000007941 */ /* 0x000fea0003800000 */
.L_x_224:
        /* <DEDUP_REMOVED lines=36> */
.L_x_227:
[----:B------:R-:W-:Y:S05]  /*1bb0*/  BSYNC B0 ;  /* 0x0000000000007941 */ /* 0x000fea0003800000 */
.L_x_226:
        /* <DEDUP_REMOVED lines=38> */
.L_x_229:
[----:B------:R-:W-:Y:S05]  /*1e20*/  BSYNC B0 ;  /* 0x0000000000007941 */ /* 0x000fea0003800000 */
.L_x_228:
[----:B------:R-:W-:Y:S01]  /*1e30*/  HADD2.F32 R32, -RZ, R32.H0_H0 ;  /* 0x20000020ff207230 */ /* 0x000fe20000004100 */
[----:B------:R-:W-:Y:S01]  /*1e40*/  BSSY B0, `(.L_x_230) ;  /* 0x0000023000007945 */ /* 0x000fe20003800000 */
[----:B------:R-:W-:-:S03]  /*1e50*/  FSETP.GTU.FTZ.AND P3, PT, R57, 20, PT ;  /* 0x41a000003900780b */ /* 0x000fc60003f7c000 */
[----:B------:R-:W-:Y:S01]  /*1e60*/  FADD.FTZ R56, R32, UR4 ;  /* 0x0000000420387e21 */ /* 0x000fe20008010000 */
[----:B------:R-:W-:Y:S05]  /*1e70*/  @P2 BRA `(.L_x_231) ;  /* 0x000001f000002947 */ /* 0x000fea0003800000 */
[----:B------:R-:W-:Y:S01]  /*1e80*/  FMUL.FTZ R62, R62, 1.4426950216293334961 ;  /* 0x3fb8aa3b3e3e7820 */ /* 0x000fe20000410000 */
[----:B------:R-:W-:Y:S01]  /*1e90*/  HFMA2.MMA R27, -RZ, RZ, 1.3056640625, -1.8671875 ;  /* 0x3d39bf78ff1b7435 */ /* 0x000fe200000001ff */
        /* <DEDUP_REMOVED lines=29> */
.L_x_231:
[----:B------:R-:W-:Y:S05]  /*2070*/  BSYNC B0 ;  /* 0x0000000000007941 */ /* 0x000fea0003800000 */
.L_x_230:
        /* <DEDUP_REMOVED lines=38> */
.L_x_233:
[----:B------:R-:W-:Y:S05]  /*22e0*/  BSYNC B0 ;  /* 0x0000000000007941 */ /* 0x000fea0003800000 */
.L_x_232:
        /* <DEDUP_REMOVED lines=36> */
.L_x_235:
[----:B------:R-:W-:Y:S05]  /*2530*/  BSYNC B0 ;  /* 0x0000000000007941 */ /* 0x000fea0003800000 */
.L_x_234:
        /* <DEDUP_REMOVED lines=38> */
.L_x_237:
[----:B------:R-:W-:Y:S05]  /*27a0*/  BSYNC B0 ;  /* 0x0000000000007941 */ /* 0x000fea0003800000 */
.L_x_236:
        /* <DEDUP_REMOVED lines=37> */
.L_x_239:
[----:B------:R-:W-:Y:S05]  /*2a00*/  BSYNC B0 ;  /* 0x0000000000007941 */ /* 0x000fea0003800000 */
.L_x_238:
        /* <DEDUP_REMOVED lines=42> */
.L_x_241:
[----:B------:R-:W-:Y:S05]  /*2cb0*/  BSYNC B0 ;  /* 0x0000000000007941 */ /* 0x000fea0003800000 */
.L_x_240:
        /* <DEDUP_REMOVED lines=40> */
.L_x_243:
[----:B------:R-:W-:Y:S05]  /*2f40*/  BSYNC B0 ;  /* 0x0000000000007941 */ /* 0x000fea0003800000 */
.L_x_242:
        /* <DEDUP_REMOVED lines=16> */
[----:B------:R-:W-:Y:S01]  /*3050*/  HFMA2.MMA R21, -RZ, RZ, 1.3056640625, -1.8671875 ;  /* 0x3d39bf78ff157435 */ /* 0x000fe200000001ff */
[----:B------:R-:W-:-:S02]  /*3060*/  IMAD.MOV.U32 R22, RZ, RZ, 0x3e800000 ;  /* 0x3e800000ff167424 */ /* 0x000fc400078e00ff */
        /* <DEDUP_REMOVED lines=28> */
.L_x_245:
[----:B------:R-:W-:Y:S05]  /*3230*/  BSYNC B0 ;  /* 0x0000000000007941 */ /* 0x000fea0003800000 */
.L_x_244:
        /* <DEDUP_REMOVED lines=33> */
.L_x_247:
[----:B------:R-:W-:Y:S05]  /*3450*/  BSYNC B0 ;  /* 0x0000000000007941 */ /* 0x000fea0003800000 */
.L_x_246:
        /* <DEDUP_REMOVED lines=33> */
.L_x_249:
[----:B------:R-:W-:Y:S05]  /*3670*/  BSYNC B0 ;  /* 0x0000000000007941 */ /* 0x000fea0003800000 */
.L_x_248:
[----:B------:R-:W-:Y:S01]  /*3680*/  BSSY B0, `(.L_x_250) ;  /* 0x0000021000007945 */ /* 0x000fe20003800000 */
        /* <DEDUP_REMOVED lines=32> */
.L_x_251:
[----:B------:R-:W-:Y:S05]  /*3890*/  BSYNC B0 ;  /* 0x0000000000007941 */ /* 0x000fea0003800000 */
.L_x_250:
        /* <DEDUP_REMOVED lines=33> */
.L_x_253:
[----:B------:R-:W-:Y:S05]  /*3ab0*/  BSYNC B0 ;  /* 0x0000000000007941 */ /* 0x000fea0003800000 */
.L_x_252:
        /* <DEDUP_REMOVED lines=33> */
.L_x_255:
[----:B------:R-:W-:Y:S05]  /*3cd0*/  BSYNC B0 ;  /* 0x0000000000007941 */ /* 0x000fea0003800000 */
.L_x_254:
        /* <DEDUP_REMOVED lines=36> */
.L_x_262:
        /* <DEDUP_REMOVED lines=10> */
[----:B------:R-:W-:-:S04]  /*3fc0*/  IMAD.IADD R42, R73, 0x1, R71 ;  /* 0x00000001492a7824 */ /* 0x000fc800078e0247 */
[----:B------:R-:W-:Y:S01]  /*3fd0*/  IMAD.WIDE.U32 R40, R0, c[0x0][0x188], R40 ;  /* 0x0000620000287a25 */ /* 0x000fe200078e0028 */
[----:B------:R-:W-:-:S03]  /*3fe0*/  SHF.R.S32.HI R43, RZ, 0x1f, R42 ;  /* 0x0000001fff2b7819 */ /* 0x000fc6000001142a */
[----:B------:R-:W-:Y:S01]  /*3ff0*/  IMAD R68, R72, R51, c[0x0][0x168] ;  /* 0x00005a0048447624 */ /* 0x000fe200078e0233 */
        /* <DEDUP_REMOVED lines=144> */
[----:B------:R-:W-:Y:S02]  /*4900*/  LEA.HI.SX32 R112, R112, R43, 0x1b ;  /* 0x0000002b70707211 */ /* 0x000fe400078fdaff */
[----:B------:R-:W-:-:S04]  /*4910*/  IADD3 R114, R43, 0xa0, RZ ;  /* 0x000000a02b727810 */ /* 0x000fc80007ffe0ff */
[----:B------:R-:W-:Y:S02]  /*4920*/  LEA.HI.SX32 R114, R114, R43, 0x1b ;  /* 0x0000002b72727211 */ /* 0x000fe400078fdaff */
[C---:B------:R-:W-:Y:S02]  /*4930*/  IADD3 R136, R43.reuse, 0x160, RZ ;  /* 0x000001602b887810 */ /* 0x040fe40007ffe0ff */
[----:B------:R-:W-:Y:S02]  /*4940*/  SHF.L.U32 R113, R114, 0x1, RZ ;  /* 0x0000000172717819 */ /* 0x000fe400000006ff */
[C---:B------:R-:W-:Y:S02]  /*4950*/  IADD3 R114, R43.reuse, 0xe0, RZ ;  /* 0x000000e02b727810 */ /* 0x040fe40007ffe0ff */
[C---:B------:R-:W-:Y:S02]  /*4960*/  IADD3 R120, R43.reuse, 0x100, RZ ;  /* 0x000001002b787810 */ /* 0x040fe40007ffe0ff */
[----:B------:R-:W-:-:S02]  /*4970*/  IADD3 R122, R43, 0x120, RZ ;  /* 0x000001202b7a7810 */ /* 0x000fc40007ffe0ff */
[C---:B------:R-:W-:Y:S02]  /*4980*/  IADD3 R129, R43.reuse, 0x260, RZ ;  /* 0x000002602b817810 */ /* 0x040fe40007ffe0ff */
[C---:B------:R-:W-:Y:S02]  /*4990*/  IADD3 R138, R43.reuse, 0x180, RZ ;  /* 0x000001802b8a7810 */ /* 0x040fe40007ffe0ff */
[C---:B------:R-:W-:Y:S02]  /*49a0*/  IADD3 R124, R43.reuse, 0x140, RZ ;  /* 0x000001402b7c7810 */ /* 0x040fe40007ffe0ff */
[-C--:B------:R-:W-:Y:S02]  /*49b0*/  LEA.HI.SX32 R119, R114, R43.reuse, 0x1b ;  /* 0x0000002b72777211 */ /* 0x080fe400078fdaff */
[----:B------:R-:W-:Y:S02]  /*49c0*/  LEA.HI.SX32 R121, R136, R43, 0x1b ;  /* 0x0000002b88797211 */ /* 0x000fe400078fdaff */
[----:B------:R-:W-:Y:S01]  /*49d0*/  IADD3 R136, R43, 0x3e0, RZ ;  /* 0x000003e02b887810 */ /* 0x000fe20007ffe0ff */
[----:B--2---:R-:W-:-:S02]  /*49e0*/  FMUL.FTZ R42, R41, R65 ;  /* 0x00000041292a7220 */ /* 0x004fc40000410000 */
        /* <DEDUP_REMOVED lines=29> */
[----:B------:R-:W-:Y:S02]  /*4bc0*/  IADD3 R140, R43, 0x1a0, RZ ;  /* 0x000001a02b8c7810 */ /* 0x000fe40007ffe0ff */
[-C--:B------:R-:W-:Y:S01]  /*4bd0*/  LEA.HI.SX32 R117, R122, R43.reuse, 0x1b ;  /* 0x0000002b7a757211 */ /* 0x080fe200078fdaff */
[----:B------:R1:W-:Y:S01]  /*4be0*/  STS.U16 [R46+0x100], R45 ;  /* 0x0001002d2e007388 */ /* 0x0003e20000000400 */
[-C--:B0-----:R-:W-:Y:S02]  /*4bf0*/  LEA.HI.SX32 R115, R112, R43.reuse, 0x1b ;  /* 0x0000002b70737211 */ /* 0x081fe400078fdaff */
[----:B------:R-:W-:Y:S01]  /*4c00*/  LEA.HI.SX32 R114, R129, R43, 0x1b ;  /* 0x0000002b81727211 */ /* 0x000fe200078fdaff */
[----:B-1----:R-:W-:Y:S01]  /*4c10*/  FMUL.FTZ R45, R41, R61 ;  /* 0x0000003d292d7220 */ /* 0x002fe20000410000 */
[----:B------:R-:W-:-:S03]  /*4c20*/  LEA.HI.SX32 R122, R138, R43, 0x1b ;  /* 0x0000002b8a7a7211 */ /* 0x000fc600078fdaff */
[----:B------:R-:W-:Y:S01]  /*4c30*/  FMUL.RZ R135, R45, 0.15915493667125701904 ;  /* 0x3e22f9832d877820 */ /* 0x000fe2000040c000 */
[-C--:B------:R-:W-:Y:S02]  /*4c40*/  LEA.HI.SX32 R45, R120, R43.reuse, 0x1b ;  /* 0x0000002b782d7211 */ /* 0x080fe400078fdaff */
[-C--:B------:R-:W-:Y:S02]  /*4c50*/  LEA.HI.SX32 R129, R50, R43.reuse, 0x1b ;  /* 0x0000002b32817211 */ /* 0x080fe400078fdaff */
[----:B------:R-:W-:Y:S01]  /*4c60*/  SHF.L.U32 R115, R115, 0x1, RZ ;  /* 0x0000000173737819 */ /* 0x000fe200000006ff */
[----:B------:R0:W-:Y:S01]  /*4c70*/  MUFU.EX2 R50, R133 ;  /* 0x0000008500327308 */ /* 0x0001e20000000800 */
[----:B------:R-:W-:Y:S02]  /*4c80*/  IADD3 R142, R43, 0x1c0, RZ ;  /* 0x000001c02b8e7810 */ /* 0x000fe40007ffe0ff */
[----:B------:R-:W-:Y:S02]  /*4c90*/  LEA.HI.SX32 R120, R124, R43, 0x1b ;  /* 0x0000002b7c787211 */ /* 0x000fe400078fdaff */
[----:B------:R-:W-:Y:S01]  /*4ca0*/  SHF.L.U32 R138, R119, 0x1, RZ ;  /* 0x00000001778a7819 */ /* 0x000fe200000006ff */
[----:B------:R-:W-:Y:S01]  /*4cb0*/  FMUL.FTZ R40, R41, R62 ;  /* 0x0000003e29287220 */ /* 0x000fe20000410000 */
[----:B------:R-:W-:-:S02]  /*4cc0*/  IADD3 R158, R43, 0x1e0, RZ ;  /* 0x000001e02b9e7810 */ /* 0x000fc40007ffe0ff */
[-C--:B0-----:R-:W-:Y:S01]  /*4cd0*/  LEA.HI.SX32 R133, R136, R43.reuse, 0x1b ;  /* 0x0000002b88857211 */ /* 0x081fe200078fdaff */
[----:B------:R-:W-:Y:S01]  /*4ce0*/  IMAD.SHL.U32 R136, R45, 0x2, RZ ;  /* 0x000000022d887824 */ /* 0x000fe200078e00ff */
[-C--:B------:R-:W-:Y:S01]  /*4cf0*/  LEA.HI.SX32 R123, R140, R43.reuse, 0x1b ;  /* 0x0000002b8c7b7211 */ /* 0x080fe200078fdaff */
[----:B------:R-:W-:Y:S01]  /*4d00*/  STS.U16 [R113+0x140], R44 ;  /* 0x0001402c71007388 */ /* 0x000fe20000000400 */
[----:B------:R-:W-:Y:S02]  /*4d10*/  IADD3 R160, R43, 0x200, RZ ;  /* 0x000002002ba07810 */ /* 0x000fe40007ffe0ff */
[----:B------:R-:W-:Y:S01]  /*4d20*/  SHF.L.U32 R140, R117, 0x1, RZ ;  /* 0x00000001758c7819 */ /* 0x000fe200000006ff */
[----:B------:R-:W-:Y:S01]  /*4d30*/  STS.U16 [R115+0x180], R110 ;  /* 0x0001806e73007388 */ /* 0x000fe20000000400 */
[C---:B------:R-:W-:Y:S02]  /*4d40*/  IADD3 R162, R43.reuse, 0x220, RZ ;  /* 0x000002202ba27810 */ /* 0x040fe40007ffe0ff */
[----:B------:R-:W-:Y:S01]  /*4d50*/  LEA.HI.SX32 R124, R142, R43, 0x1b ;  /* 0x0000002b8e7c7211 */ /* 0x000fe200078fdaff */
[----:B------:R0:W-:Y:S01]  /*4d60*/  STS.U16 [R138+0x1c0], R111 ;  /* 0x0001c06f8a007388 */ /* 0x0001e20000000400 */
[----:B------:R-:W-:Y:S01]  /*4d70*/  SHF.L.U32 R117, R120, 0x1, RZ ;  /* 0x0000000178757819 */ /* 0x000fe200000006ff */
[----:B------:R-:W-:Y:S01]  /*4d80*/  FMUL.RZ R47, R40, 0.15915493667125701904 ;  /* 0x3e22f983282f7820 */ /* 0x000fe2000040c000 */
[----:B------:R-:W-:-:S02]  /*4d90*/  IADD3 R164, R43, 0x240, RZ ;  /* 0x000002402ba47810 */ /* 0x000fc40007ffe0ff */
[-C--:B------:R-:W-:Y:S02]  /*4da0*/  LEA.HI.SX32 R125, R158, R43.reuse, 0x1b ;  /* 0x0000002b9e7d7211 */ /* 0x080fe400078fdaff */
[----:B------:R-:W-:Y:S01]  /*4db0*/  SHF.L.U32 R120, R121, 0x1, RZ ;  /* 0x0000000179787819 */ /* 0x000fe200000006ff */
[----:B------:R-:W-:Y:S01]  /*4dc0*/  STS.U16 [R136+0x200], R51 ;  /* 0x0002003388007388 */ /* 0x000fe20000000400 */
[----:B------:R-:W-:Y:S02]  /*4dd0*/  IADD3 R40, R43, 0x280, RZ ;  /* 0x000002802b287810 */ /* 0x000fe40007ffe0ff */
[----:B0-----:R-:W-:Y:S01]  /*4de0*/  SHF.L.U32 R111, R122, 0x1, RZ ;  /* 0x000000017a6f7819 */ /* 0x001fe200000006ff */
        /* <DEDUP_REMOVED lines=20> */
[----:B------:R-:W-:Y:S02]  /*4f30*/  LEA.HI.SX32 R134, R134, R43, 0x1b ;  /* 0x0000002b86867211 */ /* 0x000fe400078fdaff */
[----:B------:R-:W-:Y:S01]  /*4f40*/  SHF.L.U32 R109, R114, 0x1, RZ ;  /* 0x00000001726d7819 */ /* 0x000fe200000006ff */
[----:B------:R-:W-:Y:S01]  /*4f50*/  FMUL.FTZ R131, R41, R60 ;  /* 0x0000003c29837220 */ /* 0x000fe20000410000 */
[C---:B------:R-:W-:Y:S01]  /*4f60*/  IADD3 R128, R43.reuse, 0x320, RZ ;  /* 0x000003202b807810 */ /* 0x040fe20007ffe0ff */
[----:B------:R-:W-:Y:S01]  /*4f70*/  STS.U16 [R127+0x400], R102 ;  /* 0x000400667f007388 */ /* 0x000fe20000000400 */
[----:B------:R-:W-:-:S02]  /*4f80*/  IADD3 R126, R43, 0x340, RZ ;  /* 0x000003402b7e7810 */ /* 0x000fc40007ffe0ff */
[----:B0-----:R-:W-:Y:S01]  /*4f90*/  SHF.L.U32 R103, R40, 0x1, RZ ;  /* 0x0000000128677819 */ /* 0x001fe200000006ff */
[----:B------:R-:W-:Y:S01]  /*4fa0*/  STS.U16 [R108+0x440], R99 ;  /* 0x000440636c007388 */ /* 0x000fe20000000400 */
[-C--:B------:R-:W-:Y:S02]  /*4fb0*/  LEA.HI.SX32 R132, R132, R43.reuse, 0x1b ;  /* 0x0000002b84847211 */ /* 0x080fe400078fdaff */
[----:B------:R-:W-:Y:S01]  /*4fc0*/  SHF.L.U32 R40, R129, 0x1, RZ ;  /* 0x0000000181287819 */ /* 0x000fe200000006ff */
[----:B------:R-:W-:Y:S01]  /*4fd0*/  MUFU.SIN R53, R47 ;  /* 0x0000002f00357308 */ /* 0x000fe20000000400 */
[C---:B------:R-:W-:Y:S01]  /*4fe0*/  IADD3 R44, R43.reuse, 0x360, RZ ;  /* 0x000003602b2c7810 */ /* 0x040fe20007ffe0ff */
[----:B------:R-:W-:Y:S01]  /*4ff0*/  STS.U16 [R107+0x480], R100 ;  /* 0x000480646b007388 */ /* 0x000fe20000000400 */
[C---:B------:R-:W-:Y:S01]  /*5000*/  IADD3 R118, R43.reuse, 0x380, RZ ;  /* 0x000003802b767810 */ /* 0x040fe20007ffe0ff */
[----:B------:R-:W-:Y:S01]  /*5010*/  IMAD.SHL.U32 R134, R134, 0x2, RZ ;  /* 0x0000000286867824 */ /* 0x000fe200078e00ff */
[-C--:B------:R-:W-:Y:S01]  /*5020*/  LEA.HI.SX32 R130, R130, R43.reuse, 0x1b ;  /* 0x0000002b82827211 */ /* 0x080fe200078fdaff */
[----:B------:R-:W-:Y:S01]  /*5030*/  STS.U16 [R109+0x4c0], R98 ;  /* 0x0004c0626d007388 */ /* 0x000fe20000000400 */
[C---:B------:R-:W-:Y:S01]  /*5040*/  IADD3 R116, R43.reuse, 0x3a0, RZ ;  /* 0x000003a02b747810 */ /* 0x040fe20007ffe0ff */
[----:B------:R-:W-:Y:S01]  /*5050*/  MUFU.COS R55, R47 ;  /* 0x0000002f00377308 */ /* 0x000fe20000000000 */
[----:B------:R-:W-:Y:S01]  /*5060*/  LEA.HI.SX32 R128, R128, R43, 0x1b ;  /* 0x0000002b80807211 */ /* 0x000fe200078fdaff */
[----:B------:R-:W-:Y:S01]  /*5070*/  STS.U16 [R103+0x500], R96 ;  /* 0x0005006067007388 */ /* 0x000fe20000000400 */
[----:B------:R-:W-:-:S02]  /*5080*/  IADD3 R46, R43, 0x3c0, RZ ;  /* 0x000003c02b2e7810 */ /* 0x000fc40007ffe0ff */
[-C--:B------:R-:W-:Y:S01]  /*5090*/  LEA.HI.SX32 R126, R126, R43.reuse, 0x1b ;  /* 0x0000002b7e7e7211 */ /* 0x080fe200078fdaff */
[----:B------:R0:W-:Y:S01]  /*50a0*/  STS.U16 [R40+0x540], R97 ;  /* 0x0005406128007388 */ /* 0x0001e20000000400 */
[----:B------:R-:W-:Y:S01]  /*50b0*/  SHF.L.U32 R105, R132, 0x1, RZ ;  /* 0x0000000184697819 */ /* 0x000fe200000006ff */
[----:B------:R-:W-:Y:S01]  /*50c0*/  MUFU.SIN R48, R135 ;  /* 0x0000008700307308 */ /* 0x000fe20000000400 */
[----:B------:R-:W-:Y:S02]  /*50d0*/  LEA.HI.SX32 R118, R118, R43, 0x1b ;  /* 0x0000002b76767211 */ /* 0x000fe400078fdaff */
[----:B------:R-:W-:-:S05]  /*50e0*/  SHF.L.U32 R130, R130, 0x1, RZ ;  /* 0x0000000182827819 */ /* 0x000fca00000006ff */
        /* <DEDUP_REMOVED lines=506> */
[----:B------:R-:W-:Y:S02]  /*7090*/  IMAD.IADD R41, R41, 0x1, R45 ;  /* 0x0000000129297824 */ /* 0x000fe400078e022d */
[----:B------:R-:W-:Y:S02]  /*70a0*/  IMAD R49, R49, c[0x0][0x1c0], RZ ;  /* 0x0000700031317a24 */ /* 0x000fe400078e02ff */
        /* <DEDUP_REMOVED lines=140> */
.L_x_258:
        /* <DEDUP_REMOVED lines=12> */
[----:B------:R-:W-:Y:S01]  /*7a30*/  @!P0 IMAD.MOV.U32 R50, RZ, RZ, R42 ;  /* 0x000000ffff328224 */ /* 0x000fe200078e002a */
[----:B------:R-:W-:Y:S01]  /*7a40*/  @!P0 MOV R51, R43 ;  /* 0x0000002b00338202 */ /* 0x000fe20000000f00 */
[----:B------:R-:W-:-:S02]  /*7a50*/  FADD.FTZ R46, R46, R53 ;  /* 0x000000352e2e7221 */ /* 0x000fc40000010000 */
[----:B------:R-:W-:Y:S02]  /*7a60*/  FADD.FTZ R47, R47, R158 ;  /* 0x0000009e2f2f7221 */ /* 0x000fe40000010000 */
.L_x_259:
[----:B------:R-:W-:Y:S05]  /*7a70*/  BSYNC B0 ;  /* 0x0000000000007941 */ /* 0x000fea0003800000 */
.L_x_257:
        /* <DEDUP_REMOVED lines=123> */
.L_x_261:
[----:B------:R-:W-:Y:S05]  /*8230*/  BSYNC B0 ;  /* 0x0000000000007941 */ /* 0x000fea0003800000 */
.L_x_260:
        /* <DEDUP_REMOVED lines=52> */
.L_x_256:
[----:B------:R-:W-:Y:S01]  /*8580*/  BAR.SYNC.DEFER_BLOCKING 0x0 ;  /* 0x0000000000007b1d */ /* 0x000fe20000010000 */
[----:B------:R-:W-:-:S02]  /*8590*/  F2FP.PACK_AB R0, R32, R33 ;  /* 0x000000212000723e */ /* 0x000fc400000000ff */
[----:B------:R-:W-:Y:S02]  /*85a0*/  F2FP.PACK_AB R2, R30, R31 ;  /* 0x0000001f1e02723e */ /* 0x000fe400000000ff */
[C---:B------:R-:W-:Y:S01]  /*85b0*/  PRMT R3, R0.reuse, 0x7610, R3 ;  /* 0x0000761000037816 */ /* 0x040fe20000000003 */
[----:B------:R-:W-:Y:S01]  /*85c0*/  ULDC UR8, c[0x0][0x200] ;  /* 0x0000800000087ab9 */ /* 0x000fe20000000800 */
[----:B------:R-:W-:Y:S01]  /*85d0*/  PRMT R4, R0, 0x7632, R4 ;  /* 0x0000763200047816 */ /* 0x000fe20000000004 */
[----:B------:R-:W-:Y:S01]  /*85e0*/  UIMAD UR8, UR21, UR8, URZ ;  /* 0x00000008150872a4 */ /* 0x000fe2000f8e023f */
[----:B------:R-:W-:Y:S01]  /*85f0*/  F2FP.PACK_AB R0, R28, R29 ;  /* 0x0000001d1c00723e */ /* 0x000fe200000000ff */
[----:B------:R-:W-:Y:S01]  /*8600*/  BSSY B0, `(.L_x_263) ;  /* 0x000004b000007945 */ /* 0x000fe20003800000 */
[C---:B------:R-:W-:Y:S02]  /*8610*/  PRMT R5, R2.reuse, 0x7610, R5 ;  /* 0x0000761002057816 */ /* 0x040fe40000000005 */
[----:B------:R-:W-:-:S02]  /*8620*/  PRMT R6, R2, 0x7632, R6 ;  /* 0x0000763202067816 */ /* 0x000fc40000000006 */
[C---:B------:R-:W-:Y:S02]  /*8630*/  PRMT R7, R0.reuse, 0x7610, R7 ;  /* 0x0000761000077816 */ /* 0x040fe40000000007 */
[----:B------:R-:W-:Y:S02]  /*8640*/  PRMT R8, R0, 0x7632, R8 ;  /* 0x0000763200087816 */ /* 0x000fe40000000008 */
[----:B------:R-:W-:Y:S02]  /*8650*/  F2FP.PACK_AB R0, R26, R27 ;  /* 0x0000001b1a00723e */ /* 0x000fe400000000ff */
[----:B------:R-:W-:Y:S02]  /*8660*/  F2FP.PACK_AB R2, R24, R25 ;  /* 0x000000191802723e */ /* 0x000fe400000000ff */
[----:B------:R-:W-:Y:S01]  /*8670*/  PRMT R9, R0, 0x7610, R9 ;  /* 0x0000761000097816 */ /* 0x000fe20000000009 */
[----:B------:R0:W-:Y:S01]  /*8680*/  STS.U16 [R66+0x2], R4 ;  /* 0x0000020442007388 */ /* 0x0001e20000000400 */
[----:B------:R-:W-:-:S02]  /*8690*/  PRMT R10, R2, 0x7610, R10 ;  /* 0x00007610020a7816 */ /* 0x000fc4000000000a */
[----:B------:R-:W-:Y:S01]  /*86a0*/  PRMT R11, R2, 0x7632, R11 ;  /* 0x00007632020b7816 */ /* 0x000fe2000000000b */
[----:B------:R1:W-:Y:S01]  /*86b0*/  STS.U16 [R66], R3 ;  /* 0x0000000342007388 */ /* 0x0003e20000000400 */
[----:B------:R-:W-:Y:S02]  /*86c0*/  ISETP.NE.AND P0, PT, R75, RZ, PT ;  /* 0x000000ff4b00720c */ /* 0x000fe40003f05270 */
[----:B------:R-:W-:Y:S01]  /*86d0*/  F2FP.PACK_AB R2, R18, R19 ;  /* 0x000000131202723e */ /* 0x000fe200000000ff */
[----:B------:R2:W-:Y:S01]  /*86e0*/  STS.U16 [R66+0x4], R5 ;  /* 0x0000040542007388 */ /* 0x0005e20000000400 */
[----:B------:R-:W-:Y:S02]  /*86f0*/  MOV R15, UR8 ;  /* 0x00000008000f7c02 */ /* 0x000fe40008000f00 */
[----:B0-----:R-:W-:Y:S01]  /*8700*/  PRMT R4, R0, 0x7632, R4 ;  /* 0x0000763200047816 */ /* 0x001fe20000000004 */
[----:B------:R0:W-:Y:S01]  /*8710*/  STS.U16 [R66+0x6], R6 ;  /* 0x0000060642007388 */ /* 0x0001e20000000400 */
[----:B------:R-:W-:Y:S01]  /*8720*/  F2FP.PACK_AB R0, R20, R21 ;  /* 0x000000151400723e */ /* 0x000fe200000000ff */
[----:B------:R-:W-:Y:S01]  /*8730*/  IMAD R15, R76, c[0x0][0x204], R15 ;  /* 0x000081004c0f7a24 */ /* 0x000fe200078e020f */
[----:B-1----:R-:W-:Y:S01]  /*8740*/  F2FP.PACK_AB R3, R22, R23 ;  /* 0x000000171603723e */ /* 0x002fe200000000ff */
[----:B------:R1:W-:Y:S01]  /*8750*/  STS.U16 [R66+0x8], R7 ;  /* 0x0000080742007388 */ /* 0x0003e20000000400 */
[----:B------:R-:W-:-:S02]  /*8760*/  SHF.R.S32.HI R87, RZ, 0x1f, R71 ;  /* 0x0000001fff577819 */ /* 0x000fc40000011447 */
[----:B--2---:R-:W-:Y:S01]  /*8770*/  PRMT R5, R3, 0x7632, R5 ;  /* 0x0000763203057816 */ /* 0x004fe20000000005 */
[----:B------:R-:W-:Y:S01]  /*8780*/  STS.U16 [R66+0xa], R8 ;  /* 0x00000a0842007388 */ /* 0x000fe20000000400 */
[----:B0-----:R-:W-:-:S03]  /*8790*/  PRMT R6, R0, 0x7632, R6 ;  /* 0x0000763200067816 */ /* 0x001fc60000000006 */
[----:B------:R-:W-:Y:S01]  /*87a0*/  STS.U16 [R66+0xc], R9 ;  /* 0x00000c0942007388 */ /* 0x000fe20000000400 */
[----:B-1----:R-:W-:-:S03]  /*87b0*/  PRMT R7, R2, 0x7632, R7 ;  /* 0x0000763202077816 */ /* 0x002fc60000000007 */
        /* <DEDUP_REMOVED lines=10> */
[----:B------:R-:W-:Y:S01]  /*8860*/  LDS.U16 R13, [R165] ;  /* 0x00000000a50d7984 */ /* 0x000fe20000000400 */
[----:B0-----:R-:W-:Y:S01]  /*8870*/  SHF.L.U32 R2, R72, 0xb, RZ ;  /* 0x0000000b48027819 */ /* 0x001fe200000006ff */
[----:B-1----:R-:W-:Y:S02]  /*8880*/  IMAD.WIDE.U32 R6, R76, c[0x0][0x200], RZ ;  /* 0x000080004c067a25 */ /* 0x002fe400078e00ff */
[----:B------:R-:W-:Y:S01]  /*8890*/  LDS.U16 R43, [R163+0x40] ;  /* 0x00004000a32b7984 */ /* 0x000fe20000000400 */
[----:B------:R-:W-:Y:S02]  /*88a0*/  SHF.R.S32.HI R3, RZ, 0x1f, R2 ;  /* 0x0000001fff037819 */ /* 0x000fe40000011402 */
[----:B------:R-:W-:Y:S01]  /*88b0*/  IADD3 R4, P2, R71, R2, RZ ;  /* 0x0000000247047210 */ /* 0x000fe20007f5e0ff */
[----:B------:R-:W-:Y:S03]  /*88c0*/  LDS.U16 R45, [R156+0x80] ;  /* 0x000080009c2d7984 */ /* 0x000fe60000000400 */
        /* <DEDUP_REMOVED lines=30> */
.L_x_264:
[----:B------:R-:W-:Y:S05]  /*8ab0*/  BSYNC B0 ;  /* 0x0000000000007941 */ /* 0x000fea0003800000 */
.L_x_263:
[----:B------:R-:W-:Y:S01]  /*8ac0*/  ULDC UR8, c[0x0][0x208] ;  /* 0x0000820000087ab9 */ /* 0x000fe20000000800 */
[----:B------:R-:W-:Y:S01]  /*8ad0*/  IADD3 R7, R7, R15, RZ ;  /* 0x0000000f07077210 */ /* 0x000fe20007ffe0ff */
[----:B------:R-:W-:Y:S01]  /*8ae0*/  UIMAD UR8, UR20, UR8, URZ ;  /* 0x00000008140872a4 */ /* 0x000fe2000f8e023f */
[C---:B------:R-:W-:Y:S02]  /*8af0*/  LEA R9, P1, R71.reuse, c[0x0][0x258], 0x1 ;  /* 0x0000960047097a11 */ /* 0x040fe400078208ff */
[----:B0-----:R-:W-:Y:S01]  /*8b00*/  LOP3.LUT R11, R71, 0x20, RZ, 0xfc, !PT ;  /* 0x00000020470b7812 */ /* 0x001fe200078efcff */
[----:B------:R-:W-:Y:S01]  /*8b10*/  IMAD.WIDE.U32 R6, R77, c[0x0][0x208], R6 ;  /* 0x000082004d067a25 */ /* 0x000fe200078e0006 */
[C---:B------:R-:W-:Y:S02]  /*8b20*/  LEA.HI.X R10, R71.reuse, c[0x0][0x25c], R87, 0x1, P1 ;  /* 0x00009700470a7a11 */ /* 0x040fe400008f0c57 */
[----:B------:R-:W-:Y:S01]  /*8b30*/  MOV R8, UR8 ;  /* 0x0000000800087c02 */ /* 0x000fe20008000f00 */
[----:B------:R-:W-:Y:S01]  /*8b40*/  ULDC UR8, c[0x0][0x1f0] ;  /* 0x00007c0000087ab9 */ /* 0x000fe20000000800 */
[C---:B------:R-:W-:Y:S01]  /*8b50*/  LOP3.LUT R13, R71.reuse, 0x40, RZ, 0xfc, !PT ;  /* 0x00000040470d7812 */ /* 0x040fe200078efcff */
[----:B------:R-:W-:Y:S01]  /*8b60*/  UIMAD UR8, UR21, UR8, URZ ;  /* 0x00000008150872a4 */ /* 0x000fe2000f8e023f */
[----:B------:R-:W-:Y:S01]  /*8b70*/  LOP3.LUT R37, R71, 0xc0, RZ, 0xfc, !PT ;  /* 0x000000c047257812 */ /* 0x000fe200078efcff */
[----:B------:R-:W-:Y:S01]  /*8b80*/  IMAD R15, R77, c[0x0][0x20c], R8 ;  /* 0x000083004d0f7a24 */ /* 0x000fe200078e0208 */
[----:B------:R-:W-:-:S02]  /*8b90*/  IADD3 R8, P2, R2, R6, RZ ;  /* 0x0000000602087210 */ /* 0x000fc40007f5e0ff */
[-C--:B------:R-:W-:Y:S02]  /*8ba0*/  ISETP.GE.AND P3, PT, R13, R0.reuse, PT ;  /* 0x000000000d00720c */ /* 0x080fe40003f66270 */
[----:B------:R-:W-:Y:S02]  /*8bb0*/  IADD3.X R7, R3, R15, R7, P2, !PT ;  /* 0x0000000f03077210 */ /* 0x000fe400017fe407 */
[C---:B------:R-:W-:Y:S02]  /*8bc0*/  LEA R6, P1, R8.reuse, R9, 0x1 ;  /* 0x0000000908067211 */ /* 0x040fe400078208ff */
[----:B------:R-:W-:Y:S02]  /*8bd0*/  ISETP.GE.AND P2, PT, R11, R0, PT ;  /* 0x000000000b00720c */ /* 0x000fe40003f46270 */
[----:B------:R-:W-:Y:S02]  /*8be0*/  LOP3.LUT R15, R71, 0x60, RZ, 0xfc, !PT ;  /* 0x00000060470f7812 */ /* 0x000fe400078efcff */
[----:B------:R-:W-:-:S02]  /*8bf0*/  LEA.HI.X R7, R8, R10, R7, 0x1, P1 ;  /* 0x0000000a08077211 */ /* 0x000fc400008f0c07 */
[-C--:B------:R-:W-:Y:S02]  /*8c00*/  ISETP.GE.AND P1, PT, R15, R0.reuse, PT ;  /* 0x000000000f00720c */ /* 0x080fe40003f26270 */
[----:B------:R-:W-:Y:S01]  /*8c10*/  LOP3.LUT R17, R71, 0x80, RZ, 0xfc, !PT ;  /* 0x0000008047117812 */ /* 0x000fe200078efcff */
[----:B------:R0:W-:Y:S01]  /*8c20*/  @!P3 STG.E.U16 [R6.64+0x80], R45 ;  /* 0x0000802d0600b986 */ /* 0x0001e2000c10150c */
[-C--:B------:R-:W-:Y:S02]  /*8c30*/  ISETP.GE.AND P4, PT, R37, R0.reuse, PT ;  /* 0x000000002500720c */ /* 0x080fe40003f86270 */
[----:B------:R-:W-:Y:S01]  /*8c40*/  ISETP.GE.AND P5, PT, R17, R0, PT ;  /* 0x000000001100720c */ /* 0x000fe20003fa6270 */
[----:B------:R1:W-:Y:S01]  /*8c50*/  @!P2 STG.E.U16 [R6.64+0x40], R43 ;  /* 0x0000402b0600a986 */ /* 0x0003e2000c10150c */
[C---:B------:R-:W-:Y:S02]  /*8c60*/  LOP3.LUT R35, R71.reuse, 0xa0, RZ, 0xfc, !PT ;  /* 0x000000a047237812 */ /* 0x040fe400078efcff */
[----:B------:R-:W-:-:S02]  /*8c70*/  LOP3.LUT R39, R71, 0xe0, RZ, 0xfc, !PT ;  /* 0x000000e047277812 */ /* 0x000fc400078efcff */
[-C--:B------:R-:W-:Y:S01]  /*8c80*/  ISETP.GE.AND P6, PT, R35, R0.reuse, PT ;  /* 0x000000002300720c */ /* 0x080fe20003fc6270 */
[----:B------:R2:W-:Y:S01]  /*8c90*/  @!P1 STG.E.U16 [R6.64+0xc0], R47 ;  /* 0x0000c02f06009986 */ /* 0x0005e2000c10150c */
[----:B------:R-:W-:Y:S02]  /*8ca0*/  LOP3.LUT R41, R71, 0x100, RZ, 0xfc, !PT ;  /* 0x0000010047297812 */ /* 0x000fe400078efcff */
[-C--:B------:R-:W-:Y:S01]  /*8cb0*/  ISETP.GE.AND P3, PT, R39, R0.reuse, PT ;  /* 0x000000002700720c */ /* 0x080fe20003f66270 */
[----:B------:R3:W-:Y:S01]  /*8cc0*/  @!P4 STG.E.U16 [R6.64+0x180], R53 ;  /* 0x000180350600c986 */ /* 0x0007e2000c10150c */
[C---:B0-----:R-:W-:Y:S02]  /*8cd0*/  LOP3.LUT R45, R71.reuse, 0x140, RZ, 0xfc, !PT ;  /* 0x00000140472d7812 */ /* 0x041fe400078efcff */
[----:B-1----:R-:W-:Y:S01]  /*8ce0*/  LOP3.LUT R43, R71, 0x120, RZ, 0xfc, !PT ;  /* 0x00000120472b7812 */ /* 0x002fe200078efcff */
[----:B------:R0:W-:Y:S01]  /*8cf0*/  @!P5 STG.E.U16 [R6.64+0x100], R49 ;  /* 0x000100310600d986 */ /* 0x0001e2000c10150c */
[----:B------:R-:W-:-:S02]  /*8d00*/  ISETP.GE.AND P2, PT, R41, R0, PT ;  /* 0x000000002900720c */ /* 0x000fc40003f46270 */
[-C--:B------:R-:W-:Y:S01]  /*8d10*/  ISETP.GE.AND P1, PT, R43, R0.reuse, PT ;  /* 0x000000002b00720c */ /* 0x080fe20003f26270 */
[----:B------:R1:W-:Y:S01]  /*8d20*/  @!P6 STG.E.U16 [R6.64+0x140], R51 ;  /* 0x000140330600e986 */ /* 0x0003e2000c10150c */
[----:B------:R-:W-:Y:S02]  /*8d30*/  ISETP.GE.AND P4, PT, R45, R0, PT ;  /* 0x000000002d00720c */ /* 0x000fe40003f86270 */
[C---:B--2---:R-:W-:Y:S01]  /*8d40*/  LOP3.LUT R47, R71.reuse, 0x160, RZ, 0xfc, !PT ;  /* 0x00000160472f7812 */ /* 0x044fe200078efcff */
[----:B------:R2:W-:Y:S01]  /*8d50*/  @!P3 STG.E.U16 [R6.64+0x1c0], R55 ;  /* 0x0001c0370600b986 */ /* 0x0005e2000c10150c */
[C---:B------:R-:W-:Y:S02]  /*8d60*/  ISETP.GE.AND P5, PT, R71.reuse, R68, PT ;  /* 0x000000444700720c */ /* 0x040fe40003fa6270 */
[C---:B---3--:R-:W-:Y:S02]  /*8d70*/  LOP3.LUT R53, R71.reuse, 0x1c0, RZ, 0xfc, !PT ;  /* 0x000001c047357812 */ /* 0x048fe400078efcff */
[C---:B0-----:R-:W-:Y:S01]  /*8d80*/  LOP3.LUT R49, R71.reuse, 0x180, RZ, 0xfc, !PT ;  /* 0x0000018047317812 */ /* 0x041fe200078efcff */
[----:B------:R0:W-:Y:S01]  /*8d90*/  @!P2 STG.E.U16 [R6.64+0x200], R59 ;  /* 0x0002003b0600a986 */ /* 0x0001e2000c10150c */
[----:B------:R-:W-:Y:S01]  /*8da0*/  MOV R9, UR8 ;  /* 0x0000000800097c02 */ /* 0x000fe20008000f00 */
[----:B------:R-:W-:Y:S01]  /*8db0*/  ULDC UR8, c[0x0][0x1f8] ;  /* 0x00007e0000087ab9 */ /* 0x000fe20000000800 */
[----:B-1----:R-:W-:Y:S01]  /*8dc0*/  LOP3.LUT R51, R71, 0x1a0, RZ, 0xfc, !PT ;  /* 0x000001a047337812 */ /* 0x002fe200078efcff */
[----:B------:R1:W-:Y:S01]  /*8dd0*/  @!P1 STG.E.U16 [R6.64+0x240], R61 ;  /* 0x0002403d06009986 */ /* 0x0003e2000c10150c */
[-C--:B------:R-:W-:Y:S01]  /*8de0*/  ISETP.GE.AND P1, PT, R47, R0.reuse, PT ;  /* 0x000000002f00720c */ /* 0x080fe20003f26270 */
[----:B------:R-:W-:Y:S01]  /*8df0*/  UIMAD UR8, UR20, UR8, URZ ;  /* 0x00000008140872a4 */ /* 0x000fe2000f8e023f */
[----:B--2---:R-:W-:Y:S01]  /*8e00*/  LOP3.LUT R55, R71, 0x1e0, RZ, 0xfc, !PT ;  /* 0x000001e047377812 */ /* 0x004fe200078efcff */
[----:B------:R-:W-:Y:S01]  /*8e10*/  @!P4 STG.E.U16 [R6.64+0x280], R63 ;  /* 0x0002803f0600c986 */ /* 0x000fe2000c10150c */
[-C--:B------:R-:W-:Y:S01]  /*8e20*/  ISETP.GE.AND P2, PT, R49, R0.reuse, PT ;  /* 0x000000003100720c */ /* 0x080fe20003f46270 */
[----:B------:R-:W-:Y:S01]  /*8e30*/  @!P5 IMAD.WIDE.U32 R56, R76, c[0x0][0x1f0], R2 ;  /* 0x00007c004c38da25 */ /* 0x000fe200078e0002 */
[----:B------:R-:W-:-:S02]  /*8e40*/  ISETP.GE.AND P3, PT, R51, R0, PT ;  /* 0x000000003300720c */ /* 0x000fc40003f66270 */
[-C--:B------:R-:W-:Y:S01]  /*8e50*/  ISETP.GE.AND P6, PT, R53, R0.reuse, PT ;  /* 0x000000003500720c */ /* 0x080fe20003fc6270 */
[C---:B0-----:R-:W-:Y:S01]  /*8e60*/  IMAD R59, R76.reuse, c[0x0][0x1f4], R9 ;  /* 0x00007d004c3b7a24 */ /* 0x041fe200078e0209 */
[----:B------:R-:W-:Y:S01]  /*8e70*/  ISETP.GE.AND P4, PT, R55, R0, PT ;  /* 0x000000003700720c */ /* 0x000fe20003f86270 */
[----:B------:R-:W-:Y:S01]  /*8e80*/  IMAD.WIDE.U32 R8, R76, c[0x0][0x1f0], RZ ;  /* 0x00007c004c087a25 */ /* 0x000fe200078e00ff */
[----:B------:R-:W-:Y:S01]  /*8e90*/  MOV R12, UR8 ;  /* 0x00000008000c7c02 */ /* 0x000fe20008000f00 */
[----:B------:R-:W-:Y:S01]  /*8ea0*/  @!P1 STG.E.U16 [R6.64+0x2c0], R65 ;  /* 0x0002c04106009986 */ /* 0x000fe2000c10150c */
[----:B------:R-:W-:Y:S01]  /*8eb0*/  IADD3 R10, P1, R71, 0x20, RZ ;  /* 0x00000020470a7810 */ /* 0x000fe20007f3e0ff */
[----:B------:R-:W-:Y:S01]  /*8ec0*/  IMAD.MOV.U32 R58, RZ, RZ, R8 ;  /* 0x000000ffff3a7224 */ /* 0x000fe200078e0008 */
[----:B------:R-:W-:Y:S01]  /*8ed0*/  @!P5 IADD3 R57, R59, R57, RZ ;  /* 0x000000393b39d210 */ /* 0x000fe20007ffe0ff */
[----:B------:R-:W-:Y:S01]  /*8ee0*/  @!P2 STG.E.U16 [R6.64+0x300], R79 ;  /* 0x0003004f0600a986 */ /* 0x000fe2000c10150c */
[----:B------:R-:W-:-:S02]  /*8ef0*/  IADD3 R59, R9, R59, RZ ;  /* 0x0000003b093b7210 */ /* 0x000fc40007ffe0ff */
[----:B-1----:R-:W-:Y:S01]  /*8f00*/  IADD3.X R61, RZ, R87, RZ, P1, !PT ;  /* 0x00000057ff3d7210 */ /* 0x002fe20000ffe4ff */
[C---:B------:R-:W-:Y:S01]  /*8f10*/  @!P5 IMAD.WIDE.U32 R8, R77.reuse, c[0x0][0x1f8], R56 ;  /* 0x00007e004d08da25 */ /* 0x040fe200078e0038 */
[----:B------:R-:W-:Y:S02]  /*8f20*/  @!P3 STG.E.U16 [R6.64+0x340], R81 ;  /* 0x000340510600b986 */ /* 0x000fe4000c10150c */
[C---:B------:R-:W-:Y:S01]  /*8f30*/  SHF.L.U64.HI R0, R10.reuse, 0x1, R61 ;  /* 0x000000010a007819 */ /* 0x040fe2000001023d */
[C---:B------:R-:W-:Y:S01]  /*8f40*/  IMAD.WIDE.U32 R56, R77.reuse, c[0x0][0x1f8], R58 ;  /* 0x00007e004d387a25 */ /* 0x040fe200078e003a */
[----:B------:R-:W-:Y:S01]  /*8f50*/  @!P6 STG.E.U16 [R6.64+0x380], R83 ;  /* 0x000380530600e986 */ /* 0x000fe2000c10150c */
[----:B------:R-:W-:Y:S02]  /*8f60*/  SHF.L.U32 R10, R10, 0x1, RZ ;  /* 0x000000010a0a7819 */ /* 0x000fe400000006ff */
[----:B------:R-:W-:Y:S01]  /*8f70*/  IMAD R59, R77, c[0x0][0x1fc], R12 ;  /* 0x00007f004d3b7a24 */ /* 0x000fe200078e020c */
[----:B------:R0:W-:Y:S01]  /*8f80*/  @!P4 STG.E.U16 [R6.64+0x3c0], R85 ;  /* 0x0003c0550600c986 */ /* 0x0001e2000c10150c */
[----:B------:R-:W-:-:S02]  /*8f90*/  @!P5 IADD3 R12, P1, R71, R8, RZ ;  /* 0x00000008470cd210 */ /* 0x000fc40007f3e0ff */
[----:B------:R-:W-:Y:S02]  /*8fa0*/  IADD3 R14, P2, R2, R56, RZ ;  /* 0x00000038020e7210 */ /* 0x000fe40007f5e0ff */
[----:B------:R-:W-:Y:S02]  /*8fb0*/  IADD3 R8, P3, R10, c[0x0][0x268], RZ ;  /* 0x00009a000a087a10 */ /* 0x000fe40007f7e0ff */
[----:B------:R-:W-:Y:S02]  /*8fc0*/  @!P5 IADD3.X R87, R87, R9, R59, P1, !PT ;  /* 0x000000095757d210 */ /* 0x000fe40000ffe43b */
[----:B------:R-:W-:Y:S02]  /*8fd0*/  IADD3.X R16, R3, R59, R57, P2, !PT ;  /* 0x0000003b03107210 */ /* 0x000fe400017fe439 */
[----:B------:R-:W-:Y:S02]  /*8fe0*/  IADD3.X R9, R0, c[0x0][0x26c], RZ, P3, !PT ;  /* 0x00009b0000097a10 */ /* 0x000fe40001ffe4ff */
[----:B------:R-:W-:-:S02]  /*8ff0*/  LEA R8, P2, R14, R8, 0x1 ;  /* 0x000000080e087211 */ /* 0x000fc400078408ff */
[-C--:B------:R-:W-:Y:S02]  /*9000*/  ISETP.GE.AND P4, PT, R11, R68.reuse, PT ;  /* 0x000000440b00720c */ /* 0x080fe40003f86270 */
[----:B------:R-:W-:Y:S02]  /*9010*/  @!P5 LEA R56, P1, R12, c[0x0][0x268], 0x1 ;  /* 0x00009a000c38da11 */ /* 0x000fe400078208ff */
[----:B------:R-:W-:Y:S02]  /*9020*/  LEA.HI.X R9, R14, R9, R16, 0x1, P2 ;  /* 0x000000090e097211 */ /* 0x000fe400010f0c10 */
[-C--:B------:R-:W-:Y:S02]  /*9030*/  ISETP.GE.AND P3, PT, R13, R68.reuse, PT ;  /* 0x000000440d00720c */ /* 0x080fe40003f66270 */
[----:B------:R-:W-:Y:S02]  /*9040*/  ISETP.GE.AND P2, PT, R15, R68, PT ;  /* 0x000000440f00720c */ /* 0x000fe40003f46270 */
[----:B------:R-:W-:-:S02]  /*9050*/  @!P5 LEA.HI.X R57, R12, c[0x0][0x26c], R87, 0x1, P1 ;  /* 0x00009b000c39da11 */ /* 0x000fc400008f0c57 */
[----:B------:R-:W-:Y:S01]  /*9060*/  PRMT R12, RZ, 0x7610, R12 ;  /* 0x00007610ff0c7816 */ /* 0x000fe2000000000c */
[----:B------:R-:W-:Y:S01]  /*9070*/  BAR.SYNC.DEFER_BLOCKING 0x0 ;  /* 0x0000000000007b1d */ /* 0x000fe20000010000 */
[----:B------:R-:W-:Y:S02]  /*9080*/  PRMT R14, RZ, 0x7610, R14 ;  /* 0x00007610ff0e7816 */ /* 0x000fe4000000000e */
[----:B------:R-:W-:Y:S02]  /*9090*/  PRMT R59, RZ, 0x7610, R59 ;  /* 0x00007610ff3b7816 */ /* 0x000fe4000000003b */
[----:B------:R-:W-:Y:S02]  /*90a0*/  PRMT R16, RZ, 0x7610, R16 ;  /* 0x00007610ff107816 */ /* 0x000fe40000000010 */
[-C--:B------:R-:W-:Y:S02]  /*90b0*/  ISETP.GE.AND P1, PT, R17, R68.reuse, PT ;  /* 0x000000441100720c */ /* 0x080fe40003f26270 */
[----:B------:R-:W-:-:S02]  /*90c0*/  ISETP.GE.AND P6, PT, R35, R68, PT ;  /* 0x000000442300720c */ /* 0x000fc40003fc6270 */
[----:B0-----:R-:W-:Y:S02]  /*90d0*/  PRMT R7, RZ, 0x7610, R7 ;  /* 0x00007610ff077816 */ /* 0x001fe40000000007 */
[----:B------:R-:W-:Y:S02]  /*90e0*/  PRMT R6, RZ, 0x7610, R6 ;  /* 0x00007610ff067816 */ /* 0x000fe40000000006 */
[----:B------:R-:W-:Y:S01]  /*90f0*/  PRMT R61, RZ, 0x7610, R61 ;  /* 0x00007610ff3d7816 */ /* 0x000fe2000000003d */
[----:B------:R0:W2:Y:S01]  /*9100*/  @!P5 LDG.E.U16 R12, [R56.64] ;  /* 0x0000000c380cd981 */ /* 0x0000a2000c1e1500 */
[-C--:B------:R-:W-:Y:S02]  /*9110*/  ISETP.GE.AND P5, PT, R37, R68.reuse, PT ;  /* 0x000000442500720c */ /* 0x080fe40003fa6270 */
[----:B------:R-:W-:Y:S01]  /*9120*/  PRMT R34, RZ, 0x7610, R34 ;  /* 0x00007610ff227816 */ /* 0x000fe20000000022 */
[----:B------:R1:W3:Y:S01]  /*9130*/  @!P4 LDG.E.U16 R14, [R8.64] ;  /* 0x0000000c080ec981 */ /* 0x0002e2000c1e1500 */
[----:B------:R-:W-:-:S03]  /*9140*/  ISETP.GE.AND P4, PT, R39, R68, PT ;  /* 0x000000442700720c */ /* 0x000fc60003f86270 */
[----:B------:R1:W4:Y:S01]  /*9150*/  @!P3 LDG.E.U16 R59, [R8.64+0x40] ;  /* 0x0000400c083bb981 */ /* 0x000322000c1e1500 */
[----:B------:R-:W-:-:S03]  /*9160*/  ISETP.GE.AND P3, PT, R41, R68, PT ;  /* 0x000000442900720c */ /* 0x000fc60003f66270 */
[----:B------:R1:W5:Y:S01]  /*9170*/  @!P2 LDG.E.U16 R16, [R8.64+0x80] ;  /* 0x0000800c0810a981 */ /* 0x000362000c1e1500 */
[-C--:B------:R-:W-:Y:S02]  /*9180*/  ISETP.GE.AND P2, PT, R43, R68.reuse, PT ;  /* 0x000000442b00720c */ /* 0x080fe40003f46270 */
[----:B0-----:R-:W-:Y:S01]  /*9190*/  PRMT R57, RZ, 0x7610, R57 ;  /* 0x00007610ff397816 */ /* 0x001fe20000000039 */
[----:B------:R1:W5:Y:S01]  /*91a0*/  @!P1 LDG.E.U16 R7, [R8.64+0xc0] ;  /* 0x0000c00c08079981 */ /* 0x000362000c1e1500 */
[----:B------:R-:W-:Y:S02]  /*91b0*/  PRMT R36, RZ, 0x7610, R36 ;  /* 0x00007610ff247816 */ /* 0x000fe40000000024 */
[-C--:B------:R-:W-:Y:S01]  /*91c0*/  ISETP.GE.AND P1, PT, R45, R68.reuse, PT ;  /* 0x000000442d00720c */ /* 0x080fe20003f26270 */
        /* <DEDUP_REMOVED lines=9> */
[----:B------:R-:W-:Y:S02]  /*9260*/  ISETP.GE.AND P2, PT, R55, R68, PT ;  /* 0x000000443700720c */ /* 0x000fe40003f46270 */
        /* <DEDUP_REMOVED lines=13> */
[C---:B-1----:R-:W-:Y:S02]  /*9340*/  IADD3 R8, R87.reuse, 0x1, RZ ;  /* 0x0000000157087810 */ /* 0x042fe40007ffe0ff */
[----:B------:R-:W-:-:S04]  /*9350*/  IADD3 R9, R87, 0x4, RZ ;  /* 0x0000000457097810 */ /* 0x000fc80007ffe0ff */
[----:B------:R-:W-:-:S04]  /*9360*/  LEA.HI.SX32 R9, R9, R87, 0x1b ;  /* 0x0000005709097211 */ /* 0x000fc800078fdaff */
[----:B------:R-:W-:Y:S02]  /*9370*/  SHF.L.U32 R9, R9, 0x1, RZ ;  /* 0x0000000109097819 */ /* 0x000fe400000006ff */
[----:B------:R-:W-:-:S04]  /*9380*/  IADD3 R46, R87, 0xd, RZ ;  /* 0x0000000d572e7810 */ /* 0x000fc80007ffe0ff */
[----:B------:R-:W-:-:S04]  /*9390*/  LEA.HI.SX32 R46, R46, R87, 0x1b ;  /* 0x000000572e2e7211 */ /* 0x000fc800078fdaff */
[----:B------:R-:W-:Y:S01]  /*93a0*/  SHF.L.U32 R46, R46, 0x1, RZ ;  /* 0x000000012e2e7819 */ /* 0x000fe200000006ff */
[----:B--2---:R-:W-:Y:S04]  /*93b0*/  STS.U16 [R165], R12 ;  /* 0x0000000ca5007388 */ /* 0x004fe80000000400 */
[----:B---3--:R-:W-:Y:S04]  /*93c0*/  STS.U16 [R163+0x40], R14 ;  /* 0x0000400ea3007388 */ /* 0x008fe80000000400 */
[----:B----4-:R-:W-:Y:S04]  /*93d0*/  STS.U16 [R156+0x80], R59 ;  /* 0x0000803b9c007388 */ /* 0x010fe80000000400 */
[----:B-----5:R-:W-:Y:S04]  /*93e0*/  STS.U16 [R155+0xc0], R16 ;  /* 0x0000c0109b007388 */ /* 0x020fe80000000400 */
[----:B------:R-:W-:Y:S04]  /*93f0*/  STS.U16 [R154+0x100], R7 ;  /* 0x000100079a007388 */ /* 0x000fe80000000400 */
[----:B------:R0:W-:Y:S04]  /*9400*/  STS.U16 [R153+0x140], R6 ;  /* 0x0001400699007388 */ /* 0x0001e80000000400 */
[----:B------:R-:W-:Y:S04]  /*9410*/  STS.U16 [R152+0x180], R61 ;  /* 0x0001803d98007388 */ /* 0x000fe80000000400 */
[----:B------:R-:W-:Y:S01]  /*9420*/  STS.U16 [R151+0x1c0], R34 ;  /* 0x0001c02297007388 */ /* 0x000fe20000000400 */
[----:B0-----:R-:W-:-:S03]  /*9430*/  LEA.HI.SX32 R6, R8, R87, 0x1b ;  /* 0x0000005708067211 */ /* 0x001fc600078fdaff */
[----:B------:R-:W-:Y:S04]  /*9440*/  STS.U16 [R150+0x200], R57 ;  /* 0x0002003996007388 */ /* 0x000fe80000000400 */
[----:B------:R-:W-:Y:S01]  /*9450*/  STS.U16 [R149+0x240], R36 ;  /* 0x0002402495007388 */ /* 0x000fe20000000400 */
[----:B------:R-:W-:Y:S02]  /*9460*/  SHF.L.U32 R6, R6, 0x1, RZ ;  /* 0x0000000106067819 */ /* 0x000fe400000006ff */
[----:B------:R-:W-:Y:S01]  /*9470*/  IADD3 R8, R87, 0x3, RZ ;  /* 0x0000000357087810 */ /* 0x000fe20007ffe0ff */
[----:B------:R-:W-:Y:S04]  /*9480*/  STS.U16 [R148+0x280], R63 ;  /* 0x0002803f94007388 */ /* 0x000fe80000000400 */
[----:B------:R0:W-:Y:S04]  /*9490*/  STS.U16 [R147+0x2c0], R38 ;  /* 0x0002c02693007388 */ /* 0x0001e80000000400 */
[----:B------:R-:W-:Y:S04]  /*94a0*/  STS.U16 [R146+0x300], R65 ;  /* 0x0003004192007388 */ /* 0x000fe80000000400 */
[----:B------:R1:W-:Y:S04]  /*94b0*/  STS.U16 [R145+0x340], R40 ;  /* 0x0003402891007388 */ /* 0x0003e80000000400 */
[----:B------:R-:W-:Y:S04]  /*94c0*/  STS.U16 [R144+0x380], R79 ;  /* 0x0003804f90007388 */ /* 0x000fe80000000400 */
[----:B------:R-:W-:Y:S01]  /*94d0*/  STS.U16 [R67+0x3c0], R42 ;  /* 0x0003c02a43007388 */ /* 0x000fe20000000400 */
[----:B------:R-:W-:-:S06]  /*94e0*/  NOP ;  /* 0x0000000000007918 */ /* 0x000fcc0000000000 */
[----:B------:R-:W2:Y:S01]  /*94f0*/  LDS.U16 R48, [R6+0x2] ;  /* 0x0000020006307984 */ /* 0x000ea20000000400 */
[----:B------:R-:W-:Y:S02]  /*9500*/  IADD3 R7, R87, 0x2, RZ ;  /* 0x0000000257077810 */ /* 0x000fe40007ffe0ff */
[-C--:B------:R-:W-:Y:S01]  /*9510*/  LEA.HI.SX32 R8, R8, R87.reuse, 0x1b ;  /* 0x0000005708087211 */ /* 0x080fe200078fdaff */
[----:B------:R-:W3:Y:S01]  /*9520*/  LDS.U16 R44, [R66] ;  /* 0x00000000422c7984 */ /* 0x000ee20000000400 */
[----:B------:R-:W-:Y:S02]  /*9530*/  LEA.HI.SX32 R7, R7, R87, 0x1b ;  /* 0x0000005707077211 */ /* 0x000fe400078fdaff */
[----:B------:R-:W-:Y:S01]  /*9540*/  SHF.L.U32 R8, R8, 0x1, RZ ;  /* 0x0000000108087819 */ /* 0x000fe200000006ff */
[----:B------:R-:W-:Y:S01]  /*9550*/  LDS.U16 R58, [R9+0x8] ;  /* 0x00000800093a7984 */ /* 0x000fe20000000400 */
[----:B------:R-:W-:-:S03]  /*9560*/  SHF.L.U32 R7, R7, 0x1, RZ ;  /* 0x0000000107077819 */ /* 0x000fc600000006ff */
[----:B------:R-:W4:Y:S04]  /*9570*/  LDS.U16 R56, [R8+0x6] ;  /* 0x0000060008387984 */ /* 0x000f280000000400 */
[----:B------:R-:W5:Y:S01]  /*9580*/  LDS.U16 R54, [R7+0x4] ;  /* 0x0000040007367984 */ /* 0x000f620000000400 */
[C---:B0-----:R-:W-:Y:S02]  /*9590*/  IADD3 R38, R87.reuse, 0xa, RZ ;  /* 0x0000000a57267810 */ /* 0x041fe40007ffe0ff */
[C---:B------:R-:W-:Y:S02]  /*95a0*/  IADD3 R12, R87.reuse, 0x5, RZ ;  /* 0x00000005570c7810 */ /* 0x040fe40007ffe0ff */
[C---:B------:R-:W-:Y:S02]  /*95b0*/  IADD3 R16, R87.reuse, 0x7, RZ ;  /* 0x0000000757107810 */ /* 0x040fe40007ffe0ff */
[----:B-1----:R-:W-:-:S02]  /*95c0*/  IADD3 R40, R87, 0xb, RZ ;  /* 0x0000000b57287810 */ /* 0x002fc40007ffe0ff */
[-C--:B------:R-:W-:Y:S02]  /*95d0*/  LEA.HI.SX32 R38, R38, R87.reuse, 0x1b ;  /* 0x0000005726267211 */ /* 0x080fe400078fdaff */
[C---:B------:R-:W-:Y:S02]  /*95e0*/  IADD3 R14, R87.reuse, 0x6, RZ ;  /* 0x00000006570e7810 */ /* 0x040fe40007ffe0ff */
[----:B------:R-:W-:Y:S02]  /*95f0*/  LEA.HI.SX32 R12, R12, R87, 0x1b ;  /* 0x000000570c0c7211 */ /* 0x000fe400078fdaff */
[----:B------:R-:W-:Y:S01]  /*9600*/  IADD3 R34, R87, 0x8, RZ ;  /* 0x0000000857227810 */ /* 0x000fe20007ffe0ff */
[----:B--2---:R-:W-:Y:S02]  /*9610*/  HADD2.F32 R48, -RZ, R48.H0_H0 ;  /* 0x20000030ff307230 */ /* 0x004fe40000004100 */
[----:B---3--:R-:W-:-:S03]  /*9620*/  HADD2.F32 R44, -RZ, R44.H0_H0 ;  /* 0x2000002cff2c7230 */ /* 0x008fc60000004100 */
[----:B------:R-:W-:Y:S01]  /*9630*/  FMUL.FTZ R52, R48, -1.4426950216293334961 ;  /* 0xbfb8aa3b30347820 */ /* 0x000fe20000410000 */
[C---:B------:R-:W-:Y:S02]  /*9640*/  IADD3 R36, R87.reuse, 0x9, RZ ;  /* 0x0000000957247810 */ /* 0x040fe40007ffe0ff */
[-C--:B------:R-:W-:Y:S01]  /*9650*/  LEA.HI.SX32 R16, R16, R87.reuse, 0x1b ;  /* 0x0000005710107211 */ /* 0x080fe200078fdaff */
[----:B------:R-:W-:Y:S01]  /*9660*/  FMUL.FTZ R50, R44, -1.4426950216293334961 ;  /* 0xbfb8aa3b2c327820 */ /* 0x000fe20000410000 */
[----:B------:R-:W-:Y:S01]  /*9670*/  LEA.HI.SX32 R40, R40, R87, 0x1b ;  /* 0x0000005728287211 */ /* 0x000fe200078fdaff */
[----:B------:R0:W-:Y:S01]  /*9680*/  MUFU.EX2 R82, R52 ;  /* 0x0000003400527308 */ /* 0x0001e20000000800 */
[----:B------:R-:W-:Y:S01]  /*9690*/  IADD3 R42, R87, 0xc, RZ ;  /* 0x0000000c572a7810 */ /* 0x000fe20007ffe0ff */
[----:B----4-:R-:W-:Y:S01]  /*96a0*/  HADD2.F32 R56, -RZ, R56.H0_H0 ;  /* 0x20000038ff387230 */ /* 0x010fe20000004100 */
[----:B------:R-:W-:Y:S01]  /*96b0*/  SHF.L.U32 R38, R38, 0x1, RZ ;  /* 0x0000000126267819 */ /* 0x000fe200000006ff */
[----:B------:R-:W-:Y:S01]  /*96c0*/  IMAD.SHL.U32 R40, R40, 0x2, RZ ;  /* 0x0000000228287824 */ /* 0x000fe200078e00ff */
[----:B------:R-:W-:-:S02]  /*96d0*/  SHF.L.U32 R12, R12, 0x1, RZ ;  /* 0x000000010c0c7819 */ /* 0x000fc400000006ff */
[-C--:B------:R-:W-:Y:S01]  /*96e0*/  LEA.HI.SX32 R14, R14, R87.reuse, 0x1b ;  /* 0x000000570e0e7211 */ /* 0x080fe200078fdaff */
[----:B------:R1:W-:Y:S01]  /*96f0*/  MUFU.EX2 R81, R50 ;  /* 0x0000003200517308 */ /* 0x0003e20000000800 */
[C---:B0-----:R-:W-:Y:S01]  /*9700*/  IADD3 R52, R87.reuse, 0xf, RZ ;  /* 0x0000000f57347810 */ /* 0x041fe20007ffe0ff */
[----:B-----5:R-:W-:Y:S01]  /*9710*/  HADD2.F32 R54, -RZ, R54.H0_H0 ;  /* 0x20000036ff367230 */ /* 0x020fe20000004100 */
[----:B------:R-:W-:Y:S01]  /*9720*/  SHF.L.U32 R16, R16, 0x1, RZ ;  /* 0x0000000110107819 */ /* 0x000fe200000006ff */
[----:B------:R-:W0:Y:S01]  /*9730*/  LDS.U16 R64, [R38+0x14] ;  /* 0x0000140026407984 */ /* 0x000e220000000400 */
[-C--:B------:R-:W-:Y:S02]  /*9740*/  LEA.HI.SX32 R34, R34, R87.reuse, 0x1b ;  /* 0x0000005722227211 */ /* 0x080fe400078fdaff */
[----:B------:R-:W-:Y:S01]  /*9750*/  LEA.HI.SX32 R36, R36, R87, 0x1b ;  /* 0x0000005724247211 */ /* 0x000fe200078fdaff */
[----:B------:R-:W2:Y:S01]  /*9760*/  LDS.U16 R57, [R12+0xa] ;  /* 0x00000a000c397984 */ /* 0x000ea20000000400 */
[----:B-1----:R-:W-:-:S02]  /*9770*/  IADD3 R50, R87, 0xe, RZ ;  /* 0x0000000e57327810 */ /* 0x002fc40007ffe0ff */
[-C--:B------:R-:W-:Y:S01]  /*9780*/  LEA.HI.SX32 R42, R42, R87.reuse, 0x1b ;  /* 0x000000572a2a7211 */ /* 0x080fe200078fdaff */
[----:B------:R-:W1:Y:S01]  /*9790*/  LDS.U16 R78, [R16+0xe] ;  /* 0x00000e00104e7984 */ /* 0x000e620000000400 */
[-C--:B------:R-:W-:Y:S01]  /*97a0*/  LEA.HI.SX32 R52, R52, R87.reuse, 0x1b ;  /* 0x0000005734347211 */ /* 0x080fe200078fdaff */
[----:B------:R-:W-:Y:S01]  /*97b0*/  FMUL.FTZ R62, R56, -1.4426950216293334961 ;  /* 0xbfb8aa3b383e7820 */ /* 0x000fe20000410000 */
[----:B------:R-:W-:Y:S01]  /*97c0*/  SHF.L.U32 R14, R14, 0x1, RZ ;  /* 0x000000010e0e7819 */ /* 0x000fe200000006ff */
[----:B------:R-:W3:Y:S01]  /*97d0*/  LDS.U16 R65, [R40+0x16] ;  /* 0x0000160028417984 */ /* 0x000ee20000000400 */
[----:B------:R-:W-:Y:S02]  /*97e0*/  SHF.L.U32 R34, R34, 0x1, RZ ;  /* 0x0000000122227819 */ /* 0x000fe400000006ff */
[----:B------:R-:W-:Y:S01]  /*97f0*/  SHF.L.U32 R36, R36, 0x1, RZ ;  /* 0x0000000124247819 */ /* 0x000fe200000006ff */
[----:B------:R-:W4:Y:S01]  /*9800*/  LDS.U16 R59, [R14+0xc] ;  /* 0x00000c000e3b7984 */ /* 0x000f220000000400 */
[----:B------:R-:W-:-:S02]  /*9810*/  LEA.HI.SX32 R50, R50, R87, 0x1b ;  /* 0x0000005732327211 */ /* 0x000fc400078fdaff */
[----:B------:R-:W-:Y:S01]  /*9820*/  SHF.L.U32 R42, R42, 0x1, RZ ;  /* 0x000000012a2a7819 */ /* 0x000fe200000006ff */
[----:B------:R-:W5:Y:S01]  /*9830*/  LDS.U16 R80, [R34+0x10] ;  /* 0x0000100022507984 */ /* 0x000f620000000400 */
[----:B------:R-:W-:Y:S01]  /*9840*/  SHF.L.U32 R52, R52, 0x1, RZ ;  /* 0x0000000134347819 */ /* 0x000fe200000006ff */
[----:B------:R-:W-:Y:S01]  /*9850*/  FMUL.FTZ R60, R54, -1.4426950216293334961 ;  /* 0xbfb8aa3b363c7820 */ /* 0x000fe20000410000 */
[----:B------:R-:W-:Y:S01]  /*9860*/  SHF.L.U32 R50, R50, 0x1, RZ ;  /* 0x0000000132327819 */ /* 0x000fe200000006ff */
[----:B------:R-:W5:Y:S01]  /*9870*/  LDS.U16 R61, [R36+0x12] ;  /* 0x00001200243d7984 */ /* 0x000f620000000400 */
[----:B------:R0:W-:Y:S03]  /*9880*/  MUFU.EX2 R84, R62 ;  /* 0x0000003e00547308 */ /* 0x0001e60000000800 */
[----:B------:R-:W5:Y:S04]  /*9890*/  LDS.U16 R79, [R42+0x18] ;  /* 0x000018002a4f7984 */ /* 0x000f680000000400 */
[----:B------:R-:W5:Y:S01]  /*98a0*/  LDS.U16 R63, [R50+0x1c] ;  /* 0x00001c00323f7984 */ /* 0x000f620000000400 */
[----:B------:R0:W1:Y:S03]  /*98b0*/  MUFU.EX2 R83, R60 ;  /* 0x0000003c00537308 */ /* 0x0000660000000800 */
[----:B0-----:R-:W0:Y:S04]  /*98c0*/  LDS.U16 R62, [R52+0x1e] ;  /* 0x00001e00343e7984 */ /* 0x001e280000000400 */
[----:B------:R-:W0:Y:S01]  /*98d0*/  LDS.U16 R60, [R46+0x1a] ;  /* 0x00001a002e3c7984 */ /* 0x000e220000000400 */
[----:B------:R-:W-:-:S02]  /*98e0*/  HADD2.F32 R58, -RZ, R58.H0_H0 ;  /* 0x2000003aff3a7230 */ /* 0x000fc40000004100 */
[----:B------:R-:W-:-:S03]  /*98f0*/  HADD2.F32 R64, -RZ, R64.H0_H0 ;  /* 0x20000040ff407230 */ /* 0x000fc60000004100 */
[----:B------:R-:W-:Y:S01]  /*9900*/  FMUL.FTZ R85, R58, -1.4426950216293334961 ;  /* 0xbfb8aa3b3a557820 */ /* 0x000fe20000410000 */
[----:B--2---:R-:W-:Y:S02]  /*9910*/  HADD2.F32 R57, -RZ, R57.H0_H0 ;  /* 0x20000039ff397230 */ /* 0x004fe40000004100 */
[----:B-1----:R-:W-:Y:S02]  /*9920*/  HADD2.F32 R78, -RZ, R78.H0_H0 ;  /* 0x2000004eff4e7230 */ /* 0x002fe40000004100 */
[----:B---3--:R-:W-:Y:S01]  /*9930*/  HADD2.F32 R65, -RZ, R65.H0_H0 ;  /* 0x20000041ff417230 */ /* 0x008fe20000004100 */
[----:B------:R-:W1:Y:S01]  /*9940*/  MUFU.EX2 R85, R85 ;  /* 0x0000005500557308 */ /* 0x000e620000000800 */
[----:B------:R-:W-:Y:S01]  /*9950*/  FMUL.FTZ R91, R64, -1.4426950216293334961 ;  /* 0xbfb8aa3b405b7820 */ /* 0x000fe20000410000 */
[----:B----4-:R-:W-:Y:S01]  /*9960*/  HADD2.F32 R59, -RZ, R59.H0_H0 ;  /* 0x2000003bff3b7230 */ /* 0x010fe20000004100 */
[----:B------:R-:W-:Y:S02]  /*9970*/  FMUL.FTZ R86, R57, -1.4426950216293334961 ;  /* 0xbfb8aa3b39567820 */ /* 0x000fe40000410000 */
[----:B------:R-:W-:Y:S01]  /*9980*/  FMUL.FTZ R88, R78, -1.4426950216293334961 ;  /* 0xbfb8aa3b4e587820 */ /* 0x000fe20000410000 */
[----:B-----5:R-:W-:Y:S01]  /*9990*/  HADD2.F32 R80, -RZ, R80.H0_H0 ;  /* 0x20000050ff507230 */ /* 0x020fe20000004100 */
[----:B------:R-:W-:Y:S01]  /*99a0*/  FMUL.FTZ R92, R65, -1.4426950216293334961 ;  /* 0xbfb8aa3b415c7820 */ /* 0x000fe20000410000 */
[----:B------:R-:W-:-:S02]  /*99b0*/  HADD2.F32 R61, -RZ, R61.H0_H0 ;  /* 0x2000003dff3d7230 */ /* 0x000fc40000004100 */
[----:B------:R-:W-:Y:S01]  /*99c0*/  HADD2.F32 R79, -RZ, R79.H0_H0 ;  /* 0x2000004fff4f7230 */ /* 0x000fe20000004100 */
[----:B------:R-:W-:Y:S01]  /*99d0*/  FMUL.FTZ R87, R59, -1.4426950216293334961 ;  /* 0xbfb8aa3b3b577820 */ /* 0x000fe20000410000 */
[----:B------:R-:W2:Y:S01]  /*99e0*/  MUFU.EX2 R91, R91 ;  /* 0x0000005b005b7308 */ /* 0x000ea20000000800 */
[----:B------:R-:W-:Y:S01]  /*99f0*/  FMUL.FTZ R89, R80, -1.4426950216293334961 ;  /* 0xbfb8aa3b50597820 */ /* 0x000fe20000410000 */
[----:B------:R-:W-:Y:S01]  /*9a00*/  HADD2.F32 R63, -RZ, R63.H0_H0 ;  /* 0x2000003fff3f7230 */ /* 0x000fe20000004100 */
[----:B------:R-:W-:Y:S01]  /*9a10*/  FMUL.FTZ R90, R61, -1.4426950216293334961 ;  /* 0xbfb8aa3b3d5a7820 */ /* 0x000fe20000410000 */
[----:B0-----:R-:W-:Y:S01]  /*9a20*/  HADD2.F32 R62, -RZ, R62.H0_H0 ;  /* 0x2000003eff3e7230 */ /* 0x001fe20000004100 */
[----:B------:R-:W-:-:S03]  /*9a30*/  FMUL.FTZ R93, R79, -1.4426950216293334961 ;  /* 0xbfb8aa3b4f5d7820 */ /* 0x000fc60000410000 */
[----:B------:R-:W0:Y:S01]  /*9a40*/  MUFU.EX2 R86, R86 ;  /* 0x0000005600567308 */ /* 0x000e220000000800 */
[----:B------:R-:W-:Y:S02]  /*9a50*/  FADD.FTZ R83, R83, 1 ;  /* 0x3f80000053537421 */ /* 0x000fe40000010000 */
[----:B------:R-:W-:Y:S01]  /*9a60*/  FMUL.FTZ R96, R62, -1.4426950216293334961 ;  /* 0xbfb8aa3b3e607820 */ /* 0x000fe20000410000 */
[----:B------:R-:W-:Y:S01]  /*9a70*/  HADD2.F32 R60, -RZ, R60.H0_H0 ;  /* 0x2000003cff3c7230 */ /* 0x000fe20000004100 */
[----:B------:R-:W-:-:S03]  /*9a80*/  FADD.FTZ R81, R81, 1 ;  /* 0x3f80000051517421 */ /* 0x000fc60000010000 */
[----:B------:R-:W3:Y:S01]  /*9a90*/  MUFU.EX2 R88, R88 ;  /* 0x0000005800587308 */ /* 0x000ee20000000800 */
[----:B------:R-:W-:Y:S02]  /*9aa0*/  FMUL.FTZ R95, R63, -1.4426950216293334961 ;  /* 0xbfb8aa3b3f5f7820 */ /* 0x000fe40000410000 */
[----:B------:R-:W-:Y:S02]  /*9ab0*/  FADD.FTZ R82, R82, 1 ;  /* 0x3f80000052527421 */ /* 0x000fe40000010000 */
[----:B------:R-:W-:-:S03]  /*9ac0*/  FMUL.FTZ R94, R60, -1.4426950216293334961 ;  /* 0xbfb8aa3b3c5e7820 */ /* 0x000fc60000410000 */
[----:B------:R-:W4:Y:S01]  /*9ad0*/  MUFU.EX2 R92, R92 ;  /* 0x0000005c005c7308 */ /* 0x000f220000000800 */
[----:B-1----:R-:W-:-:S07]  /*9ae0*/  FADD.FTZ R85, R85, 1 ;  /* 0x3f80000055557421 */ /* 0x002fce0000010000 */
[----:B------:R-:W1:Y:S08]  /*9af0*/  MUFU.EX2 R87, R87 ;  /* 0x0000005700577308 */ /* 0x000e700000000800 */
[----:B------:R-:W5:Y:S08]  /*9b00*/  MUFU.EX2 R89, R89 ;  /* 0x0000005900597308 */ /* 0x000f700000000800 */
[----:B------:R-:W0:Y:S08]  /*9b10*/  MUFU.EX2 R90, R90 ;  /* 0x0000005a005a7308 */ /* 0x000e300000000800 */
[----:B------:R-:W0:Y:S08]  /*9b20*/  MUFU.EX2 R93, R93 ;  /* 0x0000005d005d7308 */ /* 0x000e300000000800 */
[----:B------:R-:W0:Y:S08]  /*9b30*/  MUFU.RCP R83, R83 ;  /* 0x0000005300537308 */ /* 0x000e300000001000 */
[----:B------:R-:W-:Y:S08]  /*9b40*/  MUFU.EX2 R96, R96 ;  /* 0x0000006000607308 */ /* 0x000ff00000000800 */
[----:B------:R-:W0:Y:S08]  /*9b50*/  MUFU.RCP R81, R81 ;  /* 0x0000005100517308 */ /* 0x000e300000001000 */
[----:B------:R-:W0:Y:S01]  /*9b60*/  MUFU.RCP R97, R82 ;  /* 0x0000005200617308 */ /* 0x000e220000001000 */
[----:B------:R-:W-:-:S07]  /*9b70*/  FADD.FTZ R84, R84, 1 ;  /* 0x3f80000054547421 */ /* 0x000fce0000010000 */
[----:B------:R-:W1:Y:S01]  /*9b80*/  MUFU.EX2 R95, R95 ;  /* 0x0000005f005f7308 */ /* 0x000e620000000800 */
[----:B--2---:R-:W-:-:S07]  /*9b90*/  FADD.FTZ R91, R91, 1 ;  /* 0x3f8000005b5b7421 */ /* 0x004fce0000010000 */
[----:B------:R-:W2:Y:S01]  /*9ba0*/  MUFU.EX2 R94, R94 ;  /* 0x0000005e005e7308 */ /* 0x000ea20000000800 */
[----:B0-----:R-:W-:Y:S02]  /*9bb0*/  FADD.FTZ R86, R86, 1 ;  /* 0x3f80000056567421 */ /* 0x001fe40000010000 */
[----:B---3--:R-:W-:Y:S02]  /*9bc0*/  FADD.FTZ R88, R88, 1 ;  /* 0x3f80000058587421 */ /* 0x008fe40000010000 */
[----:B----4-:R-:W-:-:S03]  /*9bd0*/  FADD.FTZ R92, R92, 1 ;  /* 0x3f8000005c5c7421 */ /* 0x010fc60000010000 */
[----:B------:R-:W0:Y:S01]  /*9be0*/  MUFU.RCP R85, R85 ;  /* 0x0000005500557308 */ /* 0x000e220000001000 */
[----:B-1----:R-:W-:Y:S02]  /*9bf0*/  FADD.FTZ R87, R87, 1 ;  /* 0x3f80000057577421 */ /* 0x002fe40000010000 */
[----:B-----5:R-:W-:Y:S02]  /*9c00*/  FADD.FTZ R89, R89, 1 ;  /* 0x3f80000059597421 */ /* 0x020fe40000010000 */
[----:B------:R-:W-:-:S03]  /*9c10*/  FADD.FTZ R90, R90, 1 ;  /* 0x3f8000005a5a7421 */ /* 0x000fc60000010000 */
[----:B------:R-:W1:Y:S01]  /*9c20*/  MUFU.RCP R99, R84 ;  /* 0x0000005400637308 */ /* 0x000e620000001000 */
[----:B------:R-:W-:Y:S02]  /*9c30*/  FADD.FTZ R93, R93, 1 ;  /* 0x3f8000005d5d7421 */ /* 0x000fe40000010000 */
[----:B------:R-:W-:Y:S02]  /*9c40*/  FMUL.FTZ R54, R54, R83 ;  /* 0x0000005336367220 */ /* 0x000fe40000410000 */
[----:B------:R-:W-:-:S03]  /*9c50*/  FMUL.FTZ R44, R44, R81 ;  /* 0x000000512c2c7220 */ /* 0x000fc60000410000 */
[----:B------:R-:W3:Y:S01]  /*9c60*/  MUFU.RCP R101, R88 ;  /* 0x0000005800657308 */ /* 0x000ee20000001000 */
[----:B------:R-:W-:Y:S02]  /*9c70*/  FADD.FTZ R96, R96, 1 ;  /* 0x3f80000060607421 */ /* 0x000fe40000010000 */
[----:B------:R-:W-:Y:S02]  /*9c80*/  FMUL.FTZ R81, R48, R97 ;  /* 0x0000006130517220 */ /* 0x000fe40000410000 */
[----:B------:R-:W-:-:S03]  /*9c90*/  FADD.FTZ R95, R95, 1 ;  /* 0x3f8000005f5f7421 */ /* 0x000fc60000010000 */
[----:B------:R-:W4:Y:S01]  /*9ca0*/  MUFU.RCP R91, R91 ;  /* 0x0000005b005b7308 */ /* 0x000f220000001000 */
[----:B------:R-:W-:Y:S02]  /*9cb0*/  FMUL.FTZ R54, R54, R31 ;  /* 0x0000001f36367220 */ /* 0x000fe40000410000 */
[----:B--2---:R-:W-:-:S05]  /*9cc0*/  FADD.FTZ R94, R94, 1 ;  /* 0x3f8000005e5e7421 */ /* 0x004fca0000010000 */
[----:B------:R-:W2:Y:S01]  /*9cd0*/  MUFU.RCP R86, R86 ;  /* 0x0000005600567308 */ /* 0x000ea20000001000 */
[----:B------:R-:W-:-:S07]  /*9ce0*/  FMUL.FTZ R81, R81, R32 ;  /* 0x0000002051517220 */ /* 0x000fce0000410000 */
[----:B------:R-:W5:Y:S01]  /*9cf0*/  MUFU.RCP R92, R92 ;  /* 0x0000005c005c7308 */ /* 0x000f620000001000 */
[----:B0-----:R-:W-:-:S07]  /*9d00*/  FMUL.FTZ R58, R58, R85 ;  /* 0x000000553a3a7220 */ /* 0x001fce0000410000 */
[----:B------:R-:W0:Y:S08]  /*9d10*/  MUFU.RCP R98, R87 ;  /* 0x0000005700627308 */ /* 0x000e300000001000 */
[----:B------:R-:W0:Y:S08]  /*9d20*/  MUFU.RCP R82, R93 ;  /* 0x0000005d00527308 */ /* 0x000e300000001000 */
[----:B------:R-:W0:Y:S08]  /*9d30*/  MUFU.RCP R89, R89 ;  /* 0x0000005900597308 */ /* 0x000e300000001000 */
[----:B------:R-:W0:Y:S08]  /*9d40*/  MUFU.RCP R90, R90 ;  /* 0x0000005a005a7308 */ /* 0x000e300000001000 */
[----:B------:R-:W0:Y:S01]  /*9d50*/  MUFU.RCP R31, R96 ;  /* 0x00000060001f7308 */ /* 0x000e220000001000 */
[----:B------:R-:W-:-:S07]  /*9d60*/  FMUL.FTZ R44, R44, R33 ;  /* 0x000000212c2c7220 */ /* 0x000fce0000410000 */
[----:B------:R-:W0:Y:S01]  /*9d70*/  MUFU.RCP R32, R95 ;  /* 0x0000005f00207308 */ /* 0x000e220000001000 */
[----:B-1----:R-:W-:Y:S02]  /*9d80*/  FMUL.FTZ R33, R56, R99 ;  /* 0x0000006338217220 */ /* 0x002fe40000410000 */
[----:B------:R-:W-:-:S05]  /*9d90*/  FMUL.FTZ R58, R58, R29 ;  /* 0x0000001d3a3a7220 */ /* 0x000fca0000410000 */
[----:B------:R-:W1:Y:S01]  /*9da0*/  MUFU.RCP R87, R94 ;  /* 0x0000005e00577308 */ /* 0x000e620000001000 */
[----:B---3--:R-:W-:Y:S02]  /*9db0*/  FMUL.FTZ R29, R78, R101 ;  /* 0x000000654e1d7220 */ /* 0x008fe40000410000 */
[----:B----4-:R-:W-:Y:S02]  /*9dc0*/  FMUL.FTZ R64, R64, R91 ;  /* 0x0000005b40407220 */ /* 0x010fe40000410000 */
[----:B--2---:R-:W-:Y:S02]  /*9dd0*/  FMUL.FTZ R57, R57, R86 ;  /* 0x0000005639397220 */ /* 0x004fe40000410000 */
[----:B------:R-:W-:Y:S02]  /*9de0*/  FMUL.FTZ R33, R33, R30 ;  /* 0x0000001e21217220 */ /* 0x000fe40000410000 */
[----:B-----5:R-:W-:Y:S02]  /*9df0*/  FMUL.FTZ R65, R65, R92 ;  /* 0x0000005c41417220 */ /* 0x020fe40000410000 */
[----:B0-----:R-:W-:-:S02]  /*9e00*/  FMUL.FTZ R30, R59, R98 ;  /* 0x000000623b1e7220 */ /* 0x001fc40000410000 */
[----:B------:R-:W-:Y:S02]  /*9e10*/  FMUL.FTZ R29, R29, R26 ;  /* 0x0000001a1d1d7220 */ /* 0x000fe40000410000 */
[----:B------:R-:W-:Y:S02]  /*9e20*/  FMUL.FTZ R26, R79, R82 ;  /* 0x000000524f1a7220 */ /* 0x000fe40000410000 */
[----:B------:R-:W-:Y:S01]  /*9e30*/  FMUL.FTZ R64, R64, R23 ;  /* 0x0000001740407220 */ /* 0x000fe20000410000 */
[----:B------:R-:W-:Y:S01]  /*9e40*/  F2FP.PACK_AB R44, R81, R44 ;  /* 0x0000002c512c723e */ /* 0x000fe200000000ff */
[----:B------:R-:W-:Y:S01]  /*9e50*/  BAR.SYNC.DEFER_BLOCKING 0x0 ;  /* 0x0000000000007b1d */ /* 0x000fe20000010000 */
[----:B------:R-:W-:Y:S02]  /*9e60*/  FMUL.FTZ R80, R80, R89 ;  /* 0x0000005950507220 */ /* 0x000fe40000410000 */
[----:B------:R-:W-:Y:S02]  /*9e70*/  FMUL.FTZ R57, R57, R28 ;  /* 0x0000001c39397220 */ /* 0x000fe40000410000 */
[----:B------:R-:W-:-:S02]  /*9e80*/  FMUL.FTZ R61, R61, R90 ;  /* 0x0000005a3d3d7220 */ /* 0x000fc40000410000 */
[----:B------:R-:W-:Y:S02]  /*9e90*/  FMUL.FTZ R23, R62, R31 ;  /* 0x0000001f3e177220 */ /* 0x000fe40000410000 */
[----:B------:R-:W-:Y:S01]  /*9ea0*/  FMUL.FTZ R65, R65, R22 ;  /* 0x0000001641417220 */ /* 0x000fe20000410000 */
[----:B------:R-:W-:Y:S01]  /*9eb0*/  F2FP.PACK_AB R33, R33, R54 ;  /* 0x000000362121723e */ /* 0x000fe200000000ff */
[----:B------:R-:W-:Y:S02]  /*9ec0*/  FMUL.FTZ R30, R30, R27 ;  /* 0x0000001b1e1e7220 */ /* 0x000fe40000410000 */
[----:B------:R-:W-:Y:S02]  /*9ed0*/  FMUL.FTZ R22, R63, R32 ;  /* 0x000000203f167220 */ /* 0x000fe40000410000 */
[----:B------:R-:W-:Y:S01]  /*9ee0*/  FMUL.FTZ R26, R26, R21 ;  /* 0x000000151a1a7220 */ /* 0x000fe20000410000 */
[----:B------:R-:W-:Y:S01]  /*9ef0*/  F2FP.PACK_AB R57, R57, R58 ;  /* 0x0000003a3939723e */ /* 0x000fe200000000ff */
[----:B------:R-:W-:-:S02]  /*9f00*/  FMUL.FTZ R80, R80, R25 ;  /* 0x0000001950507220 */ /* 0x000fc40000410000 */
[----:B------:R-:W-:Y:S02]  /*9f10*/  FMUL.FTZ R61, R61, R24 ;  /* 0x000000183d3d7220 */ /* 0x000fe40000410000 */
[----:B-1----:R-:W-:Y:S02]  /*9f20*/  FMUL.FTZ R21, R60, R87 ;  /* 0x000000573c157220 */ /* 0x002fe40000410000 */
[----:B------:R-:W-:Y:S01]  /*9f30*/  FMUL.FTZ R23, R23, R18 ;  /* 0x0000001217177220 */ /* 0x000fe20000410000 */
[----:B------:R-:W-:Y:S01]  /*9f40*/  PRMT R18, R44, 0x7632, R18 ;  /* 0x000076322c127816 */ /* 0x000fe20000000012 */
[----:B------:R-:W-:Y:S01]  /*9f50*/  FMUL.FTZ R22, R22, R19 ;  /* 0x0000001316167220 */ /* 0x000fe20000410000 */
[----:B------:R-:W-:Y:S01]  /*9f60*/  PRMT R19, R33, 0x7632, R19 ;  /* 0x0000763221137816 */ /* 0x000fe20000000013 */
[----:B------:R-:W-:Y:S01]  /*9f70*/  FMUL.FTZ R21, R21, R20 ;  /* 0x0000001415157220 */ /* 0x000fe20000410000 */
[----:B------:R-:W-:Y:S01]  /*9f80*/  F2FP.PACK_AB R29, R29, R30 ;  /* 0x0000001e1d1d723e */ /* 0x000fe200000000ff */
[----:B------:R-:W-:Y:S01]  /*9f90*/  STS.U16 [R66], R44 ;  /* 0x0000002c42007388 */ /* 0x000fe20000000400 */
[----:B------:R-:W-:-:S02]  /*9fa0*/  PRMT R20, R57, 0x7632, R20 ;  /* 0x0000763239147816 */ /* 0x000fc40000000014 */
[----:B------:R-:W-:Y:S01]  /*9fb0*/  F2FP.PACK_AB R61, R61, R80 ;  /* 0x000000503d3d723e */ /* 0x000fe200000000ff */
[----:B------:R0:W-:Y:S01]  /*9fc0*/  STS.U16 [R6+0x2], R18 ;  /* 0x0000021206007388 */ /* 0x0001e20000000400 */
[----:B------:R-:W-:Y:S02]  /*9fd0*/  PRMT R24, R29, 0x7632, R24 ;  /* 0x000076321d187816 */ /* 0x000fe40000000018 */
[----:B------:R-:W-:Y:S01]  /*9fe0*/  F2FP.PACK_AB R64, R65, R64 ;  /* 0x000000404140723e */ /* 0x000fe200000000ff */
[----:B------:R-:W-:Y:S01]  /*9ff0*/  STS.U16 [R7+0x4], R33 ;  /* 0x0000042107007388 */ /* 0x000fe20000000400 */
[----:B------:R-:W-:-:S03]  /*a000*/  F2FP.PACK_AB R21, R21, R26 ;  /* 0x0000001a1515723e */ /* 0x000fc600000000ff */
[----:B------:R-:W-:Y:S01]  /*a010*/  STS.U16 [R8+0x6], R19 ;  /* 0x0000061308007388 */ /* 0x000fe20000000400 */
[----:B0-----:R-:W-:-:S03]  /*a020*/  PRMT R18, R61, 0x7632, R18 ;  /* 0x000076323d127816 */ /* 0x001fc60000000012 */
[----:B------:R-:W-:Y:S01]  /*a030*/  STS.U16 [R9+0x8], R57 ;  /* 0x0000083909007388 */ /* 0x000fe20000000400 */
[----:B------:R-:W-:-:S03]  /*a040*/  F2FP.PACK_AB R22, R23, R22 ;  /* 0x000000161716723e */ /* 0x000fc600000000ff */
[----:B------:R0:W-:Y:S01]  /*a050*/  STS.U16 [R12+0xa], R20 ;  /* 0x00000a140c007388 */ /* 0x0001e20000000400 */
[----:B------:R-:W-:-:S03]  /*a060*/  PRMT R6, R21, 0x7632, R6 ;  /* 0x0000763215067816 */ /* 0x000fc60000000006 */
[----:B------:R-:W-:Y:S01]  /*a070*/  STS.U16 [R14+0xc], R29 ;  /* 0x00000c1d0e007388 */ /* 0x000fe20000000400 */
[----:B------:R-:W-:-:S03]  /*a080*/  PRMT R26, R22, 0x7632, R26 ;  /* 0x00007632161a7816 */ /* 0x000fc6000000001a */
[----:B------:R-:W-:Y:S01]  /*a090*/  STS.U16 [R16+0xe], R24 ;  /* 0x00000e1810007388 */ /* 0x000fe20000000400 */
[----:B0-----:R-:W-:-:S03]  /*a0a0*/  PRMT R20, R64, 0x7632, R20 ;  /* 0x0000763240147816 */ /* 0x001fc60000000014 */
        /* <DEDUP_REMOVED lines=27> */
[----:B------:R-:W1:Y:S01]  /*a260*/  LDS R12, [0x1080] ;  /* 0x00108000ff0c7984 */ /* 0x000e620000000800 */
[----:B------:R-:W-:-:S02]  /*a270*/  ULDC UR8, c[0x0][0x210] ;  /* 0x0000840000087ab9 */ /* 0x000fc40000000800 */
[----:B------:R-:W-:Y:S01]  /*a280*/  UIMAD UR8, UR21, UR8, URZ ;  /* 0x00000008150872a4 */ /* 0x000fe2000f8e023f */
[----:B0-----:R-:W-:-:S05]  /*a290*/  IMAD.WIDE.U32 R6, R76, c[0x0][0x210], RZ ;  /* 0x000084004c067a25 */ /* 0x001fca00078e00ff */
[----:B------:R-:W-:Y:S01]  /*a2a0*/  MOV R9, UR8 ;  /* 0x0000000800097c02 */ /* 0x000fe20008000f00 */
[----:B------:R-:W-:Y:S04]  /*a2b0*/  BSSY B0, `(.L_x_265) ;  /* 0x0000010000007945 */ /* 0x000fe80003800000 */
[----:B------:R-:W-:-:S05]  /*a2c0*/  IMAD R9, R76, c[0x0][0x214], R9 ;  /* 0x000085004c097a24 */ /* 0x000fca00078e0209 */
[----:B------:R-:W-:Y:S02]  /*a2d0*/  IADD3 R33, R7, R9, RZ ;  /* 0x0000000907217210 */ /* 0x000fe40007ffe0ff */
[----:B-1----:R-:W-:-:S13]  /*a2e0*/  ISETP.GE.AND P0, PT, R71, R12, PT ;  /* 0x0000000c4700720c */ /* 0x002fda0003f06270 */
        /* <DEDUP_REMOVED lines=12> */
.L_x_266:
[----:B------:R-:W-:Y:S05]  /*a3b0*/  BSYNC B0 ;  /* 0x0000000000007941 */ /* 0x000fea0003800000 */
.L_x_265:
[----:B------:R-:W2:Y:S04]  /*a3c0*/  LDL.LU R14, [R1+0x4] ;  /* 0x00000400010e7983 */ /* 0x000ea80000300800 */
[----:B0-----:R-:W3:Y:S01]  /*a3d0*/  LDL.LU R8, [R1] ;  /* 0x0000000001087983 */ /* 0x001ee20000300800 */
[----:B------:R-:W-:Y:S01]  /*a3e0*/  ULDC UR8, c[0x0][0x218] ;  /* 0x0000860000087ab9 */ /* 0x000fe20000000800 */
[----:B------:R-:W-:Y:S01]  /*a3f0*/  MOV R4, R6 ;  /* 0x0000000600047202 */ /* 0x000fe20000000f00 */
[----:B------:R-:W-:Y:S01]  /*a400*/  UIMAD UR8, UR20, UR8, URZ ;  /* 0x00000008140872a4 */ /* 0x000fe2000f8e023f */
[----:B------:R-:W-:Y:S01]  /*a410*/  MOV R5, R33 ;  /* 0x0000002100057202 */ /* 0x000fe20000000f00 */
[----:B------:R-:W-:Y:S01]  /*a420*/  UIADD3 UR6, UP0, UR6, 0x1000, URZ ;  /* 0x0000100006067890 */ /* 0x000fe2000ff1e03f */
[----:B------:R-:W-:-:S02]  /*a430*/  ISETP.GE.AND P3, PT, R11, R12, PT ;  /* 0x0000000c0b00720c */ /* 0x000fc40003f66270 */
[-C--:B------:R-:W-:Y:S01]  /*a440*/  ISETP.GE.AND P2, PT, R39, R12.reuse, PT ;  /* 0x0000000c2700720c */ /* 0x080fe20003f46270 */
[----:B------:R-:W-:Y:S01]  /*a450*/  IMAD.WIDE.U32 R4, R77, c[0x0][0x218], R4 ;  /* 0x000086004d047a25 */ /* 0x000fe200078e0004 */
[----:B------:R-:W-:Y:S01]  /*a460*/  MOV R6, UR8 ;  /* 0x0000000800067c02 */ /* 0x000fe20008000f00 */
[----:B------:R-:W-:Y:S01]  /*a470*/  UIADD3.X UR7, URZ, UR7, URZ, UP0, !UPT ;  /* 0x000000073f077290 */ /* 0x000fe200087fe43f */
[----:B------:R-:W-:Y:S02]  /*a480*/  ISETP.GE.AND P4, PT, R13, R12, PT ;  /* 0x0000000c0d00720c */ /* 0x000fe40003f86270 */
[----:B------:R-:W-:Y:S01]  /*a490*/  IADD3 R7, P0, R2, R4, RZ ;  /* 0x0000000402077210 */ /* 0x000fe20007f1e0ff */
[----:B------:R-:W-:Y:S01]  /*a4a0*/  IMAD R9, R77, c[0x0][0x21c], R6 ;  /* 0x000087004d097a24 */ /* 0x000fe200078e0206 */
[----:B------:R-:W-:Y:S02]  /*a4b0*/  IADD3 R2, P1, R10, c[0x0][0x270], RZ ;  /* 0x00009c000a027a10 */ /* 0x000fe40007f3e0ff */
[----:B------:R-:W-:-:S02]  /*a4c0*/  ISETP.GE.AND P5, PT, R15, R12, PT ;  /* 0x0000000c0f00720c */ /* 0x000fc40003fa6270 */
[----:B------:R-:W-:Y:S02]  /*a4d0*/  IADD3.X R3, R3, R9, R5, P0, !PT ;  /* 0x0000000903037210 */ /* 0x000fe400007fe405 */
[----:B------:R-:W-:Y:S02]  /*a4e0*/  IADD3.X R0, R0, c[0x0][0x274], RZ, P1, !PT ;  /* 0x00009d0000007a10 */ /* 0x000fe40000ffe4ff */
[----:B------:R-:W-:Y:S02]  /*a4f0*/  LEA R2, P0, R7, R2, 0x1 ;  /* 0x0000000207027211 */ /* 0x000fe400078008ff */
[----:B------:R-:W-:Y:S02]  /*a500*/  ISETP.GE.AND P6, PT, R17, R12, PT ;  /* 0x0000000c1100720c */ /* 0x000fe40003fc6270 */
[----:B------:R-:W-:Y:S02]  /*a510*/  LEA.HI.X R3, R7, R0, R3, 0x1, P0 ;  /* 0x0000000007037211 */ /* 0x000fe400000f0c03 */
[----:B------:R-:W-:-:S02]  /*a520*/  ISETP.GE.AND P0, PT, R35, R12, PT ;  /* 0x0000000c2300720c */ /* 0x000fc40003f06270 */
        /* <DEDUP_REMOVED lines=21> */
[----:B------:R0:W-:Y:S01]  /*a680*/  @!P1 STG.E.U16 [R2.64+0x140], R23 ;  /* 0x0001401702009986 */ /* 0x0001e2000c10150c */
[----:B------:R-:W-:-:S03]  /*a690*/  ISETP.GE.AND P1, PT, R51, R12, PT ;  /* 0x0000000c3300720c */ /* 0x000fc60003f26270 */
[----:B------:R0:W-:Y:S01]  /*a6a0*/  @!P0 STG.E.U16 [R2.64+0x2c0], R29 ;  /* 0x0002c01d02008986 */ /* 0x0001e2000c10150c */
[----:B------:R-:W-:-:S09]  /*a6b0*/  ISETP.GE.AND P0, PT, R72, c[0x0][0x174], PT ;  /* 0x00005d0048007a0c */ /* 0x000fd20003f06270 */
[----:B------:R0:W-:Y:S01]  /*a6c0*/  @!P1 STG.E.U16 [R2.64+0x300], R145 ;  /* 0x0003009102009986 */ /* 0x0001e2000c10150c */
[----:B------:R-:W-:-:S04]  /*a6d0*/  IADD3 R70, P1, R70, 0x2000, RZ ;  /* 0x0000200046467810 */ /* 0x000fc80007f3e0ff */
[----:B------:R-:W-:Y:S02]  /*a6e0*/  IADD3.X R69, RZ, R69, RZ, P1, !PT ;  /* 0x00000045ff457210 */ /* 0x000fe40000ffe4ff */
[----:B--2---:R-:W-:-:S04]  /*a6f0*/  IADD3 R14, P2, R14, 0x1000, RZ ;  /* 0x000010000e0e7810 */ /* 0x004fc80007f5e0ff */
[----:B---3--:R-:W-:Y:S01]  /*a700*/  IADD3.X R8, RZ, R8, RZ, P2, !PT ;  /* 0x00000008ff087210 */ /* 0x008fe200017fe4ff */
[----:B------:R0:W-:Y:S04]  /*a710*/  STL [R1+0x4], R14 ;  /* 0x0000040e01007387 */ /* 0x0001e80000100800 */
[----:B------:R0:W-:Y:S01]  /*a720*/  STL [R1], R8 ;  /* 0x0000000801007387 */ /* 0x0001e20000100800 */
[----:B------:R-:W-:Y:S01]  /*a730*/  @P0 CALL.REL.NOINC `(.L_x_267) ;  /* 0x0000001000000944 */ /* 0x000fe20003c00000 */
[----:B------:R-:W-:Y:S05]  /*a740*/  BRA `(.L_x_268) ;  /* 0xffff5f8000007947 */ /* 0x000fea000383ffff */
.L_x_267:
[----:B------:R-:W-:Y:S05]  /*a750*/  EXIT ;  /* 0x000000000000794d */ /* 0x000fea0003800000 */
.L_x_269:
        /* <DEDUP_REMOVED lines=10> */
.L_x_5325:


//--------------------- .text._Z25selective_scan_fwd_kernelI32Selective_Scan_fwd_kernel_traitsILi128ELi16ELi1ELb0ELb1ELb1ELb0EN3c104HalfENS1_7complexIfEEEEv13SSMParamsBase --------------------------
	.section	.text._Z25selective_scan_fwd_kernelI32Selective_Scan_fwd_kernel_traitsILi128ELi16ELi1ELb0ELb1ELb1ELb0EN3c104HalfENS1_7complexIfEEEEv13SSMParamsBase,"ax",@progbits
	.sectioninfo	@"SHI_REGISTERS=168"
	.align	128
        .global         _Z25selective_scan_fwd_kernelI32Selective_Scan_fwd_kernel_traitsILi128ELi16ELi1ELb0ELb1ELb1ELb0EN3c104HalfENS1_7complexIfEEEEv13SSMParamsBase
        .type           _Z25selective_scan_fwd_kernelI32Selective_Scan_fwd_kernel_traitsILi128ELi16ELi1ELb0ELb1ELb1ELb0EN3c104HalfENS1_7complexIfEEEEv13SSMParamsBase,@function
        .size           _Z25selective_scan_fwd_kernelI32Selective_Scan_fwd_kernel_traitsILi128ELi16ELi1ELb0ELb1ELb1ELb0EN3c104HalfENS1_7complexIfEEEEv13SSMParamsBase,(.L_x_5326 - _Z25selective_scan_fwd_kernelI32Selective_Scan_fwd_kernel_traitsILi128ELi16ELi1ELb0ELb1ELb1ELb0EN3c104HalfENS1_7complexIfEEEEv13SSMParamsBase)
        .other          _Z25selective_scan_fwd_kernelI32Selective_Scan_fwd_kernel_traitsILi128ELi16ELi1ELb0ELb1ELb1ELb0EN3c104HalfENS1_7complexIfEEEEv13SSMParamsBase,@"STO_CUDA_ENTRY STV_DEFAULT"
_Z25selective_scan_fwd_kernelI32Selective_Scan_fwd_kernel_traitsILi128ELi16ELi1ELb0ELb1ELb1ELb0EN3c104HalfENS1_7complexIfEEEEv13SSMParamsBase:
.text._Z25selective_scan_fwd_kernelI32Selective_Scan_fwd_kernel_traitsILi128ELi16ELi1ELb0ELb1ELb1ELb0EN3c104HalfENS1_7complexIfEEEEv13SSMParamsBase:
[----:B------:R-:W-:Y:S02]  /*0000*/  MOV R1, c[0x0][0x28] ;  /* 0x00000a0000017a02 */ /* 0x000fe40000000f00 */
[----:B------:R-:W0:Y:S01]  /*0010*/  S2UR UR4, SR_CTAID.Y ;  /* 0x00000000000479c3 */ /* 0x000e220000002600 */
[----:B------:R-:W-:Y:S01]  /*0020*/  ISETP.NE.U32.AND P0, PT, RZ, c[0x0][0x238], PT ;  /* 0x00008e00ff007a0c */ /* 0x000fe20003f05070 */
[----:B------:R-:W-:Y:S01]  /*0030*/  ULDC.64 UR18, c[0x0][0x118] ;  /* 0x0000460000127ab9 */ /* 0x000fe20000000a00 */
[----:B------:R-:W-:Y:S02]  /*0040*/  IABS R9, c[0x0][0x178] ;  /* 0x00005e0000097a13 */ /* 0x000fe40000000000 */
[----:B------:R-:W-:Y:S01]  /*0050*/  ISETP.NE.U32.AND P1, PT, RZ, c[0x0][0x250], PT ;  /* 0x00009400ff007a0c */ /* 0x000fe20003f25070 */
[----:B------:R-:W-:Y:S01]  /*0060*/  ULDC UR10, c[0x0][0x1d0] ;  /* 0x00007400000a7ab9 */ /* 0x000fe20000000800 */
[----:B------:R-:W-:Y:S01]  /*0070*/  ISETP.NE.AND.EX P0, PT, RZ, c[0x0][0x23c], PT, P0 ;  /* 0x00008f00ff007a0c */ /* 0x000fe20003f05300 */
[----:B------:R-:W-:Y:S01]  /*0080*/  ULDC UR16, c[0x0][0x1d4] ;  /* 0x0000750000107ab9 */ /* 0x000fe20000000800 */
[----:B------:R-:W-:Y:S01]  /*0090*/  IADD3 R1, R1, -0x18, RZ ;  /* 0xffffffe801017810 */ /* 0x000fe20007ffe0ff */
[----:B------:R-:W-:-:S02]  /*00a0*/  ULDC UR13, c[0x0][0x1d0] ;  /* 0x00007400000d7ab9 */ /* 0x000fc40000000800 */
[----:B------:R-:W-:Y:S02]  /*00b0*/  ULDC UR11, c[0x0][0x1d8] ;  /* 0x00007600000b7ab9 */ /* 0x000fe40000000800 */
[----:B------:R-:W-:Y:S02]  /*00c0*/  ULDC UR17, c[0x0][0x1d8] ;  /* 0x0000760000117ab9 */ /* 0x000fe40000000800 */
[----:B------:R-:W-:Y:S01]  /*00d0*/  ULDC.64 UR22, c[0x0][0x240] ;  /* 0x0000900000167ab9 */ /* 0x000fe20000000a00 */
[----:B0-----:R-:W-:Y:S01]  /*00e0*/  MOV R0, UR4 ;  /* 0x0000000400007c02 */ /* 0x001fe20008000f00 */
[----:B------:R-:W0:Y:S01]  /*00f0*/  R2UR UR24, R9 ;  /* 0x00000000091873c2 */ /* 0x000e2200000e0000 */
[----:B------:R-:W-:Y:S02]  /*0100*/  ISETP.NE.AND.EX P1, PT, RZ, c[0x0][0x254], PT, P1 ;  /* 0x00009500ff007a0c */ /* 0x000fe40003f25310 */
[----:B------:R-:W-:-:S05]  /*0110*/  @P0 LEA R4, P2, R0, c[0x0][0x238], 0x2 ;  /* 0x00008e0000040a11 */ /* 0x000fca00078410ff */
[----:B------:R-:W1:Y:S06]  /*0120*/  R2UR UR9, R0 ;  /* 0x00000000000973c2 */ /* 0x000e6c00000e0000 */
[----:B------:R-:W-:Y:S01]  /*0130*/  @P1 LEA R2, P3, R0, c[0x0][0x250], 0x2 ;  /* 0x0000940000021a11 */ /* 0x000fe200078610ff */
[----:B-1----:R-:W-:-:S06]  /*0140*/  USHF.R.S32.HI UR21, URZ, 0x1f, UR9 ;  /* 0x0000001f3f157899 */ /* 0x002fcc0008011409 */
[----:B------:R-:W-:Y:S01]  /*0150*/  MOV R5, UR21 ;  /* 0x0000001500057c02 */ /* 0x000fe20008000f00 */
[----:B0-----:R-:W0:Y:S01]  /*0160*/  I2F.RP R6, UR24 ;  /* 0x0000001800067d06 */ /* 0x001e220008209400 */
[----:B------:R-:W1:Y:S01]  /*0170*/  S2UR UR4, SR_CTAID.X ;  /* 0x00000000000479c3 */ /* 0x000e620000002500 */
[----:B------:R-:W-:Y:S01]  /*0180*/  IMAD.U32 R3, RZ, RZ, UR21 ;  /* 0x00000015ff037e24 */ /* 0x000fe2000f8e00ff */
[----:B------:R-:W-:-:S04]  /*0190*/  @P0 LEA.HI.X R5, R0, c[0x0][0x23c], R5, 0x2, P2 ;  /* 0x00008f0000050a11 */ /* 0x000fc800010f1405 */
[----:B------:R-:W-:Y:S01]  /*01a0*/  @P1 LEA.HI.X R3, R0, c[0x0][0x254], R3, 0x2, P3 ;  /* 0x0000950000031a11 */ /* 0x000fe200018f1403 */
[----:B------:R2:W5:Y:S04]  /*01b0*/  @P0 LDG.E R4, [R4.64] ;  /* 0x0000001204040981 */ /* 0x000568000c1e1900 */
[----:B------:R1:W5:Y:S01]  /*01c0*/  @P1 LDG.E R8, [R2.64] ;  /* 0x0000001202081981 */ /* 0x000362000c1e1900 */
[----:B0-----:R-:W0:Y:S02]  /*01d0*/  MUFU.RCP R6, R6 ;  /* 0x0000000600067308 */ /* 0x001e240000001000 */
[----:B0-----:R-:W-:-:S06]  /*01e0*/  IADD3 R7, R6, 0xffffffe, RZ ;  /* 0x0ffffffe06077810 */ /* 0x001fcc0007ffe0ff */
[----:B------:R-:W0:Y:S01]  /*01f0*/  F2I.FTZ.U32.TRUNC.NTZ R7, R7 ;  /* 0x0000000700077305 */ /* 0x000e22000021f000 */
[----:B-1----:R-:W-:Y:S02]  /*0200*/  MOV R2, UR4 ;  /* 0x0000000400027c02 */ /* 0x002fe40008000f00 */
[----:B------:R-:W-:Y:S02]  /*0210*/  IABS R3, R0 ;  /* 0x0000000000037213 */ /* 0x000fe40000000000 */
[----:B------:R-:W1:Y:S08]  /*0220*/  R2UR UR14, R2 ;  /* 0x00000000020e73c2 */ /* 0x000e7000000e0000 */
[----:B0-----:R-:W0:Y:S08]  /*0230*/  R2UR UR5, R7 ;  /* 0x00000000070573c2 */ /* 0x001e3000000e0000 */
[----:B------:R-:W3:Y:S01]  /*0240*/  R2UR UR12, R3 ;  /* 0x00000000030c73c2 */ /* 0x000ee200000e0000 */
[----:B------:R-:W-:-:S07]  /*0250*/  UMOV UR4, URZ ;  /* 0x0000003f00047c82 */ /* 0x000fce0008000000 */
[----:B------:R-:W4:Y:S01]  /*0260*/  R2UR UR15, R2 ;  /* 0x00000000020f73c2 */ /* 0x000f2200000e0000 */
[----:B0-----:R-:W-:-:S04]  /*0270*/  UIADD3 UR6, URZ, -UR5, URZ ;  /* 0x800000053f067290 */ /* 0x001fc8000fffe03f */
[----:B------:R-:W-:-:S03]  /*0280*/  UIMAD UR6, UR6, UR24, URZ ;  /* 0x00000018060672a4 */ /* 0x000fc6000f8e023f */
[----:B------:R-:W0:Y:S01]  /*0290*/  R2UR UR8, R0 ;  /* 0x00000000000873c2 */ /* 0x000e2200000e0000 */
[----:B-1----:R-:W-:Y:S02]  /*02a0*/  USHF.R.S32.HI UR20, URZ, 0x1f, UR14 ;  /* 0x0000001f3f147899 */ /* 0x002fe4000801140e */
[----:B------:R-:W-:Y:S02]  /*02b0*/  UIMAD.WIDE.U32 UR6, UR5, UR6, UR4 ;  /* 0x00000006050672a5 */ /* 0x000fe4000f8e0004 */
[----:B------:R-:W-:Y:S02]  /*02c0*/  UIMAD UR10, UR20, UR10, URZ ;  /* 0x0000000a140a72a4 */ /* 0x000fe4000f8e023f */
[----:B---3--:R-:W-:Y:S02]  /*02d0*/  UIMAD.WIDE.U32 UR6, UR7, UR12, URZ ;  /* 0x0000000c070672a5 */ /* 0x008fe4000f8e003f */
[----:B------:R-:W-:-:S05]  /*02e0*/  UIMAD UR10, UR14, UR16, UR10 ;  /* 0x000000100e0a72a4 */ /* 0x000fca000f8e020a */
[----:B------:R-:W-:Y:S02]  /*02f0*/  UMOV UR16, UR7 ;  /* 0x0000000700107c82 */ /* 0x000fe40008000000 */
[----:B------:R-:W-:Y:S02]  /*0300*/  UIADD3 UR6, -UR16, URZ, URZ ;  /* 0x0000003f10067290 */ /* 0x000fe4000fffe13f */
[----:B----4-:R-:W-:Y:S02]  /*0310*/  UIMAD.WIDE.U32 UR4, UR15, UR13, URZ ;  /* 0x0000000d0f0472a5 */ /* 0x010fe4000f8e003f */
[----:B------:R-:W-:Y:S02]  /*0320*/  UIMAD UR6, UR24, UR6, UR12 ;  /* 0x00000006180672a4 */ /* 0x000fe4000f8e020c */
[----:B------:R-:W-:Y:S02]  /*0330*/  UIMAD UR11, UR21, UR11, URZ ;  /* 0x0000000b150b72a4 */ /* 0x000fe4000f8e023f */
[----:B------:R-:W-:-:S02]  /*0340*/  UISETP.GT.U32.AND UP1, UPT, UR24, UR6, UPT ;  /* 0x000000061800728c */ /* 0x000fc4000bf24070 */
[----:B------:R-:W-:-:S03]  /*0350*/  UIADD3 UR5, UR5, UR10, URZ ;  /* 0x0000000a05057290 */ /* 0x000fc6000fffe03f */
[----:B------:R-:W-:Y:S02]  /*0360*/  ULDC UR10, c[0x0][0x1dc] ;  /* 0x00007700000a7ab9 */ /* 0x000fe40000000800 */
[----:B------:R-:W-:Y:S02]  /*0370*/  UIMAD UR11, UR9, UR10, UR11 ;  /* 0x0000000a090b72a4 */ /* 0x000fe4000f8e020b */
[----:B0-----:R-:W-:Y:S02]  /*0380*/  UIMAD.WIDE.U32 UR4, UR8, UR17, UR4 ;  /* 0x00000011080472a5 */ /* 0x001fe4000f8e0004 */
[----:B------:R-:W-:Y:S02]  /*0390*/  @!UP1 UIADD3 UR6, UR6, -UR24, URZ ;  /* 0x8000001806069290 */ /* 0x000fe4000fffe03f */
[----:B------:R-:W-:Y:S02]  /*03a0*/  UIADD3 UR13, UR5, UR11, URZ ;  /* 0x0000000b050d7290 */ /* 0x000fe4000fffe03f */
[----:B------:R-:W-:-:S04]  /*03b0*/  ULEA UR12, UP0, UR4, UR22, 0x1 ;  /* 0x00000016040c7291 */ /* 0x000fc8000f80083f */
[----:B------:R-:W-:Y:S02]  /*03c0*/  ULEA.HI.X UR13, UR4, UR23, UR13, 0x1, UP0 ;  /* 0x00000017040d7291 */ /* 0x000fe400080f0c0d */
[----:B------:R-:W-:Y:S02]  /*03d0*/  UISETP.GE.U32.AND UP0, UPT, UR6, UR24, UPT ;  /* 0x000000180600728c */ /* 0x000fe4000bf06070 */
[----:B------:R-:W-:Y:S02]  /*03e0*/  ULDC UR7, c[0x0][0x178] ;  /* 0x00005e0000077ab9 */ /* 0x000fe40000000800 */
[----:B------:R-:W-:Y:S02]  /*03f0*/  ULOP3.LUT UR6, UR8, UR7, URZ, 0x3c, !UPT ;  /* 0x0000000708067292 */ /* 0x000fe4000f8e3c3f */
[----:B------:R-:W-:Y:S02]  /*0400*/  @!UP1 UIADD3 UR16, UR16, 0x1, URZ ;  /* 0x0000000110109890 */ /* 0x000fe4000fffe03f */
[----:B------:R-:W-:-:S02]  /*0410*/  ULDC UR25, c[0x0][0x178] ;  /* 0x00005e0000197ab9 */ /* 0x000fc40000000800 */
[----:B------:R-:W-:Y:S02]  /*0420*/  UISETP.GE.AND UP1, UPT, UR6, URZ, UPT ;  /* 0x0000003f0600728c */ /* 0x000fe4000bf26270 */
[----:B------:R-:W-:Y:S02]  /*0430*/  @UP0 UIADD3 UR16, UR16, 0x1, URZ ;  /* 0x0000000110100890 */ /* 0x000fe4000fffe03f */
[----:B------:R-:W-:Y:S02]  /*0440*/  UISETP.NE.AND UP0, UPT, URZ, UR25, UPT ;  /* 0x000000193f00728c */ /* 0x000fe4000bf05270 */
[----:B------:R-:W-:Y:S02]  /*0450*/  ULDC UR17, c[0x0][0x190] ;  /* 0x0000640000117ab9 */ /* 0x000fe40000000800 */
[----:B------:R-:W-:Y:S02]  /*0460*/  UIMAD UR17, UR20, UR17, URZ ;  /* 0x00000011141172a4 */ /* 0x000fe4000f8e023f */
[----:B------:R-:W-:-:S02]  /*0470*/  ULDC UR23, c[0x0][0x194] ;  /* 0x0000650000177ab9 */ /* 0x000fc40000000800 */
[----:B------:R-:W-:Y:S02]  /*0480*/  ULDC UR10, c[0x0][0x190] ;  /* 0x00006400000a7ab9 */ /* 0x000fe40000000800 */
[----:B------:R-:W-:Y:S02]  /*0490*/  ULDC UR22, c[0x0][0x1b0] ;  /* 0x00006c0000167ab9 */ /* 0x000fe40000000800 */
[----:B------:R-:W-:Y:S02]  /*04a0*/  UIMAD.WIDE.U32 UR6, UR15, UR10, URZ ;  /* 0x0000000a0f0672a5 */ /* 0x000fe4000f8e003f */
[----:B------:R-:W-:Y:S02]  /*04b0*/  @!UP1 UIADD3 UR16, -UR16, URZ, URZ ;  /* 0x0000003f10109290 */ /* 0x000fe4000fffe13f */
[----:B------:R-:W-:Y:S02]  /*04c0*/  UIMAD UR22, UR20, UR22, URZ ;  /* 0x00000016141672a4 */ /* 0x000fe4000f8e023f */
[----:B------:R-:W-:-:S02]  /*04d0*/  UIMAD UR17, UR14, UR23, UR17 ;  /* 0x000000170e1172a4 */ /* 0x000fc4000f8e0211 */
[----:B------:R-:W-:Y:S01]  /*04e0*/  @!UP0 ULOP3.LUT UR16, URZ, UR25, URZ, 0x33, !UPT ;  /* 0x000000193f108292 */ /* 0x000fe2000f8e333f */
[----:B------:R-:W-:Y:S01]  /*04f0*/  IMAD.MOV.U32 R3, RZ, RZ, c[0x0][0x174] ;  /* 0x00005d00ff037624 */ /* 0x000fe200078e00ff */
[----:B------:R-:W-:Y:S02]  /*0500*/  ULDC UR24, c[0x0][0x1b4] ;  /* 0x00006d0000187ab9 */ /* 0x000fe40000000800 */
[----:B------:R-:W-:Y:S02]  /*0510*/  ULDC UR11, c[0x0][0x1b0] ;  /* 0x00006c00000b7ab9 */ /* 0x000fe40000000800 */
[----:B------:R-:W-:Y:S02]  /*0520*/  UIMAD.WIDE.U32 UR10, UR15, UR11, URZ ;  /* 0x0000000b0f0a72a5 */ /* 0x000fe4000f8e003f */
[----:B------:R-:W-:Y:S02]  /*0530*/  UIMAD UR22, UR14, UR24, UR22 ;  /* 0x000000180e1672a4 */ /* 0x000fe4000f8e0216 */
[----:B------:R-:W-:-:S02]  /*0540*/  UIADD3 UR7, UR7, UR17, URZ ;  /* 0x0000001107077290 */ /* 0x000fc4000fffe03f */
[----:B------:R-:W-:Y:S01]  /*0550*/  USHF.R.S32.HI UR17, URZ, 0x1f, UR16 ;  /* 0x0000001f3f117899 */ /* 0x000fe20008011410 */
[----:B------:R-:W-:Y:S01]  /*0560*/  ISETP.GE.AND P2, PT, R3, 0x1, PT ;  /* 0x000000010300780c */ /* 0x000fe20003f46270 */
[----:B------:R-:W-:Y:S02]  /*0570*/  ULDC.64 UR4, c[0x0][0x1a8] ;  /* 0x00006a0000047ab9 */ /* 0x000fe40000000a00 */
[----:B------:R-:W-:Y:S02]  /*0580*/  UIADD3 UR11, UR11, UR22, URZ ;  /* 0x000000160b0b7290 */ /* 0x000fe4000fffe03f */
[----:B------:R-:W-:Y:S02]  /*0590*/  UIMAD UR22, UR17, UR4, URZ ;  /* 0x00000004111672a4 */ /* 0x000fe4000f8e023f */
[----:B------:R-:W-:Y:S02]  /*05a0*/  ULDC.64 UR24, c[0x0][0x1c8] ;  /* 0x0000720000187ab9 */ /* 0x000fe40000000a00 */
[----:B------:R-:W-:-:S02]  /*05b0*/  UIMAD UR17, UR17, UR24, URZ ;  /* 0x00000018111172a4 */ /* 0x000fc4000f8e023f */
[----:B------:R-:W-:-:S03]  /*05c0*/  UIMAD UR22, UR16, UR5, UR22 ;  /* 0x00000005101672a4 */ /* 0x000fc6000f8e0216 */
[----:B------:R-:W-:Y:S02]  /*05d0*/  ULDC UR5, c[0x0][0x1e0] ;  /* 0x0000780000057ab9 */ /* 0x000fe40000000800 */
[----:B------:R-:W-:Y:S02]  /*05e0*/  UIMAD.WIDE.U32 UR6, UR16, UR4, UR6 ;  /* 0x00000004100672a5 */ /* 0x000fe4000f8e0006 */
[----:B------:R-:W-:Y:S02]  /*05f0*/  UIMAD.WIDE.U32 UR10, UR16, UR24, UR10 ;  /* 0x00000018100a72a5 */ /* 0x000fe4000f8e000a */
[----:B------:R-:W-:Y:S02]  /*0600*/  UIMAD UR23, UR16, UR25, UR17 ;  /* 0x00000019101772a4 */ /* 0x000fe4000f8e0211 */
[----:B------:R-:W-:Y:S02]  /*0610*/  UIMAD UR5, UR20, UR5, URZ ;  /* 0x00000005140572a4 */ /* 0x000fe4000f8e023f */
[----:B------:R-:W-:-:S02]  /*0620*/  ULDC UR16, c[0x0][0x1e0] ;  /* 0x0000780000107ab9 */ /* 0x000fc40000000800 */
[----:B------:R-:W-:Y:S02]  /*0630*/  ULDC UR25, c[0x0][0x1e4] ;  /* 0x0000790000197ab9 */ /* 0x000fe40000000800 */
[----:B------:R-:W-:Y:S02]  /*0640*/  ULDC UR24, c[0x0][0x1e8] ;  /* 0x00007a0000187ab9 */ /* 0x000fe40000000800 */
[----:B------:R-:W-:Y:S02]  /*0650*/  UIMAD.WIDE.U32 UR16, UR15, UR16, URZ ;  /* 0x000000100f1072a5 */ /* 0x000fe4000f8e003f */
[----:B------:R-:W-:Y:S02]  /*0660*/  ULDC UR26, c[0x0][0x1e8] ;  /* 0x00007a00001a7ab9 */ /* 0x000fe40000000800 */
[----:B------:R-:W-:Y:S02]  /*0670*/  ULDC UR27, c[0x0][0x1ec] ;  /* 0x00007b00001b7ab9 */ /* 0x000fe40000000800 */
[----:B------:R-:W-:-:S02]  /*0680*/  UMOV UR4, URZ ;  /* 0x0000003f00047c82 */ /* 0x000fc40008000000 */
[----:B------:R-:W-:Y:S02]  /*0690*/  UIMAD UR15, UR21, UR24, URZ ;  /* 0x00000018150f72a4 */ /* 0x000fe4000f8e023f */
[----:B------:R-:W-:Y:S01]  /*06a0*/  UIMAD UR5, UR14, UR25, UR5 ;  /* 0x000000190e0572a4 */ /* 0x000fe2000f8e0205 */
[----:B------:R-:W-:Y:S11]  /*06b0*/  @!P2 EXIT ;  /* 0x000000000000a94d */ /* 0x000ff60003800000 */
[----:B--2---:R-:W0:Y:S01]  /*06c0*/  S2R R6, SR_TID.X ;  /* 0x0000000000067919 */ /* 0x004e220000002100 */
[----:B-----5:R1:W2:Y:S01]  /*06d0*/  @P1 R2UR UR4, R8 ;  /* 0x00000000080413c2 */ /* 0x0202a200000e0000 */
[----:B------:R-:W-:Y:S02]  /*06e0*/  UIADD3 UR17, UR17, UR5, URZ ;  /* 0x0000000511117290 */ /* 0x000fe4000fffe03f */
[----:B------:R-:W3:Y:S01]  /*06f0*/  S2R R3, SR_LANEID ;  /* 0x0000000000037919 */ /* 0x000ee20000000000 */
[----:B------:R-:W-:Y:S02]  /*0700*/  UIMAD UR15, UR9, UR27, UR15 ;  /* 0x0000001b090f72a4 */ /* 0x000fe4000f8e020f */
[----:B------:R-:W-:-:S02]  /*0710*/  UIMAD.WIDE.U32 UR8, UR8, UR26, UR16 ;  /* 0x0000001a080872a5 */ /* 0x000fc4000f8e0010 */
[----:B------:R-:W-:Y:S02]  /*0720*/  ULDC.64 UR24, c[0x0][0x248] ;  /* 0x0000920000187ab9 */ /* 0x000fe40000000a00 */
[----:B------:R-:W-:Y:S02]  /*0730*/  UIADD3 UR17, UR9, UR15, URZ ;  /* 0x0000000f09117290 */ /* 0x000fe4000fffe03f */
[----:B------:R-:W-:Y:S02]  /*0740*/  ULDC.64 UR26, c[0x0][0x228] ;  /* 0x00008a00001a7ab9 */ /* 0x000fe40000000a00 */
[----:B------:R-:W-:Y:S02]  /*0750*/  ULEA UR9, UP0, UR8, UR24, 0x1 ;  /* 0x0000001808097291 */ /* 0x000fe4000f80083f */
[----:B------:R-:W-:Y:S02]  /*0760*/  UMOV UR5, URZ ;  /* 0x0000003f00057c82 */ /* 0x000fe40008000000 */
[----:B------:R-:W-:-:S02]  /*0770*/  ULEA UR16, UP1, UR6, UR26, 0x1 ;  /* 0x0000001a06107291 */ /* 0x000fc4000f82083f */
[----:B------:R-:W-:Y:S01]  /*0780*/  UIADD3 UR7, UR7, UR22, URZ ;  /* 0x0000001607077290 */ /* 0x000fe2000fffe03f */
[----:B------:R4:W1:Y:S01]  /*0790*/  @P0 R2UR UR5, R4 ;  /* 0x00000000040503c2 */ /* 0x00086200000e0000 */
[----:B------:R-:W-:Y:S01]  /*07a0*/  ULDC.64 UR28, c[0x0][0x230] ;  /* 0x00008c00001c7ab9 */ /* 0x000fe20000000a00 */
[----:B0-----:R-:W-:Y:S01]  /*07b0*/  SHF.L.U32 R5, R6, 0x4, RZ ;  /* 0x0000000406057819 */ /* 0x001fe200000006ff */
[----:B------:R-:W-:Y:S02]  /*07c0*/  UIADD3 UR15, UR11, UR23, URZ ;  /* 0x000000170b0f7290 */ /* 0x000fe4000fffe03f */
[----:B------:R-:W-:Y:S02]  /*07d0*/  ULEA.HI.X UR11, UR8, UR25, UR17, 0x1, UP0 ;  /* 0x00000019080b7291 */ /* 0x000fe400080f0c11 */
[----:B------:R-:W-:Y:S01]  /*07e0*/  ULEA UR14, UP2, UR10, UR28, 0x1 ;  /* 0x0000001c0a0e7291 */ /* 0x000fe2000f84083f */
[----:B----4-:R-:W-:Y:S01]  /*07f0*/  LOP3.LUT R4, R5, 0xfffffe00, RZ, 0xc0, !PT ;  /* 0xfffffe0005047812 */ /* 0x010fe200078ec0ff */
[----:B------:R-:W-:-:S02]  /*0800*/  ULEA.HI.X UR7, UR6, UR27, UR7, 0x1, UP1 ;  /* 0x0000001b06077291 */ /* 0x000fc400088f0c07 */
[----:B------:R-:W-:Y:S01]  /*0810*/  UMOV UR8, UR9 ;  /* 0x0000000900087c82 */ /* 0x000fe20008000000 */
[----:B------:R-:W-:Y:S01]  /*0820*/  LOP3.LUT R4, R4, 0x1f, R6, 0xf8, !PT ;  /* 0x0000001f04047812 */ /* 0x000fe200078ef806 */
[----:B------:R-:W-:Y:S02]  /*0830*/  UMOV UR9, UR11 ;  /* 0x0000000b00097c82 */ /* 0x000fe40008000000 */
[----:B------:R-:W-:Y:S02]  /*0840*/  ULEA.HI.X UR15, UR10, UR29, UR15, 0x1, UP2 ;  /* 0x0000001d0a0f7291 */ /* 0x000fe400090f0c0f */
[----:B------:R-:W-:Y:S02]  /*0850*/  UMOV UR11, UR14 ;  /* 0x0000000e000b7c82 */ /* 0x000fe40008000000 */
[----:B------:R-:W-:Y:S02]  /*0860*/  UMOV UR6, URZ ;  /* 0x0000003f00067c82 */ /* 0x000fe40008000000 */
[----:B------:R-:W-:-:S02]  /*0870*/  UMOV UR10, UR16 ;  /* 0x00000010000a7c82 */ /* 0x000fc40008000000 */
[----:B--23--:R-:W-:Y:S02]  /*0880*/  UMOV UR14, UR7 ;  /* 0x00000007000e7c82 */ /* 0x00cfe40008000000 */
.L_x_312:
[----:B------:R-:W0:Y:S01]  /*0890*/  S2R R22, SR_TID.X ;  /* 0x0000000000167919 */ /* 0x000e220000002100 */
[----:B------:R-:W-:Y:S01]  /*08a0*/  UMOV UR7, 0xfffff800 ;  /* 0xfffff80000077882 */ /* 0x000fe20000000000 */
[----:B------:R-:W-:Y:S01]  /*08b0*/  MOV R5, UR13 ;  /* 0x0000000d00057c02 */ /* 0x000fe20008000f00 */
[----:B------:R-:W-:Y:S01]  /*08c0*/  ULDC UR23, c[0x0][0x168] ;  /* 0x00005a0000177ab9 */ /* 0x000fe20000000800 */
[----:B------:R-:W-:Y:S01]  /*08d0*/  BAR.SYNC.DEFER_BLOCKING 0x0 ;  /* 0x0000000000007b1d */ /* 0x000fe20000010000 */
[----:B------:R-:W-:Y:S01]  /*08e0*/  UIMAD UR23, UR6, UR7, UR23 ;  /* 0x00000007061772a4 */ /* 0x000fe2000f8e0217 */
[----:B------:R-:W-:Y:S01]  /*08f0*/  IMAD.U32 R4, RZ, RZ, UR12 ;  /* 0x0000000cff047e24 */ /* 0x000fe2000f8e00ff */
[----:B------:R-:W-:Y:S02]  /*0900*/  PRMT R6, RZ, 0x7610, R6 ;  /* 0x00007610ff067816 */ /* 0x000fe40000000006 */
[----:B------:R-:W-:Y:S02]  /*0910*/  PRMT R7, RZ, 0x7610, R7 ;  /* 0x00007610ff077816 */ /* 0x000fe40000000007 */
[----:B-1----:R-:W-:-:S02]  /*0920*/  PRMT R8, RZ, 0x7610, R8 ;  /* 0x00007610ff087816 */ /* 0x002fc40000000008 */
[----:B------:R-:W-:Y:S02]  /*0930*/  PRMT R9, RZ, 0x7610, R9 ;  /* 0x00007610ff097816 */ /* 0x000fe40000000009 */
[----:B------:R-:W-:Y:S02]  /*0940*/  PRMT R10, RZ, 0x7610, R10 ;  /* 0x00007610ff0a7816 */ /* 0x000fe4000000000a */
[----:B------:R-:W-:Y:S02]  /*0950*/  PRMT R11, RZ, 0x7610, R11 ;  /* 0x00007610ff0b7816 */ /* 0x000fe4000000000b */
[----:B------:R-:W-:Y:S02]  /*0960*/  PRMT R12, RZ, 0x7610, R12 ;  /* 0x00007610ff0c7816 */ /* 0x000fe4000000000c */
[----:B------:R-:W-:Y:S02]  /*0970*/  PRMT R13, RZ, 0x7610, R13 ;  /* 0x00007610ff0d7816 */ /* 0x000fe4000000000d */
[----:B------:R-:W-:-:S02]  /*0980*/  PRMT R14, RZ, 0x7610, R14 ;  /* 0x00007610ff0e7816 */ /* 0x000fc4000000000e */
[----:B0-----:R-:W-:Y:S02]  /*0990*/  SHF.L.U32 R30, R22, 0x4, RZ ;  /* 0x00000004161e7819 */ /* 0x001fe400000006ff */
[----:B------:R-:W-:Y:S02]  /*09a0*/  PRMT R15, RZ, 0x7610, R15 ;  /* 0x00007610ff0f7816 */ /* 0x000fe4000000000f */
[----:B------:R-:W-:Y:S02]  /*09b0*/  LOP3.LUT R30, R30, 0xfffffe00, RZ, 0xc0, !PT ;  /* 0xfffffe001e1e7812 */ /* 0x000fe400078ec0ff */
[----:B------:R-:W-:Y:S02]  /*09c0*/  PRMT R16, RZ, 0x7610, R16 ;  /* 0x00007610ff107816 */ /* 0x000fe40000000010 */
[----:B------:R-:W-:-:S04]  /*09d0*/  LOP3.LUT R67, R30, 0x1f, R22, 0xf8, !PT ;  /* 0x0000001f1e437812 */ /* 0x000fc800078ef816 */
[C---:B------:R-:W-:Y:S01]  /*09e0*/  LOP3.LUT R22, R67.reuse, 0x20, RZ, 0xfc, !PT ;  /* 0x0000002043167812 */ /* 0x040fe200078efcff */
[C---:B------:R-:W-:Y:S01]  /*09f0*/  IMAD.WIDE R4, R67.reuse, 0x2, R4 ;  /* 0x0000000243047825 */ /* 0x040fe200078e0204 */
[C---:B------:R-:W-:Y:S02]  /*0a00*/  ISETP.GE.AND P2, PT, R67.reuse, UR23, PT ;  /* 0x0000001743007c0c */ /* 0x040fe4000bf46270 */
[----:B------:R-:W-:Y:S02]  /*0a10*/  ISETP.GE.AND P1, PT, R22, UR23, PT ;  /* 0x0000001716007c0c */ /* 0x000fe4000bf26270 */
[C---:B------:R-:W-:Y:S02]  /*0a20*/  LOP3.LUT R23, R67.reuse, 0x40, RZ, 0xfc, !PT ;  /* 0x0000004043177812 */ /* 0x040fe400078efcff */
[C---:B------:R-:W-:Y:S02]  /*0a30*/  LOP3.LUT R24, R67.reuse, 0x60, RZ, 0xfc, !PT ;  /* 0x0000006043187812 */ /* 0x040fe400078efcff */
[----:B------:R-:W-:-:S02]  /*0a40*/  LOP3.LUT R25, R67, 0x80, RZ, 0xfc, !PT ;  /* 0x0000008043197812 */ /* 0x000fc400078efcff */
[C---:B------:R-:W-:Y:S02]  /*0a50*/  LOP3.LUT R26, R67.reuse, 0xa0, RZ, 0xfc, !PT ;  /* 0x000000a0431a7812 */ /* 0x040fe400078efcff */
[----:B------:R-:W-:Y:S01]  /*0a60*/  LOP3.LUT R27, R67, 0xc0, RZ, 0xfc, !PT ;  /* 0x000000c0431b7812 */ /* 0x000fe200078efcff */
[----:B------:R0:W2:Y:S01]  /*0a70*/  @!P2 LDG.E.U16 R6, [R4.64] ;  /* 0x000000120406a981 */ /* 0x0000a2000c1e1500 */
[----:B------:R-:W-:Y:S02]  /*0a80*/  ISETP.GE.AND P4, PT, R23, UR23, PT ;  /* 0x0000001717007c0c */ /* 0x000fe4000bf86270 */
[C---:B------:R-:W-:Y:S01]  /*0a90*/  LOP3.LUT R28, R67.reuse, 0xe0, RZ, 0xfc, !PT ;  /* 0x000000e0431c7812 */ /* 0x040fe200078efcff */
[----:B------:R0:W3:Y:S01]  /*0aa0*/  @!P1 LDG.E.U16 R7, [R4.64+0x40] ;  /* 0x0000401204079981 */ /* 0x0000e2000c1e1500 */
[----:B------:R-:W-:Y:S02]  /*0ab0*/  ISETP.GE.AND P0, PT, R24, UR23, PT ;  /* 0x0000001718007c0c */ /* 0x000fe4000bf06270 */
[----:B------:R-:W-:-:S02]  /*0ac0*/  LOP3.LUT R34, R67, 0x100, RZ, 0xfc, !PT ;  /* 0x0000010043227812 */ /* 0x000fc400078efcff */
[----:B------:R-:W-:Y:S02]  /*0ad0*/  ISETP.GE.AND P6, PT, R25, UR23, PT ;  /* 0x0000001719007c0c */ /* 0x000fe4000bfc6270 */
[----:B------:R-:W-:Y:S02]  /*0ae0*/  ISETP.GE.AND P5, PT, R26, UR23, PT ;  /* 0x000000171a007c0c */ /* 0x000fe4000bfa6270 */
[----:B------:R-:W-:Y:S01]  /*0af0*/  ISETP.GE.AND P3, PT, R27, UR23, PT ;  /* 0x000000171b007c0c */ /* 0x000fe2000bf66270 */
[----:B------:R0:W4:Y:S01]  /*0b00*/  @!P4 LDG.E.U16 R8, [R4.64+0x80] ;  /* 0x000080120408c981 */ /* 0x000122000c1e1500 */
[----:B------:R-:W-:Y:S02]  /*0b10*/  ISETP.GE.AND P2, PT, R28, UR23, PT ;  /* 0x000000171c007c0c */ /* 0x000fe4000bf46270 */
[----:B------:R-:W-:Y:S01]  /*0b20*/  ISETP.GE.AND P1, PT, R34, UR23, PT ;  /* 0x0000001722007c0c */ /* 0x000fe2000bf26270 */
[----:B------:R0:W5:Y:S01]  /*0b30*/  @!P0 LDG.E.U16 R9, [R4.64+0xc0] ;  /* 0x0000c01204098981 */ /* 0x000162000c1e1500 */
[----:B------:R-:W-:-:S02]  /*0b40*/  LOP3.LUT R36, R67, 0x120, RZ, 0xfc, !PT ;  /* 0x0000012043247812 */ /* 0x000fc400078efcff */
[C---:B------:R-:W-:Y:S01]  /*0b50*/  LOP3.LUT R38, R67.reuse, 0x140, RZ, 0xfc, !PT ;  /* 0x0000014043267812 */ /* 0x040fe200078efcff */
[----:B------:R0:W5:Y:S01]  /*0b60*/  @!P6 LDG.E.U16 R10, [R4.64+0x100] ;  /* 0x00010012040ae981 */ /* 0x000162000c1e1500 */
[C---:B------:R-:W-:Y:S02]  /*0b70*/  LOP3.LUT R40, R67.reuse, 0x160, RZ, 0xfc, !PT ;  /* 0x0000016043287812 */ /* 0x040fe400078efcff */
[C---:B------:R-:W-:Y:S01]  /*0b80*/  LOP3.LUT R42, R67.reuse, 0x180, RZ, 0xfc, !PT ;  /* 0x00000180432a7812 */ /* 0x040fe200078efcff */
[----:B------:R0:W5:Y:S01]  /*0b90*/  @!P5 LDG.E.U16 R11, [R4.64+0x140] ;  /* 0x00014012040bd981 */ /* 0x000162000c1e1500 */
[C---:B------:R-:W-:Y:S02]  /*0ba0*/  LOP3.LUT R44, R67.reuse, 0x1a0, RZ, 0xfc, !PT ;  /* 0x000001a0432c7812 */ /* 0x040fe400078efcff */
[----:B------:R-:W-:Y:S01]  /*0bb0*/  ISETP.GE.AND P4, PT, R36, UR23, PT ;  /* 0x0000001724007c0c */ /* 0x000fe2000bf86270 */
[----:B------:R0:W5:Y:S01]  /*0bc0*/  @!P3 LDG.E.U16 R12, [R4.64+0x180] ;  /* 0x00018012040cb981 */ /* 0x000162000c1e1500 */
[----:B------:R-:W-:-:S02]  /*0bd0*/  LOP3.LUT R46, R67, 0x1c0, RZ, 0xfc, !PT ;  /* 0x000001c0432e7812 */ /* 0x000fc400078efcff */
[----:B------:R-:W-:Y:S01]  /*0be0*/  ISETP.GE.AND P0, PT, R38, UR23, PT ;  /* 0x0000001726007c0c */ /* 0x000fe2000bf06270 */
[----:B------:R0:W5:Y:S01]  /*0bf0*/  @!P2 LDG.E.U16 R13, [R4.64+0x1c0] ;  /* 0x0001c012040da981 */ /* 0x000162000c1e1500 */
[----:B------:R-:W-:Y:S02]  /*0c00*/  LOP3.LUT R48, R67, 0x1e0, RZ, 0xfc, !PT ;  /* 0x000001e043307812 */ /* 0x000fe400078efcff */
[----:B------:R-:W-:Y:S01]  /*0c10*/  ISETP.GE.AND P6, PT, R40, UR23, PT ;  /* 0x0000001728007c0c */ /* 0x000fe2000bfc6270 */
[----:B------:R0:W5:Y:S01]  /*0c20*/  @!P1 LDG.E.U16 R14, [R4.64+0x200] ;  /* 0x00020012040e9981 */ /* 0x000162000c1e1500 */
[----:B------:R-:W-:Y:S02]  /*0c30*/  ISETP.GE.AND P5, PT, R42, UR23, PT ;  /* 0x000000172a007c0c */ /* 0x000fe4000bfa6270 */
[----:B------:R-:W-:Y:S01]  /*0c40*/  ISETP.GE.AND P3, PT, R44, UR23, PT ;  /* 0x000000172c007c0c */ /* 0x000fe2000bf66270 */
[----:B------:R0:W5:Y:S01]  /*0c50*/  @!P4 LDG.E.U16 R15, [R4.64+0x240] ;  /* 0x00024012040fc981 */ /* 0x000162000c1e1500 */
[----:B------:R-:W-:-:S02]  /*0c60*/  ISETP.GE.AND P2, PT, R46, UR23, PT ;  /* 0x000000172e007c0c */ /* 0x000fc4000bf46270 */
[----:B------:R-:W-:Y:S01]  /*0c70*/  ISETP.GE.AND P1, PT, R48, UR23, PT ;  /* 0x0000001730007c0c */ /* 0x000fe2000bf26270 */
[----:B------:R0:W5:Y:S01]  /*0c80*/  @!P0 LDG.E.U16 R16, [R4.64+0x280] ;  /* 0x0002801204108981 */ /* 0x000162000c1e1500 */
[----:B------:R-:W-:Y:S02]  /*0c90*/  PRMT R17, RZ, 0x7610, R17 ;  /* 0x00007610ff117816 */ /* 0x000fe40000000011 */
[----:B------:R-:W-:Y:S02]  /*0ca0*/  PRMT R18, RZ, 0x7610, R18 ;  /* 0x00007610ff127816 */ /* 0x000fe40000000012 */
[----:B------:R-:W-:Y:S02]  /*0cb0*/  PRMT R19, RZ, 0x7610, R19 ;  /* 0x00007610ff137816 */ /* 0x000fe40000000013 */
[----:B------:R-:W-:Y:S01]  /*0cc0*/  PRMT R20, RZ, 0x7610, R20 ;  /* 0x00007610ff147816 */ /* 0x000fe20000000014 */
[----:B------:R0:W5:Y:S01]  /*0cd0*/  @!P6 LDG.E.U16 R17, [R4.64+0x2c0] ;  /* 0x0002c0120411e981 */ /* 0x000162000c1e1500 */
[----:B------:R-:W-:-:S03]  /*0ce0*/  PRMT R21, RZ, 0x7610, R21 ;  /* 0x00007610ff157816 */ /* 0x000fc60000000015 */
[----:B------:R0:W5:Y:S04]  /*0cf0*/  @!P5 LDG.E.U16 R18, [R4.64+0x300] ;  /* 0x000300120412d981 */ /* 0x000168000c1e1500 */
[----:B------:R0:W5:Y:S04]  /*0d00*/  @!P3 LDG.E.U16 R19, [R4.64+0x340] ;  /* 0x000340120413b981 */ /* 0x000168000c1e1500 */
[----:B------:R0:W5:Y:S04]  /*0d10*/  @!P2 LDG.E.U16 R20, [R4.64+0x380] ;  /* 0x000380120414a981 */ /* 0x000168000c1e1500 */
[----:B------:R0:W5:Y:S01]  /*0d20*/  @!P1 LDG.E.U16 R21, [R4.64+0x3c0] ;  /* 0x0003c01204159981 */ /* 0x000162000c1e1500 */
[----:B------:R-:W-:-:S02]  /*0d30*/  ISETP.GE.AND P2, PT, R22, UR23, PT ;  /* 0x0000001716007c0c */ /* 0x000fc4000bf46270 */
[----:B------:R-:W-:Y:S02]  /*0d40*/  IADD3 R22, R30, R3, RZ ;  /* 0x000000031e167210 */ /* 0x000fe40007ffe0ff */
[----:B------:R-:W-:Y:S02]  /*0d50*/  ISETP.GE.AND P1, PT, R25, UR23, PT ;  /* 0x0000001719007c0c */ /* 0x000fe4000bf26270 */
[----:B------:R-:W-:Y:S02]  /*0d60*/  ISETP.GE.AND P5, PT, R27, UR23, PT ;  /* 0x000000171b007c0c */ /* 0x000fe4000bfa6270 */
[C---:B------:R-:W-:Y:S02]  /*0d70*/  IADD3 R25, R22.reuse, 0x20, RZ ;  /* 0x0000002016197810 */ /* 0x040fe40007ffe0ff */
[----:B------:R-:W-:Y:S02]  /*0d80*/  ISETP.GE.AND P4, PT, R23, UR23, PT ;  /* 0x0000001717007c0c */ /* 0x000fe4000bf86270 */
[----:B0-----:R-:W-:-:S02]  /*0d90*/  IADD3 R5, R22, 0x40, RZ ;  /* 0x0000004016057810 */ /* 0x001fc40007ffe0ff */
        /* <DEDUP_REMOVED lines=8> */
[-C--:B------:R-:W-:Y:S01]  /*0e20*/  LEA.HI.SX32 R27, R27, R22.reuse, 0x1b ;  /* 0x000000161b1b7211 */ /* 0x080fe200078fdaff */
[----:B------:R-:W-:Y:S01]  /*0e30*/  IMAD.SHL.U32 R66, R23, 0x2, RZ ;  /* 0x0000000217427824 */ /* 0x000fe200078e00ff */
[C---:B------:R-:W-:Y:S02]  /*0e40*/  IADD3 R37, R22.reuse, 0x100, RZ ;  /* 0x0000010016257810 */ /* 0x040fe40007ffe0ff */
[----:B------:R-:W-:Y:S02]  /*0e50*/  LEA.HI.SX32 R29, R29, R22, 0x1b ;  /* 0x000000161d1d7211 */ /* 0x000fe400078fdaff */
[----:B------:R-:W-:-:S02]  /*0e60*/  IADD3 R39, R22, 0x120, RZ ;  /* 0x0000012016277810 */ /* 0x000fc40007ffe0ff */
[-C--:B------:R-:W-:Y:S02]  /*0e70*/  LEA.HI.SX32 R31, R31, R22.reuse, 0x1b ;  /* 0x000000161f1f7211 */ /* 0x080fe400078fdaff */
[----:B------:R-:W-:Y:S01]  /*0e80*/  SHF.L.U32 R65, R25, 0x1, RZ ;  /* 0x0000000119417819 */ /* 0x000fe200000006ff */
[----:B------:R-:W-:Y:S01]  /*0e90*/  IMAD.SHL.U32 R63, R27, 0x2, RZ ;  /* 0x000000021b3f7824 */ /* 0x000fe200078e00ff */
[C---:B------:R-:W-:Y:S02]  /*0ea0*/  IADD3 R41, R22.reuse, 0x140, RZ ;  /* 0x0000014016297810 */ /* 0x040fe40007ffe0ff */
[----:B------:R-:W-:Y:S02]  /*0eb0*/  IADD3 R43, R22, 0x160, RZ ;  /* 0x00000160162b7810 */ /* 0x000fe40007ffe0ff */
[-C--:B------:R-:W-:Y:S02]  /*0ec0*/  LEA.HI.SX32 R33, R33, R22.reuse, 0x1b ;  /* 0x0000001621217211 */ /* 0x080fe400078fdaff */
[----:B------:R-:W-:-:S02]  /*0ed0*/  LEA.HI.SX32 R35, R35, R22, 0x1b ;  /* 0x0000001623237211 */ /* 0x000fc400078fdaff */
[----:B------:R-:W-:Y:S02]  /*0ee0*/  SHF.L.U32 R64, R5, 0x1, RZ ;  /* 0x0000000105407819 */ /* 0x000fe400000006ff */
[C---:B------:R-:W-:Y:S02]  /*0ef0*/  IADD3 R45, R22.reuse, 0x180, RZ ;  /* 0x00000180162d7810 */ /* 0x040fe40007ffe0ff */
[-C--:B------:R-:W-:Y:S02]  /*0f00*/  LEA.HI.SX32 R37, R37, R22.reuse, 0x1b ;  /* 0x0000001625257211 */ /* 0x080fe400078fdaff */
[----:B------:R-:W-:Y:S02]  /*0f10*/  SHF.L.U32 R62, R29, 0x1, RZ ;  /* 0x000000011d3e7819 */ /* 0x000fe400000006ff */
[----:B------:R-:W-:Y:S02]  /*0f20*/  IADD3 R47, R22, 0x1a0, RZ ;  /* 0x000001a0162f7810 */ /* 0x000fe40007ffe0ff */
[----:B------:R-:W-:-:S02]  /*0f30*/  LEA.HI.SX32 R39, R39, R22, 0x1b ;  /* 0x0000001627277211 */ /* 0x000fc400078fdaff */
[----:B------:R-:W-:Y:S01]  /*0f40*/  SHF.L.U32 R61, R31, 0x1, RZ ;  /* 0x000000011f3d7819 */ /* 0x000fe200000006ff */
[----:B------:R-:W-:Y:S01]  /*0f50*/  IMAD.SHL.U32 R59, R35, 0x2, RZ ;  /* 0x00000002233b7824 */ /* 0x000fe200078e00ff */
[C---:B------:R-:W-:Y:S02]  /*0f60*/  IADD3 R49, R22.reuse, 0x1c0, RZ ;  /* 0x000001c016317810 */ /* 0x040fe40007ffe0ff */
[----:B------:R-:W-:Y:S02]  /*0f70*/  IADD3 R51, R22, 0x1e0, RZ ;  /* 0x000001e016337810 */ /* 0x000fe40007ffe0ff */
[-C--:B------:R-:W-:Y:S02]  /*0f80*/  LEA.HI.SX32 R41, R41, R22.reuse, 0x1b ;  /* 0x0000001629297211 */ /* 0x080fe400078fdaff */
[----:B------:R-:W-:Y:S02]  /*0f90*/  LEA.HI.SX32 R43, R43, R22, 0x1b ;  /* 0x000000162b2b7211 */ /* 0x000fe400078fdaff */
[----:B------:R-:W-:-:S02]  /*0fa0*/  SHF.L.U32 R60, R33, 0x1, RZ ;  /* 0x00000001213c7819 */ /* 0x000fc400000006ff */
[----:B------:R-:W-:Y:S02]  /*0fb0*/  LEA.HI.SX32 R45, R45, R22, 0x1b ;  /* 0x000000162d2d7211 */ /* 0x000fe400078fdaff */
[----:B------:R-:W-:Y:S02]  /*0fc0*/  SHF.L.U32 R58, R37, 0x1, RZ ;  /* 0x00000001253a7819 */ /* 0x000fe400000006ff */
[----:B------:R-:W-:Y:S02]  /*0fd0*/  LEA R4, R3, R30, 0x4 ;  /* 0x0000001e03047211 */ /* 0x000fe400078e20ff */
[-C--:B------:R-:W-:Y:S02]  /*0fe0*/  LEA.HI.SX32 R47, R47, R22.reuse, 0x1b ;  /* 0x000000162f2f7211 */ /* 0x080fe400078fdaff */
[----:B------:R-:W-:Y:S01]  /*0ff0*/  SHF.L.U32 R57, R39, 0x1, RZ ;  /* 0x0000000127397819 */ /* 0x000fe200000006ff */
[----:B------:R-:W-:Y:S01]  /*1000*/  IMAD.SHL.U32 R55, R43, 0x2, RZ ;  /* 0x000000022b377824 */ /* 0x000fe200078e00ff */
[----:B------:R-:W-:-:S02]  /*1010*/  LEA.HI.SX32 R49, R49, R22, 0x1b ;  /* 0x0000001631317211 */ /* 0x000fc400078fdaff */
[----:B------:R-:W-:Y:S02]  /*1020*/  LEA.HI.SX32 R51, R51, R22, 0x1b ;  /* 0x0000001633337211 */ /* 0x000fe400078fdaff */
[----:B------:R-:W-:Y:S02]  /*1030*/  SHF.L.U32 R56, R41, 0x1, RZ ;  /* 0x0000000129387819 */ /* 0x000fe400000006ff */
[----:B------:R-:W-:Y:S02]  /*1040*/  SHF.L.U32 R54, R45, 0x1, RZ ;  /* 0x000000012d367819 */ /* 0x000fe400000006ff */
[----:B------:R-:W-:Y:S02]  /*1050*/  LEA.HI.SX32 R4, R4, R4, 0x1b ;  /* 0x0000000404047211 */ /* 0x000fe400078fdaff */
[----:B------:R-:W-:Y:S01]  /*1060*/  SHF.L.U32 R53, R47, 0x1, RZ ;  /* 0x000000012f357819 */ /* 0x000fe200000006ff */
[----:B------:R-:W-:Y:S01]  /*1070*/  IMAD.SHL.U32 R50, R51, 0x2, RZ ;  /* 0x0000000233327824 */ /* 0x000fe200078e00ff */
[----:B------:R-:W-:Y:S01]  /*1080*/  SHF.L.U32 R52, R49, 0x1, RZ ;  /* 0x0000000131347819 */ /* 0x000fe200000006ff */
[----:B------:R-:W-:Y:S01]  /*1090*/  IMAD.SHL.U32 R4, R4, 0x2, RZ ;  /* 0x0000000204047824 */ /* 0x000fe200078e00ff */
[----:B------:R-:W-:-:S02]  /*10a0*/  ISETP.GE.AND P0, PT, R24, UR23, PT ;  /* 0x0000001718007c0c */ /* 0x000fc4000bf06270 */
[----:B------:R-:W-:Y:S02]  /*10b0*/  ISETP.GE.AND P6, PT, R26, UR23, PT ;  /* 0x000000171a007c0c */ /* 0x000fe4000bfc6270 */
[----:B------:R-:W-:Y:S02]  /*10c0*/  ISETP.GE.AND P3, PT, R28, UR23, PT ;  /* 0x000000171c007c0c */ /* 0x000fe4000bf66270 */
[----:B------:R-:W-:Y:S02]  /*10d0*/  PRMT R5, RZ, 0x7610, R5 ;  /* 0x00007610ff057816 */ /* 0x000fe40000000005 */
[----:B------:R-:W-:Y:S02]  /*10e0*/  PRMT R35, RZ, 0x7610, R35 ;  /* 0x00007610ff237816 */ /* 0x000fe40000000023 */
[----:B------:R-:W-:Y:S01]  /*10f0*/  PRMT R37, RZ, 0x7610, R37 ;  /* 0x00007610ff257816 */ /* 0x000fe20000000025 */
[----:B--2---:R0:W-:Y:S04]  /*1100*/  STS.U16 [R66], R6 ;  /* 0x0000000642007388 */ /* 0x0041e80000000400 */
[----:B---3--:R1:W-:Y:S04]  /*1110*/  STS.U16 [R65+0x40], R7 ;  /* 0x0000400741007388 */ /* 0x0083e80000000400 */
[----:B----4-:R2:W-:Y:S04]  /*1120*/  STS.U16 [R64+0x80], R8 ;  /* 0x0000800840007388 */ /* 0x0105e80000000400 */
[----:B-----5:R-:W-:Y:S04]  /*1130*/  STS.U16 [R63+0xc0], R9 ;  /* 0x0000c0093f007388 */ /* 0x020fe80000000400 */
[----:B------:R-:W-:Y:S04]  /*1140*/  STS.U16 [R62+0x100], R10 ;  /* 0x0001000a3e007388 */ /* 0x000fe80000000400 */
[----:B------:R3:W-:Y:S04]  /*1150*/  STS.U16 [R61+0x140], R11 ;  /* 0x0001400b3d007388 */ /* 0x0007e80000000400 */
[----:B------:R4:W-:Y:S04]  /*1160*/  STS.U16 [R60+0x180], R12 ;  /* 0x0001800c3c007388 */ /* 0x0009e80000000400 */
[----:B------:R5:W-:Y:S04]  /*1170*/  STS.U16 [R59+0x1c0], R13 ;  /* 0x0001c00d3b007388 */ /* 0x000be80000000400 */
[----:B------:R0:W-:Y:S04]  /*1180*/  STS.U16 [R58+0x200], R14 ;  /* 0x0002000e3a007388 */ /* 0x0001e80000000400 */
[----:B------:R0:W-:Y:S04]  /*1190*/  STS.U16 [R57+0x240], R15 ;  /* 0x0002400f39007388 */ /* 0x0001e80000000400 */
[----:B------:R0:W-:Y:S04]  /*11a0*/  STS.U16 [R56+0x280], R16 ;  /* 0x0002801038007388 */ /* 0x0001e80000000400 */
[----:B------:R0:W-:Y:S04]  /*11b0*/  STS.U16 [R55+0x2c0], R17 ;  /* 0x0002c01137007388 */ /* 0x0001e80000000400 */
[----:B------:R-:W-:Y:S04]  /*11c0*/  STS.U16 [R54+0x300], R18 ;  /* 0x0003001236007388 */ /* 0x000fe80000000400 */
[----:B------:R-:W-:Y:S04]  /*11d0*/  STS.U16 [R53+0x340], R19 ;  /* 0x0003401335007388 */ /* 0x000fe80000000400 */
        /* <DEDUP_REMOVED lines=19> */
[----:B0-----:R-:W-:-:S02]  /*1310*/  MOV R6, UR8 ;  /* 0x0000000800067c02 */ /* 0x001fc40008000f00 */
[----:B-1----:R-:W-:Y:S02]  /*1320*/  MOV R7, UR9 ;  /* 0x0000000900077c02 */ /* 0x002fe40008000f00 */
[----:B--2---:R-:W-:Y:S02]  /*1330*/  PRMT R8, RZ, 0x7610, R8 ;  /* 0x00007610ff087816 */ /* 0x004fe40000000008 */
        /* <DEDUP_REMOVED lines=30> */
[----:B------:R-:W-:Y:S02]  /*1520*/  PRMT R34, RZ, 0x7610, R34 ;  /* 0x00007610ff227816 */ /* 0x000fe40000000022 */
[----:B------:R-:W-:Y:S01]  /*1530*/  PRMT R36, RZ, 0x7610, R36 ;  /* 0x00007610ff247816 */ /* 0x000fe20000000024 */
[----:B------:R-:W3:Y:S01]  /*1540*/  @!P4 LDG.E.U16 R16, [R6.64+0x240] ;  /* 0x000240120610c981 */ /* 0x000ee2000c1e1500 */
[----:B------:R-:W-:-:S03]  /*1550*/  PRMT R38, RZ, 0x7610, R38 ;  /* 0x00007610ff267816 */ /* 0x000fc60000000026 */
        /* <DEDUP_REMOVED lines=96> */
.L_x_271:
[----:B------:R-:W-:Y:S05]  /*1b60*/  BSYNC B0 ;  /* 0x0000000000007941 */ /* 0x000fea0003800000 */
.L_x_270:
[----:B------:R-:W-:Y:S01]  /*1b70*/  HADD2.F32 R12, -RZ, R12.H0_H0 ;  /* 0x2000000cff0c7230 */ /* 0x000fe20000004100 */
[----:B------:R-:W-:Y:S01]  /*1b80*/  BSSY B0, `(.L_x_272) ;  /* 0x0000023000007945 */ /* 0x000fe20003800000 */
[----:B------:R-:W-:-:S03]  /*1b90*/  FSETP.GTU.FTZ.AND P4, PT, R11, 20, PT ;  /* 0x41a000000b00780b */ /* 0x000fc60003f9c000 */
[----:B------:R-:W-:Y:S01]  /*1ba0*/  FADD.FTZ R12, R12, UR4 ;  /* 0x000000040c0c7e21 */ /* 0x000fe20008010000 */
        /* <DEDUP_REMOVED lines=32> */
.L_x_273:
[----:B------:R-:W-:Y:S05]  /*1db0*/  BSYNC B0 ;  /* 0x0000000000007941 */ /* 0x000fea0003800000 */
.L_x_272:
        /* <DEDUP_REMOVED lines=38> */
.L_x_275:
[----:B------:R-:W-:Y:S05]  /*2020*/  BSYNC B0 ;  /* 0x0000000000007941 */ /* 0x000fea0003800000 */
.L_x_274:
        /* <DEDUP_REMOVED lines=36> */
.L_x_277:
[----:B------:R-:W-:Y:S05]  /*2270*/  BSYNC B0 ;  /* 0x0000000000007941 */ /* 0x000fea0003800000 */
.L_x_276:
        /* <DEDUP_REMOVED lines=38> */
.L_x_279:
[----:B------:R-:W-:Y:S05]  /*24e0*/  BSYNC B0 ;  /* 0x0000000000007941 */ /* 0x000fea0003800000 */
.L_x_278:
        /* <DEDUP_REMOVED lines=36> */
.L_x_281:
[----:B------:R-:W-:Y:S05]  /*2730*/  BSYNC B0 ;  /* 0x0000000000007941 */ /* 0x000fea0003800000 */
.L_x_280:
        /* <DEDUP_REMOVED lines=38> */
.L_x_283:
[----:B------:R-:W-:Y:S05]  /*29a0*/  BSYNC B0 ;  /* 0x0000000000007941 */ /* 0x000fea0003800000 */
.L_x_282:
[----:B------:R-:W-:Y:S01]  /*29b0*/  HADD2.F32 R36, -RZ, R36.H0_H0 ;  /* 0x20000024ff247230 */ /* 0x000fe20000004100 */
[----:B------:R-:W-:Y:S01]  /*29c0*/  BSSY B0, `(.L_x_284) ;  /* 0x0000024000007945 */ /* 0x000fe20003800000 */
[----:B------:R-:W-:Y:S01]  /*29d0*/  HADD2.F32 R38, -RZ, R18.H0_H0 ;  /* 0x20000012ff267230 */ /* 0x000fe20000004100 */
[----:B------:R-:W-:Y:S02]  /*29e0*/  FSETP.GTU.FTZ.AND P4, PT, R17, 20, PT ;  /* 0x41a000001100780b */ /* 0x000fe40003f9c000 */
        /* <DEDUP_REMOVED lines=33> */
.L_x_285:
[----:B------:R-:W-:Y:S05]  /*2c00*/  BSYNC B0 ;  /* 0x0000000000007941 */ /* 0x000fea0003800000 */
.L_x_284:
[----:B------:R-:W-:Y:S01]  /*2c10*/  ISETP.EQ.OR P3, PT, RZ, UR7, P3 ;  /* 0x00000007ff007c0c */ /* 0x000fe20009f62670 */
[----:B------:R-:W-:Y:S01]  /*2c20*/  HADD2.F32 R35, -RZ, R35.H0_H0 ;  /* 0x20000023ff237230 */ /* 0x000fe20000004100 */
[----:B------:R-:W-:Y:S01]  /*2c30*/  BSSY B0, `(.L_x_286) ;  /* 0x0000028000007945 */ /* 0x000fe20003800000 */
[----:B------:R-:W-:Y:S01]  /*2c40*/  HADD2.F32 R42, -RZ, R19.H0_H0 ;  /* 0x20000013ff2a7230 */ /* 0x000fe20000004100 */
[----:B------:R-:W-:Y:S01]  /*2c50*/  FSETP.GTU.FTZ.AND P5, PT, R18, 20, PT ;  /* 0x41a000001200780b */ /* 0x000fe20003fbc000 */
[----:B------:R-:W-:Y:S01]  /*2c60*/  HADD2.F32 R37, -RZ, R33.H0_H0 ;  /* 0x20000021ff257230 */ /* 0x000fe20000004100 */
[----:B------:R-:W-:Y:S01]  /*2c70*/  ISETP.EQ.OR P2, PT, RZ, UR7, P2 ;  /* 0x00000007ff007c0c */ /* 0x000fe20009742670 */
[----:B------:R-:W-:Y:S01]  /*2c80*/  HADD2.F32 R40, -RZ, R32.H0_H0 ;  /* 0x20000020ff287230 */ /* 0x000fe20000004100 */
[----:B------:R-:W-:Y:S01]  /*2c90*/  FADD.FTZ R19, R35, UR4 ;  /* 0x0000000423137e21 */ /* 0x000fe20008010000 */
[----:B------:R-:W-:-:S04]  /*2ca0*/  HADD2.F32 R39, -RZ, R31.H0_H0 ;  /* 0x2000001fff277230 */ /* 0x000fc80000004100 */
        /* <DEDUP_REMOVED lines=32> */
.L_x_287:
[----:B------:R-:W-:Y:S05]  /*2eb0*/  BSYNC B0 ;  /* 0x0000000000007941 */ /* 0x000fea0003800000 */
.L_x_286:
[----:B------:R-:W-:Y:S01]  /*2ec0*/  HADD2.F32 R34, -RZ, R34.H0_H0 ;  /* 0x20000022ff227230 */ /* 0x000fe20000004100 */
[----:B------:R-:W-:Y:S01]  /*2ed0*/  BSSY B0, `(.L_x_288) ;  /* 0x0000027000007945 */ /* 0x000fe20003800000 */
[----:B------:R-:W-:Y:S01]  /*2ee0*/  HADD2.F32 R46, -RZ, R20.H0_H0 ;  /* 0x20000014ff2e7230 */ /* 0x000fe20000004100 */
[----:B------:R-:W-:Y:S01]  /*2ef0*/  FSETP.GTU.FTZ.AND P3, PT, R19, 20, PT ;  /* 0x41a000001300780b */ /* 0x000fe20003f7c000 */
[----:B------:R-:W-:Y:S01]  /*2f00*/  HADD2.F32 R41, -RZ, R30.H0_H0 ;  /* 0x2000001eff297230 */ /* 0x000fe20000004100 */
[----:B------:R-:W-:Y:S01]  /*2f10*/  FADD.FTZ R20, R34, UR4 ;  /* 0x0000000422147e21 */ /* 0x000fe20008010000 */
[----:B------:R-:W-:Y:S02]  /*2f20*/  HADD2.F32 R44, -RZ, R29.H0_H0 ;  /* 0x2000001dff2c7230 */ /* 0x000fe40000004100 */
[----:B------:R-:W-:Y:S01]  /*2f30*/  HADD2.F32 R43, -RZ, R28.H0_H0 ;  /* 0x2000001cff2b7230 */ /* 0x000fe20000004100 */
[----:B------:R-:W-:Y:S05]  /*2f40*/  @P2 BRA `(.L_x_289) ;  /* 0x000001f000002947 */ /* 0x000fea0003800000 */
[----:B------:R-:W-:Y:S01]  /*2f50*/  FMUL.FTZ R14, R14, 1.4426950216293334961 ;  /* 0x3fb8aa3b0e0e7820 */ /* 0x000fe20000410000 */
[----:B------:R-:W-:Y:S01]  /*2f60*/  MOV R33, 0x3e800000 ;  /* 0x3e80000000217802 */ /* 0x000fe20000000f00 */
        /* <DEDUP_REMOVED lines=29> */
.L_x_289:
[----:B------:R-:W-:Y:S05]  /*3140*/  BSYNC B0 ;  /* 0x0000000000007941 */ /* 0x000fea0003800000 */
.L_x_288:
        /* <DEDUP_REMOVED lines=46> */
.L_x_291:
[----:B------:R-:W-:Y:S05]  /*3430*/  BSYNC B0 ;  /* 0x0000000000007941 */ /* 0x000fea0003800000 */
.L_x_290:
        /* <DEDUP_REMOVED lines=33> */
.L_x_293:
[----:B------:R-:W-:Y:S05]  /*3650*/  BSYNC B0 ;  /* 0x0000000000007941 */ /* 0x000fea0003800000 */
.L_x_292:
[----:B------:R-:W-:Y:S01]  /*3660*/  BSSY B0, `(.L_x_294) ;  /* 0x0000021000007945 */ /* 0x000fe20003800000 */
        /* <DEDUP_REMOVED lines=32> */
.L_x_295:
[----:B------:R-:W-:Y:S05]  /*3870*/  BSYNC B0 ;  /* 0x0000000000007941 */ /* 0x000fea0003800000 */
.L_x_294:
        /* <DEDUP_REMOVED lines=33> */
.L_x_297:
[----:B------:R-:W-:Y:S05]  /*3a90*/  BSYNC B0 ;  /* 0x0000000000007941 */ /* 0x000fea0003800000 */
.L_x_296:
        /* <DEDUP_REMOVED lines=33> */
.L_x_299:
[----:B------:R-:W-:Y:S05]  /*3cb0*/  BSYNC B0 ;  /* 0x0000000000007941 */ /* 0x000fea0003800000 */
.L_x_298:
        /* <DEDUP_REMOVED lines=33> */
.L_x_301:
[----:B------:R-:W-:Y:S05]  /*3ed0*/  BSYNC B0 ;  /* 0x0000000000007941 */ /* 0x000fea0003800000 */
.L_x_300:
        /* <DEDUP_REMOVED lines=20> */
[----:B------:R-:W-:Y:S01]  /*4020*/  UMOV UR7, URZ ;  /* 0x0000003f00077c82 */ /* 0x000fe20008000000 */
[----:B------:R-:W-:-:S02]  /*4030*/  FMUL.FTZ R37, R37, R6 ;  /* 0x0000000625257220 */ /* 0x000fc40000410000 */
[----:B------:R-:W-:Y:S01]  /*4040*/  FMUL.FTZ R38, R40, R7 ;  /* 0x0000000728267220 */ /* 0x000fe20000410000 */
[----:B------:R-:W-:Y:S01]  /*4050*/  STL [R1+0x14], R47 ;  /* 0x0000142f01007387 */ /* 0x000fe20000100800 */
[----:B------:R-:W-:Y:S02]  /*4060*/  FMUL.FTZ R39, R39, R8 ;  /* 0x0000000827277220 */ /* 0x000fe40000410000 */
[----:B------:R-:W-:Y:S01]  /*4070*/  FMUL.FTZ R165, R44, R11 ;  /* 0x0000000b2ca57220 */ /* 0x000fe20000410000 */
[----:B------:R0:W-:Y:S01]  /*4080*/  STL [R1+0x10], R37 ;  /* 0x0000102501007387 */ /* 0x0001e20000100800 */
[----:B------:R-:W-:Y:S02]  /*4090*/  FMUL.FTZ R56, R56, R15 ;  /* 0x0000000f38387220 */ /* 0x000fe40000410000 */
[----:B------:R-:W-:Y:S01]  /*40a0*/  FMUL.FTZ R57, R57, R16 ;  /* 0x0000001039397220 */ /* 0x000fe20000410000 */
[----:B------:R1:W-:Y:S01]  /*40b0*/  STL [R1+0xc], R38 ;  /* 0x00000c2601007387 */ /* 0x0003e20000100800 */
[----:B------:R-:W-:-:S02]  /*40c0*/  FMUL.FTZ R58, R58, R17 ;  /* 0x000000113a3a7220 */ /* 0x000fc40000410000 */
[----:B------:R-:W-:Y:S01]  /*40d0*/  FMUL.FTZ R59, R59, R18 ;  /* 0x000000123b3b7220 */ /* 0x000fe20000410000 */
[----:B------:R2:W-:Y:S01]  /*40e0*/  STL [R1+0x8], R39 ;  /* 0x0000082701007387 */ /* 0x0005e20000100800 */
[----:B------:R-:W-:Y:S02]  /*40f0*/  FMUL.FTZ R60, R60, R19 ;  /* 0x000000133c3c7220 */ /* 0x000fe40000410000 */
[----:B0-----:R-:W-:Y:S02]  /*4100*/  FMUL.FTZ R37, R42, R9 ;  /* 0x000000092a257220 */ /* 0x001fe40000410000 */
[----:B------:R-:W-:Y:S02]  /*4110*/  FMUL.FTZ R61, R61, R20 ;  /* 0x000000143d3d7220 */ /* 0x000fe40000410000 */
[----:B-1----:R-:W-:Y:S01]  /*4120*/  FMUL.FTZ R38, R41, R10 ;  /* 0x0000000a29267220 */ /* 0x002fe20000410000 */
[----:B------:R0:W-:Y:S01]  /*4130*/  STL [R1+0x4], R37 ;  /* 0x0000042501007387 */ /* 0x0001e20000100800 */
[----:B--2---:R-:W-:-:S03]  /*4140*/  FMUL.FTZ R39, R45, R14 ;  /* 0x0000000e2d277220 */ /* 0x004fc60000410000 */
[----:B------:R1:W-:Y:S01]  /*4150*/  STL [R1], R38 ;  /* 0x0000002601007387 */ /* 0x0003e20000100800 */
[----:B0-----:R-:W-:Y:S02]  /*4160*/  FMUL.FTZ R37, R43, R12 ;  /* 0x0000000c2b257220 */ /* 0x001fe40000410000 */
[----:B-1----:R-:W-:Y:S02]  /*4170*/  FMUL.FTZ R38, R46, R13 ;  /* 0x0000000d2e267220 */ /* 0x002fe40000410000 */
.L_x_308:
[----:B-1----:R-:W0:Y:S01]  /*4180*/  S2R R40, SR_TID.X ;  /* 0x0000000000287919 */ /* 0x002e220000002100 */
[----:B------:R-:W-:Y:S02]  /*4190*/  USHF.R.S32.HI UR22, URZ, 0x1f, UR7 ;  /* 0x0000001f3f167899 */ /* 0x000fe40008011407 */
[----:B------:R-:W-:Y:S01]  /*41a0*/  ULDC.64 UR16, c[0x0][0x1a0] ;  /* 0x0000680000107ab9 */ /* 0x000fe20000000a00 */
[----:B------:R-:W-:Y:S01]  /*41b0*/  MOV R45, UR7 ;  /* 0x00000007002d7c02 */ /* 0x000fe20008000f00 */
[----:B------:R-:W-:Y:S01]  /*41c0*/  UMOV UR23, 0xfffff800 ;  /* 0xfffff80000177882 */ /* 0x000fe20000000000 */
[----:B------:R-:W-:Y:S01]  /*41d0*/  PRMT R77, RZ, 0x7610, R77 ;  /* 0x00007610ff4d7816 */ /* 0x000fe2000000004d */
[----:B------:R-:W-:Y:S01]  /*41e0*/  ULDC.64 UR24, c[0x0][0x1c0] ;  /* 0x0000700000187ab9 */ /* 0x000fe20000000a00 */
[----:B------:R-:W2:Y:S04]  /*41f0*/  LDL R160, [R1+0x14] ;  /* 0x0000140001a07983 */ /* 0x000ea80000100800 */
[----:B------:R-:W3:Y:S04]  /*4200*/  LDL R159, [R1+0x10] ;  /* 0x00001000019f7983 */ /* 0x000ee80000100800 */
[----:B------:R-:W4:Y:S01]  /*4210*/  LDL R156, [R1+0xc] ;  /* 0x00000c00019c7983 */ /* 0x000f220000100800 */
[----:B0-----:R-:W-:-:S04]  /*4220*/  SHF.L.U32 R42, R40, 0x4, RZ ;  /* 0x00000004282a7819 */ /* 0x001fc800000006ff */
[----:B------:R-:W-:-:S04]  /*4230*/  LOP3.LUT R42, R42, 0xfffffe00, RZ, 0xc0, !PT ;  /* 0xfffffe002a2a7812 */ /* 0x000fc800078ec0ff */
[----:B------:R-:W-:Y:S02]  /*4240*/  LOP3.LUT R42, R42, 0x1f, R40, 0xf8, !PT ;  /* 0x0000001f2a2a7812 */ /* 0x000fe400078ef828 */
[----:B------:R-:W-:-:S04]  /*4250*/  SHF.L.U32 R40, R40, 0x4, RZ ;  /* 0x0000000428287819 */ /* 0x000fc800000006ff */
[----:B------:R-:W-:-:S05]  /*4260*/  LOP3.LUT R40, R40, 0xfffffe00, RZ, 0xc0, !PT ;  /* 0xfffffe0028287812 */ /* 0x000fca00078ec0ff */
[----:B------:R-:W-:Y:S01]  /*4270*/  IMAD.IADD R40, R40, 0x1, R42 ;  /* 0x0000000128287824 */ /* 0x000fe200078e022a */
[----:B------:R-:W-:-:S04]  /*4280*/  UIMAD UR16, UR22, UR16, URZ ;  /* 0x00000010161072a4 */ /* 0x000fc8000f8e023f */
[----:B------:R-:W-:Y:S01]  /*4290*/  SHF.R.S32.HI R41, RZ, 0x1f, R40 ;  /* 0x0000001fff297819 */ /* 0x000fe20000011428 */
[----:B------:R-:W-:-:S04]  /*42a0*/  UIMAD UR16, UR7, UR17, UR16 ;  /* 0x00000011071072a4 */ /* 0x000fc8000f8e0210 */
[----:B------:R-:W-:-:S05]  /*42b0*/  IMAD.WIDE.U32 R44, R45, c[0x0][0x1a0], R40 ;  /* 0x000068002d2c7a25 */ /* 0x000fca00078e0028 */
[----:B------:R-:W-:Y:S01]  /*42c0*/  IADD3 R43, R45, UR16, RZ ;  /* 0x000000102d2b7c10 */ /* 0x000fe2000fffe0ff */
[----:B------:R-:W-:Y:S02]  /*42d0*/  ULDC UR16, c[0x0][0x168] ;  /* 0x00005a0000107ab9 */ /* 0x000fe40000000800 */
[----:B------:R-:W-:Y:S01]  /*42e0*/  UIMAD UR23, UR6, UR23, UR16 ;  /* 0x00000017061772a4 */ /* 0x000fe2000f8e0210 */
[----:B------:R-:W-:-:S03]  /*42f0*/  IADD3 R95, R40, 0x20, RZ ;  /* 0x00000020285f7810 */ /* 0x000fc60007ffe0ff */
[----:B------:R-:W-:Y:S01]  /*4300*/  USHF.L.U32 UR26, UR23, 0x1, URZ ;  /* 0x00000001171a7899 */ /* 0x000fe2000800063f */
[C---:B------:R-:W-:Y:S02]  /*4310*/  IADD3 R98, R40.reuse, 0x40, RZ ;  /* 0x0000004028627810 */ /* 0x040fe40007ffe0ff */
[----:B------:R-:W-:-:S03]  /*4320*/  IADD3 R78, R40, 0x60, RZ ;  /* 0x00000060284e7810 */ /* 0x000fc60007ffe0ff */
[----:B------:R-:W-:Y:S02]  /*4330*/  ISETP.GE.AND P1, PT, R40, UR26, PT ;  /* 0x0000001a28007c0c */ /* 0x000fe4000bf26270 */
[----:B------:R-:W-:Y:S02]  /*4340*/  ISETP.GE.AND P2, PT, R95, UR26, PT ;  /* 0x0000001a5f007c0c */ /* 0x000fe4000bf46270 */
[----:B------:R-:W-:Y:S02]  /*4350*/  ISETP.GE.AND P3, PT, R98, UR26, PT ;  /* 0x0000001a62007c0c */ /* 0x000fe4000bf66270 */
[----:B------:R-:W-:Y:S02]  /*4360*/  ISETP.GE.AND P4, PT, R78, UR26, PT ;  /* 0x0000001a4e007c0c */ /* 0x000fe4000bf86270 */
[----:B------:R-:W-:Y:S02]  /*4370*/  LEA R42, P0, R44, UR10, 0x1 ;  /* 0x0000000a2c2a7c11 */ /* 0x000fe4000f8008ff */
[----:B------:R-:W-:-:S02]  /*4380*/  IADD3 R100, R40, 0x80, RZ ;  /* 0x0000008028647810 */ /* 0x000fc40007ffe0ff */
[----:B------:R-:W-:Y:S02]  /*4390*/  IADD3 R97, R40, 0xa0, RZ ;  /* 0x000000a028617810 */ /* 0x000fe40007ffe0ff */
[----:B------:R-:W-:Y:S02]  /*43a0*/  LEA.HI.X R43, R44, UR14, R43, 0x1, P0 ;  /* 0x0000000e2c2b7c11 */ /* 0x000fe400080f0c2b */
[----:B------:R-:W-:Y:S02]  /*43b0*/  PRMT R74, RZ, 0x7610, R74 ;  /* 0x00007610ff4a7816 */ /* 0x000fe4000000004a */
[----:B------:R-:W-:Y:S01]  /*43c0*/  IADD3 R86, R40, 0xc0, RZ ;  /* 0x000000c028567810 */ /* 0x000fe20007ffe0ff */
[----:B------:R0:W5:Y:S01]  /*43d0*/  @!P1 LDG.E.U16 R77, [R42.64] ;  /* 0x000000122a4d9981 */ /* 0x000162000c1e1500 */
[----:B------:R-:W-:Y:S02]  /*43e0*/  ISETP.GE.AND P5, PT, R100, UR26, PT ;  /* 0x0000001a64007c0c */ /* 0x000fe4000bfa6270 */
[----:B------:R-:W-:Y:S01]  /*43f0*/  PRMT R63, RZ, 0x7610, R63 ;  /* 0x00007610ff3f7816 */ /* 0x000fe2000000003f */
[----:B------:R0:W2:Y:S01]  /*4400*/  @!P2 LDG.E.U16 R74, [R42.64+0x40] ;  /* 0x000040122a4aa981 */ /* 0x0000a2000c1e1500 */
[----:B------:R-:W-:-:S02]  /*4410*/  ISETP.GE.AND P6, PT, R97, UR26, PT ;  /* 0x0000001a61007c0c */ /* 0x000fc4000bfc6270 */
[----:B------:R-:W-:Y:S02]  /*4420*/  PRMT R65, RZ, 0x7610, R65 ;  /* 0x00007610ff417816 */ /* 0x000fe40000000041 */
[C---:B------:R-:W-:Y:S01]  /*4430*/  IADD3 R90, R40.reuse, 0xe0, RZ ;  /* 0x000000e0285a7810 */ /* 0x040fe20007ffe0ff */
[----:B------:R0:W3:Y:S01]  /*4440*/  @!P3 LDG.E.U16 R63, [R42.64+0x80] ;  /* 0x000080122a3fb981 */ /* 0x0000e2000c1e1500 */
[C---:B------:R-:W-:Y:S02]  /*4450*/  IADD3 R96, R40.reuse, 0x100, RZ ;  /* 0x0000010028607810 */ /* 0x040fe40007ffe0ff */
[----:B------:R-:W-:Y:S01]  /*4460*/  IADD3 R94, R40, 0x120, RZ ;  /* 0x00000120285e7810 */ /* 0x000fe20007ffe0ff */
[----:B------:R0:W3:Y:S01]  /*4470*/  @!P4 LDG.E.U16 R65, [R42.64+0xc0] ;  /* 0x0000c0122a41c981 */ /* 0x0000e2000c1e1500 */
[----:B------:R-:W-:Y:S02]  /*4480*/  ISETP.GE.AND P0, PT, R86, UR26, PT ;  /* 0x0000001a56007c0c */ /* 0x000fe4000bf06270 */
[----:B------:R-:W-:-:S02]  /*4490*/  IADD3 R92, R40, 0x140, RZ ;  /* 0x00000140285c7810 */ /* 0x000fc40007ffe0ff */
[----:B------:R-:W-:Y:S02]  /*44a0*/  ISETP.GE.AND P1, PT, R90, UR26, PT ;  /* 0x0000001a5a007c0c */ /* 0x000fe4000bf26270 */
[----:B------:R-:W-:Y:S02]  /*44b0*/  PRMT R125, RZ, 0x7610, R125 ;  /* 0x00007610ff7d7816 */ /* 0x000fe4000000007d */
[----:B------:R-:W-:Y:S02]  /*44c0*/  ISETP.GE.AND P2, PT, R96, UR26, PT ;  /* 0x0000001a60007c0c */ /* 0x000fe4000bf46270 */
[----:B------:R-:W-:Y:S02]  /*44d0*/  PRMT R93, RZ, 0x7610, R93 ;  /* 0x00007610ff5d7816 */ /* 0x000fe4000000005d */
[----:B------:R-:W-:Y:S01]  /*44e0*/  ISETP.GE.AND P3, PT, R94, UR26, PT ;  /* 0x0000001a5e007c0c */ /* 0x000fe2000bf66270 */
[----:B------:R0:W4:Y:S01]  /*44f0*/  @!P5 LDG.E.U16 R125, [R42.64+0x100] ;  /* 0x000100122a7dd981 */ /* 0x000122000c1e1500 */
[----:B------:R-:W-:-:S02]  /*4500*/  ISETP.GE.AND P4, PT, R92, UR26, PT ;  /* 0x0000001a5c007c0c */ /* 0x000fc4000bf86270 */
[C---:B------:R-:W-:Y:S01]  /*4510*/  IADD3 R83, R40.reuse, 0x160, RZ ;  /* 0x0000016028537810 */ /* 0x040fe20007ffe0ff */
[----:B------:R0:W4:Y:S01]  /*4520*/  @!P6 LDG.E.U16 R93, [R42.64+0x140] ;  /* 0x000140122a5de981 */ /* 0x000122000c1e1500 */
[----:B------:R-:W-:Y:S02]  /*4530*/  PRMT R89, RZ, 0x7610, R89 ;  /* 0x00007610ff597816 */ /* 0x000fe40000000059 */
[C---:B------:R-:W-:Y:S02]  /*4540*/  IADD3 R84, R40.reuse, 0x180, RZ ;  /* 0x0000018028547810 */ /* 0x040fe40007ffe0ff */
[----:B------:R-:W-:Y:S02]  /*4550*/  PRMT R119, RZ, 0x7610, R119 ;  /* 0x00007610ff777816 */ /* 0x000fe40000000077 */
[----:B------:R-:W-:Y:S01]  /*4560*/  PRMT R120, RZ, 0x7610, R120 ;  /* 0x00007610ff787816 */ /* 0x000fe20000000078 */
[----:B------:R0:W4:Y:S01]  /*4570*/  @!P0 LDG.E.U16 R89, [R42.64+0x180] ;  /* 0x000180122a598981 */ /* 0x000122000c1e1500 */
[----:B------:R-:W-:-:S02]  /*4580*/  IADD3 R87, R40, 0x1a0, RZ ;  /* 0x000001a028577810 */ /* 0x000fc40007ffe0ff */
[----:B------:R-:W-:Y:S01]  /*4590*/  ISETP.GE.AND P5, PT, R83, UR26, PT ;  /* 0x0000001a53007c0c */ /* 0x000fe2000bfa6270 */
[----:B------:R0:W4:Y:S01]  /*45a0*/  @!P1 LDG.E.U16 R119, [R42.64+0x1c0] ;  /* 0x0001c0122a779981 */ /* 0x000122000c1e1500 */
[----:B------:R-:W-:Y:S02]  /*45b0*/  PRMT R121, RZ, 0x7610, R121 ;  /* 0x00007610ff797816 */ /* 0x000fe40000000079 */
[----:B------:R-:W-:Y:S01]  /*45c0*/  ISETP.GE.AND P6, PT, R84, UR26, PT ;  /* 0x0000001a54007c0c */ /* 0x000fe2000bfc6270 */
[----:B------:R0:W4:Y:S01]  /*45d0*/  @!P2 LDG.E.U16 R120, [R42.64+0x200] ;  /* 0x000200122a78a981 */ /* 0x000122000c1e1500 */
[----:B------:R-:W-:Y:S02]  /*45e0*/  PRMT R122, RZ, 0x7610, R122 ;  /* 0x00007610ff7a7816 */ /* 0x000fe4000000007a */
[C---:B------:R-:W-:Y:S01]  /*45f0*/  IADD3 R88, R40.reuse, 0x1c0, RZ ;  /* 0x000001c028587810 */ /* 0x040fe20007ffe0ff */
[----:B------:R0:W4:Y:S01]  /*4600*/  @!P3 LDG.E.U16 R121, [R42.64+0x240] ;  /* 0x000240122a79b981 */ /* 0x000122000c1e1500 */
[----:B------:R-:W-:-:S02]  /*4610*/  IADD3 R91, R40, 0x1e0, RZ ;  /* 0x000001e0285b7810 */ /* 0x000fc40007ffe0ff */
[C---:B------:R-:W-:Y:S01]  /*4620*/  IADD3 R80, R40.reuse, 0x200, RZ ;  /* 0x0000020028507810 */ /* 0x040fe20007ffe0ff */
[----:B------:R0:W4:Y:S01]  /*4630*/  @!P4 LDG.E.U16 R122, [R42.64+0x280] ;  /* 0x000280122a7ac981 */ /* 0x000122000c1e1500 */
[----:B------:R-:W-:Y:S02]  /*4640*/  ISETP.GE.AND P0, PT, R87, UR26, PT ;  /* 0x0000001a57007c0c */ /* 0x000fe4000bf06270 */
[----:B------:R-:W-:Y:S02]  /*4650*/  IADD3 R79, R40, 0x220, RZ ;  /* 0x00000220284f7810 */ /* 0x000fe40007ffe0ff */
[----:B------:R-:W-:Y:S02]  /*4660*/  ISETP.GE.AND P1, PT, R88, UR26, PT ;  /* 0x0000001a58007c0c */ /* 0x000fe4000bf26270 */
[----:B------:R-:W-:Y:S02]  /*4670*/  PRMT R123, RZ, 0x7610, R123 ;  /* 0x00007610ff7b7816 */ /* 0x000fe4000000007b */
[----:B------:R-:W-:-:S02]  /*4680*/  ISETP.GE.AND P2, PT, R91, UR26, PT ;  /* 0x0000001a5b007c0c */ /* 0x000fc4000bf46270 */
[----:B------:R-:W-:Y:S02]  /*4690*/  PRMT R44, RZ, 0x7610, R44 ;  /* 0x00007610ff2c7816 */ /* 0x000fe4000000002c */
[----:B------:R-:W-:Y:S01]  /*46a0*/  ISETP.GE.AND P3, PT, R80, UR26, PT ;  /* 0x0000001a50007c0c */ /* 0x000fe2000bf66270 */
[----:B------:R0:W4:Y:S01]  /*46b0*/  @!P5 LDG.E.U16 R123, [R42.64+0x2c0] ;  /* 0x0002c0122a7bd981 */ /* 0x000122000c1e1500 */
[----:B------:R-:W-:Y:S02]  /*46c0*/  ISETP.GE.AND P4, PT, R79, UR26, PT ;  /* 0x0000001a4f007c0c */ /* 0x000fe4000bf86270 */
[C---:B------:R-:W-:Y:S01]  /*46d0*/  IADD3 R47, R40.reuse, 0x240, RZ ;  /* 0x00000240282f7810 */ /* 0x040fe20007ffe0ff */
[----:B------:R0:W4:Y:S01]  /*46e0*/  @!P6 LDG.E.U16 R44, [R42.64+0x300] ;  /* 0x000300122a2ce981 */ /* 0x000122000c1e1500 */
[----:B------:R-:W-:Y:S02]  /*46f0*/  PRMT R117, RZ, 0x7610, R117 ;  /* 0x00007610ff757816 */ /* 0x000fe40000000075 */
[----:B------:R-:W-:-:S02]  /*4700*/  IADD3 R76, R40, 0x260, RZ ;  /* 0x00000260284c7810 */ /* 0x000fc40007ffe0ff */
[----:B------:R-:W-:Y:S02]  /*4710*/  PRMT R116, RZ, 0x7610, R116 ;  /* 0x00007610ff747816 */ /* 0x000fe40000000074 */
[----:B------:R-:W-:Y:S01]  /*4720*/  PRMT R115, RZ, 0x7610, R115 ;  /* 0x00007610ff737816 */ /* 0x000fe20000000073 */
[----:B------:R0:W4:Y:S01]  /*4730*/  @!P0 LDG.E.U16 R117, [R42.64+0x340] ;  /* 0x000340122a758981 */ /* 0x000122000c1e1500 */
[----:B------:R-:W-:Y:S02]  /*4740*/  IADD3 R75, R40, 0x280, RZ ;  /* 0x00000280284b7810 */ /* 0x000fe40007ffe0ff */
[----:B------:R-:W-:Y:S01]  /*4750*/  ISETP.GE.AND P5, PT, R47, UR26, PT ;  /* 0x0000001a2f007c0c */ /* 0x000fe2000bfa6270 */
[----:B------:R0:W4:Y:S01]  /*4760*/  @!P1 LDG.E.U16 R116, [R42.64+0x380] ;  /* 0x000380122a749981 */ /* 0x000122000c1e1500 */
[----:B------:R-:W-:Y:S02]  /*4770*/  PRMT R46, RZ, 0x7610, R46 ;  /* 0x00007610ff2e7816 */ /* 0x000fe4000000002e */
[----:B------:R-:W-:Y:S01]  /*4780*/  ISETP.GE.AND P6, PT, R76, UR26, PT ;  /* 0x0000001a4c007c0c */ /* 0x000fe2000bfc6270 */
[----:B------:R0:W4:Y:S01]  /*4790*/  @!P2 LDG.E.U16 R115, [R42.64+0x3c0] ;  /* 0x0003c0122a73a981 */ /* 0x000122000c1e1500 */
[----:B------:R-:W-:-:S02]  /*47a0*/  PRMT R107, RZ, 0x7610, R107 ;  /* 0x00007610ff6b7816 */ /* 0x000fc4000000006b */
[C---:B------:R-:W-:Y:S01]  /*47b0*/  IADD3 R72, R40.reuse, 0x2a0, RZ ;  /* 0x000002a028487810 */ /* 0x040fe20007ffe0ff */
[----:B------:R0:W4:Y:S01]  /*47c0*/  @!P3 LDG.E.U16 R46, [R42.64+0x400] ;  /* 0x000400122a2eb981 */ /* 0x000122000c1e1500 */
[C---:B------:R-:W-:Y:S02]  /*47d0*/  IADD3 R69, R40.reuse, 0x2c0, RZ ;  /* 0x000002c028457810 */ /* 0x040fe40007ffe0ff */
[C---:B------:R-:W-:Y:S01]  /*47e0*/  IADD3 R71, R40.reuse, 0x2e0, RZ ;  /* 0x000002e028477810 */ /* 0x040fe20007ffe0ff */
[----:B------:R0:W4:Y:S01]  /*47f0*/  @!P4 LDG.E.U16 R107, [R42.64+0x440] ;  /* 0x000440122a6bc981 */ /* 0x000122000c1e1500 */
[----:B------:R-:W-:Y:S02]  /*4800*/  ISETP.GE.AND P0, PT, R75, UR26, PT ;  /* 0x0000001a4b007c0c */ /* 0x000fe4000bf06270 */
[----:B------:R-:W-:Y:S02]  /*4810*/  IADD3 R45, R40, 0x300, RZ ;  /* 0x00000300282d7810 */ /* 0x000fe40007ffe0ff */
[----:B------:R-:W-:-:S02]  /*4820*/  ISETP.GE.AND P1, PT, R72, UR26, PT ;  /* 0x0000001a48007c0c */ /* 0x000fc4000bf26270 */
[----:B------:R-:W-:Y:S02]  /*4830*/  PRMT R108, RZ, 0x7610, R108 ;  /* 0x00007610ff6c7816 */ /* 0x000fe4000000006c */
[----:B------:R-:W-:Y:S02]  /*4840*/  ISETP.GE.AND P2, PT, R69, UR26, PT ;  /* 0x0000001a45007c0c */ /* 0x000fe4000bf46270 */
[----:B------:R-:W-:Y:S02]  /*4850*/  PRMT R109, RZ, 0x7610, R109 ;  /* 0x00007610ff6d7816 */ /* 0x000fe4000000006d */
[----:B------:R-:W-:Y:S01]  /*4860*/  ISETP.GE.AND P3, PT, R71, UR26, PT ;  /* 0x0000001a47007c0c */ /* 0x000fe2000bf66270 */
[----:B------:R0:W4:Y:S01]  /*4870*/  @!P5 LDG.E.U16 R108, [R42.64+0x480] ;  /* 0x000480122a6cd981 */ /* 0x000122000c1e1500 */
[----:B------:R-:W-:Y:S02]  /*4880*/  ISETP.GE.AND P4, PT, R45, UR26, PT ;  /* 0x0000001a2d007c0c */ /* 0x000fe4000bf86270 */
[----:B------:R-:W-:Y:S01]  /*4890*/  IADD3 R68, R40, 0x320, RZ ;  /* 0x0000032028447810 */ /* 0x000fe20007ffe0ff */
[----:B------:R0:W4:Y:S01]  /*48a0*/  @!P6 LDG.E.U16 R109, [R42.64+0x4c0] ;  /* 0x0004c0122a6de981 */ /* 0x000122000c1e1500 */
[----:B------:R-:W-:-:S02]  /*48b0*/  PRMT R110, RZ, 0x7610, R110 ;  /* 0x00007610ff6e7816 */ /* 0x000fc4000000006e */
[C---:B------:R-:W-:Y:S02]  /*48c0*/  IADD3 R66, R40.reuse, 0x340, RZ ;  /* 0x0000034028427810 */ /* 0x040fe40007ffe0ff */
[----:B------:R-:W-:Y:S02]  /*48d0*/  PRMT R111, RZ, 0x7610, R111 ;  /* 0x00007610ff6f7816 */ /* 0x000fe4000000006f */
[----:B------:R-:W-:Y:S01]  /*48e0*/  PRMT R49, RZ, 0x7610, R49 ;  /* 0x00007610ff317816 */ /* 0x000fe20000000031 */
[----:B------:R0:W4:Y:S01]  /*48f0*/  @!P0 LDG.E.U16 R110, [R42.64+0x500] ;  /* 0x000500122a6e8981 */ /* 0x000122000c1e1500 */
[----:B------:R-:W-:Y:S02]  /*4900*/  IADD3 R67, R40, 0x360, RZ ;  /* 0x0000036028437810 */ /* 0x000fe40007ffe0ff */
[----:B------:R-:W-:Y:S01]  /*4910*/  ISETP.GE.AND P5, PT, R68, UR26, PT ;  /* 0x0000001a44007c0c */ /* 0x000fe2000bfa6270 */
[----:B------:R0:W4:Y:S01]  /*4920*/  @!P1 LDG.E.U16 R111, [R42.64+0x540] ;  /* 0x000540122a6f9981 */ /* 0x000122000c1e1500 */
[----:B------:R-:W-:-:S02]  /*4930*/  PRMT R106, RZ, 0x7610, R106 ;  /* 0x00007610ff6a7816 */ /* 0x000fc4000000006a */
[----:B------:R-:W-:Y:S01]  /*4940*/  ISETP.GE.AND P6, PT, R66, UR26, PT ;  /* 0x0000001a42007c0c */ /* 0x000fe2000bfc6270 */
[----:B------:R0:W4:Y:S01]  /*4950*/  @!P2 LDG.E.U16 R49, [R42.64+0x580] ;  /* 0x000580122a31a981 */ /* 0x000122000c1e1500 */
[----:B------:R-:W-:Y:S02]  /*4960*/  PRMT R105, RZ, 0x7610, R105 ;  /* 0x00007610ff697816 */ /* 0x000fe40000000069 */
[C---:B------:R-:W-:Y:S01]  /*4970*/  IADD3 R64, R40.reuse, 0x380, RZ ;  /* 0x0000038028407810 */ /* 0x040fe20007ffe0ff */
[----:B------:R0:W4:Y:S01]  /*4980*/  @!P3 LDG.E.U16 R106, [R42.64+0x5c0] ;  /* 0x0005c0122a6ab981 */ /* 0x000122000c1e1500 */
[C---:B------:R-:W-:Y:S02]  /*4990*/  IADD3 R52, R40.reuse, 0x3a0, RZ ;  /* 0x000003a028347810 */ /* 0x040fe40007ffe0ff */
[----:B------:R-:W-:Y:S01]  /*49a0*/  IADD3 R54, R40, 0x3c0, RZ ;  /* 0x000003c028367810 */ /* 0x000fe20007ffe0ff */
[----:B------:R0:W4:Y:S01]  /*49b0*/  @!P4 LDG.E.U16 R105, [R42.64+0x600] ;  /* 0x000600122a69c981 */ /* 0x000122000c1e1500 */
[----:B------:R-:W-:-:S02]  /*49c0*/  ISETP.GE.AND P0, PT, R67, UR26, PT ;  /* 0x0000001a43007c0c */ /* 0x000fc4000bf06270 */
[----:B------:R-:W-:Y:S02]  /*49d0*/  IADD3 R62, R40, 0x3e0, RZ ;  /* 0x000003e0283e7810 */ /* 0x000fe40007ffe0ff */
[----:B------:R-:W-:Y:S02]  /*49e0*/  ISETP.GE.AND P1, PT, R64, UR26, PT ;  /* 0x0000001a40007c0c */ /* 0x000fe4000bf26270 */
[----:B------:R-:W-:Y:S02]  /*49f0*/  PRMT R55, RZ, 0x7610, R55 ;  /* 0x00007610ff377816 */ /* 0x000fe40000000037 */
[----:B------:R-:W-:Y:S02]  /*4a00*/  ISETP.GE.AND P2, PT, R52, UR26, PT ;  /* 0x0000001a34007c0c */ /* 0x000fe4000bf46270 */
[----:B------:R-:W-:Y:S02]  /*4a10*/  PRMT R53, RZ, 0x7610, R53 ;  /* 0x00007610ff357816 */ /* 0x000fe40000000035 */
[----:B------:R-:W-:Y:S01]  /*4a20*/  ISETP.GE.AND P3, PT, R54, UR26, PT ;  /* 0x0000001a36007c0c */ /* 0x000fe2000bf66270 */
[----:B------:R0:W4:Y:S01]  /*4a30*/  @!P5 LDG.E.U16 R55, [R42.64+0x640] ;  /* 0x000640122a37d981 */ /* 0x000122000c1e1500 */
[----:B------:R-:W-:-:S02]  /*4a40*/  ISETP.GE.AND P4, PT, R62, UR26, PT ;  /* 0x0000001a3e007c0c */ /* 0x000fc4000bf86270 */
[----:B------:R-:W-:Y:S01]  /*4a50*/  PRMT R70, RZ, 0x7610, R70 ;  /* 0x00007610ff467816 */ /* 0x000fe20000000046 */
[----:B------:R0:W4:Y:S01]  /*4a60*/  @!P6 LDG.E.U16 R53, [R42.64+0x680] ;  /* 0x000680122a35e981 */ /* 0x000122000c1e1500 */
[----:B------:R-:W-:Y:S02]  /*4a70*/  PRMT R101, RZ, 0x7610, R101 ;  /* 0x00007610ff657816 */ /* 0x000fe40000000065 */
        /* <DEDUP_REMOVED lines=8> */
[----:B------:R-:W1:Y:S01]  /*4b00*/  S2R R163, SR_TID.X ;  /* 0x0000000000a37919 */ /* 0x000e620000002100 */
[----:B------:R-:W-:-:S02]  /*4b10*/  ULDC UR16, c[0x0][0x180] ;  /* 0x0000600000107ab9 */ /* 0x000fc40000000800 */
[----:B------:R-:W-:Y:S01]  /*4b20*/  UIMAD UR16, UR21, UR16, URZ ;  /* 0x00000010151072a4 */ /* 0x000fe2000f8e023f */
[----:B------:R-:W-:Y:S01]  /*4b30*/  MOV R51, UR7 ;  /* 0x0000000700337c02 */ /* 0x000fe20008000f00 */
[----:B------:R-:W-:Y:S01]  /*4b40*/  UIMAD UR17, UR22, UR24, URZ ;  /* 0x00000018161172a4 */ /* 0x000fe2000f8e023f */
[----:B------:R-:W-:-:S03]  /*4b50*/  ISETP.GE.AND P0, PT, R40, UR26, PT ;  /* 0x0000001a28007c0c */ /* 0x000fc6000bf06270 */
[----:B------:R-:W-:Y:S01]  /*4b60*/  MOV R73, UR16 ;  /* 0x0000001000497c02 */ /* 0x000fe20008000f00 */
[----:B------:R-:W-:Y:S01]  /*4b70*/  UIMAD UR17, UR7, UR25, UR17 ;  /* 0x00000019071172a4 */ /* 0x000fe2000f8e0211 */
[----:B------:R-:W-:-:S04]  /*4b80*/  IMAD.WIDE.U32 R40, R51, c[0x0][0x1c0], R40 ;  /* 0x0000700033287a25 */ /* 0x000fc800078e0028 */
[----:B0-----:R-:W-:-:S04]  /*4b90*/  IMAD.WIDE.U32 R42, R0, c[0x0][0x180], RZ ;  /* 0x00006000002a7a25 */ /* 0x001fc800078e00ff */
[----:B-1----:R-:W-:Y:S02]  /*4ba0*/  IMAD.SHL.U32 R48, R163, 0x20, RZ ;  /* 0x00000020a3307824 */ /* 0x002fe400078e00ff */
[----:B------:R-:W-:-:S03]  /*4bb0*/  IMAD R73, R0, c[0x0][0x184], R73 ;  /* 0x0000610000497a24 */ /* 0x000fc600078e0249 */
[----:B------:R-:W-:Y:S02]  /*4bc0*/  LOP3.LUT R48, R48, 0xfffffc00, RZ, 0xc0, !PT ;  /* 0xfffffc0030307812 */ /* 0x000fe400078ec0ff */
[----:B------:R-:W-:Y:S01]  /*4bd0*/  IADD3 R51, R41, UR17, RZ ;  /* 0x0000001129337c10 */ /* 0x000fe2000fffe0ff */
[----:B------:R-:W-:Y:S01]  /*4be0*/  ULDC.64 UR16, c[0x0][0x188] ;  /* 0x0000620000107ab9 */ /* 0x000fe20000000a00 */
[----:B------:R-:W-:Y:S02]  /*4bf0*/  IADD3 R112, R48, R3, RZ ;  /* 0x0000000330707210 */ /* 0x000fe40007ffe0ff */
[----:B------:R-:W-:Y:S02]  /*4c00*/  LEA R50, P1, R40, UR11, 0x1 ;  /* 0x0000000b28327c11 */ /* 0x000fe4000f8208ff */
[----:B------:R-:W-:Y:S02]  /*4c10*/  IADD3 R41, R43, R73, RZ ;  /* 0x000000492b297210 */ /* 0x000fe40007ffe0ff */
[----:B------:R-:W-:-:S02]  /*4c20*/  IADD3 R73, R112, 0x20, RZ ;  /* 0x0000002070497810 */ /* 0x000fc40007ffe0ff */
[----:B------:R-:W-:Y:S02]  /*4c30*/  MOV R81, UR7 ;  /* 0x0000000700517c02 */ /* 0x000fe40008000f00 */
[----:B------:R-:W-:Y:S01]  /*4c40*/  LEA.HI.X R51, R40, UR15, R51, 0x1, P1 ;  /* 0x0000000f28337c11 */ /* 0x000fe200088f0c33 */
[----:B------:R-:W-:Y:S01]  /*4c50*/  IMAD.MOV.U32 R40, RZ, RZ, R42 ;  /* 0x000000ffff287224 */ /* 0x000fe200078e002a */
[CC--:B------:R-:W-:Y:S02]  /*4c60*/  LEA.HI.SX32 R99, R112.reuse, R112.reuse, 0x1b ;  /* 0x0000007070637211 */ /* 0x0c0fe400078fdaff */
[----:B------:R-:W-:Y:S01]  /*4c70*/  LEA.HI.SX32 R73, R73, R112, 0x1b ;  /* 0x0000007049497211 */ /* 0x000fe200078fdaff */
[----:B------:R-:W-:Y:S01]  /*4c80*/  IMAD.WIDE.U32 R40, R81, c[0x0][0x188], R40 ;  /* 0x0000620051287a25 */ /* 0x000fe200078e0028 */
[C---:B------:R-:W-:Y:S02]  /*4c90*/  IADD3 R137, R112.reuse, 0x40, RZ ;  /* 0x0000004070897810 */ /* 0x040fe40007ffe0ff */
[----:B------:R-:W-:-:S02]  /*4ca0*/  IADD3 R135, R112, 0x60, RZ ;  /* 0x0000006070877810 */ /* 0x000fc40007ffe0ff */
[----:B------:R-:W-:Y:S02]  /*4cb0*/  SHF.L.U32 R99, R99, 0x1, RZ ;  /* 0x0000000163637819 */ /* 0x000fe400000006ff */
[C---:B------:R-:W-:Y:S02]  /*4cc0*/  IADD3 R81, R112.reuse, 0x80, RZ ;  /* 0x0000008070517810 */ /* 0x040fe40007ffe0ff */
[----:B------:R-:W-:Y:S02]  /*4cd0*/  SHF.L.U32 R73, R73, 0x1, RZ ;  /* 0x0000000149497819 */ /* 0x000fe400000006ff */
[C---:B------:R-:W-:Y:S02]  /*4ce0*/  IADD3 R82, R112.reuse, 0xa0, RZ ;  /* 0x000000a070527810 */ /* 0x040fe40007ffe0ff */
[----:B------:R-:W-:Y:S02]  /*4cf0*/  IADD3 R85, R112, 0xc0, RZ ;  /* 0x000000c070557810 */ /* 0x000fe40007ffe0ff */
[----:B------:R-:W-:-:S02]  /*4d00*/  LEA.HI.SX32 R137, R137, R112, 0x1b ;  /* 0x0000007089897211 */ /* 0x000fc400078fdaff */
[-C--:B------:R-:W-:Y:S02]  /*4d10*/  LEA.HI.SX32 R135, R135, R112.reuse, 0x1b ;  /* 0x0000007087877211 */ /* 0x080fe400078fdaff */
[-C--:B------:R-:W-:Y:S02]  /*4d20*/  LEA.HI.SX32 R81, R81, R112.reuse, 0x1b ;  /* 0x0000007051517211 */ /* 0x080fe400078fdaff */
[-C--:B------:R-:W-:Y:S02]  /*4d30*/  LEA.HI.SX32 R82, R82, R112.reuse, 0x1b ;  /* 0x0000007052527211 */ /* 0x080fe400078fdaff */
[----:B------:R-:W-:Y:S02]  /*4d40*/  LEA.HI.SX32 R85, R85, R112, 0x1b ;  /* 0x0000007055557211 */ /* 0x000fe400078fdaff */
[----:B------:R-:W-:Y:S02]  /*4d50*/  IADD3 R134, R112, 0xe0, RZ ;  /* 0x000000e070867810 */ /* 0x000fe40007ffe0ff */
[----:B------:R-:W-:-:S02]  /*4d60*/  SHF.L.U32 R81, R81, 0x1, RZ ;  /* 0x0000000151517819 */ /* 0x000fc400000006ff */
[----:B------:R-:W-:Y:S02]  /*4d70*/  IADD3 R132, R112, 0x100, RZ ;  /* 0x0000010070847810 */ /* 0x000fe40007ffe0ff */
[----:B------:R-:W-:Y:S02]  /*4d80*/  SHF.L.U32 R82, R82, 0x1, RZ ;  /* 0x0000000152527819 */ /* 0x000fe400000006ff */
[C---:B------:R-:W-:Y:S02]  /*4d90*/  IADD3 R130, R112.reuse, 0x120, RZ ;  /* 0x0000012070827810 */ /* 0x040fe40007ffe0ff */
[----:B------:R-:W-:Y:S02]  /*4da0*/  SHF.L.U32 R85, R85, 0x1, RZ ;  /* 0x0000000155557819 */ /* 0x000fe400000006ff */
[C---:B------:R-:W-:Y:S02]  /*4db0*/  IADD3 R128, R112.reuse, 0x140, RZ ;  /* 0x0000014070807810 */ /* 0x040fe40007ffe0ff */
[----:B------:R-:W-:-:S02]  /*4dc0*/  IADD3 R151, R112, 0x160, RZ ;  /* 0x0000016070977810 */ /* 0x000fc40007ffe0ff */
[-C--:B------:R-:W-:Y:S02]  /*4dd0*/  LEA.HI.SX32 R134, R134, R112.reuse, 0x1b ;  /* 0x0000007086867211 */ /* 0x080fe400078fdaff */
[----:B------:R-:W-:Y:S02]  /*4de0*/  IADD3 R139, R112, 0x180, RZ ;  /* 0x00000180708b7810 */ /* 0x000fe40007ffe0ff */
[-C--:B------:R-:W-:Y:S02]  /*4df0*/  LEA.HI.SX32 R132, R132, R112.reuse, 0x1b ;  /* 0x0000007084847211 */ /* 0x080fe400078fdaff */
[----:B------:R-:W-:Y:S02]  /*4e00*/  IADD3 R153, R112, 0x1a0, RZ ;  /* 0x000001a070997810 */ /* 0x000fe40007ffe0ff */
[----:B------:R-:W-:Y:S02]  /*4e10*/  LEA.HI.SX32 R130, R130, R112, 0x1b ;  /* 0x0000007082827211 */ /* 0x000fe400078fdaff */
[----:B------:R-:W-:-:S02]  /*4e20*/  IADD3 R150, R112, 0x1c0, RZ ;  /* 0x000001c070967810 */ /* 0x000fc40007ffe0ff */
[----:B------:R-:W-:Y:S02]  /*4e30*/  IADD3 R149, R112, 0x1e0, RZ ;  /* 0x000001e070957810 */ /* 0x000fe40007ffe0ff */
[-C--:B------:R-:W-:Y:S02]  /*4e40*/  LEA.HI.SX32 R128, R128, R112.reuse, 0x1b ;  /* 0x0000007080807211 */ /* 0x080fe400078fdaff */
[----:B------:R-:W-:Y:S01]  /*4e50*/  LEA.HI.SX32 R151, R151, R112, 0x1b ;  /* 0x0000007097977211 */ /* 0x000fe200078fdaff */
[----:B-----5:R0:W-:Y:S04]  /*4e60*/  STS.U16 [R99], R77 ;  /* 0x0000004d63007388 */ /* 0x0201e80000000400 */
[----:B--2---:R1:W-:Y:S01]  /*4e70*/  STS.U16 [R73+0x40], R74 ;  /* 0x0000404a49007388 */ /* 0x0043e20000000400 */
[----:B0-----:R-:W-:Y:S01]  /*4e80*/  IMAD.SHL.U32 R77, R135, 0x2, RZ ;  /* 0x00000002874d7824 */ /* 0x001fe200078e00ff */
[----:B-1----:R-:W-:-:S05]  /*4e90*/  SHF.L.U32 R74, R137, 0x1, RZ ;  /* 0x00000001894a7819 */ /* 0x002fca00000006ff */
[----:B---3--:R0:W-:Y:S04]  /*4ea0*/  STS.U16 [R74+0x80], R63 ;  /* 0x0000803f4a007388 */ /* 0x0081e80000000400 */
[----:B------:R-:W-:Y:S01]  /*4eb0*/  STS.U16 [R77+0xc0], R65 ;  /* 0x0000c0414d007388 */ /* 0x000fe20000000400 */
[----:B------:R-:W-:-:S03]  /*4ec0*/  IADD3 R147, R112, 0x200, RZ ;  /* 0x0000020070937810 */ /* 0x000fc60007ffe0ff */
[----:B----4-:R-:W-:Y:S01]  /*4ed0*/  STS.U16 [R81+0x100], R125 ;  /* 0x0001007d51007388 */ /* 0x010fe20000000400 */
[----:B------:R-:W-:-:S03]  /*4ee0*/  LEA.HI.SX32 R139, R139, R112, 0x1b ;  /* 0x000000708b8b7211 */ /* 0x000fc600078fdaff */
[----:B------:R1:W-:Y:S01]  /*4ef0*/  STS.U16 [R82+0x140], R93 ;  /* 0x0001405d52007388 */ /* 0x0003e20000000400 */
[----:B0-----:R-:W-:Y:S02]  /*4f00*/  SHF.L.U32 R63, R132, 0x1, RZ ;  /* 0x00000001843f7819 */ /* 0x001fe400000006ff */
[-C--:B------:R-:W-:Y:S01]  /*4f10*/  LEA.HI.SX32 R153, R153, R112.reuse, 0x1b ;  /* 0x0000007099997211 */ /* 0x080fe200078fdaff */
[----:B------:R0:W-:Y:S01]  /*4f20*/  STS.U16 [R85+0x180], R89 ;  /* 0x0001805955007388 */ /* 0x0001e20000000400 */
[-C--:B------:R-:W-:Y:S02]  /*4f30*/  LEA.HI.SX32 R150, R150, R112.reuse, 0x1b ;  /* 0x0000007096967211 */ /* 0x080fe400078fdaff */
[----:B-1----:R-:W-:Y:S01]  /*4f40*/  SHF.L.U32 R93, R130, 0x1, RZ ;  /* 0x00000001825d7819 */ /* 0x002fe200000006ff */
[----:B------:R-:W-:Y:S01]  /*4f50*/  IMAD.SHL.U32 R151, R151, 0x2, RZ ;  /* 0x0000000297977824 */ /* 0x000fe200078e00ff */
[-C--:B------:R-:W-:Y:S02]  /*4f60*/  LEA.HI.SX32 R149, R149, R112.reuse, 0x1b ;  /* 0x0000007095957211 */ /* 0x080fe400078fdaff */
[----:B------:R-:W-:Y:S01]  /*4f70*/  SHF.L.U32 R65, R128, 0x1, RZ ;  /* 0x0000000180417819 */ /* 0x000fe200000006ff */
[----:B0-----:R-:W-:Y:S01]  /*4f80*/  IMAD.SHL.U32 R89, R134, 0x2, RZ ;  /* 0x0000000286597824 */ /* 0x001fe200078e00ff */
[----:B------:R-:W-:Y:S01]  /*4f90*/  LEA.HI.SX32 R147, R147, R112, 0x1b ;  /* 0x0000007093937211 */ /* 0x000fe200078fdaff */
[----:B------:R-:W-:Y:S01]  /*4fa0*/  UIMAD UR16, UR22, UR16, URZ ;  /* 0x00000010161072a4 */ /* 0x000fe2000f8e023f */
[----:B------:R-:W-:-:S02]  /*4fb0*/  SHF.L.U32 R139, R139, 0x1, RZ ;  /* 0x000000018b8b7819 */ /* 0x000fc400000006ff */
[----:B------:R-:W-:Y:S01]  /*4fc0*/  STS.U16 [R89+0x1c0], R119 ;  /* 0x0001c07759007388 */ /* 0x000fe20000000400 */
[----:B------:R-:W-:Y:S01]  /*4fd0*/  SHF.L.U32 R153, R153, 0x1, RZ ;  /* 0x0000000199997819 */ /* 0x000fe200000006ff */
[----:B------:R-:W-:Y:S01]  /*4fe0*/  IMAD.SHL.U32 R149, R149, 0x2, RZ ;  /* 0x0000000295957824 */ /* 0x000fe200078e00ff */
[----:B------:R-:W-:Y:S01]  /*4ff0*/  IADD3 R126, R112, 0x220, RZ ;  /* 0x00000220707e7810 */ /* 0x000fe20007ffe0ff */
[----:B------:R0:W-:Y:S01]  /*5000*/  STS.U16 [R63+0x200], R120 ;  /* 0x000200783f007388 */ /* 0x0001e20000000400 */
[----:B------:R-:W-:Y:S02]  /*5010*/  SHF.L.U32 R150, R150, 0x1, RZ ;  /* 0x0000000196967819 */ /* 0x000fe400000006ff */
[C---:B------:R-:W-:Y:S01]  /*5020*/  IADD3 R144, R112.reuse, 0x240, RZ ;  /* 0x0000024070907810 */ /* 0x040fe20007ffe0ff */
[----:B------:R-:W-:Y:S01]  /*5030*/  STS.U16 [R93+0x240], R121 ;  /* 0x000240795d007388 */ /* 0x000fe20000000400 */
[C---:B------:R-:W-:Y:S01]  /*5040*/  IADD3 R142, R112.reuse, 0x260, RZ ;  /* 0x00000260708e7810 */ /* 0x040fe20007ffe0ff */
[----:B------:R-:W-:Y:S01]  /*5050*/  UIMAD UR16, UR7, UR17, UR16 ;  /* 0x00000011071072a4 */ /* 0x000fe2000f8e0210 */
[----:B------:R-:W-:Y:S01]  /*5060*/  SHF.L.U32 R147, R147, 0x1, RZ ;  /* 0x0000000193937819 */ /* 0x000fe200000006ff */
[----:B------:R-:W-:Y:S01]  /*5070*/  STS.U16 [R65+0x280], R122 ;  /* 0x0002807a41007388 */ /* 0x000fe20000000400 */
[----:B------:R-:W-:-:S03]  /*5080*/  IADD3 R124, R112, 0x280, RZ ;  /* 0x00000280707c7810 */ /* 0x000fc60007ffe0ff */
[----:B------:R-:W-:Y:S01]  /*5090*/  STS.U16 [R151+0x2c0], R123 ;  /* 0x0002c07b97007388 */ /* 0x000fe20000000400 */
[----:B------:R-:W-:Y:S02]  /*50a0*/  IADD3 R138, R112, 0x2a0, RZ ;  /* 0x000002a0708a7810 */ /* 0x000fe40007ffe0ff */
[-C--:B------:R-:W-:Y:S01]  /*50b0*/  LEA.HI.SX32 R126, R126, R112.reuse, 0x1b ;  /* 0x000000707e7e7211 */ /* 0x080fe200078fdaff */
[----:B------:R-:W-:Y:S01]  /*50c0*/  STS.U16 [R139+0x300], R44 ;  /* 0x0003002c8b007388 */ /* 0x000fe20000000400 */
[C---:B------:R-:W-:Y:S02]  /*50d0*/  IADD3 R136, R112.reuse, 0x2c0, RZ ;  /* 0x000002c070887810 */ /* 0x040fe40007ffe0ff */
[----:B------:R-:W-:Y:S01]  /*50e0*/  IADD3 R118, R112, 0x2e0, RZ ;  /* 0x000002e070767810 */ /* 0x000fe20007ffe0ff */
[----:B0-----:R-:W2:Y:S01]  /*50f0*/  LDL R120, [R1] ;  /* 0x0000000001787983 */ /* 0x001ea20000100800 */
[-C--:B------:R-:W-:Y:S02]  /*5100*/  LEA.HI.SX32 R144, R144, R112.reuse, 0x1b ;  /* 0x0000007090907211 */ /* 0x080fe400078fdaff */
[----:B------:R-:W-:Y:S01]  /*5110*/  LEA.HI.SX32 R142, R142, R112, 0x1b ;  /* 0x000000708e8e7211 */ /* 0x000fe200078fdaff */
[----:B------:R-:W-:Y:S01]  /*5120*/  STS.U16 [R153+0x340], R117 ;  /* 0x0003407599007388 */ /* 0x000fe20000000400 */
[----:B------:R-:W-:-:S03]  /*5130*/  IADD3 R133, R112, 0x300, RZ ;  /* 0x0000030070857810 */ /* 0x000fc60007ffe0ff */
[----:B------:R-:W-:Y:S01]  /*5140*/  STS.U16 [R150+0x380], R116 ;  /* 0x0003807496007388 */ /* 0x000fe20000000400 */
[----:B------:R-:W-:-:S03]  /*5150*/  LEA.HI.SX32 R124, R124, R112, 0x1b ;  /* 0x000000707c7c7211 */ /* 0x000fc600078fdaff */
[----:B------:R-:W-:Y:S01]  /*5160*/  STS.U16 [R149+0x3c0], R115 ;  /* 0x0003c07395007388 */ /* 0x000fe20000000400 */
[----:B------:R-:W-:Y:S02]  /*5170*/  IADD3 R131, R112, 0x320, RZ ;  /* 0x0000032070837810 */ /* 0x000fe40007ffe0ff */
[-C--:B------:R-:W-:Y:S01]  /*5180*/  LEA.HI.SX32 R138, R138, R112.reuse, 0x1b ;  /* 0x000000708a8a7211 */ /* 0x080fe200078fdaff */
[----:B------:R0:W-:Y:S01]  /*5190*/  STS.U16 [R147+0x400], R46 ;  /* 0x0004002e93007388 */ /* 0x0001e20000000400 */
[----:B------:R-:W-:Y:S01]  /*51a0*/  IADD3 R129, R112, 0x340, RZ ;  /* 0x0000034070817810 */ /* 0x000fe20007ffe0ff */
[----:B------:R-:W-:Y:S01]  /*51b0*/  IMAD.SHL.U32 R142, R142, 0x2, RZ ;  /* 0x000000028e8e7824 */ /* 0x000fe200078e00ff */
[-C--:B------:R-:W-:Y:S02]  /*51c0*/  LEA.HI.SX32 R136, R136, R112.reuse, 0x1b ;  /* 0x0000007088887211 */ /* 0x080fe400078fdaff */
[----:B------:R-:W-:Y:S02]  /*51d0*/  LEA.HI.SX32 R118, R118, R112, 0x1b ;  /* 0x0000007076767211 */ /* 0x000fe400078fdaff */
[----:B------:R-:W-:-:S02]  /*51e0*/  IADD3 R43, R41, UR16, RZ ;  /* 0x00000010292b7c10 */ /* 0x000fc4000fffe0ff */
[----:B------:R-:W-:Y:S02]  /*51f0*/  LEA R42, P1, R40, c[0x0][0x220], 0x3 ;  /* 0x00008800282a7a11 */ /* 0x000fe400078218ff */
[----:B0-----:R-:W-:Y:S02]  /*5200*/  SHF.L.U32 R46, R126, 0x1, RZ ;  /* 0x000000017e2e7819 */ /* 0x001fe400000006ff */
[----:B------:R-:W-:Y:S02]  /*5210*/  SHF.L.U32 R144, R144, 0x1, RZ ;  /* 0x0000000190907819 */ /* 0x000fe400000006ff */
[----:B------:R-:W-:Y:S02]  /*5220*/  IADD3 R127, R112, 0x360, RZ ;  /* 0x00000360707f7810 */ /* 0x000fe40007ffe0ff */
[-C--:B------:R-:W-:Y:S02]  /*5230*/  LEA.HI.SX32 R133, R133, R112.reuse, 0x1b ;  /* 0x0000007085857211 */ /* 0x080fe400078fdaff */
[----:B------:R-:W-:Y:S01]  /*5240*/  SHF.L.U32 R44, R124, 0x1, RZ ;  /* 0x000000017c2c7819 */ /* 0x000fe200000006ff */
[----:B------:R-:W-:Y:S01]  /*5250*/  STS.U16 [R46+0x440], R107 ;  /* 0x0004406b2e007388 */ /* 0x000fe20000000400 */
[----:B------:R-:W-:-:S02]  /*5260*/  LEA.HI.SX32 R131, R131, R112, 0x1b ;  /* 0x0000007083837211 */ /* 0x000fc400078fdaff */
[----:B------:R-:W-:Y:S01]  /*5270*/  SHF.L.U32 R138, R138, 0x1, RZ ;  /* 0x000000018a8a7819 */ /* 0x000fe200000006ff */
[----:B------:R-:W-:Y:S01]  /*5280*/  STS.U16 [R144+0x480], R108 ;  /* 0x0004806c90007388 */ /* 0x000fe20000000400 */
[----:B------:R-:W-:Y:S02]  /*5290*/  LEA.HI.SX32 R129, R129, R112, 0x1b ;  /* 0x0000007081817211 */ /* 0x000fe400078fdaff */
[----:B------:R-:W-:Y:S01]  /*52a0*/  LEA.HI.X R43, R40, c[0x0][0x224], R43, 0x3, P1 ;  /* 0x00008900282b7a11 */ /* 0x000fe200008f1c2b */
[----:B------:R-:W-:Y:S01]  /*52b0*/  IMAD.SHL.U32 R40, R118, 0x2, RZ ;  /* 0x0000000276287824 */ /* 0x000fe200078e00ff */
[----:B------:R-:W-:Y:S01]  /*52c0*/  SHF.L.U32 R136, R136, 0x1, RZ ;  /* 0x0000000188887819 */ /* 0x000fe200000006ff */
[----:B------:R-:W-:Y:S01]  /*52d0*/  STS.U16 [R142+0x4c0], R109 ;  /* 0x0004c06d8e007388 */ /* 0x000fe20000000400 */
[C---:B------:R-:W-:Y:S02]  /*52e0*/  IADD3 R114, R112.reuse, 0x380, RZ ;  /* 0x0000038070727810 */ /* 0x040fe40007ffe0ff */
[C---:B------:R-:W-:Y:S01]  /*52f0*/  IADD3 R113, R112.reuse, 0x3a0, RZ ;  /* 0x000003a070717810 */ /* 0x040fe20007ffe0ff */
[----:B------:R-:W-:Y:S01]  /*5300*/  STS.U16 [R44+0x500], R110 ;  /* 0x0005006e2c007388 */ /* 0x000fe20000000400 */
[----:B------:R-:W-:-:S02]  /*5310*/  IADD3 R141, R112, 0x3c0, RZ ;  /* 0x000003c0708d7810 */ /* 0x000fc40007ffe0ff */
[-C--:B------:R-:W-:Y:S02]  /*5320*/  LEA.HI.SX32 R127, R127, R112.reuse, 0x1b ;  /* 0x000000707f7f7211 */ /* 0x080fe400078fdaff */
[----:B------:R-:W-:Y:S01]  /*5330*/  SHF.L.U32 R133, R133, 0x1, RZ ;  /* 0x0000000185857819 */ /* 0x000fe200000006ff */
[----:B------:R-:W-:Y:S01]  /*5340*/  STS.U16 [R138+0x540], R111 ;  /* 0x0005406f8a007388 */ /* 0x000fe20000000400 */
[----:B------:R-:W-:Y:S02]  /*5350*/  IADD3 R140, R112, 0x3e0, RZ ;  /* 0x000003e0708c7810 */ /* 0x000fe40007ffe0ff */
[----:B------:R-:W-:Y:S01]  /*5360*/  SHF.L.U32 R131, R131, 0x1, RZ ;  /* 0x0000000183837819 */ /* 0x000fe200000006ff */
[----:B------:R0:W-:Y:S01]  /*5370*/  STS.U16 [R136+0x580], R49 ;  /* 0x0005803188007388 */ /* 0x0001e20000000400 */
[----:B------:R-:W-:Y:S02]  /*5380*/  SHF.L.U32 R129, R129, 0x1, RZ ;  /* 0x0000000181817819 */ /* 0x000fe400000006ff */
[-C--:B------:R-:W-:Y:S01]  /*5390*/  LEA.HI.SX32 R114, R114, R112.reuse, 0x1b ;  /* 0x0000007072727211 */ /* 0x080fe200078fdaff */
[----:B------:R-:W-:Y:S01]  /*53a0*/  STS.U16 [R40+0x5c0], R106 ;  /* 0x0005c06a28007388 */ /* 0x000fe20000000400 */
[-C--:B------:R-:W-:Y:S01]  /*53b0*/  LEA.HI.SX32 R113, R113, R112.reuse, 0x1b ;  /* 0x0000007071717211 */ /* 0x080fe200078fdaff */
[----:B------:R-:W-:Y:S01]  /*53c0*/  IMAD.SHL.U32 R127, R127, 0x2, RZ ;  /* 0x000000027f7f7824 */ /* 0x000fe200078e00ff */
[-C--:B------:R-:W-:Y:S01]  /*53d0*/  LEA.HI.SX32 R41, R141, R112.reuse, 0x1b ;  /* 0x000000708d297211 */ /* 0x080fe200078fdaff */
[----:B------:R-:W-:Y:S01]  /*53e0*/  STS.U16 [R133+0x600], R105 ;  /* 0x0006006985007388 */ /* 0x000fe20000000400 */
[----:B------:R-:W-:-:S02]  /*53f0*/  LEA.HI.SX32 R112, R140, R112, 0x1b ;  /* 0x000000708c707211 */ /* 0x000fc400078fdaff */
[----:B------:R-:W-:Y:S01]  /*5400*/  SHF.L.U32 R41, R41, 0x1, RZ ;  /* 0x0000000129297819 */ /* 0x000fe200000006ff */
[----:B------:R-:W3:Y:S04]  /*5410*/  LDG.E.64 R42, [R42.64] ;  /* 0x000000122a2a7981 */ /* 0x000ee8000c1e1b00 */
[----:B------:R1:W-:Y:S01]  /*5420*/  STS.U16 [R131+0x640], R55 ;  /* 0x0006403783007388 */ /* 0x0003e20000000400 */
[----:B0-----:R-:W-:-:S03]  /*5430*/  IMAD.SHL.U32 R49, R112, 0x2, RZ ;  /* 0x0000000270317824 */ /* 0x001fc600078e00ff */
[----:B------:R0:W-:Y:S01]  /*5440*/  STS.U16 [R129+0x680], R53 ;  /* 0x0006803581007388 */ /* 0x0001e20000000400 */
[----:B------:R-:W-:Y:S02]  /*5450*/  ISETP.GE.AND P1, PT, R98, UR26, PT ;  /* 0x0000001a62007c0c */ /* 0x000fe4000bf26270 */
[----:B------:R-:W-:Y:S01]  /*5460*/  PRMT R108, RZ, 0x7610, R108 ;  /* 0x00007610ff6c7816 */ /* 0x000fe2000000006c */
[----:B------:R-:W4:Y:S01]  /*5470*/  LDL R118, [R1+0x4] ;  /* 0x0000040001767983 */ /* 0x000f220000100800 */
[----:B-1----:R-:W-:-:S03]  /*5480*/  SHF.L.U32 R55, R114, 0x1, RZ ;  /* 0x0000000172377819 */ /* 0x002fc600000006ff */
[----:B------:R1:W-:Y:S01]  /*5490*/  STS.U16 [R127+0x6c0], R70 ;  /* 0x0006c0467f007388 */ /* 0x0003e20000000400 */
[----:B0-----:R-:W-:-:S03]  /*54a0*/  SHF.L.U32 R53, R113, 0x1, RZ ;  /* 0x0000000171357819 */ /* 0x001fc600000006ff */
[----:B------:R-:W-:Y:S04]  /*54b0*/  STS.U16 [R55+0x700], R101 ;  /* 0x0007006537007388 */ /* 0x000fe80000000400 */
[----:B------:R-:W-:Y:S01]  /*54c0*/  STS.U16 [R53+0x740], R102 ;  /* 0x0007406635007388 */ /* 0x000fe20000000400 */
[----:B-1----:R-:W-:-:S03]  /*54d0*/  PRMT R70, RZ, 0x7610, R70 ;  /* 0x00007610ff467816 */ /* 0x002fc60000000046 */
[----:B------:R-:W-:Y:S04]  /*54e0*/  STS.U16 [R41+0x780], R103 ;  /* 0x0007806729007388 */ /* 0x000fe80000000400 */
[----:B------:R0:W-:Y:S01]  /*54f0*/  STS.U16 [R49+0x7c0], R104 ;  /* 0x0007c06831007388 */ /* 0x0001e20000000400 */
[----:B------:R-:W-:-:S06]  /*5500*/  NOP ;  /* 0x0000000000007918 */ /* 0x000fcc0000000000 */
[----:B------:R1:W5:Y:S01]  /*5510*/  @!P0 LDG.E.U16 R70, [R50.64] ;  /* 0x0000001232468981 */ /* 0x000362000c1e1500 */
[----:B------:R-:W-:Y:S02]  /*5520*/  ISETP.GE.AND P0, PT, R95, UR26, PT ;  /* 0x0000001a5f007c0c */ /* 0x000fe4000bf06270 */
[----:B------:R-:W-:Y:S01]  /*5530*/  PRMT R98, RZ, 0x7610, R98 ;  /* 0x00007610ff627816 */ /* 0x000fe20000000062 */
[----:B------:R-:W2:Y:S10]  /*5540*/  LDL R113, [R1+0x8] ;  /* 0x0000080001717983 */ /* 0x000eb40000100800 */
[----:B------:R1:W2:Y:S01]  /*5550*/  @!P0 LDG.E.U16 R98, [R50.64+0x40] ;  /* 0x0000401232628981 */ /* 0x0002a2000c1e1500 */
[----:B------:R-:W-:-:S02]  /*5560*/  ISETP.GE.AND P0, PT, R78, UR26, PT ;  /* 0x0000001a4e007c0c */ /* 0x000fc4000bf06270 */
[----:B------:R-:W-:-:S11]  /*5570*/  PRMT R78, RZ, 0x7610, R78 ;  /* 0x00007610ff4e7816 */ /* 0x000fd6000000004e */
[----:B------:R1:W2:Y:S01]  /*5580*/  @!P0 LDG.E.U16 R78, [R50.64+0xc0] ;  /* 0x0000c012324e8981 */ /* 0x0002a2000c1e1500 */
[----:B------:R-:W-:Y:S02]  /*5590*/  ISETP.GE.AND P0, PT, R100, UR26, PT ;  /* 0x0000001a64007c0c */ /* 0x000fe4000bf06270 */
[----:B------:R-:W-:-:S06]  /*55a0*/  PRMT R95, RZ, 0x7610, R95 ;  /* 0x00007610ff5f7816 */ /* 0x000fcc000000005f */
[----:B------:R1:W2:Y:S05]  /*55b0*/  @!P1 LDG.E.U16 R95, [R50.64+0x80] ;  /* 0x00008012325f9981 */ /* 0x0002aa000c1e1500 */
[----:B------:R1:W2:Y:S01]  /*55c0*/  @!P0 LDG.E.U16 R108, [R50.64+0x100] ;  /* 0x00010012326c8981 */ /* 0x0002a2000c1e1500 */
[----:B------:R-:W-:Y:S02]  /*55d0*/  ISETP.GE.AND P0, PT, R86, UR26, PT ;  /* 0x0000001a56007c0c */ /* 0x000fe4000bf06270 */
[----:B------:R-:W-:Y:S02]  /*55e0*/  PRMT R86, RZ, 0x7610, R86 ;  /* 0x00007610ff567816 */ /* 0x000fe40000000056 */
[----:B------:R-:W-:-:S02]  /*55f0*/  ISETP.GE.AND P1, PT, R97, UR26, PT ;  /* 0x0000001a61007c0c */ /* 0x000fc4000bf26270 */
[----:B------:R-:W-:-:S07]  /*5600*/  PRMT R105, RZ, 0x7610, R105 ;  /* 0x00007610ff697816 */ /* 0x000fce0000000069 */
[----:B------:R1:W4:Y:S01]  /*5610*/  @!P0 LDG.E.U16 R86, [R50.64+0x180] ;  /* 0x0001801232568981 */ /* 0x000322000c1e1500 */
[----:B------:R-:W-:Y:S02]  /*5620*/  ISETP.GE.AND P0, PT, R90, UR26, PT ;  /* 0x0000001a5a007c0c */ /* 0x000fe4000bf06270 */
[----:B------:R-:W-:Y:S01]  /*5630*/  PRMT R100, RZ, 0x7610, R100 ;  /* 0x00007610ff647816 */ /* 0x000fe20000000064 */
[----:B------:R1:W4:Y:S01]  /*5640*/  @!P1 LDG.E.U16 R105, [R50.64+0x140] ;  /* 0x0001401232699981 */ /* 0x000322000c1e1500 */
[----:B------:R-:W-:Y:S02]  /*5650*/  ISETP.GE.AND P1, PT, R96, UR26, PT ;  /* 0x0000001a60007c0c */ /* 0x000fe4000bf26270 */
[----:B------:R-:W-:-:S07]  /*5660*/  PRMT R90, RZ, 0x7610, R90 ;  /* 0x00007610ff5a7816 */ /* 0x000fce000000005a */
[----:B------:R1:W4:Y:S01]  /*5670*/  @!P0 LDG.E.U16 R100, [R50.64+0x1c0] ;  /* 0x0001c01232648981 */ /* 0x000322000c1e1500 */
[----:B------:R-:W-:Y:S02]  /*5680*/  ISETP.GE.AND P0, PT, R94, UR26, PT ;  /* 0x0000001a5e007c0c */ /* 0x000fe4000bf06270 */
[----:B------:R-:W-:Y:S01]  /*5690*/  PRMT R94, RZ, 0x7610, R94 ;  /* 0x00007610ff5e7816 */ /* 0x000fe2000000005e */
[----:B------:R1:W4:Y:S01]  /*56a0*/  @!P1 LDG.E.U16 R90, [R50.64+0x200] ;  /* 0x00020012325a9981 */ /* 0x000322000c1e1500 */
[----:B------:R-:W-:-:S09]  /*56b0*/  PRMT R97, RZ, 0x7610, R97 ;  /* 0x00007610ff617816 */ /* 0x000fd20000000061 */
[----:B------:R1:W4:Y:S01]  /*56c0*/  @!P0 LDG.E.U16 R94, [R50.64+0x240] ;  /* 0x00024012325e8981 */ /* 0x000322000c1e1500 */
[----:B------:R-:W-:-:S13]  /*56d0*/  ISETP.GE.AND P0, PT, R92, UR26, PT ;  /* 0x0000001a5c007c0c */ /* 0x000fda000bf06270 */
[----:B------:R1:W4:Y:S01]  /*56e0*/  @!P0 LDG.E.U16 R97, [R50.64+0x280] ;  /* 0x0002801232618981 */ /* 0x000322000c1e1500 */
[----:B------:R-:W-:Y:S02]  /*56f0*/  ISETP.GE.AND P0, PT, R83, UR26, PT ;  /* 0x0000001a53007c0c */ /* 0x000fe4000bf06270 */
[----:B------:R-:W-:Y:S02]  /*5700*/  PRMT R140, RZ, 0x7610, R140 ;  /* 0x00007610ff8c7816 */ /* 0x000fe4000000008c */
[----:B------:R-:W-:Y:S02]  /*5710*/  ISETP.GE.AND P1, PT, R84, UR26, PT ;  /* 0x0000001a54007c0c */ /* 0x000fe4000bf26270 */
[----:B------:R-:W-:Y:S02]  /*5720*/  ISETP.GE.AND P2, PT, R87, UR26, PT ;  /* 0x0000001a57007c0c */ /* 0x000fe4000bf46270 */
[----:B------:R-:W-:Y:S02]  /*5730*/  ISETP.GE.AND P3, PT, R88, UR26, PT ;  /* 0x0000001a58007c0c */ /* 0x000fe4000bf66270 */
[----:B------:R-:W-:-:S02]  /*5740*/  ISETP.GE.AND P4, PT, R91, UR26, PT ;  /* 0x0000001a5b007c0c */ /* 0x000fc4000bf86270 */
[----:B------:R-:W-:Y:S01]  /*5750*/  ISETP.GE.AND P5, PT, R80, UR26, PT ;  /* 0x0000001a50007c0c */ /* 0x000fe2000bfa6270 */
[----:B------:R1:W4:Y:S01]  /*5760*/  @!P0 LDG.E.U16 R140, [R50.64+0x2c0] ;  /* 0x0002c012328c8981 */ /* 0x000322000c1e1500 */
[----:B------:R-:W-:Y:S02]  /*5770*/  ISETP.GE.AND P6, PT, R79, UR26, PT ;  /* 0x0000001a4f007c0c */ /* 0x000fe4000bfc6270 */
[----:B------:R-:W-:Y:S02]  /*5780*/  ISETP.GE.AND P0, PT, R47, UR26, PT ;  /* 0x0000001a2f007c0c */ /* 0x000fe4000bf06270 */
[----:B------:R-:W-:Y:S02]  /*5790*/  PRMT R154, RZ, 0x7610, R154 ;  /* 0x00007610ff9a7816 */ /* 0x000fe4000000009a */
[----:B------:R-:W-:Y:S02]  /*57a0*/  PRMT R152, RZ, 0x7610, R152 ;  /* 0x00007610ff987816 */ /* 0x000fe40000000098 */
[----:B------:R-:W-:-:S02]  /*57b0*/  PRMT R47, RZ, 0x7610, R47 ;  /* 0x00007610ff2f7816 */ /* 0x000fc4000000002f */
[----:B------:R-:W-:Y:S01]  /*57c0*/  PRMT R148, RZ, 0x7610, R148 ;  /* 0x00007610ff947816 */ /* 0x000fe20000000094 */
[----:B------:R1:W4:Y:S01]  /*57d0*/  @!P1 LDG.E.U16 R154, [R50.64+0x300] ;  /* 0x00030012329a9981 */ /* 0x000322000c1e1500 */
[----:B------:R-:W-:Y:S02]  /*57e0*/  PRMT R146, RZ, 0x7610, R146 ;  /* 0x00007610ff927816 */ /* 0x000fe40000000092 */
[----:B------:R-:W-:Y:S01]  /*57f0*/  PRMT R145, RZ, 0x7610, R145 ;  /* 0x00007610ff917816 */ /* 0x000fe20000000091 */
[----:B------:R1:W4:Y:S01]  /*5800*/  @!P2 LDG.E.U16 R152, [R50.64+0x340] ;  /* 0x000340123298a981 */ /* 0x000322000c1e1500 */
[----:B------:R-:W-:Y:S02]  /*5810*/  ISETP.GE.AND P1, PT, R76, UR26, PT ;  /* 0x0000001a4c007c0c */ /* 0x000fe4000bf26270 */
[----:B------:R-:W-:Y:S01]  /*5820*/  ISETP.GE.AND P2, PT, R75, UR26, PT ;  /* 0x0000001a4b007c0c */ /* 0x000fe2000bf46270 */
[----:B------:R1:W4:Y:S01]  /*5830*/  @!P3 LDG.E.U16 R47, [R50.64+0x380] ;  /* 0x00038012322fb981 */ /* 0x000322000c1e1500 */
[----:B------:R-:W-:-:S03]  /*5840*/  ISETP.GE.AND P3, PT, R72, UR26, PT ;  /* 0x0000001a48007c0c */ /* 0x000fc6000bf66270 */
[----:B------:R1:W4:Y:S01]  /*5850*/  @!P4 LDG.E.U16 R148, [R50.64+0x3c0] ;  /* 0x0003c0123294c981 */ /* 0x000322000c1e1500 */
[----:B------:R-:W-:-:S03]  /*5860*/  ISETP.GE.AND P4, PT, R69, UR26, PT ;  /* 0x0000001a45007c0c */ /* 0x000fc6000bf86270 */
[----:B------:R1:W4:Y:S01]  /*5870*/  @!P5 LDG.E.U16 R146, [R50.64+0x400] ;  /* 0x000400123292d981 */ /* 0x000322000c1e1500 */
[----:B------:R-:W-:-:S03]  /*5880*/  ISETP.GE.AND P5, PT, R71, UR26, PT ;  /* 0x0000001a47007c0c */ /* 0x000fc6000bfa6270 */
[----:B------:R1:W4:Y:S01]  /*5890*/  @!P6 LDG.E.U16 R145, [R50.64+0x440] ;  /* 0x000440123291e981 */ /* 0x000322000c1e1500 */
[----:B------:R-:W-:Y:S02]  /*58a0*/  ISETP.GE.AND P6, PT, R45, UR26, PT ;  /* 0x0000001a2d007c0c */ /* 0x000fe4000bfc6270 */
        /* <DEDUP_REMOVED lines=8> */
[----:B------:R-:W-:Y:S02]  /*5930*/  PRMT R132, RZ, 0x7610, R132 ;  /* 0x00007610ff847816 */ /* 0x000fe40000000084 */
[----:B------:R-:W-:Y:S01]  /*5940*/  ISETP.GE.AND P0, PT, R68, UR26, PT ;  /* 0x0000001a44007c0c */ /* 0x000fe2000bf06270 */
        /* <DEDUP_REMOVED lines=11> */
[----:B------:R-:W-:Y:S02]  /*5a00*/  LEA R48, R3, R48, 0x5 ;  /* 0x0000003003307211 */ /* 0x000fe400078e28ff */
[----:B------:R-:W-:Y:S02]  /*5a10*/  PRMT R130, RZ, 0x7610, R130 ;  /* 0x00007610ff827816 */ /* 0x000fe40000000082 */
[----:B------:R-:W-:Y:S02]  /*5a20*/  LEA.HI.SX32 R158, R48, R48, 0x1b ;  /* 0x00000030309e7211 */ /* 0x000fe400078fdaff */
[----:B------:R-:W-:Y:S02]  /*5a30*/  PRMT R128, RZ, 0x7610, R128 ;  /* 0x00007610ff807816 */ /* 0x000fe40000000080 */
[----:B------:R-:W-:Y:S01]  /*5a40*/  PRMT R126, RZ, 0x7610, R126 ;  /* 0x00007610ff7e7816 */ /* 0x000fe2000000007e */
[----:B------:R1:W4:Y:S01]  /*5a50*/  @!P0 LDG.E.U16 R130, [R50.64+0x640] ;  /* 0x0006401232828981 */ /* 0x000322000c1e1500 */
[----:B------:R-:W-:-:S02]  /*5a60*/  PRMT R54, RZ, 0x7610, R54 ;  /* 0x00007610ff367816 */ /* 0x000fc40000000036 */
[----:B------:R-:W-:Y:S01]  /*5a70*/  PRMT R52, RZ, 0x7610, R52 ;  /* 0x00007610ff347816 */ /* 0x000fe20000000034 */
[----:B------:R1:W4:Y:S01]  /*5a80*/  @!P1 LDG.E.U16 R128, [R50.64+0x680] ;  /* 0x0006801232809981 */ /* 0x000322000c1e1500 */
[----:B------:R-:W-:Y:S02]  /*5a90*/  PRMT R155, RZ, 0x7610, R155 ;  /* 0x00007610ff9b7816 */ /* 0x000fe4000000009b */
[----:B------:R-:W-:Y:S01]  /*5aa0*/  SHF.L.U32 R158, R158, 0x1, RZ ;  /* 0x000000019e9e7819 */ /* 0x000fe200000006ff */
[----:B------:R1:W4:Y:S04]  /*5ab0*/  @!P2 LDG.E.U16 R126, [R50.64+0x6c0] ;  /* 0x0006c012327ea981 */ /* 0x000328000c1e1500 */
[----:B------:R1:W4:Y:S04]  /*5ac0*/  @!P3 LDG.E.U16 R54, [R50.64+0x700] ;  /* 0x000700123236b981 */ /* 0x000328000c1e1500 */
[----:B------:R1:W4:Y:S04]  /*5ad0*/  @!P4 LDG.E.U16 R52, [R50.64+0x740] ;  /* 0x000740123234c981 */ /* 0x000328000c1e1500 */
[----:B------:R1:W4:Y:S04]  /*5ae0*/  @!P6 LDG.E.U16 R155, [R50.64+0x7c0] ;  /* 0x0007c012329be981 */ /* 0x000328000c1e1500 */
[----:B------:R-:W0:Y:S04]  /*5af0*/  LDS.U16 R71, [R158+0x2] ;  /* 0x000002009e477984 */ /* 0x000e280000000400 */
        /* <DEDUP_REMOVED lines=11> */
[----:B---3--:R-:W-:-:S03]  /*5bb0*/  FMUL.FTZ R64, R43, R5 ;  /* 0x000000052b407220 */ /* 0x008fc60000410000 */
[----:B------:R-:W-:Y:S01]  /*5bc0*/  LDS.U16 R88, [R158+0x1a] ;  /* 0x00001a009e587984 */ /* 0x000fe20000000400 */
[----:B------:R-:W-:Y:S01]  /*5bd0*/  FMUL.FTZ R122, R42, 1.4426950216293334961 ;  /* 0x3fb8aa3b2a7a7820 */ /* 0x000fe20000410000 */
[----:B------:R-:W-:Y:S01]  /*5be0*/  PRMT R42, RZ, 0x7610, R42 ;  /* 0x00007610ff2a7816 */ /* 0x000fe2000000002a */
[----:B------:R-:W-:Y:S01]  /*5bf0*/  FMUL.RZ R64, R64, 0.15915493667125701904 ;  /* 0x3e22f98340407820 */ /* 0x000fe2000040c000 */
[----:B------:R-:W-:Y:S03]  /*5c00*/  LDS.U16 R91, [R158+0x1c] ;  /* 0x00001c009e5b7984 */ /* 0x000fe60000000400 */
[----:B------:R-:W-:Y:S01]  /*5c10*/  MUFU.SIN R62, R64 ;  /* 0x00000040003e7308 */ /* 0x000fe20000000400 */
[----:B------:R1:W3:Y:S01]  /*5c20*/  @!P5 LDG.E.U16 R42, [R50.64+0x780] ;  /* 0x00078012322ad981 */ /* 0x0002e2000c1e1500 */
[----:B------:R-:W-:-:S03]  /*5c30*/  FMUL.FTZ R112, R43, R7 ;  /* 0x000000072b707220 */ /* 0x000fc60000410000 */
[----:B------:R-:W-:Y:S03]  /*5c40*/  LDS.U16 R92, [R158+0x1e] ;  /* 0x00001e009e5c7984 */ /* 0x000fe60000000400 */
[----:B0-----:R0:W-:Y:S01]  /*5c50*/  MUFU.COS R104, R64 ;  /* 0x0000004000687308 */ /* 0x0011e20000000000 */
[----:B------:R-:W-:Y:S04]  /*5c60*/  LDS.U16 R157, [R158+0x20] ;  /* 0x000020009e9d7984 */ /* 0x000fe80000000400 */
[----:B------:R-:W-:Y:S04]  /*5c70*/  LDS.U16 R96, [R158+0x22] ;  /* 0x000022009e607984 */ /* 0x000fe80000000400 */
[----:B0-----:R-:W0:Y:S04]  /*5c80*/  LDS.U16 R64, [R158] ;  /* 0x000000009e407984 */ /* 0x001e280000000400 */
[----:B------:R-:W0:Y:S04]  /*5c90*/  LDS.U16 R103, [R158+0x24] ;  /* 0x000024009e677984 */ /* 0x000e280000000400 */
[----:B------:R-:W0:Y:S04]  /*5ca0*/  LDS.U16 R102, [R158+0x26] ;  /* 0x000026009e667984 */ /* 0x000e280000000400 */
[----:B------:R-:W-:Y:S04]  /*5cb0*/  LDS.U16 R106, [R158+0x28] ;  /* 0x000028009e6a7984 */ /* 0x000fe80000000400 */
[----:B------:R-:W0:Y:S04]  /*5cc0*/  LDS.U16 R107, [R158+0x2a] ;  /* 0x00002a009e6b7984 */ /* 0x000e280000000400 */
[----:B------:R-:W0:Y:S04]  /*5cd0*/  LDS.U16 R110, [R158+0x2c] ;  /* 0x00002c009e6e7984 */ /* 0x000e280000000400 */
[----:B------:R-:W0:Y:S04]  /*5ce0*/  LDS.U16 R111, [R158+0x2e] ;  /* 0x00002e009e6f7984 */ /* 0x000e280000000400 */
[----:B------:R-:W-:Y:S04]  /*5cf0*/  LDS.U16 R114, [R158+0x30] ;  /* 0x000030009e727984 */ /* 0x000fe80000000400 */
[----:B------:R-:W0:Y:S04]  /*5d00*/  LDS.U16 R115, [R158+0x32] ;  /* 0x000032009e737984 */ /* 0x000e280000000400 */
[----:B------:R-:W0:Y:S04]  /*5d10*/  LDS.U16 R117, [R158+0x34] ;  /* 0x000034009e757984 */ /* 0x000e280000000400 */
[----:B------:R-:W0:Y:S04]  /*5d20*/  LDS.U16 R116, [R158+0x36] ;  /* 0x000036009e747984 */ /* 0x000e280000000400 */
[----:B-1----:R-:W-:Y:S04]  /*5d30*/  LDS.U16 R51, [R158+0x38] ;  /* 0x000038009e337984 */ /* 0x002fe80000000400 */
[----:B------:R-:W1:Y:S04]  /*5d40*/  LDS.U16 R119, [R158+0x3a] ;  /* 0x00003a009e777984 */ /* 0x000e680000000400 */
[----:B------:R-:W-:Y:S04]  /*5d50*/  LDS.U16 R48, [R158+0x3c] ;  /* 0x00003c009e307984 */ /* 0x000fe80000000400 */
[----:B------:R-:W0:Y:S04]  /*5d60*/  LDS.U16 R50, [R158+0x3e] ;  /* 0x00003e009e327984 */ /* 0x000e280000000400 */
[----:B-----5:R-:W-:Y:S04]  /*5d70*/  STS.U16 [R99+0x2100], R70 ;  /* 0x0021004663007388 */ /* 0x020fe80000000400 */
[----:B--2---:R-:W-:Y:S04]  /*5d80*/  STS.U16 [R73+0x2140], R98 ;  /* 0x0021406249007388 */ /* 0x004fe80000000400 */
[----:B------:R2:W-:Y:S01]  /*5d90*/  STS.U16 [R74+0x2180], R95 ;  /* 0x0021805f4a007388 */ /* 0x0005e20000000400 */
[----:B------:R-:W-:-:S03]  /*5da0*/  FMUL.RZ R112, R112, 0.15915493667125701904 ;  /* 0x3e22f98370707820 */ /* 0x000fc6000040c000 */
[----:B------:R-:W-:Y:S01]  /*5db0*/  STS.U16 [R77+0x21c0], R78 ;  /* 0x0021c04e4d007388 */ /* 0x000fe20000000400 */
[----:B--2---:R-:W-:-:S03]  /*5dc0*/  FMUL.FTZ R95, R43, R8 ;  /* 0x000000082b5f7220 */ /* 0x004fc60000410000 */
[----:B------:R-:W-:Y:S01]  /*5dd0*/  STS.U16 [R81+0x2200], R108 ;  /* 0x0022006c51007388 */ /* 0x000fe20000000400 */
[----:B------:R-:W-:-:S03]  /*5de0*/  FMUL.RZ R95, R95, 0.15915493667125701904 ;  /* 0x3e22f9835f5f7820 */ /* 0x000fc6000040c000 */
[----:B----4-:R2:W-:Y:S01]  /*5df0*/  STS.U16 [R82+0x2240], R105 ;  /* 0x0022406952007388 */ /* 0x0105e20000000400 */
[----:B------:R-:W-:Y:S03]  /*5e00*/  MUFU.SIN R70, R112 ;  /* 0x0000007000467308 */ /* 0x000fe60000000400 */
[----:B------:R-:W-:Y:S01]  /*5e10*/  STS.U16 [R85+0x2280], R86 ;  /* 0x0022805655007388 */ /* 0x000fe20000000400 */
[----:B------:R-:W-:-:S03]  /*5e20*/  FMUL.FTZ R69, R122, R5 ;  /* 0x000000057a457220 */ /* 0x000fc60000410000 */
[----:B------:R4:W-:Y:S01]  /*5e30*/  STS.U16 [R89+0x22c0], R100 ;  /* 0x0022c06459007388 */ /* 0x0009e20000000400 */
[----:B------:R5:W-:Y:S01]  /*5e40*/  MUFU.COS R73, R112 ;  /* 0x0000007000497308 */ /* 0x000be20000000000 */
[----:B--2---:R-:W-:-:S04]  /*5e50*/  FMUL.FTZ R105, R43, R10 ;  /* 0x0000000a2b697220 */ /* 0x004fc80000410000 */
[----:B------:R-:W-:-:S03]  /*5e60*/  FMUL.RZ R105, R105, 0.15915493667125701904 ;  /* 0x3e22f98369697820 */ /* 0x000fc6000040c000 */
[----:B------:R-:W-:Y:S01]  /*5e70*/  MUFU.SIN R74, R95 ;  /* 0x0000005f004a7308 */ /* 0x000fe20000000400 */
[C---:B-----5:R-:W-:Y:S02]  /*5e80*/  FMUL.FTZ R112, R43.reuse, R9 ;  /* 0x000000092b707220 */ /* 0x060fe40000410000 */
[----:B----4-:R-:W-:-:S05]  /*5e90*/  FMUL.FTZ R100, R43, R12 ;  /* 0x0000000c2b647220 */ /* 0x010fca0000410000 */
[----:B------:R2:W-:Y:S01]  /*5ea0*/  MUFU.COS R77, R95 ;  /* 0x0000005f004d7308 */ /* 0x0005e20000000000 */
[----:B------:R-:W-:Y:S02]  /*5eb0*/  FMUL.RZ R112, R112, 0.15915493667125701904 ;  /* 0x3e22f98370707820 */ /* 0x000fe4000040c000 */
[----:B------:R-:W-:Y:S02]  /*5ec0*/  FMUL.FTZ R108, R122, R9 ;  /* 0x000000097a6c7220 */ /* 0x000fe40000410000 */
[----:B------:R-:W-:Y:S02]  /*5ed0*/  FMUL.RZ R100, R100, 0.15915493667125701904 ;  /* 0x3e22f98364647820 */ /* 0x000fe4000040c000 */
[C---:B--2---:R-:W-:Y:S01]  /*5ee0*/  FMUL.FTZ R95, R122.reuse, R8 ;  /* 0x000000087a5f7220 */ /* 0x044fe20000410000 */
[----:B------:R-:W-:Y:S01]  /*5ef0*/  MUFU.SIN R82, R105 ;  /* 0x0000006900527308 */ /* 0x000fe20000000400 */
[-C--:B------:R-:W-:Y:S01]  /*5f00*/  FMUL.FTZ R109, R43, R6.reuse ;  /* 0x000000062b6d7220 */ /* 0x080fe20000410000 */
[----:B------:R2:W-:Y:S01]  /*5f10*/  STS.U16 [R63+0x2300], R90 ;  /* 0x0023005a3f007388 */ /* 0x0005e20000000400 */
[----:B------:R-:W-:-:S03]  /*5f20*/  FMUL.FTZ R99, R122, R6 ;  /* 0x000000067a637220 */ /* 0x000fc60000410000 */
[----:B------:R4:W-:Y:S02]  /*5f30*/  STS.U16 [R93+0x2340], R94 ;  /* 0x0023405e5d007388 */ /* 0x0009e40000000400 */
[----:B------:R5:W-:Y:S01]  /*5f40*/  MUFU.COS R85, R105 ;  /* 0x0000006900557308 */ /* 0x000be20000000000 */
[----:B------:R-:W-:Y:S02]  /*5f50*/  FMUL.RZ R109, R109, 0.15915493667125701904 ;  /* 0x3e22f9836d6d7820 */ /* 0x000fe4000040c000 */
[----:B--2---:R-:W-:-:S05]  /*5f60*/  FMUL.FTZ R63, R122, R11 ;  /* 0x0000000b7a3f7220 */ /* 0x004fca0000410000 */
[----:B------:R-:W2:Y:S01]  /*5f70*/  MUFU.EX2 R95, R95 ;  /* 0x0000005f005f7308 */ /* 0x000ea20000000800 */
[----:B-----5:R-:W-:-:S07]  /*5f80*/  FMUL.FTZ R105, R122, R10 ;  /* 0x0000000a7a697220 */ /* 0x020fce0000410000 */
[----:B------:R-:W5:Y:S08]  /*5f90*/  MUFU.EX2 R69, R69 ;  /* 0x0000004500457308 */ /* 0x000f700000000800 */
[----:B------:R-:W-:Y:S08]  /*5fa0*/  MUFU.SIN R78, R112 ;  /* 0x00000070004e7308 */ /* 0x000ff00000000400 */
[----:B------:R0:W-:Y:S08]  /*5fb0*/  MUFU.COS R81, R112 ;  /* 0x0000007000517308 */ /* 0x0001f00000000000 */
[----:B------:R-:W-:Y:S01]  /*5fc0*/  MUFU.SIN R90, R100 ;  /* 0x00000064005a7308 */ /* 0x000fe20000000400 */
[----:B0-----:R-:W-:-:S07]  /*5fd0*/  FMUL.FTZ R112, R43, R11 ;  /* 0x0000000b2b707220 */ /* 0x001fce0000410000 */
[----:B----4-:R0:W-:Y:S01]  /*5fe0*/  MUFU.COS R93, R100 ;  /* 0x00000064005d7308 */ /* 0x0101e20000000000 */
[----:B------:R-:W-:-:S07]  /*5ff0*/  FMUL.RZ R112, R112, 0.15915493667125701904 ;  /* 0x3e22f98370707820 */ /* 0x000fce000040c000 */
[----:B------:R-:W4:Y:S01]  /*6000*/  MUFU.EX2 R108, R108 ;  /* 0x0000006c006c7308 */ /* 0x000f220000000800 */
[----:B0-----:R-:W-:-:S07]  /*6010*/  FMUL.FTZ R100, R122, R12 ;  /* 0x0000000c7a647220 */ /* 0x001fce0000410000 */
[----:B------:R-:W0:Y:S01]  /*6020*/  MUFU.EX2 R105, R105 ;  /* 0x0000006900697308 */ /* 0x000e220000000800 */
[----:B------:R-:W-:-:S07]  /*6030*/  FMUL.FTZ R98, R122, R7 ;  /* 0x000000077a627220 */ /* 0x000fce0000410000 */
[----:B------:R-:W-:Y:S01]  /*6040*/  MUFU.SIN R66, R109 ;  /* 0x0000006d00427308 */ /* 0x000fe20000000400 */
[----:B------:R5:W-:Y:S07]  /*6050*/  STS.U16 [R65+0x2380], R97 ;  /* 0x0023806141007388 */ /* 0x000bee0000000400 */
[----:B------:R-:W0:Y:S01]  /*6060*/  MUFU.EX2 R100, R100 ;  /* 0x0000006400647308 */ /* 0x000e220000000800 */
[----:B--2---:R-:W-:-:S07]  /*6070*/  FMUL.FTZ R77, R95, R77 ;  /* 0x0000004d5f4d7220 */ /* 0x004fce0000410000 */
[----:B------:R-:W-:Y:S01]  /*6080*/  MUFU.COS R109, R109 ;  /* 0x0000006d006d7308 */ /* 0x000fe20000000000 */
[----:B------:R-:W-:-:S07]  /*6090*/  FMUL.FTZ R74, R95, R74 ;  /* 0x0000004a5f4a7220 */ /* 0x000fce0000410000 */
[----:B------:R-:W2:Y:S01]  /*60a0*/  MUFU.EX2 R99, R99 ;  /* 0x0000006300637308 */ /* 0x000ea20000000800 */
[----:B-----5:R-:W-:-:S07]  /*60b0*/  FMUL.FTZ R65, R69, R104 ;  /* 0x0000006845417220 */ /* 0x020fce0000410000 */
[----:B------:R-:W-:Y:S01]  /*60c0*/  MUFU.SIN R86, R112 ;  /* 0x0000007000567308 */ /* 0x000fe20000000400 */
[----:B------:R-:W-:-:S07]  /*60d0*/  SHF.L.U32 R95, R163, 0x4, RZ ;  /* 0x00000004a35f7819 */ /* 0x000fce00000006ff */
[----:B------:R5:W-:Y:S08]  /*60e0*/  MUFU.COS R89, R112 ;  /* 0x0000007000597308 */ /* 0x000bf00000000000 */
[----:B------:R-:W1:Y:S01]  /*60f0*/  MUFU.EX2 R63, R63 ;  /* 0x0000003f003f7308 */ /* 0x000e620000000800 */
[-C--:B-----5:R-:W-:Y:S02]  /*6100*/  FMUL.FTZ R112, R43, R13.reuse ;  /* 0x0000000d2b707220 */ /* 0x0a0fe40000410000 */
[----:B------:R-:W-:-:S02]  /*6110*/  FMUL.FTZ R104, R122, R13 ;  /* 0x0000000d7a687220 */ /* 0x000fc40000410000 */
[----:B------:R-:W-:Y:S02]  /*6120*/  FMUL.RZ R112, R112, 0.15915493667125701904 ;  /* 0x3e22f98370707820 */ /* 0x000fe4000040c000 */
[C---:B----4-:R-:W-:Y:S01]  /*6130*/  FMUL.FTZ R81, R108.reuse, R81 ;  /* 0x000000516c517220 */ /* 0x050fe20000410000 */
[----:B------:R-:W4:Y:S01]  /*6140*/  MUFU.EX2 R98, R98 ;  /* 0x0000006200627308 */ /* 0x000f220000000800 */
[----:B------:R-:W-:Y:S01]  /*6150*/  FMUL.FTZ R78, R108, R78 ;  /* 0x0000004e6c4e7220 */ /* 0x000fe20000410000 */
[----:B------:R-:W-:Y:S01]  /*6160*/  IADD3 R108, R95, 0x1, RZ ;  /* 0x000000015f6c7810 */ /* 0x000fe20007ffe0ff */
[C---:B0-----:R-:W-:Y:S02]  /*6170*/  FMUL.FTZ R85, R105.reuse, R85 ;  /* 0x0000005569557220 */ /* 0x041fe40000410000 */
[----:B------:R-:W-:Y:S02]  /*6180*/  FMUL.FTZ R82, R105, R82 ;  /* 0x0000005269527220 */ /* 0x000fe40000410000 */
[----:B------:R-:W-:Y:S01]  /*6190*/  FMUL.FTZ R105, R122, R14 ;  /* 0x0000000e7a697220 */ /* 0x000fe20000410000 */
[----:B------:R-:W-:Y:S01]  /*61a0*/  MUFU.SIN R94, R112 ;  /* 0x00000070005e7308 */ /* 0x000fe20000000400 */
[----:B------:R-:W-:Y:S01]  /*61b0*/  FMUL.FTZ R62, R69, R62 ;  /* 0x0000003e453e7220 */ /* 0x000fe20000410000 */
[----:B------:R-:W-:Y:S01]  /*61c0*/  ISETP.GE.U32.AND P1, PT, R108, UR23, PT ;  /* 0x000000176c007c0c */ /* 0x000fe2000bf26070 */
[C---:B------:R-:W-:Y:S01]  /*61d0*/  FMUL.FTZ R93, R100.reuse, R93 ;  /* 0x0000005d645d7220 */ /* 0x040fe20000410000 */
[C---:B------:R-:W-:Y:S01]  /*61e0*/  IADD3 R108, R95.reuse, 0x2, RZ ;  /* 0x000000025f6c7810 */ /* 0x040fe20007ffe0ff */
[----:B------:R-:W-:Y:S01]  /*61f0*/  FMUL.FTZ R90, R100, R90 ;  /* 0x0000005a645a7220 */ /* 0x000fe20000410000 */
[----:B------:R-:W-:-:S02]  /*6200*/  IADD3 R100, R95, 0x3, RZ ;  /* 0x000000035f647810 */ /* 0x000fc40007ffe0ff */
[----:B------:R-:W-:Y:S01]  /*6210*/  MUFU.COS R97, R112 ;  /* 0x0000007000617308 */ /* 0x000fe20000000000 */
[C---:B--2---:R-:W-:Y:S02]  /*6220*/  FMUL.FTZ R69, R99.reuse, R109 ;  /* 0x0000006d63457220 */ /* 0x044fe40000410000 */
[----:B------:R-:W-:Y:S02]  /*6230*/  FMUL.FTZ R66, R99, R66 ;  /* 0x0000004263427220 */ /* 0x000fe40000410000 */
[----:B-1----:R-:W-:-:S03]  /*6240*/  FMUL.FTZ R89, R63, R89 ;  /* 0x000000593f597220 */ /* 0x002fc60000410000 */
[----:B------:R-:W0:Y:S01]  /*6250*/  MUFU.EX2 R104, R104 ;  /* 0x0000006800687308 */ /* 0x000e220000000800 */
[----:B------:R-:W-:Y:S02]  /*6260*/  FMUL.FTZ R86, R63, R86 ;  /* 0x000000563f567220 */ /* 0x000fe40000410000 */
[----:B------:R-:W-:Y:S01]  /*6270*/  FMUL.FTZ R99, R43, R14 ;  /* 0x0000000e2b637220 */ /* 0x000fe20000410000 */
[----:B------:R-:W-:-:S04]  /*6280*/  ISETP.GE.U32.AND P0, PT, R108, UR23, PT ;  /* 0x000000176c007c0c */ /* 0x000fc8000bf06070 */
[----:B------:R1:W-:Y:S01]  /*6290*/  MUFU.EX2 R63, R105 ;  /* 0x00000069003f7308 */ /* 0x0003e20000000800 */
[----:B------:R-:W-:Y:S01]  /*62a0*/  FMUL.RZ R99, R99, 0.15915493667125701904 ;  /* 0x3e22f98363637820 */ /* 0x000fe2000040c000 */
[----:B------:R-:W-:Y:S02]  /*62b0*/  IADD3 R108, R95, 0x4, RZ ;  /* 0x000000045f6c7810 */ /* 0x000fe40007ffe0ff */
[----:B------:R-:W-:Y:S01]  /*62c0*/  ISETP.GE.U32.AND P4, PT, R100, UR23, PT ;  /* 0x0000001764007c0c */ /* 0x000fe2000bf86070 */
[----:B-1----:R-:W-:Y:S01]  /*62d0*/  FMUL.FTZ R105, R122, R15 ;  /* 0x0000000f7a697220 */ /* 0x002fe20000410000 */
[----:B------:R-:W-:-:S03]  /*62e0*/  ISETP.GE.U32.AND P6, PT, R108, UR23, PT ;  /* 0x000000176c007c0c */ /* 0x000fc6000bfc6070 */
[----:B------:R1:W-:Y:S01]  /*62f0*/  MUFU.EX2 R100, R105 ;  /* 0x0000006900647308 */ /* 0x0003e20000000800 */
[C---:B----4-:R-:W-:Y:S01]  /*6300*/  FMUL.FTZ R73, R98.reuse, R73 ;  /* 0x0000004962497220 */ /* 0x050fe20000410000 */
[----:B------:R-:W-:Y:S01]  /*6310*/  IADD3 R108, R95, 0x5, RZ ;  /* 0x000000055f6c7810 */ /* 0x000fe20007ffe0ff */
[----:B------:R-:W-:Y:S02]  /*6320*/  FMUL.FTZ R70, R98, R70 ;  /* 0x0000004662467220 */ /* 0x000fe40000410000 */
[----:B-1----:R-:W-:-:S03]  /*6330*/  FMUL.FTZ R105, R43, R15 ;  /* 0x0000000f2b697220 */ /* 0x002fc60000410000 */
[----:B------:R-:W-:Y:S01]  /*6340*/  MUFU.SIN R98, R99 ;  /* 0x0000006300627308 */ /* 0x000fe20000000400 */
[----:B------:R-:W-:Y:S01]  /*6350*/  FMUL.RZ R105, R105, 0.15915493667125701904 ;  /* 0x3e22f98369697820 */ /* 0x000fe2000040c000 */
[----:B------:R-:W-:Y:S01]  /*6360*/  ISETP.GE.U32.AND P5, PT, R108, UR23, PT ;  /* 0x000000176c007c0c */ /* 0x000fe2000bfa6070 */
[----:B0-----:R-:W-:-:S05]  /*6370*/  FMUL.FTZ R97, R104, R97 ;  /* 0x0000006168617220 */ /* 0x001fca0000410000 */
[----:B------:R-:W0:Y:S01]  /*6380*/  MUFU.COS R99, R99 ;  /* 0x0000006300637308 */ /* 0x000e220000000000 */
[----:B------:R-:W-:Y:S01]  /*6390*/  FMUL.FTZ R94, R104, R94 ;  /* 0x0000005e685e7220 */ /* 0x000fe20000410000 */
[----:B------:R-:W-:Y:S02]  /*63a0*/  HADD2.F32 R108, -RZ, R71.H0_H0 ;  /* 0x20000047ff6c7230 */ /* 0x000fe40000004100 */
[----:B------:R-:W-:-:S04]  /*63b0*/  HADD2.F32 R64, -RZ, R64.H0_H0 ;  /* 0x20000040ff407230 */ /* 0x000fc80000004100 */
[----:B------:R-:W1:Y:S01]  /*63c0*/  MUFU.COS R104, R105 ;  /* 0x0000006900687308 */ /* 0x000e620000000000 */
[----:B------:R-:W-:-:S07]  /*63d0*/  HADD2.F32 R79, -RZ, R79.H0_H0 ;  /* 0x2000004fff4f7230 */ /* 0x000fce0000004100 */
[----:B------:R2:W4:Y:S01]  /*63e0*/  MUFU.SIN R71, R105 ;  /* 0x0000006900477308 */ /* 0x0005220000000400 */
[----:B------:R-:W-:Y:S01]  /*63f0*/  HADD2.F32 R80, -RZ, R80.H0_H0 ;  /* 0x20000050ff507230 */ /* 0x000fe20000004100 */
[C---:B------:R-:W-:Y:S01]  /*6400*/  IADD3 R109, R95.reuse, 0x6, RZ ;  /* 0x000000065f6d7810 */ /* 0x040fe20007ffe0ff */
[C---:B------:R-:W-:Y:S01]  /*6410*/  FMUL.FTZ R64, R160.reuse, R64 ;  /* 0x00000040a0407220 */ /* 0x040fe20000410000 */
[----:B------:R-:W-:Y:S01]  /*6420*/  ISETP.GE.U32.AND P2, PT, R95, UR23, PT ;  /* 0x000000175f007c0c */ /* 0x000fe2000bf46070 */
[----:B------:R-:W-:Y:S01]  /*6430*/  FMUL.FTZ R108, R160, R108 ;  /* 0x0000006ca06c7220 */ /* 0x000fe20000410000 */
[----:B------:R-:W-:Y:S02]  /*6440*/  HADD2.F32 R87, -RZ, R87.H0_H0 ;  /* 0x20000057ff577230 */ /* 0x000fe40000004100 */
[----:B------:R-:W-:Y:S01]  /*6450*/  HADD2.F32 R88, -RZ, R88.H0_H0 ;  /* 0x20000058ff587230 */ /* 0x000fe20000004100 */
[----:B------:R-:W-:Y:S01]  /*6460*/  ISETP.GE.U32.AND P3, PT, R109, UR23, PT ;  /* 0x000000176d007c0c */ /* 0x000fe2000bf66070 */
[----:B------:R-:W-:Y:S01]  /*6470*/  HADD2.F32 R83, -RZ, R83.H0_H0 ;  /* 0x20000053ff537230 */ /* 0x000fe20000004100 */
[C---:B0-----:R-:W-:Y:S01]  /*6480*/  FMUL.FTZ R99, R63.reuse, R99 ;  /* 0x000000633f637220 */ /* 0x041fe20000410000 */
[----:B------:R-:W-:Y:S01]  /*6490*/  HADD2.F32 R84, -RZ, R84.H0_H0 ;  /* 0x20000054ff547230 */ /* 0x000fe20000004100 */
[----:B------:R-:W-:Y:S01]  /*64a0*/  FMUL.FTZ R98, R63, R98 ;  /* 0x000000623f627220 */ /* 0x000fe20000410000 */
[----:B--2---:R-:W-:Y:S01]  /*64b0*/  IADD3 R105, R95, 0x7, RZ ;  /* 0x000000075f697810 */ /* 0x004fe20007ffe0ff */
[----:B------:R-:W-:Y:S01]  /*64c0*/  HADD2.F32 R72, -RZ, R72.H0_H0 ;  /* 0x20000048ff487230 */ /* 0x000fe20000004100 */
[----:B------:R-:W-:Y:S01]  /*64d0*/  FMUL.FTZ R79, R118, R79 ;  /* 0x0000004f764f7220 */ /* 0x000fe20000410000 */
[----:B------:R-:W-:Y:S01]  /*64e0*/  FSEL R63, R64, RZ, !P2 ;  /* 0x000000ff403f7208 */ /* 0x000fe20005000000 */
[----:B------:R-:W-:Y:S01]  /*64f0*/  FMUL.FTZ R80, R118, R80 ;  /* 0x0000005076507220 */ /* 0x000fe20000410000 */
[----:B------:R-:W-:Y:S01]  /*6500*/  FSEL R64, R108, RZ, !P2 ;  /* 0x000000ff6c407208 */ /* 0x000fe20005000000 */
[----:B------:R-:W-:Y:S01]  /*6510*/  FMUL.FTZ R109, R43, R16 ;  /* 0x000000102b6d7220 */ /* 0x000fe20000410000 */
[----:B------:R-:W-:Y:S01]  /*6520*/  IADD3 R118, R95, 0xb, RZ ;  /* 0x0000000b5f767810 */ /* 0x000fe20007ffe0ff */
[----:B------:R-:W-:Y:S01]  /*6530*/  HADD2.F32 R108, -RZ, R101.H0_H0 ;  /* 0x20000065ff6c7230 */ /* 0x000fe20000004100 */
[----:B------:R-:W-:Y:S01]  /*6540*/  FSEL R62, R62, RZ, !P2 ;  /* 0x000000ff3e3e7208 */ /* 0x000fe20005000000 */
[----:B------:R-:W-:Y:S01]  /*6550*/  FMUL.FTZ R87, R165, R87 ;  /* 0x00000057a5577220 */ /* 0x000fe20000410000 */
[----:B------:R-:W-:Y:S01]  /*6560*/  FSEL R65, R65, 1, !P2 ;  /* 0x3f80000041417808 */ /* 0x000fe20005000000 */
[----:B------:R-:W-:Y:S01]  /*6570*/  FMUL.FTZ R88, R165, R88 ;  /* 0x00000058a5587220 */ /* 0x000fe20000410000 */
[----:B------:R-:W-:Y:S01]  /*6580*/  ISETP.GE.U32.AND P2, PT, R105, UR23, PT ;  /* 0x0000001769007c0c */ /* 0x000fe2000bf46070 */
[----:B-1----:R-:W-:Y:S01]  /*6590*/  FMUL.FTZ R101, R100, R104 ;  /* 0x0000006864657220 */ /* 0x002fe20000410000 */
[----:B------:R-:W-:Y:S01]  /*65a0*/  FSEL R78, R78, RZ, !P6 ;  /* 0x000000ff4e4e7208 */ /* 0x000fe20007000000 */
[C---:B------:R-:W-:Y:S01]  /*65b0*/  FMUL.FTZ R83, R120.reuse, R83 ;  /* 0x0000005378537220 */ /* 0x040fe20000410000 */
[----:B------:R-:W-:Y:S01]  /*65c0*/  FSEL R79, R79, RZ, !P6 ;  /* 0x000000ff4f4f7208 */ /* 0x000fe20007000000 */
[----:B------:R-:W-:Y:S01]  /*65d0*/  FMUL.FTZ R84, R120, R84 ;  /* 0x0000005478547220 */ /* 0x000fe20000410000 */
[----:B------:R-:W-:Y:S01]  /*65e0*/  FSEL R80, R80, RZ, !P6 ;  /* 0x000000ff50507208 */ /* 0x000fe20007000000 */
[----:B------:R-:W-:Y:S01]  /*65f0*/  FMUL.RZ R105, R109, 0.15915493667125701904 ;  /* 0x3e22f9836d697820 */ /* 0x000fe2000040c000 */
[----:B------:R-:W-:Y:S01]  /*6600*/  FSEL R81, R81, 1, !P6 ;  /* 0x3f80000051517808 */ /* 0x000fe20007000000 */
[----:B----4-:R-:W-:Y:S01]  /*6610*/  FMUL.FTZ R100, R100, R71 ;  /* 0x0000004764647220 */ /* 0x010fe20000410000 */
[----:B------:R-:W-:Y:S01]  /*6620*/  IADD3 R120, R95, 0xd, RZ ;  /* 0x0000000d5f787810 */ /* 0x000fe20007ffe0ff */
[----:B------:R-:W-:Y:S01]  /*6630*/  FMUL.FTZ R72, R159, R72 ;  /* 0x000000489f487220 */ /* 0x000fe20000410000 */
[----:B------:R-:W-:Y:S01]  /*6640*/  HADD2.F32 R71, -RZ, R67.H0_H0 ;  /* 0x20000043ff477230 */ /* 0x000fe20000004100 */
[----:B------:R-:W-:Y:S01]  /*6650*/  ISETP.GE.U32.AND P6, PT, R118, UR23, PT ;  /* 0x0000001776007c0c */ /* 0x000fe2000bfc6070 */
[----:B------:R-:W-:Y:S01]  /*6660*/  HADD2.F32 R109, -RZ, R68.H0_H0 ;  /* 0x20000044ff6d7230 */ /* 0x000fe20000004100 */
[----:B------:R-:W-:Y:S01]  /*6670*/  IADD3 R118, R95, 0xc, RZ ;  /* 0x0000000c5f767810 */ /* 0x000fe20007ffe0ff */
[----:B------:R-:W-:Y:S01]  /*6680*/  FMUL.FTZ R108, R159, R108 ;  /* 0x0000006c9f6c7220 */ /* 0x000fe20000410000 */
[----:B------:R-:W-:Y:S01]  /*6690*/  FSEL R86, R86, RZ, !P3 ;  /* 0x000000ff56567208 */ /* 0x000fe20005800000 */
[----:B------:R-:W-:Y:S01]  /*66a0*/  FMUL.FTZ R123, R43, R19 ;  /* 0x000000132b7b7220 */ /* 0x000fe20000410000 */
[----:B------:R-:W-:-:S02]  /*66b0*/  FSEL R87, R87, RZ, !P3 ;  /* 0x000000ff57577208 */ /* 0x000fc40005800000 */
[----:B------:R-:W-:Y:S02]  /*66c0*/  FSEL R88, R88, RZ, !P3 ;  /* 0x000000ff58587208 */ /* 0x000fe40005800000 */
[----:B------:R-:W-:Y:S01]  /*66d0*/  FSEL R89, R89, 1, !P3 ;  /* 0x3f80000059597808 */ /* 0x000fe20005800000 */
[----:B------:R-:W-:Y:S01]  /*66e0*/  HADD2.F32 R112, -RZ, R76.H0_H0 ;  /* 0x2000004cff707230 */ /* 0x000fe20000004100 */
[----:B------:R-:W-:Y:S01]  /*66f0*/  ISETP.GE.U32.AND P3, PT, R120, UR23, PT ;  /* 0x0000001778007c0c */ /* 0x000fe2000bf66070 */
[----:B------:R-:W-:Y:S01]  /*6700*/  FMUL.FTZ R120, R43, R20 ;  /* 0x000000142b787220 */ /* 0x000fe20000410000 */
[----:B------:R-:W-:Y:S01]  /*6710*/  FSEL R67, R72, RZ, !P1 ;  /* 0x000000ff48437208 */ /* 0x000fe20004800000 */
[----:B------:R-:W-:Y:S01]  /*6720*/  FMUL.FTZ R71, R156, R71 ;  /* 0x000000479c477220 */ /* 0x000fe20000410000 */
[----:B------:R-:W-:Y:S01]  /*6730*/  FSEL R82, R82, RZ, !P5 ;  /* 0x000000ff52527208 */ /* 0x000fe20006800000 */
[----:B------:R-:W-:Y:S01]  /*6740*/  FMUL.FTZ R109, R156, R109 ;  /* 0x0000006d9c6d7220 */ /* 0x000fe20000410000 */
[----:B------:R-:W-:Y:S01]  /*6750*/  FSEL R83, R83, RZ, !P5 ;  /* 0x000000ff53537208 */ /* 0x000fe20006800000 */
[----:B------:R-:W-:Y:S01]  /*6760*/  HADD2.F32 R76, -RZ, R75.H0_H0 ;  /* 0x2000004bff4c7230 */ /* 0x000fe20000004100 */
[----:B------:R-:W-:-:S02]  /*6770*/  FSEL R84, R84, RZ, !P5 ;  /* 0x000000ff54547208 */ /* 0x000fc40006800000 */
[----:B------:R-:W-:Y:S01]  /*6780*/  FSEL R85, R85, 1, !P5 ;  /* 0x3f80000055557808 */ /* 0x000fe20006800000 */
[C---:B------:R-:W-:Y:S01]  /*6790*/  FMUL.FTZ R156, R122.reuse, R16 ;  /* 0x000000107a9c7220 */ /* 0x040fe20000410000 */
[----:B------:R-:W-:Y:S01]  /*67a0*/  IADD3 R72, R95, 0x8, RZ ;  /* 0x000000085f487810 */ /* 0x000fe20007ffe0ff */
[----:B------:R-:W-:Y:S01]  /*67b0*/  FMUL.FTZ R125, R122, R17 ;  /* 0x000000117a7d7220 */ /* 0x000fe20000410000 */
[----:B------:R-:W-:Y:S01]  /*67c0*/  ISETP.GE.U32.AND P5, PT, R118, UR23, PT ;  /* 0x0000001776007c0c */ /* 0x000fe2000bfa6070 */
[C---:B------:R-:W-:Y:S02]  /*67d0*/  FMUL.FTZ R124, R122.reuse, R18 ;  /* 0x000000127a7c7220 */ /* 0x040fe40000410000 */
[----:B------:R-:W-:Y:S01]  /*67e0*/  FMUL.FTZ R118, R122, R19 ;  /* 0x000000137a767220 */ /* 0x000fe20000410000 */
[----:B------:R-:W-:Y:S01]  /*67f0*/  FSEL R66, R66, RZ, !P1 ;  /* 0x000000ff42427208 */ /* 0x000fe20004800000 */
[----:B------:R-:W-:Y:S01]  /*6800*/  FMUL.FTZ R122, R122, R20 ;  /* 0x000000147a7a7220 */ /* 0x000fe20000410000 */
[----:B------:R-:W-:Y:S01]  /*6810*/  FSEL R68, R108, RZ, !P1 ;  /* 0x000000ff6c447208 */ /* 0x000fe20004800000 */
[----:B------:R-:W-:Y:S01]  /*6820*/  FMUL.RZ R123, R123, 0.15915493667125701904 ;  /* 0x3e22f9837b7b7820 */ /* 0x000fe2000040c000 */
[----:B------:R-:W-:Y:S01]  /*6830*/  FSEL R69, R69, 1, !P1 ;  /* 0x3f80000045457808 */ /* 0x000fe20004800000 */
[----:B------:R-:W-:Y:S01]  /*6840*/  HADD2.F32 R91, -RZ, R91.H0_H0 ;  /* 0x2000005bff5b7230 */ /* 0x000fe20000004100 */
[----:B------:R-:W-:Y:S01]  /*6850*/  FMUL.RZ R120, R120, 0.15915493667125701904 ;  /* 0x3e22f98378787820 */ /* 0x000fe2000040c000 */
[----:B------:R-:W-:Y:S01]  /*6860*/  HADD2.F32 R92, -RZ, R92.H0_H0 ;  /* 0x2000005cff5c7230 */ /* 0x000fe20000004100 */
[----:B------:R-:W-:Y:S01]  /*6870*/  ISETP.GE.U32.AND P1, PT, R72, UR23, PT ;  /* 0x0000001748007c0c */ /* 0x000fe2000bf26070 */
[----:B------:R-:W-:Y:S01]  /*6880*/  FMUL.FTZ R75, R113, R112 ;  /* 0x00000070714b7220 */ /* 0x000fe20000410000 */
[----:B------:R-:W-:Y:S01]  /*6890*/  FSEL R72, R109, RZ, !P0 ;  /* 0x000000ff6d487208 */ /* 0x000fe20004000000 */
[----:B------:R-:W-:Y:S01]  /*68a0*/  FMUL.FTZ R76, R113, R76 ;  /* 0x0000004c714c7220 */ /* 0x000fe20000410000 */
[----:B------:R-:W-:Y:S01]  /*68b0*/  MUFU.SIN R121, R123 ;  /* 0x0000007b00797308 */ /* 0x000fe20000000400 */
[C---:B------:R-:W-:Y:S01]  /*68c0*/  FMUL.FTZ R109, R43.reuse, R17 ;  /* 0x000000112b6d7220 */ /* 0x040fe20000410000 */
[----:B------:R-:W-:Y:S01]  /*68d0*/  HADD2.F32 R157, -RZ, R157.H0_H0 ;  /* 0x2000009dff9d7230 */ /* 0x000fe20000004100 */
[----:B------:R-:W-:Y:S01]  /*68e0*/  FMUL.FTZ R113, R43, R18 ;  /* 0x000000122b717220 */ /* 0x000fe20000410000 */
[----:B------:R-:W-:Y:S01]  /*68f0*/  HADD2.F32 R96, -RZ, R96.H0_H0 ;  /* 0x20000060ff607230 */ /* 0x000fe20000004100 */
[----:B------:R-:W-:-:S02]  /*6900*/  FMUL.FTZ R91, R37, R91 ;  /* 0x0000005b255b7220 */ /* 0x000fc40000410000 */
[----:B------:R-:W-:Y:S01]  /*6910*/  FMUL.FTZ R92, R37, R92 ;  /* 0x0000005c255c7220 */ /* 0x000fe20000410000 */
[----:B------:R-:W-:Y:S01]  /*6920*/  MUFU.COS R43, R123 ;  /* 0x0000007b002b7308 */ /* 0x000fe20000000000 */
[----:B------:R-:W-:Y:S01]  /*6930*/  IADD3 R159, R95, 0xe, RZ ;  /* 0x0000000e5f9f7810 */ /* 0x000fe20007ffe0ff */
[----:B------:R-:W-:Y:S01]  /*6940*/  FMUL.FTZ R157, R38, R157 ;  /* 0x0000009d269d7220 */ /* 0x000fe20000410000 */
[----:B------:R-:W-:-:S05]  /*6950*/  FSEL R90, R90, RZ, !P2 ;  /* 0x000000ff5a5a7208 */ /* 0x000fca0005000000 */
[----:B------:R-:W-:Y:S01]  /*6960*/  MUFU.EX2 R122, R122 ;  /* 0x0000007a007a7308 */ /* 0x000fe20000000800 */
[----:B------:R-:W-:Y:S01]  /*6970*/  FSEL R91, R91, RZ, !P2 ;  /* 0x000000ff5b5b7208 */ /* 0x000fe20005000000 */
[----:B------:R-:W-:Y:S01]  /*6980*/  FMUL.FTZ R96, R38, R96 ;  /* 0x0000006026607220 */ /* 0x000fe20000410000 */
[----:B------:R-:W-:-:S05]  /*6990*/  FSEL R92, R92, RZ, !P2 ;  /* 0x000000ff5c5c7208 */ /* 0x000fca0005000000 */
[----:B------:R-:W0:Y:S01]  /*69a0*/  MUFU.COS R123, R120 ;  /* 0x00000078007b7308 */ /* 0x000e220000000000 */
[----:B------:R-:W-:Y:S02]  /*69b0*/  FSEL R93, R93, 1, !P2 ;  /* 0x3f8000005d5d7808 */ /* 0x000fe40005000000 */
[----:B------:R-:W-:-:S05]  /*69c0*/  ISETP.GE.U32.AND P2, PT, R159, UR23, PT ;  /* 0x000000179f007c0c */ /* 0x000fca000bf46070 */
[----:B------:R-:W1:Y:S01]  /*69d0*/  MUFU.SIN R120, R120 ;  /* 0x0000007800787308 */ /* 0x000e620000000400 */
[----:B------:R-:W-:-:S07]  /*69e0*/  IADD3 R159, R95, 0xf, RZ ;  /* 0x0000000f5f9f7810 */ /* 0x000fce0007ffe0ff */
[----:B------:R-:W2:Y:S01]  /*69f0*/  MUFU.EX2 R118, R118 ;  /* 0x0000007600767308 */ /* 0x000ea20000000800 */
[C---:B------:R-:W-:Y:S02]  /*6a00*/  IADD3 R108, R95.reuse, 0x9, RZ ;  /* 0x000000095f6c7810 */ /* 0x040fe40007ffe0ff */
[----:B------:R-:W-:Y:S02]  /*6a10*/  IADD3 R112, R95, 0xa, RZ ;  /* 0x0000000a5f707810 */ /* 0x000fe40007ffe0ff */
[----:B------:R-:W-:Y:S01]  /*6a20*/  FSEL R95, R157, RZ, !P1 ;  /* 0x000000ff9d5f7208 */ /* 0x000fe20004800000 */
[-C--:B------:R-:W-:Y:S01]  /*6a30*/  FMUL.FTZ R157, R62, R66.reuse ;  /* 0x000000423e9d7220 */ /* 0x080fe20000410000 */
[----:B------:R-:W-:Y:S02]  /*6a40*/  FSEL R94, R94, RZ, !P1 ;  /* 0x000000ff5e5e7208 */ /* 0x000fe40004800000 */
[----:B------:R-:W-:Y:S02]  /*6a50*/  FSEL R96, R96, RZ, !P1 ;  /* 0x000000ff60607208 */ /* 0x000fe40004800000 */
[----:B------:R-:W-:Y:S01]  /*6a60*/  FSEL R97, R97, 1, !P1 ;  /* 0x3f80000061617808 */ /* 0x000fe20004800000 */
[----:B------:R-:W-:Y:S01]  /*6a70*/  FMUL.RZ R113, R113, 0.15915493667125701904 ;  /* 0x3e22f98371717820 */ /* 0x000fe2000040c000 */
[----:B------:R-:W-:Y:S01]  /*6a80*/  ISETP.GE.U32.AND P1, PT, R159, UR23, PT ;  /* 0x000000179f007c0c */ /* 0x000fe2000bf26070 */
[----:B------:R-:W-:Y:S01]  /*6a90*/  FMUL.FTZ R159, R65, R66 ;  /* 0x00000042419f7220 */ /* 0x000fe20000410000 */
[----:B------:R-:W-:Y:S01]  /*6aa0*/  FSEL R70, R70, RZ, !P0 ;  /* 0x000000ff46467208 */ /* 0x000fe20004000000 */
[----:B------:R-:W-:Y:S01]  /*6ab0*/  FMUL.RZ R109, R109, 0.15915493667125701904 ;  /* 0x3e22f9836d6d7820 */ /* 0x000fe2000040c000 */
[----:B------:R-:W-:Y:S01]  /*6ac0*/  FSEL R74, R74, RZ, !P4 ;  /* 0x000000ff4a4a7208 */ /* 0x000fe20006000000 */
[----:B------:R-:W-:Y:S01]  /*6ad0*/  FFMA.FTZ R157, R65, R69, -R157 ;  /* 0x00000045419d7223 */ /* 0x000fe2000001089d */
[----:B------:R-:W-:Y:S01]  /*6ae0*/  FSEL R75, R75, RZ, !P4 ;  /* 0x000000ff4b4b7208 */ /* 0x000fe20006000000 */
[----:B0-----:R-:W-:Y:S01]  /*6af0*/  FMUL.FTZ R123, R122, R123 ;  /* 0x0000007b7a7b7220 */ /* 0x001fe20000410000 */
[----:B------:R-:W-:Y:S01]  /*6b00*/  FSEL R76, R76, RZ, !P4 ;  /* 0x000000ff4c4c7208 */ /* 0x000fe20006000000 */
[----:B------:R-:W-:Y:S01]  /*6b10*/  FFMA.FTZ R159, R62, R69, R159 ;  /* 0x000000453e9f7223 */ /* 0x000fe2000001009f */
[----:B------:R-:W-:Y:S01]  /*6b20*/  FSEL R77, R77, 1, !P4 ;  /* 0x3f8000004d4d7808 */ /* 0x000fe20006000000 */
[----:B-1----:R-:W-:Y:S01]  /*6b30*/  FMUL.FTZ R122, R122, R120 ;  /* 0x000000787a7a7220 */ /* 0x002fe20000410000 */
[----:B------:R-:W-:Y:S01]  /*6b40*/  ISETP.GE.U32.AND P4, PT, R112, UR23, PT ;  /* 0x0000001770007c0c */ /* 0x000fe2000bf86070 */
[----:B------:R-:W-:Y:S01]  /*6b50*/  MUFU.EX2 R124, R124 ;  /* 0x0000007c007c7308 */ /* 0x000fe20000000800 */
[----:B------:R-:W-:Y:S01]  /*6b60*/  FSEL R71, R71, RZ, !P0 ;  /* 0x000000ff47477208 */ /* 0x000fe20004000000 */
[----:B--2---:R-:W-:Y:S01]  /*6b70*/  FMUL.FTZ R43, R118, R43 ;  /* 0x0000002b762b7220 */ /* 0x004fe20000410000 */
[----:B------:R-:W-:Y:S01]  /*6b80*/  FSEL R73, R73, 1, !P0 ;  /* 0x3f80000049497808 */ /* 0x000fe20004000000 */
[----:B------:R-:W-:Y:S01]  /*6b90*/  FMUL.FTZ R120, R70, R157 ;  /* 0x0000009d46787220 */ /* 0x000fe20000410000 */
[----:B------:R-:W-:Y:S01]  /*6ba0*/  ISETP.GE.U32.AND P0, PT, R108, UR23, PT ;  /* 0x000000176c007c0c */ /* 0x000fe2000bf06070 */
[----:B------:R-:W-:-:S02]  /*6bb0*/  FMUL.FTZ R118, R118, R121 ;  /* 0x0000007976767220 */ /* 0x000fc40000410000 */
[----:B------:R-:W-:Y:S01]  /*6bc0*/  MUFU.SIN R112, R113 ;  /* 0x0000007100707308 */ /* 0x000fe20000000400 */
[-C--:B------:R-:W-:Y:S02]  /*6bd0*/  FMUL.FTZ R121, R70, R159.reuse ;  /* 0x0000009f46797220 */ /* 0x080fe40000410000 */
[----:B------:R-:W-:-:S05]  /*6be0*/  FFMA.FTZ R159, R73, R159, R120 ;  /* 0x0000009f499f7223 */ /* 0x000fca0000010078 */
[----:B------:R-:W0:Y:S01]  /*6bf0*/  MUFU.COS R113, R113 ;  /* 0x0000007100717308 */ /* 0x000e220000000000 */
[----:B------:R-:W-:Y:S02]  /*6c00*/  FMUL.FTZ R120, R64, R66 ;  /* 0x0000004240787220 */ /* 0x000fe40000410000 */
[----:B------:R-:W-:-:S05]  /*6c10*/  FFMA.FTZ R157, R73, R157, -R121 ;  /* 0x0000009d499d7223 */ /* 0x000fca0000010879 */
[----:B------:R-:W-:Y:S01]  /*6c20*/  MUFU.SIN R108, R109 ;  /* 0x0000006d006c7308 */ /* 0x000fe20000000400 */
[----:B------:R-:W-:-:S07]  /*6c30*/  FMUL.FTZ R121, R63, R66 ;  /* 0x000000423f797220 */ /* 0x000fce0000410000 */
[----:B------:R-:W-:Y:S01]  /*6c40*/  MUFU.COS R109, R109 ;  /* 0x0000006d006d7308 */ /* 0x000fe20000000000 */
[----:B------:R-:W-:-:S07]  /*6c50*/  FFMA.FTZ R120, R63, R69, -R120 ;  /* 0x000000453f787223 */ /* 0x000fce0000010878 */
[----:B------:R-:W1:Y:S01]  /*6c60*/  MUFU.EX2 R125, R125 ;  /* 0x0000007d007d7308 */ /* 0x000e620000000800 */
[----:B------:R-:W-:Y:S02]  /*6c70*/  FFMA.FTZ R121, R64, R69, R121 ;  /* 0x0000004540797223 */ /* 0x000fe40000010079 */
[----:B------:R-:W-:Y:S02]  /*6c80*/  FADD.FTZ R120, R67, R120 ;  /* 0x0000007843787221 */ /* 0x000fe40000010000 */
[----:B------:R-:W-:Y:S02]  /*6c90*/  FADD.FTZ R121, R68, R121 ;  /* 0x0000007944797221 */ /* 0x000fe40000010000 */
[C---:B0-----:R-:W-:Y:S02]  /*6ca0*/  FMUL.FTZ R113, R124.reuse, R113 ;  /* 0x000000717c717220 */ /* 0x041fe40000410000 */
[----:B------:R-:W-:Y:S02]  /*6cb0*/  FMUL.FTZ R112, R124, R112 ;  /* 0x000000707c707220 */ /* 0x000fe40000410000 */
[----:B------:R-:W-:-:S02]  /*6cc0*/  FMUL.FTZ R124, R70, R120 ;  /* 0x00000078467c7220 */ /* 0x000fc40000410000 */
[C---:B-1----:R-:W-:Y:S02]  /*6cd0*/  FMUL.FTZ R109, R125.reuse, R109 ;  /* 0x0000006d7d6d7220 */ /* 0x042fe40000410000 */
[----:B------:R-:W-:Y:S02]  /*6ce0*/  FMUL.FTZ R108, R125, R108 ;  /* 0x0000006c7d6c7220 */ /* 0x000fe40000410000 */
[-C--:B------:R-:W-:Y:S02]  /*6cf0*/  FMUL.FTZ R125, R70, R121.reuse ;  /* 0x00000079467d7220 */ /* 0x080fe40000410000 */
[C---:B------:R-:W-:Y:S02]  /*6d00*/  FFMA.FTZ R121, R73.reuse, R121, R124 ;  /* 0x0000007949797223 */ /* 0x040fe4000001007c */
[----:B------:R-:W-:Y:S02]  /*6d10*/  FFMA.FTZ R120, R73, R120, -R125 ;  /* 0x0000007849787223 */ /* 0x000fe4000001087d */
[----:B------:R-:W-:-:S02]  /*6d20*/  FMUL.FTZ R125, R74, R159 ;  /* 0x0000009f4a7d7220 */ /* 0x000fc40000410000 */
[----:B------:R-:W-:Y:S02]  /*6d30*/  FADD.FTZ R121, R72, R121 ;  /* 0x0000007948797221 */ /* 0x000fe40000010000 */
[CC--:B------:R-:W-:Y:S02]  /*6d40*/  FMUL.FTZ R124, R74.reuse, R157.reuse ;  /* 0x0000009d4a7c7220 */ /* 0x0c0fe40000410000 */
[----:B------:R-:W-:Y:S02]  /*6d50*/  FADD.FTZ R120, R71, R120 ;  /* 0x0000007847787221 */ /* 0x000fe40000010000 */
[C---:B------:R-:W-:Y:S02]  /*6d60*/  FFMA.FTZ R157, R77.reuse, R157, -R125 ;  /* 0x0000009d4d9d7223 */ /* 0x040fe4000001087d */
[----:B------:R-:W-:Y:S02]  /*6d70*/  FMUL.FTZ R125, R74, R121 ;  /* 0x000000794a7d7220 */ /* 0x000fe40000410000 */
[----:B------:R-:W-:-:S02]  /*6d80*/  FFMA.FTZ R159, R77, R159, R124 ;  /* 0x0000009f4d9f7223 */ /* 0x000fc4000001007c */
[-C--:B------:R-:W-:Y:S02]  /*6d90*/  FMUL.FTZ R124, R74, R120.reuse ;  /* 0x000000784a7c7220 */ /* 0x080fe40000410000 */
[C---:B------:R-:W-:Y:S02]  /*6da0*/  FFMA.FTZ R120, R77.reuse, R120, -R125 ;  /* 0x000000784d787223 */ /* 0x040fe4000001087d */
[----:B------:R-:W-:Y:S02]  /*6db0*/  FFMA.FTZ R121, R77, R121, R124 ;  /* 0x000000794d797223 */ /* 0x000fe4000001007c */
[C---:B------:R-:W-:Y:S02]  /*6dc0*/  FMUL.FTZ R124, R78.reuse, R157 ;  /* 0x0000009d4e7c7220 */ /* 0x040fe40000410000 */
[----:B------:R-:W-:Y:S02]  /*6dd0*/  FADD.FTZ R120, R75, R120 ;  /* 0x000000784b787221 */ /* 0x000fe40000010000 */
[----:B------:R-:W-:-:S02]  /*6de0*/  FMUL.FTZ R125, R78, R159 ;  /* 0x0000009f4e7d7220 */ /* 0x000fc40000410000 */
[----:B------:R-:W-:Y:S02]  /*6df0*/  FADD.FTZ R121, R76, R121 ;  /* 0x000000794c797221 */ /* 0x000fe40000010000 */
[C---:B------:R-:W-:Y:S02]  /*6e00*/  FFMA.FTZ R159, R81.reuse, R159, R124 ;  /* 0x0000009f519f7223 */ /* 0x040fe4000001007c */
[C---:B------:R-:W-:Y:S02]  /*6e10*/  FMUL.FTZ R124, R78.reuse, R120 ;  /* 0x000000784e7c7220 */ /* 0x040fe40000410000 */
[C---:B------:R-:W-:Y:S02]  /*6e20*/  FFMA.FTZ R157, R81.reuse, R157, -R125 ;  /* 0x0000009d519d7223 */ /* 0x040fe4000001087d */
[-C--:B------:R-:W-:Y:S02]  /*6e30*/  FMUL.FTZ R125, R78, R121.reuse ;  /* 0x000000794e7d7220 */ /* 0x080fe40000410000 */
[----:B------:R-:W-:-:S02]  /*6e40*/  FFMA.FTZ R121, R81, R121, R124 ;  /* 0x0000007951797223 */ /* 0x000fc4000001007c */
[----:B------:R-:W-:Y:S02]  /*6e50*/  FFMA.FTZ R120, R81, R120, -R125 ;  /* 0x0000007851787223 */ /* 0x000fe4000001087d */
[----:B------:R-:W-:Y:S02]  /*6e60*/  FMUL.FTZ R125, R82, R159 ;  /* 0x0000009f527d7220 */ /* 0x000fe40000410000 */
[----:B------:R-:W-:Y:S02]  /*6e70*/  FADD.FTZ R121, R80, R121 ;  /* 0x0000007950797221 */ /* 0x000fe40000010000 */
[-C--:B------:R-:W-:Y:S02]  /*6e80*/  FMUL.FTZ R124, R82, R157.reuse ;  /* 0x0000009d527c7220 */ /* 0x080fe40000410000 */
[----:B------:R-:W-:Y:S02]  /*6e90*/  FADD.FTZ R120, R79, R120 ;  /* 0x000000784f787221 */ /* 0x000fe40000010000 */
[----:B------:R-:W-:-:S02]  /*6ea0*/  FFMA.FTZ R157, R85, R157, -R125 ;  /* 0x0000009d559d7223 */ /* 0x000fc4000001087d */
[C---:B------:R-:W-:Y:S02]  /*6eb0*/  FMUL.FTZ R125, R82.reuse, R121 ;  /* 0x00000079527d7220 */ /* 0x040fe40000410000 */
[C---:B------:R-:W-:Y:S02]  /*6ec0*/  FFMA.FTZ R159, R85.reuse, R159, R124 ;  /* 0x0000009f559f7223 */ /* 0x040fe4000001007c */
[-C--:B------:R-:W-:Y:S02]  /*6ed0*/  FMUL.FTZ R124, R82, R120.reuse ;  /* 0x00000078527c7220 */ /* 0x080fe40000410000 */
[C---:B------:R-:W-:Y:S02]  /*6ee0*/  FFMA.FTZ R120, R85.reuse, R120, -R125 ;  /* 0x0000007855787223 */ /* 0x040fe4000001087d */
[----:B------:R-:W-:Y:S02]  /*6ef0*/  FFMA.FTZ R121, R85, R121, R124 ;  /* 0x0000007955797223 */ /* 0x000fe4000001007c */
[----:B------:R-:W-:-:S02]  /*6f00*/  FMUL.FTZ R124, R86, R157 ;  /* 0x0000009d567c7220 */ /* 0x000fc40000410000 */
[----:B------:R-:W-:Y:S02]  /*6f10*/  FADD.FTZ R120, R83, R120 ;  /* 0x0000007853787221 */ /* 0x000fe40000010000 */
[-C--:B------:R-:W-:Y:S02]  /*6f20*/  FMUL.FTZ R125, R86, R159.reuse ;  /* 0x0000009f567d7220 */ /* 0x080fe40000410000 */
[----:B------:R-:W-:Y:S02]  /*6f30*/  FADD.FTZ R121, R84, R121 ;  /* 0x0000007954797221 */ /* 0x000fe40000010000 */
[C---:B------:R-:W-:Y:S02]  /*6f40*/  FFMA.FTZ R159, R89.reuse, R159, R124 ;  /* 0x0000009f599f7223 */ /* 0x040fe4000001007c */
[----:B------:R-:W-:Y:S02]  /*6f50*/  FMUL.FTZ R124, R86, R120 ;  /* 0x00000078567c7220 */ /* 0x000fe40000410000 */
[----:B------:R-:W-:-:S02]  /*6f60*/  FFMA.FTZ R157, R89, R157, -R125 ;  /* 0x0000009d599d7223 */ /* 0x000fc4000001087d */
[-C--:B------:R-:W-:Y:S02]  /*6f70*/  FMUL.FTZ R125, R86, R121.reuse ;  /* 0x00000079567d7220 */ /* 0x080fe40000410000 */
[C---:B------:R-:W-:Y:S02]  /*6f80*/  FFMA.FTZ R121, R89.reuse, R121, R124 ;  /* 0x0000007959797223 */ /* 0x040fe4000001007c */
[----:B------:R-:W-:Y:S02]  /*6f90*/  FFMA.FTZ R120, R89, R120, -R125 ;  /* 0x0000007859787223 */ /* 0x000fe4000001087d */
[----:B------:R-:W-:Y:S02]  /*6fa0*/  FMUL.FTZ R125, R90, R159 ;  /* 0x0000009f5a7d7220 */ /* 0x000fe40000410000 */
[----:B------:R-:W-:Y:S02]  /*6fb0*/  FADD.FTZ R121, R88, R121 ;  /* 0x0000007958797221 */ /* 0x000fe40000010000 */
[----:B------:R-:W-:-:S02]  /*6fc0*/  FMUL.FTZ R124, R90, R157 ;  /* 0x0000009d5a7c7220 */ /* 0x000fc40000410000 */
[----:B------:R-:W-:Y:S02]  /*6fd0*/  FADD.FTZ R120, R87, R120 ;  /* 0x0000007857787221 */ /* 0x000fe40000010000 */
[C---:B------:R-:W-:Y:S02]  /*6fe0*/  FFMA.FTZ R157, R93.reuse, R157, -R125 ;  /* 0x0000009d5d9d7223 */ /* 0x040fe4000001087d */
[C---:B------:R-:W-:Y:S02]  /*6ff0*/  FMUL.FTZ R125, R90.reuse, R121 ;  /* 0x000000795a7d7220 */ /* 0x040fe40000410000 */
[C---:B------:R-:W-:Y:S02]  /*7000*/  FFMA.FTZ R159, R93.reuse, R159, R124 ;  /* 0x0000009f5d9f7223 */ /* 0x040fe4000001007c */
[-C--:B------:R-:W-:Y:S02]  /*7010*/  FMUL.FTZ R124, R90, R120.reuse ;  /* 0x000000785a7c7220 */ /* 0x080fe40000410000 */
[----:B------:R-:W-:-:S02]  /*7020*/  FFMA.FTZ R120, R93, R120, -R125 ;  /* 0x000000785d787223 */ /* 0x000fc4000001087d */
[----:B------:R-:W-:Y:S02]  /*7030*/  FFMA.FTZ R121, R93, R121, R124 ;  /* 0x000000795d797223 */ /* 0x000fe4000001007c */
[C---:B------:R-:W-:Y:S02]  /*7040*/  FMUL.FTZ R124, R94.reuse, R157 ;  /* 0x0000009d5e7c7220 */ /* 0x040fe40000410000 */
[----:B------:R-:W-:Y:S02]  /*7050*/  FADD.FTZ R120, R91, R120 ;  /* 0x000000785b787221 */ /* 0x000fe40000010000 */
[-C--:B------:R-:W-:Y:S02]  /*7060*/  FMUL.FTZ R125, R94, R159.reuse ;  /* 0x0000009f5e7d7220 */ /* 0x080fe40000410000 */
[----:B------:R-:W-:Y:S02]  /*7070*/  FADD.FTZ R121, R92, R121 ;  /* 0x000000795c797221 */ /* 0x000fe40000010000 */
[----:B------:R-:W-:-:S02]  /*7080*/  FFMA.FTZ R159, R97, R159, R124 ;  /* 0x0000009f619f7223 */ /* 0x000fc4000001007c */
[-C--:B------:R-:W-:Y:S01]  /*7090*/  FMUL.FTZ R124, R94, R120.reuse ;  /* 0x000000785e7c7220 */ /* 0x080fe20000410000 */
[----:B------:R-:W-:Y:S01]  /*70a0*/  FSEL R98, R98, RZ, !P0 ;  /* 0x000000ff62627208 */ /* 0x000fe20004000000 */
[C---:B------:R-:W-:Y:S02]  /*70b0*/  FFMA.FTZ R157, R97.reuse, R157, -R125 ;  /* 0x0000009d619d7223 */ /* 0x040fe4000001087d */
[-C--:B------:R-:W-:Y:S01]  /*70c0*/  FMUL.FTZ R125, R94, R121.reuse ;  /* 0x000000795e7d7220 */ /* 0x080fe20000410000 */
[----:B------:R-:W-:Y:S01]  /*70d0*/  MUFU.SIN R104, R105 ;  /* 0x0000006900687308 */ /* 0x000fe20000000400 */
[C---:B------:R-:W-:Y:S01]  /*70e0*/  FFMA.FTZ R121, R97.reuse, R121, R124 ;  /* 0x0000007961797223 */ /* 0x040fe2000001007c */
[----:B------:R-:W-:Y:S01]  /*70f0*/  HADD2.F32 R103, -RZ, R103.H0_H0 ;  /* 0x20000067ff677230 */ /* 0x000fe20000004100 */
[----:B------:R-:W-:Y:S01]  /*7100*/  FFMA.FTZ R120, R97, R120, -R125 ;  /* 0x0000007861787223 */ /* 0x000fe2000001087d */
[----:B------:R-:W-:Y:S01]  /*7110*/  FSEL R99, R99, 1, !P0 ;  /* 0x3f80000063637808 */ /* 0x000fe20004000000 */
[----:B------:R-:W-:Y:S01]  /*7120*/  FMUL.FTZ R125, R98, R159 ;  /* 0x0000009f627d7220 */ /* 0x000fe20000410000 */
[----:B------:R-:W-:-:S02]  /*7130*/  HADD2.F32 R102, -RZ, R102.H0_H0 ;  /* 0x20000066ff667230 */ /* 0x000fc40000004100 */
[----:B------:R-:W0:Y:S01]  /*7140*/  MUFU.EX2 R156, R156 ;  /* 0x0000009c009c7308 */ /* 0x000e220000000800 */
[----:B------:R-:W-:Y:S02]  /*7150*/  FADD.FTZ R121, R96, R121 ;  /* 0x0000007960797221 */ /* 0x000fe40000010000 */
[C---:B------:R-:W-:Y:S02]  /*7160*/  FMUL.FTZ R124, R98.reuse, R157 ;  /* 0x0000009d627c7220 */ /* 0x040fe40000410000 */
[----:B------:R-:W-:Y:S02]  /*7170*/  FADD.FTZ R120, R95, R120 ;  /* 0x000000785f787221 */ /* 0x000fe40000010000 */
[----:B------:R-:W-:Y:S01]  /*7180*/  FMUL.FTZ R103, R39, R103 ;  /* 0x0000006727677220 */ /* 0x000fe20000410000 */
[----:B------:R-:W1:Y:S01]  /*7190*/  MUFU.COS R105, R105 ;  /* 0x0000006900697308 */ /* 0x000e620000000000 */
[----:B------:R-:W-:Y:S02]  /*71a0*/  FFMA.FTZ R157, R99, R157, -R125 ;  /* 0x0000009d639d7223 */ /* 0x000fe4000001087d */
[----:B------:R-:W-:-:S02]  /*71b0*/  FMUL.FTZ R125, R98, R121 ;  /* 0x00000079627d7220 */ /* 0x000fc40000410000 */
[----:B------:R-:W-:Y:S01]  /*71c0*/  FMUL.FTZ R102, R39, R102 ;  /* 0x0000006627667220 */ /* 0x000fe20000410000 */
[----:B------:R-:W-:Y:S01]  /*71d0*/  FSEL R100, R100, RZ, !P4 ;  /* 0x000000ff64647208 */ /* 0x000fe20006000000 */
[----:B------:R-:W-:Y:S01]  /*71e0*/  FFMA.FTZ R159, R99, R159, R124 ;  /* 0x0000009f639f7223 */ /* 0x000fe2000001007c */
[----:B------:R-:W-:Y:S01]  /*71f0*/  FSEL R103, R103, RZ, !P0 ;  /* 0x000000ff67677208 */ /* 0x000fe20004000000 */
[-C--:B------:R-:W-:Y:S01]  /*7200*/  FMUL.FTZ R124, R98, R120.reuse ;  /* 0x00000078627c7220 */ /* 0x080fe20000410000 */
[----:B------:R-:W-:Y:S01]  /*7210*/  FSEL R102, R102, RZ, !P0 ;  /* 0x000000ff66667208 */ /* 0x000fe20004000000 */
[C---:B------:R-:W-:Y:S01]  /*7220*/  FFMA.FTZ R120, R99.reuse, R120, -R125 ;  /* 0x0000007863787223 */ /* 0x040fe2000001087d */
[----:B------:R-:W-:Y:S01]  /*7230*/  HADD2.F32 R107, -RZ, R107.H0_H0 ;  /* 0x2000006bff6b7230 */ /* 0x000fe20000004100 */
[----:B------:R-:W-:Y:S01]  /*7240*/  FFMA.FTZ R121, R99, R121, R124 ;  /* 0x0000007963797223 */ /* 0x000fe2000001007c */
[----:B------:R-:W-:Y:S01]  /*7250*/  FSEL R101, R101, 1, !P4 ;  /* 0x3f80000065657808 */ /* 0x000fe20006000000 */
[----:B------:R-:W-:Y:S01]  /*7260*/  FMUL.FTZ R124, R100, R157 ;  /* 0x0000009d647c7220 */ /* 0x000fe20000410000 */
[----:B------:R-:W-:Y:S01]  /*7270*/  HADD2.F32 R106, -RZ, R106.H0_H0 ;  /* 0x2000006aff6a7230 */ /* 0x000fe20000004100 */
[----:B------:R-:W-:-:S02]  /*7280*/  FADD.FTZ R120, R103, R120 ;  /* 0x0000007867787221 */ /* 0x000fc40000010000 */
[----:B0-----:R-:W-:Y:S02]  /*7290*/  FMUL.FTZ R104, R156, R104 ;  /* 0x000000689c687220 */ /* 0x001fe40000410000 */
[----:B------:R-:W-:Y:S02]  /*72a0*/  FMUL.FTZ R125, R100, R159 ;  /* 0x0000009f647d7220 */ /* 0x000fe40000410000 */
[----:B------:R-:W-:Y:S02]  /*72b0*/  FADD.FTZ R121, R102, R121 ;  /* 0x0000007966797221 */ /* 0x000fe40000010000 */
[----:B------:R-:W-:Y:S02]  /*72c0*/  FMUL.FTZ R107, R56, R107 ;  /* 0x0000006b386b7220 */ /* 0x000fe40000410000 */
[----:B------:R-:W-:Y:S02]  /*72d0*/  FFMA.FTZ R159, R101, R159, R124 ;  /* 0x0000009f659f7223 */ /* 0x000fe4000001007c */
[----:B------:R-:W-:-:S02]  /*72e0*/  FMUL.FTZ R124, R100, R120 ;  /* 0x00000078647c7220 */ /* 0x000fc40000410000 */
[----:B------:R-:W-:Y:S01]  /*72f0*/  FMUL.FTZ R106, R56, R106 ;  /* 0x0000006a386a7220 */ /* 0x000fe20000410000 */
[----:B------:R-:W-:Y:S01]  /*7300*/  FSEL R104, R104, RZ, !P6 ;  /* 0x000000ff68687208 */ /* 0x000fe20007000000 */
[----:B-1----:R-:W-:Y:S02]  /*7310*/  FMUL.FTZ R105, R156, R105 ;  /* 0x000000699c697220 */ /* 0x002fe40000410000 */
[----:B------:R-:W-:Y:S01]  /*7320*/  FFMA.FTZ R157, R101, R157, -R125 ;  /* 0x0000009d659d7223 */ /* 0x000fe2000001087d */
[----:B------:R-:W-:Y:S01]  /*7330*/  FSEL R107, R107, RZ, !P4 ;  /* 0x000000ff6b6b7208 */ /* 0x000fe20006000000 */
[-C--:B------:R-:W-:Y:S01]  /*7340*/  FMUL.FTZ R125, R100, R121.reuse ;  /* 0x00000079647d7220 */ /* 0x080fe20000410000 */
[----:B------:R-:W-:Y:S01]  /*7350*/  FSEL R106, R106, RZ, !P4 ;  /* 0x000000ff6a6a7208 */ /* 0x000fe20006000000 */
[C---:B------:R-:W-:Y:S01]  /*7360*/  FFMA.FTZ R121, R101.reuse, R121, R124 ;  /* 0x0000007965797223 */ /* 0x040fe2000001007c */
[----:B------:R-:W-:Y:S01]  /*7370*/  HADD2.F32 R110, -RZ, R110.H0_H0 ;  /* 0x2000006eff6e7230 */ /* 0x000fe20000004100 */
[----:B------:R-:W-:Y:S01]  /*7380*/  FFMA.FTZ R120, R101, R120, -R125 ;  /* 0x0000007865787223 */ /* 0x000fe2000001087d */
[----:B------:R-:W-:Y:S01]  /*7390*/  FSEL R105, R105, 1, !P6 ;  /* 0x3f80000069697808 */ /* 0x000fe20007000000 */
[----:B------:R-:W-:Y:S01]  /*73a0*/  FMUL.FTZ R125, R104, R159 ;  /* 0x0000009f687d7220 */ /* 0x000fe20000410000 */
[----:B------:R-:W-:Y:S01]  /*73b0*/  HADD2.F32 R111, -RZ, R111.H0_H0 ;  /* 0x2000006fff6f7230 */ /* 0x000fe20000004100 */
[----:B------:R-:W-:-:S02]  /*73c0*/  FADD.FTZ R121, R107, R121 ;  /* 0x000000796b797221 */ /* 0x000fc40000010000 */
[-C--:B------:R-:W-:Y:S02]  /*73d0*/  FMUL.FTZ R124, R104, R157.reuse ;  /* 0x0000009d687c7220 */ /* 0x080fe40000410000 */
[----:B------:R-:W-:Y:S02]  /*73e0*/  FADD.FTZ R120, R106, R120 ;  /* 0x000000786a787221 */ /* 0x000fe40000010000 */
[----:B------:R-:W-:Y:S02]  /*73f0*/  FMUL.FTZ R110, R57, R110 ;  /* 0x0000006e396e7220 */ /* 0x000fe40000410000 */
[C---:B------:R-:W-:Y:S02]  /*7400*/  FFMA.FTZ R157, R105.reuse, R157, -R125 ;  /* 0x0000009d699d7223 */ /* 0x040fe4000001087d */
[----:B------:R-:W-:Y:S01]  /*7410*/  FMUL.FTZ R125, R104, R121 ;  /* 0x00000079687d7220 */ /* 0x000fe20000410000 */
[----:B------:R-:W-:Y:S01]  /*7420*/  FSEL R108, R108, RZ, !P5 ;  /* 0x000000ff6c6c7208 */ /* 0x000fe20006800000 */
[----:B------:R-:W-:-:S02]  /*7430*/  FFMA.FTZ R159, R105, R159, R124 ;  /* 0x0000009f699f7223 */ /* 0x000fc4000001007c */
[----:B------:R-:W-:Y:S01]  /*7440*/  FMUL.FTZ R111, R57, R111 ;  /* 0x0000006f396f7220 */ /* 0x000fe20000410000 */
[----:B------:R-:W-:Y:S01]  /*7450*/  FSEL R110, R110, RZ, !P6 ;  /* 0x000000ff6e6e7208 */ /* 0x000fe20007000000 */
[-C--:B------:R-:W-:Y:S02]  /*7460*/  FMUL.FTZ R124, R104, R120.reuse ;  /* 0x00000078687c7220 */ /* 0x080fe40000410000 */
[----:B------:R-:W-:Y:S01]  /*7470*/  FFMA.FTZ R120, R105, R120, -R125 ;  /* 0x0000007869787223 */ /* 0x000fe2000001087d */
[----:B------:R-:W-:Y:S01]  /*7480*/  FSEL R109, R109, 1, !P5 ;  /* 0x3f8000006d6d7808 */ /* 0x000fe20006800000 */
[----:B------:R-:W-:Y:S01]  /*7490*/  FFMA.FTZ R121, R105, R121, R124 ;  /* 0x0000007969797223 */ /* 0x000fe2000001007c */
[----:B------:R-:W-:Y:S01]  /*74a0*/  FSEL R111, R111, RZ, !P6 ;  /* 0x000000ff6f6f7208 */ /* 0x000fe20007000000 */
[----:B------:R-:W-:Y:S01]  /*74b0*/  FMUL.FTZ R124, R108, R157 ;  /* 0x0000009d6c7c7220 */ /* 0x000fe20000410000 */
[----:B------:R-:W-:Y:S01]  /*74c0*/  HADD2.F32 R115, -RZ, R115.H0_H0 ;  /* 0x20000073ff737230 */ /* 0x000fe20000004100 */
[----:B------:R-:W-:Y:S01]  /*74d0*/  FADD.FTZ R120, R110, R120 ;  /* 0x000000786e787221 */ /* 0x000fe20000010000 */
[----:B------:R-:W-:Y:S01]  /*74e0*/  HADD2.F32 R114, -RZ, R114.H0_H0 ;  /* 0x20000072ff727230 */ /* 0x000fe20000004100 */
[-C--:B------:R-:W-:Y:S01]  /*74f0*/  FMUL.FTZ R125, R108, R159.reuse ;  /* 0x0000009f6c7d7220 */ /* 0x080fe20000410000 */
[----:B------:R-:W-:Y:S01]  /*7500*/  FSEL R112, R112, RZ, !P3 ;  /* 0x000000ff70707208 */ /* 0x000fe20005800000 */
[----:B------:R-:W-:-:S02]  /*7510*/  FFMA.FTZ R159, R109, R159, R124 ;  /* 0x0000009f6d9f7223 */ /* 0x000fc4000001007c */
[----:B------:R-:W-:Y:S02]  /*7520*/  FADD.FTZ R121, R111, R121 ;  /* 0x000000796f797221 */ /* 0x000fe40000010000 */
[----:B------:R-:W-:Y:S02]  /*7530*/  FMUL.FTZ R124, R108, R120 ;  /* 0x000000786c7c7220 */ /* 0x000fe40000410000 */
[C---:B------:R-:W-:Y:S02]  /*7540*/  FMUL.FTZ R115, R58.reuse, R115 ;  /* 0x000000733a737220 */ /* 0x040fe40000410000 */
[----:B------:R-:W-:Y:S02]  /*7550*/  FFMA.FTZ R157, R109, R157, -R125 ;  /* 0x0000009d6d9d7223 */ /* 0x000fe4000001087d */
[----:B------:R-:W-:Y:S01]  /*7560*/  FMUL.FTZ R114, R58, R114 ;  /* 0x000000723a727220 */ /* 0x000fe20000410000 */
[----:B------:R-:W-:Y:S01]  /*7570*/  FSEL R113, R113, 1, !P3 ;  /* 0x3f80000071717808 */ /* 0x000fe20005800000 */
[-C--:B------:R-:W-:Y:S01]  /*7580*/  FMUL.FTZ R125, R108, R121.reuse ;  /* 0x000000796c7d7220 */ /* 0x080fe20000410000 */
[----:B------:R-:W-:Y:S01]  /*7590*/  FSEL R115, R115, RZ, !P5 ;  /* 0x000000ff73737208 */ /* 0x000fe20006800000 */
[----:B------:R-:W-:Y:S01]  /*75a0*/  FFMA.FTZ R121, R109, R121, R124 ;  /* 0x000000796d797223 */ /* 0x000fe2000001007c */
[----:B------:R-:W-:Y:S01]  /*75b0*/  FSEL R114, R114, RZ, !P5 ;  /* 0x000000ff72727208 */ /* 0x000fe20006800000 */
[----:B------:R-:W-:-:S02]  /*75c0*/  FMUL.FTZ R124, R112, R157 ;  /* 0x0000009d707c7220 */ /* 0x000fc40000410000 */
[----:B------:R-:W-:Y:S02]  /*75d0*/  FFMA.FTZ R120, R109, R120, -R125 ;  /* 0x000000786d787223 */ /* 0x000fe4000001087d */
[-C--:B------:R-:W-:Y:S02]  /*75e0*/  FMUL.FTZ R125, R112, R159.reuse ;  /* 0x0000009f707d7220 */ /* 0x080fe40000410000 */
[----:B------:R-:W-:Y:S02]  /*75f0*/  FFMA.FTZ R159, R113, R159, R124 ;  /* 0x0000009f719f7223 */ /* 0x000fe4000001007c */
[----:B------:R-:W-:Y:S02]  /*7600*/  FADD.FTZ R124, R115, R121 ;  /* 0x00000079737c7221 */ /* 0x000fe40000010000 */
[----:B------:R-:W-:Y:S01]  /*7610*/  FADD.FTZ R120, R114, R120 ;  /* 0x0000007872787221 */ /* 0x000fe20000010000 */
[----:B------:R-:W-:Y:S01]  /*7620*/  HADD2.F32 R117, -RZ, R117.H0_H0 ;  /* 0x20000075ff757230 */ /* 0x000fe20000004100 */
[----:B------:R-:W-:-:S02]  /*7630*/  FFMA.FTZ R157, R113, R157, -R125 ;  /* 0x0000009d719d7223 */ /* 0x000fc4000001087d */
[C---:B------:R-:W-:Y:S02]  /*7640*/  FMUL.FTZ R121, R112.reuse, R124 ;  /* 0x0000007c70797220 */ /* 0x040fe40000410000 */
[-C--:B------:R-:W-:Y:S01]  /*7650*/  FMUL.FTZ R125, R112, R120.reuse ;  /* 0x00000078707d7220 */ /* 0x080fe20000410000 */
[----:B------:R-:W-:Y:S01]  /*7660*/  HADD2.F32 R116, -RZ, R116.H0_H0 ;  /* 0x20000074ff747230 */ /* 0x000fe20000004100 */
[C---:B------:R-:W-:Y:S02]  /*7670*/  FFMA.FTZ R121, R113.reuse, R120, -R121 ;  /* 0x0000007871797223 */ /* 0x040fe40000010879 */
[----:B------:R-:W-:Y:S02]  /*7680*/  FFMA.FTZ R120, R113, R124, R125 ;  /* 0x0000007c71787223 */ /* 0x000fe4000001007d */
[C---:B------:R-:W-:Y:S02]  /*7690*/  FMUL.FTZ R125, R59.reuse, R117 ;  /* 0x000000753b7d7220 */ /* 0x040fe40000410000 */
[----:B------:R-:W-:Y:S01]  /*76a0*/  FMUL.FTZ R124, R59, R116 ;  /* 0x000000743b7c7220 */ /* 0x000fe20000410000 */
[----:B------:R-:W-:-:S02]  /*76b0*/  FSEL R116, R118, RZ, !P2 ;  /* 0x000000ff76747208 */ /* 0x000fc40005000000 */
[----:B------:R-:W-:Y:S02]  /*76c0*/  FSEL R118, R125, RZ, !P3 ;  /* 0x000000ff7d767208 */ /* 0x000fe40005800000 */
[----:B------:R-:W-:Y:S01]  /*76d0*/  FSEL R117, R124, RZ, !P3 ;  /* 0x000000ff7c757208 */ /* 0x000fe20005800000 */
[----:B------:R-:W-:Y:S01]  /*76e0*/  HADD2.F32 R124, -RZ, R119.H0_H0 ;  /* 0x20000077ff7c7230 */ /* 0x000fe20000004100 */
[----:B------:R-:W-:Y:S01]  /*76f0*/  FSEL R119, R43, 1, !P2 ;  /* 0x3f8000002b777808 */ /* 0x000fe20005000000 */
[----:B------:R-:W-:Y:S01]  /*7700*/  HADD2.F32 R51, -RZ, R51.H0_H0 ;  /* 0x20000033ff337230 */ /* 0x000fe20000004100 */
[----:B------:R-:W-:Y:S02]  /*7710*/  FADD.FTZ R43, R118, R121 ;  /* 0x00000079762b7221 */ /* 0x000fe40000010000 */
[----:B------:R-:W-:Y:S02]  /*7720*/  FADD.FTZ R120, R117, R120 ;  /* 0x0000007875787221 */ /* 0x000fe40000010000 */
[----:B------:R-:W-:-:S02]  /*7730*/  FMUL.FTZ R121, R60, R124 ;  /* 0x0000007c3c797220 */ /* 0x000fc40000410000 */
[----:B------:R-:W-:Y:S02]  /*7740*/  FMUL.FTZ R124, R116, R43 ;  /* 0x0000002b747c7220 */ /* 0x000fe40000410000 */
[----:B------:R-:W-:Y:S02]  /*7750*/  FMUL.FTZ R51, R60, R51 ;  /* 0x000000333c337220 */ /* 0x000fe40000410000 */
[-C--:B------:R-:W-:Y:S02]  /*7760*/  FMUL.FTZ R125, R116, R120.reuse ;  /* 0x00000078747d7220 */ /* 0x080fe40000410000 */
[----:B------:R-:W-:Y:S01]  /*7770*/  FFMA.FTZ R124, R119, R120, R124 ;  /* 0x00000078777c7223 */ /* 0x000fe2000001007c */
[----:B------:R-:W-:Y:S01]  /*7780*/  FSEL R120, R121, RZ, !P2 ;  /* 0x000000ff79787208 */ /* 0x000fe20005000000 */
[----:B------:R-:W-:Y:S01]  /*7790*/  FFMA.FTZ R43, R119, R43, -R125 ;  /* 0x0000002b772b7223 */ /* 0x000fe2000001087d */
[----:B------:R-:W-:Y:S01]  /*77a0*/  FSEL R121, R51, RZ, !P2 ;  /* 0x000000ff33797208 */ /* 0x000fe20005000000 */
[----:B------:R-:W-:Y:S01]  /*77b0*/  HADD2.F32 R50, -RZ, R50.H0_H0 ;  /* 0x20000032ff327230 */ /* 0x000fe20000004100 */
[----:B------:R-:W-:-:S03]  /*77c0*/  FSEL R122, R122, RZ, !P1 ;  /* 0x000000ff7a7a7208 */ /* 0x000fc60004800000 */
[----:B------:R-:W-:Y:S01]  /*77d0*/  FADD.FTZ R43, R121, R43 ;  /* 0x0000002b792b7221 */ /* 0x000fe20000010000 */
[----:B------:R-:W-:Y:S01]  /*77e0*/  FSEL R123, R123, 1, !P1 ;  /* 0x3f8000007b7b7808 */ /* 0x000fe20004800000 */
[----:B------:R-:W-:Y:S01]  /*77f0*/  HADD2.F32 R48, -RZ, R48.H0_H0 ;  /* 0x20000030ff307230 */ /* 0x000fe20000004100 */
[----:B------:R-:W-:Y:S02]  /*7800*/  FADD.FTZ R124, R120, R124 ;  /* 0x0000007c787c7221 */ /* 0x000fe40000010000 */
[C---:B------:R-:W-:Y:S02]  /*7810*/  FMUL.FTZ R51, R122.reuse, R43 ;  /* 0x0000002b7a337220 */ /* 0x040fe40000410000 */
[----:B------:R-:W-:Y:S02]  /*7820*/  FMUL.FTZ R50, R61, R50 ;  /* 0x000000323d327220 */ /* 0x000fe40000410000 */
[-C--:B------:R-:W-:Y:S02]  /*7830*/  FMUL.FTZ R125, R122, R124.reuse ;  /* 0x0000007c7a7d7220 */ /* 0x080fe40000410000 */
[----:B------:R-:W-:Y:S01]  /*7840*/  FFMA.FTZ R51, R123, R124, R51 ;  /* 0x0000007c7b337223 */ /* 0x000fe20000010033 */
[----:B------:R-:W-:Y:S01]  /*7850*/  FSEL R124, R50, RZ, !P1 ;  /* 0x000000ff327c7208 */ /* 0x000fe20004800000 */
[----:B------:R-:W-:-:S02]  /*7860*/  FMUL.FTZ R48, R61, R48 ;  /* 0x000000303d307220 */ /* 0x000fc40000410000 */
[----:B------:R-:W-:Y:S02]  /*7870*/  FFMA.FTZ R43, R123, R43, -R125 ;  /* 0x0000002b7b2b7223 */ /* 0x000fe4000001087d */
[----:B------:R-:W-:Y:S01]  /*7880*/  FADD.FTZ R51, R124, R51 ;  /* 0x000000337c337221 */ /* 0x000fe20000010000 */
[----:B------:R-:W-:-:S05]  /*7890*/  FSEL R125, R48, RZ, !P1 ;  /* 0x000000ff307d7208 */ /* 0x000fca0004800000 */
[----:B------:R-:W-:Y:S02]  /*78a0*/  FADD.FTZ R50, R125, R43 ;  /* 0x0000002b7d327221 */ /* 0x000fe40000010000 */
[----:B------:R-:W0:Y:S01]  /*78b0*/  SHFL.UP PT, R43, R51, 0x1, RZ ;  /* 0x04200000332b7989 */ /* 0x000e2200000e00ff */
[----:B------:R-:W-:-:S03]  /*78c0*/  FMUL.FTZ R48, R116, R159 ;  /* 0x0000009f74307220 */ /* 0x000fc60000410000 */
[----:B------:R-:W1:Y:S01]  /*78d0*/  SHFL.UP PT, R156, R50, 0x1, RZ ;  /* 0x04200000329c7989 */ /* 0x000e6200000e00ff */
[-C--:B------:R-:W-:Y:S02]  /*78e0*/  FFMA.FTZ R48, R119, R157.reuse, -R48 ;  /* 0x0000009d77307223 */ /* 0x080fe40000010830 */
[----:B------:R-:W-:-:S04]  /*78f0*/  FMUL.FTZ R157, R116, R157 ;  /* 0x0000009d749d7220 */ /* 0x000fc80000410000 */
[----:B------:R-:W-:Y:S02]  /*7900*/  FFMA.FTZ R159, R119, R159, R157 ;  /* 0x0000009f779f7223 */ /* 0x000fe4000001009d */
[----:B------:R-:W-:Y:S01]  /*7910*/  FMUL.FTZ R157, R122, R48 ;  /* 0x000000307a9d7220 */ /* 0x000fe20000410000 */
[----:B------:R-:W-:-:S03]  /*7920*/  ISETP.GE.AND P0, PT, R3, 0x1, PT ;  /* 0x000000010300780c */ /* 0x000fc60003f06270 */
[-C--:B------:R-:W-:Y:S02]  /*7930*/  FFMA.FTZ R157, R123, R159.reuse, R157 ;  /* 0x0000009f7b9d7223 */ /* 0x080fe4000001009d */
[----:B------:R-:W-:-:S04]  /*7940*/  FMUL.FTZ R159, R122, R159 ;  /* 0x0000009f7a9f7220 */ /* 0x000fc80000410000 */
[----:B------:R-:W-:Y:S02]  /*7950*/  FFMA.FTZ R48, R123, R48, -R159 ;  /* 0x000000307b307223 */ /* 0x000fe4000001089f */
[----:B0-----:R-:W-:-:S04]  /*7960*/  FMUL.FTZ R159, R157, R43 ;  /* 0x0000002b9d9f7220 */ /* 0x001fc80000410000 */
[-C--:B-1----:R-:W-:Y:S02]  /*7970*/  FFMA.FTZ R159, R48, R156.reuse, -R159 ;  /* 0x0000009c309f7223 */ /* 0x082fe4000001089f */
[----:B------:R-:W-:Y:S02]  /*7980*/  FMUL.FTZ R156, R157, R156 ;  /* 0x0000009c9d9c7220 */ /* 0x000fe40000410000 */
[----:B------:R-:W-:Y:S02]  /*7990*/  @P0 FADD.FTZ R50, R50, R159 ;  /* 0x0000009f32320221 */ /* 0x000fe40000010000 */
[----:B------:R-:W0:Y:S01]  /*79a0*/  SHFL.UP PT, R159, R48, 0x1, RZ ;  /* 0x04200000309f7989 */ /* 0x000e2200000e00ff */
[----:B------:R-:W-:-:S03]  /*79b0*/  FFMA.FTZ R43, R48, R43, R156 ;  /* 0x0000002b302b7223 */ /* 0x000fc6000001009c */
[----:B------:R-:W1:Y:S04]  /*79c0*/  SHFL.UP PT, R156, R157, 0x1, RZ ;  /* 0x042000009d9c7989 */ /* 0x000e6800000e00ff */
[----:B------:R0:W-:Y:S01]  /*79d0*/  STS.U16 [R151+0x23c0], R140 ;  /* 0x0023c08c97007388 */ /* 0x0001e20000000400 */
[----:B------:R-:W-:-:S03]  /*79e0*/  @P0 FADD.FTZ R51, R51, R43 ;  /* 0x0000002b33330221 */ /* 0x000fc60000010000 */
[----:B------:R-:W2:Y:S01]  /*79f0*/  SHFL.UP PT, R140, R50, 0x2, RZ ;  /* 0x04400000328c7989 */ /* 0x000ea200000e00ff */
[----:B0-----:R-:W-:-:S04]  /*7a00*/  FMUL.FTZ R151, R157, R159 ;  /* 0x0000009f9d977220 */ /* 0x001fc80000410000 */
[CC--:B-1----:R-:W-:Y:S02]  /*7a10*/  FFMA.FTZ R151, R48.reuse, R156.reuse, R151 ;  /* 0x0000009c30977223 */ /* 0x0c2fe40000010097 */
[C---:B------:R-:W-:Y:S01]  /*7a20*/  FMUL.FTZ R156, R157.reuse, R156 ;  /* 0x0000009c9d9c7220 */ /* 0x040fe20000410000 */
[----:B------:R-:W0:Y:S03]  /*7a30*/  SHFL.UP PT, R43, R51, 0x2, RZ ;  /* 0x04400000332b7989 */ /* 0x000e2600000e00ff */
[----:B------:R-:W-:Y:S01]  /*7a40*/  @P0 FFMA.FTZ R48, R48, R159, -R156 ;  /* 0x0000009f30300223 */ /* 0x000fe2000001089c */
[----:B------:R-:W-:-:S04]  /*7a50*/  FSEL R151, R157, R151, !P0 ;  /* 0x000000979d977208 */ /* 0x000fc80004000000 */
[----:B------:R-:W1:Y:S04]  /*7a60*/  SHFL.UP PT, R157, R48, 0x2, RZ ;  /* 0x04400000309d7989 */ /* 0x000e6800000e00ff */
[----:B------:R-:W4:Y:S01]  /*7a70*/  SHFL.UP PT, R156, R151, 0x2, RZ ;  /* 0x04400000979c7989 */ /* 0x000f2200000e00ff */
[----:B------:R-:W-:Y:S01]  /*7a80*/  ISETP.GE.AND P0, PT, R3, 0x2, PT ;  /* 0x000000020300780c */ /* 0x000fe20003f06270 */
[----:B--2---:R-:W-:-:S04]  /*7a90*/  FMUL.FTZ R159, R151, R140 ;  /* 0x0000008c979f7220 */ /* 0x004fc80000410000 */
[-C--:B0-----:R-:W-:Y:S02]  /*7aa0*/  FFMA.FTZ R159, R48, R43.reuse, R159 ;  /* 0x0000002b309f7223 */ /* 0x081fe4000001009f */
[----:B------:R-:W-:-:S06]  /*7ab0*/  FMUL.FTZ R43, R151, R43 ;  /* 0x0000002b972b7220 */ /* 0x000fcc0000410000 */
[----:B------:R-:W-:Y:S02]  /*7ac0*/  @P0 FADD.FTZ R51, R51, R159 ;  /* 0x0000009f33330221 */ /* 0x000fe40000010000 */
[----:B------:R-:W-:Y:S02]  /*7ad0*/  FFMA.FTZ R43, R48, R140, -R43 ;  /* 0x0000008c302b7223 */ /* 0x000fe4000001082b */
[CC--:B-1----:R-:W-:Y:S01]  /*7ae0*/  FMUL.FTZ R159, R151.reuse, R157.reuse ;  /* 0x0000009d979f7220 */ /* 0x0c2fe20000410000 */
[----:B------:R-:W0:Y:S01]  /*7af0*/  SHFL.UP PT, R140, R51, 0x4, RZ ;  /* 0x04800000338c7989 */ /* 0x000e2200000e00ff */
[----:B------:R-:W-:Y:S02]  /*7b00*/  @P0 FADD.FTZ R50, R50, R43 ;  /* 0x0000002b32320221 */ /* 0x000fe40000010000 */
[CC--:B----4-:R-:W-:Y:S02]  /*7b10*/  FFMA.FTZ R159, R48.reuse, R156.reuse, R159 ;  /* 0x0000009c309f7223 */ /* 0x0d0fe4000001009f */
[C---:B------:R-:W-:Y:S01]  /*7b20*/  FMUL.FTZ R156, R151.reuse, R156 ;  /* 0x0000009c979c7220 */ /* 0x040fe20000410000 */
[----:B------:R-:W1:Y:S03]  /*7b30*/  SHFL.UP PT, R43, R50, 0x4, RZ ;  /* 0x04800000322b7989 */ /* 0x000e6600000e00ff */
[----:B------:R-:W-:Y:S01]  /*7b40*/  @P0 FFMA.FTZ R48, R48, R157, -R156 ;  /* 0x0000009d30300223 */ /* 0x000fe2000001089c */
[----:B------:R-:W-:-:S04]  /*7b50*/  FSEL R159, R151, R159, !P0 ;  /* 0x0000009f979f7208 */ /* 0x000fc80004000000 */
[----:B------:R-:W2:Y:S04]  /*7b60*/  SHFL.UP PT, R156, R48, 0x4, RZ ;  /* 0x04800000309c7989 */ /* 0x000ea800000e00ff */
[----:B------:R-:W4:Y:S01]  /*7b70*/  SHFL.UP PT, R151, R159, 0x4, RZ ;  /* 0x048000009f977989 */ /* 0x000f2200000e00ff */
[----:B------:R-:W-:Y:S01]  /*7b80*/  ISETP.GE.AND P0, PT, R3, 0x4, PT ;  /* 0x000000040300780c */ /* 0x000fe20003f06270 */
[----:B0-----:R-:W-:-:S04]  /*7b90*/  FMUL.FTZ R157, R159, R140 ;  /* 0x0000008c9f9d7220 */ /* 0x001fc80000410000 */
[-C--:B-1----:R-:W-:Y:S02]  /*7ba0*/  FFMA.FTZ R157, R48, R43.reuse, -R157 ;  /* 0x0000002b309d7223 */ /* 0x082fe4000001089d */
[----:B------:R-:W-:-:S06]  /*7bb0*/  FMUL.FTZ R43, R159, R43 ;  /* 0x0000002b9f2b7220 */ /* 0x000fcc0000410000 */
[----:B------:R-:W-:Y:S02]  /*7bc0*/  @P0 FADD.FTZ R50, R50, R157 ;  /* 0x0000009d32320221 */ /* 0x000fe40000010000 */
[C---:B------:R-:W-:Y:S02]  /*7bd0*/  FFMA.FTZ R43, R48.reuse, R140, R43 ;  /* 0x0000008c302b7223 */ /* 0x040fe4000001002b */
[----:B--2---:R-:W-:Y:S02]  /*7be0*/  FMUL.FTZ R157, R159, R156 ;  /* 0x0000009c9f9d7220 */ /* 0x004fe40000410000 */
[----:B------:R-:W-:Y:S02]  /*7bf0*/  @P0 FADD.FTZ R51, R51, R43 ;  /* 0x0000002b33330221 */ /* 0x000fe40000010000 */
[-C--:B----4-:R-:W-:Y:S01]  /*7c00*/  FFMA.FTZ R157, R48, R151.reuse, R157 ;  /* 0x00000097309d7223 */ /* 0x090fe2000001009d */
[----:B------:R-:W0:Y:S01]  /*7c10*/  SHFL.UP PT, R43, R50, 0x8, RZ ;  /* 0x05000000322b7989 */ /* 0x000e2200000e00ff */
[----:B------:R-:W-:-:S03]  /*7c20*/  FMUL.FTZ R151, R159, R151 ;  /* 0x000000979f977220 */ /* 0x000fc60000410000 */
[----:B------:R-:W1:Y:S01]  /*7c30*/  SHFL.UP PT, R140, R51, 0x8, RZ ;  /* 0x05000000338c7989 */ /* 0x000e6200000e00ff */
[----:B------:R-:W-:Y:S01]  /*7c40*/  @P0 FFMA.FTZ R48, R48, R156, -R151 ;  /* 0x0000009c30300223 */ /* 0x000fe20000010897 */
[----:B------:R-:W-:Y:S02]  /*7c50*/  FSEL R157, R159, R157, !P0 ;  /* 0x0000009d9f9d7208 */ /* 0x000fe40004000000 */
[----:B------:R-:W-:Y:S04]  /*7c60*/  STS.U16 [R139+0x2400], R154 ;  /* 0x0024009a8b007388 */ /* 0x000fe80000000400 */
[----:B------:R-:W2:Y:S04]  /*7c70*/  SHFL.UP PT, R139, R48, 0x8, RZ ;  /* 0x05000000308b7989 */ /* 0x000ea800000e00ff */
[----:B------:R-:W4:Y:S01]  /*7c80*/  SHFL.UP PT, R151, R157, 0x8, RZ ;  /* 0x050000009d977989 */ /* 0x000f2200000e00ff */
[----:B------:R-:W-:-:S03]  /*7c90*/  ISETP.GE.AND P0, PT, R3, 0x8, PT ;  /* 0x000000080300780c */ /* 0x000fc60003f06270 */
[----:B------:R0:W-:Y:S04]  /*7ca0*/  STS.U16 [R153+0x2440], R152 ;  /* 0x0024409899007388 */ /* 0x0001e80000000400 */
[----:B------:R-:W-:Y:S01]  /*7cb0*/  STS.U16 [R150+0x2480], R47 ;  /* 0x0024802f96007388 */ /* 0x000fe20000000400 */
[CC--:B0-----:R-:W-:Y:S02]  /*7cc0*/  FMUL.FTZ R152, R157.reuse, R43.reuse ;  /* 0x0000002b9d987220 */ /* 0x0c1fe40000410000 */
[-C--:B-1----:R-:W-:Y:S02]  /*7cd0*/  FMUL.FTZ R153, R157, R140.reuse ;  /* 0x0000008c9d997220 */ /* 0x082fe40000410000 */
[C---:B------:R-:W-:Y:S01]  /*7ce0*/  FFMA.FTZ R152, R48.reuse, R140, R152 ;  /* 0x0000008c30987223 */ /* 0x040fe20000010098 */
[----:B------:R-:W-:Y:S01]  /*7cf0*/  STS.U16 [R149+0x24c0], R148 ;  /* 0x0024c09495007388 */ /* 0x000fe20000000400 */
[----:B------:R-:W-:-:S02]  /*7d00*/  FFMA.FTZ R153, R48, R43, -R153 ;  /* 0x0000002b30997223 */ /* 0x000fc40000010899 */
[----:B------:R-:W-:Y:S01]  /*7d10*/  @P0 FADD.FTZ R51, R51, R152 ;  /* 0x0000009833330221 */ /* 0x000fe20000010000 */
[----:B------:R0:W-:Y:S01]  /*7d20*/  STS.U16 [R147+0x2500], R146 ;  /* 0x0025009293007388 */ /* 0x0001e20000000400 */
[C---:B--2---:R-:W-:Y:S02]  /*7d30*/  FMUL.FTZ R140, R157.reuse, R139 ;  /* 0x0000008b9d8c7220 */ /* 0x044fe40000410000 */
[----:B------:R-:W-:Y:S01]  /*7d40*/  @P0 FADD.FTZ R50, R50, R153 ;  /* 0x0000009932320221 */ /* 0x000fe20000010000 */
[----:B------:R-:W1:Y:S01]  /*7d50*/  SHFL.UP PT, R43, R51, 0x10, RZ ;  /* 0x06000000332b7989 */ /* 0x000e6200000e00ff */
[CC--:B----4-:R-:W-:Y:S02]  /*7d60*/  FFMA.FTZ R140, R48.reuse, R151.reuse, R140 ;  /* 0x00000097308c7223 */ /* 0x0d0fe4000001008c */
[C---:B0-----:R-:W-:Y:S01]  /*7d70*/  FMUL.FTZ R146, R157.reuse, R151 ;  /* 0x000000979d927220 */ /* 0x041fe20000410000 */
[----:B------:R-:W0:Y:S03]  /*7d80*/  SHFL.UP PT, R47, R50, 0x10, RZ ;  /* 0x06000000322f7989 */ /* 0x000e2600000e00ff */
[----:B------:R-:W-:Y:S01]  /*7d90*/  @P0 FFMA.FTZ R48, R48, R139, -R146 ;  /* 0x0000008b30300223 */ /* 0x000fe20000010892 */
[----:B------:R-:W-:Y:S01]  /*7da0*/  STS.U16 [R46+0x2540], R145 ;  /* 0x002540912e007388 */ /* 0x000fe20000000400 */
[----:B------:R-:W-:-:S03]  /*7db0*/  FSEL R140, R157, R140, !P0 ;  /* 0x0000008c9d8c7208 */ /* 0x000fc60004000000 */
[----:B------:R-:W2:Y:S04]  /*7dc0*/  SHFL.UP PT, R46, R48, 0x10, RZ ;  /* 0x06000000302e7989 */ /* 0x000ea800000e00ff */
[----:B------:R-:W-:Y:S04]  /*7dd0*/  STS.U16 [R144+0x2580], R143 ;  /* 0x0025808f90007388 */ /* 0x000fe80000000400 */
[----:B------:R-:W-:Y:S04]  /*7de0*/  STS.U16 [R142+0x25c0], R141 ;  /* 0x0025c08d8e007388 */ /* 0x000fe80000000400 */
[----:B------:R1:W-:Y:S04]  /*7df0*/  STS.U16 [R44+0x2600], R45 ;  /* 0x0026002d2c007388 */ /* 0x0003e80000000400 */
[----:B------:R-:W4:Y:S01]  /*7e00*/  SHFL.UP PT, R44, R140, 0x10, RZ ;  /* 0x060000008c2c7989 */ /* 0x000f2200000e00ff */
[----:B------:R-:W-:-:S03]  /*7e10*/  ISETP.NE.AND P2, PT, R3, 0x1f, PT ;  /* 0x0000001f0300780c */ /* 0x000fc60003f45270 */
[----:B------:R0:W-:Y:S01]  /*7e20*/  STS.U16 [R138+0x2640], R137 ;  /* 0x002640898a007388 */ /* 0x0001e20000000400 */
[----:B-1----:R-:W-:-:S03]  /*7e30*/  FMUL.FTZ R45, R140, R43 ;  /* 0x0000002b8c2d7220 */ /* 0x002fc60000410000 */
[----:B------:R-:W-:Y:S01]  /*7e40*/  STS.U16 [R136+0x2680], R135 ;  /* 0x0026808788007388 */ /* 0x000fe20000000400 */
[----:B------:R-:W-:-:S03]  /*7e50*/  ISETP.GE.AND P1, PT, R3, 0x10, PT ;  /* 0x000000100300780c */ /* 0x000fc60003f26270 */
[----:B------:R-:W-:Y:S01]  /*7e60*/  STS.U16 [R40+0x26c0], R134 ;  /* 0x0026c08628007388 */ /* 0x000fe20000000400 */
[----:B------:R-:W-:Y:S01]  /*7e70*/  LOP3.LUT P0, RZ, R163, 0x1f, RZ, 0xc0, !PT ;  /* 0x0000001fa3ff7812 */ /* 0x000fe2000780c0ff */
[-C--:B0-----:R-:W-:Y:S02]  /*7e80*/  FMUL.FTZ R137, R140, R47.reuse ;  /* 0x0000002f8c897220 */ /* 0x081fe40000410000 */
[----:B------:R0:W-:Y:S01]  /*7e90*/  STS.U16 [R133+0x2700], R132 ;  /* 0x0027008485007388 */ /* 0x0001e20000000400 */
[----:B------:R-:W-:-:S03]  /*7ea0*/  FFMA.FTZ R47, R48, R47, -R45 ;  /* 0x0000002f302f7223 */ /* 0x000fc6000001082d */
[----:B------:R-:W-:Y:S01]  /*7eb0*/  STS.U16 [R131+0x2740], R130 ;  /* 0x0027408283007388 */ /* 0x000fe20000000400 */
[----:B--2---:R-:W-:-:S03]  /*7ec0*/  FMUL.FTZ R45, R140, R46 ;  /* 0x0000002e8c2d7220 */ /* 0x004fc60000410000 */
[----:B------:R-:W-:Y:S01]  /*7ed0*/  STS.U16 [R129+0x2780], R128 ;  /* 0x0027808081007388 */ /* 0x000fe20000000400 */
[----:B------:R-:W-:-:S03]  /*7ee0*/  ISETP.EQ.OR P0, PT, RZ, UR6, P0 ;  /* 0x00000006ff007c0c */ /* 0x000fc60008702670 */
[----:B------:R-:W-:Y:S04]  /*7ef0*/  STS.U16 [R127+0x27c0], R126 ;  /* 0x0027c07e7f007388 */ /* 0x000fe80000000400 */
[----:B------:R-:W-:Y:S04]  /*7f00*/  STS.U16 [R55+0x2800], R54 ;  /* 0x0028003637007388 */ /* 0x000fe80000000400 */
[----:B------:R-:W-:Y:S04]  /*7f10*/  STS.U16 [R53+0x2840], R52 ;  /* 0x0028403435007388 */ /* 0x000fe80000000400 */
[----:B---3--:R1:W-:Y:S01]  /*7f20*/  STS.U16 [R41+0x2880], R42 ;  /* 0x0028802a29007388 */ /* 0x0083e20000000400 */
[----:B0-----:R-:W-:-:S03]  /*7f30*/  FFMA.FTZ R132, R48, R43, R137 ;  /* 0x0000002b30847223 */ /* 0x001fc60000010089 */
[----:B------:R4:W-:Y:S01]  /*7f40*/  STS.U16 [R49+0x28c0], R155 ;  /* 0x0028c09b31007388 */ /* 0x0009e20000000400 */
[----:B------:R-:W-:Y:S01]  /*7f50*/  MOV R40, 0x3f800000 ;  /* 0x3f80000000287802 */ /* 0x000fe20000000f00 */
[----:B-1----:R-:W-:Y:S01]  /*7f60*/  HFMA2.MMA R41, -RZ, RZ, 0, 0 ;  /* 0x00000000ff297435 */ /* 0x002fe200000001ff */
[----:B------:R-:W-:Y:S01]  /*7f70*/  CS2R R42, SRZ ;  /* 0x00000000002a7805 */ /* 0x000fe2000001ff00 */
[----:B------:R-:W-:Y:S01]  /*7f80*/  IMAD.U32 R54, RZ, RZ, UR7 ;  /* 0x00000007ff367e24 */ /* 0x000fe2000f8e00ff */
[----:B------:R-:W-:-:S06]  /*7f90*/  NOP ;  /* 0x0000000000007918 */ /* 0x000fcc0000000000 */
[-C--:B----4-:R-:W-:Y:S01]  /*7fa0*/  FFMA.FTZ R49, R48, R44.reuse, R45 ;  /* 0x0000002c30317223 */ /* 0x090fe2000001002d */
[----:B------:R-:W-:Y:S01]  /*7fb0*/  @!P0 LDS.128 R40, [R54.X16+0x4260] ;  /* 0x0042600036288984 */ /* 0x000fe2000000cc00 */
[----:B------:R-:W-:Y:S01]  /*7fc0*/  FMUL.FTZ R45, R140, R44 ;  /* 0x0000002c8c2d7220 */ /* 0x000fe20000410000 */
[----:B------:R-:W-:Y:S01]  /*7fd0*/  @!P2 SHF.R.U32.HI R44, RZ, 0x1, R163 ;  /* 0x00000001ff2ca819 */ /* 0x000fe200000116a3 */
[----:B------:R-:W-:Y:S01]  /*7fe0*/  @P1 FADD.FTZ R50, R50, R47 ;  /* 0x0000002f32321221 */ /* 0x000fe20000010000 */
[----:B------:R-:W-:Y:S01]  /*7ff0*/  FSEL R49, R140, R49, !P1 ;  /* 0x000000318c317208 */ /* 0x000fe20004800000 */
[----:B------:R-:W-:Y:S01]  /*8000*/  @P1 FFMA.FTZ R48, R48, R46, -R45 ;  /* 0x0000002e30301223 */ /* 0x000fe2000001082d */
[----:B------:R-:W-:Y:S01]  /*8010*/  @!P2 LOP3.LUT R44, R44, 0x7ffffff0, RZ, 0xc0, !PT ;  /* 0x7ffffff02c2ca812 */ /* 0x000fe200078ec0ff */
[----:B------:R-:W-:Y:S01]  /*8020*/  @P1 FADD.FTZ R51, R51, R132 ;  /* 0x0000008433331221 */ /* 0x000fe20000010000 */
        /* <DEDUP_REMOVED lines=61> */
[C---:B------:R-:W-:Y:S01]  /*8400*/  FSEL R53, R163.reuse, R47, !P1 ;  /* 0x0000002fa3357208 */ /* 0x040fe20004800000 */
        /* <DEDUP_REMOVED lines=59> */
[----:B------:R-:W-:-:S02]  /*87c0*/  FMUL.FTZ R45, R49, R158 ;  /* 0x0000009e312d7220 */ /* 0x000fc40000410000 */
[----:B------:R-:W-:-:S08]  /*87d0*/  IMAD.MOV.U32 R46, RZ, RZ, R42 ;  /* 0x000000ffff2e7224 */ /* 0x000fd000078e002a */
[C---:B------:R-:W-:Y:S02]  /*87e0*/  @P0 FFMA.FTZ R158, R48.reuse, R158, -R44 ;  /* 0x0000009e309e0223 */ /* 0x040fe4000001082c */
[C---:B------:R-:W-:Y:S02]  /*87f0*/  @P0 FFMA.FTZ R161, R48.reuse, R161, R45 ;  /* 0x000000a130a10223 */ /* 0x040fe4000001002d */
[CC--:B------:R-:W-:Y:S02]  /*8800*/  FMUL.FTZ R44, R49.reuse, R164.reuse ;  /* 0x000000a4312c7220 */ /* 0x0c0fe40000410000 */
[-C--:B------:R-:W-:Y:S02]  /*8810*/  FMUL.FTZ R45, R49, R53.reuse ;  /* 0x00000035312d7220 */ /* 0x080fe40000410000 */
[C---:B------:R-:W-:Y:S02]  /*8820*/  FFMA.FTZ R44, R48.reuse, R53, R44 ;  /* 0x00000035302c7223 */ /* 0x040fe4000001002c */
[----:B------:R-:W-:Y:S01]  /*8830*/  FFMA.FTZ R45, R48, R164, -R45 ;  /* 0x000000a4302d7223 */ /* 0x000fe2000001082d */
[----:B------:R-:W-:Y:S01]  /*8840*/  MOV R48, R158 ;  /* 0x0000009e00307202 */ /* 0x000fe20000000f00 */
[----:B------:R-:W-:Y:S01]  /*8850*/  @P0 FADD.FTZ R53, R51, R44 ;  /* 0x0000002c33350221 */ /* 0x000fe20000010000 */
[----:B------:R-:W-:Y:S01]  /*8860*/  MOV R44, R40 ;  /* 0x00000028002c7202 */ /* 0x000fe20000000f00 */
[----:B------:R-:W-:Y:S01]  /*8870*/  @P0 FADD.FTZ R164, R50, R45 ;  /* 0x0000002d32a40221 */ /* 0x000fe20000010000 */
[----:B------:R-:W-:Y:S01]  /*8880*/  MOV R45, R41 ;  /* 0x00000029002d7202 */ /* 0x000fe20000000f00 */
[----:B------:R-:W-:Y:S01]  /*8890*/  IMAD.MOV.U32 R49, RZ, RZ, R161 ;  /* 0x000000ffff317224 */ /* 0x000fe200078e00a1 */
[----:B------:R-:W-:-:S02]  /*88a0*/  MOV R51, R53 ;  /* 0x0000003500337202 */ /* 0x000fc40000000f00 */
[----:B------:R-:W-:Y:S01]  /*88b0*/  MOV R50, R164 ;  /* 0x000000a400327202 */ /* 0x000fe20000000f00 */
[----:B------:R-:W-:Y:S05]  /*88c0*/  BRA `(.L_x_305) ;  /* 0x0000010000007947 */ /* 0x000fea0003800000 */
.L_x_304:
[----:B-1234-:R-:W-:Y:S01]  /*88d0*/  ISETP.NE.AND P0, PT, R3, RZ, PT ;  /* 0x000000ff0300720c */ /* 0x01efe20003f05270 */
[C---:B------:R-:W-:Y:S02]  /*88e0*/  FMUL.FTZ R44, R162.reuse, R43 ;  /* 0x0000002ba22c7220 */ /* 0x040fe40000410000 */
[----:B------:R-:W-:Y:S02]  /*88f0*/  FMUL.FTZ R45, R162, R40 ;  /* 0x00000028a22d7220 */ /* 0x000fe40000410000 */
[C---:B------:R-:W-:Y:S02]  /*8900*/  FFMA.FTZ R44, R52.reuse, R42, -R44 ;  /* 0x0000002a342c7223 */ /* 0x040fe4000001082c */
[----:B------:R-:W-:Y:S02]  /*8910*/  FFMA.FTZ R45, R52, R41, R45 ;  /* 0x00000029342d7223 */ /* 0x000fe4000001002d */
[----:B------:R-:W-:-:S02]  /*8920*/  FADD.FTZ R46, R46, R44 ;  /* 0x0000002c2e2e7221 */ /* 0x000fc40000010000 */
[C---:B------:R-:W-:Y:S02]  /*8930*/  FMUL.FTZ R44, R162.reuse, R41 ;  /* 0x00000029a22c7220 */ /* 0x040fe40000410000 */
[----:B------:R0:W-:Y:S01]  /*8940*/  @!P0 STS.128 [0x4250], R40 ;  /* 0x00425028ff008388 */ /* 0x0001e20000000c00 */
[----:B------:R-:W-:Y:S01]  /*8950*/  FMUL.FTZ R162, R162, R42 ;  /* 0x0000002aa2a27220 */ /* 0x000fe20000410000 */
[-C--:B------:R-:W-:Y:S01]  /*8960*/  @!P0 MOV R48, R40.reuse ;  /* 0x0000002800308202 */ /* 0x080fe20000000f00 */
[C---:B------:R-:W-:Y:S01]  /*8970*/  FFMA.FTZ R44, R52.reuse, R40, -R44 ;  /* 0x00000028342c7223 */ /* 0x040fe2000001082c */
[----:B------:R-:W-:Y:S01]  /*8980*/  @!P0 MOV R50, R42 ;  /* 0x0000002a00328202 */ /* 0x000fe20000000f00 */
[-C--:B------:R-:W-:Y:S01]  /*8990*/  FFMA.FTZ R162, R52, R43.reuse, R162 ;  /* 0x0000002b34a27223 */ /* 0x080fe200000100a2 */
[----:B------:R-:W-:Y:S01]  /*89a0*/  @!P0 MOV R51, R43 ;  /* 0x0000002b00338202 */ /* 0x000fe20000000f00 */
[----:B------:R-:W-:Y:S02]  /*89b0*/  @!P0 IMAD.MOV.U32 R49, RZ, RZ, R41 ;  /* 0x000000ffff318224 */ /* 0x000fe400078e0029 */
[----:B------:R-:W-:-:S02]  /*89c0*/  FADD.FTZ R47, R47, R162 ;  /* 0x000000a22f2f7221 */ /* 0x000fc40000010000 */
.L_x_305:
[----:B------:R-:W-:Y:S05]  /*89d0*/  BSYNC B0 ;  /* 0x0000000000007941 */ /* 0x000fea0003800000 */
.L_x_303:
[----:B------:R-:W1:Y:S01]  /*89e0*/  S2R R54, SR_TID.X ;  /* 0x0000000000367919 */ /* 0x000e620000002100 */
[----:B------:R-:W-:Y:S03]  /*89f0*/  BSSY B0, `(.L_x_306) ;  /* 0x0000082000007945 */ /* 0x000fe60003800000 */
[----:B------:R-:W-:Y:S01]  /*8a00*/  BAR.SYNC.DEFER_BLOCKING 0x0 ;  /* 0x0000000000007b1d */ /* 0x000fe20000010000 */
[----:B-1----:R-:W-:-:S13]  /*8a10*/  ISETP.NE.AND P0, PT, R54, RZ, PT ;  /* 0x000000ff3600720c */ /* 0x002fda0003f05270 */
        /* <DEDUP_REMOVED lines=12> */
[----:B------:R-:W-:-:S02]  /*8ae0*/  FADD.FTZ R64, R64, R40 ;  /* 0x0000002840407221 */ /* 0x000fc40000010000 */
[----:B------:R-:W-:Y:S02]  /*8af0*/  FADD.FTZ R62, R63, R62 ;  /* 0x0000003e3f3e7221 */ /* 0x000fe40000010000 */
[C---:B------:R-:W-:Y:S02]  /*8b00*/  FMUL.FTZ R40, R66.reuse, R64 ;  /* 0x0000004042287220 */ /* 0x040fe40000410000 */
[-C--:B------:R-:W-:Y:S02]  /*8b10*/  FMUL.FTZ R66, R66, R62.reuse ;  /* 0x0000003e42427220 */ /* 0x080fe40000410000 */
[C---:B------:R-:W-:Y:S02]  /*8b20*/  FFMA.FTZ R40, R69.reuse, R62, -R40 ;  /* 0x0000003e45287223 */ /* 0x040fe40000010828 */
[----:B------:R-:W-:Y:S02]  /*8b30*/  FFMA.FTZ R66, R69, R64, R66 ;  /* 0x0000004045427223 */ /* 0x000fe40000010042 */
[----:B------:R-:W-:-:S02]  /*8b40*/  FADD.FTZ R67, R67, R40 ;  /* 0x0000002843437221 */ /* 0x000fc40000010000 */
[----:B------:R-:W-:Y:S02]  /*8b50*/  FADD.FTZ R66, R68, R66 ;  /* 0x0000004244427221 */ /* 0x000fe40000010000 */
        /* <DEDUP_REMOVED lines=18> */
[CC--:B------:R-:W-:Y:S02]  /*8c80*/  FMUL.FTZ R40, R82.reuse, R80.reuse ;  /* 0x0000005052287220 */ /* 0x0c0fe40000410000 */
        /* <DEDUP_REMOVED lines=72> */
[----:B0-----:R-:W-:Y:S01]  /*9110*/  MOV R0, UR16 ;  /* 0x0000001000007c02 */ /* 0x001fe20008000f00 */
[----:B--2---:R-:W-:Y:S01]  /*9120*/  IMAD.U32 R2, RZ, RZ, UR17 ;  /* 0x00000011ff027e24 */ /* 0x004fe2000f8e00ff */
[----:B------:R-:W-:-:S03]  /*9130*/  ULDC UR17, c[0x0][0x174] ;  /* 0x00005d0000117ab9 */ /* 0x000fc60000000800 */
        /* <DEDUP_REMOVED lines=13> */
.L_x_307:
[----:B------:R-:W-:Y:S05]  /*9210*/  BSYNC B0 ;  /* 0x0000000000007941 */ /* 0x000fea0003800000 */
.L_x_306:
[----:B------:R-:W-:Y:S01]  /*9220*/  UIADD3 UR7, UR7, 0x1, URZ ;  /* 0x0000000107077890 */ /* 0x000fe2000fffe03f */
[----:B------:R-:W-:Y:S01]  /*9230*/  FMUL.FTZ R127, R127, R64 ;  /* 0x000000407f7f7220 */ /* 0x000fe20000410000 */
[----:B------:R-:W-:Y:S01]  /*9240*/  ULDC UR16, c[0x0][0x16c] ;  /* 0x00005b0000107ab9 */ /* 0x000fe20000000800 */
[----:B------:R-:W-:Y:S01]  /*9250*/  FMUL.FTZ R129, R129, R66 ;  /* 0x0000004281817220 */ /* 0x000fe20000410000 */
[----:B------:R-:W-:Y:S01]  /*9260*/  UISETP.GE.AND UP0, UPT, UR7, UR16, UPT ;  /* 0x000000100700728c */ /* 0x000fe2000bf06270 */
[----:B------:R-:W-:Y:S02]  /*9270*/  FMUL.FTZ R131, R131, R72 ;  /* 0x0000004883837220 */ /* 0x000fe40000410000 */
[----:B------:R-:W-:Y:S02]  /*9280*/  FMUL.FTZ R133, R133, R74 ;  /* 0x0000004a85857220 */ /* 0x000fe40000410000 */
[----:B------:R-:W-:Y:S01]  /*9290*/  FMUL.FTZ R135, R135, R80 ;  /* 0x0000005087877220 */ /* 0x000fe20000410000 */
[----:B------:R-:W-:Y:S01]  /*92a0*/  PLOP3.LUT P0, PT, PT, PT, UP0, 0x80, 0x0 ;  /* 0x000000000000781c */ /* 0x000fe20003f0f008 */
        /* <DEDUP_REMOVED lines=45> */
.L_x_302:
[----:B-1----:R-:W0:Y:S01]  /*9580*/  S2R R40, SR_TID.X ;  /* 0x0000000000287919 */ /* 0x002e220000002100 */
[----:B------:R-:W-:Y:S01]  /*9590*/  F2FP.PACK_AB R21, R22, R21 ;  /* 0x000000151615723e */ /* 0x000fe200000000ff */
[----:B------:R-:W-:Y:S01]  /*95a0*/  ULDC UR7, c[0x0][0x200] ;  /* 0x0000800000077ab9 */ /* 0x000fe20000000800 */
[----:B------:R-:W-:Y:S01]  /*95b0*/  F2FP.PACK_AB R25, R26, R25 ;  /* 0x000000191a19723e */ /* 0x000fe200000000ff */
[----:B------:R-:W-:Y:S01]  /*95c0*/  BAR.SYNC.DEFER_BLOCKING 0x0 ;  /* 0x0000000000007b1d */ /* 0x000fe20000010000 */
[----:B------:R-:W-:Y:S01]  /*95d0*/  PRMT R5, R21, 0x7632, R5 ;  /* 0x0000763215057816 */ /* 0x000fe20000000005 */
[----:B------:R-:W-:Y:S01]  /*95e0*/  UIMAD UR7, UR20, UR7, URZ ;  /* 0x00000007140772a4 */ /* 0x000fe2000f8e023f */
[----:B------:R-:W-:-:S02]  /*95f0*/  PRMT R7, R25, 0x7632, R7 ;  /* 0x0000763219077816 */ /* 0x000fc40000000007 */
[----:B------:R-:W-:Y:S01]  /*9600*/  F2FP.PACK_AB R23, R24, R23 ;  /* 0x000000171817723e */ /* 0x000fe200000000ff */
[----:B------:R-:W1:Y:S01]  /*9610*/  S2R R42, SR_TID.X ;  /* 0x00000000002a7919 */ /* 0x000e620000002100 */
[----:B------:R-:W-:Y:S01]  /*9620*/  F2FP.PACK_AB R27, R28, R27 ;  /* 0x0000001b1c1b723e */ /* 0x000fe200000000ff */
[----:B------:R-:W-:Y:S01]  /*9630*/  BSSY B0, `(.L_x_309) ;  /* 0x00000a7000007945 */ /* 0x000fe20003800000 */
[----:B------:R-:W-:Y:S02]  /*9640*/  F2FP.PACK_AB R29, R30, R29 ;  /* 0x0000001d1e1d723e */ /* 0x000fe400000000ff */
[----:B------:R-:W-:Y:S02]  /*9650*/  F2FP.PACK_AB R31, R32, R31 ;  /* 0x0000001f201f723e */ /* 0x000fe400000000ff */
[----:B------:R-:W-:Y:S02]  /*9660*/  F2FP.PACK_AB R33, R34, R33 ;  /* 0x000000212221723e */ /* 0x000fe400000000ff */
[----:B------:R-:W-:-:S02]  /*9670*/  F2FP.PACK_AB R35, R36, R35 ;  /* 0x000000232423723e */ /* 0x000fc400000000ff */
[----:B------:R-:W-:Y:S02]  /*9680*/  PRMT R6, R23, 0x7632, R6 ;  /* 0x0000763217067816 */ /* 0x000fe40000000006 */
[----:B------:R-:W-:Y:S01]  /*9690*/  PRMT R8, R29, 0x7632, R8 ;  /* 0x000076321d087816 */ /* 0x000fe20000000008 */
[C---:B0-----:R-:W-:Y:S01]  /*96a0*/  IMAD.SHL.U32 R41, R40.reuse, 0x10, RZ ;  /* 0x0000001028297824 */ /* 0x041fe200078e00ff */
[----:B------:R-:W-:Y:S02]  /*96b0*/  SHF.L.U32 R44, R40, 0x4, RZ ;  /* 0x00000004282c7819 */ /* 0x000fe400000006ff */
[----:B------:R-:W-:Y:S01]  /*96c0*/  PRMT R9, R33, 0x7632, R9 ;  /* 0x0000763221097816 */ /* 0x000fe20000000009 */
[----:B------:R0:W-:Y:S01]  /*96d0*/  STS.U16 [R4+0x2], R5 ;  /* 0x0000020504007388 */ /* 0x0001e20000000400 */
[----:B------:R-:W-:Y:S02]  /*96e0*/  LOP3.LUT R41, R41, 0xfffffe00, RZ, 0xc0, !PT ;  /* 0xfffffe0029297812 */ /* 0x000fe400078ec0ff */
[----:B------:R-:W-:Y:S01]  /*96f0*/  PRMT R10, R35, 0x7632, R10 ;  /* 0x00007632230a7816 */ /* 0x000fe2000000000a */
[----:B------:R2:W-:Y:S01]  /*9700*/  STS.U16 [R4+0xa], R7 ;  /* 0x00000a0704007388 */ /* 0x0005e20000000400 */
[CC--:B------:R-:W-:Y:S01]  /*9710*/  IADD3 R43, R41.reuse, R3.reuse, RZ ;  /* 0x00000003292b7210 */ /* 0x0c0fe20007ffe0ff */
[C---:B------:R-:W-:Y:S01]  /*9720*/  IMAD.IADD R40, R41.reuse, 0x1, R3 ;  /* 0x0000000129287824 */ /* 0x040fe200078e0203 */
[CC--:B------:R-:W-:Y:S01]  /*9730*/  IADD3 R46, R41.reuse, R3.reuse, RZ ;  /* 0x00000003292e7210 */ /* 0x0c0fe20007ffe0ff */
[----:B------:R-:W-:Y:S01]  /*9740*/  STS.U16 [R4], R21 ;  /* 0x0000001504007388 */ /* 0x000fe20000000400 */
[----:B------:R-:W-:-:S02]  /*9750*/  IADD3 R45, R41, R3, RZ ;  /* 0x00000003292d7210 */ /* 0x000fc40007ffe0ff */
[----:B------:R-:W-:Y:S01]  /*9760*/  IADD3 R40, R40, 0x20, RZ ;  /* 0x0000002028287810 */ /* 0x000fe20007ffe0ff */
[----:B------:R-:W3:Y:S01]  /*9770*/  S2R R41, SR_TID.X ;  /* 0x0000000000297919 */ /* 0x000ee20000002100 */
[----:B------:R-:W-:Y:S02]  /*9780*/  LEA.HI.SX32 R45, R45, R46, 0x1b ;  /* 0x0000002e2d2d7211 */ /* 0x000fe400078fdaff */
[----:B------:R-:W-:Y:S01]  /*9790*/  LEA.HI.SX32 R40, R40, R43, 0x1b ;  /* 0x0000002b28287211 */ /* 0x000fe200078fdaff */
[----:B------:R-:W-:Y:S01]  /*97a0*/  STS.U16 [R4+0x4], R23 ;  /* 0x0000041704007388 */ /* 0x000fe20000000400 */
[----:B0-----:R-:W-:Y:S02]  /*97b0*/  PRMT R5, R27, 0x7632, R5 ;  /* 0x000076321b057816 */ /* 0x001fe40000000005 */
[----:B--2---:R-:W-:Y:S01]  /*97c0*/  PRMT R7, R31, 0x7632, R7 ;  /* 0x000076321f077816 */ /* 0x004fe20000000007 */
[----:B------:R-:W-:Y:S01]  /*97d0*/  IMAD.SHL.U32 R40, R40, 0x2, RZ ;  /* 0x0000000228287824 */ /* 0x000fe200078e00ff */
[----:B------:R-:W-:Y:S01]  /*97e0*/  SHF.L.U32 R45, R45, 0x1, RZ ;  /* 0x000000012d2d7819 */ /* 0x000fe200000006ff */
[----:B------:R0:W-:Y:S01]  /*97f0*/  STS.U16 [R4+0x6], R6 ;  /* 0x0000060604007388 */ /* 0x0001e20000000400 */
[----:B------:R-:W-:-:S02]  /*9800*/  LOP3.LUT R44, R44, 0xfffffe00, RZ, 0xc0, !PT ;  /* 0xfffffe002c2c7812 */ /* 0x000fc400078ec0ff */
[----:B-1----:R-:W-:Y:S01]  /*9810*/  ISETP.NE.AND P0, PT, R42, RZ, PT ;  /* 0x000000ff2a00720c */ /* 0x002fe20003f05270 */
[----:B------:R-:W-:Y:S01]  /*9820*/  STS.U16 [R4+0x8], R25 ;  /* 0x0000081904007388 */ /* 0x000fe20000000400 */
[----:B------:R-:W-:-:S03]  /*9830*/  IADD3 R43, R44, R3, RZ ;  /* 0x000000032c2b7210 */ /* 0x000fc60007ffe0ff */
[----:B------:R-:W-:Y:S01]  /*9840*/  STS.U16 [R4+0xc], R27 ;  /* 0x00000c1b04007388 */ /* 0x000fe20000000400 */
[----:B0-----:R-:W-:-:S03]  /*9850*/  MOV R6, UR23 ;  /* 0x0000001700067c02 */ /* 0x001fc60008000f00 */
[----:B------:R-:W-:Y:S01]  /*9860*/  STS.U16 [R4+0xe], R5 ;  /* 0x00000e0504007388 */ /* 0x000fe20000000400 */
[----:B---3--:R-:W-:-:S03]  /*9870*/  SHF.L.U32 R47, R41, 0x4, RZ ;  /* 0x00000004292f7819 */ /* 0x008fc600000006ff */
[----:B------:R-:W-:Y:S01]  /*9880*/  STS.U16 [R4+0x10], R29 ;  /* 0x0000101d04007388 */ /* 0x000fe20000000400 */
[----:B------:R-:W-:-:S03]  /*9890*/  LOP3.LUT R47, R47, 0xfffffe00, RZ, 0xc0, !PT ;  /* 0xfffffe002f2f7812 */ /* 0x000fc600078ec0ff */
[----:B------:R-:W-:Y:S01]  /*98a0*/  STS.U16 [R4+0x12], R8 ;  /* 0x0000120804007388 */ /* 0x000fe20000000400 */
[----:B------:R-:W-:-:S03]  /*98b0*/  IADD3 R46, R47, R3, RZ ;  /* 0x000000032f2e7210 */ /* 0x000fc60007ffe0ff */
[----:B------:R-:W-:Y:S01]  /*98c0*/  STS.U16 [R4+0x14], R31 ;  /* 0x0000141f04007388 */ /* 0x000fe20000000400 */
[----:B------:R-:W-:-:S03]  /*98d0*/  IADD3 R48, R47, R3, RZ ;  /* 0x000000032f307210 */ /* 0x000fc60007ffe0ff */
[----:B------:R-:W-:Y:S04]  /*98e0*/  STS.U16 [R4+0x16], R7 ;  /* 0x0000160704007388 */ /* 0x000fe80000000400 */
[----:B------:R-:W-:Y:S04]  /*98f0*/  STS.U16 [R4+0x18], R33 ;  /* 0x0000182104007388 */ /* 0x000fe80000000400 */
[----:B------:R0:W-:Y:S04]  /*9900*/  STS.U16 [R4+0x1a], R9 ;  /* 0x00001a0904007388 */ /* 0x0001e80000000400 */
[----:B------:R-:W-:Y:S04]  /*9910*/  STS.U16 [R4+0x1c], R35 ;  /* 0x00001c2304007388 */ /* 0x000fe80000000400 */
[----:B------:R1:W-:Y:S01]  /*9920*/  STS.U16 [R4+0x1e], R10 ;  /* 0x00001e0a04007388 */ /* 0x0003e20000000400 */
[----:B------:R-:W-:-:S06]  /*9930*/  NOP ;  /* 0x0000000000007918 */ /* 0x000fcc0000000000 */
[----:B------:R2:W-:Y:S01]  /*9940*/  LDS.U16 R11, [R45] ;  /* 0x000000002d0b7984 */ /* 0x0005e20000000400 */
[----:B0-----:R-:W-:Y:S02]  /*9950*/  IMAD.U32 R9, RZ, RZ, UR7 ;  /* 0x00000007ff097e24 */ /* 0x001fe4000f8e00ff */
[C---:B-1----:R-:W-:Y:S01]  /*9960*/  IMAD.WIDE.U32 R4, R2.reuse, c[0x0][0x200], RZ ;  /* 0x0000800002047a25 */ /* 0x042fe200078e00ff */
[----:B------:R0:W-:Y:S03]  /*9970*/  LDS.U16 R13, [R40+0x40] ;  /* 0x00004000280d7984 */ /* 0x0001e60000000400 */
[----:B------:R-:W-:Y:S01]  /*9980*/  IMAD R9, R2, c[0x0][0x204], R9 ;  /* 0x0000810002097a24 */ /* 0x000fe200078e0209 */
[CC--:B--2---:R-:W-:Y:S02]  /*9990*/  IADD3 R45, R44.reuse, R3.reuse, RZ ;  /* 0x000000032c2d7210 */ /* 0x0c4fe40007ffe0ff */
[C---:B0-----:R-:W-:Y:S01]  /*99a0*/  IADD3 R40, R44.reuse, R3, RZ ;  /* 0x000000032c287210 */ /* 0x041fe20007ffe0ff */
[----:B------:R-:W-:-:S03]  /*99b0*/  IMAD.IADD R44, R44, 0x1, R3 ;  /* 0x000000012c2c7824 */ /* 0x000fc600078e0203 */
[----:B------:R-:W-:Y:S02]  /*99c0*/  IADD3 R40, R40, 0x60, RZ ;  /* 0x0000006028287810 */ /* 0x000fe40007ffe0ff */
[----:B------:R-:W-:Y:S02]  /*99d0*/  IADD3 R44, R44, 0x40, RZ ;  /* 0x000000402c2c7810 */ /* 0x000fe40007ffe0ff */
[----:B------:R-:W-:Y:S02]  /*99e0*/  LEA.HI.SX32 R40, R40, R43, 0x1b ;  /* 0x0000002b28287211 */ /* 0x000fe400078fdaff */
[----:B------:R-:W-:Y:S01]  /*99f0*/  LEA.HI.SX32 R44, R44, R45, 0x1b ;  /* 0x0000002d2c2c7211 */ /* 0x000fe200078fdaff */
[----:B------:R-:W-:Y:S01]  /*9a00*/  IMAD.IADD R45, R47, 0x1, R3 ;  /* 0x000000012f2d7824 */ /* 0x000fe200078e0203 */
[----:B------:R-:W-:Y:S02]  /*9a10*/  SHF.L.U32 R40, R40, 0x1, RZ ;  /* 0x0000000128287819 */ /* 0x000fe400000006ff */
[----:B------:R-:W-:-:S02]  /*9a20*/  SHF.L.U32 R44, R44, 0x1, RZ ;  /* 0x000000012c2c7819 */ /* 0x000fc400000006ff */
[----:B------:R-:W-:Y:S01]  /*9a30*/  IADD3 R43, R47, R3, RZ ;  /* 0x000000032f2b7210 */ /* 0x000fe20007ffe0ff */
[----:B------:R0:W-:Y:S01]  /*9a40*/  LDS.U16 R17, [R40+0xc0] ;  /* 0x0000c00028117984 */ /* 0x0001e20000000400 */
[----:B------:R-:W-:-:S03]  /*9a50*/  IADD3 R45, R45, 0xa0, RZ ;  /* 0x000000a02d2d7810 */ /* 0x000fc60007ffe0ff */
[----:B------:R1:W-:Y:S01]  /*9a60*/  LDS.U16 R15, [R44+0x80] ;  /* 0x000080002c0f7984 */ /* 0x0003e20000000400 */
[----:B------:R-:W-:-:S03]  /*9a70*/  LEA.HI.SX32 R45, R45, R46, 0x1b ;  /* 0x0000002e2d2d7211 */ /* 0x000fc600078fdaff */
[----:B0-----:R-:W0:Y:S02]  /*9a80*/  S2R R40, SR_TID.X ;  /* 0x0000000000287919 */ /* 0x001e240000002100 */
[----:B------:R-:W-:Y:S02]  /*9a90*/  IMAD.SHL.U32 R45, R45, 0x2, RZ ;  /* 0x000000022d2d7824 */ /* 0x000fe400078e00ff */
[----:B-1----:R-:W-:Y:S01]  /*9aa0*/  IMAD.SHL.U32 R44, R41, 0x10, RZ ;  /* 0x00000010292c7824 */ /* 0x002fe200078e00ff */
[CC--:B------:R-:W-:Y:S02]  /*9ab0*/  IADD3 R41, R47.reuse, R3.reuse, RZ ;  /* 0x000000032f297210 */ /* 0x0c0fe40007ffe0ff */
[----:B------:R-:W-:Y:S01]  /*9ac0*/  IADD3 R47, R47, R3, RZ ;  /* 0x000000032f2f7210 */ /* 0x000fe20007ffe0ff */
[----:B------:R0:W-:Y:S01]  /*9ad0*/  LDS.U16 R21, [R45+0x140] ;  /* 0x000140002d157984 */ /* 0x0001e20000000400 */
[----:B------:R-:W-:Y:S02]  /*9ae0*/  IADD3 R41, R41, 0xc0, RZ ;  /* 0x000000c029297810 */ /* 0x000fe40007ffe0ff */
[----:B------:R-:W-:-:S02]  /*9af0*/  LOP3.LUT R44, R44, 0xfffffe00, RZ, 0xc0, !PT ;  /* 0xfffffe002c2c7812 */ /* 0x000fc400078ec0ff */
[----:B------:R-:W-:Y:S02]  /*9b00*/  LEA.HI.SX32 R41, R41, R43, 0x1b ;  /* 0x0000002b29297211 */ /* 0x000fe400078fdaff */
[C---:B------:R-:W-:Y:S01]  /*9b10*/  IADD3 R43, R44.reuse, R3, RZ ;  /* 0x000000032c2b7210 */ /* 0x040fe20007ffe0ff */
[----:B------:R-:W-:Y:S01]  /*9b20*/  IMAD.IADD R46, R44, 0x1, R3 ;  /* 0x000000012c2e7824 */ /* 0x000fe200078e0203 */
[----:B------:R-:W-:Y:S02]  /*9b30*/  SHF.L.U32 R41, R41, 0x1, RZ ;  /* 0x0000000129297819 */ /* 0x000fe400000006ff */
[----:B------:R-:W-:-:S03]  /*9b40*/  IADD3 R47, R47, 0x80, RZ ;  /* 0x000000802f2f7810 */ /* 0x000fc60007ffe0ff */
[----:B------:R1:W-:Y:S01]  /*9b50*/  LDS.U16 R23, [R41+0x180] ;  /* 0x0001800029177984 */ /* 0x0003e20000000400 */
[----:B------:R-:W-:Y:S01]  /*9b60*/  LEA.HI.SX32 R47, R47, R48, 0x1b ;  /* 0x000000302f2f7211 */ /* 0x000fe200078fdaff */
[----:B0-----:R-:W-:-:S03]  /*9b70*/  IMAD.SHL.U32 R45, R40, 0x10, RZ ;  /* 0x00000010282d7824 */ /* 0x001fc600078e00ff */
[----:B------:R-:W-:Y:S02]  /*9b80*/  SHF.L.U32 R47, R47, 0x1, RZ ;  /* 0x000000012f2f7819 */ /* 0x000fe400000006ff */
[----:B------:R-:W-:Y:S02]  /*9b90*/  LOP3.LUT R45, R45, 0xfffffe00, RZ, 0xc0, !PT ;  /* 0xfffffe002d2d7812 */ /* 0x000fe400078ec0ff */
[CC--:B-1----:R-:W-:Y:S01]  /*9ba0*/  IADD3 R41, R44.reuse, R3.reuse, RZ ;  /* 0x000000032c297210 */ /* 0x0c2fe20007ffe0ff */
[----:B------:R0:W-:Y:S01]  /*9bb0*/  LDS.U16 R19, [R47+0x100] ;  /* 0x000100002f137984 */ /* 0x0001e20000000400 */
[----:B------:R-:W-:Y:S02]  /*9bc0*/  IADD3 R44, R44, R3, RZ ;  /* 0x000000032c2c7210 */ /* 0x000fe40007ffe0ff */
[----:B------:R-:W-:Y:S02]  /*9bd0*/  IADD3 R41, R41, 0x100, RZ ;  /* 0x0000010029297810 */ /* 0x000fe40007ffe0ff */
[----:B------:R-:W-:-:S02]  /*9be0*/  IADD3 R44, R44, 0xe0, RZ ;  /* 0x000000e02c2c7810 */ /* 0x000fc40007ffe0ff */
[----:B------:R-:W-:Y:S02]  /*9bf0*/  LEA.HI.SX32 R41, R41, R43, 0x1b ;  /* 0x0000002b29297211 */ /* 0x000fe400078fdaff */
[----:B------:R-:W-:Y:S02]  /*9c00*/  LEA.HI.SX32 R44, R44, R46, 0x1b ;  /* 0x0000002e2c2c7211 */ /* 0x000fe400078fdaff */
[----:B------:R-:W-:Y:S02]  /*9c10*/  SHF.L.U32 R41, R41, 0x1, RZ ;  /* 0x0000000129297819 */ /* 0x000fe400000006ff */
[----:B------:R-:W-:Y:S02]  /*9c20*/  SHF.L.U32 R44, R44, 0x1, RZ ;  /* 0x000000012c2c7819 */ /* 0x000fe400000006ff */
[----:B0-----:R-:W-:Y:S01]  /*9c30*/  SHF.L.U32 R47, R40, 0x4, RZ ;  /* 0x00000004282f7819 */ /* 0x001fe200000006ff */
[----:B------:R0:W-:Y:S01]  /*9c40*/  LDS.U16 R27, [R41+0x200] ;  /* 0x00020000291b7984 */ /* 0x0001e20000000400 */
[----:B------:R-:W-:-:S02]  /*9c50*/  IADD3 R40, R45, R3, RZ ;  /* 0x000000032d287210 */ /* 0x000fc40007ffe0ff */
[CC--:B------:R-:W-:Y:S01]  /*9c60*/  IADD3 R43, R45.reuse, R3.reuse, RZ ;  /* 0x000000032d2b7210 */ /* 0x0c0fe20007ffe0ff */
[----:B------:R1:W-:Y:S01]  /*9c70*/  LDS.U16 R25, [R44+0x1c0] ;  /* 0x0001c0002c197984 */ /* 0x0003e20000000400 */
[CC--:B------:R-:W-:Y:S02]  /*9c80*/  IADD3 R46, R45.reuse, R3.reuse, RZ ;  /* 0x000000032d2e7210 */ /* 0x0c0fe40007ffe0ff */
[----:B------:R-:W-:Y:S02]  /*9c90*/  IADD3 R40, R40, 0x160, RZ ;  /* 0x0000016028287810 */ /* 0x000fe40007ffe0ff */
[-C--:B0-----:R-:W-:Y:S02]  /*9ca0*/  IADD3 R41, R45, R3.reuse, RZ ;  /* 0x000000032d297210 */ /* 0x081fe40007ffe0ff */
[----:B------:R-:W-:Y:S01]  /*9cb0*/  IADD3 R43, R43, 0x140, RZ ;  /* 0x000001402b2b7810 */ /* 0x000fe20007ffe0ff */
[C---:B-1----:R-:W-:Y:S01]  /*9cc0*/  IMAD.IADD R44, R45.reuse, 0x1, R3 ;  /* 0x000000012d2c7824 */ /* 0x042fe200078e0203 */
[----:B------:R-:W-:-:S02]  /*9cd0*/  IADD3 R45, R45, R3, RZ ;  /* 0x000000032d2d7210 */ /* 0x000fc40007ffe0ff */
[----:B------:R-:W-:Y:S02]  /*9ce0*/  LEA.HI.SX32 R40, R40, R41, 0x1b ;  /* 0x0000002928287211 */ /* 0x000fe400078fdaff */
[----:B------:R-:W-:Y:S02]  /*9cf0*/  IADD3 R45, R45, 0x120, RZ ;  /* 0x000001202d2d7810 */ /* 0x000fe40007ffe0ff */
[----:B------:R-:W-:Y:S02]  /*9d00*/  LEA.HI.SX32 R43, R43, R44, 0x1b ;  /* 0x0000002c2b2b7211 */ /* 0x000fe400078fdaff */
[----:B------:R-:W-:Y:S02]  /*9d10*/  LEA.HI.SX32 R45, R45, R46, 0x1b ;  /* 0x0000002e2d2d7211 */ /* 0x000fe400078fdaff */
[----:B------:R-:W-:Y:S02]  /*9d20*/  SHF.L.U32 R43, R43, 0x1, RZ ;  /* 0x000000012b2b7819 */ /* 0x000fe400000006ff */
[----:B------:R-:W-:Y:S01]  /*9d30*/  SHF.L.U32 R40, R40, 0x1, RZ ;  /* 0x0000000128287819 */ /* 0x000fe200000006ff */
[----:B------:R-:W-:Y:S01]  /*9d40*/  IMAD.SHL.U32 R45, R45, 0x2, RZ ;  /* 0x000000022d2d7824 */ /* 0x000fe200078e00ff */
[----:B------:R-:W-:Y:S01]  /*9d50*/  LOP3.LUT R47, R47, 0xfffffe00, RZ, 0xc0, !PT ;  /* 0xfffffe002f2f7812 */ /* 0x000fe200078ec0ff */
[----:B------:R0:W-:Y:S03]  /*9d60*/  LDS.U16 R31, [R43+0x280] ;  /* 0x000280002b1f7984 */ /* 0x0001e60000000400 */
[CC--:B------:R-:W-:Y:S01]  /*9d70*/  IADD3 R41, R47.reuse, R3.reuse, RZ ;  /* 0x000000032f297210 */ /* 0x0c0fe20007ffe0ff */
[----:B------:R1:W-:Y:S01]  /*9d80*/  LDS.U16 R29, [R45+0x240] ;  /* 0x000240002d1d7984 */ /* 0x0003e20000000400 */
[----:B------:R-:W-:-:S02]  /*9d90*/  IADD3 R44, R47, R3, RZ ;  /* 0x000000032f2c7210 */ /* 0x000fc40007ffe0ff */
[CC--:B------:R-:W-:Y:S01]  /*9da0*/  IADD3 R46, R47.reuse, R3.reuse, RZ ;  /* 0x000000032f2e7210 */ /* 0x0c0fe20007ffe0ff */
[----:B------:R2:W-:Y:S01]  /*9db0*/  LDS.U16 R33, [R40+0x2c0] ;  /* 0x0002c00028217984 */ /* 0x0005e20000000400 */
[CC--:B0-----:R-:W-:Y:S02]  /*9dc0*/  IADD3 R43, R47.reuse, R3.reuse, RZ ;  /* 0x000000032f2b7210 */ /* 0x0c1fe40007ffe0ff */
[CC--:B------:R-:W-:Y:S01]  /*9dd0*/  IADD3 R48, R47.reuse, R3.reuse, RZ ;  /* 0x000000032f307210 */ /* 0x0c0fe20007ffe0ff */
[--C-:B-1----:R-:W-:Y:S01]  /*9de0*/  IMAD.IADD R45, R47, 0x1, R3.reuse ;  /* 0x000000012f2d7824 */ /* 0x102fe200078e0203 */
[----:B------:R-:W-:Y:S01]  /*9df0*/  IADD3 R43, R43, 0x1c0, RZ ;  /* 0x000001c02b2b7810 */ /* 0x000fe20007ffe0ff */
[C---:B--2---:R-:W-:Y:S01]  /*9e00*/  IMAD.IADD R40, R47.reuse, 0x1, R3 ;  /* 0x000000012f287824 */ /* 0x044fe200078e0203 */
[----:B------:R-:W-:Y:S02]  /*9e10*/  IADD3 R47, R47, R3, RZ ;  /* 0x000000032f2f7210 */ /* 0x000fe40007ffe0ff */
[----:B------:R-:W-:-:S02]  /*9e20*/  IADD3 R45, R45, 0x1a0, RZ ;  /* 0x000001a02d2d7810 */ /* 0x000fc40007ffe0ff */
[----:B------:R-:W-:Y:S02]  /*9e30*/  IADD3 R40, R40, 0x1e0, RZ ;  /* 0x000001e028287810 */ /* 0x000fe40007ffe0ff */
[----:B------:R-:W-:Y:S02]  /*9e40*/  IADD3 R47, R47, 0x180, RZ ;  /* 0x000001802f2f7810 */ /* 0x000fe40007ffe0ff */
[----:B------:R-:W-:Y:S02]  /*9e50*/  LEA.HI.SX32 R45, R45, R46, 0x1b ;  /* 0x0000002e2d2d7211 */ /* 0x000fe400078fdaff */
[----:B------:R-:W-:Y:S02]  /*9e60*/  LEA.HI.SX32 R40, R40, R41, 0x1b ;  /* 0x0000002928287211 */ /* 0x000fe400078fdaff */
[----:B------:R-:W-:Y:S01]  /*9e70*/  LEA.HI.SX32 R43, R43, R44, 0x1b ;  /* 0x0000002c2b2b7211 */ /* 0x000fe200078fdaff */
[----:B------:R-:W-:Y:S01]  /*9e80*/  IMAD.SHL.U32 R45, R45, 0x2, RZ ;  /* 0x000000022d2d7824 */ /* 0x000fe200078e00ff */
[----:B------:R-:W-:-:S02]  /*9e90*/  LEA.HI.SX32 R47, R47, R48, 0x1b ;  /* 0x000000302f2f7211 */ /* 0x000fc400078fdaff */
[----:B------:R-:W-:Y:S02]  /*9ea0*/  SHF.L.U32 R43, R43, 0x1, RZ ;  /* 0x000000012b2b7819 */ /* 0x000fe400000006ff */
[----:B------:R-:W-:Y:S01]  /*9eb0*/  SHF.L.U32 R47, R47, 0x1, RZ ;  /* 0x000000012f2f7819 */ /* 0x000fe200000006ff */
[----:B------:R-:W-:Y:S01]  /*9ec0*/  LDS.U16 R37, [R45+0x340] ;  /* 0x000340002d257984 */ /* 0x000fe20000000400 */
[----:B------:R-:W-:-:S03]  /*9ed0*/  SHF.L.U32 R40, R40, 0x1, RZ ;  /* 0x0000000128287819 */ /* 0x000fc600000006ff */
[----:B------:R-:W-:Y:S04]  /*9ee0*/  LDS.U16 R35, [R47+0x300] ;  /* 0x000300002f237984 */ /* 0x000fe80000000400 */
[----:B------:R0:W-:Y:S04]  /*9ef0*/  LDS.U16 R39, [R43+0x380] ;  /* 0x000380002b277984 */ /* 0x0001e80000000400 */
[----:B------:R1:W-:Y:S04]  /*9f00*/  LDS.U16 R41, [R40+0x3c0] ;  /* 0x0003c00028297984 */ /* 0x0003e80000000400 */
[----:B------:R-:W-:Y:S01]  /*9f10*/  @!P0 STS [0x1080], R6 ;  /* 0x00108006ff008388 */ /* 0x000fe20000000800 */
[----:B0-----:R-:W-:-:S03]  /*9f20*/  IADD3 R43, R5, R9, RZ ;  /* 0x00000009052b7210 */ /* 0x001fc60007ffe0ff */
[----:B------:R-:W-:Y:S01]  /*9f30*/  BAR.SYNC.DEFER_BLOCKING 0x0 ;  /* 0x0000000000007b1d */ /* 0x000fe20000010000 */
[----:B-1----:R-:W-:-:S04]  /*9f40*/  SHF.L.U32 R40, R42, 0x4, RZ ;  /* 0x000000042a287819 */ /* 0x002fc800000006ff */
[----:B------:R-:W-:-:S04]  /*9f50*/  LOP3.LUT R40, R40, 0xfffffe00, RZ, 0xc0, !PT ;  /* 0xfffffe0028287812 */ /* 0x000fc800078ec0ff */
[----:B------:R-:W-:-:S04]  /*9f60*/  LOP3.LUT R40, R40, 0x1f, R42, 0xf8, !PT ;  /* 0x0000001f28287812 */ /* 0x000fc800078ef82a */
[----:B------:R-:W-:Y:S01]  /*9f70*/  SHF.R.S32.HI R12, RZ, 0x1f, R40 ;  /* 0x0000001fff0c7819 */ /* 0x000fe20000011428 */
        /* <DEDUP_REMOVED lines=10> */
[----:B------:R-:W-:-:S03]  /*a020*/  MOV R45, UR7 ;  /* 0x00000007002d7c02 */ /* 0x000fc60008000f00 */
[----:B------:R-:W-:Y:S02]  /*a030*/  IMAD.IADD R7, R9, 0x1, R7 ;  /* 0x0000000109077824 */ /* 0x000fe400078e0207 */
[C---:B------:R-:W-:Y:S02]  /*a040*/  IMAD R9, R0.reuse, c[0x0][0x20c], R45 ;  /* 0x0000830000097a24 */ /* 0x040fe400078e022d */
[----:B------:R-:W-:-:S05]  /*a050*/  IMAD.WIDE.U32 R6, R0, c[0x0][0x208], R6 ;  /* 0x0000820000067a25 */ /* 0x000fca00078e0006 */
[----:B------:R-:W-:Y:S02]  /*a060*/  IADD3 R7, R7, R9, RZ ;  /* 0x0000000907077210 */ /* 0x000fe40007ffe0ff */
[----:B------:R-:W-:-:S04]  /*a070*/  LEA R8, P0, R6, c[0x0][0x258], 0x1 ;  /* 0x0000960006087a11 */ /* 0x000fc800078008ff */
[----:B------:R-:W-:-:S05]  /*a080*/  LEA.HI.X R9, R6, c[0x0][0x25c], R7, 0x1, P0 ;  /* 0x0000970006097a11 */ /* 0x000fca00000f0c07 */
[----:B------:R0:W-:Y:S04]  /*a090*/  STG.E.U16 [R8.64], R11 ;  /* 0x0000000b08007986 */ /* 0x0001e8000c101512 */
.L_x_310:
[----:B------:R-:W-:Y:S05]  /*a0a0*/  BSYNC B0 ;  /* 0x0000000000007941 */ /* 0x000fea0003800000 */
.L_x_309:
[----:B------:R-:W-:Y:S01]  /*a0b0*/  ULDC UR7, c[0x0][0x208] ;  /* 0x0000820000077ab9 */ /* 0x000fe20000000800 */
[C---:B0-----:R-:W-:Y:S01]  /*a0c0*/  LOP3.LUT R9, R40.reuse, 0x40, RZ, 0xfc, !PT ;  /* 0x0000004028097812 */ /* 0x041fe200078efcff */
[----:B------:R-:W-:Y:S01]  /*a0d0*/  UIMAD UR7, UR21, UR7, URZ ;  /* 0x00000007150772a4 */ /* 0x000fe2000f8e023f */
[----:B------:R-:W-:Y:S01]  /*a0e0*/  MOV R5, R43 ;  /* 0x0000002b00057202 */ /* 0x000fe20000000f00 */
[----:B------:R-:W-:Y:S01]  /*a0f0*/  USHF.L.U32 UR16, UR6, 0xb, URZ ;  /* 0x0000000b06107899 */ /* 0x000fe2000800063f */
[-C--:B------:R-:W-:Y:S01]  /*a100*/  ISETP.GE.AND P4, PT, R9, R10.reuse, PT ;  /* 0x0000000a0900720c */ /* 0x080fe20003f86270 */
        /* <DEDUP_REMOVED lines=9> */
[----:B------:R-:W-:Y:S01]  /*a1a0*/  IADD3 R6, P1, R4, UR16, RZ ;  /* 0x0000001004067c10 */ /* 0x000fe2000ff3e0ff */
[----:B------:R-:W-:Y:S01]  /*a1b0*/  UIADD3 UR11, UP2, UR11, 0x2000, URZ ;  /* 0x000020000b0b7890 */ /* 0x000fe2000ff5e03f */
[C---:B------:R-:W-:Y:S01]  /*a1c0*/  LOP3.LUT R11, R40.reuse, 0x60, RZ, 0xfc, !PT ;  /* 0x00000060280b7812 */ /* 0x040fe200078efcff */
[----:B------:R-:W-:Y:S01]  /*a1d0*/  UIADD3 UR8, UP3, UR8, 0x1000, URZ ;  /* 0x0000100008087890 */ /* 0x000fe2000ff7e03f */
[C---:B------:R-:W-:Y:S01]  /*a1e0*/  LOP3.LUT R43, R40.reuse, 0x80, RZ, 0xfc, !PT ;  /* 0x00000080282b7812 */ /* 0x040fe200078efcff */
[----:B------:R-:W-:Y:S01]  /*a1f0*/  UIADD3 UR12, UP4, UR12, 0x1000, URZ ;  /* 0x000010000c0c7890 */ /* 0x000fe2000ff9e03f */
[----:B------:R-:W-:Y:S01]  /*a200*/  LEA.HI.X R12, R40, c[0x0][0x25c], R12, 0x1, P0 ;  /* 0x00009700280c7a11 */ /* 0x000fe200000f0c0c */
[----:B------:R-:W-:Y:S01]  /*a210*/  UIADD3.X UR14, URZ, UR14, URZ, UP1, !UPT ;  /* 0x0000000e3f0e7290 */ /* 0x000fe20008ffe43f */
[----:B------:R-:W-:Y:S01]  /*a220*/  IADD3.X R5, R9, UR7, R5, P1, !PT ;  /* 0x0000000709057c10 */ /* 0x000fe20008ffe405 */
[----:B------:R-:W-:Y:S01]  /*a230*/  ULDC UR7, c[0x0][0x174] ;  /* 0x00005d0000077ab9 */ /* 0x000fe20000000800 */
[----:B------:R-:W-:Y:S01]  /*a240*/  LEA R4, P0, R6, R7, 0x1 ;  /* 0x0000000706047211 */ /* 0x000fe200078008ff */
[----:B------:R-:W-:Y:S01]  /*a250*/  UISETP.GE.AND UP0, UPT, UR6, UR7, UPT ;  /* 0x000000070600728c */ /* 0x000fe2000bf06270 */
[-C--:B------:R-:W-:Y:S01]  /*a260*/  ISETP.GE.AND P5, PT, R11, R10.reuse, PT ;  /* 0x0000000a0b00720c */ /* 0x080fe20003fa6270 */
[----:B------:R-:W-:Y:S01]  /*a270*/  UIADD3.X UR15, URZ, UR15, URZ, UP2, !UPT ;  /* 0x0000000f3f0f7290 */ /* 0x000fe200097fe43f */
[----:B------:R-:W-:Y:S01]  /*a280*/  ISETP.GE.AND P6, PT, R43, R10, PT ;  /* 0x0000000a2b00720c */ /* 0x000fe20003fc6270 */
[----:B------:R-:W-:Y:S01]  /*a290*/  UIADD3.X UR9, URZ, UR9, URZ, UP3, !UPT ;  /* 0x000000093f097290 */ /* 0x000fe20009ffe43f */
[C---:B------:R-:W-:Y:S01]  /*a2a0*/  LOP3.LUT R7, R40.reuse, 0xa0, RZ, 0xfc, !PT ;  /* 0x000000a028077812 */ /* 0x040fe200078efcff */
[----:B------:R-:W-:Y:S01]  /*a2b0*/  UIADD3.X UR13, URZ, UR13, URZ, UP4, !UPT ;  /* 0x0000000d3f0d7290 */ /* 0x000fe2000a7fe43f */
[----:B------:R-:W-:-:S02]  /*a2c0*/  LOP3.LUT R9, R40, 0xc0, RZ, 0xfc, !PT ;  /* 0x000000c028097812 */ /* 0x000fc400078efcff */
[----:B------:R-:W-:Y:S02]  /*a2d0*/  LEA.HI.X R5, R6, R12, R5, 0x1, P0 ;  /* 0x0000000c06057211 */ /* 0x000fe400000f0c05 */
[-C--:B------:R-:W-:Y:S02]  /*a2e0*/  ISETP.GE.AND P0, PT, R7, R10.reuse, PT ;  /* 0x0000000a0700720c */ /* 0x080fe40003f06270 */
[----:B------:R-:W-:Y:S01]  /*a2f0*/  ISETP.GE.AND P1, PT, R9, R10, PT ;  /* 0x0000000a0900720c */ /* 0x000fe20003f26270 */
[----:B------:R0:W-:Y:S01]  /*a300*/  @!P3 STG.E.U16 [R4.64+0x40], R13 ;  /* 0x0000400d0400b986 */ /* 0x0001e2000c101512 */
[C---:B------:R-:W-:Y:S02]  /*a310*/  LOP3.LUT R7, R40.reuse, 0x100, RZ, 0xfc, !PT ;  /* 0x0000010028077812 */ /* 0x040fe400078efcff */
[C---:B------:R-:W-:Y:S01]  /*a320*/  LOP3.LUT R9, R40.reuse, 0x120, RZ, 0xfc, !PT ;  /* 0x0000012028097812 */ /* 0x040fe200078efcff */
[----:B------:R0:W-:Y:S01]  /*a330*/  @!P4 STG.E.U16 [R4.64+0x80], R15 ;  /* 0x0000800f0400c986 */ /* 0x0001e2000c101512 */
[----:B------:R-:W-:-:S02]  /*a340*/  LOP3.LUT R11, R40, 0xe0, RZ, 0xfc, !PT ;  /* 0x000000e0280b7812 */ /* 0x000fc400078efcff */
[-C--:B------:R-:W-:Y:S01]  /*a350*/  ISETP.GE.AND P3, PT, R7, R10.reuse, PT ;  /* 0x0000000a0700720c */ /* 0x080fe20003f66270 */
        /* <DEDUP_REMOVED lines=11> */
[C---:B------:R-:W-:Y:S01]  /*a410*/  LOP3.LUT R9, R40.reuse, 0x1a0, RZ, 0xfc, !PT ;  /* 0x000001a028097812 */ /* 0x040fe200078efcff */
        /* <DEDUP_REMOVED lines=18> */
.L_x_311:
[----:B------:R-:W-:Y:S05]  /*a540*/  EXIT ;  /* 0x000000000000794d */ /* 0x000fea0003800000 */
.L_x_313:
        /* <DEDUP_REMOVED lines=11> */
.L_x_5326:


//--------------------- .text._Z25selective_scan_fwd_kernelI32Selective_Scan_fwd_kernel_traitsILi128ELi16ELi1ELb0ELb1ELb1ELb1EN3c104HalfENS1_7complexIfEEEEv13SSMParamsBase --------------------------
	.section	.text._Z25selective_scan_fwd_kernelI32Selective_Scan_fwd_kernel_traitsILi128ELi16ELi1ELb0ELb1ELb1ELb1EN3c104HalfENS1_7complexIfEEEEv13SSMParamsBase,"ax",@progbits
	.sectioninfo	@"SHI_REGISTERS=168"
	.align	128
        .global         _Z25selective_scan_fwd_kernelI32Selective_Scan_fwd_kernel_traitsILi128ELi16ELi1ELb0ELb1ELb1ELb1EN3c104HalfENS1_7complexIfEEEEv13SSMParamsBase
        .type           _Z25selective_scan_fwd_kernelI32Selective_Scan_fwd_kernel_traitsILi128ELi16ELi1ELb0ELb1ELb1ELb1EN3c104HalfENS1_7complexIfEEEEv13SSMParamsBase,@function
        .size           _Z25selective_scan_fwd_kernelI32Selective_Scan_fwd_kernel_traitsILi128ELi16ELi1ELb0ELb1ELb1ELb1EN3c104HalfENS1_7complexIfEEEEv13SSMParamsBase,(.L_x_5327 - _Z25selective_scan_fwd_kernelI32Selective_Scan_fwd_kernel_traitsILi128ELi16ELi1ELb0ELb1ELb1ELb1EN3c104HalfENS1_7complexIfEEEEv13SSMParamsBase)
        .other          _Z25selective_scan_fwd_kernelI32Selective_Scan_fwd_kernel_traitsILi128ELi16ELi1ELb0ELb1ELb1ELb1EN3c104HalfENS1_7complexIfEEEEv13SSMParamsBase,@"STO_CUDA_ENTRY STV_DEFAULT"
_Z25selective_scan_fwd_kernelI32Selective_Scan_fwd_kernel_traitsILi128ELi16ELi1ELb0ELb1ELb1ELb1EN3c104HalfENS1_7complexIfEEEEv13SSMParamsBase:
.text._Z25selective_scan_fwd_kernelI32Selective_Scan_fwd_kernel_traitsILi128ELi16ELi1ELb0ELb1ELb1ELb1EN3c104HalfENS1_7complexIfEEEEv13SSMParamsBase:
        /* <DEDUP_REMOVED lines=14> */
[----:B0-----:R-:W-:Y:S01]  /*00e0*/  IMAD.U32 R0, RZ, RZ, UR4 ;  /* 0x00000004ff007e24 */ /* 0x001fe2000f8e00ff */
[----:B------:R-:W0:Y:S01]  /*00f0*/  R2UR UR24, R9 ;  /* 0x00000000091873c2 */ /* 0x000e2200000e0000 */
[----:B------:R-:W-:-:S03]  /*0100*/  ISETP.NE.AND.EX P1, PT, RZ, c[0x0][0x254], PT, P1 ;  /* 0x00009500ff007a0c */ /* 0x000fc60003f25310 */
[----:B------:R-:W-:-:S04]  /*0110*/  @P0 LEA R4, P2, R0, c[0x0][0x238], 0x2 ;  /* 0x00008e0000040a11 */ /* 0x000fc800078410ff */
[----:B------:R-:W1:Y:S06]  /*0120*/  R2UR UR9, R0 ;  /* 0x00000000000973c2 */ /* 0x000e6c00000e0000 */
[----:B------:R-:W-:Y:S01]  /*0130*/  @P1 LEA R2, P3, R0, c[0x0][0x250], 0x2 ;  /* 0x0000940000021a11 */ /* 0x000fe200078610ff */
[----:B-1----:R-:W-:-:S06]  /*0140*/  USHF.R.S32.HI UR21, URZ, 0x1f, UR9 ;  /* 0x0000001f3f157899 */ /* 0x002fcc0008011409 */
[----:B------:R-:W-:Y:S01]  /*0150*/  IMAD.U32 R5, RZ, RZ, UR21 ;  /* 0x00000015ff057e24 */ /* 0x000fe2000f8e00ff */
[----:B0-----:R-:W0:Y:S01]  /*0160*/  I2F.RP R6, UR24 ;  /* 0x0000001800067d06 */ /* 0x001e220008209400 */
[----:B------:R-:W1:Y:S01]  /*0170*/  S2UR UR4, SR_CTAID.X ;  /* 0x00000000000479c3 */ /* 0x000e620000002500 */
[----:B------:R-:W-:Y:S02]  /*0180*/  MOV R3, UR21 ;  /* 0x0000001500037c02 */ /* 0x000fe40008000f00 */
[C---:B------:R-:W-:Y:S02]  /*0190*/  @P0 LEA.HI.X R5, R0.reuse, c[0x0][0x23c], R5, 0x2, P2 ;  /* 0x00008f0000050a11 */ /* 0x040fe400010f1405 */
[----:B------:R-:W-:-:S03]  /*01a0*/  @P1 LEA.HI.X R3, R0, c[0x0][0x254], R3, 0x2, P3 ;  /* 0x0000950000031a11 */ /* 0x000fc600018f1403 */
        /* <DEDUP_REMOVED lines=110> */
.L_x_358:
        /* <DEDUP_REMOVED lines=15> */
[----:B------:R-:W-:Y:S01]  /*0980*/  PRMT R14, RZ, 0x7610, R14 ;  /* 0x00007610ff0e7816 */ /* 0x000fe2000000000e */
[----:B0-----:R-:W-:Y:S01]  /*0990*/  IMAD.SHL.U32 R30, R22, 0x10, RZ ;  /* 0x00000010161e7824 */ /* 0x001fe200078e00ff */
[----:B------:R-:W-:-:S02]  /*09a0*/  PRMT R15, RZ, 0x7610, R15 ;  /* 0x00007610ff0f7816 */ /* 0x000fc4000000000f */
[----:B------:R-:W-:Y:S02]  /*09b0*/  PRMT R16, RZ, 0x7610, R16 ;  /* 0x00007610ff107816 */ /* 0x000fe40000000010 */
[----:B------:R-:W-:-:S04]  /*09c0*/  LOP3.LUT R30, R30, 0xfffffe00, RZ, 0xc0, !PT ;  /* 0xfffffe001e1e7812 */ /* 0x000fc800078ec0ff */
        /* <DEDUP_REMOVED lines=61> */
[CC--:B------:R-:W-:Y:S02]  /*0da0*/  LEA.HI.SX32 R23, R22.reuse, R22.reuse, 0x1b ;  /* 0x0000001616177211 */ /* 0x0c0fe400078fdaff */
[C---:B------:R-:W-:Y:S02]  /*0db0*/  IADD3 R27, R22.reuse, 0x60, RZ ;  /* 0x00000060161b7810 */ /* 0x040fe40007ffe0ff */
[C---:B------:R-:W-:Y:S02]  /*0dc0*/  IADD3 R29, R22.reuse, 0x80, RZ ;  /* 0x00000080161d7810 */ /* 0x040fe40007ffe0ff */
[C---:B------:R-:W-:Y:S02]  /*0dd0*/  IADD3 R31, R22.reuse, 0xa0, RZ ;  /* 0x000000a0161f7810 */ /* 0x040fe40007ffe0ff */
[----:B------:R-:W-:Y:S02]  /*0de0*/  IADD3 R33, R22, 0xc0, RZ ;  /* 0x000000c016217810 */ /* 0x000fe40007ffe0ff */
[----:B------:R-:W-:-:S02]  /*0df0*/  LEA.HI.SX32 R25, R25, R22, 0x1b ;  /* 0x0000001619197211 */ /* 0x000fc400078fdaff */
[-C--:B------:R-:W-:Y:S01]  /*0e00*/  LEA.HI.SX32 R5, R5, R22.reuse, 0x1b ;  /* 0x0000001605057211 */ /* 0x080fe200078fdaff */
[----:B------:R-:W-:Y:S01]  /*0e10*/  IMAD.SHL.U32 R66, R23, 0x2, RZ ;  /* 0x0000000217427824 */ /* 0x000fe200078e00ff */
[C---:B------:R-:W-:Y:S02]  /*0e20*/  IADD3 R35, R22.reuse, 0xe0, RZ ;  /* 0x000000e016237810 */ /* 0x040fe40007ffe0ff */
[C---:B------:R-:W-:Y:S02]  /*0e30*/  IADD3 R37, R22.reuse, 0x100, RZ ;  /* 0x0000010016257810 */ /* 0x040fe40007ffe0ff */
[-C--:B------:R-:W-:Y:S02]  /*0e40*/  LEA.HI.SX32 R27, R27, R22.reuse, 0x1b ;  /* 0x000000161b1b7211 */ /* 0x080fe400078fdaff */
[----:B------:R-:W-:Y:S01]  /*0e50*/  LEA.HI.SX32 R29, R29, R22, 0x1b ;  /* 0x000000161d1d7211 */ /* 0x000fe200078fdaff */
[----:B------:R-:W-:Y:S01]  /*0e60*/  IMAD.SHL.U32 R64, R5, 0x2, RZ ;  /* 0x0000000205407824 */ /* 0x000fe200078e00ff */
[----:B------:R-:W-:-:S02]  /*0e70*/  IADD3 R39, R22, 0x120, RZ ;  /* 0x0000012016277810 */ /* 0x000fc40007ffe0ff */
[C---:B------:R-:W-:Y:S02]  /*0e80*/  IADD3 R41, R22.reuse, 0x140, RZ ;  /* 0x0000014016297810 */ /* 0x040fe40007ffe0ff */
[-C--:B------:R-:W-:Y:S02]  /*0e90*/  LEA.HI.SX32 R31, R31, R22.reuse, 0x1b ;  /* 0x000000161f1f7211 */ /* 0x080fe400078fdaff */
[----:B------:R-:W-:Y:S02]  /*0ea0*/  LEA.HI.SX32 R33, R33, R22, 0x1b ;  /* 0x0000001621217211 */ /* 0x000fe400078fdaff */
[----:B------:R-:W-:Y:S01]  /*0eb0*/  SHF.L.U32 R65, R25, 0x1, RZ ;  /* 0x0000000119417819 */ /* 0x000fe200000006ff */
[----:B------:R-:W-:Y:S01]  /*0ec0*/  IMAD.SHL.U32 R62, R29, 0x2, RZ ;  /* 0x000000021d3e7824 */ /* 0x000fe200078e00ff */
[C---:B------:R-:W-:Y:S02]  /*0ed0*/  IADD3 R43, R22.reuse, 0x160, RZ ;  /* 0x00000160162b7810 */ /* 0x040fe40007ffe0ff */
[----:B------:R-:W-:-:S02]  /*0ee0*/  IADD3 R45, R22, 0x180, RZ ;  /* 0x00000180162d7810 */ /* 0x000fc40007ffe0ff */
[-C--:B------:R-:W-:Y:S02]  /*0ef0*/  LEA.HI.SX32 R35, R35, R22.reuse, 0x1b ;  /* 0x0000001623237211 */ /* 0x080fe400078fdaff */
[-C--:B------:R-:W-:Y:S02]  /*0f00*/  LEA.HI.SX32 R37, R37, R22.reuse, 0x1b ;  /* 0x0000001625257211 */ /* 0x080fe400078fdaff */
[----:B------:R-:W-:Y:S01]  /*0f10*/  SHF.L.U32 R63, R27, 0x1, RZ ;  /* 0x000000011b3f7819 */ /* 0x000fe200000006ff */
[----:B------:R-:W-:Y:S01]  /*0f20*/  IMAD.SHL.U32 R60, R33, 0x2, RZ ;  /* 0x00000002213c7824 */ /* 0x000fe200078e00ff */
[C---:B------:R-:W-:Y:S02]  /*0f30*/  IADD3 R47, R22.reuse, 0x1a0, RZ ;  /* 0x000001a0162f7810 */ /* 0x040fe40007ffe0ff */
[----:B------:R-:W-:Y:S02]  /*0f40*/  IADD3 R49, R22, 0x1c0, RZ ;  /* 0x000001c016317810 */ /* 0x000fe40007ffe0ff */
[----:B------:R-:W-:-:S02]  /*0f50*/  LEA.HI.SX32 R39, R39, R22, 0x1b ;  /* 0x0000001627277211 */ /* 0x000fc400078fdaff */
[-C--:B------:R-:W-:Y:S02]  /*0f60*/  LEA.HI.SX32 R41, R41, R22.reuse, 0x1b ;  /* 0x0000001629297211 */ /* 0x080fe400078fdaff */
[----:B------:R-:W-:Y:S01]  /*0f70*/  SHF.L.U32 R61, R31, 0x1, RZ ;  /* 0x000000011f3d7819 */ /* 0x000fe200000006ff */
[----:B------:R-:W-:Y:S01]  /*0f80*/  IMAD.SHL.U32 R58, R37, 0x2, RZ ;  /* 0x00000002253a7824 */ /* 0x000fe200078e00ff */
[----:B------:R-:W-:Y:S01]  /*0f90*/  IADD3 R51, R22, 0x1e0, RZ ;  /* 0x000001e016337810 */ /* 0x000fe20007ffe0ff */
[----:B------:R-:W-:Y:S01]  /*0fa0*/  IMAD R4, R3, 0x10, R30 ;  /* 0x0000001003047824 */ /* 0x000fe200078e021e */
[-C--:B------:R-:W-:Y:S02]  /*0fb0*/  LEA.HI.SX32 R43, R43, R22.reuse, 0x1b ;  /* 0x000000162b2b7211 */ /* 0x080fe400078fdaff */
[-C--:B------:R-:W-:Y:S02]  /*0fc0*/  LEA.HI.SX32 R45, R45, R22.reuse, 0x1b ;  /* 0x000000162d2d7211 */ /* 0x080fe400078fdaff */
[----:B------:R-:W-:Y:S01]  /*0fd0*/  SHF.L.U32 R59, R35, 0x1, RZ ;  /* 0x00000001233b7819 */ /* 0x000fe200000006ff */
[----:B------:R-:W-:Y:S01]  /*0fe0*/  IMAD.SHL.U32 R56, R41, 0x2, RZ ;  /* 0x0000000229387824 */ /* 0x000fe200078e00ff */
[----:B------:R-:W-:-:S02]  /*0ff0*/  LEA.HI.SX32 R47, R47, R22, 0x1b ;  /* 0x000000162f2f7211 */ /* 0x000fc400078fdaff */
[-C--:B------:R-:W-:Y:S02]  /*1000*/  LEA.HI.SX32 R49, R49, R22.reuse, 0x1b ;  /* 0x0000001631317211 */ /* 0x080fe400078fdaff */
[----:B------:R-:W-:Y:S01]  /*1010*/  SHF.L.U32 R57, R39, 0x1, RZ ;  /* 0x0000000127397819 */ /* 0x000fe200000006ff */
[----:B------:R-:W-:Y:S01]  /*1020*/  IMAD.SHL.U32 R54, R45, 0x2, RZ ;  /* 0x000000022d367824 */ /* 0x000fe200078e00ff */
[----:B------:R-:W-:Y:S02]  /*1030*/  LEA.HI.SX32 R51, R51, R22, 0x1b ;  /* 0x0000001633337211 */ /* 0x000fe400078fdaff */
[----:B------:R-:W-:Y:S01]  /*1040*/  SHF.L.U32 R55, R43, 0x1, RZ ;  /* 0x000000012b377819 */ /* 0x000fe200000006ff */
[----:B------:R-:W-:Y:S01]  /*1050*/  IMAD.SHL.U32 R52, R49, 0x2, RZ ;  /* 0x0000000231347824 */ /* 0x000fe200078e00ff */
[----:B------:R-:W-:Y:S02]  /*1060*/  SHF.L.U32 R53, R47, 0x1, RZ ;  /* 0x000000012f357819 */ /* 0x000fe400000006ff */
[----:B------:R-:W-:-:S02]  /*1070*/  LEA.HI.SX32 R4, R4, R4, 0x1b ;  /* 0x0000000404047211 */ /* 0x000fc400078fdaff */
[----:B------:R-:W-:Y:S02]  /*1080*/  SHF.L.U32 R50, R51, 0x1, RZ ;  /* 0x0000000133327819 */ /* 0x000fe400000006ff */
[----:B------:R-:W-:Y:S02]  /*1090*/  SHF.L.U32 R4, R4, 0x1, RZ ;  /* 0x0000000104047819 */ /* 0x000fe400000006ff */
[----:B------:R-:W-:Y:S02]  /*10a0*/  ISETP.GE.AND P0, PT, R24, UR23, PT ;  /* 0x0000001718007c0c */ /* 0x000fe4000bf06270 */
[----:B------:R-:W-:Y:S02]  /*10b0*/  ISETP.GE.AND P6, PT, R26, UR23, PT ;  /* 0x000000171a007c0c */ /* 0x000fe4000bfc6270 */
[----:B------:R-:W-:Y:S02]  /*10c0*/  ISETP.GE.AND P3, PT, R28, UR23, PT ;  /* 0x000000171c007c0c */ /* 0x000fe4000bf66270 */
[----:B------:R-:W-:-:S02]  /*10d0*/  PRMT R5, RZ, 0x7610, R5 ;  /* 0x00007610ff057816 */ /* 0x000fc40000000005 */
        /* <DEDUP_REMOVED lines=35> */
[----:B0-----:R-:W-:Y:S01]  /*1310*/  MOV R6, UR8 ;  /* 0x0000000800067c02 */ /* 0x001fe20008000f00 */
[----:B-1----:R-:W-:Y:S01]  /*1320*/  IMAD.U32 R7, RZ, RZ, UR9 ;  /* 0x00000009ff077e24 */ /* 0x002fe2000f8e00ff */
[----:B--2---:R-:W-:-:S02]  /*1330*/  PRMT R8, RZ, 0x7610, R8 ;  /* 0x00007610ff087816 */ /* 0x004fc40000000008 */
[----:B---3--:R-:W-:Y:S01]  /*1340*/  PRMT R11, RZ, 0x7610, R11 ;  /* 0x00007610ff0b7816 */ /* 0x008fe2000000000b */
[----:B------:R-:W-:Y:S01]  /*1350*/  IMAD.WIDE R6, R67, 0x2, R6 ;  /* 0x0000000243067825 */ /* 0x000fe200078e0206 */
[----:B------:R-:W-:Y:S01]  /*1360*/  BAR.SYNC.DEFER_BLOCKING 0x0 ;  /* 0x0000000000007b1d */ /* 0x000fe20000010000 */
[----:B------:R-:W-:Y:S02]  /*1370*/  PRMT R9, RZ, 0x7610, R9 ;  /* 0x00007610ff097816 */ /* 0x000fe40000000009 */
[----:B------:R-:W-:Y:S02]  /*1380*/  PRMT R10, RZ, 0x7610, R10 ;  /* 0x00007610ff0a7816 */ /* 0x000fe4000000000a */
[----:B----4-:R-:W-:Y:S02]  /*1390*/  PRMT R12, RZ, 0x7610, R12 ;  /* 0x00007610ff0c7816 */ /* 0x010fe4000000000c */
[----:B-----5:R-:W-:Y:S02]  /*13a0*/  PRMT R13, RZ, 0x7610, R13 ;  /* 0x00007610ff0d7816 */ /* 0x020fe4000000000d */
[----:B------:R-:W-:-:S02]  /*13b0*/  PRMT R14, RZ, 0x7610, R14 ;  /* 0x00007610ff0e7816 */ /* 0x000fc4000000000e */
        /* <DEDUP_REMOVED lines=118> */
[----:B------:R-:W-:-:S04]  /*1b20*/  @P4 IMAD.MOV.U32 R37, RZ, RZ, 0x7f800000 ;  /* 0x7f800000ff254424 */ /* 0x000fc800078e00ff */
[C---:B------:R-:W-:Y:S01]  /*1b30*/  @P4 FFMA.FTZ R5, R42.reuse, R37, +INF ;  /* 0x7f8000002a054423 */ /* 0x040fe20000010025 */
[----:B------:R-:W-:-:S04]  /*1b40*/  FSETP.NEU.FTZ.AND P4, PT, R42, RZ, PT ;  /* 0x000000ff2a00720b */ /* 0x000fc80003f9d000 */
[----:B------:R-:W-:-:S04]  /*1b50*/  FSEL R5, R5, -RZ, P4 ;  /* 0x800000ff05057208 */ /* 0x000fc80002000000 */
.L_x_315:
[----:B------:R-:W-:Y:S05]  /*1b60*/  BSYNC B0 ;  /* 0x0000000000007941 */ /* 0x000fea0003800000 */
.L_x_314:
        /* <DEDUP_REMOVED lines=36> */
.L_x_317:
[----:B------:R-:W-:Y:S05]  /*1db0*/  BSYNC B0 ;  /* 0x0000000000007941 */ /* 0x000fea0003800000 */
.L_x_316:
        /* <DEDUP_REMOVED lines=15> */
[----:B------:R-:W-:Y:S01]  /*1eb0*/  IADD3 R39, -R37, 0x40800000, RZ ;  /* 0x4080000025277810 */ /* 0x000fe20007ffe1ff */
[----:B------:R-:W-:Y:S02]  /*1ec0*/  IMAD.IADD R38, R40, 0x1, -R37 ;  /* 0x0000000128267824 */ /* 0x000fe400078e0a25 */
[----:B------:R-:W0:Y:S02]  /*1ed0*/  I2F R37, R37 ;  /* 0x0000002500257306 */ /* 0x000e240000201400 */
        /* <DEDUP_REMOVED lines=20> */
.L_x_319:
[----:B------:R-:W-:Y:S05]  /*2020*/  BSYNC B0 ;  /* 0x0000000000007941 */ /* 0x000fea0003800000 */
.L_x_318:
        /* <DEDUP_REMOVED lines=36> */
.L_x_321:
[----:B------:R-:W-:Y:S05]  /*2270*/  BSYNC B0 ;  /* 0x0000000000007941 */ /* 0x000fea0003800000 */
.L_x_320:
        /* <DEDUP_REMOVED lines=38> */
.L_x_323:
[----:B------:R-:W-:Y:S05]  /*24e0*/  BSYNC B0 ;  /* 0x0000000000007941 */ /* 0x000fea0003800000 */
.L_x_322:
        /* <DEDUP_REMOVED lines=36> */
.L_x_325:
[----:B------:R-:W-:Y:S05]  /*2730*/  BSYNC B0 ;  /* 0x0000000000007941 */ /* 0x000fea0003800000 */
.L_x_324:
        /* <DEDUP_REMOVED lines=38> */
.L_x_327:
[----:B------:R-:W-:Y:S05]  /*29a0*/  BSYNC B0 ;  /* 0x0000000000007941 */ /* 0x000fea0003800000 */
.L_x_326:
        /* <DEDUP_REMOVED lines=37> */
.L_x_329:
[----:B------:R-:W-:Y:S05]  /*2c00*/  BSYNC B0 ;  /* 0x0000000000007941 */ /* 0x000fea0003800000 */
.L_x_328:
        /* <DEDUP_REMOVED lines=42> */
.L_x_331:
[----:B------:R-:W-:Y:S05]  /*2eb0*/  BSYNC B0 ;  /* 0x0000000000007941 */ /* 0x000fea0003800000 */
.L_x_330:
        /* <DEDUP_REMOVED lines=40> */
.L_x_333:
[----:B------:R-:W-:Y:S05]  /*3140*/  BSYNC B0 ;  /* 0x0000000000007941 */ /* 0x000fea0003800000 */
.L_x_332:
        /* <DEDUP_REMOVED lines=46> */
.L_x_335:
[----:B------:R-:W-:Y:S05]  /*3430*/  BSYNC B0 ;  /* 0x0000000000007941 */ /* 0x000fea0003800000 */
.L_x_334:
        /* <DEDUP_REMOVED lines=33> */
.L_x_337:
[----:B------:R-:W-:Y:S05]  /*3650*/  BSYNC B0 ;  /* 0x0000000000007941 */ /* 0x000fea0003800000 */
.L_x_336:
[----:B------:R-:W-:Y:S01]  /*3660*/  BSSY B0, `(.L_x_338) ;  /* 0x0000021000007945 */ /* 0x000fe20003800000 */
        /* <DEDUP_REMOVED lines=32> */
.L_x_339:
[----:B------:R-:W-:Y:S05]  /*3870*/  BSYNC B0 ;  /* 0x0000000000007941 */ /* 0x000fea0003800000 */
.L_x_338:
        /* <DEDUP_REMOVED lines=33> */
.L_x_341:
[----:B------:R-:W-:Y:S05]  /*3a90*/  BSYNC B0 ;  /* 0x0000000000007941 */ /* 0x000fea0003800000 */
.L_x_340:
        /* <DEDUP_REMOVED lines=33> */
.L_x_343:
[----:B------:R-:W-:Y:S05]  /*3cb0*/  BSYNC B0 ;  /* 0x0000000000007941 */ /* 0x000fea0003800000 */
.L_x_342:
        /* <DEDUP_REMOVED lines=33> */
.L_x_345:
[----:B------:R-:W-:Y:S05]  /*3ed0*/  BSYNC B0 ;  /* 0x0000000000007941 */ /* 0x000fea0003800000 */
.L_x_344:
        /* <DEDUP_REMOVED lines=42> */
.L_x_352:
        /* <DEDUP_REMOVED lines=158> */
[----:B------:R-:W-:Y:S01]  /*4b60*/  IMAD.U32 R73, RZ, RZ, UR16 ;  /* 0x00000010ff497e24 */ /* 0x000fe2000f8e00ff */
[----:B------:R-:W-:Y:S01]  /*4b70*/  UIMAD UR17, UR7, UR25, UR17 ;  /* 0x00000019071172a4 */ /* 0x000fe2000f8e0211 */
[----:B------:R-:W-:-:S04]  /*4b80*/  IMAD.WIDE.U32 R40, R51, c[0x0][0x1c0], R40 ;  /* 0x0000700033287a25 */ /* 0x000fc800078e0028 */
[----:B0-----:R-:W-:Y:S01]  /*4b90*/  IMAD.WIDE.U32 R42, R0, c[0x0][0x180], RZ ;  /* 0x00006000002a7a25 */ /* 0x001fe200078e00ff */
[----:B-1----:R-:W-:-:S03]  /*4ba0*/  SHF.L.U32 R48, R163, 0x5, RZ ;  /* 0x00000005a3307819 */ /* 0x002fc600000006ff */
[----:B------:R-:W-:Y:S01]  /*4bb0*/  IMAD R73, R0, c[0x0][0x184], R73 ;  /* 0x0000610000497a24 */ /* 0x000fe200078e0249 */
[----:B------:R-:W-:Y:S02]  /*4bc0*/  LOP3.LUT R48, R48, 0xfffffc00, RZ, 0xc0, !PT ;  /* 0xfffffc0030307812 */ /* 0x000fe400078ec0ff */
[----:B------:R-:W-:Y:S02]  /*4bd0*/  IADD3 R51, R41, UR17, RZ ;  /* 0x0000001129337c10 */ /* 0x000fe4000fffe0ff */
[----:B------:R-:W-:Y:S02]  /*4be0*/  IADD3 R112, R48, R3, RZ ;  /* 0x0000000330707210 */ /* 0x000fe40007ffe0ff */
[----:B------:R-:W-:Y:S01]  /*4bf0*/  LEA R50, P1, R40, UR11, 0x1 ;  /* 0x0000000b28327c11 */ /* 0x000fe2000f8208ff */
[----:B------:R-:W-:Y:S01]  /*4c00*/  IMAD.IADD R41, R43, 0x1, R73 ;  /* 0x000000012b297824 */ /* 0x000fe200078e0249 */
[----:B------:R-:W-:Y:S01]  /*4c10*/  IADD3 R73, R112, 0x20, RZ ;  /* 0x0000002070497810 */ /* 0x000fe20007ffe0ff */
[----:B------:R-:W-:Y:S01]  /*4c20*/  ULDC.64 UR16, c[0x0][0x188] ;  /* 0x0000620000107ab9 */ /* 0x000fe20000000a00 */
[----:B------:R-:W-:-:S02]  /*4c30*/  LEA.HI.X R51, R40, UR15, R51, 0x1, P1 ;  /* 0x0000000f28337c11 */ /* 0x000fc400088f0c33 */
[----:B------:R-:W-:Y:S02]  /*4c40*/  MOV R81, UR7 ;  /* 0x0000000700517c02 */ /* 0x000fe40008000f00 */
[----:B------:R-:W-:Y:S02]  /*4c50*/  MOV R40, R42 ;  /* 0x0000002a00287202 */ /* 0x000fe40000000f00 */
[CC--:B------:R-:W-:Y:S02]  /*4c60*/  LEA.HI.SX32 R99, R112.reuse, R112.reuse, 0x1b ;  /* 0x0000007070637211 */ /* 0x0c0fe400078fdaff */
[----:B------:R-:W-:Y:S01]  /*4c70*/  LEA.HI.SX32 R73, R73, R112, 0x1b ;  /* 0x0000007049497211 */ /* 0x000fe200078fdaff */
[----:B------:R-:W-:Y:S01]  /*4c80*/  IMAD.WIDE.U32 R40, R81, c[0x0][0x188], R40 ;  /* 0x0000620051287a25 */ /* 0x000fe200078e0028 */
[C---:B------:R-:W-:Y:S02]  /*4c90*/  IADD3 R137, R112.reuse, 0x40, RZ ;  /* 0x0000004070897810 */ /* 0x040fe40007ffe0ff */
[C---:B------:R-:W-:Y:S01]  /*4ca0*/  IADD3 R135, R112.reuse, 0x60, RZ ;  /* 0x0000006070877810 */ /* 0x040fe20007ffe0ff */
[----:B------:R-:W-:Y:S01]  /*4cb0*/  IMAD.SHL.U32 R99, R99, 0x2, RZ ;  /* 0x0000000263637824 */ /* 0x000fe200078e00ff */
[----:B------:R-:W-:-:S02]  /*4cc0*/  IADD3 R81, R112, 0x80, RZ ;  /* 0x0000008070517810 */ /* 0x000fc40007ffe0ff */
[----:B------:R-:W-:Y:S02]  /*4cd0*/  SHF.L.U32 R73, R73, 0x1, RZ ;  /* 0x0000000149497819 */ /* 0x000fe400000006ff */
[C---:B------:R-:W-:Y:S02]  /*4ce0*/  IADD3 R82, R112.reuse, 0xa0, RZ ;  /* 0x000000a070527810 */ /* 0x040fe40007ffe0ff */
[----:B------:R-:W-:Y:S02]  /*4cf0*/  IADD3 R85, R112, 0xc0, RZ ;  /* 0x000000c070557810 */ /* 0x000fe40007ffe0ff */
[-C--:B------:R-:W-:Y:S02]  /*4d00*/  LEA.HI.SX32 R137, R137, R112.reuse, 0x1b ;  /* 0x0000007089897211 */ /* 0x080fe400078fdaff */
[-C--:B------:R-:W-:Y:S02]  /*4d10*/  LEA.HI.SX32 R135, R135, R112.reuse, 0x1b ;  /* 0x0000007087877211 */ /* 0x080fe400078fdaff */
[----:B------:R-:W-:-:S02]  /*4d20*/  LEA.HI.SX32 R81, R81, R112, 0x1b ;  /* 0x0000007051517211 */ /* 0x000fc400078fdaff */
[-C--:B------:R-:W-:Y:S02]  /*4d30*/  LEA.HI.SX32 R82, R82, R112.reuse, 0x1b ;  /* 0x0000007052527211 */ /* 0x080fe400078fdaff */
[----:B------:R-:W-:Y:S02]  /*4d40*/  LEA.HI.SX32 R85, R85, R112, 0x1b ;  /* 0x0000007055557211 */ /* 0x000fe400078fdaff */
[C---:B------:R-:W-:Y:S02]  /*4d50*/  IADD3 R134, R112.reuse, 0xe0, RZ ;  /* 0x000000e070867810 */ /* 0x040fe40007ffe0ff */
[----:B------:R-:W-:Y:S01]  /*4d60*/  SHF.L.U32 R81, R81, 0x1, RZ ;  /* 0x0000000151517819 */ /* 0x000fe200000006ff */
[----:B------:R-:W-:Y:S01]  /*4d70*/  IMAD.SHL.U32 R85, R85, 0x2, RZ ;  /* 0x0000000255557824 */ /* 0x000fe200078e00ff */
[C---:B------:R-:W-:Y:S02]  /*4d80*/  IADD3 R132, R112.reuse, 0x100, RZ ;  /* 0x0000010070847810 */ /* 0x040fe40007ffe0ff */
[----:B------:R-:W-:-:S02]  /*4d90*/  IADD3 R130, R112, 0x120, RZ ;  /* 0x0000012070827810 */ /* 0x000fc40007ffe0ff */
[----:B------:R-:W-:Y:S02]  /*4da0*/  SHF.L.U32 R82, R82, 0x1, RZ ;  /* 0x0000000152527819 */ /* 0x000fe400000006ff */
[C---:B------:R-:W-:Y:S02]  /*4db0*/  IADD3 R128, R112.reuse, 0x140, RZ ;  /* 0x0000014070807810 */ /* 0x040fe40007ffe0ff */
[C---:B------:R-:W-:Y:S02]  /*4dc0*/  IADD3 R151, R112.reuse, 0x160, RZ ;  /* 0x0000016070977810 */ /* 0x040fe40007ffe0ff */
[----:B------:R-:W-:Y:S02]  /*4dd0*/  IADD3 R139, R112, 0x180, RZ ;  /* 0x00000180708b7810 */ /* 0x000fe40007ffe0ff */
[-C--:B------:R-:W-:Y:S02]  /*4de0*/  LEA.HI.SX32 R134, R134, R112.reuse, 0x1b ;  /* 0x0000007086867211 */ /* 0x080fe400078fdaff */
[----:B------:R-:W-:-:S02]  /*4df0*/  LEA.HI.SX32 R132, R132, R112, 0x1b ;  /* 0x0000007084847211 */ /* 0x000fc400078fdaff */
[-C--:B------:R-:W-:Y:S02]  /*4e00*/  LEA.HI.SX32 R130, R130, R112.reuse, 0x1b ;  /* 0x0000007082827211 */ /* 0x080fe400078fdaff */
[C---:B------:R-:W-:Y:S02]  /*4e10*/  IADD3 R153, R112.reuse, 0x1a0, RZ ;  /* 0x000001a070997810 */ /* 0x040fe40007ffe0ff */
[C---:B------:R-:W-:Y:S02]  /*4e20*/  IADD3 R150, R112.reuse, 0x1c0, RZ ;  /* 0x000001c070967810 */ /* 0x040fe40007ffe0ff */
[----:B------:R-:W-:Y:S02]  /*4e30*/  IADD3 R149, R112, 0x1e0, RZ ;  /* 0x000001e070957810 */ /* 0x000fe40007ffe0ff */
[-C--:B------:R-:W-:Y:S02]  /*4e40*/  LEA.HI.SX32 R128, R128, R112.reuse, 0x1b ;  /* 0x0000007080807211 */ /* 0x080fe400078fdaff */
[----:B------:R-:W-:-:S02]  /*4e50*/  LEA.HI.SX32 R151, R151, R112, 0x1b ;  /* 0x0000007097977211 */ /* 0x000fc400078fdaff */
        /* <DEDUP_REMOVED lines=9> */
[----:B0-----:R-:W-:-:S03]  /*4ef0*/  SHF.L.U32 R63, R132, 0x1, RZ ;  /* 0x00000001843f7819 */ /* 0x001fc600000006ff */
[----:B------:R0:W-:Y:S01]  /*4f00*/  STS.U16 [R82+0x140], R93 ;  /* 0x0001405d52007388 */ /* 0x0001e20000000400 */
[-C--:B------:R-:W-:Y:S02]  /*4f10*/  LEA.HI.SX32 R153, R153, R112.reuse, 0x1b ;  /* 0x0000007099997211 */ /* 0x080fe400078fdaff */
[-C--:B------:R-:W-:Y:S01]  /*4f20*/  LEA.HI.SX32 R150, R150, R112.reuse, 0x1b ;  /* 0x0000007096967211 */ /* 0x080fe200078fdaff */
[----:B------:R1:W-:Y:S01]  /*4f30*/  STS.U16 [R85+0x180], R89 ;  /* 0x0001805955007388 */ /* 0x0003e20000000400 */
[-C--:B------:R-:W-:Y:S01]  /*4f40*/  LEA.HI.SX32 R149, R149, R112.reuse, 0x1b ;  /* 0x0000007095957211 */ /* 0x080fe200078fdaff */
[----:B0-----:R-:W-:Y:S01]  /*4f50*/  IMAD.SHL.U32 R93, R130, 0x2, RZ ;  /* 0x00000002825d7824 */ /* 0x001fe200078e00ff */
[----:B------:R-:W-:Y:S01]  /*4f60*/  SHF.L.U32 R65, R128, 0x1, RZ ;  /* 0x0000000180417819 */ /* 0x000fe200000006ff */
[----:B------:R-:W-:Y:S01]  /*4f70*/  IMAD.SHL.U32 R139, R139, 0x2, RZ ;  /* 0x000000028b8b7824 */ /* 0x000fe200078e00ff */
[----:B------:R-:W-:Y:S02]  /*4f80*/  SHF.L.U32 R151, R151, 0x1, RZ ;  /* 0x0000000197977819 */ /* 0x000fe400000006ff */
[----:B-1----:R-:W-:Y:S01]  /*4f90*/  SHF.L.U32 R89, R134, 0x1, RZ ;  /* 0x0000000186597819 */ /* 0x002fe200000006ff */
[----:B------:R-:W-:Y:S01]  /*4fa0*/  UIMAD UR16, UR22, UR16, URZ ;  /* 0x00000010161072a4 */ /* 0x000fe2000f8e023f */
[----:B------:R-:W-:-:S02]  /*4fb0*/  LEA.HI.SX32 R147, R147, R112, 0x1b ;  /* 0x0000007093937211 */ /* 0x000fc400078fdaff */
[----:B------:R-:W-:Y:S01]  /*4fc0*/  SHF.L.U32 R153, R153, 0x1, RZ ;  /* 0x0000000199997819 */ /* 0x000fe200000006ff */
[----:B------:R-:W-:Y:S01]  /*4fd0*/  STS.U16 [R89+0x1c0], R119 ;  /* 0x0001c07759007388 */ /* 0x000fe20000000400 */
[C---:B------:R-:W-:Y:S01]  /*4fe0*/  IADD3 R126, R112.reuse, 0x220, RZ ;  /* 0x00000220707e7810 */ /* 0x040fe20007ffe0ff */
[----:B------:R-:W-:Y:S01]  /*4ff0*/  IMAD.SHL.U32 R149, R149, 0x2, RZ ;  /* 0x0000000295957824 */ /* 0x000fe200078e00ff */
[----:B------:R-:W-:Y:S01]  /*5000*/  IADD3 R144, R112, 0x240, RZ ;  /* 0x0000024070907810 */ /* 0x000fe20007ffe0ff */
[----:B------:R0:W-:Y:S01]  /*5010*/  STS.U16 [R63+0x200], R120 ;  /* 0x000200783f007388 */ /* 0x0001e20000000400 */
[----:B------:R-:W-:-:S03]  /*5020*/  SHF.L.U32 R150, R150, 0x1, RZ ;  /* 0x0000000196967819 */ /* 0x000fc600000006ff */
[----:B------:R-:W-:Y:S01]  /*5030*/  STS.U16 [R93+0x240], R121 ;  /* 0x000240795d007388 */ /* 0x000fe20000000400 */
[C---:B------:R-:W-:Y:S01]  /*5040*/  IADD3 R142, R112.reuse, 0x260, RZ ;  /* 0x00000260708e7810 */ /* 0x040fe20007ffe0ff */
[----:B------:R-:W-:Y:S01]  /*5050*/  UIMAD UR16, UR7, UR17, UR16 ;  /* 0x00000011071072a4 */ /* 0x000fe2000f8e0210 */
[----:B------:R-:W-:Y:S01]  /*5060*/  SHF.L.U32 R147, R147, 0x1, RZ ;  /* 0x0000000193937819 */ /* 0x000fe200000006ff */
[----:B------:R-:W-:Y:S01]  /*5070*/  STS.U16 [R65+0x280], R122 ;  /* 0x0002807a41007388 */ /* 0x000fe20000000400 */
[C---:B------:R-:W-:Y:S02]  /*5080*/  IADD3 R124, R112.reuse, 0x280, RZ ;  /* 0x00000280707c7810 */ /* 0x040fe40007ffe0ff */
[----:B------:R-:W-:Y:S01]  /*5090*/  IADD3 R138, R112, 0x2a0, RZ ;  /* 0x000002a0708a7810 */ /* 0x000fe20007ffe0ff */
[----:B------:R-:W-:Y:S01]  /*50a0*/  STS.U16 [R151+0x2c0], R123 ;  /* 0x0002c07b97007388 */ /* 0x000fe20000000400 */
[-C--:B------:R-:W-:Y:S02]  /*50b0*/  LEA.HI.SX32 R126, R126, R112.reuse, 0x1b ;  /* 0x000000707e7e7211 */ /* 0x080fe400078fdaff */
[----:B------:R-:W-:Y:S01]  /*50c0*/  LEA.HI.SX32 R144, R144, R112, 0x1b ;  /* 0x0000007090907211 */ /* 0x000fe200078fdaff */
[----:B------:R-:W-:Y:S01]  /*50d0*/  STS.U16 [R139+0x300], R44 ;  /* 0x0003002c8b007388 */ /* 0x000fe20000000400 */
[----:B------:R-:W-:-:S02]  /*50e0*/  IADD3 R136, R112, 0x2c0, RZ ;  /* 0x000002c070887810 */ /* 0x000fc40007ffe0ff */
[C---:B------:R-:W-:Y:S01]  /*50f0*/  IADD3 R118, R112.reuse, 0x2e0, RZ ;  /* 0x000002e070767810 */ /* 0x040fe20007ffe0ff */
[----:B0-----:R-:W2:Y:S01]  /*5100*/  LDL R120, [R1] ;  /* 0x0000000001787983 */ /* 0x001ea20000100800 */
[----:B------:R-:W-:-:S03]  /*5110*/  IADD3 R133, R112, 0x300, RZ ;  /* 0x0000030070857810 */ /* 0x000fc60007ffe0ff */
[----:B------:R-:W-:Y:S01]  /*5120*/  STS.U16 [R153+0x340], R117 ;  /* 0x0003407599007388 */ /* 0x000fe20000000400 */
[----:B------:R-:W-:-:S03]  /*5130*/  LEA.HI.SX32 R142, R142, R112, 0x1b ;  /* 0x000000708e8e7211 */ /* 0x000fc600078fdaff */
[----:B------:R-:W-:Y:S01]  /*5140*/  STS.U16 [R150+0x380], R116 ;  /* 0x0003807496007388 */ /* 0x000fe20000000400 */
[-C--:B------:R-:W-:Y:S02]  /*5150*/  LEA.HI.SX32 R124, R124, R112.reuse, 0x1b ;  /* 0x000000707c7c7211 */ /* 0x080fe400078fdaff */
[-C--:B------:R-:W-:Y:S01]  /*5160*/  LEA.HI.SX32 R138, R138, R112.reuse, 0x1b ;  /* 0x000000708a8a7211 */ /* 0x080fe200078fdaff */
[----:B------:R-:W-:Y:S01]  /*5170*/  STS.U16 [R149+0x3c0], R115 ;  /* 0x0003c07395007388 */ /* 0x000fe20000000400 */
[----:B------:R-:W-:Y:S01]  /*5180*/  IADD3 R131, R112, 0x320, RZ ;  /* 0x0000032070837810 */ /* 0x000fe20007ffe0ff */
[----:B------:R-:W-:Y:S02]  /*5190*/  IMAD.SHL.U32 R144, R144, 0x2, RZ ;  /* 0x0000000290907824 */ /* 0x000fe400078e00ff */
[----:B------:R0:W-:Y:S01]  /*51a0*/  STS.U16 [R147+0x400], R46 ;  /* 0x0004002e93007388 */ /* 0x0001e20000000400 */
[----:B------:R-:W-:Y:S02]  /*51b0*/  IADD3 R129, R112, 0x340, RZ ;  /* 0x0000034070817810 */ /* 0x000fe40007ffe0ff */
[----:B------:R-:W-:-:S02]  /*51c0*/  LEA.HI.SX32 R136, R136, R112, 0x1b ;  /* 0x0000007088887211 */ /* 0x000fc400078fdaff */
[----:B------:R-:W-:Y:S02]  /*51d0*/  IADD3 R43, R41, UR16, RZ ;  /* 0x00000010292b7c10 */ /* 0x000fe4000fffe0ff */
[----:B------:R-:W-:Y:S02]  /*51e0*/  LEA R42, P1, R40, c[0x0][0x220], 0x3 ;  /* 0x00008800282a7a11 */ /* 0x000fe400078218ff */
[----:B0-----:R-:W-:Y:S02]  /*51f0*/  SHF.L.U32 R46, R126, 0x1, RZ ;  /* 0x000000017e2e7819 */ /* 0x001fe400000006ff */
[-C--:B------:R-:W-:Y:S02]  /*5200*/  LEA.HI.SX32 R118, R118, R112.reuse, 0x1b ;  /* 0x0000007076767211 */ /* 0x080fe400078fdaff */
[----:B------:R-:W-:Y:S02]  /*5210*/  LEA.HI.SX32 R133, R133, R112, 0x1b ;  /* 0x0000007085857211 */ /* 0x000fe400078fdaff */
[----:B------:R-:W-:Y:S01]  /*5220*/  SHF.L.U32 R142, R142, 0x1, RZ ;  /* 0x000000018e8e7819 */ /* 0x000fe200000006ff */
[----:B------:R-:W-:Y:S01]  /*5230*/  IMAD.SHL.U32 R138, R138, 0x2, RZ ;  /* 0x000000028a8a7824 */ /* 0x000fe200078e00ff */
[----:B------:R-:W-:-:S02]  /*5240*/  IADD3 R127, R112, 0x360, RZ ;  /* 0x00000360707f7810 */ /* 0x000fc40007ffe0ff */
[----:B------:R-:W-:Y:S01]  /*5250*/  SHF.L.U32 R44, R124, 0x1, RZ ;  /* 0x000000017c2c7819 */ /* 0x000fe200000006ff */
[----:B------:R-:W-:Y:S01]  /*5260*/  STS.U16 [R46+0x440], R107 ;  /* 0x0004406b2e007388 */ /* 0x000fe20000000400 */
[-C--:B------:R-:W-:Y:S02]  /*5270*/  LEA.HI.SX32 R131, R131, R112.reuse, 0x1b ;  /* 0x0000007083837211 */ /* 0x080fe400078fdaff */
[----:B------:R-:W-:Y:S01]  /*5280*/  LEA.HI.SX32 R129, R129, R112, 0x1b ;  /* 0x0000007081817211 */ /* 0x000fe200078fdaff */
[----:B------:R-:W-:Y:S01]  /*5290*/  STS.U16 [R144+0x480], R108 ;  /* 0x0004806c90007388 */ /* 0x000fe20000000400 */
[----:B------:R-:W-:Y:S02]  /*52a0*/  LEA.HI.X R43, R40, c[0x0][0x224], R43, 0x3, P1 ;  /* 0x00008900282b7a11 */ /* 0x000fe400008f1c2b */
[----:B------:R-:W-:Y:S01]  /*52b0*/  SHF.L.U32 R136, R136, 0x1, RZ ;  /* 0x0000000188887819 */ /* 0x000fe200000006ff */
[----:B------:R-:W-:Y:S01]  /*52c0*/  STS.U16 [R142+0x4c0], R109 ;  /* 0x0004c06d8e007388 */ /* 0x000fe20000000400 */
[----:B------:R-:W-:Y:S01]  /*52d0*/  IADD3 R114, R112, 0x380, RZ ;  /* 0x0000038070727810 */ /* 0x000fe20007ffe0ff */
[----:B------:R-:W-:Y:S01]  /*52e0*/  IMAD.SHL.U32 R133, R133, 0x2, RZ ;  /* 0x0000000285857824 */ /* 0x000fe200078e00ff */
[----:B------:R-:W-:Y:S01]  /*52f0*/  SHF.L.U32 R40, R118, 0x1, RZ ;  /* 0x0000000176287819 */ /* 0x000fe200000006ff */
[----:B------:R-:W-:Y:S01]  /*5300*/  STS.U16 [R44+0x500], R110 ;  /* 0x0005006e2c007388 */ /* 0x000fe20000000400 */
[----:B------:R-:W-:-:S02]  /*5310*/  IADD3 R113, R112, 0x3a0, RZ ;  /* 0x000003a070717810 */ /* 0x000fc40007ffe0ff */
[C---:B------:R-:W-:Y:S02]  /*5320*/  IADD3 R141, R112.reuse, 0x3c0, RZ ;  /* 0x000003c0708d7810 */ /* 0x040fe40007ffe0ff */
[-C--:B------:R-:W-:Y:S01]  /*5330*/  LEA.HI.SX32 R127, R127, R112.reuse, 0x1b ;  /* 0x000000707f7f7211 */ /* 0x080fe200078fdaff */
[----:B------:R-:W-:Y:S01]  /*5340*/  STS.U16 [R138+0x540], R111 ;  /* 0x0005406f8a007388 */ /* 0x000fe20000000400 */
[----:B------:R-:W-:Y:S02]  /*5350*/  SHF.L.U32 R131, R131, 0x1, RZ ;  /* 0x0000000183837819 */ /* 0x000fe400000006ff */
[----:B------:R-:W-:Y:S01]  /*5360*/  IADD3 R140, R112, 0x3e0, RZ ;  /* 0x000003e0708c7810 */ /* 0x000fe20007ffe0ff */
        /* <DEDUP_REMOVED lines=8> */
[----:B------:R-:W-:-:S03]  /*53f0*/  LEA.HI.SX32 R112, R140, R112, 0x1b ;  /* 0x000000708c707211 */ /* 0x000fc600078fdaff */
[----:B------:R-:W-:Y:S01]  /*5400*/  IMAD.SHL.U32 R41, R41, 0x2, RZ ;  /* 0x0000000229297824 */ /* 0x000fe200078e00ff */
[----:B------:R-:W3:Y:S04]  /*5410*/  LDG.E.64 R42, [R42.64] ;  /* 0x000000122a2a7981 */ /* 0x000ee8000c1e1b00 */
[----:B------:R1:W-:Y:S01]  /*5420*/  STS.U16 [R131+0x640], R55 ;  /* 0x0006403783007388 */ /* 0x0003e20000000400 */
[----:B0-----:R-:W-:-:S03]  /*5430*/  SHF.L.U32 R49, R112, 0x1, RZ ;  /* 0x0000000170317819 */ /* 0x001fc600000006ff */
        /* <DEDUP_REMOVED lines=29> */
[----:B------:R1:W2:Y:S01]  /*5610*/  @!P0 LDG.E.U16 R86, [R50.64+0x180] ;  /* 0x0001801232568981 */ /* 0x0002a2000c1e1500 */
        /* <DEDUP_REMOVED lines=55> */
[----:B------:R-:W-:-:S02]  /*5990*/  ISETP.GE.AND P3, PT, R64, UR26, PT ;  /* 0x0000001a40007c0c */ /* 0x000fc4000bf66270 */
[----:B------:R-:W-:Y:S01]  /*59a0*/  LEA R48, R3, R48, 0x5 ;  /* 0x0000003003307211 */ /* 0x000fe200078e28ff */
[----:B------:R1:W4:Y:S01]  /*59b0*/  @!P4 LDG.E.U16 R135, [R50.64+0x580] ;  /* 0x000580123287c981 */ /* 0x000322000c1e1500 */
[----:B------:R-:W-:-:S03]  /*59c0*/  ISETP.GE.AND P4, PT, R52, UR26, PT ;  /* 0x0000001a34007c0c */ /* 0x000fc6000bf86270 */
[----:B------:R1:W4:Y:S01]  /*59d0*/  @!P5 LDG.E.U16 R134, [R50.64+0x5c0] ;  /* 0x0005c0123286d981 */ /* 0x000322000c1e1500 */
[----:B------:R-:W-:-:S03]  /*59e0*/  ISETP.GE.AND P5, PT, R54, UR26, PT ;  /* 0x0000001a36007c0c */ /* 0x000fc6000bfa6270 */
[----:B------:R1:W4:Y:S01]  /*59f0*/  @!P6 LDG.E.U16 R132, [R50.64+0x600] ;  /* 0x000600123284e981 */ /* 0x000322000c1e1500 */
[----:B------:R-:W-:Y:S02]  /*5a00*/  ISETP.GE.AND P6, PT, R62, UR26, PT ;  /* 0x0000001a3e007c0c */ /* 0x000fe4000bfc6270 */
[----:B------:R-:W-:Y:S02]  /*5a10*/  LEA.HI.SX32 R158, R48, R48, 0x1b ;  /* 0x00000030309e7211 */ /* 0x000fe400078fdaff */
[----:B------:R-:W-:Y:S02]  /*5a20*/  PRMT R130, RZ, 0x7610, R130 ;  /* 0x00007610ff827816 */ /* 0x000fe40000000082 */
[----:B------:R-:W-:Y:S02]  /*5a30*/  PRMT R128, RZ, 0x7610, R128 ;  /* 0x00007610ff807816 */ /* 0x000fe40000000080 */
[----:B------:R-:W-:Y:S02]  /*5a40*/  PRMT R126, RZ, 0x7610, R126 ;  /* 0x00007610ff7e7816 */ /* 0x000fe4000000007e */
[----:B------:R-:W-:-:S02]  /*5a50*/  PRMT R54, RZ, 0x7610, R54 ;  /* 0x00007610ff367816 */ /* 0x000fc40000000036 */
[----:B------:R-:W-:Y:S02]  /*5a60*/  PRMT R52, RZ, 0x7610, R52 ;  /* 0x00007610ff347816 */ /* 0x000fe40000000034 */
[----:B------:R-:W-:Y:S01]  /*5a70*/  PRMT R155, RZ, 0x7610, R155 ;  /* 0x00007610ff9b7816 */ /* 0x000fe2000000009b */
[----:B------:R-:W-:Y:S01]  /*5a80*/  IMAD.SHL.U32 R158, R158, 0x2, RZ ;  /* 0x000000029e9e7824 */ /* 0x000fe200078e00ff */
[----:B------:R1:W4:Y:S04]  /*5a90*/  @!P0 LDG.E.U16 R130, [R50.64+0x640] ;  /* 0x0006401232828981 */ /* 0x000328000c1e1500 */
[----:B------:R1:W4:Y:S04]  /*5aa0*/  @!P1 LDG.E.U16 R128, [R50.64+0x680] ;  /* 0x0006801232809981 */ /* 0x000328000c1e1500 */
        /* <DEDUP_REMOVED lines=15> */
[----:B---3--:R-:W-:-:S02]  /*5ba0*/  FMUL.FTZ R64, R43, R5 ;  /* 0x000000052b407220 */ /* 0x008fc40000410000 */
        /* <DEDUP_REMOVED lines=555> */
[----:B------:R1:W-:Y:S01]  /*7e60*/  STS.U16 [R40+0x26c0], R134 ;  /* 0x0026c08628007388 */ /* 0x0003e20000000400 */
        /* <DEDUP_REMOVED lines=9> */
[----:B------:R2:W-:Y:S01]  /*7f00*/  STS.U16 [R55+0x2800], R54 ;  /* 0x0028003637007388 */ /* 0x0005e20000000400 */
[----:B-1----:R-:W-:-:S03]  /*7f10*/  HFMA2.MMA R40, -RZ, RZ, 1.875, 0 ;  /* 0x3f800000ff287435 */ /* 0x002fc600000001ff */
[----:B------:R-:W-:Y:S04]  /*7f20*/  STS.U16 [R53+0x2840], R52 ;  /* 0x0028403435007388 */ /* 0x000fe80000000400 */
[----:B---3--:R1:W-:Y:S01]  /*7f30*/  STS.U16 [R41+0x2880], R42 ;  /* 0x0028802a29007388 */ /* 0x0083e20000000400 */
[----:B0-----:R-:W-:-:S03]  /*7f40*/  FFMA.FTZ R132, R48, R43, R137 ;  /* 0x0000002b30847223 */ /* 0x001fc60000010089 */
[----:B------:R4:W-:Y:S01]  /*7f50*/  STS.U16 [R49+0x28c0], R155 ;  /* 0x0028c09b31007388 */ /* 0x0009e20000000400 */
[----:B--2---:R-:W-:Y:S01]  /*7f60*/  MOV R54, UR7 ;  /* 0x0000000700367c02 */ /* 0x004fe20008000f00 */
[----:B------:R-:W-:Y:S01]  /*7f70*/  @P1 FADD.FTZ R50, R50, R47 ;  /* 0x0000002f32321221 */ /* 0x000fe20000010000 */
[----:B------:R-:W-:-:S06]  /*7f80*/  NOP ;  /* 0x0000000000007918 */ /* 0x000fcc0000000000 */
[----:B-1----:R-:W-:Y:S01]  /*7f90*/  IMAD.MOV.U32 R41, RZ, RZ, RZ ;  /* 0x000000ffff297224 */ /* 0x002fe200078e00ff */
[----:B------:R-:W-:Y:S01]  /*7fa0*/  CS2R R42, SRZ ;  /* 0x00000000002a7805 */ /* 0x000fe2000001ff00 */
[-C--:B----4-:R-:W-:Y:S01]  /*7fb0*/  FFMA.FTZ R49, R48, R44.reuse, R45 ;  /* 0x0000002c30317223 */ /* 0x090fe2000001002d */
[----:B------:R-:W-:Y:S01]  /*7fc0*/  LDS.U16 R126, [R158+0x2100] ;  /* 0x002100009e7e7984 */ /* 0x000fe20000000400 */
[C---:B------:R-:W-:Y:S01]  /*7fd0*/  FMUL.FTZ R45, R140.reuse, R44 ;  /* 0x0000002c8c2d7220 */ /* 0x040fe20000410000 */
[----:B------:R-:W-:Y:S01]  /*7fe0*/  @!P2 SHF.R.U32.HI R44, RZ, 0x1, R163 ;  /* 0x00000001ff2ca819 */ /* 0x000fe200000116a3 */
[----:B------:R-:W-:Y:S01]  /*7ff0*/  @P1 FADD.FTZ R51, R51, R132 ;  /* 0x0000008433331221 */ /* 0x000fe20000010000 */
[----:B------:R-:W-:Y:S01]  /*8000*/  FSEL R49, R140, R49, !P1 ;  /* 0x000000318c317208 */ /* 0x000fe20004800000 */
[----:B------:R-:W-:Y:S01]  /*8010*/  @P1 FFMA.FTZ R48, R48, R46, -R45 ;  /* 0x0000002e30301223 */ /* 0x000fe2000001082d */
[----:B------:R-:W-:Y:S01]  /*8020*/  @!P2 LOP3.LUT R44, R44, 0x7ffffff0, RZ, 0xc0, !PT ;  /* 0x7ffffff02c2ca812 */ /* 0x000fe200078ec0ff */
[----:B------:R-:W-:Y:S04]  /*8030*/  @!P0 LDS.128 R40, [R54.X16+0x4260] ;  /* 0x0042600036288984 */ /* 0x000fe8000000cc00 */
        /* <DEDUP_REMOVED lines=122> */
[C---:B------:R-:W-:Y:S02]  /*87e0*/  @P0 FFMA.FTZ R161, R48.reuse, R161, R45 ;  /* 0x000000a130a10223 */ /* 0x040fe4000001002d */
[C---:B------:R-:W-:Y:S02]  /*87f0*/  @P0 FFMA.FTZ R158, R48.reuse, R158, -R44 ;  /* 0x0000009e309e0223 */ /* 0x040fe4000001082c */
[C---:B------:R-:W-:Y:S02]  /*8800*/  FMUL.FTZ R45, R49.reuse, R53 ;  /* 0x00000035312d7220 */ /* 0x040fe40000410000 */
[-C--:B------:R-:W-:Y:S01]  /*8810*/  FMUL.FTZ R44, R49, R164.reuse ;  /* 0x000000a4312c7220 */ /* 0x080fe20000410000 */
[----:B------:R-:W-:Y:S01]  /*8820*/  MOV R49, R161 ;  /* 0x000000a100317202 */ /* 0x000fe20000000f00 */
[C---:B------:R-:W-:Y:S02]  /*8830*/  FFMA.FTZ R45, R48.reuse, R164, -R45 ;  /* 0x000000a4302d7223 */ /* 0x040fe4000001082d */
[----:B------:R-:W-:-:S02]  /*8840*/  FFMA.FTZ R44, R48, R53, R44 ;  /* 0x00000035302c7223 */ /* 0x000fc4000001002c */
[----:B------:R-:W-:Y:S01]  /*8850*/  @P0 FADD.FTZ R164, R50, R45 ;  /* 0x0000002d32a40221 */ /* 0x000fe20000010000 */
[----:B------:R-:W-:Y:S01]  /*8860*/  MOV R45, R41 ;  /* 0x00000029002d7202 */ /* 0x000fe20000000f00 */
[----:B------:R-:W-:Y:S01]  /*8870*/  @P0 FADD.FTZ R53, R51, R44 ;  /* 0x0000002c33350221 */ /* 0x000fe20000010000 */
[----:B------:R-:W-:Y:S01]  /*8880*/  MOV R44, R40 ;  /* 0x00000028002c7202 */ /* 0x000fe20000000f00 */
[----:B------:R-:W-:Y:S01]  /*8890*/  IMAD.MOV.U32 R48, RZ, RZ, R158 ;  /* 0x000000ffff307224 */ /* 0x000fe200078e009e */
[----:B------:R-:W-:Y:S01]  /*88a0*/  MOV R50, R164 ;  /* 0x000000a400327202 */ /* 0x000fe20000000f00 */
[----:B------:R-:W-:Y:S01]  /*88b0*/  IMAD.MOV.U32 R51, RZ, RZ, R53 ;  /* 0x000000ffff337224 */ /* 0x000fe200078e0035 */
[----:B------:R-:W-:Y:S05]  /*88c0*/  BRA `(.L_x_349) ;  /* 0x0000010000007947 */ /* 0x000fea0003800000 */
.L_x_348:
[----:B-1234-:R-:W-:Y:S01]  /*88d0*/  ISETP.NE.AND P0, PT, R3, RZ, PT ;  /* 0x000000ff0300720c */ /* 0x01efe20003f05270 */
[C---:B------:R-:W-:Y:S02]  /*88e0*/  FMUL.FTZ R44, R162.reuse, R43 ;  /* 0x0000002ba22c7220 */ /* 0x040fe40000410000 */
[----:B------:R-:W-:-:S02]  /*88f0*/  FMUL.FTZ R45, R162, R40 ;  /* 0x00000028a22d7220 */ /* 0x000fc40000410000 */
[CC--:B------:R-:W-:Y:S02]  /*8900*/  FFMA.FTZ R44, R52.reuse, R42.reuse, -R44 ;  /* 0x0000002a342c7223 */ /* 0x0c0fe4000001082c */
[-C--:B------:R-:W-:Y:S02]  /*8910*/  FFMA.FTZ R45, R52, R41.reuse, R45 ;  /* 0x00000029342d7223 */ /* 0x080fe4000001002d */
[----:B------:R-:W-:Y:S02]  /*8920*/  FADD.FTZ R46, R46, R44 ;  /* 0x0000002c2e2e7221 */ /* 0x000fe40000010000 */
[CC--:B------:R-:W-:Y:S02]  /*8930*/  FMUL.FTZ R44, R162.reuse, R41.reuse ;  /* 0x00000029a22c7220 */ /* 0x0c0fe40000410000 */
[----:B------:R0:W-:Y:S01]  /*8940*/  @!P0 STS.128 [0x4250], R40 ;  /* 0x00425028ff008388 */ /* 0x0001e20000000c00 */
[----:B------:R-:W-:Y:S01]  /*8950*/  FMUL.FTZ R162, R162, R42 ;  /* 0x0000002aa2a27220 */ /* 0x000fe20000410000 */
[-C--:B------:R-:W-:Y:S01]  /*8960*/  @!P0 MOV R48, R40.reuse ;  /* 0x0000002800308202 */ /* 0x080fe20000000f00 */
[C---:B------:R-:W-:Y:S01]  /*8970*/  FFMA.FTZ R44, R52.reuse, R40, -R44 ;  /* 0x00000028342c7223 */ /* 0x040fe2000001082c */
[----:B------:R-:W-:Y:S01]  /*8980*/  @!P0 MOV R49, R41 ;  /* 0x0000002900318202 */ /* 0x000fe20000000f00 */
[-C--:B------:R-:W-:Y:S01]  /*8990*/  FFMA.FTZ R162, R52, R43.reuse, R162 ;  /* 0x0000002b34a27223 */ /* 0x080fe200000100a2 */
[----:B------:R-:W-:Y:S01]  /*89a0*/  @!P0 MOV R51, R43 ;  /* 0x0000002b00338202 */ /* 0x000fe20000000f00 */
[----:B------:R-:W-:-:S02]  /*89b0*/  @!P0 IMAD.MOV.U32 R50, RZ, RZ, R42 ;  /* 0x000000ffff328224 */ /* 0x000fc400078e002a */
[----:B------:R-:W-:Y:S02]  /*89c0*/  FADD.FTZ R47, R47, R162 ;  /* 0x000000a22f2f7221 */ /* 0x000fe40000010000 */
.L_x_349:
[----:B------:R-:W-:Y:S05]  /*89d0*/  BSYNC B0 ;  /* 0x0000000000007941 */ /* 0x000fea0003800000 */
.L_x_347:
        /* <DEDUP_REMOVED lines=129> */
[----:B------:R-:W-:-:S05]  /*91f0*/  IMAD.U32 R41, RZ, RZ, UR17 ;  /* 0x00000011ff297e24 */ /* 0x000fca000f8e00ff */
[----:B------:R1:W-:Y:S02]  /*9200*/  STG.E.128 [R40.64], R44 ;  /* 0x0000002c28007986 */ /* 0x0003e4000c101d12 */
.L_x_351:
[----:B------:R-:W-:Y:S05]  /*9210*/  BSYNC B0 ;  /* 0x0000000000007941 */ /* 0x000fea0003800000 */
.L_x_350:
        /* <DEDUP_REMOVED lines=54> */
.L_x_346:
[----:B-1----:R-:W0:Y:S01]  /*9580*/  S2R R40, SR_TID.X ;  /* 0x0000000000287919 */ /* 0x002e220000002100 */
[----:B------:R-:W-:Y:S01]  /*9590*/  F2FP.PACK_AB R5, R22, R21 ;  /* 0x000000151605723e */ /* 0x000fe200000000ff */
[----:B------:R-:W-:Y:S01]  /*95a0*/  ULDC UR7, c[0x0][0x200] ;  /* 0x0000800000077ab9 */ /* 0x000fe20000000800 */
[----:B------:R-:W-:Y:S01]  /*95b0*/  F2FP.PACK_AB R6, R24, R23 ;  /* 0x000000171806723e */ /* 0x000fe200000000ff */
[----:B------:R-:W-:Y:S01]  /*95c0*/  BAR.SYNC.DEFER_BLOCKING 0x0 ;  /* 0x0000000000007b1d */ /* 0x000fe20000010000 */
[C---:B------:R-:W-:Y:S01]  /*95d0*/  PRMT R7, R5.reuse, 0x7610, R7 ;  /* 0x0000761005077816 */ /* 0x040fe20000000007 */
[----:B------:R-:W-:Y:S01]  /*95e0*/  USHF.L.U32 UR16, UR6, 0xb, URZ ;  /* 0x0000000b06107899 */ /* 0x000fe2000800063f */
        /* <DEDUP_REMOVED lines=9> */
[----:B------:R-:W-:Y:S02]  /*9680*/  F2FP.PACK_AB R5, R28, R27 ;  /* 0x0000001b1c05723e */ /* 0x000fe400000000ff */
[----:B------:R-:W-:Y:S02]  /*9690*/  F2FP.PACK_AB R6, R30, R29 ;  /* 0x0000001d1e06723e */ /* 0x000fe400000000ff */
[----:B------:R-:W-:Y:S02]  /*96a0*/  PRMT R13, R5, 0x7610, R13 ;  /* 0x00007610050d7816 */ /* 0x000fe4000000000d */
[----:B0-----:R-:W-:-:S02]  /*96b0*/  SHF.L.U32 R62, R40, 0x4, RZ ;  /* 0x00000004283e7819 */ /* 0x001fc400000006ff */
[----:B------:R-:W-:Y:S01]  /*96c0*/  PRMT R14, R6, 0x7610, R14 ;  /* 0x00007610060e7816 */ /* 0x000fe2000000000e */
[----:B------:R-:W-:Y:S01]  /*96d0*/  STS.U16 [R4+0x2], R8 ;  /* 0x0000020804007388 */ /* 0x000fe20000000400 */
[----:B------:R-:W-:Y:S02]  /*96e0*/  LOP3.LUT R62, R62, 0xfffffe00, RZ, 0xc0, !PT ;  /* 0xfffffe003e3e7812 */ /* 0x000fe400078ec0ff */
[----:B------:R-:W-:Y:S01]  /*96f0*/  PRMT R15, R6, 0x7632, R15 ;  /* 0x00007632060f7816 */ /* 0x000fe2000000000f */
[----:B------:R-:W-:Y:S01]  /*9700*/  STS.U16 [R4], R7 ;  /* 0x0000000704007388 */ /* 0x000fe20000000400 */
[CC--:B------:R-:W-:Y:S01]  /*9710*/  IADD3 R122, R62.reuse, R3.reuse, RZ ;  /* 0x000000033e7a7210 */ /* 0x0c0fe20007ffe0ff */
[C-C-:B------:R-:W-:Y:S01]  /*9720*/  IMAD.IADD R120, R62.reuse, 0x1, R3.reuse ;  /* 0x000000013e787824 */ /* 0x140fe200078e0203 */
        /* <DEDUP_REMOVED lines=21> */
[----:B------:R-:W-:Y:S01]  /*9880*/  IMAD.IADD R101, R62, 0x1, R3 ;  /* 0x000000013e657824 */ /* 0x000fe200078e0203 */
[----:B------:R-:W-:Y:S01]  /*9890*/  IADD3 R122, R122, 0x20, RZ ;  /* 0x000000207a7a7810 */ /* 0x000fe20007ffe0ff */
[----:B------:R-:W-:Y:S01]  /*98a0*/  STS.U16 [R4+0x4], R9 ;  /* 0x0000040904007388 */ /* 0x000fe20000000400 */
[----:B------:R-:W-:-:S02]  /*98b0*/  IADD3 R115, R62, R3, RZ ;  /* 0x000000033e737210 */ /* 0x000fc40007ffe0ff */
[----:B------:R-:W-:Y:S01]  /*98c0*/  IADD3 R114, R114, 0xa0, RZ ;  /* 0x000000a072727810 */ /* 0x000fe20007ffe0ff */
[----:B------:R-:W-:Y:S01]  /*98d0*/  STS.U16 [R4+0x6], R10 ;  /* 0x0000060a04007388 */ /* 0x000fe20000000400 */
[-C--:B------:R-:W-:Y:S02]  /*98e0*/  IADD3 R107, R62, R3.reuse, RZ ;  /* 0x000000033e6b7210 */ /* 0x080fe40007ffe0ff */
[----:B------:R-:W-:Y:S01]  /*98f0*/  IADD3 R106, R106, 0x120, RZ ;  /* 0x000001206a6a7810 */ /* 0x000fe20007ffe0ff */
[----:B------:R-:W-:Y:S01]  /*9900*/  STS.U16 [R4+0x8], R11 ;  /* 0x0000080b04007388 */ /* 0x000fe20000000400 */
[----:B------:R-:W-:Y:S02]  /*9910*/  IADD3 R99, R62, R3, RZ ;  /* 0x000000033e637210 */ /* 0x000fe40007ffe0ff */
[----:B------:R-:W-:Y:S01]  /*9920*/  IADD3 R98, R98, 0x1a0, RZ ;  /* 0x000001a062627810 */ /* 0x000fe20007ffe0ff */
[----:B------:R-:W-:Y:S01]  /*9930*/  STS.U16 [R4+0xa], R12 ;  /* 0x00000a0c04007388 */ /* 0x000fe20000000400 */
[----:B------:R-:W-:-:S02]  /*9940*/  IADD3 R118, R118, 0x60, RZ ;  /* 0x0000006076767810 */ /* 0x000fc40007ffe0ff */
[-C--:B------:R-:W-:Y:S01]  /*9950*/  IADD3 R121, R62, R3.reuse, RZ ;  /* 0x000000033e797210 */ /* 0x080fe20007ffe0ff */
[----:B------:R-:W-:Y:S01]  /*9960*/  STS.U16 [R4+0xc], R13 ;  /* 0x00000c0d04007388 */ /* 0x000fe20000000400 */
[----:B------:R-:W-:Y:S02]  /*9970*/  IADD3 R120, R120, 0x40, RZ ;  /* 0x0000004078787810 */ /* 0x000fe40007ffe0ff */
[-C--:B------:R-:W-:Y:S01]  /*9980*/  IADD3 R124, R62, R3.reuse, RZ ;  /* 0x000000033e7c7210 */ /* 0x080fe20007ffe0ff */
[----:B------:R-:W-:Y:S01]  /*9990*/  STS.U16 [R4+0x10], R14 ;  /* 0x0000100e04007388 */ /* 0x000fe20000000400 */
[----:B------:R-:W-:Y:S02]  /*99a0*/  IADD3 R110, R110, 0xe0, RZ ;  /* 0x000000e06e6e7810 */ /* 0x000fe40007ffe0ff */
[----:B------:R-:W-:Y:S01]  /*99b0*/  IADD3 R113, R62, R3, RZ ;  /* 0x000000033e717210 */ /* 0x000fe20007ffe0ff */
[----:B------:R0:W-:Y:S01]  /*99c0*/  STS.U16 [R4+0x12], R15 ;  /* 0x0000120f04007388 */ /* 0x0001e20000000400 */
[----:B------:R-:W-:-:S02]  /*99d0*/  IADD3 R112, R112, 0xc0, RZ ;  /* 0x000000c070707810 */ /* 0x000fc40007ffe0ff */
[----:B------:R-:W-:Y:S02]  /*99e0*/  IADD3 R116, R116, 0x80, RZ ;  /* 0x0000008074747810 */ /* 0x000fe40007ffe0ff */
[----:B------:R-:W-:Y:S02]  /*99f0*/  IADD3 R102, R102, 0x160, RZ ;  /* 0x0000016066667810 */ /* 0x000fe40007ffe0ff */
[-C--:B------:R-:W-:Y:S02]  /*9a00*/  IADD3 R105, R62, R3.reuse, RZ ;  /* 0x000000033e697210 */ /* 0x080fe40007ffe0ff */
[----:B------:R-:W-:Y:S01]  /*9a10*/  IADD3 R104, R104, 0x140, RZ ;  /* 0x0000014068687810 */ /* 0x000fe20007ffe0ff */
[----:B0-----:R-:W-:Y:S01]  /*9a20*/  IMAD.U32 R15, RZ, RZ, UR7 ;  /* 0x00000007ff0f7e24 */ /* 0x001fe2000f8e00ff */
[----:B------:R-:W-:Y:S02]  /*9a30*/  IADD3 R108, R108, 0x100, RZ ;  /* 0x000001006c6c7810 */ /* 0x000fe40007ffe0ff */
[----:B------:R-:W-:Y:S01]  /*9a40*/  IADD3 R94, R94, 0x1e0, RZ ;  /* 0x000001e05e5e7810 */ /* 0x000fe20007ffe0ff */
[----:B------:R-:W-:Y:S01]  /*9a50*/  IMAD R15, R2, c[0x0][0x204], R15 ;  /* 0x00008100020f7a24 */ /* 0x000fe200078e020f */
[----:B------:R-:W-:-:S02]  /*9a60*/  IADD3 R97, R62, R3, RZ ;  /* 0x000000033e617210 */ /* 0x000fc40007ffe0ff */
[----:B------:R-:W-:Y:S02]  /*9a70*/  IADD3 R96, R96, 0x1c0, RZ ;  /* 0x000001c060607810 */ /* 0x000fe40007ffe0ff */
[----:B------:R-:W-:Y:S02]  /*9a80*/  IADD3 R100, R100, 0x180, RZ ;  /* 0x0000018064647810 */ /* 0x000fe40007ffe0ff */
[----:B------:R-:W-:Y:S02]  /*9a90*/  PRMT R8, R5, 0x7632, R8 ;  /* 0x0000763205087816 */ /* 0x000fe40000000008 */
[----:B------:R-:W-:Y:S02]  /*9aa0*/  ISETP.NE.AND P0, PT, R40, RZ, PT ;  /* 0x000000ff2800720c */ /* 0x000fe40003f05270 */
[----:B------:R-:W-:Y:S01]  /*9ab0*/  F2FP.PACK_AB R7, R32, R31 ;  /* 0x0000001f2007723e */ /* 0x000fe200000000ff */
[----:B------:R0:W-:Y:S01]  /*9ac0*/  STS.U16 [R4+0xe], R8 ;  /* 0x00000e0804007388 */ /* 0x0001e20000000400 */
[----:B------:R-:W-:-:S02]  /*9ad0*/  F2FP.PACK_AB R5, R34, R33 ;  /* 0x000000212205723e */ /* 0x000fc400000000ff */
[----:B------:R-:W-:Y:S01]  /*9ae0*/  F2FP.PACK_AB R6, R36, R35 ;  /* 0x000000232406723e */ /* 0x000fe200000000ff */
[----:B------:R-:W-:Y:S01]  /*9af0*/  STS.U16 [R4+0x14], R7 ;  /* 0x0000140704007388 */ /* 0x000fe20000000400 */
[----:B------:R-:W-:Y:S02]  /*9b00*/  LEA.HI.SX32 R122, R122, R123, 0x1b ;  /* 0x0000007b7a7a7211 */ /* 0x000fe400078fdaff */
[----:B------:R-:W-:Y:S01]  /*9b10*/  LEA.HI.SX32 R114, R114, R115, 0x1b ;  /* 0x0000007372727211 */ /* 0x000fe200078fdaff */
[----:B------:R1:W-:Y:S01]  /*9b20*/  STS.U16 [R4+0x1c], R6 ;  /* 0x00001c0604007388 */ /* 0x0003e20000000400 */
[----:B------:R-:W-:Y:S01]  /*9b30*/  LEA.HI.SX32 R106, R106, R107, 0x1b ;  /* 0x0000006b6a6a7211 */ /* 0x000fe200078fdaff */
[----:B------:R-:W-:Y:S01]  /*9b40*/  IMAD.SHL.U32 R122, R122, 0x2, RZ ;  /* 0x000000027a7a7824 */ /* 0x000fe200078e00ff */
[----:B------:R-:W-:Y:S01]  /*9b50*/  LEA.HI.SX32 R98, R98, R99, 0x1b ;  /* 0x0000006362627211 */ /* 0x000fe200078fdaff */
[----:B------:R-:W-:Y:S01]  /*9b60*/  IMAD.SHL.U32 R114, R114, 0x2, RZ ;  /* 0x0000000272727824 */ /* 0x000fe200078e00ff */
[----:B------:R-:W-:Y:S01]  /*9b70*/  LEA.HI.SX32 R118, R118, R119, 0x1b ;  /* 0x0000007776767211 */ /* 0x000fe200078fdaff */
[----:B------:R-:W-:Y:S01]  /*9b80*/  IMAD.SHL.U32 R106, R106, 0x2, RZ ;  /* 0x000000026a6a7824 */ /* 0x000fe200078e00ff */
[----:B------:R-:W-:Y:S01]  /*9b90*/  LEA.HI.SX32 R120, R120, R121, 0x1b ;  /* 0x0000007978787211 */ /* 0x000fe200078fdaff */
[----:B------:R-:W-:Y:S01]  /*9ba0*/  IMAD.SHL.U32 R98, R98, 0x2, RZ ;  /* 0x0000000262627824 */ /* 0x000fe200078e00ff */
[----:B------:R-:W-:-:S02]  /*9bb0*/  LEA.HI.SX32 R124, R124, R125, 0x1b ;  /* 0x0000007d7c7c7211 */ /* 0x000fc400078fdaff */
[----:B------:R-:W-:Y:S02]  /*9bc0*/  LEA.HI.SX32 R110, R110, R111, 0x1b ;  /* 0x0000006f6e6e7211 */ /* 0x000fe400078fdaff */
[----:B------:R-:W-:Y:S02]  /*9bd0*/  LEA.HI.SX32 R112, R112, R113, 0x1b ;  /* 0x0000007170707211 */ /* 0x000fe400078fdaff */
[----:B------:R-:W-:Y:S02]  /*9be0*/  LEA.HI.SX32 R116, R116, R117, 0x1b ;  /* 0x0000007574747211 */ /* 0x000fe400078fdaff */
[----:B------:R-:W-:Y:S02]  /*9bf0*/  LEA.HI.SX32 R102, R102, R103, 0x1b ;  /* 0x0000006766667211 */ /* 0x000fe400078fdaff */
[----:B------:R-:W-:Y:S02]  /*9c00*/  LEA.HI.SX32 R104, R104, R105, 0x1b ;  /* 0x0000006968687211 */ /* 0x000fe400078fdaff */
[----:B------:R-:W-:-:S02]  /*9c10*/  LEA.HI.SX32 R108, R108, R109, 0x1b ;  /* 0x0000006d6c6c7211 */ /* 0x000fc400078fdaff */
[----:B------:R-:W-:Y:S02]  /*9c20*/  LEA.HI.SX32 R94, R94, R95, 0x1b ;  /* 0x0000005f5e5e7211 */ /* 0x000fe400078fdaff */
[----:B------:R-:W-:Y:S02]  /*9c30*/  LEA.HI.SX32 R96, R96, R97, 0x1b ;  /* 0x0000006160607211 */ /* 0x000fe400078fdaff */
[----:B------:R-:W-:Y:S02]  /*9c40*/  LEA.HI.SX32 R100, R100, R101, 0x1b ;  /* 0x0000006564647211 */ /* 0x000fe400078fdaff */
[----:B------:R-:W-:Y:S02]  /*9c50*/  PRMT R9, R7, 0x7632, R9 ;  /* 0x0000763207097816 */ /* 0x000fe40000000009 */
[C---:B------:R-:W-:Y:S02]  /*9c60*/  PRMT R10, R5.reuse, 0x7610, R10 ;  /* 0x00007610050a7816 */ /* 0x040fe4000000000a */
[----:B------:R-:W-:Y:S01]  /*9c70*/  PRMT R11, R5, 0x7632, R11 ;  /* 0x00007632050b7816 */ /* 0x000fe2000000000b */
[----:B------:R-:W-:Y:S01]  /*9c80*/  STS.U16 [R4+0x16], R9 ;  /* 0x0000160904007388 */ /* 0x000fe20000000400 */
[----:B------:R-:W-:-:S02]  /*9c90*/  PRMT R12, R6, 0x7632, R12 ;  /* 0x00007632060c7816 */ /* 0x000fc4000000000c */
[----:B------:R-:W-:Y:S01]  /*9ca0*/  SHF.L.U32 R124, R124, 0x1, RZ ;  /* 0x000000017c7c7819 */ /* 0x000fe200000006ff */
        /* <DEDUP_REMOVED lines=17> */
[----:B------:R-:W-:-:S02]  /*9dc0*/  SHF.L.U32 R94, R94, 0x1, RZ ;  /* 0x000000015e5e7819 */ /* 0x000fc400000006ff */
[----:B0-----:R-:W-:Y:S01]  /*9dd0*/  MOV R8, UR23 ;  /* 0x0000001700087c02 */ /* 0x001fe20008000f00 */
[----:B------:R-:W-:Y:S01]  /*9de0*/  LDS.U16 R39, [R118+0xc0] ;  /* 0x0000c00076277984 */ /* 0x000fe20000000400 */
[----:B------:R-:W-:-:S03]  /*9df0*/  LOP3.LUT R93, R62, 0x1f, R40, 0xf8, !PT ;  /* 0x0000001f3e5d7812 */ /* 0x000fc600078ef828 */
[----:B------:R-:W-:Y:S01]  /*9e00*/  LDS.U16 R41, [R116+0x100] ;  /* 0x0001000074297984 */ /* 0x000fe20000000400 */
[----:B------:R-:W-:Y:S02]  /*9e10*/  SHF.R.S32.HI R67, RZ, 0x1f, R93 ;  /* 0x0000001fff437819 */ /* 0x000fe4000001145d */
[----:B-1----:R-:W-:Y:S01]  /*9e20*/  IADD3 R6, P2, R93, UR16, RZ ;  /* 0x000000105d067c10 */ /* 0x002fe2000ff5e0ff */
[----:B------:R-:W-:Y:S03]  /*9e30*/  LDS.U16 R45, [R114+0x140] ;  /* 0x00014000722d7984 */ /* 0x000fe60000000400 */
[----:B------:R-:W-:Y:S01]  /*9e40*/  IADD3.X R7, R67, UR17, RZ, P2, !PT ;  /* 0x0000001143077c10 */ /* 0x000fe200097fe4ff */
        /* <DEDUP_REMOVED lines=23> */
[----:B------:R-:W-:-:S03]  /*9fc0*/  LEA R12, P1, R10, c[0x0][0x258], 0x1 ;  /* 0x000096000a0c7a11 */ /* 0x000fc600078208ff */
[----:B------:R-:W-:-:S05]  /*9fd0*/  IMAD.IADD R11, R11, 0x1, R13 ;  /* 0x000000010b0b7824 */ /* 0x000fca00078e020d */
[----:B------:R-:W-:-:S05]  /*9fe0*/  LEA.HI.X R13, R10, c[0x0][0x25c], R11, 0x1, P1 ;  /* 0x000097000a0d7a11 */ /* 0x000fca00008f0c0b */
[----:B------:R0:W-:Y:S02]  /*9ff0*/  STG.E.U16 [R12.64], R5 ;  /* 0x000000050c007986 */ /* 0x0001e4000c101512 */
.L_x_354:
[----:B------:R-:W-:Y:S05]  /*a000*/  BSYNC B0 ;  /* 0x0000000000007941 */ /* 0x000fea0003800000 */
.L_x_353:
[----:B------:R-:W-:Y:S01]  /*a010*/  ULDC UR7, c[0x0][0x208] ;  /* 0x0000820000077ab9 */ /* 0x000fe20000000800 */
[----:B------:R-:W-:Y:S01]  /*a020*/  IADD3 R9, R9, R15, RZ ;  /* 0x0000000f09097210 */ /* 0x000fe20007ffe0ff */
[----:B------:R-:W-:Y:S01]  /*a030*/  UIMAD UR7, UR21, UR7, URZ ;  /* 0x00000007150772a4 */ /* 0x000fe2000f8e023f */
[C---:B------:R-:W-:Y:S01]  /*a040*/  LOP3.LUT R10, R93.reuse, 0x40, RZ, 0xfc, !PT ;  /* 0x000000405d0a7812 */ /* 0x040fe200078efcff */
[----:B------:R-:W-:Y:S01]  /*a050*/  IMAD.U32 R42, RZ, RZ, UR16 ;  /* 0x00000010ff2a7e24 */ /* 0x000fe2000f8e00ff */
[C---:B0-----:R-:W-:Y:S01]  /*a060*/  LOP3.LUT R5, R93.reuse, 0x20, RZ, 0xfc, !PT ;  /* 0x000000205d057812 */ /* 0x041fe200078efcff */
[----:B------:R-:W-:Y:S01]  /*a070*/  IMAD.WIDE.U32 R8, R0, c[0x0][0x208], R8 ;  /* 0x0000820000087a25 */ /* 0x000fe200078e0008 */
[----:B------:R-:W-:Y:S02]  /*a080*/  ISETP.GE.AND P3, PT, R10, R44, PT ;  /* 0x0000002c0a00720c */ /* 0x000fe40003f66270 */
[----:B------:R-:W-:Y:S01]  /*a090*/  MOV R13, UR7 ;  /* 0x00000007000d7c02 */ /* 0x000fe20008000f00 */
[----:B------:R-:W-:Y:S01]  /*a0a0*/  ULDC UR7, c[0x0][0x1f0] ;  /* 0x00007c0000077ab9 */ /* 0x000fe20000000800 */
[----:B------:R-:W-:Y:S01]  /*a0b0*/  IADD3 R11, P2, R8, UR16, RZ ;  /* 0x00000010080b7c10 */ /* 0x000fe2000ff5e0ff */
[----:B------:R-:W-:Y:S01]  /*a0c0*/  UIMAD UR7, UR20, UR7, URZ ;  /* 0x00000007140772a4 */ /* 0x000fe2000f8e023f */
[C---:B------:R-:W-:Y:S01]  /*a0d0*/  LEA R8, P1, R93.reuse, c[0x0][0x258], 0x1 ;  /* 0x000096005d087a11 */ /* 0x040fe200078208ff */
[----:B------:R-:W-:Y:S01]  /*a0e0*/  IMAD R13, R0, c[0x0][0x20c], R13 ;  /* 0x00008300000d7a24 */ /* 0x000fe200078e020d */
[----:B------:R-:W-:-:S02]  /*a0f0*/  LOP3.LUT R14, R93, 0xc0, RZ, 0xfc, !PT ;  /* 0x000000c05d0e7812 */ /* 0x000fc400078efcff */
[----:B------:R-:W-:Y:S02]  /*a100*/  LOP3.LUT R17, R93, 0x120, RZ, 0xfc, !PT ;  /* 0x000001205d117812 */ /* 0x000fe400078efcff */
[----:B------:R-:W-:Y:S02]  /*a110*/  IADD3.X R12, R13, UR17, R9, P2, !PT ;  /* 0x000000110d0c7c10 */ /* 0x000fe400097fe409 */
[----:B------:R-:W-:Y:S02]  /*a120*/  LEA.HI.X R9, R93, c[0x0][0x25c], R67, 0x1, P1 ;  /* 0x000097005d097a11 */ /* 0x000fe400008f0c43 */
[----:B------:R-:W-:Y:S02]  /*a130*/  LEA R8, P1, R11, R8, 0x1 ;  /* 0x000000080b087211 */ /* 0x000fe400078208ff */
[----:B------:R-:W-:Y:S02]  /*a140*/  ISETP.GE.AND P2, PT, R5, R44, PT ;  /* 0x0000002c0500720c */ /* 0x000fe40003f46270 */
[----:B------:R-:W-:-:S02]  /*a150*/  LEA.HI.X R9, R11, R9, R12, 0x1, P1 ;  /* 0x000000090b097211 */ /* 0x000fc400008f0c0c */
[----:B------:R-:W-:Y:S02]  /*a160*/  LOP3.LUT R11, R93, 0x60, RZ, 0xfc, !PT ;  /* 0x000000605d0b7812 */ /* 0x000fe400078efcff */
[-C--:B------:R-:W-:Y:S01]  /*a170*/  ISETP.GE.AND P5, PT, R14, R44.reuse, PT ;  /* 0x0000002c0e00720c */ /* 0x080fe20003fa6270 */
[----:B------:R-:W-:Y:S01]  /*a180*/  @!P3 STG.E.U16 [R8.64+0x80], R37 ;  /* 0x000080250800b986 */ /* 0x000fe2000c101512 */
[----:B------:R-:W-:Y:S02]  /*a190*/  ISETP.GE.AND P1, PT, R11, R44, PT ;  /* 0x0000002c0b00720c */ /* 0x000fe40003f26270 */
[C---:B------:R-:W-:Y:S02]  /*a1a0*/  LOP3.LUT R12, R93.reuse, 0x80, RZ, 0xfc, !PT ;  /* 0x000000805d0c7812 */ /* 0x040fe400078efcff */
[C---:B------:R-:W-:Y:S01]  /*a1b0*/  LOP3.LUT R13, R93.reuse, 0xa0, RZ, 0xfc, !PT ;  /* 0x000000a05d0d7812 */ /* 0x040fe200078efcff */
[----:B------:R0:W-:Y:S01]  /*a1c0*/  @!P2 STG.E.U16 [R8.64+0x40], R19 ;  /* 0x000040130800a986 */ /* 0x0001e2000c101512 */
[----:B------:R-:W-:-:S02]  /*a1d0*/  LOP3.LUT R15, R93, 0xe0, RZ, 0xfc, !PT ;  /* 0x000000e05d0f7812 */ /* 0x000fc400078efcff */
[C---:B------:R-:W-:Y:S02]  /*a1e0*/  LOP3.LUT R16, R93.reuse, 0x100, RZ, 0xfc, !PT ;  /* 0x000001005d107812 */ /* 0x040fe400078efcff */
[-C--:B------:R-:W-:Y:S01]  /*a1f0*/  ISETP.GE.AND P3, PT, R12, R44.reuse, PT ;  /* 0x0000002c0c00720c */ /* 0x080fe20003f66270 */
[----:B------:R-:W-:Y:S01]  /*a200*/  @!P5 STG.E.U16 [R8.64+0x180], R47 ;  /* 0x0001802f0800d986 */ /* 0x000fe2000c101512 */
[----:B------:R-:W-:Y:S02]  /*a210*/  LOP3.LUT R18, R93, 0x140, RZ, 0xfc, !PT ;  /* 0x000001405d127812 */ /* 0x000fe400078efcff */
[-C--:B------:R-:W-:Y:S01]  /*a220*/  ISETP.GE.AND P4, PT, R13, R44.reuse, PT ;  /* 0x0000002c0d00720c */ /* 0x080fe20003f86270 */
[----:B------:R1:W-:Y:S01]  /*a230*/  @!P1 STG.E.U16 [R8.64+0xc0], R39 ;  /* 0x0000c02708009986 */ /* 0x0003e2000c101512 */
[-C--:B------:R-:W-:Y:S02]  /*a240*/  ISETP.GE.AND P1, PT, R17, R44.reuse, PT ;  /* 0x0000002c1100720c */ /* 0x080fe40003f26270 */
[----:B------:R-:W-:-:S02]  /*a250*/  ISETP.GE.AND P6, PT, R15, R44, PT ;  /* 0x0000002c0f00720c */ /* 0x000fc40003fc6270 */
[-C--:B------:R-:W-:Y:S02]  /*a260*/  ISETP.GE.AND P2, PT, R16, R44.reuse, PT ;  /* 0x0000002c1000720c */ /* 0x080fe40003f46270 */
[----:B------:R-:W-:Y:S01]  /*a270*/  ISETP.GE.AND P5, PT, R18, R44, PT ;  /* 0x0000002c1200720c */ /* 0x000fe20003fa6270 */
[----:B------:R2:W-:Y:S01]  /*a280*/  @!P3 STG.E.U16 [R8.64+0x100], R41 ;  /* 0x000100290800b986 */ /* 0x0005e2000c101512 */
[C---:B0-----:R-:W-:Y:S02]  /*a290*/  LOP3.LUT R19, R93.reuse, 0x160, RZ, 0xfc, !PT ;  /* 0x000001605d137812 */ /* 0x041fe400078efcff */
[C---:B------:R-:W-:Y:S01]  /*a2a0*/  ISETP.GE.AND P3, PT, R93.reuse, UR23, PT ;  /* 0x000000175d007c0c */ /* 0x040fe2000bf66270 */
[----:B------:R0:W-:Y:S01]  /*a2b0*/  @!P4 STG.E.U16 [R8.64+0x140], R45 ;  /* 0x0001402d0800c986 */ /* 0x0001e2000c101512 */
[C---:B------:R-:W-:Y:S02]  /*a2c0*/  LOP3.LUT R20, R93.reuse, 0x180, RZ, 0xfc, !PT ;  /* 0x000001805d147812 */ /* 0x040fe400078efcff */
[C---:B------:R-:W-:Y:S01]  /*a2d0*/  LOP3.LUT R37, R93.reuse, 0x1a0, RZ, 0xfc, !PT ;  /* 0x000001a05d257812 */ /* 0x040fe200078efcff */
[----:B------:R-:W-:Y:S01]  /*a2e0*/  @!P1 STG.E.U16 [R8.64+0x240], R53 ;  /* 0x0002403508009986 */ /* 0x000fe2000c101512 */
[----:B------:R-:W-:-:S02]  /*a2f0*/  LOP3.LUT R38, R93, 0x1c0, RZ, 0xfc, !PT ;  /* 0x000001c05d267812 */ /* 0x000fc400078efcff */
[----:B-1----:R-:W-:Y:S01]  /*a300*/  LOP3.LUT R39, R93, 0x1e0, RZ, 0xfc, !PT ;  /* 0x000001e05d277812 */ /* 0x002fe200078efcff */
[----:B------:R1:W-:Y:S01]  /*a310*/  @!P6 STG.E.U16 [R8.64+0x1c0], R49 ;  /* 0x0001c0310800e986 */ /* 0x0003e2000c101512 */
[-C--:B------:R-:W-:Y:S01]  /*a320*/  ISETP.GE.AND P1, PT, R19, R44.reuse, PT ;  /* 0x0000002c1300720c */ /* 0x080fe20003f26270 */
[----:B--2---:R-:W-:Y:S01]  /*a330*/  IMAD.WIDE.U32 R40, R2, c[0x0][0x1f0], RZ ;  /* 0x00007c0002287a25 */ /* 0x004fe200078e00ff */
[-C--:B------:R-:W-:Y:S01]  /*a340*/  ISETP.GE.AND P4, PT, R37, R44.reuse, PT ;  /* 0x0000002c2500720c */ /* 0x080fe20003f86270 */
[----:B------:R-:W-:Y:S01]  /*a350*/  @!P2 STG.E.U16 [R8.64+0x200], R51 ;  /* 0x000200330800a986 */ /* 0x000fe2000c101512 */
[-C--:B------:R-:W-:Y:S02]  /*a360*/  ISETP.GE.AND P2, PT, R20, R44.reuse, PT ;  /* 0x0000002c1400720c */ /* 0x080fe40003f46270 */
[-C--:B------:R-:W-:Y:S01]  /*a370*/  ISETP.GE.AND P6, PT, R38, R44.reuse, PT ;  /* 0x0000002c2600720c */ /* 0x080fe20003fc6270 */
[----:B------:R-:W-:Y:S01]  /*a380*/  @!P5 STG.E.U16 [R8.64+0x280], R55 ;  /* 0x000280370800d986 */ /* 0x000fe2000c101512 */
[----:B------:R-:W-:-:S02]  /*a390*/  ISETP.GE.AND P5, PT, R39, R44, PT ;  /* 0x0000002c2700720c */ /* 0x000fc40003fa6270 */
[----:B------:R-:W-:Y:S02]  /*a3a0*/  MOV R43, UR17 ;  /* 0x00000011002b7c02 */ /* 0x000fe40008000f00 */
[----:B0-----:R-:W-:Y:S01]  /*a3b0*/  MOV R45, UR7 ;  /* 0x00000007002d7c02 */ /* 0x001fe20008000f00 */
[----:B------:R-:W-:Y:S01]  /*a3c0*/  ULDC UR7, c[0x0][0x1f8] ;  /* 0x00007e0000077ab9 */ /* 0x000fe20000000800 */
[----:B------:R-:W-:Y:S01]  /*a3d0*/  @!P1 STG.E.U16 [R8.64+0x2c0], R57 ;  /* 0x0002c03908009986 */ /* 0x000fe2000c101512 */
[C---:B------:R-:W-:Y:S01]  /*a3e0*/  @!P3 IMAD.WIDE.U32 R42, R2.reuse, c[0x0][0x1f0], R42 ;  /* 0x00007c00022aba25 */ /* 0x040fe200078e002a */
[----:B------:R-:W-:Y:S01]  /*a3f0*/  UIMAD UR7, UR21, UR7, URZ ;  /* 0x00000007150772a4 */ /* 0x000fe2000f8e023f */
[----:B------:R-:W-:Y:S01]  /*a400*/  IADD3 R46, P1, R93, 0x20, RZ ;  /* 0x000000205d2e7810 */ /* 0x000fe20007f3e0ff */
[----:B------:R-:W-:Y:S01]  /*a410*/  @!P2 STG.E.U16 [R8.64+0x300], R59 ;  /* 0x0003003b0800a986 */ /* 0x000fe2000c101512 */
[----:B------:R-:W-:Y:S02]  /*a420*/  IMAD R45, R2, c[0x0][0x1f4], R45 ;  /* 0x00007d00022d7a24 */ /* 0x000fe400078e022d */
[----:B------:R-:W-:Y:S01]  /*a430*/  IADD3.X R47, RZ, R67, RZ, P1, !PT ;  /* 0x00000043ff2f7210 */ /* 0x000fe20000ffe4ff */
[----:B------:R-:W-:Y:S01]  /*a440*/  @!P4 STG.E.U16 [R8.64+0x340], R61 ;  /* 0x0003403d0800c986 */ /* 0x000fe2000c101512 */
[----:B------:R-:W-:Y:S01]  /*a450*/  @!P3 IMAD.IADD R43, R45, 0x1, R43 ;  /* 0x000000012d2bb824 */ /* 0x000fe200078e022b */
[----:B------:R-:W-:Y:S01]  /*a460*/  IADD3 R41, R41, R45, RZ ;  /* 0x0000002d29297210 */ /* 0x000fe20007ffe0ff */
[----:B-1----:R-:W-:Y:S01]  /*a470*/  IMAD.U32 R49, RZ, RZ, UR7 ;  /* 0x00000007ff317e24 */ /* 0x002fe2000f8e00ff */
[----:B------:R-:W-:Y:S01]  /*a480*/  @!P6 STG.E.U16 [R8.64+0x380], R63 ;  /* 0x0003803f0800e986 */ /* 0x000fe2000c101512 */
[----:B------:R-:W-:-:S03]  /*a490*/  @!P3 IMAD.WIDE.U32 R42, R0, c[0x0][0x1f8], R42 ;  /* 0x00007e00002aba25 */ /* 0x000fc600078e002a */
[----:B------:R0:W-:Y:S01]  /*a4a0*/  @!P5 STG.E.U16 [R8.64+0x3c0], R65 ;  /* 0x0003c0410800d986 */ /* 0x0001e2000c101512 */
[----:B------:R-:W-:Y:S01]  /*a4b0*/  IMAD.WIDE.U32 R44, R0, c[0x0][0x1f8], R40 ;  /* 0x00007e00002c7a25 */ /* 0x000fe200078e0028 */
[C---:B------:R-:W-:Y:S02]  /*a4c0*/  SHF.L.U64.HI R40, R46.reuse, 0x1, R47 ;  /* 0x000000012e287819 */ /* 0x040fe4000001022f */
[----:B------:R-:W-:Y:S01]  /*a4d0*/  SHF.L.U32 R41, R46, 0x1, RZ ;  /* 0x000000012e297819 */ /* 0x000fe200000006ff */
[----:B------:R-:W-:Y:S01]  /*a4e0*/  IMAD R49, R0, c[0x0][0x1fc], R49 ;  /* 0x00007f0000317a24 */ /* 0x000fe200078e0231 */
[----:B------:R-:W-:Y:S02]  /*a4f0*/  @!P3 IADD3 R46, P1, R93, R42, RZ ;  /* 0x0000002a5d2eb210 */ /* 0x000fe40007f3e0ff */
[----:B------:R-:W-:Y:S02]  /*a500*/  IADD3 R47, P2, R44, UR16, RZ ;  /* 0x000000102c2f7c10 */ /* 0x000fe4000ff5e0ff */
[----:B------:R-:W-:-:S02]  /*a510*/  @!P3 IADD3.X R43, R67, R43, R49, P1, !PT ;  /* 0x0000002b432bb210 */ /* 0x000fc40000ffe431 */
[C---:B------:R-:W-:Y:S02]  /*a520*/  @!P3 LEA R42, P1, R46.reuse, c[0x0][0x268], 0x1 ;  /* 0x00009a002e2aba11 */ /* 0x040fe400078208ff */
[----:B------:R-:W-:Y:S02]  /*a530*/  IADD3 R44, P4, R41, c[0x0][0x268], RZ ;  /* 0x00009a00292c7a10 */ /* 0x000fe40007f9e0ff */
[----:B------:R-:W-:Y:S02]  /*a540*/  @!P3 LEA.HI.X R43, R46, c[0x0][0x26c], R43, 0x1, P1 ;  /* 0x00009b002e2bba11 */ /* 0x000fe400008f0c2b */
[----:B------:R-:W-:Y:S01]  /*a550*/  PRMT R46, RZ, 0x7610, R46 ;  /* 0x00007610ff2e7816 */ /* 0x000fe2000000002e */
[----:B------:R-:W-:Y:S01]  /*a560*/  BAR.SYNC.DEFER_BLOCKING 0x0 ;  /* 0x0000000000007b1d */ /* 0x000fe20000010000 */
[----:B------:R-:W-:Y:S02]  /*a570*/  IADD3.X R48, R49, UR17, R45, P2, !PT ;  /* 0x0000001131307c10 */ /* 0x000fe400097fe42d */
[----:B------:R-:W-:-:S02]  /*a580*/  IADD3.X R45, R40, c[0x0][0x26c], RZ, P4, !PT ;  /* 0x00009b00282d7a10 */ /* 0x000fc400027fe4ff */
[----:B------:R-:W-:Y:S02]  /*a590*/  LEA R44, P2, R47, R44, 0x1 ;  /* 0x0000002c2f2c7211 */ /* 0x000fe400078408ff */
[----:B------:R-:W-:Y:S02]  /*a5a0*/  ISETP.GE.AND P4, PT, R5, UR23, PT ;  /* 0x0000001705007c0c */ /* 0x000fe4000bf86270 */
[--C-:B------:R-:W-:Y:S02]  /*a5b0*/  LEA.HI.X R45, R47, R45, R48.reuse, 0x1, P2 ;  /* 0x0000002d2f2d7211 */ /* 0x100fe400010f0c30 */
[----:B------:R-:W-:Y:S02]  /*a5c0*/  ISETP.GE.AND P2, PT, R11, UR23, PT ;  /* 0x000000170b007c0c */ /* 0x000fe4000bf46270 */
[----:B------:R-:W-:Y:S02]  /*a5d0*/  PRMT R47, RZ, 0x7610, R47 ;  /* 0x00007610ff2f7816 */ /* 0x000fe4000000002f */
[----:B------:R-:W-:Y:S01]  /*a5e0*/  PRMT R48, RZ, 0x7610, R48 ;  /* 0x00007610ff307816 */ /* 0x000fe20000000030 */
[----:B------:R1:W2:Y:S01]  /*a5f0*/  @!P3 LDG.E.U16 R46, [R42.64] ;  /* 0x000000122a2eb981 */ /* 0x0002a2000c1e1500 */
[----:B------:R-:W-:-:S02]  /*a600*/  ISETP.GE.AND P3, PT, R10, UR23, PT ;  /* 0x000000170a007c0c */ /* 0x000fc4000bf66270 */
[----:B------:R-:W-:Y:S01]  /*a610*/  PRMT R49, RZ, 0x7610, R49 ;  /* 0x00007610ff317816 */ /* 0x000fe20000000031 */
[----:B------:R3:W4:Y:S01]  /*a620*/  @!P4 LDG.E.U16 R47, [R44.64] ;  /* 0x000000122c2fc981 */ /* 0x000722000c1e1500 */
[----:B------:R-:W-:Y:S02]  /*a630*/  ISETP.GE.AND P1, PT, R12, UR23, PT ;  /* 0x000000170c007c0c */ /* 0x000fe4000bf26270 */
[----:B------:R-:W-:Y:S02]  /*a640*/  ISETP.GE.AND P6, PT, R13, UR23, PT ;  /* 0x000000170d007c0c */ /* 0x000fe4000bfc6270 */
[----:B------:R-:W-:Y:S01]  /*a650*/  ISETP.GE.AND P5, PT, R14, UR23, PT ;  /* 0x000000170e007c0c */ /* 0x000fe2000bfa6270 */
[----:B------:R3:W5:Y:S01]  /*a660*/  @!P2 LDG.E.U16 R49, [R44.64+0x80] ;  /* 0x000080122c31a981 */ /* 0x000762000c1e1500 */
[----:B------:R-:W-:Y:S02]  /*a670*/  ISETP.GE.AND P4, PT, R15, UR23, PT ;  /* 0x000000170f007c0c */ /* 0x000fe4000bf86270 */
[----:B0-----:R-:W-:Y:S01]  /*a680*/  PRMT R8, RZ, 0x7610, R8 ;  /* 0x00007610ff087816 */ /* 0x001fe20000000008 */
[----:B------:R3:W5:Y:S01]  /*a690*/  @!P3 LDG.E.U16 R48, [R44.64+0x40] ;  /* 0x000040122c30b981 */ /* 0x000762000c1e1500 */
[----:B------:R-:W-:-:S02]  /*a6a0*/  ISETP.GE.AND P3, PT, R16, UR23, PT ;  /* 0x0000001710007c0c */ /* 0x000fc4000bf66270 */
[----:B------:R-:W-:Y:S02]  /*a6b0*/  ISETP.GE.AND P2, PT, R17, UR23, PT ;  /* 0x0000001711007c0c */ /* 0x000fe4000bf46270 */
[----:B------:R-:W-:Y:S01]  /*a6c0*/  PRMT R9, RZ, 0x7610, R9 ;  /* 0x00007610ff097816 */ /* 0x000fe20000000009 */
[----:B------:R3:W5:Y:S01]  /*a6d0*/  @!P1 LDG.E.U16 R8, [R44.64+0xc0] ;  /* 0x0000c0122c089981 */ /* 0x000762000c1e1500 */
[----:B------:R-:W-:Y:S02]  /*a6e0*/  PRMT R50, RZ, 0x7610, R50 ;  /* 0x00007610ff327816 */ /* 0x000fe40000000032 */
[----:B------:R-:W-:Y:S02]  /*a6f0*/  PRMT R51, RZ, 0x7610, R51 ;  /* 0x00007610ff337816 */ /* 0x000fe40000000033 */
[----:B-1----:R-:W-:Y:S01]  /*a700*/  PRMT R42, RZ, 0x7610, R42 ;  /* 0x00007610ff2a7816 */ /* 0x002fe2000000002a */
[----:B------:R3:W5:Y:S01]  /*a710*/  @!P6 LDG.E.U16 R9, [R44.64+0x100] ;  /* 0x000100122c09e981 */ /* 0x000762000c1e1500 */
[----:B------:R-:W-:-:S02]  /*a720*/  PRMT R43, RZ, 0x7610, R43 ;  /* 0x00007610ff2b7816 */ /* 0x000fc4000000002b */
[----:B------:R-:W-:Y:S01]  /*a730*/  ISETP.GE.AND P1, PT, R18, UR23, PT ;  /* 0x0000001712007c0c */ /* 0x000fe2000bf26270 */
[----:B------:R3:W5:Y:S01]  /*a740*/  @!P5 LDG.E.U16 R50, [R44.64+0x140] ;  /* 0x000140122c32d981 */ /* 0x000762000c1e1500 */
[----:B------:R-:W-:Y:S02]  /*a750*/  ISETP.GE.AND P6, PT, R19, UR23, PT ;  /* 0x0000001713007c0c */ /* 0x000fe4000bfc6270 */
        /* <DEDUP_REMOVED lines=20> */
[C---:B---3--:R-:W-:Y:S02]  /*a8a0*/  IADD3 R44, R77.reuse, 0x1, RZ ;  /* 0x000000014d2c7810 */ /* 0x048fe40007ffe0ff */
[C---:B------:R-:W-:Y:S01]  /*a8b0*/  IADD3 R64, R77.reuse, 0xd, RZ ;  /* 0x0000000d4d407810 */ /* 0x040fe20007ffe0ff */
[----:B--2---:R-:W-:Y:S04]  /*a8c0*/  STS.U16 [R124], R46 ;  /* 0x0000002e7c007388 */ /* 0x004fe80000000400 */
[----:B----4-:R-:W-:Y:S04]  /*a8d0*/  STS.U16 [R122+0x40], R47 ;  /* 0x0000402f7a007388 */ /* 0x010fe80000000400 */
[----:B-----5:R-:W-:Y:S04]  /*a8e0*/  STS.U16 [R120+0x80], R48 ;  /* 0x0000803078007388 */ /* 0x020fe80000000400 */
[----:B------:R-:W-:Y:S04]  /*a8f0*/  STS.U16 [R118+0xc0], R49 ;  /* 0x0000c03176007388 */ /* 0x000fe80000000400 */
[----:B------:R-:W-:Y:S04]  /*a900*/  STS.U16 [R116+0x100], R8 ;  /* 0x0001000874007388 */ /* 0x000fe80000000400 */
[----:B------:R0:W-:Y:S04]  /*a910*/  STS.U16 [R114+0x140], R9 ;  /* 0x0001400972007388 */ /* 0x0001e80000000400 */
[----:B------:R-:W-:Y:S04]  /*a920*/  STS.U16 [R112+0x180], R50 ;  /* 0x0001803270007388 */ /* 0x000fe80000000400 */
[----:B------:R-:W-:Y:S01]  /*a930*/  STS.U16 [R110+0x1c0], R51 ;  /* 0x0001c0336e007388 */ /* 0x000fe20000000400 */
[----:B0-----:R-:W-:-:S03]  /*a940*/  IADD3 R9, R77, 0x2, RZ ;  /* 0x000000024d097810 */ /* 0x001fc60007ffe0ff */
[----:B------:R0:W-:Y:S01]  /*a950*/  STS.U16 [R108+0x200], R42 ;  /* 0x0002002a6c007388 */ /* 0x0001e20000000400 */
[-C--:B------:R-:W-:Y:S02]  /*a960*/  LEA.HI.SX32 R8, R44, R77.reuse, 0x1b ;  /* 0x0000004d2c087211 */ /* 0x080fe400078fdaff */
[----:B------:R-:W-:Y:S01]  /*a970*/  LEA.HI.SX32 R9, R9, R77, 0x1b ;  /* 0x0000004d09097211 */ /* 0x000fe200078fdaff */
[----:B------:R1:W-:Y:S01]  /*a980*/  STS.U16 [R106+0x240], R43 ;  /* 0x0002402b6a007388 */ /* 0x0003e20000000400 */
[----:B0-----:R-:W-:-:S03]  /*a990*/  IADD3 R42, R77, 0x3, RZ ;  /* 0x000000034d2a7810 */ /* 0x001fc60007ffe0ff */
[----:B------:R0:W-:Y:S01]  /*a9a0*/  STS.U16 [R104+0x280], R52 ;  /* 0x0002803468007388 */ /* 0x0001e20000000400 */
[----:B-1----:R-:W-:Y:S02]  /*a9b0*/  IADD3 R43, R77, 0x4, RZ ;  /* 0x000000044d2b7810 */ /* 0x002fe40007ffe0ff */
[-C--:B------:R-:W-:Y:S01]  /*a9c0*/  LEA.HI.SX32 R42, R42, R77.reuse, 0x1b ;  /* 0x0000004d2a2a7211 */ /* 0x080fe200078fdaff */
[----:B------:R-:W-:Y:S01]  /*a9d0*/  STS.U16 [R102+0x2c0], R53 ;  /* 0x0002c03566007388 */ /* 0x000fe20000000400 */
[----:B------:R-:W-:Y:S01]  /*a9e0*/  IMAD.SHL.U32 R8, R8, 0x2, RZ ;  /* 0x0000000208087824 */ /* 0x000fe200078e00ff */
[----:B------:R-:W-:Y:S02]  /*a9f0*/  SHF.L.U32 R9, R9, 0x1, RZ ;  /* 0x0000000109097819 */ /* 0x000fe400000006ff */
[----:B------:R-:W-:Y:S01]  /*aa00*/  STS.U16 [R100+0x300], R54 ;  /* 0x0003003664007388 */ /* 0x000fe20000000400 */
[----:B------:R-:W-:-:S03]  /*aa10*/  LEA.HI.SX32 R43, R43, R77, 0x1b ;  /* 0x0000004d2b2b7211 */ /* 0x000fc600078fdaff */
[----:B------:R1:W-:Y:S01]  /*aa20*/  STS.U16 [R98+0x340], R55 ;  /* 0x0003403762007388 */ /* 0x0003e20000000400 */
[----:B------:R-:W-:-:S03]  /*aa30*/  SHF.L.U32 R42, R42, 0x1, RZ ;  /* 0x000000012a2a7819 */ /* 0x000fc600000006ff */
[----:B------:R-:W-:Y:S04]  /*aa40*/  STS.U16 [R96+0x380], R56 ;  /* 0x0003803860007388 */ /* 0x000fe80000000400 */
[----:B------:R-:W-:Y:S01]  /*aa50*/  STS.U16 [R94+0x3c0], R57 ;  /* 0x0003c0395e007388 */ /* 0x000fe20000000400 */
[----:B------:R-:W-:-:S06]  /*aa60*/  NOP ;  /* 0x0000000000007918 */ /* 0x000fcc0000000000 */
[----:B------:R-:W2:Y:S01]  /*aa70*/  LDS.U16 R45, [R4] ;  /* 0x00000000042d7984 */ /* 0x000ea20000000400 */
[----:B------:R-:W-:-:S03]  /*aa80*/  IMAD.SHL.U32 R43, R43, 0x2, RZ ;  /* 0x000000022b2b7824 */ /* 0x000fc600078e00ff */
[----:B------:R-:W3:Y:S04]  /*aa90*/  LDS.U16 R47, [R8+0x2] ;  /* 0x00000200082f7984 */ /* 0x000ee80000000400 */
[----:B------:R-:W4:Y:S04]  /*aaa0*/  LDS.U16 R48, [R9+0x4] ;  /* 0x0000040009307984 */ /* 0x000f280000000400 */
[----:B------:R-:W5:Y:S04]  /*aab0*/  LDS.U16 R58, [R42+0x6] ;  /* 0x000006002a3a7984 */ /* 0x000f680000000400 */
[----:B------:R-:W5:Y:S01]  /*aac0*/  LDS.U16 R60, [R43+0x8] ;  /* 0x000008002b3c7984 */ /* 0x000f620000000400 */
[----:B------:R-:W-:-:S02]  /*aad0*/  IADD3 R46, R77, 0x6, RZ ;  /* 0x000000064d2e7810 */ /* 0x000fc40007ffe0ff */
[C---:B------:R-:W-:Y:S02]  /*aae0*/  IADD3 R44, R77.reuse, 0x5, RZ ;  /* 0x000000054d2c7810 */ /* 0x040fe40007ffe0ff */
[C---:B------:R-:W-:Y:S02]  /*aaf0*/  IADD3 R51, R77.reuse, 0x9, RZ ;  /* 0x000000094d337810 */ /* 0x040fe40007ffe0ff */
[-C--:B------:R-:W-:Y:S02]  /*ab00*/  LEA.HI.SX32 R46, R46, R77.reuse, 0x1b ;  /* 0x0000004d2e2e7211 */ /* 0x080fe400078fdaff */
[C---:B------:R-:W-:Y:S02]  /*ab10*/  IADD3 R49, R77.reuse, 0x7, RZ ;  /* 0x000000074d317810 */ /* 0x040fe40007ffe0ff */
[----:B------:R-:W-:Y:S02]  /*ab20*/  LEA.HI.SX32 R44, R44, R77, 0x1b ;  /* 0x0000004d2c2c7211 */ /* 0x000fe400078fdaff */
[----:B------:R-:W-:-:S02]  /*ab30*/  IADD3 R50, R77, 0x8, RZ ;  /* 0x000000084d327810 */ /* 0x000fc40007ffe0ff */
[-C--:B------:R-:W-:Y:S02]  /*ab40*/  LEA.HI.SX32 R51, R51, R77.reuse, 0x1b ;  /* 0x0000004d33337211 */ /* 0x080fe400078fdaff */
[C---:B0-----:R-:W-:Y:S02]  /*ab50*/  IADD3 R52, R77.reuse, 0xa, RZ ;  /* 0x0000000a4d347810 */ /* 0x041fe40007ffe0ff */
[C---:B-1----:R-:W-:Y:S02]  /*ab60*/  IADD3 R55, R77.reuse, 0xc, RZ ;  /* 0x0000000c4d377810 */ /* 0x042fe40007ffe0ff */
[----:B------:R-:W-:Y:S01]  /*ab70*/  IADD3 R54, R77, 0xb, RZ ;  /* 0x0000000b4d367810 */ /* 0x000fe20007ffe0ff */
[----:B--2---:R-:W-:Y:S01]  /*ab80*/  HADD2.F32 R53, -RZ, R45.H0_H0 ;  /* 0x2000002dff357230 */ /* 0x004fe20000004100 */
[----:B------:R-:W-:Y:S02]  /*ab90*/  SHF.L.U32 R45, R46, 0x1, RZ ;  /* 0x000000012e2d7819 */ /* 0x000fe400000006ff */
[-C--:B------:R-:W-:Y:S01]  /*aba0*/  LEA.HI.SX32 R46, R49, R77.reuse, 0x1b ;  /* 0x0000004d312e7211 */ /* 0x080fe200078fdaff */
[----:B---3--:R-:W-:Y:S01]  /*abb0*/  HADD2.F32 R56, -RZ, R47.H0_H0 ;  /* 0x2000002fff387230 */ /* 0x008fe20000004100 */
[----:B------:R-:W-:Y:S01]  /*abc0*/  SHF.L.U32 R44, R44, 0x1, RZ ;  /* 0x000000012c2c7819 */ /* 0x000fe200000006ff */
[----:B----4-:R-:W-:Y:S01]  /*abd0*/  HADD2.F32 R57, -RZ, R48.H0_H0 ;  /* 0x20000030ff397230 */ /* 0x010fe20000004100 */
[-C--:B------:R-:W-:Y:S01]  /*abe0*/  LEA.HI.SX32 R47, R50, R77.reuse, 0x1b ;  /* 0x0000004d322f7211 */ /* 0x080fe200078fdaff */
[----:B-----5:R-:W-:Y:S01]  /*abf0*/  HADD2.F32 R58, -RZ, R58.H0_H0 ;  /* 0x2000003aff3a7230 */ /* 0x020fe20000004100 */
[----:B------:R-:W-:Y:S01]  /*ac00*/  SHF.L.U32 R48, R51, 0x1, RZ ;  /* 0x0000000133307819 */ /* 0x000fe200000006ff */
[----:B------:R-:W-:Y:S01]  /*ac10*/  FMUL.FTZ R63, R53, -1.4426950216293334961 ;  /* 0xbfb8aa3b353f7820 */ /* 0x000fe20000410000 */
[-C--:B------:R-:W-:Y:S01]  /*ac20*/  LEA.HI.SX32 R49, R52, R77.reuse, 0x1b ;  /* 0x0000004d34317211 */ /* 0x080fe200078fdaff */
[----:B------:R-:W-:Y:S01]  /*ac30*/  IMAD.SHL.U32 R46, R46, 0x2, RZ ;  /* 0x000000022e2e7824 */ /* 0x000fe200078e00ff */
[-C--:B------:R-:W-:Y:S01]  /*ac40*/  LEA.HI.SX32 R51, R55, R77.reuse, 0x1b ;  /* 0x0000004d37337211 */ /* 0x080fe200078fdaff */
[----:B------:R-:W-:Y:S01]  /*ac50*/  HADD2.F32 R60, -RZ, R60.H0_H0 ;  /* 0x2000003cff3c7230 */ /* 0x000fe20000004100 */
[----:B------:R-:W-:Y:S01]  /*ac60*/  LEA.HI.SX32 R52, R64, R77, 0x1b ;  /* 0x0000004d40347211 */ /* 0x000fe200078fdaff */
[----:B------:R-:W0:Y:S01]  /*ac70*/  LDS.U16 R59, [R44+0xa] ;  /* 0x00000a002c3b7984 */ /* 0x000e220000000400 */
[----:B------:R-:W-:-:S02]  /*ac80*/  IADD3 R55, R77, 0xf, RZ ;  /* 0x0000000f4d377810 */ /* 0x000fc40007ffe0ff */
[-C--:B------:R-:W-:Y:S01]  /*ac90*/  LEA.HI.SX32 R50, R54, R77.reuse, 0x1b ;  /* 0x0000004d36327211 */ /* 0x080fe200078fdaff */
[----:B------:R-:W1:Y:S01]  /*aca0*/  LDS.U16 R61, [R45+0xc] ;  /* 0x00000c002d3d7984 */ /* 0x000e620000000400 */
[----:B------:R-:W-:Y:S02]  /*acb0*/  SHF.L.U32 R47, R47, 0x1, RZ ;  /* 0x000000012f2f7819 */ /* 0x000fe400000006ff */
[----:B------:R-:W-:Y:S01]  /*acc0*/  IADD3 R54, R77, 0xe, RZ ;  /* 0x0000000e4d367810 */ /* 0x000fe20007ffe0ff */
[----:B------:R-:W-:Y:S01]  /*acd0*/  FMUL.FTZ R69, R57, -1.4426950216293334961 ;  /* 0xbfb8aa3b39457820 */ /* 0x000fe20000410000 */
[-C--:B------:R-:W-:Y:S01]  /*ace0*/  LEA.HI.SX32 R55, R55, R77.reuse, 0x1b ;  /* 0x0000004d37377211 */ /* 0x080fe200078fdaff */
[----:B------:R-:W-:Y:S01]  /*acf0*/  FMUL.FTZ R64, R58, -1.4426950216293334961 ;  /* 0xbfb8aa3b3a407820 */ /* 0x000fe20000410000 */
[----:B------:R-:W-:Y:S01]  /*ad00*/  SHF.L.U32 R51, R51, 0x1, RZ ;  /* 0x0000000133337819 */ /* 0x000fe200000006ff */
[----:B------:R-:W-:Y:S01]  /*ad10*/  IMAD.SHL.U32 R52, R52, 0x2, RZ ;  /* 0x0000000234347824 */ /* 0x000fe200078e00ff */
[----:B------:R-:W-:Y:S01]  /*ad20*/  SHF.L.U32 R50, R50, 0x1, RZ ;  /* 0x0000000132327819 */ /* 0x000fe200000006ff */
[----:B------:R-:W-:Y:S01]  /*ad30*/  IMAD.SHL.U32 R49, R49, 0x2, RZ ;  /* 0x0000000231317824 */ /* 0x000fe200078e00ff */
[----:B------:R-:W-:Y:S01]  /*ad40*/  LEA.HI.SX32 R54, R54, R77, 0x1b ;  /* 0x0000004d36367211 */ /* 0x000fe200078fdaff */
[----:B------:R-:W2:Y:S01]  /*ad50*/  LDS.U16 R68, [R46+0xe] ;  /* 0x00000e002e447984 */ /* 0x000ea20000000400 */
[----:B------:R-:W-:Y:S01]  /*ad60*/  FMUL.FTZ R70, R60, -1.4426950216293334961 ;  /* 0xbfb8aa3b3c467820 */ /* 0x000fe20000410000 */
[----:B------:R3:W4:Y:S01]  /*ad70*/  MUFU.EX2 R71, R63 ;  /* 0x0000003f00477308 */ /* 0x0007220000000800 */
[----:B------:R-:W-:Y:S01]  /*ad80*/  SHF.L.U32 R55, R55, 0x1, RZ ;  /* 0x0000000137377819 */ /* 0x000fe200000006ff */
[----:B------:R-:W5:Y:S01]  /*ad90*/  LDS.U16 R62, [R47+0x10] ;  /* 0x000010002f3e7984 */ /* 0x000f620000000400 */
[----:B------:R-:W-:Y:S01]  /*ada0*/  FMUL.FTZ R65, R56, -1.4426950216293334961 ;  /* 0xbfb8aa3b38417820 */ /* 0x000fe20000410000 */
[----:B------:R-:W-:-:S02]  /*adb0*/  SHF.L.U32 R54, R54, 0x1, RZ ;  /* 0x0000000136367819 */ /* 0x000fc400000006ff */
[----:B------:R-:W-:Y:S02]  /*adc0*/  LDS.U16 R66, [R49+0x14] ;  /* 0x0000140031427984 */ /* 0x000fe40000000400 */
[----:B------:R4:W-:Y:S02]  /*add0*/  MUFU.EX2 R73, R69 ;  /* 0x0000004500497308 */ /* 0x0009e40000000800 */
[----:B---3--:R-:W3:Y:S04]  /*ade0*/  LDS.U16 R63, [R48+0x12] ;  /* 0x00001200303f7984 */ /* 0x008ee80000000400 */
[----:B------:R-:W3:Y:S02]  /*adf0*/  LDS.U16 R67, [R50+0x16] ;  /* 0x0000160032437984 */ /* 0x000ee40000000400 */
[----:B------:R0:W-:Y:S02]  /*ae00*/  MUFU.EX2 R74, R64 ;  /* 0x00000040004a7308 */ /* 0x0001e40000000800 */
[----:B----4-:R-:W4:Y:S04]  /*ae10*/  LDS.U16 R69, [R51+0x18] ;  /* 0x0000180033457984 */ /* 0x010f280000000400 */
[----:B0-----:R-:W0:Y:S02]  /*ae20*/  LDS.U16 R64, [R52+0x1a] ;  /* 0x00001a0034407984 */ /* 0x001e240000000400 */
[----:B------:R1:W-:Y:S08]  /*ae30*/  MUFU.EX2 R75, R70 ;  /* 0x00000046004b7308 */ /* 0x0003f00000000800 */
[----:B------:R2:W0:Y:S01]  /*ae40*/  MUFU.EX2 R72, R65 ;  /* 0x0000004100487308 */ /* 0x0004220000000800 */
[----:B-1----:R-:W1:Y:S04]  /*ae50*/  LDS.U16 R70, [R55+0x1e] ;  /* 0x00001e0037467984 */ /* 0x002e680000000400 */
[----:B--2---:R-:W2:Y:S01]  /*ae60*/  LDS.U16 R65, [R54+0x1c] ;  /* 0x00001c0036417984 */ /* 0x004ea20000000400 */
[----:B------:R-:W-:-:S02]  /*ae70*/  HADD2.F32 R59, -RZ, R59.H0_H0 ;  /* 0x2000003bff3b7230 */ /* 0x000fc40000004100 */
[----:B------:R-:W-:Y:S02]  /*ae80*/  HADD2.F32 R61, -RZ, R61.H0_H0 ;  /* 0x2000003dff3d7230 */ /* 0x000fe40000004100 */
[----:B------:R-:W-:Y:S01]  /*ae90*/  HADD2.F32 R68, -RZ, R68.H0_H0 ;  /* 0x20000044ff447230 */ /* 0x000fe20000004100 */
[----:B------:R-:W-:Y:S01]  /*aea0*/  FMUL.FTZ R76, R59, -1.4426950216293334961 ;  /* 0xbfb8aa3b3b4c7820 */ /* 0x000fe20000410000 */
[----:B-----5:R-:W-:Y:S02]  /*aeb0*/  HADD2.F32 R79, -RZ, R62.H0_H0 ;  /* 0x2000003eff4f7230 */ /* 0x020fe40000004100 */
[----:B---3--:R-:W-:Y:S01]  /*aec0*/  HADD2.F32 R63, -RZ, R63.H0_H0 ;  /* 0x2000003fff3f7230 */ /* 0x008fe20000004100 */
[----:B------:R-:W-:Y:S01]  /*aed0*/  FMUL.FTZ R77, R61, -1.4426950216293334961 ;  /* 0xbfb8aa3b3d4d7820 */ /* 0x000fe20000410000 */
[----:B------:R-:W-:Y:S01]  /*aee0*/  HADD2.F32 R66, -RZ, R66.H0_H0 ;  /* 0x20000042ff427230 */ /* 0x000fe20000004100 */
[----:B------:R-:W-:Y:S01]  /*aef0*/  FMUL.FTZ R78, R68, -1.4426950216293334961 ;  /* 0xbfb8aa3b444e7820 */ /* 0x000fe20000410000 */
[----:B------:R-:W-:-:S02]  /*af00*/  HADD2.F32 R67, -RZ, R67.H0_H0 ;  /* 0x20000043ff437230 */ /* 0x000fc40000004100 */
[----:B----4-:R-:W-:Y:S01]  /*af10*/  HADD2.F32 R69, -RZ, R69.H0_H0 ;  /* 0x20000045ff457230 */ /* 0x010fe20000004100 */
[----:B------:R-:W-:Y:S01]  /*af20*/  FMUL.FTZ R80, R79, -1.4426950216293334961 ;  /* 0xbfb8aa3b4f507820 */ /* 0x000fe20000410000 */
[----:B------:R-:W3:Y:S01]  /*af30*/  MUFU.EX2 R76, R76 ;  /* 0x0000004c004c7308 */ /* 0x000ee20000000800 */
[----:B------:R-:W-:Y:S01]  /*af40*/  FMUL.FTZ R81, R63, -1.4426950216293334961 ;  /* 0xbfb8aa3b3f517820 */ /* 0x000fe20000410000 */
[----:B0-----:R-:W-:Y:S01]  /*af50*/  HADD2.F32 R62, -RZ, R64.H0_H0 ;  /* 0x20000040ff3e7230 */ /* 0x001fe20000004100 */
[----:B------:R-:W-:Y:S02]  /*af60*/  FMUL.FTZ R84, R69, -1.4426950216293334961 ;  /* 0xbfb8aa3b45547820 */ /* 0x000fe40000410000 */
[----:B------:R-:W-:Y:S02]  /*af70*/  FMUL.FTZ R82, R66, -1.4426950216293334961 ;  /* 0xbfb8aa3b42527820 */ /* 0x000fe40000410000 */
[----:B------:R-:W-:Y:S02]  /*af80*/  FMUL.FTZ R85, R62, -1.4426950216293334961 ;  /* 0xbfb8aa3b3e557820 */ /* 0x000fe40000410000 */
[----:B------:R-:W-:Y:S01]  /*af90*/  FMUL.FTZ R83, R67, -1.4426950216293334961 ;  /* 0xbfb8aa3b43537820 */ /* 0x000fe20000410000 */
[----:B-1----:R-:W-:Y:S01]  /*afa0*/  HADD2.F32 R64, -RZ, R70.H0_H0 ;  /* 0x20000046ff407230 */ /* 0x002fe20000004100 */
[----:B------:R-:W0:Y:S04]  /*afb0*/  MUFU.EX2 R77, R77 ;  /* 0x0000004d004d7308 */ /* 0x000e280000000800 */
[----:B------:R-:W-:Y:S01]  /*afc0*/  FMUL.FTZ R87, R64, -1.4426950216293334961 ;  /* 0xbfb8aa3b40577820 */ /* 0x000fe20000410000 */
[----:B--2---:R-:W-:-:S03]  /*afd0*/  HADD2.F32 R65, -RZ, R65.H0_H0 ;  /* 0x20000041ff417230 */ /* 0x004fc60000004100 */
[----:B------:R-:W1:Y:S01]  /*afe0*/  MUFU.EX2 R78, R78 ;  /* 0x0000004e004e7308 */ /* 0x000e620000000800 */
[----:B------:R-:W-:Y:S02]  /*aff0*/  FADD.FTZ R71, R71, 1 ;  /* 0x3f80000047477421 */ /* 0x000fe40000010000 */
[----:B------:R-:W-:-:S05]  /*b000*/  FMUL.FTZ R70, R65, -1.4426950216293334961 ;  /* 0xbfb8aa3b41467820 */ /* 0x000fca0000410000 */
[----:B------:R-:W2:Y:S01]  /*b010*/  MUFU.EX2 R80, R80 ;  /* 0x0000005000507308 */ /* 0x000ea20000000800 */
[----:B------:R-:W-:-:S07]  /*b020*/  FADD.FTZ R72, R72, 1 ;  /* 0x3f80000048487421 */ /* 0x000fce0000010000 */
[----:B------:R-:W4:Y:S08]  /*b030*/  MUFU.EX2 R81, R81 ;  /* 0x0000005100517308 */ /* 0x000f300000000800 */
[----:B------:R-:W5:Y:S08]  /*b040*/  MUFU.EX2 R84, R84 ;  /* 0x0000005400547308 */ /* 0x000f700000000800 */
[----:B------:R-:W0:Y:S01]  /*b050*/  MUFU.EX2 R85, R85 ;  /* 0x0000005500557308 */ /* 0x000e220000000800 */
[----:B------:R-:W-:-:S07]  /*b060*/  FADD.FTZ R73, R73, 1 ;  /* 0x3f80000049497421 */ /* 0x000fce0000010000 */
[----:B------:R-:W0:Y:S01]  /*b070*/  MUFU.EX2 R82, R82 ;  /* 0x0000005200527308 */ /* 0x000e220000000800 */
[----:B------:R-:W-:-:S07]  /*b080*/  FADD.FTZ R74, R74, 1 ;  /* 0x3f8000004a4a7421 */ /* 0x000fce0000010000 */
[----:B------:R-:W0:Y:S01]  /*b090*/  MUFU.EX2 R83, R83 ;  /* 0x0000005300537308 */ /* 0x000e220000000800 */
[----:B------:R-:W-:-:S07]  /*b0a0*/  FADD.FTZ R75, R75, 1 ;  /* 0x3f8000004b4b7421 */ /* 0x000fce0000010000 */
[----:B------:R-:W1:Y:S01]  /*b0b0*/  MUFU.EX2 R86, R70 ;  /* 0x0000004600567308 */ /* 0x000e620000000800 */
[----:B---3--:R-:W-:-:S07]  /*b0c0*/  FADD.FTZ R76, R76, 1 ;  /* 0x3f8000004c4c7421 */ /* 0x008fce0000010000 */
[----:B------:R-:W3:Y:S01]  /*b0d0*/  MUFU.EX2 R87, R87 ;  /* 0x0000005700577308 */ /* 0x000ee20000000800 */
[----:B0-----:R-:W-:-:S07]  /*b0e0*/  FADD.FTZ R77, R77, 1 ;  /* 0x3f8000004d4d7421 */ /* 0x001fce0000010000 */
[----:B------:R-:W0:Y:S01]  /*b0f0*/  MUFU.RCP R88, R71 ;  /* 0x0000004700587308 */ /* 0x000e220000001000 */
[----:B-1----:R-:W-:-:S07]  /*b100*/  FADD.FTZ R78, R78, 1 ;  /* 0x3f8000004e4e7421 */ /* 0x002fce0000010000 */
[----:B------:R-:W1:Y:S01]  /*b110*/  MUFU.RCP R89, R72 ;  /* 0x0000004800597308 */ /* 0x000e620000001000 */
[----:B--2---:R-:W-:Y:S02]  /*b120*/  FADD.FTZ R80, R80, 1 ;  /* 0x3f80000050507421 */ /* 0x004fe40000010000 */
[----:B----4-:R-:W-:-:S05]  /*b130*/  FADD.FTZ R81, R81, 1 ;  /* 0x3f80000051517421 */ /* 0x010fca0000010000 */
[----:B------:R-:W2:Y:S01]  /*b140*/  MUFU.RCP R90, R73 ;  /* 0x00000049005a7308 */ /* 0x000ea20000001000 */
[----:B-----5:R-:W-:Y:S02]  /*b150*/  FADD.FTZ R84, R84, 1 ;  /* 0x3f80000054547421 */ /* 0x020fe40000010000 */
[----:B------:R-:W-:-:S05]  /*b160*/  FADD.FTZ R85, R85, 1 ;  /* 0x3f80000055557421 */ /* 0x000fca0000010000 */
[----:B------:R-:W4:Y:S01]  /*b170*/  MUFU.RCP R91, R74 ;  /* 0x0000004a005b7308 */ /* 0x000f220000001000 */
[----:B------:R-:W-:Y:S02]  /*b180*/  FADD.FTZ R82, R82, 1 ;  /* 0x3f80000052527421 */ /* 0x000fe40000010000 */
[----:B------:R-:W-:-:S05]  /*b190*/  FADD.FTZ R83, R83, 1 ;  /* 0x3f80000053537421 */ /* 0x000fca0000010000 */
[----:B------:R-:W5:Y:S01]  /*b1a0*/  MUFU.RCP R75, R75 ;  /* 0x0000004b004b7308 */ /* 0x000f620000001000 */
[----:B------:R-:W-:Y:S02]  /*b1b0*/  FADD.FTZ R86, R86, 1 ;  /* 0x3f80000056567421 */ /* 0x000fe40000010000 */
[----:B---3--:R-:W-:-:S05]  /*b1c0*/  FADD.FTZ R87, R87, 1 ;  /* 0x3f80000057577421 */ /* 0x008fca0000010000 */
[----:B------:R-:W3:Y:S01]  /*b1d0*/  MUFU.RCP R76, R76 ;  /* 0x0000004c004c7308 */ /* 0x000ee20000001000 */
[----:B0-----:R-:W-:-:S07]  /*b1e0*/  FMUL.FTZ R70, R53, R88 ;  /* 0x0000005835467220 */ /* 0x001fce0000410000 */
[----:B------:R-:W0:Y:S01]  /*b1f0*/  MUFU.RCP R92, R77 ;  /* 0x0000004d005c7308 */ /* 0x000e220000001000 */
[----:B-1----:R-:W-:-:S07]  /*b200*/  FMUL.FTZ R53, R56, R89 ;  /* 0x0000005938357220 */ /* 0x002fce0000410000 */
[----:B------:R-:W1:Y:S08]  /*b210*/  MUFU.RCP R71, R78 ;  /* 0x0000004e00477308 */ /* 0x000e700000001000 */
[----:B------:R-:W0:Y:S08]  /*b220*/  MUFU.RCP R80, R80 ;  /* 0x0000005000507308 */ /* 0x000e300000001000 */
[----:B------:R-:W0:Y:S01]  /*b230*/  MUFU.RCP R72, R81 ;  /* 0x0000005100487308 */ /* 0x000e220000001000 */
[----:B------:R-:W-:-:S07]  /*b240*/  FMUL.FTZ R70, R70, R21 ;  /* 0x0000001546467220 */ /* 0x000fce0000410000 */
[----:B------:R-:W0:Y:S01]  /*b250*/  MUFU.RCP R73, R82 ;  /* 0x0000005200497308 */ /* 0x000e220000001000 */
[----:B------:R-:W-:-:S07]  /*b260*/  FMUL.FTZ R53, R53, R22 ;  /* 0x0000001635357220 */ /* 0x000fce0000410000 */
[----:B------:R-:W0:Y:S01]  /*b270*/  MUFU.RCP R74, R83 ;  /* 0x00000053004a7308 */ /* 0x000e220000001000 */
[----:B--2---:R-:W-:Y:S01]  /*b280*/  FMUL.FTZ R22, R57, R90 ;  /* 0x0000005a39167220 */ /* 0x004fe20000410000 */
[----:B------:R-:W-:Y:S06]  /*b290*/  BAR.SYNC.DEFER_BLOCKING 0x0 ;  /* 0x0000000000007b1d */ /* 0x000fec0000010000 */
[----:B------:R-:W2:Y:S01]  /*b2a0*/  MUFU.RCP R84, R84 ;  /* 0x0000005400547308 */ /* 0x000ea20000001000 */
[----:B----4-:R-:W-:-:S07]  /*b2b0*/  FMUL.FTZ R21, R58, R91 ;  /* 0x0000005b3a157220 */ /* 0x010fce0000410000 */
[----:B------:R-:W4:Y:S01]  /*b2c0*/  MUFU.RCP R85, R85 ;  /* 0x0000005500557308 */ /* 0x000f220000001000 */
[----:B-----5:R-:W-:-:S07]  /*b2d0*/  FMUL.FTZ R60, R60, R75 ;  /* 0x0000004b3c3c7220 */ /* 0x020fce0000410000 */
[----:B------:R-:W5:Y:S01]  /*b2e0*/  MUFU.RCP R86, R86 ;  /* 0x0000005600567308 */ /* 0x000f620000001000 */
[----:B---3--:R-:W-:-:S07]  /*b2f0*/  FMUL.FTZ R59, R59, R76 ;  /* 0x0000004c3b3b7220 */ /* 0x008fce0000410000 */
[----:B------:R-:W3:Y:S01]  /*b300*/  MUFU.RCP R87, R87 ;  /* 0x0000005700577308 */ /* 0x000ee20000001000 */
[----:B------:R-:W-:Y:S02]  /*b310*/  FMUL.FTZ R22, R22, R23 ;  /* 0x0000001716167220 */ /* 0x000fe40000410000 */
[----:B------:R-:W-:Y:S02]  /*b320*/  FMUL.FTZ R21, R21, R24 ;  /* 0x0000001815157220 */ /* 0x000fe40000410000 */
[----:B0-----:R-:W-:Y:S02]  /*b330*/  FMUL.FTZ R24, R61, R92 ;  /* 0x0000005c3d187220 */ /* 0x001fe40000410000 */
[----:B-1----:R-:W-:Y:S01]  /*b340*/  FMUL.FTZ R23, R68, R71 ;  /* 0x0000004744177220 */ /* 0x002fe20000410000 */
[----:B------:R-:W-:Y:S01]  /*b350*/  F2FP.PACK_AB R53, R53, R70 ;  /* 0x000000463535723e */ /* 0x000fe200000000ff */
[----:B------:R-:W-:Y:S02]  /*b360*/  FMUL.FTZ R60, R60, R25 ;  /* 0x000000193c3c7220 */ /* 0x000fe40000410000 */
[----:B------:R-:W-:-:S02]  /*b370*/  FMUL.FTZ R56, R79, R80 ;  /* 0x000000504f387220 */ /* 0x000fc40000410000 */
[----:B------:R-:W-:Y:S02]  /*b380*/  FMUL.FTZ R59, R59, R26 ;  /* 0x0000001a3b3b7220 */ /* 0x000fe40000410000 */
[----:B------:R-:W-:Y:S01]  /*b390*/  FMUL.FTZ R63, R63, R72 ;  /* 0x000000483f3f7220 */ /* 0x000fe20000410000 */
[----:B------:R-:W-:Y:S01]  /*b3a0*/  F2FP.PACK_AB R21, R21, R22 ;  /* 0x000000161515723e */ /* 0x000fe200000000ff */
[----:B------:R-:W-:Y:S02]  /*b3b0*/  FMUL.FTZ R24, R24, R27 ;  /* 0x0000001b18187220 */ /* 0x000fe40000410000 */
[----:B------:R-:W-:Y:S02]  /*b3c0*/  FMUL.FTZ R23, R23, R28 ;  /* 0x0000001c17177220 */ /* 0x000fe40000410000 */
[----:B------:R-:W-:Y:S02]  /*b3d0*/  FMUL.FTZ R66, R66, R73 ;  /* 0x0000004942427220 */ /* 0x000fe40000410000 */
[----:B------:R-:W-:-:S02]  /*b3e0*/  FMUL.FTZ R67, R67, R74 ;  /* 0x0000004a43437220 */ /* 0x000fc40000410000 */
[----:B--2---:R-:W-:Y:S02]  /*b3f0*/  FMUL.FTZ R26, R69, R84 ;  /* 0x00000054451a7220 */ /* 0x004fe40000410000 */
[----:B----4-:R-:W-:Y:S01]  /*b400*/  FMUL.FTZ R25, R62, R85 ;  /* 0x000000553e197220 */ /* 0x010fe20000410000 */
[----:B------:R-:W-:Y:S01]  /*b410*/  PRMT R22, R53, 0x7632, R22 ;  /* 0x0000763235167816 */ /* 0x000fe20000000016 */
[----:B------:R-:W-:Y:S01]  /*b420*/  FMUL.FTZ R56, R56, R29 ;  /* 0x0000001d38387220 */ /* 0x000fe20000410000 */
[----:B------:R-:W-:Y:S01]  /*b430*/  F2FP.PACK_AB R59, R59, R60 ;  /* 0x0000003c3b3b723e */ /* 0x000fe200000000ff */
[----:B------:R-:W-:Y:S01]  /*b440*/  FMUL.FTZ R63, R63, R30 ;  /* 0x0000001e3f3f7220 */ /* 0x000fe20000410000 */
[----:B------:R-:W-:Y:S01]  /*b450*/  PRMT R29, R21, 0x7632, R29 ;  /* 0x00007632151d7816 */ /* 0x000fe2000000001d */
[----:B------:R-:W-:Y:S01]  /*b460*/  FMUL.FTZ R66, R66, R31 ;  /* 0x0000001f42427220 */ /* 0x000fe20000410000 */
[----:B------:R-:W-:Y:S01]  /*b470*/  F2FP.PACK_AB R23, R23, R24 ;  /* 0x000000181717723e */ /* 0x000fe200000000ff */
[----:B------:R-:W-:-:S02]  /*b480*/  FMUL.FTZ R67, R67, R32 ;  /* 0x0000002043437220 */ /* 0x000fc40000410000 */
[----:B-----5:R-:W-:Y:S02]  /*b490*/  FMUL.FTZ R28, R65, R86 ;  /* 0x00000056411c7220 */ /* 0x020fe40000410000 */
[----:B---3--:R-:W-:Y:S02]  /*b4a0*/  FMUL.FTZ R27, R64, R87 ;  /* 0x00000057401b7220 */ /* 0x008fe40000410000 */
[----:B------:R-:W-:Y:S02]  /*b4b0*/  FMUL.FTZ R26, R26, R33 ;  /* 0x000000211a1a7220 */ /* 0x000fe40000410000 */
[----:B------:R-:W-:Y:S01]  /*b4c0*/  FMUL.FTZ R25, R25, R34 ;  /* 0x0000002219197220 */ /* 0x000fe20000410000 */
[----:B------:R0:W-:Y:S01]  /*b4d0*/  STS.U16 [R4], R53 ;  /* 0x0000003504007388 */ /* 0x0001e20000000400 */
[----:B------:R-:W-:Y:S01]  /*b4e0*/  PRMT R30, R59, 0x7632, R30 ;  /* 0x000076323b1e7816 */ /* 0x000fe2000000001e */
[----:B------:R-:W-:Y:S01]  /*b4f0*/  FMUL.FTZ R28, R28, R35 ;  /* 0x000000231c1c7220 */ /* 0x000fe20000410000 */
[----:B------:R-:W-:Y:S01]  /*b500*/  F2FP.PACK_AB R56, R63, R56 ;  /* 0x000000383f38723e */ /* 0x000fe200000000ff */
[----:B------:R-:W-:Y:S01]  /*b510*/  FMUL.FTZ R27, R27, R36 ;  /* 0x000000241b1b7220 */ /* 0x000fe20000410000 */
[----:B------:R1:W-:Y:S01]  /*b520*/  STS.U16 [R8+0x2], R22 ;  /* 0x0000021608007388 */ /* 0x0003e20000000400 */
[----:B------:R-:W-:-:S02]  /*b530*/  F2FP.PACK_AB R66, R67, R66 ;  /* 0x000000424342723e */ /* 0x000fc400000000ff */
[----:B------:R-:W-:Y:S01]  /*b540*/  F2FP.PACK_AB R25, R25, R26 ;  /* 0x0000001a1919723e */ /* 0x000fe200000000ff */
[----:B------:R2:W-:Y:S01]  /*b550*/  STS.U16 [R9+0x4], R21 ;  /* 0x0000041509007388 */ /* 0x0005e20000000400 */
[----:B0-----:R-:W-:Y:S02]  /*b560*/  PRMT R4, R23, 0x7632, R4 ;  /* 0x0000763217047816 */ /* 0x001fe40000000004 */
[----:B------:R-:W-:Y:S01]  /*b570*/  PRMT R24, R56, 0x7632, R24 ;  /* 0x0000763238187816 */ /* 0x000fe20000000018 */
[----:B------:R-:W-:Y:S01]  /*b580*/  STS.U16 [R42+0x6], R29 ;  /* 0x0000061d2a007388 */ /* 0x000fe20000000400 */
[----:B------:R-:W-:-:S03]  /*b590*/  F2FP.PACK_AB R27, R27, R28 ;  /* 0x0000001c1b1b723e */ /* 0x000fc600000000ff */
[----:B------:R-:W-:Y:S01]  /*b5a0*/  STS.U16 [R43+0x8], R59 ;  /* 0x0000083b2b007388 */ /* 0x000fe20000000400 */
[----:B-1----:R-:W-:-:S03]  /*b5b0*/  PRMT R8, R66, 0x7632, R8 ;  /* 0x0000763242087816 */ /* 0x002fc60000000008 */
[----:B------:R-:W-:Y:S01]  /*b5c0*/  STS.U16 [R44+0xa], R30 ;  /* 0x00000a1e2c007388 */ /* 0x000fe20000000400 */
[----:B--2---:R-:W-:-:S03]  /*b5d0*/  PRMT R9, R25, 0x7610, R9 ;  /* 0x0000761019097816 */ /* 0x004fc60000000009 */
[----:B------:R-:W-:Y:S01]  /*b5e0*/  STS.U16 [R45+0xc], R23 ;  /* 0x00000c172d007388 */ /* 0x000fe20000000400 */
[----:B------:R-:W-:-:S03]  /*b5f0*/  PRMT R26, R25, 0x7632, R26 ;  /* 0x00007632191a7816 */ /* 0x000fc6000000001a */
[----:B------:R0:W-:Y:S01]  /*b600*/  STS.U16 [R46+0xe], R4 ;  /* 0x00000e042e007388 */ /* 0x0001e20000000400 */
[----:B------:R-:W-:-:S03]  /*b610*/  PRMT R22, R27, 0x7632, R22 ;  /* 0x000076321b167816 */ /* 0x000fc60000000016 */
[----:B------:R-:W-:Y:S04]  /*b620*/  STS.U16 [R47+0x10], R56 ;  /* 0x000010382f007388 */ /* 0x000fe80000000400 */
[----:B------:R-:W-:Y:S04]  /*b630*/  STS.U16 [R48+0x12], R24 ;  /* 0x0000121830007388 */ /* 0x000fe80000000400 */
[----:B------:R-:W-:Y:S01]  /*b640*/  STS.U16 [R49+0x14], R66 ;  /* 0x0000144231007388 */ /* 0x000fe20000000400 */
[----:B0-----:R-:W-:-:S03]  /*b650*/  IMAD.U32 R4, RZ, RZ, UR23 ;  /* 0x00000017ff047e24 */ /* 0x001fc6000f8e00ff */
[----:B------:R-:W-:Y:S04]  /*b660*/  STS.U16 [R50+0x16], R8 ;  /* 0x0000160832007388 */ /* 0x000fe80000000400 */
[----:B------:R0:W-:Y:S04]  /*b670*/  STS.U16 [R51+0x18], R9 ;  /* 0x0000180933007388 */ /* 0x0001e80000000400 */
        /* <DEDUP_REMOVED lines=34> */
[----:B------:R-:W-:-:S03]  /*b8a0*/  UIMAD UR7, UR21, UR7, URZ ;  /* 0x00000007150772a4 */ /* 0x000fc6000f8e023f */
[----:B------:R-:W-:-:S03]  /*b8b0*/  IMAD.IADD R7, R23, 0x1, R7 ;  /* 0x0000000117077824 */ /* 0x000fc600078e0207 */
[----:B------:R-:W-:Y:S01]  /*b8c0*/  MOV R23, UR7 ;  /* 0x0000000700177c02 */ /* 0x000fe20008000f00 */
[----:B------:R-:W-:-:S04]  /*b8d0*/  IMAD.WIDE.U32 R6, R0, c[0x0][0x218], R6 ;  /* 0x0000860000067a25 */ /* 0x000fc800078e0006 */
[----:B------:R-:W-:Y:S01]  /*b8e0*/  IMAD R23, R0, c[0x0][0x21c], R23 ;  /* 0x0000870000177a24 */ /* 0x000fe200078e0217 */
[----:B------:R-:W-:-:S04]  /*b8f0*/  LEA R22, P0, R6, c[0x0][0x270], 0x1 ;  /* 0x00009c0006167a11 */ /* 0x000fc800078008ff */
[----:B------:R-:W-:-:S04]  /*b900*/  IADD3 R7, R7, R23, RZ ;  /* 0x0000001707077210 */ /* 0x000fc80007ffe0ff */
[----:B------:R-:W-:-:S05]  /*b910*/  LEA.HI.X R23, R6, c[0x0][0x274], R7, 0x1, P0 ;  /* 0x00009d0006177a11 */ /* 0x000fca00000f0c07 */
[----:B------:R0:W-:Y:S02]  /*b920*/  STG.E.U16 [R22.64], R21 ;  /* 0x0000001516007986 */ /* 0x0001e4000c101512 */
.L_x_356:
[----:B------:R-:W-:Y:S05]  /*b930*/  BSYNC B0 ;  /* 0x0000000000007941 */ /* 0x000fea0003800000 */
.L_x_355:
[----:B------:R-:W-:Y:S01]  /*b940*/  ULDC UR7, c[0x0][0x218] ;  /* 0x0000860000077ab9 */ /* 0x000fe20000000800 */
[----:B------:R-:W-:Y:S01]  /*b950*/  MOV R7, R61 ;  /* 0x0000003d00077202 */ /* 0x000fe20000000f00 */
[----:B------:R-:W-:Y:S01]  /*b960*/  UIMAD UR7, UR21, UR7, URZ ;  /* 0x00000007150772a4 */ /* 0x000fe2000f8e023f */
[----:B------:R-:W-:Y:S01]  /*b970*/  IMAD.MOV.U32 R6, RZ, RZ, R8 ;  /* 0x000000ffff067224 */ /* 0x000fe200078e0008 */
[----:B------:R-:W-:Y:S01]  /*b980*/  IADD3 R4, P1, R41, c[0x0][0x270], RZ ;  /* 0x00009c0029047a10 */ /* 0x000fe20007f3e0ff */
[----:B------:R-:W-:Y:S01]  /*b990*/  UIADD3 UR6, UR6, 0x1, URZ ;  /* 0x0000000106067890 */ /* 0x000fe2000fffe03f */
[-C--:B------:R-:W-:Y:S01]  /*b9a0*/  ISETP.GE.AND P3, PT, R5, R24.reuse, PT ;  /* 0x000000180500720c */ /* 0x080fe20003f66270 */
[----:B------:R-:W-:Y:S01]  /*b9b0*/  IMAD.WIDE.U32 R6, R0, c[0x0][0x218], R6 ;  /* 0x0000860000067a25 */ /* 0x000fe200078e0006 */
[----:B0-----:R-:W-:Y:S01]  /*b9c0*/  MOV R21, UR7 ;  /* 0x0000000700157c02 */ /* 0x001fe20008000f00 */
[----:B------:R-:W-:Y:S01]  /*b9d0*/  ULDC UR7, c[0x0][0x174] ;  /* 0x00005d0000077ab9 */ /* 0x000fe20000000800 */
[----:B------:R-:W-:Y:S01]  /*b9e0*/  IADD3.X R40, R40, c[0x0][0x274], RZ, P1, !PT ;  /* 0x00009d0028287a10 */ /* 0x000fe20000ffe4ff */
[----:B------:R-:W-:Y:S01]  /*b9f0*/  UISETP.GE.AND UP0, UPT, UR6, UR7, UPT ;  /* 0x000000070600728c */ /* 0x000fe2000bf06270 */
[----:B------:R-:W-:Y:S01]  /*ba00*/  IADD3 R9, P0, R6, UR16, RZ ;  /* 0x0000001006097c10 */ /* 0x000fe2000ff1e0ff */
[----:B------:R-:W-:Y:S01]  /*ba10*/  IMAD R21, R0, c[0x0][0x21c], R21 ;  /* 0x0000870000157a24 */ /* 0x000fe200078e0215 */
[-C--:B------:R-:W-:Y:S01]  /*ba20*/  ISETP.GE.AND P4, PT, R10, R24.reuse, PT ;  /* 0x000000180a00720c */ /* 0x080fe20003f86270 */
[----:B------:R-:W-:Y:S01]  /*ba30*/  UIADD3 UR10, UP1, UR10, 0x2000, URZ ;  /* 0x000020000a0a7890 */ /* 0x000fe2000ff3e03f */
[----:B------:R-:W-:Y:S01]  /*ba40*/  ISETP.GE.AND P5, PT, R11, R24, PT ;  /* 0x000000180b00720c */ /* 0x000fe20003fa6270 */
[----:B------:R-:W-:Y:S01]  /*ba50*/  UIADD3 UR11, UP2, UR11, 0x2000, URZ ;  /* 0x000020000b0b7890 */ /* 0x000fe2000ff5e03f */
[----:B------:R-:W-:Y:S01]  /*ba60*/  IADD3.X R6, R21, UR17, R7, P0, !PT ;  /* 0x0000001115067c10 */ /* 0x000fe200087fe407 */
[----:B------:R-:W-:Y:S01]  /*ba70*/  UIADD3 UR12, UP3, UR12, 0x1000, URZ ;  /* 0x000010000c0c7890 */ /* 0x000fe2000ff7e03f */
[C---:B------:R-:W-:Y:S01]  /*ba80*/  LEA R4, P0, R9.reuse, R4, 0x1 ;  /* 0x0000000409047211 */ /* 0x040fe200078008ff */
[----:B------:R-:W-:Y:S01]  /*ba90*/  UIADD3 UR8, UP4, UR8, 0x1000, URZ ;  /* 0x0000100008087890 */ /* 0x000fe2000ff9e03f */
[----:B------:R-:W-:Y:S01]  /*baa0*/  ISETP.GE.AND P6, PT, R12, R24, PT ;  /* 0x000000180c00720c */ /* 0x000fe20003fc6270 */
[----:B------:R-:W-:Y:S01]  /*bab0*/  UIADD3.X UR14, URZ, UR14, URZ, UP1, !UPT ;  /* 0x0000000e3f0e7290 */ /* 0x000fe20008ffe43f */
[----:B------:R-:W-:Y:S01]  /*bac0*/  LEA.HI.X R5, R9, R40, R6, 0x1, P0 ;  /* 0x0000002809057211 */ /* 0x000fe200000f0c06 */
[----:B------:R-:W-:Y:S01]  /*bad0*/  UIADD3.X UR15, URZ, UR15, URZ, UP2, !UPT ;  /* 0x0000000f3f0f7290 */ /* 0x000fe200097fe43f */
[-C--:B------:R-:W-:Y:S01]  /*bae0*/  ISETP.GE.AND P1, PT, R14, R24.reuse, PT ;  /* 0x000000180e00720c */ /* 0x080fe20003f26270 */
[----:B------:R-:W-:Y:S01]  /*baf0*/  UIADD3.X UR13, URZ, UR13, URZ, UP3, !UPT ;  /* 0x0000000d3f0d7290 */ /* 0x000fe20009ffe43f */
[-C--:B------:R-:W-:Y:S01]  /*bb00*/  ISETP.GE.AND P2, PT, R15, R24.reuse, PT ;  /* 0x000000180f00720c */ /* 0x080fe20003f46270 */
[----:B------:R0:W-:Y:S01]  /*bb10*/  @!P3 STG.E.U16 [R4.64], R25 ;  /* 0x000000190400b986 */ /* 0x0001e2000c101512 */
[-C--:B------:R-:W-:Y:S01]  /*bb20*/  ISETP.GE.AND P3, PT, R16, R24.reuse, PT ;  /* 0x000000181000720c */ /* 0x080fe20003f66270 */
[----:B------:R-:W-:Y:S01]  /*bb30*/  UIADD3.X UR9, URZ, UR9, URZ, UP4, !UPT ;  /* 0x000000093f097290 */ /* 0x000fe2000a7fe43f */
[-C--:B------:R-:W-:Y:S01]  /*bb40*/  ISETP.GE.AND P0, PT, R13, R24.reuse, PT ;  /* 0x000000180d00720c */ /* 0x080fe20003f06270 */
        /* <DEDUP_REMOVED lines=24> */
.L_x_357:
[----:B------:R-:W-:Y:S05]  /*bcd0*/  EXIT ;  /* 0x000000000000794d */ /* 0x000fea0003800000 */
.L_x_359:
        /* <DEDUP_REMOVED lines=10> */
.L_x_5327:


//--------------------- .text._Z25selective_scan_fwd_kernelI32Selective_Scan_fwd_kernel_traitsILi128ELi16ELi1ELb1ELb0ELb0ELb0EN3c104HalfENS1_7complexIfEEEEv13SSMParamsBase --------------------------
	.section	.text._Z25selective_scan_fwd_kernelI32Selective_Scan_fwd_kernel_traitsILi128ELi16ELi1ELb1ELb0ELb0ELb0EN3c104HalfENS1_7complexIfEEEEv13SSMParamsBase,"ax",@progbits
	.sectioninfo	@"SHI_REGISTERS=131"
	.align	128
        .global         _Z25selective_scan_fwd_kernelI32Selective_Scan_fwd_kernel_traitsILi128ELi16ELi1ELb1ELb0ELb0ELb0EN3c104HalfENS1_7complexIfEEEEv13SSMParamsBase
        .type           _Z25selective_scan_fwd_kernelI32Selective_Scan_fwd_kernel_traitsILi128ELi16ELi1ELb1ELb0ELb0ELb0EN3c104HalfENS1_7complexIfEEEEv13SSMParamsBase,@function
        .size           _Z25selective_scan_fwd_kernelI32Selective_Scan_fwd_kernel_traitsILi128ELi16ELi1ELb1ELb0ELb0ELb0EN3c104HalfENS1_7complexIfEEEEv13SSMParamsBase,(.L_x_5328 - _Z25selective_scan_fwd_kernelI32Selective_Scan_fwd_kernel_traitsILi128ELi16ELi1ELb1ELb0ELb0ELb0EN3c104HalfENS1_7complexIfEEEEv13SSMParamsBase)
        .other          _Z25selective_scan_fwd_kernelI32Selective_Scan_fwd_kernel_traitsILi128ELi16ELi1ELb1ELb0ELb0ELb0EN3c104HalfENS1_7complexIfEEEEv13SSMParamsBase,@"STO_CUDA_ENTRY STV_DEFAULT"
_Z25selective_scan_fwd_kernelI32Selective_Scan_fwd_kernel_traitsILi128ELi16ELi1ELb1ELb0ELb0ELb0EN3c104HalfENS1_7complexIfEEEEv13SSMParamsBase:
.text._Z25selective_scan_fwd_kernelI32Selective_Scan_fwd_kernel_traitsILi128ELi16ELi1ELb1ELb0ELb0ELb0EN3c104HalfENS1_7complexIfEEEEv13SSMParamsBase:
[----:B------:R-:W-:Y:S02]  /*0000*/  MOV R1, c[0x0][0x28] ;  /* 0x00000a0000017a02 */ /* 0x000fe40000000f00 */
[----:B------:R-:W0:Y:S01]  /*0010*/  S2UR UR4, SR_CTAID.Y ;  /* 0x00000000000479c3 */ /* 0x000e220000002600 */
[----:B------:R-:W-:Y:S01]  /*0020*/  ISETP.NE.U32.AND P1, PT, RZ, c[0x0][0x250], PT ;  /* 0x00009400ff007a0c */ /* 0x000fe20003f25070 */
[----:B------:R-:W-:Y:S01]  /*0030*/  HFMA2.MMA R40, -RZ, RZ, 0, 0 ;  /* 0x00000000ff287435 */ /* 0x000fe200000001ff */
[----:B------:R-:W-:Y:S02]  /*0040*/  MOV R39, RZ ;  /* 0x000000ff00277202 */ /* 0x000fe40000000f00 */
[----:B------:R-:W-:Y:S02]  /*0050*/  ISETP.NE.AND.EX P1, PT, RZ, c[0x0][0x254], PT, P1 ;  /* 0x00009500ff007a0c */ /* 0x000fe40003f25310 */
[----:B------:R-:W-:-:S04]  /*0060*/  ISETP.NE.U32.AND P0, PT, RZ, c[0x0][0x238], PT ;  /* 0x00008e00ff007a0c */ /* 0x000fc80003f05070 */
[----:B------:R-:W-:Y:S02]  /*0070*/  ISETP.NE.AND.EX P0, PT, RZ, c[0x0][0x23c], PT, P0 ;  /* 0x00008f00ff007a0c */ /* 0x000fe40003f05300 */
[----:B0-----:R-:W-:Y:S01]  /*0080*/  MOV R42, UR4 ;  /* 0x00000004002a7c02 */ /* 0x001fe20008000f00 */
[----:B------:R-:W-:-:S03]  /*0090*/  ULDC.64 UR4, c[0x0][0x118] ;  /* 0x0000460000047ab9 */ /* 0x000fc60000000a00 */
[----:B------:R-:W-:Y:S02]  /*00a0*/  SHF.R.S32.HI R41, RZ, 0x1f, R42 ;  /* 0x0000001fff297819 */ /* 0x000fe4000001142a */
[C---:B------:R-:W-:Y:S01]  /*00b0*/  @P1 LEA R4, P3, R42.reuse, c[0x0][0x250], 0x2 ;  /* 0x000094002a041a11 */ /* 0x040fe200078610ff */
[----:B------:R-:W0:Y:S04]  /*00c0*/  S2UR UR6, SR_CTAID.X ;  /* 0x00000000000679c3 */ /* 0x000e280000002500 */
        /* <DEDUP_REMOVED lines=12> */
[----:B------:R-:W-:Y:S01]  /*0190*/  MOV R34, RZ ;  /* 0x000000ff00227202 */ /* 0x000fe20000000f00 */
[----:B------:R-:W-:Y:S01]  /*01a0*/  IMAD R9, R37, c[0x0][0x1e0], RZ ;  /* 0x0000780025097a24 */ /* 0x000fe200078e02ff */
[----:B------:R-:W1:Y:S01]  /*01b0*/  S2R R35, SR_LANEID ;  /* 0x0000000000237919 */ /* 0x000e620000000000 */
[----:B------:R-:W-:-:S04]  /*01c0*/  IMAD.WIDE.U32 R2, R38, c[0x0][0x1d0], RZ ;  /* 0x0000740026027a25 */ /* 0x000fc800078e00ff */
[C---:B------:R-:W-:Y:S02]  /*01d0*/  IMAD R7, R38.reuse, c[0x0][0x1d4], R7 ;  /* 0x0000750026077a24 */ /* 0x040fe400078e0207 */
[----:B------:R-:W-:-:S03]  /*01e0*/  IMAD.WIDE.U32 R4, R38, c[0x0][0x1e0], RZ ;  /* 0x0000780026047a25 */ /* 0x000fc600078e00ff */
[----:B------:R-:W-:Y:S01]  /*01f0*/  IADD3 R3, R3, R7, RZ ;  /* 0x0000000703037210 */ /* 0x000fe20007ffe0ff */
[----:B------:R-:W-:Y:S02]  /*0200*/  IMAD R9, R38, c[0x0][0x1e4], R9 ;  /* 0x0000790026097a24 */ /* 0x000fe400078e0209 */
[----:B------:R-:W-:Y:S02]  /*0210*/  IMAD R7, R41, c[0x0][0x1d8], RZ ;  /* 0x0000760029077a24 */ /* 0x000fe400078e02ff */
[----:B------:R-:W-:Y:S01]  /*0220*/  IMAD.WIDE.U32 R2, R42, c[0x0][0x1d8], R2 ;  /* 0x000076002a027a25 */ /* 0x000fe200078e0002 */
[----:B------:R-:W-:-:S03]  /*0230*/  IADD3 R5, R5, R9, RZ ;  /* 0x0000000905057210 */ /* 0x000fc60007ffe0ff */
[----:B------:R-:W-:Y:S01]  /*0240*/  IMAD R9, R41, c[0x0][0x1e8], RZ ;  /* 0x00007a0029097a24 */ /* 0x000fe200078e02ff */
[----:B0-----:R-:W-:Y:S01]  /*0250*/  SHF.L.U32 R0, R36, 0x1, RZ ;  /* 0x0000000124007819 */ /* 0x001fe200000006ff */
[----:B------:R-:W-:Y:S01]  /*0260*/  IMAD R7, R42, c[0x0][0x1dc], R7 ;  /* 0x000077002a077a24 */ /* 0x000fe200078e0207 */
[----:B------:R-:W-:Y:S01]  /*0270*/  LEA R32, P0, R2, c[0x0][0x240], 0x1 ;  /* 0x0000900002207a11 */ /* 0x000fe200078008ff */
[----:B------:R-:W-:Y:S01]  /*0280*/  IMAD R9, R42, c[0x0][0x1ec], R9 ;  /* 0x00007b002a097a24 */ /* 0x000fe200078e0209 */
[----:B------:R-:W-:Y:S01]  /*0290*/  LOP3.LUT R115, R36, 0x1f, RZ, 0xc0, !PT ;  /* 0x0000001f24737812 */ /* 0x000fe200078ec0ff */
[----:B------:R-:W-:Y:S01]  /*02a0*/  IMAD.WIDE.U32 R4, R42, c[0x0][0x1e8], R4 ;  /* 0x00007a002a047a25 */ /* 0x000fe200078e0004 */
[----:B------:R-:W-:Y:S02]  /*02b0*/  IADD3 R33, R3, R7, RZ ;  /* 0x0000000703217210 */ /* 0x000fe40007ffe0ff */
[----:B------:R-:W-:Y:S02]  /*02c0*/  LOP3.LUT R3, R0, 0xffffffc0, RZ, 0xc0, !PT ;  /* 0xffffffc000037812 */ /* 0x000fe400078ec0ff */
[----:B------:R-:W-:-:S02]  /*02d0*/  IADD3 R31, R5, R9, RZ ;  /* 0x00000009051f7210 */ /* 0x000fc40007ffe0ff */
[----:B------:R-:W-:Y:S02]  /*02e0*/  LEA R30, P1, R4, c[0x0][0x248], 0x1 ;  /* 0x00009200041e7a11 */ /* 0x000fe400078208ff */
[----:B------:R-:W-:Y:S02]  /*02f0*/  LEA.HI.X R33, R2, c[0x0][0x244], R33, 0x1, P0 ;  /* 0x0000910002217a11 */ /* 0x000fe400000f0c21 */
[----:B------:R-:W-:Y:S02]  /*0300*/  LEA.HI.X R31, R4, c[0x0][0x24c], R31, 0x1, P1 ;  /* 0x00009300041f7a11 */ /* 0x000fe400008f0c1f */
[----:B-1----:R-:W-:-:S04]  /*0310*/  LOP3.LUT R0, R3, 0x1f, R36, 0xf8, !PT ;  /* 0x0000001f03007812 */ /* 0x002fc800078ef824 */
.L_x_400:
[----:B------:R-:W-:Y:S01]  /*0320*/  BAR.SYNC.DEFER_BLOCKING 0x0 ;  /* 0x0000000000007b1d */ /* 0x000fe20000010000 */
[----:B0-----:R-:W-:-:S05]  /*0330*/  IMAD.WIDE R2, R0, 0x10, R32 ;  /* 0x0000001000027825 */ /* 0x001fca00078e0220 */
[----:B------:R-:W2:Y:S04]  /*0340*/  LDG.E.128 R4, [R2.64] ;  /* 0x0000000402047981 */ /* 0x000ea8000c1e1d00 */
[----:B------:R-:W3:Y:S01]  /*0350*/  LDG.E.128 R16, [R2.64+0x200] ;  /* 0x0002000402107981 */ /* 0x000ee2000c1e1d00 */
[----:B------:R-:W-:Y:S01]  /*0360*/  SHF.L.U32 R8, R36, 0x1, RZ ;  /* 0x0000000124087819 */ /* 0x000fe200000006ff */
[----:B------:R-:W-:-:S03]  /*0370*/  IMAD.WIDE R20, R0, 0x10, R30 ;  /* 0x0000001000147825 */ /* 0x000fc600078e021e */
[----:B------:R-:W-:-:S04]  /*0380*/  LOP3.LUT R8, R8, 0xffffffc0, RZ, 0xc0, !PT ;  /* 0xffffffc008087812 */ /* 0x000fc800078ec0ff */
[----:B------:R-:W-:-:S04]  /*0390*/  IADD3 R22, R8, R35, RZ ;  /* 0x0000002308167210 */ /* 0x000fc80007ffe0ff */
[----:B------:R-:W-:Y:S01]  /*03a0*/  IADD3 R23, R22, R35, RZ ;  /* 0x0000002316177210 */ /* 0x000fe20007ffe0ff */
[----:B--2---:R-:W-:Y:S04]  /*03b0*/  STS.128 [R22.X16], R4 ;  /* 0x0000000416007388 */ /* 0x004fe8000000cc00 */
[----:B---3--:R-:W-:Y:S01]  /*03c0*/  STS.128 [R22.X16+0x200], R16 ;  /* 0x0002001016007388 */ /* 0x008fe2000000cc00 */
[----:B------:R-:W-:-:S06]  /*03d0*/  NOP ;  /* 0x0000000000007918 */ /* 0x000fcc0000000000 */
[----:B------:R-:W-:Y:S04]  /*03e0*/  LDS.128 R12, [R23.X16] ;  /* 0x00000000170c7984 */ /* 0x000fe8000000cc00 */
[----:B------:R-:W-:Y:S04]  /*03f0*/  LDS.128 R8, [R23.X16+0x10] ;  /* 0x0000100017087984 */ /* 0x000fe8000000cc00 */
[----:B------:R-:W-:Y:S06]  /*0400*/  BAR.SYNC.DEFER_BLOCKING 0x0 ;  /* 0x0000000000007b1d */ /* 0x000fec0000010000 */
[----:B------:R-:W2:Y:S04]  /*0410*/  LDG.E.128 R24, [R20.64] ;  /* 0x0000000414187981 */ /* 0x000ea8000c1e1d00 */
[----:B------:R-:W3:Y:S01]  /*0420*/  LDG.E.128 R44, [R20.64+0x200] ;  /* 0x00020004142c7981 */ /* 0x000ee2000c1e1d00 */
[----:B------:R-:W-:Y:S01]  /*0430*/  ULDC.U8 UR6, c[0x0][0x17e] ;  /* 0x00005f8000067ab9 */ /* 0x000fe20000000000 */
[----:B------:R-:W-:Y:S01]  /*0440*/  MOV R2, c[0x0][0x16c] ;  /* 0x00005b0000027a02 */ /* 0x000fe20000000f00 */
[----:B------:R-:W-:Y:S03]  /*0450*/  BSSY B0, `(.L_x_360) ;  /* 0x000003d000007945 */ /* 0x000fe60003800000 */
[----:B------:R-:W-:Y:S01]  /*0460*/  ISETP.GE.AND P6, PT, R2, 0x1, PT ;  /* 0x000000010200780c */ /* 0x000fe20003fc6270 */
[----:B--2---:R-:W-:Y:S04]  /*0470*/  STS.128 [R22.X16], R24 ;  /* 0x0000001816007388 */ /* 0x004fe8000000cc00 */
[----:B---3--:R-:W-:Y:S01]  /*0480*/  STS.128 [R22.X16+0x200], R44 ;  /* 0x0002002c16007388 */ /* 0x008fe2000000cc00 */
[----:B------:R-:W-:-:S06]  /*0490*/  NOP ;  /* 0x0000000000007918 */ /* 0x000fcc0000000000 */
[----:B------:R-:W0:Y:S04]  /*04a0*/  LDS.128 R16, [R23.X16] ;  /* 0x0000000017107984 */ /* 0x000e28000000cc00 */
[----:B------:R1:W2:Y:S01]  /*04b0*/  LDS.128 R4, [R23.X16+0x10] ;  /* 0x0000100017047984 */ /* 0x0002a2000000cc00 */
[--C-:B0-----:R-:W-:Y:S02]  /*04c0*/  HADD2.F32 R56, -RZ, R16.reuse.H0_H0 ;  /* 0x20000010ff387230 */ /* 0x101fe40000004100 */
[----:B------:R-:W-:Y:S02]  /*04d0*/  HADD2.F32 R16, -RZ, R16.H1_H1 ;  /* 0x30000010ff107230 */ /* 0x000fe40000004100 */
[--C-:B------:R-:W-:Y:S01]  /*04e0*/  HADD2.F32 R48, -RZ, R18.reuse.H0_H0 ;  /* 0x20000012ff307230 */ /* 0x100fe20000004100 */
[--C-:B-----5:R-:W-:Y:S01]  /*04f0*/  FADD.FTZ R56, R56, R39.reuse ;  /* 0x0000002738387221 */ /* 0x120fe20000010000 */
[--C-:B------:R-:W-:Y:S01]  /*0500*/  HADD2.F32 R52, -RZ, R17.reuse.H0_H0 ;  /* 0x20000011ff347230 */ /* 0x100fe20000004100 */
[--C-:B------:R-:W-:Y:S01]  /*0510*/  FADD.FTZ R54, R16, R39.reuse ;  /* 0x0000002710367221 */ /* 0x100fe20000010000 */
[----:B------:R-:W-:Y:S01]  /*0520*/  HADD2.F32 R50, -RZ, R17.H1_H1 ;  /* 0x30000011ff327230 */ /* 0x000fe20000004100 */
[--C-:B------:R-:W-:Y:S01]  /*0530*/  FADD.FTZ R48, R48, R39.reuse ;  /* 0x0000002730307221 */ /* 0x100fe20000010000 */
[----:B------:R-:W-:Y:S01]  /*0540*/  FSETP.GTU.FTZ.AND P4, PT, R56, 20, PT ;  /* 0x41a000003800780b */ /* 0x000fe20003f9c000 */
[----:B------:R-:W-:Y:S01]  /*0550*/  HADD2.F32 R18, -RZ, R18.H1_H1 ;  /* 0x30000012ff127230 */ /* 0x000fe20000004100 */
[--C-:B------:R-:W-:Y:S01]  /*0560*/  FADD.FTZ R52, R52, R39.reuse ;  /* 0x0000002734347221 */ /* 0x100fe20000010000 */
[----:B------:R-:W-:Y:S01]  /*0570*/  HADD2.F32 R44, -RZ, R19.H0_H0 ;  /* 0x20000013ff2c7230 */ /* 0x000fe20000004100 */
[----:B------:R-:W-:Y:S01]  /*0580*/  ISETP.EQ.OR P4, PT, RZ, UR6, P4 ;  /* 0x00000006ff007c0c */ /* 0x000fe2000a782670 */
[--C-:B------:R-:W-:Y:S01]  /*0590*/  FADD.FTZ R50, R50, R39.reuse ;  /* 0x0000002732327221 */ /* 0x100fe20000010000 */
[----:B------:R-:W-:Y:S01]  /*05a0*/  FSETP.GTU.FTZ.AND P5, PT, R54, 20, PT ;  /* 0x41a000003600780b */ /* 0x000fe20003fbc000 */
[--C-:B------:R-:W-:Y:S01]  /*05b0*/  FADD.FTZ R46, R18, R39.reuse ;  /* 0x00000027122e7221 */ /* 0x100fe20000010000 */
[----:B------:R-:W-:Y:S01]  /*05c0*/  FSETP.GTU.FTZ.AND P3, PT, R52, 20, PT ;  /* 0x41a000003400780b */ /* 0x000fe20003f7c000 */
[----:B------:R-:W-:Y:S01]  /*05d0*/  FADD.FTZ R44, R44, R39 ;  /* 0x000000272c2c7221 */ /* 0x000fe20000010000 */
[----:B------:R-:W-:-:S02]  /*05e0*/  FSETP.GTU.FTZ.AND P2, PT, R50, 20, PT ;  /* 0x41a000003200780b */ /* 0x000fc40003f5c000 */
[----:B------:R-:W-:Y:S02]  /*05f0*/  FSETP.GTU.FTZ.AND P1, PT, R48, 20, PT ;  /* 0x41a000003000780b */ /* 0x000fe40003f3c000 */
[----:B------:R-:W-:Y:S02]  /*0600*/  FSETP.GTU.FTZ.AND P0, PT, R46, 20, PT ;  /* 0x41a000002e00780b */ /* 0x000fe40003f1c000 */
[----:B------:R-:W-:Y:S01]  /*0610*/  ISETP.EQ.OR P5, PT, RZ, UR6, P5 ;  /* 0x00000006ff007c0c */ /* 0x000fe2000afa2670 */
[----:B------:R-:W-:Y:S07]  /*0620*/  @P4 BRA `(.L_x_361) ;  /* 0x000001f000004947 */ /* 0x000fee0003800000 */
[----:B-12---:R-:W-:Y:S01]  /*0630*/  FMUL.FTZ R56, R56, 1.4426950216293334961 ;  /* 0x3fb8aa3b38387820 */ /* 0x006fe20000410000 */
        /* <DEDUP_REMOVED lines=30> */
.L_x_361:
[----:B-12---:R-:W-:Y:S05]  /*0820*/  BSYNC B0 ;  /* 0x0000000000007941 */ /* 0x006fea0003800000 */
.L_x_360:
[----:B------:R-:W-:Y:S01]  /*0830*/  HADD2.F32 R60, -RZ, R19.H1_H1 ;  /* 0x30000013ff3c7230 */ /* 0x000fe20000004100 */
        /* <DEDUP_REMOVED lines=35> */
.L_x_363:
[----:B------:R-:W-:Y:S05]  /*0a70*/  BSYNC B0 ;  /* 0x0000000000007941 */ /* 0x000fea0003800000 */
.L_x_362:
        /* <DEDUP_REMOVED lines=38> */
.L_x_365:
[----:B------:R-:W-:Y:S05]  /*0ce0*/  BSYNC B0 ;  /* 0x0000000000007941 */ /* 0x000fea0003800000 */
.L_x_364:
        /* <DEDUP_REMOVED lines=36> */
.L_x_367:
[----:B------:R-:W-:Y:S05]  /*0f30*/  BSYNC B0 ;  /* 0x0000000000007941 */ /* 0x000fea0003800000 */
.L_x_366:
[----:B------:R-:W-:Y:S01]  /*0f40*/  ISETP.EQ.OR P1, PT, RZ, UR6, P1 ;  /* 0x00000006ff007c0c */ /* 0x000fe20008f22670 */
[----:B------:R-:W-:Y:S01]  /*0f50*/  HADD2.F32 R64, -RZ, R5.H0_H0 ;  /* 0x20000005ff407230 */ /* 0x000fe20000004100 */
[----:B------:R-:W-:Y:S01]  /*0f60*/  BSSY B0, `(.L_x_368) ;  /* 0x0000028000007945 */ /* 0x000fe20003800000 */
[--C-:B------:R-:W-:Y:S01]  /*0f70*/  HADD2.F32 R63, -RZ, R13.reuse.H0_H0 ;  /* 0x2000000dff3f7230 */ /* 0x100fe20000004100 */
[----:B------:R-:W-:Y:S01]  /*0f80*/  FSETP.GTU.FTZ.AND P2, PT, R62, 20, PT ;  /* 0x41a000003e00780b */ /* 0x000fe20003f5c000 */
[--C-:B------:R-:W-:Y:S01]  /*0f90*/  HADD2.F32 R59, -RZ, R12.reuse.H0_H0 ;  /* 0x2000000cff3b7230 */ /* 0x100fe20000004100 */
[----:B------:R-:W-:Y:S01]  /*0fa0*/  ISETP.EQ.OR P0, PT, RZ, UR6, P0 ;  /* 0x00000006ff007c0c */ /* 0x000fe20008702670 */
[----:B------:R-:W-:Y:S01]  /*0fb0*/  HADD2.F32 R61, -RZ, R12.H1_H1 ;  /* 0x3000000cff3d7230 */ /* 0x000fe20000004100 */
[----:B------:R-:W-:Y:S01]  /*0fc0*/  FADD.FTZ R64, R64, R39 ;  /* 0x0000002740407221 */ /* 0x000fe20000010000 */
[----:B------:R-:W-:-:S04]  /*0fd0*/  HADD2.F32 R13, -RZ, R13.H1_H1 ;  /* 0x3000000dff0d7230 */ /* 0x000fc80000004100 */
        /* <DEDUP_REMOVED lines=32> */
.L_x_369:
[----:B------:R-:W-:Y:S05]  /*11e0*/  BSYNC B0 ;  /* 0x0000000000007941 */ /* 0x000fea0003800000 */
.L_x_368:
[----:B------:R-:W-:Y:S01]  /*11f0*/  HADD2.F32 R66, -RZ, R5.H1_H1 ;  /* 0x30000005ff427230 */ /* 0x000fe20000004100 */
[----:B------:R-:W-:Y:S01]  /*1200*/  BSSY B0, `(.L_x_370) ;  /* 0x0000027000007945 */ /* 0x000fe20003800000 */
[--C-:B------:R-:W-:Y:S01]  /*1210*/  HADD2.F32 R71, -RZ, R15.reuse.H0_H0 ;  /* 0x2000000fff477230 */ /* 0x100fe20000004100 */
[----:B------:R-:W-:Y:S01]  /*1220*/  FSETP.GTU.FTZ.AND P1, PT, R64, 20, PT ;  /* 0x41a000004000780b */ /* 0x000fe20003f3c000 */
[--C-:B------:R-:W-:Y:S01]  /*1230*/  HADD2.F32 R67, -RZ, R14.reuse.H0_H0 ;  /* 0x2000000eff437230 */ /* 0x100fe20000004100 */
[----:B------:R-:W-:Y:S01]  /*1240*/  FADD.FTZ R66, R66, R39 ;  /* 0x0000002742427221 */ /* 0x000fe20000010000 */
[----:B------:R-:W-:Y:S02]  /*1250*/  HADD2.F32 R69, -RZ, R14.H1_H1 ;  /* 0x3000000eff457230 */ /* 0x000fe40000004100 */
[----:B------:R-:W-:Y:S01]  /*1260*/  HADD2.F32 R15, -RZ, R15.H1_H1 ;  /* 0x3000000fff0f7230 */ /* 0x000fe20000004100 */
        /* <DEDUP_REMOVED lines=32> */
.L_x_371:
[----:B------:R-:W-:Y:S05]  /*1470*/  BSYNC B0 ;  /* 0x0000000000007941 */ /* 0x000fea0003800000 */
.L_x_370:
        /* <DEDUP_REMOVED lines=42> */
.L_x_373:
[----:B------:R-:W-:Y:S05]  /*1720*/  BSYNC B0 ;  /* 0x0000000000007941 */ /* 0x000fea0003800000 */
.L_x_372:
        /* <DEDUP_REMOVED lines=40> */
.L_x_375:
[----:B------:R-:W-:Y:S05]  /*19b0*/  BSYNC B0 ;  /* 0x0000000000007941 */ /* 0x000fea0003800000 */
.L_x_374:
[----:B------:R-:W-:Y:S01]  /*19c0*/  ISETP.EQ.OR P3, PT, RZ, UR6, P3 ;  /* 0x00000006ff007c0c */ /* 0x000fe20009f62670 */
[--C-:B------:R-:W-:Y:S01]  /*19d0*/  HADD2.F32 R86, -RZ, R7.reuse.H0_H0 ;  /* 0x20000007ff567230 */ /* 0x100fe20000004100 */
[----:B------:R-:W-:Y:S01]  /*19e0*/  BSSY B0, `(.L_x_376) ;  /* 0x0000028000007945 */ /* 0x000fe20003800000 */
[----:B------:R-:W-:Y:S01]  /*19f0*/  FSETP.GTU.FTZ.AND P5, PT, R70, 20, PT ;  /* 0x41a000004600780b */ /* 0x000fe20003fbc000 */
[----:B------:R-:W-:Y:S01]  /*1a00*/  HADD2.F32 R80, -RZ, R7.H1_H1 ;  /* 0x30000007ff507230 */ /* 0x000fe20000004100 */
[----:B------:R-:W-:Y:S01]  /*1a10*/  ISETP.EQ.OR P2, PT, RZ, UR6, P2 ;  /* 0x00000006ff007c0c */ /* 0x000fe20009742670 */
[-C--:B------:R-:W-:Y:S02]  /*1a20*/  FMUL.FTZ R90, R59, R40.reuse ;  /* 0x000000283b5a7220 */ /* 0x080fe40000410000 */
[-C--:B------:R-:W-:Y:S02]  /*1a30*/  FMUL.FTZ R57, R61, R40.reuse ;  /* 0x000000283d397220 */ /* 0x080fe40000410000 */
[----:B------:R-:W-:-:S02]  /*1a40*/  FMUL.FTZ R88, R63, R40 ;  /* 0x000000283f587220 */ /* 0x000fc40000410000 */
        /* <DEDUP_REMOVED lines=33> */
.L_x_377:
[----:B------:R-:W-:Y:S05]  /*1c60*/  BSYNC B0 ;  /* 0x0000000000007941 */ /* 0x000fea0003800000 */
.L_x_376:
[----:B------:R-:W-:Y:S01]  /*1c70*/  BSSY B0, `(.L_x_378) ;  /* 0x0000028000007945 */ /* 0x000fe20003800000 */
[----:B------:R-:W-:Y:S01]  /*1c80*/  FSETP.GTU.FTZ.AND P3, PT, R86, 20, PT ;  /* 0x41a000005600780b */ /* 0x000fe20003f7c000 */
[-C--:B------:R-:W-:Y:S02]  /*1c90*/  FMUL.FTZ R55, R13, R40.reuse ;  /* 0x000000280d377220 */ /* 0x080fe40000410000 */
[-C--:B------:R-:W-:Y:S02]  /*1ca0*/  FMUL.FTZ R84, R67, R40.reuse ;  /* 0x0000002843547220 */ /* 0x080fe40000410000 */
        /* <DEDUP_REMOVED lines=36> */
.L_x_379:
[----:B------:R-:W-:Y:S05]  /*1ef0*/  BSYNC B0 ;  /* 0x0000000000007941 */ /* 0x000fea0003800000 */
.L_x_378:
[----:B------:R-:W-:Y:S01]  /*1f00*/  ISETP.EQ.OR P1, PT, RZ, UR6, P1 ;  /* 0x00000006ff007c0c */ /* 0x000fe20008f22670 */
[----:B------:R-:W-:Y:S01]  /*1f10*/  BSSY B0, `(.L_x_380) ;  /* 0x000002d000007945 */ /* 0x000fe20003800000 */
[----:B------:R-:W-:Y:S01]  /*1f20*/  FSETP.GTU.FTZ.AND P2, PT, R80, 20, PT ;  /* 0x41a000005000780b */ /* 0x000fe20003f5c000 */
[-C--:B------:R-:W-:Y:S01]  /*1f30*/  FMUL.FTZ R78, R75, R40.reuse ;  /* 0x000000284b4e7220 */ /* 0x080fe20000410000 */
[----:B------:R-:W-:Y:S01]  /*1f40*/  ISETP.EQ.OR P0, PT, RZ, UR6, P0 ;  /* 0x00000006ff007c0c */ /* 0x000fe20008702670 */
        /* <DEDUP_REMOVED lines=8> */
[----:B------:R-:W-:Y:S01]  /*1fd0*/  FMUL.FTZ R45, R85, R40 ;  /* 0x00000028552d7220 */ /* 0x000fe20000410000 */
        /* <DEDUP_REMOVED lines=32> */
.L_x_381:
[----:B------:R-:W-:Y:S05]  /*21e0*/  BSYNC B0 ;  /* 0x0000000000007941 */ /* 0x000fea0003800000 */
.L_x_380:
        /* <DEDUP_REMOVED lines=33> */
.L_x_383:
[----:B------:R-:W-:Y:S05]  /*2400*/  BSYNC B0 ;  /* 0x0000000000007941 */ /* 0x000fea0003800000 */
.L_x_382:
        /* <DEDUP_REMOVED lines=33> */
.L_x_385:
[----:B------:R-:W-:Y:S05]  /*2620*/  BSYNC B0 ;  /* 0x0000000000007941 */ /* 0x000fea0003800000 */
.L_x_384:
        /* <DEDUP_REMOVED lines=33> */
.L_x_387:
[----:B------:R-:W-:Y:S05]  /*2840*/  BSYNC B0 ;  /* 0x0000000000007941 */ /* 0x000fea0003800000 */
.L_x_386:
        /* <DEDUP_REMOVED lines=33> */
.L_x_389:
[----:B------:R-:W-:Y:S05]  /*2a60*/  BSYNC B0 ;  /* 0x0000000000007941 */ /* 0x000fea0003800000 */
.L_x_388:
        /* <DEDUP_REMOVED lines=33> */
.L_x_391:
[----:B------:R-:W-:Y:S05]  /*2c80*/  BSYNC B0 ;  /* 0x0000000000007941 */ /* 0x000fea0003800000 */
.L_x_390:
[----:B------:R-:W-:Y:S01]  /*2c90*/  BAR.SYNC.DEFER_BLOCKING 0x0 ;  /* 0x0000000000007b1d */ /* 0x000fe20000010000 */
[-C--:B------:R-:W-:Y:S02]  /*2ca0*/  FMUL.FTZ R72, R87, R40.reuse ;  /* 0x0000002857487220 */ /* 0x080fe40000410000 */
        /* <DEDUP_REMOVED lines=15> */
[----:B------:R-:W-:Y:S01]  /*2da0*/  FMUL.FTZ R87, R87, R86 ;  /* 0x0000005657577220 */ /* 0x000fe20000410000 */
[----:B------:R-:W-:Y:S05]  /*2db0*/  @!P6 BRA `(.L_x_392) ;  /* 0x000029f00000e947 */ /* 0x000fea0003800000 */
[----:B------:R-:W-:Y:S01]  /*2dc0*/  HFMA2.MMA R91, -RZ, RZ, 0, 0 ;  /* 0x00000000ff5b7435 */ /* 0x000fe200000001ff */
[----:B------:R-:W-:-:S08]  /*2dd0*/  FMUL.FTZ R89, R11, R80 ;  /* 0x000000500b597220 */ /* 0x000fd00000410000 */
.L_x_398:
        /* <DEDUP_REMOVED lines=12> */
[----:B------:R-:W-:-:S04]  /*2ea0*/  IMAD R27, R41, c[0x0][0x1b8], RZ ;  /* 0x00006e00291b7a24 */ /* 0x000fc800078e02ff */
[----:B------:R-:W-:Y:S02]  /*2eb0*/  IMAD R93, R42, c[0x0][0x1bc], R27 ;  /* 0x00006f002a5d7a24 */ /* 0x000fe400078e021b */
[----:B--2---:R-:W-:Y:S02]  /*2ec0*/  FMUL.FTZ R11, R2, 1.4426950216293334961 ;  /* 0x3fb8aa3b020b7820 */ /* 0x004fe40000410000 */
[C---:B------:R-:W-:Y:S02]  /*2ed0*/  FMUL.FTZ R2, R3.reuse, R54 ;  /* 0x0000003603027220 */ /* 0x040fe40000410000 */
[C---:B------:R-:W-:Y:S02]  /*2ee0*/  FMUL.FTZ R6, R3.reuse, R56 ;  /* 0x0000003803067220 */ /* 0x040fe40000410000 */
[----:B------:R-:W-:Y:S02]  /*2ef0*/  FMUL.RZ R7, R2, 0.15915493667125701904 ;  /* 0x3e22f98302077820 */ /* 0x000fe4000040c000 */
[----:B------:R-:W-:-:S02]  /*2f00*/  FMUL.FTZ R2, R3, R52 ;  /* 0x0000003403027220 */ /* 0x000fc40000410000 */
[----:B------:R-:W-:Y:S01]  /*2f10*/  FMUL.RZ R6, R6, 0.15915493667125701904 ;  /* 0x3e22f98306067820 */ /* 0x000fe2000040c000 */
[----:B------:R-:W-:Y:S01]  /*2f20*/  MUFU.SIN R106, R7 ;  /* 0x00000007006a7308 */ /* 0x000fe20000000400 */
[----:B------:R-:W-:Y:S02]  /*2f30*/  FMUL.RZ R4, R2, 0.15915493667125701904 ;  /* 0x3e22f98302047820 */ /* 0x000fe4000040c000 */
[----:B------:R-:W-:Y:S02]  /*2f40*/  FMUL.FTZ R2, R3, R50 ;  /* 0x0000003203027220 */ /* 0x000fe40000410000 */
[----:B------:R-:W-:Y:S02]  /*2f50*/  FMUL.FTZ R23, R11, R54 ;  /* 0x000000360b177220 */ /* 0x000fe40000410000 */
[----:B------:R-:W-:Y:S01]  /*2f60*/  FMUL.RZ R5, R2, 0.15915493667125701904 ;  /* 0x3e22f98302057820 */ /* 0x000fe2000040c000 */
[----:B------:R-:W-:Y:S01]  /*2f70*/  MUFU.SIN R107, R6 ;  /* 0x00000006006b7308 */ /* 0x000fe20000000400 */
[----:B------:R-:W-:-:S02]  /*2f80*/  FMUL.FTZ R2, R3, R48 ;  /* 0x0000003003027220 */ /* 0x000fc40000410000 */
[C---:B------:R-:W-:Y:S02]  /*2f90*/  FMUL.FTZ R21, R11.reuse, R52 ;  /* 0x000000340b157220 */ /* 0x040fe40000410000 */
[C---:B------:R-:W-:Y:S02]  /*2fa0*/  FMUL.FTZ R19, R11.reuse, R44 ;  /* 0x0000002c0b137220 */ /* 0x040fe40000410000 */
[C---:B------:R-:W-:Y:S01]  /*2fb0*/  FMUL.FTZ R20, R11.reuse, R46 ;  /* 0x0000002e0b147220 */ /* 0x040fe20000410000 */
[----:B------:R0:W-:Y:S01]  /*2fc0*/  MUFU.COS R109, R6 ;  /* 0x00000006006d7308 */ /* 0x0001e20000000000 */
[C---:B------:R-:W-:Y:S02]  /*2fd0*/  FMUL.FTZ R26, R11.reuse, R50 ;  /* 0x000000320b1a7220 */ /* 0x040fe40000410000 */
[C---:B------:R-:W-:Y:S02]  /*2fe0*/  FMUL.FTZ R25, R11.reuse, R48 ;  /* 0x000000300b197220 */ /* 0x040fe40000410000 */
[----:B------:R-:W-:-:S02]  /*2ff0*/  FMUL.FTZ R14, R11, R60 ;  /* 0x0000003c0b0e7220 */ /* 0x000fc40000410000 */
[----:B------:R-:W-:Y:S01]  /*3000*/  FMUL.FTZ R12, R11, R58 ;  /* 0x0000003a0b0c7220 */ /* 0x000fe20000410000 */
[----:B------:R-:W-:Y:S01]  /*3010*/  MUFU.SIN R100, R4 ;  /* 0x0000000400647308 */ /* 0x000fe20000000400 */
[----:B0-----:R-:W-:Y:S02]  /*3020*/  FMUL.RZ R6, R2, 0.15915493667125701904 ;  /* 0x3e22f98302067820 */ /* 0x001fe4000040c000 */
[----:B------:R-:W-:Y:S02]  /*3030*/  FMUL.FTZ R2, R3, R46 ;  /* 0x0000002e03027220 */ /* 0x000fe40000410000 */
[C---:B------:R-:W-:Y:S02]  /*3040*/  FMUL.FTZ R10, R11.reuse, R62 ;  /* 0x0000003e0b0a7220 */ /* 0x040fe40000410000 */
[C---:B------:R-:W-:Y:S01]  /*3050*/  FMUL.FTZ R22, R11.reuse, R56 ;  /* 0x000000380b167220 */ /* 0x040fe20000410000 */
[----:B------:R0:W-:Y:S01]  /*3060*/  MUFU.COS R101, R4 ;  /* 0x0000000400657308 */ /* 0x0001e20000000000 */
[----:B------:R-:W-:-:S07]  /*3070*/  FMUL.FTZ R13, R11, R66 ;  /* 0x000000420b0d7220 */ /* 0x000fce0000410000 */
        /* <DEDUP_REMOVED lines=18> */
[----:B------:R-:W-:-:S04]  /*31a0*/  FMUL.FTZ R2, R3, R64 ;  /* 0x0000004003027220 */ /* 0x000fc80000410000 */
[----:B------:R-:W-:Y:S01]  /*31b0*/  FMUL.RZ R9, R2, 0.15915493667125701904 ;  /* 0x3e22f98302097820 */ /* 0x000fe2000040c000 */
[----:B------:R0:W-:Y:S01]  /*31c0*/  MUFU.COS R17, R4 ;  /* 0x0000000400117308 */ /* 0x0001e20000000000 */
[----:B------:R-:W-:-:S07]  /*31d0*/  FMUL.FTZ R2, R11, R64 ;  /* 0x000000400b027220 */ /* 0x000fce0000410000 */
[----:B------:R-:W-:Y:S01]  /*31e0*/  MUFU.SIN R111, R5 ;  /* 0x00000005006f7308 */ /* 0x000fe20000000400 */
[----:B0-----:R-:W-:-:S04]  /*31f0*/  FMUL.FTZ R4, R3, R66 ;  /* 0x0000004203047220 */ /* 0x001fc80000410000 */
[----:B------:R-:W-:-:S03]  /*3200*/  FMUL.RZ R16, R4, 0.15915493667125701904 ;  /* 0x3e22f98304107820 */ /* 0x000fc6000040c000 */
[----:B------:R0:W-:Y:S08]  /*3210*/  MUFU.COS R15, R5 ;  /* 0x00000005000f7308 */ /* 0x0001f00000000000 */
[----:B------:R-:W1:Y:S01]  /*3220*/  MUFU.EX2 R23, R23 ;  /* 0x0000001700177308 */ /* 0x000e620000000800 */
[----:B0-----:R-:W-:-:S04]  /*3230*/  IMAD R5, R41, c[0x0][0x198], RZ ;  /* 0x0000660029057a24 */ /* 0x001fc800078e02ff */
[C---:B------:R-:W-:Y:S02]  /*3240*/  IMAD R29, R42.reuse, c[0x0][0x19c], R5 ;  /* 0x000067002a1d7a24 */ /* 0x040fe400078e0205 */
[----:B------:R-:W-:Y:S01]  /*3250*/  IMAD.WIDE.U32 R4, R42, c[0x0][0x1b8], RZ ;  /* 0x00006e002a047a25 */ /* 0x000fe200078e00ff */
[----:B------:R-:W0:Y:S04]  /*3260*/  MUFU.COS R108, R7 ;  /* 0x00000007006c7308 */ /* 0x000e280000000000 */
[----:B------:R-:W-:-:S04]  /*3270*/  IADD3 R5, R5, R93, RZ ;  /* 0x0000005d05057210 */ /* 0x000fc80007ffe0ff */
[----:B------:R-:W-:Y:S01]  /*3280*/  MUFU.SIN R103, R6 ;  /* 0x0000000600677308 */ /* 0x000fe20000000400 */
[----:B-1----:R-:W-:-:S07]  /*3290*/  FMUL.FTZ R106, R23, R106 ;  /* 0x0000006a176a7220 */ /* 0x002fce0000410000 */
[----:B------:R1:W-:Y:S01]  /*32a0*/  MUFU.COS R102, R6 ;  /* 0x0000000600667308 */ /* 0x0003e20000000000 */
[----:B0-----:R-:W-:-:S07]  /*32b0*/  FMUL.FTZ R108, R23, R108 ;  /* 0x0000006c176c7220 */ /* 0x001fce0000410000 */
[----:B------:R-:W-:Y:S01]  /*32c0*/  MUFU.SIN R116, R16 ;  /* 0x0000001000747308 */ /* 0x000fe20000000400 */
[----:B-1----:R-:W-:-:S05]  /*32d0*/  IMAD.WIDE.U32 R6, R42, c[0x0][0x198], RZ ;  /* 0x000066002a067a25 */ /* 0x002fca00078e00ff */
[----:B------:R-:W-:Y:S02]  /*32e0*/  IADD3 R7, R7, R29, RZ ;  /* 0x0000001d07077210 */ /* 0x000fe40007ffe0ff */
[----:B------:R0:W-:Y:S03]  /*32f0*/  MUFU.COS R114, R16 ;  /* 0x0000001000727308 */ /* 0x0001e60000000000 */
[----:B------:R-:W-:-:S05]  /*3300*/  IMAD.WIDE.U32 R6, R91, c[0x0][0x1a0], R6 ;  /* 0x000068005b067a25 */ /* 0x000fca00078e0006 */
[----:B------:R-:W-:Y:S01]  /*3310*/  MUFU.SIN R113, R9 ;  /* 0x0000000900717308 */ /* 0x000fe20000000400 */
[C---:B0-----:R-:W-:Y:S02]  /*3320*/  IMAD R16, R8.reuse, c[0x0][0x1a0], RZ ;  /* 0x0000680008107a24 */ /* 0x041fe400078e02ff */
[----:B------:R-:W-:Y:S02]  /*3330*/  IMAD R8, R8, c[0x0][0x1c0], RZ ;  /* 0x0000700008087a24 */ /* 0x000fe400078e02ff */
[C---:B------:R-:W-:Y:S02]  /*3340*/  IMAD R29, R91.reuse, c[0x0][0x1a4], R16 ;  /* 0x000069005b1d7a24 */ /* 0x040fe400078e0210 */
[----:B------:R-:W-:Y:S01]  /*3350*/  IMAD R93, R91, c[0x0][0x1c4], R8 ;  /* 0x000071005b5d7a24 */ /* 0x000fe200078e0208 */
[----:B------:R0:W-:Y:S01]  /*3360*/  MUFU.COS R112, R9 ;  /* 0x0000000900707308 */ /* 0x0001e20000000000 */
[----:B------:R-:W-:-:S07]  /*3370*/  FMUL.FTZ R16, R11, R68 ;  /* 0x000000440b107220 */ /* 0x000fce0000410000 */
[----:B------:R-:W1:Y:S01]  /*3380*/  MUFU.EX2 R21, R21 ;  /* 0x0000001500157308 */ /* 0x000e620000000800 */
[----:B0-----:R-:W-:-:S04]  /*3390*/  FMUL.FTZ R9, R3, R68 ;  /* 0x0000004403097220 */ /* 0x001fc80000410000 */
[----:B------:R-:W-:Y:S02]  /*33a0*/  FMUL.RZ R27, R9, 0.15915493667125701904 ;  /* 0x3e22f983091b7820 */ /* 0x000fe4000040c000 */
[----:B------:R-:W-:Y:S01]  /*33b0*/  IMAD.WIDE.U32 R8, R91, c[0x0][0x1c0], R4 ;  /* 0x000070005b087a25 */ /* 0x000fe200078e0004 */
[----:B------:R-:W0:Y:S01]  /*33c0*/  MUFU.EX2 R19, R19 ;  /* 0x0000001300137308 */ /* 0x000e220000000800 */
[----:B------:R-:W-:Y:S02]  /*33d0*/  IADD3 R5, R7, R29, RZ ;  /* 0x0000001d07057210 */ /* 0x000fe40007ffe0ff */
[----:B------:R-:W-:Y:S01]  /*33e0*/  FMUL.FTZ R4, R3, R70 ;  /* 0x0000004603047220 */ /* 0x000fe20000410000 */
[----:B------:R-:W-:Y:S01]  /*33f0*/  IADD3 R7, R9, R93, RZ ;  /* 0x0000005d09077210 */ /* 0x000fe20007ffe0ff */
[----:B------:R-:W-:Y:S01]  /*3400*/  FMUL.FTZ R9, R59, R106 ;  /* 0x0000006a3b097220 */ /* 0x000fe20000410000 */
[----:B------:R-:W-:Y:S01]  /*3410*/  LEA R28, P1, R8, c[0x0][0x230], 0x3 ;  /* 0x00008c00081c7a11 */ /* 0x000fe200078218ff */
[----:B------:R-:W-:Y:S01]  /*3420*/  FMUL.RZ R93, R4, 0.15915493667125701904 ;  /* 0x3e22f983045d7820 */ /* 0x000fe2000040c000 */
[----:B------:R-:W2:Y:S01]  /*3430*/  MUFU.EX2 R20, R20 ;  /* 0x0000001400147308 */ /* 0x000ea20000000800 */
[----:B------:R-:W-:Y:S01]  /*3440*/  FFMA.FTZ R9, RZ, R108, R9 ;  /* 0x0000006cff097223 */ /* 0x000fe20000010009 */
[----:B------:R-:W-:Y:S01]  /*3450*/  LEA.HI.X R29, R8, c[0x0][0x234], R7, 0x3, P1 ;  /* 0x00008d00081d7a11 */ /* 0x000fe200008f1c07 */
[----:B------:R-:W-:Y:S01]  /*3460*/  FMUL.FTZ R8, RZ, R106 ;  /* 0x0000006aff087220 */ /* 0x000fe20000410000 */
[----:B------:R-:W-:Y:S01]  /*3470*/  LEA R4, P0, R6, c[0x0][0x228], 0x3 ;  /* 0x00008a0006047a11 */ /* 0x000fe200078018ff */
[----:B-1----:R-:W-:-:S02]  /*3480*/  FMUL.FTZ R100, R21, R100 ;  /* 0x0000006415647220 */ /* 0x002fc40000410000 */
[----:B------:R-:W-:Y:S01]  /*3490*/  FFMA.FTZ R8, R59, R108, -R8 ;  /* 0x0000006c3b087223 */ /* 0x000fe20000010808 */
[----:B------:R-:W1:Y:S01]  /*34a0*/  MUFU.EX2 R26, R26 ;  /* 0x0000001a001a7308 */ /* 0x000e620000000800 */
[----:B------:R-:W-:Y:S01]  /*34b0*/  FADD.FTZ R9, RZ, R9 ;  /* 0x00000009ff097221 */ /* 0x000fe20000010000 */
[----:B------:R-:W-:Y:S01]  /*34c0*/  LEA.HI.X R5, R6, c[0x0][0x22c], R5, 0x3, P0 ;  /* 0x00008b0006057a11 */ /* 0x000fe200000f1c05 */
[----:B------:R-:W-:Y:S01]  /*34d0*/  FADD.FTZ R8, R61, R8 ;  /* 0x000000083d087221 */ /* 0x000fe20000010000 */
[----:B------:R-:W3:Y:S01]  /*34e0*/  LDG.E.64 R28, [R28.64] ;  /* 0x000000041c1c7981 */ /* 0x000ee2000c1e1b00 */
[----:B------:R-:W-:Y:S02]  /*34f0*/  FMUL.FTZ R101, R21, R101 ;  /* 0x0000006515657220 */ /* 0x000fe40000410000 */
[----:B0-----:R-:W-:Y:S01]  /*3500*/  FMUL.FTZ R92, R19, R92 ;  /* 0x0000005c135c7220 */ /* 0x001fe20000410000 */
[----:B------:R-:W-:Y:S01]  /*3510*/  MUFU.SIN R120, R93 ;  /* 0x0000005d00787308 */ /* 0x000fe20000000400 */
[----:B--2---:R-:W-:-:S02]  /*3520*/  FMUL.FTZ R95, R20, R95 ;  /* 0x0000005f145f7220 */ /* 0x004fc40000410000 */
[----:B------:R-:W-:Y:S02]  /*3530*/  FMUL.FTZ R94, R20, R94 ;  /* 0x0000005e145e7220 */ /* 0x000fe40000410000 */
[----:B------:R-:W-:Y:S02]  /*3540*/  FMUL.FTZ R20, R100, R8 ;  /* 0x0000000864147220 */ /* 0x000fe40000410000 */
[----:B------:R-:W-:Y:S01]  /*3550*/  FMUL.FTZ R6, R11, R70 ;  /* 0x000000460b067220 */ /* 0x000fe20000410000 */
[----:B------:R0:W-:Y:S01]  /*3560*/  MUFU.COS R119, R93 ;  /* 0x0000005d00777308 */ /* 0x0001e20000000000 */
[----:B------:R-:W-:Y:S02]  /*3570*/  FFMA.FTZ R20, R101, R9, R20 ;  /* 0x0000000965147223 */ /* 0x000fe40000010014 */
[----:B-1----:R-:W-:Y:S02]  /*3580*/  FMUL.FTZ R98, R26, R98 ;  /* 0x000000621a627220 */ /* 0x002fe40000410000 */
[----:B------:R-:W-:-:S02]  /*3590*/  FADD.FTZ R20, RZ, R20 ;  /* 0x00000014ff147221 */ /* 0x000fc40000010000 */
[----:B------:R-:W-:Y:S01]  /*35a0*/  FMUL.FTZ R99, R26, R99 ;  /* 0x000000631a637220 */ /* 0x000fe20000410000 */
[----:B------:R-:W1:Y:S01]  /*35b0*/  MUFU.EX2 R25, R25 ;  /* 0x0000001900197308 */ /* 0x000e620000000800 */
[----:B0-----:R-:W-:Y:S02]  /*35c0*/  FMUL.FTZ R93, R19, R18 ;  /* 0x00000012135d7220 */ /* 0x001fe40000410000 */
[----:B------:R-:W-:Y:S02]  /*35d0*/  FMUL.FTZ R18, R100, R9 ;  /* 0x0000000964127220 */ /* 0x000fe40000410000 */
[----:B------:R-:W-:Y:S02]  /*35e0*/  FMUL.FTZ R7, R11, R86 ;  /* 0x000000560b077220 */ /* 0x000fe40000410000 */
[----:B------:R-:W-:Y:S01]  /*35f0*/  FFMA.FTZ R18, R101, R8, -R18 ;  /* 0x0000000865127223 */ /* 0x000fe20000010812 */
[----:B------:R-:W0:Y:S01]  /*3600*/  MUFU.EX2 R14, R14 ;  /* 0x0000000e000e7308 */ /* 0x000e220000000800 */
[----:B------:R-:W-:-:S02]  /*3610*/  FMUL.FTZ R8, R3, R86 ;  /* 0x0000005603087220 */ /* 0x000fc40000410000 */
[----:B------:R-:W-:Y:S02]  /*3620*/  FADD.FTZ R18, R63, R18 ;  /* 0x000000123f127221 */ /* 0x000fe40000010000 */
[----:B------:R-:W-:Y:S02]  /*3630*/  FMUL.RZ R19, R8, 0.15915493667125701904 ;  /* 0x3e22f98308137820 */ /* 0x000fe4000040c000 */
[C---:B------:R-:W-:Y:S01]  /*3640*/  FMUL.FTZ R9, R98.reuse, R18 ;  /* 0x0000001262097220 */ /* 0x040fe20000410000 */
[----:B------:R-:W2:Y:S01]  /*3650*/  MUFU.EX2 R12, R12 ;  /* 0x0000000c000c7308 */ /* 0x000ea20000000800 */
[-C--:B------:R-:W-:Y:S02]  /*3660*/  FMUL.FTZ R8, R98, R20.reuse ;  /* 0x0000001462087220 */ /* 0x080fe40000410000 */
[C---:B------:R-:W-:Y:S02]  /*3670*/  FFMA.FTZ R9, R99.reuse, R20, R9 ;  /* 0x0000001463097223 */ /* 0x040fe40000010009 */
[----:B------:R-:W-:-:S02]  /*3680*/  FFMA.FTZ R18, R99, R18, -R8 ;  /* 0x0000001263127223 */ /* 0x000fc40000010808 */
[----:B------:R-:W-:Y:S01]  /*3690*/  FMUL.FTZ R3, R3, R80 ;  /* 0x0000005003037220 */ /* 0x000fe20000410000 */
[----:B------:R-:W4:Y:S01]  /*36a0*/  MUFU.EX2 R2, R2 ;  /* 0x0000000200027308 */ /* 0x000f220000000800 */
[----:B-1----:R-:W-:Y:S02]  /*36b0*/  FMUL.FTZ R96, R25, R96 ;  /* 0x0000006019607220 */ /* 0x002fe40000410000 */
[----:B------:R-:W-:Y:S02]  /*36c0*/  FADD.FTZ R9, RZ, R9 ;  /* 0x00000009ff097221 */ /* 0x000fe40000010000 */
[C---:B0-----:R-:W-:Y:S02]  /*36d0*/  FMUL.FTZ R102, R14.reuse, R102 ;  /* 0x000000660e667220 */ /* 0x041fe40000410000 */
[----:B------:R-:W-:Y:S01]  /*36e0*/  FMUL.FTZ R103, R14, R103 ;  /* 0x000000670e677220 */ /* 0x000fe20000410000 */
[----:B------:R-:W0:Y:S01]  /*36f0*/  MUFU.EX2 R10, R10 ;  /* 0x0000000a000a7308 */ /* 0x000e220000000800 */
[----:B------:R-:W-:-:S02]  /*3700*/  FADD.FTZ R18, R65, R18 ;  /* 0x0000001241127221 */ /* 0x000fc40000010000 */
[----:B------:R-:W-:Y:S02]  /*3710*/  FMUL.RZ R14, R3, 0.15915493667125701904 ;  /* 0x3e22f983030e7820 */ /* 0x000fe4000040c000 */
[----:B------:R-:W-:Y:S02]  /*3720*/  FMUL.FTZ R97, R25, R24 ;  /* 0x0000001819617220 */ /* 0x000fe40000410000 */
[----:B------:R-:W-:Y:S01]  /*3730*/  FMUL.FTZ R3, R96, R9 ;  /* 0x0000000960037220 */ /* 0x000fe20000410000 */
[----:B------:R-:W1:Y:S01]  /*3740*/  MUFU.EX2 R6, R6 ;  /* 0x0000000600067308 */ /* 0x000e620000000800 */
[C---:B--2---:R-:W-:Y:S02]  /*3750*/  FMUL.FTZ R104, R12.reuse, R17 ;  /* 0x000000110c687220 */ /* 0x044fe40000410000 */
[----:B------:R-:W-:Y:S02]  /*3760*/  FMUL.FTZ R105, R12, R105 ;  /* 0x000000690c697220 */ /* 0x000fe40000410000 */
[----:B------:R-:W-:-:S02]  /*3770*/  FMUL.FTZ R12, R96, R18 ;  /* 0x00000012600c7220 */ /* 0x000fc40000410000 */
[C---:B------:R-:W-:Y:S01]  /*3780*/  FFMA.FTZ R18, R97.reuse, R18, -R3 ;  /* 0x0000001261127223 */ /* 0x040fe20000010803 */
[----:B------:R-:W-:Y:S01]  /*3790*/  MUFU.EX2 R7, R7 ;  /* 0x0000000700077308 */ /* 0x000fe20000000800 */
[----:B------:R-:W-:Y:S02]  /*37a0*/  FFMA.FTZ R12, R97, R9, R12 ;  /* 0x00000009610c7223 */ /* 0x000fe4000001000c */
[----:B------:R-:W-:Y:S02]  /*37b0*/  FADD.FTZ R18, R67, R18 ;  /* 0x0000001243127221 */ /* 0x000fe40000010000 */
[----:B------:R-:W-:Y:S02]  /*37c0*/  FADD.FTZ R12, RZ, R12 ;  /* 0x0000000cff0c7221 */ /* 0x000fe40000010000 */
[----:B------:R-:W-:Y:S01]  /*37d0*/  FMUL.FTZ R3, R94, R18 ;  /* 0x000000125e037220 */ /* 0x000fe20000410000 */
[----:B------:R-:W2:Y:S01]  /*37e0*/  MUFU.COS R8, R19 ;  /* 0x0000001300087308 */ /* 0x000ea20000000000 */
[----:B------:R-:W-:-:S02]  /*37f0*/  FMUL.FTZ R11, R11, R80 ;  /* 0x000000500b0b7220 */ /* 0x000fc40000410000 */
[C---:B----4-:R-:W-:Y:S02]  /*3800*/  FMUL.FTZ R112, R2.reuse, R112 ;  /* 0x0000007002707220 */ /* 0x050fe40000410000 */
[----:B------:R-:W-:Y:S02]  /*3810*/  FMUL.FTZ R113, R2, R113 ;  /* 0x0000007102717220 */ /* 0x000fe40000410000 */
[-C--:B------:R-:W-:Y:S01]  /*3820*/  FMUL.FTZ R2, R94, R12.reuse ;  /* 0x0000000c5e027220 */ /* 0x080fe20000410000 */
[----:B------:R-:W4:Y:S01]  /*3830*/  MUFU.EX2 R22, R22 ;  /* 0x0000001600167308 */ /* 0x000f220000000800 */
[----:B------:R-:W-:Y:S02]  /*3840*/  FFMA.FTZ R3, R95, R12, R3 ;  /* 0x0000000c5f037223 */ /* 0x000fe40000010003 */
[C---:B0-----:R-:W-:Y:S02]  /*3850*/  FMUL.FTZ R110, R10.reuse, R15 ;  /* 0x0000000f0a6e7220 */ /* 0x041fe40000410000 */
[----:B------:R-:W-:-:S02]  /*3860*/  FMUL.FTZ R111, R10, R111 ;  /* 0x0000006f0a6f7220 */ /* 0x000fc40000410000 */
[----:B------:R-:W-:Y:S01]  /*3870*/  FFMA.FTZ R2, R95, R18, -R2 ;  /* 0x000000125f027223 */ /* 0x000fe20000010802 */
[----:B------:R-:W0:Y:S01]  /*3880*/  MUFU.SIN R122, R19 ;  /* 0x00000013007a7308 */ /* 0x000e220000000400 */
[----:B------:R-:W-:Y:S02]  /*3890*/  FADD.FTZ R3, RZ, R3 ;  /* 0x00000003ff037221 */ /* 0x000fe40000010000 */
[C---:B-1----:R-:W-:Y:S02]  /*38a0*/  FMUL.FTZ R119, R6.reuse, R119 ;  /* 0x0000007706777220 */ /* 0x042fe40000410000 */
[----:B------:R-:W-:Y:S02]  /*38b0*/  FMUL.FTZ R120, R6, R120 ;  /* 0x0000007806787220 */ /* 0x000fe40000410000 */
[----:B------:R-:W-:Y:S01]  /*38c0*/  FADD.FTZ R2, R69, R2 ;  /* 0x0000000245027221 */ /* 0x000fe20000010000 */
[----:B------:R-:W-:Y:S01]  /*38d0*/  MUFU.EX2 R11, R11 ;  /* 0x0000000b000b7308 */ /* 0x000fe20000000800 */
[----:B------:R-:W-:-:S02]  /*38e0*/  FMUL.FTZ R6, R92, R3 ;  /* 0x000000035c067220 */ /* 0x000fc40000410000 */
[----:B--2---:R-:W-:Y:S02]  /*38f0*/  FMUL.FTZ R121, R7, R8 ;  /* 0x0000000807797220 */ /* 0x004fe40000410000 */
[-C--:B------:R-:W-:Y:S02]  /*3900*/  FMUL.FTZ R8, R92, R2.reuse ;  /* 0x000000025c087220 */ /* 0x080fe40000410000 */
[C---:B----4-:R-:W-:Y:S01]  /*3910*/  FMUL.FTZ R107, R22.reuse, R107 ;  /* 0x0000006b166b7220 */ /* 0x050fe20000410000 */
[----:B------:R-:W1:Y:S01]  /*3920*/  MUFU.COS R10, R14 ;  /* 0x0000000e000a7308 */ /* 0x000e620000000000 */
[----:B------:R-:W-:Y:S02]  /*3930*/  FFMA.FTZ R6, R93, R2, -R6 ;  /* 0x000000025d067223 */ /* 0x000fe40000010806 */
[----:B------:R-:W-:Y:S02]  /*3940*/  FMUL.FTZ R109, R22, R109 ;  /* 0x0000006d166d7220 */ /* 0x000fe40000410000 */
[----:B0-----:R-:W-:-:S02]  /*3950*/  FMUL.FTZ R122, R7, R122 ;  /* 0x0000007a077a7220 */ /* 0x001fc40000410000 */
[----:B------:R-:W-:Y:S01]  /*3960*/  FFMA.FTZ R8, R93, R3, R8 ;  /* 0x000000035d087223 */ /* 0x000fe20000010008 */
[----:B------:R-:W0:Y:S01]  /*3970*/  MUFU.SIN R124, R14 ;  /* 0x0000000e007c7308 */ /* 0x000e220000000400 */
[-C--:B------:R-:W-:Y:S02]  /*3980*/  FMUL.FTZ R2, R107, R106.reuse ;  /* 0x0000006a6b027220 */ /* 0x080fe40000410000 */
[----:B------:R-:W-:Y:S02]  /*3990*/  FADD.FTZ R7, R71, R6 ;  /* 0x0000000647077221 */ /* 0x000fe40000010000 */
[----:B------:R-:W-:Y:S02]  /*39a0*/  FMUL.FTZ R3, R109, R106 ;  /* 0x0000006a6d037220 */ /* 0x000fe40000410000 */
[----:B------:R-:W-:Y:S01]  /*39b0*/  FADD.FTZ R9, RZ, R8 ;  /* 0x00000008ff097221 */ /* 0x000fe20000010000 */
[----:B------:R-:W2:Y:S01]  /*39c0*/  MUFU.EX2 R13, R13 ;  /* 0x0000000d000d7308 */ /* 0x000ea20000000800 */
[----:B-1----:R-:W-:-:S02]  /*39d0*/  FMUL.FTZ R123, R11, R10 ;  /* 0x0000000a0b7b7220 */ /* 0x002fc40000410000 */
[-C--:B------:R-:W-:Y:S02]  /*39e0*/  FFMA.FTZ R2, R109, R108.reuse, -R2 ;  /* 0x0000006c6d027223 */ /* 0x080fe40000010802 */
[----:B------:R-:W-:Y:S02]  /*39f0*/  FFMA.FTZ R3, R107, R108, R3 ;  /* 0x0000006c6b037223 */ /* 0x000fe40000010003 */
[----:B------:R-:W-:Y:S01]  /*3a00*/  FMUL.FTZ R10, R103, R9 ;  /* 0x00000009670a7220 */ /* 0x000fe20000410000 */
[----:B------:R-:W-:Y:S01]  /*3a10*/  MUFU.SIN R118, R27 ;  /* 0x0000001b00767308 */ /* 0x000fe20000000400 */
[----:B0-----:R-:W-:Y:S02]  /*3a20*/  FMUL.FTZ R124, R11, R124 ;  /* 0x0000007c0b7c7220 */ /* 0x001fe40000410000 */
[----:B------:R-:W-:Y:S02]  /*3a30*/  FMUL.FTZ R11, R103, R7 ;  /* 0x00000007670b7220 */ /* 0x000fe40000410000 */
[----:B------:R-:W-:-:S02]  /*3a40*/  FMUL.FTZ R8, R100, R2 ;  /* 0x0000000264087220 */ /* 0x000fc40000410000 */
[----:B------:R-:W-:Y:S01]  /*3a50*/  FFMA.FTZ R11, R102, R9, R11 ;  /* 0x00000009660b7223 */ /* 0x000fe2000001000b */
[----:B------:R-:W0:Y:S01]  /*3a60*/  MUFU.EX2 R16, R16 ;  /* 0x0000001000107308 */ /* 0x000e220000000800 */
[----:B------:R-:W-:Y:S02]  /*3a70*/  FMUL.FTZ R6, R100, R3 ;  /* 0x0000000364067220 */ /* 0x000fe40000410000 */
[----:B------:R-:W-:Y:S02]  /*3a80*/  FFMA.FTZ R10, R102, R7, -R10 ;  /* 0x00000007660a7223 */ /* 0x000fe4000001080a */
[C---:B------:R-:W-:Y:S02]  /*3a90*/  FFMA.FTZ R8, R101.reuse, R3, R8 ;  /* 0x0000000365087223 */ /* 0x040fe40000010008 */
[----:B------:R-:W-:Y:S01]  /*3aa0*/  FADD.FTZ R11, RZ, R11 ;  /* 0x0000000bff0b7221 */ /* 0x000fe20000010000 */
[----:B------:R-:W1:Y:S01]  /*3ab0*/  MUFU.COS R117, R27 ;  /* 0x0000001b00757308 */ /* 0x000e620000000000 */
[----:B------:R-:W-:-:S02]  /*3ac0*/  FFMA.FTZ R6, R101, R2, -R6 ;  /* 0x0000000265067223 */ /* 0x000fc40000010806 */
[----:B------:R-:W-:Y:S02]  /*3ad0*/  FADD.FTZ R10, R73, R10 ;  /* 0x0000000a490a7221 */ /* 0x000fe40000010000 */
        /* <DEDUP_REMOVED lines=8> */
[C---:B------:R-:W-:Y:S02]  /*3b60*/  FMUL.FTZ R8, R96.reuse, R2 ;  /* 0x0000000260087220 */ /* 0x040fe40000410000 */
[----:B------:R-:W-:Y:S02]  /*3b70*/  FADD.FTZ R10, R75, R10 ;  /* 0x0000000a4b0a7221 */ /* 0x000fe40000010000 */
[----:B------:R-:W-:-:S02]  /*3b80*/  FMUL.FTZ R6, R96, R3 ;  /* 0x0000000360067220 */ /* 0x000fc40000410000 */
[----:B------:R-:W-:Y:S02]  /*3b90*/  FADD.FTZ R9, RZ, R9 ;  /* 0x00000009ff097221 */ /* 0x000fe40000010000 */
[----:B------:R-:W-:Y:S02]  /*3ba0*/  FFMA.FTZ R8, R97, R3, R8 ;  /* 0x0000000361087223 */ /* 0x000fe40000010008 */
[----:B------:R-:W-:Y:S02]  /*3bb0*/  FMUL.FTZ R11, R111, R10 ;  /* 0x0000000a6f0b7220 */ /* 0x000fe40000410000 */
[----:B------:R-:W-:Y:S02]  /*3bc0*/  FFMA.FTZ R6, R97, R2, -R6 ;  /* 0x0000000261067223 */ /* 0x000fe40000010806 */
[----:B------:R-:W-:Y:S02]  /*3bd0*/  FMUL.FTZ R7, R111, R9 ;  /* 0x000000096f077220 */ /* 0x000fe40000410000 */
[----:B------:R-:W-:-:S02]  /*3be0*/  FMUL.FTZ R2, R94, R8 ;  /* 0x000000085e027220 */ /* 0x000fc40000410000 */
[----:B------:R-:W-:Y:S02]  /*3bf0*/  FFMA.FTZ R11, R110, R9, R11 ;  /* 0x000000096e0b7223 */ /* 0x000fe4000001000b */
[----:B------:R-:W-:Y:S02]  /*3c00*/  FMUL.FTZ R3, R94, R6 ;  /* 0x000000065e037220 */ /* 0x000fe40000410000 */
[----:B------:R-:W-:Y:S02]  /*3c10*/  FFMA.FTZ R10, R110, R10, -R7 ;  /* 0x0000000a6e0a7223 */ /* 0x000fe40000010807 */
[C---:B------:R-:W-:Y:S02]  /*3c20*/  FFMA.FTZ R2, R95.reuse, R6, -R2 ;  /* 0x000000065f027223 */ /* 0x040fe40000010802 */
[----:B------:R-:W-:Y:S02]  /*3c30*/  FADD.FTZ R11, RZ, R11 ;  /* 0x0000000bff0b7221 */ /* 0x000fe40000010000 */
[----:B------:R-:W-:-:S02]  /*3c40*/  FFMA.FTZ R3, R95, R8, R3 ;  /* 0x000000085f037223 */ /* 0x000fc40000010003 */
[----:B------:R-:W-:Y:S02]  /*3c50*/  FADD.FTZ R10, R77, R10 ;  /* 0x0000000a4d0a7221 */ /* 0x000fe40000010000 */
[C---:B------:R-:W-:Y:S02]  /*3c60*/  FMUL.FTZ R8, R92.reuse, R2 ;  /* 0x000000025c087220 */ /* 0x040fe40000410000 */
[C---:B------:R-:W-:Y:S02]  /*3c70*/  FMUL.FTZ R7, R113.reuse, R11 ;  /* 0x0000000b71077220 */ /* 0x040fe40000410000 */
[-C--:B------:R-:W-:Y:S02]  /*3c80*/  FMUL.FTZ R6, R92, R3.reuse ;  /* 0x000000035c067220 */ /* 0x080fe40000410000 */
[----:B------:R-:W-:Y:S02]  /*3c90*/  FMUL.FTZ R9, R113, R10 ;  /* 0x0000000a71097220 */ /* 0x000fe40000410000 */
[----:B------:R-:W-:-:S02]  /*3ca0*/  FFMA.FTZ R8, R93, R3, R8 ;  /* 0x000000035d087223 */ /* 0x000fc40000010008 */
[C---:B------:R-:W-:Y:S02]  /*3cb0*/  FFMA.FTZ R10, R112.reuse, R10, -R7 ;  /* 0x0000000a700a7223 */ /* 0x040fe40000010807 */
[----:B------:R-:W-:Y:S02]  /*3cc0*/  FFMA.FTZ R6, R93, R2, -R6 ;  /* 0x000000025d067223 */ /* 0x000fe40000010806 */
[C---:B--2---:R-:W-:Y:S01]  /*3cd0*/  FMUL.FTZ R114, R13.reuse, R114 ;  /* 0x000000720d727220 */ /* 0x044fe20000410000 */
[----:B------:R2:W3:Y:S01]  /*3ce0*/  LDG.E.64 R2, [R4.64] ;  /* 0x0000000404027981 */ /* 0x0004e2000c1e1b00 */
[----:B------:R-:W-:Y:S02]  /*3cf0*/  FMUL.FTZ R116, R13, R116 ;  /* 0x000000740d747220 */ /* 0x000fe40000410000 */
[----:B------:R-:W-:Y:S02]  /*3d00*/  FFMA.FTZ R11, R112, R11, R9 ;  /* 0x0000000b700b7223 */ /* 0x000fe40000010009 */
[----:B------:R-:W-:-:S02]  /*3d10*/  FMUL.FTZ R7, R103, R8 ;  /* 0x0000000867077220 */ /* 0x000fc40000410000 */
[----:B------:R-:W-:Y:S02]  /*3d20*/  FADD.FTZ R13, R79, R10 ;  /* 0x0000000a4f0d7221 */ /* 0x000fe40000010000 */
[-C--:B------:R-:W-:Y:S02]  /*3d30*/  FMUL.FTZ R9, R103, R6.reuse ;  /* 0x0000000667097220 */ /* 0x080fe40000410000 */
[----:B------:R-:W-:Y:S02]  /*3d40*/  FADD.FTZ R11, RZ, R11 ;  /* 0x0000000bff0b7221 */ /* 0x000fe40000010000 */
[----:B------:R-:W-:Y:S02]  /*3d50*/  FFMA.FTZ R7, R102, R6, -R7 ;  /* 0x0000000666077223 */ /* 0x000fe40000010807 */
[----:B------:R-:W-:Y:S02]  /*3d60*/  FMUL.FTZ R12, R116, R13 ;  /* 0x0000000d740c7220 */ /* 0x000fe40000410000 */
[----:B------:R-:W-:-:S02]  /*3d70*/  FFMA.FTZ R9, R102, R8, R9 ;  /* 0x0000000866097223 */ /* 0x000fc40000010009 */
[----:B------:R-:W-:Y:S02]  /*3d80*/  FMUL.FTZ R10, R116, R11 ;  /* 0x0000000b740a7220 */ /* 0x000fe40000410000 */
[C---:B------:R-:W-:Y:S02]  /*3d90*/  FMUL.FTZ R8, R105.reuse, R7 ;  /* 0x0000000769087220 */ /* 0x040fe40000410000 */
[C---:B------:R-:W-:Y:S02]  /*3da0*/  FFMA.FTZ R12, R114.reuse, R11, R12 ;  /* 0x0000000b720c7223 */ /* 0x040fe4000001000c */
[----:B------:R-:W-:Y:S02]  /*3db0*/  FMUL.FTZ R6, R105, R9 ;  /* 0x0000000969067220 */ /* 0x000fe40000410000 */
[----:B------:R-:W-:Y:S02]  /*3dc0*/  FFMA.FTZ R10, R114, R13, -R10 ;  /* 0x0000000d720a7223 */ /* 0x000fe4000001080a */
[----:B0-----:R-:W-:-:S02]  /*3dd0*/  FMUL.FTZ R118, R16, R118 ;  /* 0x0000007610767220 */ /* 0x001fc40000410000 */
[C---:B------:R-:W-:Y:S02]  /*3de0*/  FFMA.FTZ R8, R104.reuse, R9, R8 ;  /* 0x0000000968087223 */ /* 0x040fe40000010008 */
[----:B------:R-:W-:Y:S02]  /*3df0*/  FADD.FTZ R12, RZ, R12 ;  /* 0x0000000cff0c7221 */ /* 0x000fe40000010000 */
[----:B------:R-:W-:Y:S02]  /*3e00*/  FFMA.FTZ R6, R104, R7, -R6 ;  /* 0x0000000768067223 */ /* 0x000fe40000010806 */
[----:B------:R-:W-:Y:S02]  /*3e10*/  FADD.FTZ R10, R81, R10 ;  /* 0x0000000a510a7221 */ /* 0x000fe40000010000 */
[----:B-1----:R-:W-:Y:S02]  /*3e20*/  FMUL.FTZ R117, R16, R117 ;  /* 0x0000007510757220 */ /* 0x002fe40000410000 */
[----:B--2---:R-:W-:-:S02]  /*3e30*/  FMUL.FTZ R5, R111, R8 ;  /* 0x000000086f057220 */ /* 0x004fc40000410000 */
[C---:B------:R-:W-:Y:S02]  /*3e40*/  FMUL.FTZ R4, R118.reuse, R12 ;  /* 0x0000000c76047220 */ /* 0x040fe40000410000 */
[----:B------:R-:W-:Y:S02]  /*3e50*/  FMUL.FTZ R7, R111, R6 ;  /* 0x000000066f077220 */ /* 0x000fe40000410000 */
[----:B------:R-:W-:Y:S02]  /*3e60*/  FMUL.FTZ R9, R118, R10 ;  /* 0x0000000a76097220 */ /* 0x000fe40000410000 */
[C---:B------:R-:W-:Y:S02]  /*3e70*/  FFMA.FTZ R5, R110.reuse, R6, -R5 ;  /* 0x000000066e057223 */ /* 0x040fe40000010805 */
[----:B------:R-:W-:Y:S02]  /*3e80*/  FFMA.FTZ R10, R117, R10, -R4 ;  /* 0x0000000a750a7223 */ /* 0x000fe40000010804 */
[----:B------:R-:W-:-:S02]  /*3e90*/  FFMA.FTZ R7, R110, R8, R7 ;  /* 0x000000086e077223 */ /* 0x000fc40000010007 */
[----:B------:R-:W-:Y:S02]  /*3ea0*/  FFMA.FTZ R9, R117, R12, R9 ;  /* 0x0000000c75097223 */ /* 0x000fe40000010009 */
[----:B------:R-:W-:Y:S02]  /*3eb0*/  FMUL.FTZ R6, R113, R5 ;  /* 0x0000000571067220 */ /* 0x000fe40000410000 */
[----:B------:R-:W-:Y:S02]  /*3ec0*/  FADD.FTZ R10, R83, R10 ;  /* 0x0000000a530a7221 */ /* 0x000fe40000010000 */
[-C--:B------:R-:W-:Y:S02]  /*3ed0*/  FMUL.FTZ R4, R113, R7.reuse ;  /* 0x0000000771047220 */ /* 0x080fe40000410000 */
[----:B------:R-:W-:Y:S02]  /*3ee0*/  FADD.FTZ R9, RZ, R9 ;  /* 0x00000009ff097221 */ /* 0x000fe40000010000 */
[----:B------:R-:W-:-:S02]  /*3ef0*/  FFMA.FTZ R7, R112, R7, R6 ;  /* 0x0000000770077223 */ /* 0x000fc40000010006 */
[----:B------:R-:W-:Y:S02]  /*3f00*/  FMUL.FTZ R12, R120, R10 ;  /* 0x0000000a780c7220 */ /* 0x000fe40000410000 */
[----:B------:R-:W-:Y:S02]  /*3f10*/  FFMA.FTZ R5, R112, R5, -R4 ;  /* 0x0000000570057223 */ /* 0x000fe40000010804 */
[----:B------:R-:W-:Y:S02]  /*3f20*/  FMUL.FTZ R8, R120, R9 ;  /* 0x0000000978087220 */ /* 0x000fe40000410000 */
[C---:B------:R-:W-:Y:S02]  /*3f30*/  FMUL.FTZ R4, R116.reuse, R7 ;  /* 0x0000000774047220 */ /* 0x040fe40000410000 */
[----:B------:R-:W-:Y:S02]  /*3f40*/  FFMA.FTZ R12, R119, R9, R12 ;  /* 0x00000009770c7223 */ /* 0x000fe4000001000c */
[----:B------:R-:W-:-:S02]  /*3f50*/  FMUL.FTZ R6, R116, R5 ;  /* 0x0000000574067220 */ /* 0x000fc40000410000 */
[----:B------:R-:W-:Y:S02]  /*3f60*/  FFMA.FTZ R8, R119, R10, -R8 ;  /* 0x0000000a77087223 */ /* 0x000fe40000010808 */
[C---:B------:R-:W-:Y:S02]  /*3f70*/  FFMA.FTZ R4, R114.reuse, R5, -R4 ;  /* 0x0000000572047223 */ /* 0x040fe40000010804 */
[----:B------:R-:W-:Y:S02]  /*3f80*/  FADD.FTZ R12, RZ, R12 ;  /* 0x0000000cff0c7221 */ /* 0x000fe40000010000 */
[----:B------:R-:W-:Y:S02]  /*3f90*/  FFMA.FTZ R6, R114, R7, R6 ;  /* 0x0000000772067223 */ /* 0x000fe40000010006 */
[----:B------:R-:W-:Y:S02]  /*3fa0*/  FADD.FTZ R8, R85, R8 ;  /* 0x0000000855087221 */ /* 0x000fe40000010000 */
[----:B------:R-:W-:-:S02]  /*3fb0*/  FMUL.FTZ R7, R118, R4 ;  /* 0x0000000476077220 */ /* 0x000fc40000410000 */
[----:B------:R-:W-:Y:S02]  /*3fc0*/  FMUL.FTZ R9, R122, R12 ;  /* 0x0000000c7a097220 */ /* 0x000fe40000410000 */
[----:B------:R-:W-:Y:S02]  /*3fd0*/  FMUL.FTZ R5, R118, R6 ;  /* 0x0000000676057220 */ /* 0x000fe40000410000 */
[----:B------:R-:W-:Y:S02]  /*3fe0*/  FMUL.FTZ R10, R122, R8 ;  /* 0x000000087a0a7220 */ /* 0x000fe40000410000 */
[----:B------:R-:W-:Y:S02]  /*3ff0*/  FFMA.FTZ R7, R117, R6, R7 ;  /* 0x0000000675077223 */ /* 0x000fe40000010007 */
[----:B------:R-:W-:Y:S02]  /*4000*/  FFMA.FTZ R8, R121, R8, -R9 ;  /* 0x0000000879087223 */ /* 0x000fe40000010809 */
[----:B------:R-:W-:-:S02]  /*4010*/  FFMA.FTZ R5, R117, R4, -R5 ;  /* 0x0000000475057223 */ /* 0x000fc40000010805 */
[----:B------:R-:W-:Y:S02]  /*4020*/  FFMA.FTZ R10, R121, R12, R10 ;  /* 0x0000000c790a7223 */ /* 0x000fe4000001000a */
[C---:B------:R-:W-:Y:S02]  /*4030*/  FMUL.FTZ R4, R120.reuse, R7 ;  /* 0x0000000778047220 */ /* 0x040fe40000410000 */
[----:B------:R-:W-:Y:S02]  /*4040*/  FADD.FTZ R8, R87, R8 ;  /* 0x0000000857087221 */ /* 0x000fe40000010000 */
[-C--:B------:R-:W-:Y:S02]  /*4050*/  FMUL.FTZ R6, R120, R5.reuse ;  /* 0x0000000578067220 */ /* 0x080fe40000410000 */
[----:B------:R-:W-:Y:S02]  /*4060*/  FADD.FTZ R10, RZ, R10 ;  /* 0x0000000aff0a7221 */ /* 0x000fe40000010000 */
[----:B------:R-:W-:-:S02]  /*4070*/  FFMA.FTZ R4, R119, R5, -R4 ;  /* 0x0000000577047223 */ /* 0x000fc40000010804 */
[C---:B------:R-:W-:Y:S02]  /*4080*/  FMUL.FTZ R9, R124.reuse, R8 ;  /* 0x000000087c097220 */ /* 0x040fe40000410000 */
[----:B------:R-:W-:Y:S02]  /*4090*/  FFMA.FTZ R6, R119, R7, R6 ;  /* 0x0000000777067223 */ /* 0x000fe40000010006 */
[----:B------:R-:W-:Y:S02]  /*40a0*/  FMUL.FTZ R7, R124, R10 ;  /* 0x0000000a7c077220 */ /* 0x000fe40000410000 */
[----:B------:R-:W-:Y:S02]  /*40b0*/  FMUL.FTZ R5, R122, R4 ;  /* 0x000000047a057220 */ /* 0x000fe40000410000 */
[C---:B------:R-:W-:Y:S02]  /*40c0*/  FFMA.FTZ R9, R123.reuse, R10, R9 ;  /* 0x0000000a7b097223 */ /* 0x040fe40000010009 */
[----:B------:R-:W-:-:S02]  /*40d0*/  FFMA.FTZ R8, R123, R8, -R7 ;  /* 0x000000087b087223 */ /* 0x000fc40000010807 */
[-C--:B------:R-:W-:Y:S02]  /*40e0*/  FFMA.FTZ R5, R121, R6.reuse, R5 ;  /* 0x0000000679057223 */ /* 0x080fe40000010005 */
[----:B------:R-:W-:Y:S02]  /*40f0*/  FADD.FTZ R11, RZ, R9 ;  /* 0x00000009ff0b7221 */ /* 0x000fe40000010000 */
[----:B------:R-:W-:Y:S02]  /*4100*/  FMUL.FTZ R6, R122, R6 ;  /* 0x000000067a067220 */ /* 0x000fe40000410000 */
[----:B------:R-:W-:Y:S01]  /*4110*/  FADD.FTZ R10, R89, R8 ;  /* 0x00000008590a7221 */ /* 0x000fe20000010000 */
[----:B------:R-:W0:Y:S01]  /*4120*/  SHFL.UP PT, R13, R11, 0x1, RZ ;  /* 0x042000000b0d7989 */ /* 0x000e2200000e00ff */
[----:B------:R-:W-:Y:S02]  /*4130*/  FFMA.FTZ R6, R121, R4, -R6 ;  /* 0x0000000479067223 */ /* 0x000fe40000010806 */
[C---:B------:R-:W-:Y:S01]  /*4140*/  FMUL.FTZ R8, R124.reuse, R5 ;  /* 0x000000057c087220 */ /* 0x040fe20000410000 */
[----:B------:R-:W1:Y:S01]  /*4150*/  SHFL.UP PT, R9, R10, 0x1, RZ ;  /* 0x042000000a097989 */ /* 0x000e6200000e00ff */
[----:B------:R-:W-:-:S02]  /*4160*/  FMUL.FTZ R4, R124, R6 ;  /* 0x000000067c047220 */ /* 0x000fc40000410000 */
[C---:B------:R-:W-:Y:S02]  /*4170*/  FFMA.FTZ R8, R123.reuse, R6, -R8 ;  /* 0x000000067b087223 */ /* 0x040fe40000010808 */
[----:B------:R-:W-:-:S03]  /*4180*/  FFMA.FTZ R4, R123, R5, R4 ;  /* 0x000000057b047223 */ /* 0x000fc60000010004 */
[----:B------:R-:W2:Y:S04]  /*4190*/  SHFL.UP PT, R5, R8, 0x1, RZ ;  /* 0x0420000008057989 */ /* 0x000ea800000e00ff */
        /* <DEDUP_REMOVED lines=8> */
[C---:B--2---:R-:W-:Y:S01]  /*4220*/  FMUL.FTZ R9, R4.reuse, R5 ;  /* 0x0000000504097220 */ /* 0x044fe20000410000 */
[----:B------:R-:W0:Y:S01]  /*4230*/  SHFL.UP PT, R12, R10, 0x2, RZ ;  /* 0x044000000a0c7989 */ /* 0x000e2200000e00ff */
[-C--:B----4-:R-:W-:Y:S02]  /*4240*/  FMUL.FTZ R6, R4, R7.reuse ;  /* 0x0000000704067220 */ /* 0x090fe40000410000 */
[C---:B------:R-:W-:Y:S02]  /*4250*/  FFMA.FTZ R9, R8.reuse, R7, R9 ;  /* 0x0000000708097223 */ /* 0x040fe40000010009 */
[----:B------:R-:W1:Y:S01]  /*4260*/  SHFL.UP PT, R7, R11, 0x2, RZ ;  /* 0x044000000b077989 */ /* 0x000e6200000e00ff */
[----:B------:R-:W-:-:S02]  /*4270*/  @P0 FFMA.FTZ R8, R8, R5, -R6 ;  /* 0x0000000508080223 */ /* 0x000fc40000010806 */
[----:B------:R-:W-:-:S03]  /*4280*/  FSEL R9, R4, R9, !P0 ;  /* 0x0000000904097208 */ /* 0x000fc60004000000 */
[----:B------:R-:W2:Y:S04]  /*4290*/  SHFL.UP PT, R4, R8, 0x2, RZ ;  /* 0x0440000008047989 */ /* 0x000ea800000e00ff */
[----:B------:R-:W4:Y:S01]  /*42a0*/  SHFL.UP PT, R5, R9, 0x2, RZ ;  /* 0x0440000009057989 */ /* 0x000f2200000e00ff */
[----:B------:R-:W-:Y:S01]  /*42b0*/  ISETP.GE.AND P0, PT, R35, 0x2, PT ;  /* 0x000000022300780c */ /* 0x000fe20003f06270 */
[C---:B0-----:R-:W-:Y:S02]  /*42c0*/  FMUL.FTZ R6, R9.reuse, R12 ;  /* 0x0000000c09067220 */ /* 0x041fe40000410000 */
[-C--:B-1----:R-:W-:Y:S02]  /*42d0*/  FMUL.FTZ R13, R9, R7.reuse ;  /* 0x00000007090d7220 */ /* 0x082fe40000410000 */
[----:B------:R-:W-:-:S02]  /*42e0*/  FFMA.FTZ R6, R8, R7, R6 ;  /* 0x0000000708067223 */ /* 0x000fc40000010006 */
[----:B------:R-:W-:-:S06]  /*42f0*/  FFMA.FTZ R13, R8, R12, -R13 ;  /* 0x0000000c080d7223 */ /* 0x000fcc000001080d */
[----:B------:R-:W-:Y:S02]  /*4300*/  @P0 FADD.FTZ R11, R11, R6 ;  /* 0x000000060b0b0221 */ /* 0x000fe40000010000 */
[CC--:B--2---:R-:W-:Y:S02]  /*4310*/  FMUL.FTZ R6, R9.reuse, R4.reuse ;  /* 0x0000000409067220 */ /* 0x0c4fe40000410000 */
[----:B------:R-:W-:Y:S02]  /*4320*/  @P0 FADD.FTZ R10, R10, R13 ;  /* 0x0000000d0a0a0221 */ /* 0x000fe40000010000 */
[-C--:B----4-:R-:W-:Y:S02]  /*4330*/  FMUL.FTZ R7, R9, R5.reuse ;  /* 0x0000000509077220 */ /* 0x090fe40000410000 */
[C---:B------:R-:W-:Y:S01]  /*4340*/  FFMA.FTZ R6, R8.reuse, R5, R6 ;  /* 0x0000000508067223 */ /* 0x040fe20000010006 */
[----:B------:R-:W0:Y:S01]  /*4350*/  SHFL.UP PT, R15, R11, 0x4, RZ ;  /* 0x048000000b0f7989 */ /* 0x000e2200000e00ff */
[----:B------:R-:W-:-:S03]  /*4360*/  @P0 FFMA.FTZ R8, R8, R4, -R7 ;  /* 0x0000000408080223 */ /* 0x000fc60000010807 */
[----:B------:R-:W1:Y:S01]  /*4370*/  SHFL.UP PT, R13, R10, 0x4, RZ ;  /* 0x048000000a0d7989 */ /* 0x000e6200000e00ff */
[----:B------:R-:W-:-:S03]  /*4380*/  FSEL R6, R9, R6, !P0 ;  /* 0x0000000609067208 */ /* 0x000fc60004000000 */
[----:B------:R-:W2:Y:S04]  /*4390*/  SHFL.UP PT, R5, R8, 0x4, RZ ;  /* 0x0480000008057989 */ /* 0x000ea800000e00ff */
[----:B------:R-:W4:Y:S01]  /*43a0*/  SHFL.UP PT, R7, R6, 0x4, RZ ;  /* 0x0480000006077989 */ /* 0x000f2200000e00ff */
[----:B------:R-:W-:Y:S01]  /*43b0*/  ISETP.GE.AND P0, PT, R35, 0x4, PT ;  /* 0x000000042300780c */ /* 0x000fe20003f06270 */
[C---:B0-----:R-:W-:Y:S02]  /*43c0*/  FMUL.FTZ R4, R6.reuse, R15 ;  /* 0x0000000f06047220 */ /* 0x041fe40000410000 */
[-C--:B-1----:R-:W-:Y:S02]  /*43d0*/  FMUL.FTZ R9, R6, R13.reuse ;  /* 0x0000000d06097220 */ /* 0x082fe40000410000 */
[----:B------:R-:W-:-:S02]  /*43e0*/  FFMA.FTZ R13, R8, R13, -R4 ;  /* 0x0000000d080d7223 */ /* 0x000fc40000010804 */
[----:B------:R-:W-:Y:S02]  /*43f0*/  FFMA.FTZ R12, R8, R15, R9 ;  /* 0x0000000f080c7223 */ /* 0x000fe40000010009 */
[----:B--2---:R-:W-:-:S04]  /*4400*/  FMUL.FTZ R9, R6, R5 ;  /* 0x0000000506097220 */ /* 0x004fc80000410000 */
[----:B------:R-:W-:Y:S02]  /*4410*/  @P0 FADD.FTZ R10, R10, R13 ;  /* 0x0000000d0a0a0221 */ /* 0x000fe40000010000 */
[-C--:B----4-:R-:W-:Y:S02]  /*4420*/  FMUL.FTZ R4, R6, R7.reuse ;  /* 0x0000000706047220 */ /* 0x090fe40000410000 */
[C---:B------:R-:W-:Y:S02]  /*4430*/  FFMA.FTZ R9, R8.reuse, R7, R9 ;  /* 0x0000000708097223 */ /* 0x040fe40000010009 */
[----:B------:R-:W-:Y:S01]  /*4440*/  @P0 FADD.FTZ R11, R11, R12 ;  /* 0x0000000c0b0b0221 */ /* 0x000fe20000010000 */
[----:B------:R-:W0:Y:S01]  /*4450*/  SHFL.UP PT, R7, R10, 0x8, RZ ;  /* 0x050000000a077989 */ /* 0x000e2200000e00ff */
[----:B------:R-:W-:Y:S01]  /*4460*/  @P0 FFMA.FTZ R8, R8, R5, -R4 ;  /* 0x0000000508080223 */ /* 0x000fe20000010804 */
[----:B------:R-:W-:Y:S02]  /*4470*/  FSEL R9, R6, R9, !P0 ;  /* 0x0000000906097208 */ /* 0x000fe40004000000 */
[----:B------:R-:W1:Y:S04]  /*4480*/  SHFL.UP PT, R12, R11, 0x8, RZ ;  /* 0x050000000b0c7989 */ /* 0x000e6800000e00ff */
[----:B------:R-:W2:Y:S04]  /*4490*/  SHFL.UP PT, R4, R8, 0x8, RZ ;  /* 0x0500000008047989 */ /* 0x000ea800000e00ff */
[----:B------:R-:W4:Y:S01]  /*44a0*/  SHFL.UP PT, R5, R9, 0x8, RZ ;  /* 0x0500000009057989 */ /* 0x000f2200000e00ff */
[----:B------:R-:W-:Y:S01]  /*44b0*/  ISETP.GE.AND P0, PT, R35, 0x8, PT ;  /* 0x000000082300780c */ /* 0x000fe20003f06270 */
[----:B0-----:R-:W-:-:S02]  /*44c0*/  FMUL.FTZ R15, R9, R7 ;  /* 0x00000007090f7220 */ /* 0x001fc40000410000 */
[CC--:B-1----:R-:W-:Y:S02]  /*44d0*/  FMUL.FTZ R13, R9.reuse, R12.reuse ;  /* 0x0000000c090d7220 */ /* 0x0c2fe40000410000 */
[C---:B------:R-:W-:Y:S02]  /*44e0*/  FFMA.FTZ R12, R8.reuse, R12, R15 ;  /* 0x0000000c080c7223 */ /* 0x040fe4000001000f */
[----:B--2---:R-:W-:Y:S02]  /*44f0*/  FMUL.FTZ R6, R9, R4 ;  /* 0x0000000409067220 */ /* 0x004fe40000410000 */
[----:B------:R-:W-:-:S04]  /*4500*/  FFMA.FTZ R13, R8, R7, -R13 ;  /* 0x00000007080d7223 */ /* 0x000fc8000001080d */
[----:B------:R-:W-:Y:S02]  /*4510*/  @P0 FADD.FTZ R11, R11, R12 ;  /* 0x0000000c0b0b0221 */ /* 0x000fe40000010000 */
[-C--:B----4-:R-:W-:Y:S02]  /*4520*/  FFMA.FTZ R6, R8, R5.reuse, R6 ;  /* 0x0000000508067223 */ /* 0x090fe40000010006 */
[C---:B------:R-:W-:Y:S02]  /*4530*/  FMUL.FTZ R5, R9.reuse, R5 ;  /* 0x0000000509057220 */ /* 0x040fe40000410000 */
[----:B------:R-:W-:Y:S02]  /*4540*/  @P0 FADD.FTZ R10, R10, R13 ;  /* 0x0000000d0a0a0221 */ /* 0x000fe40000010000 */
[----:B------:R-:W0:Y:S01]  /*4550*/  SHFL.UP PT, R13, R11, 0x10, RZ ;  /* 0x060000000b0d7989 */ /* 0x000e2200000e00ff */
[----:B------:R-:W-:Y:S01]  /*4560*/  @P0 FFMA.FTZ R8, R8, R4, -R5 ;  /* 0x0000000408080223 */ /* 0x000fe20000010805 */
[----:B------:R-:W-:-:S02]  /*4570*/  FSEL R6, R9, R6, !P0 ;  /* 0x0000000609067208 */ /* 0x000fc40004000000 */
[----:B------:R-:W1:Y:S04]  /*4580*/  SHFL.UP PT, R9, R10, 0x10, RZ ;  /* 0x060000000a097989 */ /* 0x000e6800000e00ff */
[----:B------:R-:W2:Y:S04]  /*4590*/  SHFL.UP PT, R5, R8, 0x10, RZ ;  /* 0x0600000008057989 */ /* 0x000ea800000e00ff */
[----:B------:R-:W4:Y:S01]  /*45a0*/  SHFL.UP PT, R7, R6, 0x10, RZ ;  /* 0x0600000006077989 */ /* 0x000f2200000e00ff */
[C---:B------:R-:W-:Y:S02]  /*45b0*/  ISETP.GE.AND P1, PT, R35.reuse, 0x10, PT ;  /* 0x000000102300780c */ /* 0x040fe40003f26270 */
[----:B------:R-:W-:-:S02]  /*45c0*/  ISETP.NE.AND P2, PT, R35, 0x1f, PT ;  /* 0x0000001f2300780c */ /* 0x000fc40003f45270 */
[----:B------:R-:W-:Y:S01]  /*45d0*/  ISETP.NE.AND P0, PT, R115, RZ, PT ;  /* 0x000000ff7300720c */ /* 0x000fe20003f05270 */
[----:B0-----:R-:W-:-:S04]  /*45e0*/  FMUL.FTZ R4, R6, R13 ;  /* 0x0000000d06047220 */ /* 0x001fc80000410000 */
[-C--:B-1----:R-:W-:Y:S02]  /*45f0*/  FFMA.FTZ R15, R8, R9.reuse, -R4 ;  /* 0x00000009080f7223 */ /* 0x082fe40000010804 */
[C---:B------:R-:W-:Y:S02]  /*4600*/  FMUL.FTZ R12, R6.reuse, R9 ;  /* 0x00000009060c7220 */ /* 0x040fe40000410000 */
[----:B--2---:R-:W-:Y:S01]  /*4610*/  FMUL.FTZ R9, R6, R5 ;  /* 0x0000000506097220 */ /* 0x004fe20000410000 */
        /* <DEDUP_REMOVED lines=17> */
[----:B------:R-:W0:Y:S04]  /*4730*/  LDS.128 R16, [0x10a0] ;  /* 0x0010a000ff107984 */ /* 0x000e280000000c00 */
[----:B------:R-:W1:Y:S04]  /*4740*/  LDS.128 R20, [0x10b0] ;  /* 0x0010b000ff147984 */ /* 0x000e680000000c00 */
[----:B------:R-:W2:Y:S01]  /*4750*/  LDS.128 R24, [0x10c0] ;  /* 0x0010c000ff187984 */ /* 0x000ea20000000c00 */
[----:B---3--:R-:W-:-:S02]  /*4760*/  FMUL.FTZ R125, R3, R29 ;  /* 0x0000001d037d7220 */ /* 0x008fc40000410000 */
[C---:B------:R-:W-:Y:S02]  /*4770*/  FMUL.FTZ R126, R2.reuse, R29 ;  /* 0x0000001d027e7220 */ /* 0x040fe40000410000 */
[-C--:B------:R-:W-:Y:S02]  /*4780*/  FFMA.FTZ R29, R2, R28.reuse, -R125 ;  /* 0x0000001c021d7223 */ /* 0x080fe4000001087d */
[----:B------:R-:W-:Y:S01]  /*4790*/  FFMA.FTZ R28, R3, R28, R126 ;  /* 0x0000001c031c7223 */ /* 0x000fe2000001007e */
[----:B------:R-:W-:-:S04]  /*47a0*/  SHF.R.U32.HI R128, RZ, 0x5, R36 ;  /* 0x00000005ff807819 */ /* 0x000fc80000011624 */
[----:B------:R-:W-:Y:S01]  /*47b0*/  ISETP.NE.AND P1, PT, R128, 0x2, PT ;  /* 0x000000028000780c */ /* 0x000fe20003f25270 */
[-C--:B0-----:R-:W-:Y:S02]  /*47c0*/  FMUL.FTZ R2, R12, R17.reuse ;  /* 0x000000110c027220 */ /* 0x081fe40000410000 */
[-C--:B------:R-:W-:Y:S02]  /*47d0*/  FMUL.FTZ R125, R15, R17.reuse ;  /* 0x000000110f7d7220 */ /* 0x080fe40000410000 */
[CC--:B------:R-:W-:Y:S02]  /*47e0*/  FMUL.FTZ R3, R13.reuse, R17.reuse ;  /* 0x000000110d037220 */ /* 0x0c0fe40000410000 */
[C---:B------:R-:W-:Y:S02]  /*47f0*/  FMUL.FTZ R17, R14.reuse, R17 ;  /* 0x000000110e117220 */ /* 0x040fe40000410000 */
[-C--:B------:R-:W-:Y:S02]  /*4800*/  FFMA.FTZ R2, R13, R16.reuse, R2 ;  /* 0x000000100d027223 */ /* 0x080fe40000010002 */
[----:B------:R-:W-:-:S02]  /*4810*/  FFMA.FTZ R125, R14, R16, -R125 ;  /* 0x000000100e7d7223 */ /* 0x000fc4000001087d */
[-C--:B------:R-:W-:Y:S02]  /*4820*/  FFMA.FTZ R3, R12, R16.reuse, -R3 ;  /* 0x000000100c037223 */ /* 0x080fe40000010803 */
[----:B------:R-:W-:Y:S02]  /*4830*/  FFMA.FTZ R126, R15, R16, R17 ;  /* 0x000000100f7e7223 */ /* 0x000fe40000010011 */
[----:B-1----:R-:W-:Y:S02]  /*4840*/  FMUL.FTZ R17, R2, R21 ;  /* 0x0000001502117220 */ /* 0x002fe40000410000 */
[----:B------:R-:W-:Y:S01]  /*4850*/  FADD.FTZ R125, R18, R125 ;  /* 0x0000007d127d7221 */ /* 0x000fe20000010000 */
[----:B------:R-:W-:Y:S01]  /*4860*/  FSEL R12, R3, R12, !P1 ;  /* 0x0000000c030c7208 */ /* 0x000fe20004800000 */
[----:B------:R-:W-:Y:S02]  /*4870*/  FADD.FTZ R126, R19, R126 ;  /* 0x0000007e137e7221 */ /* 0x000fe40000010000 */
[----:B------:R-:W-:-:S02]  /*4880*/  FFMA.FTZ R17, R3, R20, -R17 ;  /* 0x0000001403117223 */ /* 0x000fc40000010811 */
[-C--:B------:R-:W-:Y:S02]  /*4890*/  FMUL.FTZ R3, R3, R21.reuse ;  /* 0x0000001503037220 */ /* 0x080fe40000410000 */
[C---:B------:R-:W-:Y:S01]  /*48a0*/  FMUL.FTZ R19, R125.reuse, R21 ;  /* 0x000000157d137220 */ /* 0x040fe20000410000 */
[----:B------:R-:W-:Y:S01]  /*48b0*/  FSEL R13, R2, R13, !P1 ;  /* 0x0000000d020d7208 */ /* 0x000fe20004800000 */
[----:B------:R-:W-:Y:S02]  /*48c0*/  FMUL.FTZ R21, R126, R21 ;  /* 0x000000157e157220 */ /* 0x000fe40000410000 */
[-C--:B------:R-:W-:Y:S02]  /*48d0*/  FFMA.FTZ R2, R2, R20.reuse, R3 ;  /* 0x0000001402027223 */ /* 0x080fe40000010003 */
[-C--:B------:R-:W-:Y:S01]  /*48e0*/  FFMA.FTZ R18, R126, R20.reuse, R19 ;  /* 0x000000147e127223 */ /* 0x080fe20000010013 */
[C---:B------:R-:W-:Y:S01]  /*48f0*/  ISETP.NE.AND P2, PT, R128.reuse, RZ, PT ;  /* 0x000000ff8000720c */ /* 0x040fe20003f45270 */
[----:B------:R-:W-:Y:S01]  /*4900*/  FFMA.FTZ R21, R125, R20, -R21 ;  /* 0x000000147d157223 */ /* 0x000fe20000010815 */
[----:B------:R-:W-:Y:S01]  /*4910*/  ISETP.NE.AND P0, PT, R128, 0x3, PT ;  /* 0x000000038000780c */ /* 0x000fe20003f05270 */
[----:B--2---:R-:W-:-:S02]  /*4920*/  FMUL.FTZ R3, R2, R25 ;  /* 0x0000001902037220 */ /* 0x004fc40000410000 */
[----:B------:R-:W-:Y:S02]  /*4930*/  FADD.FTZ R18, R23, R18 ;  /* 0x0000001217127221 */ /* 0x000fe40000010000 */
[----:B------:R-:W-:Y:S01]  /*4940*/  FADD.FTZ R21, R22, R21 ;  /* 0x0000001516157221 */ /* 0x000fe20000010000 */
[----:B------:R0:W1:Y:S01]  /*4950*/  SHFL.UP PT, R16, R11, 0x1, RZ ;  /* 0x042000000b107989 */ /* 0x00006200000e00ff */
[C---:B------:R-:W-:Y:S01]  /*4960*/  FSEL R12, R17.reuse, R12, !P0 ;  /* 0x0000000c110c7208 */ /* 0x040fe20004000000 */
[CC--:B------:R-:W-:Y:S01]  /*4970*/  FFMA.FTZ R3, R17.reuse, R24.reuse, -R3 ;  /* 0x0000001811037223 */ /* 0x0c0fe20000010803 */
[----:B------:R-:W-:Y:S01]  /*4980*/  FSEL R15, R126, R15, !P1 ;  /* 0x0000000f7e0f7208 */ /* 0x000fe20004800000 */
[-C--:B------:R-:W-:Y:S02]  /*4990*/  FMUL.FTZ R17, R17, R25.reuse ;  /* 0x0000001911117220 */ /* 0x080fe40000410000 */
[CC--:B0-----:R-:W-:Y:S02]  /*49a0*/  FMUL.FTZ R11, R18.reuse, R25.reuse ;  /* 0x00000019120b7220 */ /* 0x0c1fe40000410000 */
[C---:B------:R-:W-:Y:S01]  /*49b0*/  FMUL.FTZ R25, R21.reuse, R25 ;  /* 0x0000001915197220 */ /* 0x040fe20000410000 */
[C---:B------:R-:W-:Y:S01]  /*49c0*/  FSEL R15, R18.reuse, R15, !P0 ;  /* 0x0000000f120f7208 */ /* 0x040fe20004000000 */
[----:B------:R-:W-:Y:S01]  /*49d0*/  FFMA.FTZ R11, R21, R24, -R11 ;  /* 0x00000018150b7223 */ /* 0x000fe2000001080b */
[----:B------:R-:W-:Y:S01]  /*49e0*/  FSEL R14, R125, R14, !P1 ;  /* 0x0000000e7d0e7208 */ /* 0x000fe20004800000 */
[----:B------:R-:W-:Y:S01]  /*49f0*/  FFMA.FTZ R18, R18, R24, R25 ;  /* 0x0000001812127223 */ /* 0x000fe20000010019 */
[----:B------:R-:W0:Y:S01]  /*4a00*/  SHFL.UP PT, R10, R10, 0x1, RZ ;  /* 0x042000000a0a7989 */ /* 0x000e2200000e00ff */
[----:B------:R-:W-:Y:S03]  /*4a10*/  BSSY B0, `(.L_x_393) ;  /* 0x0000029000007945 */ /* 0x000fe60003800000 */
[----:B------:R-:W2:Y:S01]  /*4a20*/  SHFL.UP PT, R8, R8, 0x1, RZ ;  /* 0x0420000008087989 */ /* 0x000ea200000e00ff */
[----:B------:R-:W-:-:S03]  /*4a30*/  FSEL R14, R21, R14, !P0 ;  /* 0x0000000e150e7208 */ /* 0x000fc60004000000 */
[----:B------:R-:W3:Y:S01]  /*4a40*/  SHFL.UP PT, R9, R9, 0x1, RZ ;  /* 0x0420000009097989 */ /* 0x000ee200000e00ff */
[C---:B------:R-:W-:Y:S01]  /*4a50*/  FSEL R13, R2.reuse, R13, !P0 ;  /* 0x0000000d020d7208 */ /* 0x040fe20004000000 */
[----:B------:R-:W-:Y:S02]  /*4a60*/  FFMA.FTZ R17, R2, R24, R17 ;  /* 0x0000001802117223 */ /* 0x000fe40000010011 */
[----:B------:R-:W-:Y:S02]  /*4a70*/  FADD.FTZ R11, R26, R11 ;  /* 0x0000000b1a0b7221 */ /* 0x000fe40000010000 */
[----:B------:R-:W-:Y:S01]  /*4a80*/  FADD.FTZ R18, R27, R18 ;  /* 0x000000121b127221 */ /* 0x000fe20000010000 */
[----:B------:R-:W-:Y:S05]  /*4a90*/  @!P2 BRA `(.L_x_394) ;  /* 0x000001000000a947 */ /* 0x000fea0003800000 */
[----:B-1----:R-:W-:Y:S01]  /*4aa0*/  ISETP.NE.AND P0, PT, R35, RZ, PT ;  /* 0x000000ff2300720c */ /* 0x002fe20003f05270 */
[C---:B---3--:R-:W-:Y:S02]  /*4ab0*/  FMUL.FTZ R11, R9.reuse, R15 ;  /* 0x0000000f090b7220 */ /* 0x048fe40000410000 */
[----:B------:R-:W-:-:S02]  /*4ac0*/  FMUL.FTZ R17, R9, R14 ;  /* 0x0000000e09117220 */ /* 0x000fc40000410000 */
[C---:B------:R-:W-:Y:S02]  /*4ad0*/  FMUL.FTZ R3, R9.reuse, R13 ;  /* 0x0000000d09037220 */ /* 0x040fe40000410000 */
[----:B------:R-:W-:Y:S02]  /*4ae0*/  FMUL.FTZ R2, R9, R12 ;  /* 0x0000000c09027220 */ /* 0x000fe40000410000 */
[C---:B--2---:R-:W-:Y:S02]  /*4af0*/  FFMA.FTZ R11, R8.reuse, R14, -R11 ;  /* 0x0000000e080b7223 */ /* 0x044fe4000001080b */
[C---:B------:R-:W-:Y:S02]  /*4b00*/  FFMA.FTZ R17, R8.reuse, R15, R17 ;  /* 0x0000000f08117223 */ /* 0x040fe40000010011 */
[C---:B------:R-:W-:Y:S02]  /*4b10*/  @P0 FFMA.FTZ R12, R8.reuse, R12, -R3 ;  /* 0x0000000c080c0223 */ /* 0x040fe40000010803 */
[----:B------:R-:W-:-:S02]  /*4b20*/  @P0 FFMA.FTZ R13, R8, R13, R2 ;  /* 0x0000000d080d0223 */ /* 0x000fc40000010002 */
[----:B0-----:R-:W-:Y:S01]  /*4b30*/  @P0 FADD.FTZ R14, R10, R11 ;  /* 0x0000000b0a0e0221 */ /* 0x001fe20000010000 */
[----:B------:R-:W-:Y:S01]  /*4b40*/  MOV R8, R12 ;  /* 0x0000000c00087202 */ /* 0x000fe20000000f00 */
[----:B------:R-:W-:Y:S01]  /*4b50*/  @P0 FADD.FTZ R15, R16, R17 ;  /* 0x00000011100f0221 */ /* 0x000fe20000010000 */
[----:B------:R-:W-:Y:S02]  /*4b60*/  MOV R9, R13 ;  /* 0x0000000d00097202 */ /* 0x000fe40000000f00 */
[----:B------:R-:W-:Y:S02]  /*4b70*/  MOV R10, R14 ;  /* 0x0000000e000a7202 */ /* 0x000fe40000000f00 */
[----:B------:R-:W-:Y:S01]  /*4b80*/  MOV R16, R15 ;  /* 0x0000000f00107202 */ /* 0x000fe20000000f00 */
[----:B------:R-:W-:Y:S05]  /*4b90*/  BRA `(.L_x_395) ;  /* 0x0000010000007947 */ /* 0x000fea0003800000 */
.L_x_394:
[----:B-1----:R-:W-:Y:S01]  /*4ba0*/  ISETP.NE.AND P0, PT, R35, RZ, PT ;  /* 0x000000ff2300720c */ /* 0x002fe20003f05270 */
[C---:B------:R-:W-:Y:S02]  /*4bb0*/  FMUL.FTZ R12, R17.reuse, R7 ;  /* 0x00000007110c7220 */ /* 0x040fe40000410000 */
[----:B------:R-:W-:-:S02]  /*4bc0*/  FMUL.FTZ R20, R17, R6 ;  /* 0x0000000611147220 */ /* 0x000fc40000410000 */
[----:B------:R-:W-:Y:S02]  /*4bd0*/  FFMA.FTZ R14, R3, R6, -R12 ;  /* 0x00000006030e7223 */ /* 0x000fe4000001080c */
[C---:B------:R-:W-:Y:S02]  /*4be0*/  FMUL.FTZ R2, R17.reuse, R5 ;  /* 0x0000000511027220 */ /* 0x040fe40000410000 */
[----:B------:R-:W-:Y:S02]  /*4bf0*/  FMUL.FTZ R12, R17, R4 ;  /* 0x00000004110c7220 */ /* 0x000fe40000410000 */
[----:B------:R-:W-:Y:S02]  /*4c00*/  FFMA.FTZ R13, R3, R7, R20 ;  /* 0x00000007030d7223 */ /* 0x000fe40000010014 */
[----:B------:R1:W-:Y:S01]  /*4c10*/  @!P0 STS.128 [0x10e0], R4 ;  /* 0x0010e004ff008388 */ /* 0x0003e20000000c00 */
[----:B0-----:R-:W-:Y:S02]  /*4c20*/  @!P0 MOV R10, R6 ;  /* 0x00000006000a8202 */ /* 0x001fe40000000f00 */
[----:B--2---:R-:W-:-:S02]  /*4c30*/  @!P0 MOV R8, R4 ;  /* 0x0000000400088202 */ /* 0x004fc40000000f00 */
[----:B---3--:R-:W-:Y:S02]  /*4c40*/  @!P0 MOV R9, R5 ;  /* 0x0000000500098202 */ /* 0x008fe40000000f00 */
[----:B------:R-:W-:Y:S01]  /*4c50*/  @!P0 MOV R16, R7 ;  /* 0x0000000700108202 */ /* 0x000fe20000000f00 */
[C---:B-1----:R-:W-:Y:S02]  /*4c60*/  FFMA.FTZ R4, R3.reuse, R4, -R2 ;  /* 0x0000000403047223 */ /* 0x042fe40000010802 */
[----:B------:R-:W-:Y:S02]  /*4c70*/  FFMA.FTZ R5, R3, R5, R12 ;  /* 0x0000000503057223 */ /* 0x000fe4000001000c */
[----:B------:R-:W-:Y:S02]  /*4c80*/  FADD.FTZ R6, R11, R14 ;  /* 0x0000000e0b067221 */ /* 0x000fe40000010000 */
[----:B------:R-:W-:Y:S02]  /*4c90*/  FADD.FTZ R7, R18, R13 ;  /* 0x0000000d12077221 */ /* 0x000fe40000010000 */
.L_x_395:
[----:B------:R-:W-:Y:S05]  /*4ca0*/  BSYNC B0 ;  /* 0x0000000000007941 */ /* 0x000fea0003800000 */
.L_x_393:
        /* <DEDUP_REMOVED lines=122> */
.L_x_397:
[----:B------:R-:W-:Y:S05]  /*5450*/  BSYNC B0 ;  /* 0x0000000000007941 */ /* 0x000fea0003800000 */
.L_x_396:
[----:B-1----:R-:W-:Y:S01]  /*5460*/  IADD3 R91, R91, 0x1, RZ ;  /* 0x000000015b5b7810 */ /* 0x002fe20007ffe0ff */
[C---:B------:R-:W-:Y:S02]  /*5470*/  FMUL.FTZ R2, R28.reuse, R9 ;  /* 0x000000091c027220 */ /* 0x040fe40000410000 */
[C---:B------:R-:W-:Y:S01]  /*5480*/  FMUL.FTZ R15, R28.reuse, R15 ;  /* 0x0000000f1c0f7220 */ /* 0x040fe20000410000 */
[----:B------:R-:W-:Y:S01]  /*5490*/  ISETP.GE.AND P0, PT, R91, c[0x0][0x16c], PT ;  /* 0x00005b005b007a0c */ /* 0x000fe20003f06270 */
[C---:B------:R-:W-:Y:S02]  /*54a0*/  FMUL.FTZ R19, R28.reuse, R19 ;  /* 0x000000131c137220 */ /* 0x040fe40000410000 */
[----:B------:R-:W-:Y:S02]  /*54b0*/  FMUL.FTZ R4, R28, R97 ;  /* 0x000000611c047220 */ /* 0x000fe40000410000 */
[----:B------:R-:W-:Y:S02]  /*54c0*/  FADD.FTZ R5, RZ, R124 ;  /* 0x0000007cff057221 */ /* 0x000fe40000010000 */
[----:B------:R-:W-:-:S02]  /*54d0*/  FFMA.FTZ R11, R29, R11, -R2 ;  /* 0x0000000b1d0b7223 */ /* 0x000fc40000010802 */
[C---:B------:R-:W-:Y:S02]  /*54e0*/  FFMA.FTZ R15, R29.reuse, R10, -R15 ;  /* 0x0000000a1d0f7223 */ /* 0x040fe4000001080f */
[C---:B------:R-:W-:Y:S02]  /*54f0*/  FFMA.FTZ R19, R29.reuse, R14, -R19 ;  /* 0x0000000e1d137223 */ /* 0x040fe40000010813 */
[----:B------:R-:W-:Y:S02]  /*5500*/  FFMA.FTZ R3, R29, R95, -R4 ;  /* 0x0000005f1d037223 */ /* 0x000fe40000010804 */
        /* <DEDUP_REMOVED lines=11> */
[----:B------:R-:W-:Y:S02]  /*55c0*/  FMUL.FTZ R28, R28, R5 ;  /* 0x000000051c1c7220 */ /* 0x000fe40000410000 */
        /* <DEDUP_REMOVED lines=30> */
.L_x_392:
[----:B------:R-:W-:Y:S01]  /*57b0*/  BAR.SYNC.DEFER_BLOCKING 0x0 ;  /* 0x0000000000007b1d */ /* 0x000fe20000010000 */
[----:B------:R-:W-:Y:S01]  /*57c0*/  SHF.L.U32 R2, R36, 0x1, RZ ;  /* 0x0000000124027819 */ /* 0x000fe200000006ff */
[----:B------:R-:W-:Y:S01]  /*57d0*/  IMAD R5, R37, c[0x0][0x200], RZ ;  /* 0x0000800025057a24 */ /* 0x000fe200078e02ff */
[----:B------:R-:W-:Y:S02]  /*57e0*/  F2FP.PACK_AB R75, R43, R72 ;  /* 0x000000482b4b723e */ /* 0x000fe400000000ff */
[----:B------:R-:W-:Y:S01]  /*57f0*/  LOP3.LUT R6, R2, 0xffffffc0, RZ, 0xc0, !PT ;  /* 0xffffffc002067812 */ /* 0x000fe200078ec0ff */
[----:B------:R-:W-:Y:S01]  /*5800*/  IMAD R5, R38, c[0x0][0x204], R5 ;  /* 0x0000810026057a24 */ /* 0x000fe200078e0205 */
[----:B------:R-:W-:Y:S02]  /*5810*/  F2FP.PACK_AB R11, R51, R82 ;  /* 0x00000052330b723e */ /* 0x000fe400000000ff */
[----:B------:R-:W-:-:S02]  /*5820*/  F2FP.PACK_AB R10, R53, R84 ;  /* 0x00000054350a723e */ /* 0x000fc400000000ff */
[----:B------:R-:W-:Y:S02]  /*5830*/  F2FP.PACK_AB R9, R55, R88 ;  /* 0x000000583709723e */ /* 0x000fe400000000ff */
[----:B------:R-:W-:Y:S02]  /*5840*/  F2FP.PACK_AB R8, R57, R90 ;  /* 0x0000005a3908723e */ /* 0x000fe400000000ff */
[----:B------:R-:W-:Y:S02]  /*5850*/  F2FP.PACK_AB R74, R45, R74 ;  /* 0x0000004a2d4a723e */ /* 0x000fe400000000ff */
[----:B------:R-:W-:Y:S02]  /*5860*/  F2FP.PACK_AB R73, R47, R76 ;  /* 0x0000004c2f49723e */ /* 0x000fe400000000ff */
[----:B------:R-:W-:Y:S02]  /*5870*/  LEA R4, R35, R6, 0x1 ;  /* 0x0000000623047211 */ /* 0x000fe400078e08ff */
[----:B------:R-:W-:-:S02]  /*5880*/  F2FP.PACK_AB R72, R49, R78 ;  /* 0x0000004e3148723e */ /* 0x000fc400000000ff */
[----:B------:R-:W-:Y:S01]  /*5890*/  IADD3 R6, R6, R35, RZ ;  /* 0x0000002306067210 */ /* 0x000fe20007ffe0ff */
[----:B------:R-:W-:Y:S01]  /*58a0*/  STS.128 [R4.X16], R8 ;  /* 0x0000000804007388 */ /* 0x000fe2000000cc00 */
[C---:B------:R-:W-:Y:S02]  /*58b0*/  SHF.L.U32 R2, R34.reuse, 0xb, RZ ;  /* 0x0000000b22027819 */ /* 0x040fe400000006ff */
[----:B------:R-:W-:Y:S01]  /*58c0*/  IADD3 R34, R34, 0x1, RZ ;  /* 0x0000000122227810 */ /* 0x000fe20007ffe0ff */
[----:B------:R0:W-:Y:S01]  /*58d0*/  STS.128 [R4.X16+0x10], R72 ;  /* 0x0000104804007388 */ /* 0x0001e2000000cc00 */
[----:B------:R-:W-:-:S06]  /*58e0*/  NOP ;  /* 0x0000000000007918 */ /* 0x000fcc0000000000 */
[----:B------:R-:W1:Y:S01]  /*58f0*/  LDS.128 R12, [R6.X16] ;  /* 0x00000000060c7984 */ /* 0x000e62000000cc00 */
[--C-:B------:R-:W-:Y:S02]  /*5900*/  SHF.R.S32.HI R3, RZ, 0x1f, R2.reuse ;  /* 0x0000001fff037819 */ /* 0x100fe40000011402 */
[----:B------:R-:W-:Y:S01]  /*5910*/  IADD3 R32, P1, R32, 0x1000, RZ ;  /* 0x0000100020207810 */ /* 0x000fe20007f3e0ff */
[----:B------:R-:W2:Y:S01]  /*5920*/  LDS.128 R16, [R6.X16+0x200] ;  /* 0x0002000006107984 */ /* 0x000ea2000000cc00 */
[----:B------:R-:W-:Y:S01]  /*5930*/  IADD3 R30, P2, R30, 0x1000, RZ ;  /* 0x000010001e1e7810 */ /* 0x000fe20007f5e0ff */
[----:B------:R-:W-:Y:S01]  /*5940*/  IMAD.WIDE.U32 R2, R38, c[0x0][0x200], R2 ;  /* 0x0000800026027a25 */ /* 0x000fe200078e0002 */
[----:B------:R-:W-:Y:S02]  /*5950*/  IADD3.X R33, RZ, R33, RZ, P1, !PT ;  /* 0x00000021ff217210 */ /* 0x000fe40000ffe4ff */
[----:B------:R-:W-:Y:S02]  /*5960*/  IADD3.X R31, RZ, R31, RZ, P2, !PT ;  /* 0x0000001fff1f7210 */ /* 0x000fe400017fe4ff */
[----:B------:R-:W-:Y:S01]  /*5970*/  IADD3 R3, R3, R5, RZ ;  /* 0x0000000503037210 */ /* 0x000fe20007ffe0ff */
[----:B------:R-:W-:-:S04]  /*5980*/  IMAD R5, R41, c[0x0][0x208], RZ ;  /* 0x0000820029057a24 */ /* 0x000fc800078e02ff */
[C---:B------:R-:W-:Y:S02]  /*5990*/  IMAD R5, R42.reuse, c[0x0][0x20c], R5 ;  /* 0x000083002a057a24 */ /* 0x040fe400078e0205 */
[----:B------:R-:W-:-:S05]  /*59a0*/  IMAD.WIDE.U32 R2, R42, c[0x0][0x208], R2 ;  /* 0x000082002a027a25 */ /* 0x000fca00078e0002 */
[----:B------:R-:W-:Y:S02]  /*59b0*/  IADD3 R3, R3, R5, RZ ;  /* 0x0000000503037210 */ /* 0x000fe40007ffe0ff */
[----:B0-----:R-:W-:-:S04]  /*59c0*/  LEA R4, P0, R2, c[0x0][0x258], 0x1 ;  /* 0x0000960002047a11 */ /* 0x001fc800078008ff */
[----:B------:R-:W-:Y:S02]  /*59d0*/  LEA.HI.X R5, R2, c[0x0][0x25c], R3, 0x1, P0 ;  /* 0x0000970002057a11 */ /* 0x000fe400000f0c03 */
[----:B------:R-:W-:-:S03]  /*59e0*/  ISETP.GE.AND P0, PT, R34, c[0x0][0x174], PT ;  /* 0x00005d0022007a0c */ /* 0x000fc60003f06270 */
[----:B------:R-:W-:-:S05]  /*59f0*/  IMAD.WIDE R2, R0, 0x10, R4 ;  /* 0x0000001000027825 */ /* 0x000fca00078e0204 */
[----:B-1----:R0:W-:Y:S04]  /*5a00*/  STG.E.128 [R2.64], R12 ;  /* 0x0000000c02007986 */ /* 0x0021e8000c101d04 */
[----:B--2---:R0:W-:Y:S01]  /*5a10*/  STG.E.128 [R2.64+0x200], R16 ;  /* 0x0002001002007986 */ /* 0x0041e2000c101d04 */
[----:B------:R-:W-:Y:S01]  /*5a20*/  @P0 CALL.REL.NOINC `(.L_x_399) ;  /* 0x0000001000000944 */ /* 0x000fe20003c00000 */
[----:B------:R-:W-:Y:S05]  /*5a30*/  BRA `(.L_x_400) ;  /* 0xffffa8e000007947 */ /* 0x000fea000383ffff */
.L_x_399:
[----:B------:R-:W-:Y:S05]  /*5a40*/  EXIT ;  /* 0x000000000000794d */ /* 0x000fea0003800000 */
.L_x_401:
        /* <DEDUP_REMOVED lines=11> */
.L_x_5328:


//--------------------- .text._Z25selective_scan_fwd_kernelI32Selective_Scan_fwd_kernel_traitsILi128ELi16ELi1ELb1ELb0ELb0ELb1EN3c104HalfENS1_7complexIfEEEEv13SSMParamsBase --------------------------
	.section	.text._Z25selective_scan_fwd_kernelI32Selective_Scan_fwd_kernel_traitsILi128ELi16ELi1ELb1ELb0ELb0ELb1EN3c104HalfENS1_7complexIfEEEEv13SSMParamsBase,"ax",@progbits
	.sectioninfo	@"SHI_REGISTERS=131"
	.align	128
        .global         _Z25selective_scan_fwd_kernelI32Selective_Scan_fwd_kernel_traitsILi128ELi16ELi1ELb1ELb0ELb0ELb1EN3c104HalfENS1_7complexIfEEEEv13SSMParamsBase
        .type           _Z25selective_scan_fwd_kernelI32Selective_Scan_fwd_kernel_traitsILi128ELi16ELi1ELb1ELb0ELb0ELb1EN3c104HalfENS1_7complexIfEEEEv13SSMParamsBase,@function
        .size           _Z25selective_scan_fwd_kernelI32Selective_Scan_fwd_kernel_traitsILi128ELi16ELi1ELb1ELb0ELb0ELb1EN3c104HalfENS1_7complexIfEEEEv13SSMParamsBase,(.L_x_5329 - _Z25selective_scan_fwd_kernelI32Selective_Scan_fwd_kernel_traitsILi128ELi16ELi1ELb1ELb0ELb0ELb1EN3c104HalfENS1_7complexIfEEEEv13SSMParamsBase)
        .other          _Z25selective_scan_fwd_kernelI32Selective_Scan_fwd_kernel_traitsILi128ELi16ELi1ELb1ELb0ELb0ELb1EN3c104HalfENS1_7complexIfEEEEv13SSMParamsBase,@"STO_CUDA_ENTRY STV_DEFAULT"
_Z25selective_scan_fwd_kernelI32Selective_Scan_fwd_kernel_traitsILi128ELi16ELi1ELb1ELb0ELb0ELb1EN3c104HalfENS1_7complexIfEEEEv13SSMParamsBase:
.text._Z25selective_scan_fwd_kernelI32Selective_Scan_fwd_kernel_traitsILi128ELi16ELi1ELb1ELb0ELb0ELb1EN3c104HalfENS1_7complexIfEEEEv13SSMParamsBase:
        /* <DEDUP_REMOVED lines=50> */
.L_x_442:
        /* <DEDUP_REMOVED lines=80> */
.L_x_403:
[----:B-12---:R-:W-:Y:S05]  /*0820*/  BSYNC B0 ;  /* 0x0000000000007941 */ /* 0x006fea0003800000 */
.L_x_402:
        /* <DEDUP_REMOVED lines=36> */
.L_x_405:
[----:B------:R-:W-:Y:S05]  /*0a70*/  BSYNC B0 ;  /* 0x0000000000007941 */ /* 0x000fea0003800000 */
.L_x_404:
        /* <DEDUP_REMOVED lines=38> */
.L_x_407:
[----:B------:R-:W-:Y:S05]  /*0ce0*/  BSYNC B0 ;  /* 0x0000000000007941 */ /* 0x000fea0003800000 */
.L_x_406:
        /* <DEDUP_REMOVED lines=36> */
.L_x_409:
[----:B------:R-:W-:Y:S05]  /*0f30*/  BSYNC B0 ;  /* 0x0000000000007941 */ /* 0x000fea0003800000 */
.L_x_408:
        /* <DEDUP_REMOVED lines=42> */
.L_x_411:
[----:B------:R-:W-:Y:S05]  /*11e0*/  BSYNC B0 ;  /* 0x0000000000007941 */ /* 0x000fea0003800000 */
.L_x_410:
        /* <DEDUP_REMOVED lines=40> */
.L_x_413:
[----:B------:R-:W-:Y:S05]  /*1470*/  BSYNC B0 ;  /* 0x0000000000007941 */ /* 0x000fea0003800000 */
.L_x_412:
        /* <DEDUP_REMOVED lines=42> */
.L_x_415:
[----:B------:R-:W-:Y:S05]  /*1720*/  BSYNC B0 ;  /* 0x0000000000007941 */ /* 0x000fea0003800000 */
.L_x_414:
        /* <DEDUP_REMOVED lines=40> */
.L_x_417:
[----:B------:R-:W-:Y:S05]  /*19b0*/  BSYNC B0 ;  /* 0x0000000000007941 */ /* 0x000fea0003800000 */
.L_x_416:
        /* <DEDUP_REMOVED lines=42> */
.L_x_419:
[----:B------:R-:W-:Y:S05]  /*1c60*/  BSYNC B0 ;  /* 0x0000000000007941 */ /* 0x000fea0003800000 */
.L_x_418:
        /* <DEDUP_REMOVED lines=40> */
.L_x_421:
[----:B------:R-:W-:Y:S05]  /*1ef0*/  BSYNC B0 ;  /* 0x0000000000007941 */ /* 0x000fea0003800000 */
.L_x_420:
        /* <DEDUP_REMOVED lines=46> */
.L_x_423:
[----:B------:R-:W-:Y:S05]  /*21e0*/  BSYNC B0 ;  /* 0x0000000000007941 */ /* 0x000fea0003800000 */
.L_x_422:
        /* <DEDUP_REMOVED lines=33> */
.L_x_425:
[----:B------:R-:W-:Y:S05]  /*2400*/  BSYNC B0 ;  /* 0x0000000000007941 */ /* 0x000fea0003800000 */
.L_x_424:
        /* <DEDUP_REMOVED lines=33> */
.L_x_427:
[----:B------:R-:W-:Y:S05]  /*2620*/  BSYNC B0 ;  /* 0x0000000000007941 */ /* 0x000fea0003800000 */
.L_x_426:
        /* <DEDUP_REMOVED lines=33> */
.L_x_429:
[----:B------:R-:W-:Y:S05]  /*2840*/  BSYNC B0 ;  /* 0x0000000000007941 */ /* 0x000fea0003800000 */
.L_x_428:
        /* <DEDUP_REMOVED lines=33> */
.L_x_431:
[----:B------:R-:W-:Y:S05]  /*2a60*/  BSYNC B0 ;  /* 0x0000000000007941 */ /* 0x000fea0003800000 */
.L_x_430:
        /* <DEDUP_REMOVED lines=33> */
.L_x_433:
[----:B------:R-:W-:Y:S05]  /*2c80*/  BSYNC B0 ;  /* 0x0000000000007941 */ /* 0x000fea0003800000 */
.L_x_432:
        /* <DEDUP_REMOVED lines=21> */
.L_x_440:
        /* <DEDUP_REMOVED lines=476> */
.L_x_436:
        /* <DEDUP_REMOVED lines=16> */
.L_x_437:
[----:B------:R-:W-:Y:S05]  /*4ca0*/  BSYNC B0 ;  /* 0x0000000000007941 */ /* 0x000fea0003800000 */
.L_x_435:
        /* <DEDUP_REMOVED lines=122> */
.L_x_439:
[----:B------:R-:W-:Y:S05]  /*5450*/  BSYNC B0 ;  /* 0x0000000000007941 */ /* 0x000fea0003800000 */
.L_x_438:
        /* <DEDUP_REMOVED lines=53> */
.L_x_434:
[----:B------:R-:W-:Y:S01]  /*57b0*/  BAR.SYNC.DEFER_BLOCKING 0x0 ;  /* 0x0000000000007b1d */ /* 0x000fe20000010000 */
[----:B------:R-:W-:Y:S01]  /*57c0*/  SHF.L.U32 R2, R36, 0x1, RZ ;  /* 0x0000000124027819 */ /* 0x000fe200000006ff */
[----:B------:R-:W-:Y:S01]  /*57d0*/  IMAD R13, R37, c[0x0][0x200], RZ ;  /* 0x00008000250d7a24 */ /* 0x000fe200078e02ff */
[----:B------:R-:W-:Y:S01]  /*57e0*/  F2FP.PACK_AB R23, R51, R74 ;  /* 0x0000004a3317723e */ /* 0x000fe200000000ff */
[----:B------:R-:W-:Y:S01]  /*57f0*/  IMAD R15, R37, c[0x0][0x1f0], RZ ;  /* 0x00007c00250f7a24 */ /* 0x000fe200078e02ff */
[----:B------:R-:W-:Y:S01]  /*5800*/  LOP3.LUT R18, R2, 0xffffffc0, RZ, 0xc0, !PT ;  /* 0xffffffc002127812 */ /* 0x000fe200078ec0ff */
[C---:B------:R-:W-:Y:S01]  /*5810*/  IMAD R17, R38.reuse, c[0x0][0x204], R13 ;  /* 0x0000810026117a24 */ /* 0x040fe200078e020d */
[----:B------:R-:W-:Y:S01]  /*5820*/  F2FP.PACK_AB R22, R53, R76 ;  /* 0x0000004c3516723e */ /* 0x000fe200000000ff */
[----:B------:R-:W-:Y:S01]  /*5830*/  IMAD R19, R38, c[0x0][0x1f4], R15 ;  /* 0x00007d0026137a24 */ /* 0x000fe200078e020f */
        /* <DEDUP_REMOVED lines=8> */
[----:B------:R0:W-:Y:S01]  /*58c0*/  STS.128 [R16.X16], R20 ;  /* 0x0000001410007388 */ /* 0x0001e2000000cc00 */
[----:B------:R-:W-:-:S03]  /*58d0*/  SHF.L.U32 R2, R34, 0xb, RZ ;  /* 0x0000000b22027819 */ /* 0x000fc600000006ff */
[----:B------:R-:W-:Y:S01]  /*58e0*/  STS.128 [R16.X16+0x10], R24 ;  /* 0x0000101810007388 */ /* 0x000fe2000000cc00 */
[----:B------:R-:W-:-:S06]  /*58f0*/  NOP ;  /* 0x0000000000007918 */ /* 0x000fcc0000000000 */
[----:B------:R-:W1:Y:S01]  /*5900*/  LDS.128 R8, [R18.X16] ;  /* 0x0000000012087984 */ /* 0x000e62000000cc00 */
[----:B------:R-:W-:-:S03]  /*5910*/  SHF.R.S32.HI R3, RZ, 0x1f, R2 ;  /* 0x0000001fff037819 */ /* 0x000fc60000011402 */
[----:B------:R-:W2:Y:S02]  /*5920*/  LDS.128 R4, [R18.X16+0x200] ;  /* 0x0002000012047984 */ /* 0x000ea4000000cc00 */
[----:B------:R-:W-:-:S04]  /*5930*/  IMAD.WIDE.U32 R12, R38, c[0x0][0x200], R2 ;  /* 0x00008000260c7a25 */ /* 0x000fc800078e0002 */
[----:B------:R-:W-:Y:S01]  /*5940*/  IMAD.WIDE.U32 R14, R38, c[0x0][0x1f0], R2 ;  /* 0x00007c00260e7a25 */ /* 0x000fe200078e0002 */
[----:B------:R-:W-:-:S03]  /*5950*/  IADD3 R13, R13, R17, RZ ;  /* 0x000000110d0d7210 */ /* 0x000fc60007ffe0ff */
[----:B------:R-:W-:Y:S01]  /*5960*/  IMAD R17, R41, c[0x0][0x208], RZ ;  /* 0x0000820029117a24 */ /* 0x000fe200078e02ff */
[----:B------:R-:W-:Y:S01]  /*5970*/  IADD3 R15, R15, R19, RZ ;  /* 0x000000130f0f7210 */ /* 0x000fe20007ffe0ff */
[----:B------:R-:W-:-:S04]  /*5980*/  IMAD.WIDE.U32 R12, R42, c[0x0][0x208], R12 ;  /* 0x000082002a0c7a25 */ /* 0x000fc800078e000c */
[----:B------:R-:W-:Y:S01]  /*5990*/  IMAD R17, R42, c[0x0][0x20c], R17 ;  /* 0x000083002a117a24 */ /* 0x000fe200078e0211 */
[----:B0-----:R-:W-:Y:S01]  /*59a0*/  LEA R20, P0, R12, c[0x0][0x258], 0x1 ;  /* 0x000096000c147a11 */ /* 0x001fe200078008ff */
[----:B------:R-:W-:Y:S02]  /*59b0*/  IMAD R19, R41, c[0x0][0x1f8], RZ ;  /* 0x00007e0029137a24 */ /* 0x000fe400078e02ff */
[----:B------:R-:W-:Y:S01]  /*59c0*/  IMAD.WIDE.U32 R14, R42, c[0x0][0x1f8], R14 ;  /* 0x00007e002a0e7a25 */ /* 0x000fe200078e000e */
[----:B------:R-:W-:-:S03]  /*59d0*/  IADD3 R17, R13, R17, RZ ;  /* 0x000000110d117210 */ /* 0x000fc60007ffe0ff */
[----:B------:R-:W-:Y:S01]  /*59e0*/  IMAD R19, R42, c[0x0][0x1fc], R19 ;  /* 0x00007f002a137a24 */ /* 0x000fe200078e0213 */
[----:B------:R-:W-:Y:S02]  /*59f0*/  LEA.HI.X R21, R12, c[0x0][0x25c], R17, 0x1, P0 ;  /* 0x000097000c157a11 */ /* 0x000fe400000f0c11 */
[----:B------:R-:W-:Y:S02]  /*5a00*/  LEA R22, P1, R14, c[0x0][0x268], 0x1 ;  /* 0x00009a000e167a11 */ /* 0x000fe400078208ff */
[----:B------:R-:W-:Y:S01]  /*5a10*/  IADD3 R13, R15, R19, RZ ;  /* 0x000000130f0d7210 */ /* 0x000fe20007ffe0ff */
[----:B------:R-:W-:-:S03]  /*5a20*/  IMAD.WIDE R20, R0, 0x10, R20 ;  /* 0x0000001000147825 */ /* 0x000fc600078e0214 */
[----:B------:R-:W-:Y:S02]  /*5a30*/  LEA.HI.X R23, R14, c[0x0][0x26c], R13, 0x1, P1 ;  /* 0x00009b000e177a11 */ /* 0x000fe400008f0c0d */
[----:B-1----:R-:W-:Y:S03]  /*5a40*/  STG.E.128 [R20.64], R8 ;  /* 0x0000000814007986 */ /* 0x002fe6000c101d04 */
[----:B------:R-:W-:Y:S01]  /*5a50*/  IMAD.WIDE R22, R0, 0x10, R22 ;  /* 0x0000001000167825 */ /* 0x000fe200078e0216 */
[----:B--2---:R-:W-:Y:S04]  /*5a60*/  STG.E.128 [R20.64+0x200], R4 ;  /* 0x0002000414007986 */ /* 0x004fe8000c101d04 */
[----:B------:R-:W-:Y:S06]  /*5a70*/  BAR.SYNC.DEFER_BLOCKING 0x0 ;  /* 0x0000000000007b1d */ /* 0x000fec0000010000 */
[----:B------:R-:W2:Y:S04]  /*5a80*/  LDG.E.128 R24, [R22.64] ;  /* 0x0000000416187981 */ /* 0x000ea8000c1e1d00 */
[----:B------:R-:W3:Y:S01]  /*5a90*/  LDG.E.128 R60, [R22.64+0x200] ;  /* 0x00020004163c7981 */ /* 0x000ee2000c1e1d00 */
[----:B------:R-:W-:Y:S01]  /*5aa0*/  IADD3 R46, R18, R35, RZ ;  /* 0x00000023122e7210 */ /* 0x000fe20007ffe0ff */
[----:B------:R-:W-:Y:S01]  /*5ab0*/  IMAD.WIDE.U32 R2, R38, c[0x0][0x210], R2 ;  /* 0x0000840026027a25 */ /* 0x000fe200078e0002 */
[----:B------:R-:W-:-:S02]  /*5ac0*/  IADD3 R34, R34, 0x1, RZ ;  /* 0x0000000122227810 */ /* 0x000fc40007ffe0ff */
[----:B------:R-:W-:Y:S02]  /*5ad0*/  IADD3 R32, P1, R32, 0x1000, RZ ;  /* 0x0000100020207810 */ /* 0x000fe40007f3e0ff */
[----:B------:R-:W-:Y:S02]  /*5ae0*/  IADD3 R30, P2, R30, 0x1000, RZ ;  /* 0x000010001e1e7810 */ /* 0x000fe40007f5e0ff */
[----:B------:R-:W-:Y:S02]  /*5af0*/  IADD3.X R33, RZ, R33, RZ, P1, !PT ;  /* 0x00000021ff217210 */ /* 0x000fe40000ffe4ff */
[----:B------:R-:W-:Y:S01]  /*5b00*/  IADD3.X R31, RZ, R31, RZ, P2, !PT ;  /* 0x0000001fff1f7210 */ /* 0x000fe200017fe4ff */
[----:B--2---:R-:W-:Y:S04]  /*5b10*/  STS.128 [R18.X16], R24 ;  /* 0x0000001812007388 */ /* 0x004fe8000000cc00 */
[----:B---3--:R-:W-:Y:S01]  /*5b20*/  STS.128 [R18.X16+0x200], R60 ;  /* 0x0002003c12007388 */ /* 0x008fe2000000cc00 */
[----:B------:R-:W-:-:S06]  /*5b30*/  NOP ;  /* 0x0000000000007918 */ /* 0x000fcc0000000000 */
[----:B------:R-:W0:Y:S04]  /*5b40*/  LDS.128 R12, [R46.X16] ;  /* 0x000000002e0c7984 */ /* 0x000e28000000cc00 */
[----:B------:R-:W1:Y:S01]  /*5b50*/  LDS.128 R8, [R46.X16+0x10] ;  /* 0x000010002e087984 */ /* 0x000e62000000cc00 */
[----:B0-----:R-:W-:Y:S02]  /*5b60*/  HADD2.F32 R20, -RZ, R14.H1_H1 ;  /* 0x3000000eff147230 */ /* 0x001fe40000004100 */
[--C-:B------:R-:W-:Y:S02]  /*5b70*/  HADD2.F32 R28, -RZ, R15.reuse.H0_H0 ;  /* 0x2000000fff1c7230 */ /* 0x100fe40000004100 */
[----:B------:R-:W-:Y:S01]  /*5b80*/  HADD2.F32 R44, -RZ, R15.H1_H1 ;  /* 0x3000000fff2c7230 */ /* 0x000fe20000004100 */
[----:B------:R-:W-:Y:S01]  /*5b90*/  FMUL.FTZ R21, R20, -1.4426950216293334961 ;  /* 0xbfb8aa3b14157820 */ /* 0x000fe20000410000 */
[--C-:B------:R-:W-:Y:S01]  /*5ba0*/  HADD2.F32 R4, -RZ, R12.reuse.H0_H0 ;  /* 0x2000000cff047230 */ /* 0x100fe20000004100 */
[----:B------:R-:W-:Y:S01]  /*5bb0*/  FMUL.FTZ R17, R28, -1.4426950216293334961 ;  /* 0xbfb8aa3b1c117820 */ /* 0x000fe20000410000 */
[--C-:B------:R-:W-:Y:S01]  /*5bc0*/  HADD2.F32 R7, -RZ, R13.reuse.H0_H0 ;  /* 0x2000000dff077230 */ /* 0x100fe20000004100 */
[----:B------:R-:W-:Y:S01]  /*5bd0*/  FMUL.FTZ R19, R44, -1.4426950216293334961 ;  /* 0xbfb8aa3b2c137820 */ /* 0x000fe20000410000 */
[----:B------:R-:W-:Y:S01]  /*5be0*/  HADD2.F32 R12, -RZ, R12.H1_H1 ;  /* 0x3000000cff0c7230 */ /* 0x000fe20000004100 */
[----:B------:R0:W2:Y:S01]  /*5bf0*/  MUFU.EX2 R29, R17 ;  /* 0x00000011001d7308 */ /* 0x0000a20000000800 */
[----:B------:R-:W-:Y:S01]  /*5c00*/  HADD2.F32 R15, -RZ, R13.H1_H1 ;  /* 0x3000000dff0f7230 */ /* 0x000fe20000004100 */
[----:B------:R-:W-:Y:S01]  /*5c10*/  FMUL.FTZ R5, R4, -1.4426950216293334961 ;  /* 0xbfb8aa3b04057820 */ /* 0x000fe20000410000 */
[--C-:B-1----:R-:W-:Y:S01]  /*5c20*/  HADD2.F32 R23, -RZ, R8.reuse.H0_H0 ;  /* 0x20000008ff177230 */ /* 0x102fe20000004100 */
[----:B------:R-:W-:Y:S01]  /*5c30*/  FMUL.FTZ R13, R7, -1.4426950216293334961 ;  /* 0xbfb8aa3b070d7820 */ /* 0x000fe20000410000 */
[----:B------:R-:W-:Y:S01]  /*5c40*/  HADD2.F32 R24, -RZ, R8.H1_H1 ;  /* 0x30000008ff187230 */ /* 0x000fe20000004100 */
[----:B------:R-:W-:Y:S01]  /*5c50*/  FMUL.FTZ R6, R12, -1.4426950216293334961 ;  /* 0xbfb8aa3b0c067820 */ /* 0x000fe20000410000 */
[--C-:B------:R-:W-:Y:S01]  /*5c60*/  HADD2.F32 R26, -RZ, R9.reuse.H0_H0 ;  /* 0x20000009ff1a7230 */ /* 0x100fe20000004100 */
[----:B------:R-:W1:Y:S01]  /*5c70*/  MUFU.EX2 R21, R21 ;  /* 0x0000001500157308 */ /* 0x000e620000000800 */
[----:B------:R-:W-:Y:S01]  /*5c80*/  HADD2.F32 R27, -RZ, R9.H1_H1 ;  /* 0x30000009ff1b7230 */ /* 0x000fe20000004100 */
[----:B0-----:R-:W-:Y:S01]  /*5c90*/  FMUL.FTZ R17, R15, -1.4426950216293334961 ;  /* 0xbfb8aa3b0f117820 */ /* 0x001fe20000410000 */
[--C-:B------:R-:W-:Y:S01]  /*5ca0*/  HADD2.F32 R48, -RZ, R10.reuse.H0_H0 ;  /* 0x2000000aff307230 */ /* 0x100fe20000004100 */
[----:B------:R-:W-:Y:S01]  /*5cb0*/  FMUL.FTZ R8, R23, -1.4426950216293334961 ;  /* 0xbfb8aa3b17087820 */ /* 0x000fe20000410000 */
[----:B------:R-:W-:Y:S01]  /*5cc0*/  HADD2.F32 R50, -RZ, R10.H1_H1 ;  /* 0x3000000aff327230 */ /* 0x000fe20000004100 */
[----:B------:R-:W-:Y:S01]  /*5cd0*/  FMUL.FTZ R25, R24, -1.4426950216293334961 ;  /* 0xbfb8aa3b18197820 */ /* 0x000fe20000410000 */
[--C-:B------:R-:W-:Y:S01]  /*5ce0*/  HADD2.F32 R54, -RZ, R11.reuse.H0_H0 ;  /* 0x2000000bff367230 */ /* 0x100fe20000004100 */
[----:B------:R0:W3:Y:S01]  /*5cf0*/  MUFU.EX2 R22, R19 ;  /* 0x0000001300167308 */ /* 0x0000e20000000800 */
[----:B------:R-:W-:Y:S01]  /*5d00*/  HADD2.F32 R56, -RZ, R11.H1_H1 ;  /* 0x3000000bff387230 */ /* 0x000fe20000004100 */
[----:B------:R-:W-:-:S02]  /*5d10*/  FMUL.FTZ R9, R26, -1.4426950216293334961 ;  /* 0xbfb8aa3b1a097820 */ /* 0x000fc40000410000 */
[----:B------:R-:W-:Y:S02]  /*5d20*/  FMUL.FTZ R46, R27, -1.4426950216293334961 ;  /* 0xbfb8aa3b1b2e7820 */ /* 0x000fe40000410000 */
[----:B------:R-:W-:Y:S02]  /*5d30*/  FMUL.FTZ R10, R48, -1.4426950216293334961 ;  /* 0xbfb8aa3b300a7820 */ /* 0x000fe40000410000 */
[----:B------:R-:W4:Y:S01]  /*5d40*/  MUFU.EX2 R5, R5 ;  /* 0x0000000500057308 */ /* 0x000f220000000800 */
[----:B0-----:R-:W-:Y:S01]  /*5d50*/  HADD2.F32 R19, -RZ, R14.H0_H0 ;  /* 0x2000000eff137230 */ /* 0x001fe20000004100 */
[----:B------:R-:W-:Y:S02]  /*5d60*/  FMUL.FTZ R52, R50, -1.4426950216293334961 ;  /* 0xbfb8aa3b32347820 */ /* 0x000fe40000410000 */
[----:B------:R-:W-:Y:S02]  /*5d70*/  FMUL.FTZ R11, R54, -1.4426950216293334961 ;  /* 0xbfb8aa3b360b7820 */ /* 0x000fe40000410000 */
[----:B------:R-:W-:-:S02]  /*5d80*/  FMUL.FTZ R14, R19, -1.4426950216293334961 ;  /* 0xbfb8aa3b130e7820 */ /* 0x000fc40000410000 */
[----:B------:R-:W-:Y:S01]  /*5d90*/  FMUL.FTZ R58, R56, -1.4426950216293334961 ;  /* 0xbfb8aa3b383a7820 */ /* 0x000fe20000410000 */
[----:B------:R-:W0:Y:S01]  /*5da0*/  MUFU.EX2 R13, R13 ;  /* 0x0000000d000d7308 */ /* 0x000e220000000800 */
[----:B--2---:R-:W-:Y:S02]  /*5db0*/  FADD.FTZ R29, R29, 1 ;  /* 0x3f8000001d1d7421 */ /* 0x004fe40000010000 */
[----:B-1----:R-:W-:Y:S02]  /*5dc0*/  FADD.FTZ R21, R21, 1 ;  /* 0x3f80000015157421 */ /* 0x002fe40000010000 */
[----:B---3--:R-:W-:Y:S02]  /*5dd0*/  FADD.FTZ R22, R22, 1 ;  /* 0x3f80000016167421 */ /* 0x008fe40000010000 */
[----:B----4-:R-:W-:Y:S01]  /*5de0*/  FADD.FTZ R5, R5, 1 ;  /* 0x3f80000005057421 */ /* 0x010fe20000010000 */
[----:B------:R-:W1:Y:S08]  /*5df0*/  MUFU.EX2 R6, R6 ;  /* 0x0000000600067308 */ /* 0x000e700000000800 */
[----:B------:R-:W2:Y:S01]  /*5e00*/  MUFU.EX2 R17, R17 ;  /* 0x0000001100117308 */ /* 0x000ea20000000800 */
[----:B0-----:R-:W-:-:S07]  /*5e10*/  FADD.FTZ R13, R13, 1 ;  /* 0x3f8000000d0d7421 */ /* 0x001fce0000010000 */
[----:B------:R-:W0:Y:S01]  /*5e20*/  MUFU.EX2 R14, R14 ;  /* 0x0000000e000e7308 */ /* 0x000e220000000800 */
[----:B-1----:R-:W-:-:S07]  /*5e30*/  FADD.FTZ R6, R6, 1 ;  /* 0x3f80000006067421 */ /* 0x002fce0000010000 */
[----:B------:R-:W1:Y:S01]  /*5e40*/  MUFU.EX2 R8, R8 ;  /* 0x0000000800087308 */ /* 0x000e620000000800 */
[----:B--2---:R-:W-:-:S07]  /*5e50*/  FADD.FTZ R17, R17, 1 ;  /* 0x3f80000011117421 */ /* 0x004fce0000010000 */
[----:B------:R-:W2:Y:S01]  /*5e60*/  MUFU.EX2 R25, R25 ;  /* 0x0000001900197308 */ /* 0x000ea20000000800 */
[----:B0-----:R-:W-:-:S07]  /*5e70*/  FADD.FTZ R14, R14, 1 ;  /* 0x3f8000000e0e7421 */ /* 0x001fce0000010000 */
[----:B------:R-:W-:Y:S01]  /*5e80*/  MUFU.EX2 R9, R9 ;  /* 0x0000000900097308 */ /* 0x000fe20000000800 */
[----:B-1----:R-:W-:-:S07]  /*5e90*/  FADD.FTZ R8, R8, 1 ;  /* 0x3f80000008087421 */ /* 0x002fce0000010000 */
[----:B------:R-:W0:Y:S01]  /*5ea0*/  MUFU.EX2 R46, R46 ;  /* 0x0000002e002e7308 */ /* 0x000e220000000800 */
[----:B--2---:R-:W-:-:S07]  /*5eb0*/  FADD.FTZ R25, R25, 1 ;  /* 0x3f80000019197421 */ /* 0x004fce0000010000 */
[----:B------:R-:W1:Y:S08]  /*5ec0*/  MUFU.EX2 R10, R10 ;  /* 0x0000000a000a7308 */ /* 0x000e700000000800 */
[----:B------:R-:W2:Y:S01]  /*5ed0*/  MUFU.EX2 R52, R52 ;  /* 0x0000003400347308 */ /* 0x000ea20000000800 */
[----:B0-----:R-:W-:-:S07]  /*5ee0*/  FADD.FTZ R46, R46, 1 ;  /* 0x3f8000002e2e7421 */ /* 0x001fce0000010000 */
[----:B------:R-:W0:Y:S01]  /*5ef0*/  MUFU.EX2 R11, R11 ;  /* 0x0000000b000b7308 */ /* 0x000e220000000800 */
[----:B-1----:R-:W-:-:S07]  /*5f00*/  FADD.FTZ R10, R10, 1 ;  /* 0x3f8000000a0a7421 */ /* 0x002fce0000010000 */
[----:B------:R-:W1:Y:S01]  /*5f10*/  MUFU.EX2 R58, R58 ;  /* 0x0000003a003a7308 */ /* 0x000e620000000800 */
[----:B--2---:R-:W-:-:S07]  /*5f20*/  FADD.FTZ R52, R52, 1 ;  /* 0x3f80000034347421 */ /* 0x004fce0000010000 */
[----:B------:R-:W2:Y:S01]  /*5f30*/  MUFU.RCP R29, R29 ;  /* 0x0000001d001d7308 */ /* 0x000ea20000001000 */
[----:B0-----:R-:W-:-:S07]  /*5f40*/  FADD.FTZ R11, R11, 1 ;  /* 0x3f8000000b0b7421 */ /* 0x001fce0000010000 */
[----:B------:R-:W0:Y:S01]  /*5f50*/  MUFU.RCP R21, R21 ;  /* 0x0000001500157308 */ /* 0x000e220000001000 */
[----:B-1----:R-:W-:-:S07]  /*5f60*/  FADD.FTZ R58, R58, 1 ;  /* 0x3f8000003a3a7421 */ /* 0x002fce0000010000 */
[----:B------:R1:W-:Y:S08]  /*5f70*/  MUFU.RCP R59, R5 ;  /* 0x00000005003b7308 */ /* 0x0003f00000001000 */
[----:B------:R-:W3:Y:S01]  /*5f80*/  MUFU.RCP R60, R13 ;  /* 0x0000000d003c7308 */ /* 0x000ee20000001000 */
[----:B-1----:R-:W-:Y:S02]  /*5f90*/  FADD.FTZ R5, R9, 1 ;  /* 0x3f80000009057421 */ /* 0x002fe40000010000 */
[----:B--2---:R-:W-:-:S02]  /*5fa0*/  FMUL.FTZ R9, R28, R29 ;  /* 0x0000001d1c097220 */ /* 0x004fc40000410000 */
[----:B0-----:R-:W-:Y:S02]  /*5fb0*/  FMUL.FTZ R20, R20, R21 ;  /* 0x0000001514147220 */ /* 0x001fe40000410000 */
[----:B------:R-:W-:Y:S01]  /*5fc0*/  FMUL.FTZ R9, R9, R74 ;  /* 0x0000004a09097220 */ /* 0x000fe20000410000 */
[----:B------:R-:W0:Y:S01]  /*5fd0*/  MUFU.RCP R63, R22 ;  /* 0x00000016003f7308 */ /* 0x000e220000001000 */
[----:B------:R-:W-:-:S07]  /*5fe0*/  FMUL.FTZ R20, R20, R53 ;  /* 0x0000003514147220 */ /* 0x000fce0000410000 */
[----:B------:R-:W1:Y:S01]  /*5ff0*/  MUFU.RCP R61, R6 ;  /* 0x00000006003d7308 */ /* 0x000e620000001000 */
[----:B---3--:R-:W-:-:S04]  /*6000*/  FMUL.FTZ R7, R7, R60 ;  /* 0x0000003c07077220 */ /* 0x008fc80000410000 */
[----:B------:R-:W-:-:S03]  /*6010*/  FMUL.FTZ R7, R7, R78 ;  /* 0x0000004e07077220 */ /* 0x000fc60000410000 */
[----:B------:R-:W2:Y:S01]  /*6020*/  MUFU.RCP R62, R17 ;  /* 0x00000011003e7308 */ /* 0x000ea20000001000 */
[----:B0-----:R-:W-:-:S04]  /*6030*/  FMUL.FTZ R44, R44, R63 ;  /* 0x0000003f2c2c7220 */ /* 0x001fc80000410000 */
[----:B------:R-:W-:-:S03]  /*6040*/  FMUL.FTZ R44, R44, R51 ;  /* 0x000000332c2c7220 */ /* 0x000fc60000410000 */
[----:B------:R0:W-:Y:S01]  /*6050*/  MUFU.RCP R13, R5 ;  /* 0x00000005000d7308 */ /* 0x0001e20000001000 */
[----:B-1----:R-:W-:-:S04]  /*6060*/  FMUL.FTZ R12, R12, R61 ;  /* 0x0000003d0c0c7220 */ /* 0x002fc80000410000 */
[----:B------:R-:W-:-:S03]  /*6070*/  FMUL.FTZ R12, R12, R57 ;  /* 0x000000390c0c7220 */ /* 0x000fc60000410000 */
[----:B------:R-:W1:Y:S01]  /*6080*/  MUFU.RCP R14, R14 ;  /* 0x0000000e000e7308 */ /* 0x000e620000001000 */
[----:B0-----:R-:W-:Y:S02]  /*6090*/  FMUL.FTZ R5, R4, R59 ;  /* 0x0000003b04057220 */ /* 0x001fe40000410000 */
[----:B--2---:R-:W-:Y:S02]  /*60a0*/  FMUL.FTZ R4, R15, R62 ;  /* 0x0000003e0f047220 */ /* 0x004fe40000410000 */
[----:B------:R-:W-:Y:S02]  /*60b0*/  FMUL.FTZ R5, R5, R80 ;  /* 0x0000005005057220 */ /* 0x000fe40000410000 */
[----:B------:R-:W-:Y:S01]  /*60c0*/  FMUL.FTZ R4, R4, R55 ;  /* 0x0000003704047220 */ /* 0x000fe20000410000 */
[----:B------:R-:W0:Y:S08]  /*60d0*/  MUFU.RCP R8, R8 ;  /* 0x0000000800087308 */ /* 0x000e300000001000 */
[----:B------:R-:W2:Y:S01]  /*60e0*/  MUFU.RCP R25, R25 ;  /* 0x0000001900197308 */ /* 0x000ea20000001000 */
[----:B-1----:R-:W-:-:S04]  /*60f0*/  FMUL.FTZ R19, R19, R14 ;  /* 0x0000000e13137220 */ /* 0x002fc80000410000 */
[----:B------:R-:W-:-:S03]  /*6100*/  FMUL.FTZ R19, R19, R76 ;  /* 0x0000004c13137220 */ /* 0x000fc60000410000 */
[----:B------:R1:W3:Y:S01]  /*6110*/  MUFU.RCP R6, R46 ;  /* 0x0000002e00067308 */ /* 0x0002e20000001000 */
[----:B0-----:R-:W-:-:S04]  /*6120*/  FMUL.FTZ R23, R23, R8 ;  /* 0x0000000817177220 */ /* 0x001fc80000410000 */
[----:B------:R-:W-:-:S03]  /*6130*/  FMUL.FTZ R23, R23, R72 ;  /* 0x0000004817177220 */ /* 0x000fc60000410000 */
[----:B------:R-:W0:Y:S01]  /*6140*/  MUFU.RCP R17, R10 ;  /* 0x0000000a00117308 */ /* 0x000e220000001000 */
[----:B--2---:R-:W-:Y:S01]  /*6150*/  FMUL.FTZ R24, R24, R25 ;  /* 0x0000001918187220 */ /* 0x004fe20000410000 */
[----:B-1----:R-:W-:-:S03]  /*6160*/  F2FP.PACK_AB R46, R20, R19 ;  /* 0x00000013142e723e */ /* 0x002fc600000000ff */
[----:B------:R-:W-:-:S03]  /*6170*/  FMUL.FTZ R24, R24, R49 ;  /* 0x0000003118187220 */ /* 0x000fc60000410000 */
[----:B------:R-:W1:Y:S01]  /*6180*/  MUFU.RCP R65, R52 ;  /* 0x0000003400417308 */ /* 0x000e620000001000 */
[----:B---3--:R-:W-:Y:S01]  /*6190*/  FMUL.FTZ R6, R27, R6 ;  /* 0x000000061b067220 */ /* 0x008fe20000410000 */
[----:B------:R-:W-:-:S03]  /*61a0*/  F2FP.PACK_AB R24, R24, R23 ;  /* 0x000000171818723e */ /* 0x000fc600000000ff */
[----:B------:R-:W-:Y:S01]  /*61b0*/  FMUL.FTZ R6, R6, R47 ;  /* 0x0000002f06067220 */ /* 0x000fe20000410000 */
[----:B------:R-:W-:Y:S02]  /*61c0*/  F2FP.PACK_AB R47, R44, R9 ;  /* 0x000000092c2f723e */ /* 0x000fe400000000ff */
[----:B------:R2:W3:Y:S01]  /*61d0*/  MUFU.RCP R29, R11 ;  /* 0x0000000b001d7308 */ /* 0x0004e20000001000 */
[----:B------:R-:W-:Y:S01]  /*61e0*/  F2FP.PACK_AB R44, R12, R5 ;  /* 0x000000050c2c723e */ /* 0x000fe200000000ff */
[----:B------:R-:W-:-:S04]  /*61f0*/  IMAD R5, R37, c[0x0][0x210], RZ ;  /* 0x0000840025057a24 */ /* 0x000fc800078e02ff */
[----:B------:R-:W-:Y:S02]  /*6200*/  IMAD R5, R38, c[0x0][0x214], R5 ;  /* 0x0000850026057a24 */ /* 0x000fe400078e0205 */
[----:B------:R-:W4:Y:S01]  /*6210*/  MUFU.RCP R21, R58 ;  /* 0x0000003a00157308 */ /* 0x000f220000001000 */
[----:B--2---:R-:W-:Y:S02]  /*6220*/  FMUL.FTZ R11, R26, R13 ;  /* 0x0000000d1a0b7220 */ /* 0x004fe40000410000 */
[----:B0-----:R-:W-:Y:S01]  /*6230*/  FMUL.FTZ R13, R48, R17 ;  /* 0x00000011300d7220 */ /* 0x001fe20000410000 */
[----:B------:R-:W-:Y:S01]  /*6240*/  IADD3 R3, R3, R5, RZ ;  /* 0x0000000503037210 */ /* 0x000fe20007ffe0ff */
[----:B-1----:R-:W-:Y:S02]  /*6250*/  FMUL.FTZ R50, R50, R65 ;  /* 0x0000004132327220 */ /* 0x002fe40000410000 */
[----:B------:R-:W-:Y:S02]  /*6260*/  FMUL.FTZ R11, R11, R70 ;  /* 0x000000460b0b7220 */ /* 0x000fe40000410000 */
[----:B---3--:R-:W-:-:S02]  /*6270*/  FMUL.FTZ R15, R54, R29 ;  /* 0x0000001d360f7220 */ /* 0x008fc40000410000 */
[----:B------:R-:W-:Y:S01]  /*6280*/  FMUL.FTZ R13, R13, R68 ;  /* 0x000000440d0d7220 */ /* 0x000fe20000410000 */
[----:B------:R-:W-:Y:S01]  /*6290*/  F2FP.PACK_AB R25, R6, R11 ;  /* 0x0000000b0619723e */ /* 0x000fe200000000ff */
[----:B------:R-:W-:Y:S01]  /*62a0*/  BAR.SYNC.DEFER_BLOCKING 0x0 ;  /* 0x0000000000007b1d */ /* 0x000fe20000010000 */
[----:B------:R-:W-:Y:S01]  /*62b0*/  FMUL.FTZ R50, R50, R45 ;  /* 0x0000002d32327220 */ /* 0x000fe20000410000 */
[----:B------:R-:W-:Y:S01]  /*62c0*/  F2FP.PACK_AB R45, R4, R7 ;  /* 0x00000007042d723e */ /* 0x000fe200000000ff */
[----:B----4-:R-:W-:Y:S02]  /*62d0*/  FMUL.FTZ R56, R56, R21 ;  /* 0x0000001538387220 */ /* 0x010fe40000410000 */
[----:B------:R-:W-:Y:S01]  /*62e0*/  FMUL.FTZ R15, R15, R66 ;  /* 0x000000420f0f7220 */ /* 0x000fe20000410000 */
[----:B------:R-:W-:Y:S01]  /*62f0*/  F2FP.PACK_AB R26, R50, R13 ;  /* 0x0000000d321a723e */ /* 0x000fe200000000ff */
[----:B------:R-:W-:Y:S02]  /*6300*/  FMUL.FTZ R56, R56, R43 ;  /* 0x0000002b38387220 */ /* 0x000fe40000410000 */
[----:B------:R-:W-:-:S02]  /*6310*/  IMAD R5, R41, c[0x0][0x218], RZ ;  /* 0x0000860029057a24 */ /* 0x000fc400078e02ff */
[----:B------:R-:W-:Y:S01]  /*6320*/  IMAD.WIDE.U32 R2, R42, c[0x0][0x218], R2 ;  /* 0x000086002a027a25 */ /* 0x000fe200078e0002 */
[----:B------:R-:W-:-:S03]  /*6330*/  F2FP.PACK_AB R27, R56, R15 ;  /* 0x0000000f381b723e */ /* 0x000fc600000000ff */
[----:B------:R-:W-:Y:S01]  /*6340*/  IMAD R5, R42, c[0x0][0x21c], R5 ;  /* 0x000087002a057a24 */ /* 0x000fe200078e0205 */
[----:B------:R-:W-:-:S04]  /*6350*/  LEA R4, P0, R2, c[0x0][0x270], 0x1 ;  /* 0x00009c0002047a11 */ /* 0x000fc800078008ff */
[----:B------:R-:W-:Y:S01]  /*6360*/  IADD3 R3, R3, R5, RZ ;  /* 0x0000000503037210 */ /* 0x000fe20007ffe0ff */
[----:B------:R-:W-:Y:S03]  /*6370*/  STS.128 [R16.X16], R44 ;  /* 0x0000002c10007388 */ /* 0x000fe6000000cc00 */
[----:B------:R-:W-:Y:S02]  /*6380*/  LEA.HI.X R5, R2, c[0x0][0x274], R3, 0x1, P0 ;  /* 0x00009d0002057a11 */ /* 0x000fe400000f0c03 */
[----:B------:R-:W-:Y:S01]  /*6390*/  ISETP.GE.AND P0, PT, R34, c[0x0][0x174], PT ;  /* 0x00005d0022007a0c */ /* 0x000fe20003f06270 */
[----:B------:R-:W-:Y:S01]  /*63a0*/  STS.128 [R16.X16+0x10], R24 ;  /* 0x0000101810007388 */ /* 0x000fe2000000cc00 */
[----:B------:R-:W-:-:S06]  /*63b0*/  NOP ;  /* 0x0000000000007918 */ /* 0x000fcc0000000000 */
[----:B------:R-:W0:Y:S01]  /*63c0*/  LDS.128 R8, [R18.X16] ;  /* 0x0000000012087984 */ /* 0x000e22000000cc00 */
[----:B------:R-:W-:-:S03]  /*63d0*/  IMAD.WIDE R2, R0, 0x10, R4 ;  /* 0x0000001000027825 */ /* 0x000fc600078e0204 */
[----:B------:R-:W1:Y:S04]  /*63e0*/  LDS.128 R12, [R18.X16+0x200] ;  /* 0x00020000120c7984 */ /* 0x000e68000000cc00 */
[----:B0-----:R0:W-:Y:S04]  /*63f0*/  STG.E.128 [R2.64], R8 ;  /* 0x0000000802007986 */ /* 0x0011e8000c101d04 */
[----:B-1----:R0:W-:Y:S01]  /*6400*/  STG.E.128 [R2.64+0x200], R12 ;  /* 0x0002000c02007986 */ /* 0x0021e2000c101d04 */
[----:B------:R-:W-:Y:S01]  /*6410*/  @P0 CALL.REL.NOINC `(.L_x_441) ;  /* 0x0000001000000944 */ /* 0x000fe20003c00000 */
[----:B------:R-:W-:Y:S05]  /*6420*/  BRA `(.L_x_442) ;  /* 0xffff9ef000007947 */ /* 0x000fea000383ffff */
.L_x_441:
[----:B------:R-:W-:Y:S05]  /*6430*/  EXIT ;  /* 0x000000000000794d */ /* 0x000fea0003800000 */
.L_x_443:
        /* <DEDUP_REMOVED lines=12> */
.L_x_5329:


//--------------------- .text._Z25selective_scan_fwd_kernelI32Selective_Scan_fwd_kernel_traitsILi128ELi16ELi1ELb1ELb0ELb1ELb0EN3c104HalfENS1_7complexIfEEEEv13SSMParamsBase --------------------------
	.section	.text._Z25selective_scan_fwd_kernelI32Selective_Scan_fwd_kernel_traitsILi128ELi16ELi1ELb1ELb0ELb1ELb0EN3c104HalfENS1_7complexIfEEEEv13SSMParamsBase,"ax",@progbits
	.sectioninfo	@"SHI_REGISTERS=158"
	.align	128
        .global         _Z25selective_scan_fwd_kernelI32Selective_Scan_fwd_kernel_traitsILi128ELi16ELi1ELb1ELb0ELb1ELb0EN3c104HalfENS1_7complexIfEEEEv13SSMParamsBase
        .type           _Z25selective_scan_fwd_kernelI32Selective_Scan_fwd_kernel_traitsILi128ELi16ELi1ELb1ELb0ELb1ELb0EN3c104HalfENS1_7complexIfEEEEv13SSMParamsBase,@function
        .size           _Z25selective_scan_fwd_kernelI32Selective_Scan_fwd_kernel_traitsILi128ELi16ELi1ELb1ELb0ELb1ELb0EN3c104HalfENS1_7complexIfEEEEv13SSMParamsBase,(.L_x_5330 - _Z25selective_scan_fwd_kernelI32Selective_Scan_fwd_kernel_traitsILi128ELi16ELi1ELb1ELb0ELb1ELb0EN3c104HalfENS1_7complexIfEEEEv13SSMParamsBase)
        .other          _Z25selective_scan_fwd_kernelI32Selective_Scan_fwd_kernel_traitsILi128ELi16ELi1ELb1ELb0ELb1ELb0EN3c104HalfENS1_7complexIfEEEEv13SSMParamsBase,@"STO_CUDA_ENTRY STV_DEFAULT"
_Z25selective_scan_fwd_kernelI32Selective_Scan_fwd_kernel_traitsILi128ELi16ELi1ELb1ELb0ELb1ELb0EN3c104HalfENS1_7complexIfEEEEv13SSMParamsBase:
.text._Z25selective_scan_fwd_kernelI32Selective_Scan_fwd_kernel_traitsILi128ELi16ELi1ELb1ELb0ELb1ELb0EN3c104HalfENS1_7complexIfEEEEv13SSMParamsBase:
[----:B------:R-:W-:Y:S02]  /*0000*/  MOV R1, c[0x0][0x28] ;  /* 0x00000a0000017a02 */ /* 0x000fe40000000f00 */
[----:B------:R-:W-:Y:S01]  /*0010*/  IABS R9, c[0x0][0x178] ;  /* 0x00005e0000097a13 */ /* 0x000fe20000000000 */
[----:B------:R-:W0:Y:S01]  /*0020*/  S2UR UR4, SR_CTAID.Y ;  /* 0x00000000000479c3 */ /* 0x000e220000002600 */
[----:B------:R-:W-:Y:S01]  /*0030*/  ISETP.NE.U32.AND P0, PT, RZ, c[0x0][0x238], PT ;  /* 0x00008e00ff007a0c */ /* 0x000fe20003f05070 */
[----:B------:R-:W-:Y:S01]  /*0040*/  HFMA2.MMA R95, -RZ, RZ, 0, 0 ;  /* 0x00000000ff5f7435 */ /* 0x000fe200000001ff */
[----:B------:R-:W1:Y:S01]  /*0050*/  I2F.RP R0, R9 ;  /* 0x0000000900007306 */ /* 0x000e620000209400 */
[----:B------:R-:W-:Y:S02]  /*0060*/  ISETP.NE.U32.AND P1, PT, RZ, c[0x0][0x250], PT ;  /* 0x00009400ff007a0c */ /* 0x000fe40003f25070 */
[----:B------:R-:W-:Y:S02]  /*0070*/  ISETP.NE.AND.EX P0, PT, RZ, c[0x0][0x23c], PT, P0 ;  /* 0x00008f00ff007a0c */ /* 0x000fe40003f05300 */
[----:B------:R-:W2:Y:S01]  /*0080*/  S2UR UR6, SR_CTAID.X ;  /* 0x00000000000679c3 */ /* 0x000ea20000002500 */
[----:B------:R-:W-:-:S02]  /*0090*/  ISETP.NE.AND.EX P1, PT, RZ, c[0x0][0x254], PT, P1 ;  /* 0x00009500ff007a0c */ /* 0x000fc40003f25310 */
[----:B------:R-:W-:Y:S01]  /*00a0*/  MOV R93, RZ ;  /* 0x000000ff005d7202 */ /* 0x000fe20000000f00 */
[----:B-1----:R-:W1:Y:S01]  /*00b0*/  MUFU.RCP R0, R0 ;  /* 0x0000000000007308 */ /* 0x002e620000001000 */
[----:B0-----:R-:W-:Y:S01]  /*00c0*/  MOV R110, UR4 ;  /* 0x00000004006e7c02 */ /* 0x001fe20008000f00 */
[----:B------:R-:W-:-:S03]  /*00d0*/  ULDC.64 UR4, c[0x0][0x118] ;  /* 0x0000460000047ab9 */ /* 0x000fc60000000a00 */
[----:B------:R-:W-:Y:S02]  /*00e0*/  SHF.R.S32.HI R97, RZ, 0x1f, R110 ;  /* 0x0000001fff617819 */ /* 0x000fe4000001146e */
[C---:B------:R-:W-:Y:S02]  /*00f0*/  @P0 LEA R2, P2, R110.reuse, c[0x0][0x238], 0x2 ;  /* 0x00008e006e020a11 */ /* 0x040fe400078410ff */
[----:B--2---:R-:W-:Y:S02]  /*0100*/  MOV R91, UR6 ;  /* 0x00000006005b7c02 */ /* 0x004fe40008000f00 */
[----:B------:R-:W-:Y:S02]  /*0110*/  @P0 LEA.HI.X R3, R110, c[0x0][0x23c], R97, 0x2, P2 ;  /* 0x00008f006e030a11 */ /* 0x000fe400010f1461 */
[----:B-1----:R-:W-:Y:S02]  /*0120*/  IADD3 R6, R0, 0xffffffe, RZ ;  /* 0x0ffffffe00067810 */ /* 0x002fe40007ffe0ff */
[----:B------:R-:W-:Y:S01]  /*0130*/  @P1 LEA R4, P3, R110, c[0x0][0x250], 0x2 ;  /* 0x000094006e041a11 */ /* 0x000fe200078610ff */
[----:B------:R0:W5:Y:S01]  /*0140*/  @P0 LDG.E R95, [R2.64] ;  /* 0x00000004025f0981 */ /* 0x000162000c1e1900 */
[----:B------:R1:W2:Y:S01]  /*0150*/  F2I.FTZ.U32.TRUNC.NTZ R7, R6 ;  /* 0x0000000600077305 */ /* 0x0002a2000021f000 */
[----:B------:R-:W-:-:S02]  /*0160*/  SHF.R.S32.HI R135, RZ, 0x1f, R91 ;  /* 0x0000001fff877819 */ /* 0x000fc4000001145b */
[----:B------:R-:W-:Y:S01]  /*0170*/  @P1 LEA.HI.X R5, R110, c[0x0][0x254], R97, 0x2, P3 ;  /* 0x000095006e051a11 */ /* 0x000fe200018f1461 */
[----:B-1----:R-:W-:Y:S01]  /*0180*/  HFMA2.MMA R6, -RZ, RZ, 0, 0 ;  /* 0x00000000ff067435 */ /* 0x002fe200000001ff */
[----:B--2---:R-:W-:Y:S02]  /*0190*/  IADD3 R8, RZ, -R7, RZ ;  /* 0x80000007ff087210 */ /* 0x004fe40007ffe0ff */
[----:B0-----:R-:W-:Y:S02]  /*01a0*/  IABS R2, R110 ;  /* 0x0000006e00027213 */ /* 0x001fe40000000000 */
[----:B------:R-:W-:Y:S01]  /*01b0*/  MOV R3, c[0x0][0x174] ;  /* 0x00005d0000037a02 */ /* 0x000fe20000000f00 */
[----:B------:R-:W-:Y:S01]  /*01c0*/  IMAD R11, R8, R9, RZ ;  /* 0x00000009080b7224 */ /* 0x000fe200078e02ff */
[----:B------:R0:W5:Y:S03]  /*01d0*/  @P1 LDG.E R93, [R4.64] ;  /* 0x00000004045d1981 */ /* 0x000166000c1e1900 */
[----:B------:R-:W-:-:S06]  /*01e0*/  IMAD.HI.U32 R7, R7, R11, R6 ;  /* 0x0000000b07077227 */ /* 0x000fcc00078e0006 */
[----:B------:R-:W-:-:S05]  /*01f0*/  IMAD.HI.U32 R8, R7, R2, RZ ;  /* 0x0000000207087227 */ /* 0x000fca00078e00ff */
[----:B------:R-:W-:-:S05]  /*0200*/  IADD3 R0, -R8, RZ, RZ ;  /* 0x000000ff08007210 */ /* 0x000fca0007ffe1ff */
[----:B------:R-:W-:-:S05]  /*0210*/  IMAD R0, R9, R0, R2 ;  /* 0x0000000009007224 */ /* 0x000fca00078e0202 */
[----:B------:R-:W-:Y:S02]  /*0220*/  ISETP.GT.U32.AND P2, PT, R9, R0, PT ;  /* 0x000000000900720c */ /* 0x000fe40003f44070 */
[----:B------:R-:W-:-:S11]  /*0230*/  ISETP.GE.AND P4, PT, R3, 0x1, PT ;  /* 0x000000010300780c */ /* 0x000fd60003f86270 */
[----:B------:R-:W-:-:S04]  /*0240*/  @!P2 IADD3 R0, R0, -R9, RZ ;  /* 0x800000090000a210 */ /* 0x000fc80007ffe0ff */
[----:B------:R-:W-:Y:S01]  /*0250*/  ISETP.GE.U32.AND P0, PT, R0, R9, PT ;  /* 0x000000090000720c */ /* 0x000fe20003f06070 */
[----:B------:R-:W-:Y:S01]  /*0260*/  IMAD R12, R135, c[0x0][0x1b0], RZ ;  /* 0x00006c00870c7a24 */ /* 0x000fe200078e02ff */
[----:B------:R-:W-:Y:S02]  /*0270*/  LOP3.LUT R2, R110, c[0x0][0x178], RZ, 0x3c, !PT ;  /* 0x00005e006e027a12 */ /* 0x000fe400078e3cff */
[----:B------:R-:W-:Y:S01]  /*0280*/  @!P2 IADD3 R8, R8, 0x1, RZ ;  /* 0x000000010808a810 */ /* 0x000fe20007ffe0ff */
[C---:B------:R-:W-:Y:S01]  /*0290*/  IMAD.WIDE.U32 R6, R91.reuse, c[0x0][0x1b0], RZ ;  /* 0x00006c005b067a25 */ /* 0x040fe200078e00ff */
[----:B------:R-:W-:Y:S02]  /*02a0*/  ISETP.GE.AND P3, PT, R2, RZ, PT ;  /* 0x000000ff0200720c */ /* 0x000fe40003f66270 */
[----:B------:R-:W-:Y:S01]  /*02b0*/  ISETP.NE.AND P1, PT, RZ, c[0x0][0x178], PT ;  /* 0x00005e00ff007a0c */ /* 0x000fe20003f25270 */
[----:B------:R-:W-:-:S04]  /*02c0*/  IMAD.WIDE.U32 R2, R91, c[0x0][0x1d0], RZ ;  /* 0x000074005b027a25 */ /* 0x000fc800078e00ff */
[----:B0-----:R-:W-:Y:S01]  /*02d0*/  IMAD.WIDE.U32 R4, R91, c[0x0][0x1e0], RZ ;  /* 0x000078005b047a25 */ /* 0x001fe200078e00ff */
[----:B------:R-:W-:-:S03]  /*02e0*/  @P0 IADD3 R8, R8, 0x1, RZ ;  /* 0x0000000108080810 */ /* 0x000fc60007ffe0ff */
[C---:B------:R-:W-:Y:S02]  /*02f0*/  IMAD R0, R135.reuse, c[0x0][0x1d0], RZ ;  /* 0x0000740087007a24 */ /* 0x040fe400078e02ff */
[----:B------:R-:W-:Y:S02]  /*0300*/  IMAD R10, R135, c[0x0][0x1e0], RZ ;  /* 0x00007800870a7a24 */ /* 0x000fe400078e02ff */
[----:B------:R-:W-:Y:S01]  /*0310*/  IMAD R9, R91, c[0x0][0x1b4], R12 ;  /* 0x00006d005b097a24 */ /* 0x000fe200078e020c */
[----:B------:R-:W-:Y:S06]  /*0320*/  @!P4 EXIT ;  /* 0x000000000000c94d */ /* 0x000fec0003800000 */
[----:B------:R-:W0:Y:S01]  /*0330*/  S2R R89, SR_TID.X ;  /* 0x0000000000597919 */ /* 0x000e220000002100 */
[----:B------:R-:W-:Y:S01]  /*0340*/  @!P3 IADD3 R8, -R8, RZ, RZ ;  /* 0x000000ff0808b210 */ /* 0x000fe20007ffe1ff */
[----:B------:R-:W-:Y:S01]  /*0350*/  IMAD R11, R91, c[0x0][0x1e4], R10 ;  /* 0x000079005b0b7a24 */ /* 0x000fe200078e020a */
[----:B------:R-:W-:Y:S01]  /*0360*/  @!P1 LOP3.LUT R8, RZ, c[0x0][0x178], RZ, 0x33, !PT ;  /* 0x00005e00ff089a12 */ /* 0x000fe200078e33ff */
[----:B------:R-:W1:Y:S01]  /*0370*/  S2R R87, SR_LANEID ;  /* 0x0000000000577919 */ /* 0x000e620000000000 */
[----:B------:R-:W-:Y:S01]  /*0380*/  IADD3 R7, R7, R9, RZ ;  /* 0x0000000907077210 */ /* 0x000fe20007ffe0ff */
[----:B------:R-:W-:Y:S01]  /*0390*/  IMAD R9, R91, c[0x0][0x1d4], R0 ;  /* 0x000075005b097a24 */ /* 0x000fe200078e0200 */
[----:B------:R-:W-:-:S02]  /*03a0*/  SHF.R.S32.HI R0, RZ, 0x1f, R8 ;  /* 0x0000001fff007819 */ /* 0x000fc40000011408 */
[----:B------:R-:W-:Y:S01]  /*03b0*/  IADD3 R5, R5, R11, RZ ;  /* 0x0000000b05057210 */ /* 0x000fe20007ffe0ff */
[----:B------:R-:W-:Y:S01]  /*03c0*/  IMAD R11, R97, c[0x0][0x1e8], RZ ;  /* 0x00007a00610b7a24 */ /* 0x000fe200078e02ff */
[----:B------:R-:W-:Y:S01]  /*03d0*/  IADD3 R3, R3, R9, RZ ;  /* 0x0000000903037210 */ /* 0x000fe20007ffe0ff */
[----:B------:R-:W-:Y:S01]  /*03e0*/  IMAD R9, R97, c[0x0][0x1d8], RZ ;  /* 0x0000760061097a24 */ /* 0x000fe200078e02ff */
[----:B------:R-:W-:Y:S01]  /*03f0*/  MOV R85, RZ ;  /* 0x000000ff00557202 */ /* 0x000fe20000000f00 */
[----:B------:R-:W-:Y:S02]  /*0400*/  IMAD R13, R0, c[0x0][0x1c8], RZ ;  /* 0x00007200000d7a24 */ /* 0x000fe400078e02ff */
[C---:B------:R-:W-:Y:S02]  /*0410*/  IMAD R9, R110.reuse, c[0x0][0x1dc], R9 ;  /* 0x000077006e097a24 */ /* 0x040fe400078e0209 */
[C---:B------:R-:W-:Y:S02]  /*0420*/  IMAD R11, R110.reuse, c[0x0][0x1ec], R11 ;  /* 0x00007b006e0b7a24 */ /* 0x040fe400078e020b */
[----:B------:R-:W-:-:S04]  /*0430*/  IMAD.WIDE.U32 R2, R110, c[0x0][0x1d8], R2 ;  /* 0x000076006e027a25 */ /* 0x000fc800078e0002 */
[----:B------:R-:W-:Y:S01]  /*0440*/  IMAD.WIDE.U32 R4, R110, c[0x0][0x1e8], R4 ;  /* 0x00007a006e047a25 */ /* 0x000fe200078e0004 */
[----:B0-----:R-:W-:Y:S02]  /*0450*/  SHF.L.U32 R108, R89, 0x1, RZ ;  /* 0x00000001596c7819 */ /* 0x001fe400000006ff */
[----:B------:R-:W-:Y:S01]  /*0460*/  IADD3 R81, R3, R9, RZ ;  /* 0x0000000903517210 */ /* 0x000fe20007ffe0ff */
[----:B------:R-:W-:Y:S01]  /*0470*/  IMAD.WIDE.U32 R6, R8, c[0x0][0x1c8], R6 ;  /* 0x0000720008067a25 */ /* 0x000fe200078e0006 */
[----:B------:R-:W-:Y:S02]  /*0480*/  IADD3 R79, R5, R11, RZ ;  /* 0x0000000b054f7210 */ /* 0x000fe40007ffe0ff */
[----:B------:R-:W-:Y:S01]  /*0490*/  LEA R106, P0, R2, c[0x0][0x240], 0x1 ;  /* 0x00009000026a7a11 */ /* 0x000fe200078008ff */
[----:B------:R-:W-:Y:S01]  /*04a0*/  IMAD R13, R8, c[0x0][0x1cc], R13 ;  /* 0x00007300080d7a24 */ /* 0x000fe200078e020d */
[----:B------:R-:W-:Y:S02]  /*04b0*/  LEA R104, P1, R4, c[0x0][0x248], 0x1 ;  /* 0x0000920004687a11 */ /* 0x000fe400078208ff */
[----:B------:R-:W-:-:S02]  /*04c0*/  LEA R77, P2, R6, c[0x0][0x230], 0x1 ;  /* 0x00008c00064d7a11 */ /* 0x000fc400078408ff */
[----:B------:R-:W-:Y:S02]  /*04d0*/  IADD3 R75, R7, R13, RZ ;  /* 0x0000000d074b7210 */ /* 0x000fe40007ffe0ff */
[----:B------:R-:W-:Y:S02]  /*04e0*/  LOP3.LUT R108, R108, 0xffffffc0, RZ, 0xc0, !PT ;  /* 0xffffffc06c6c7812 */ /* 0x000fe400078ec0ff */
[----:B------:R-:W-:Y:S02]  /*04f0*/  LEA.HI.X R81, R2, c[0x0][0x244], R81, 0x1, P0 ;  /* 0x0000910002517a11 */ /* 0x000fe400000f0c51 */
[----:B------:R-:W-:Y:S02]  /*0500*/  LEA.HI.X R79, R4, c[0x0][0x24c], R79, 0x1, P1 ;  /* 0x00009300044f7a11 */ /* 0x000fe400008f0c4f */
[----:B------:R-:W-:Y:S02]  /*0510*/  LEA.HI.X R75, R6, c[0x0][0x234], R75, 0x1, P2 ;  /* 0x00008d00064b7a11 */ /* 0x000fe400010f0c4b */
[----:B-1----:R-:W-:-:S02]  /*0520*/  LOP3.LUT R83, R108, 0x1f, R89, 0xf8, !PT ;  /* 0x0000001f6c537812 */ /* 0x002fc400078ef859 */
.L_x_484:
[----:B------:R-:W-:Y:S01]  /*0530*/  BAR.SYNC.DEFER_BLOCKING 0x0 ;  /* 0x0000000000007b1d */ /* 0x000fe20000010000 */
[----:B------:R-:W-:-:S05]  /*0540*/  MOV R80, R106 ;  /* 0x0000006a00507202 */ /* 0x000fca0000000f00 */
[----:B0-----:R-:W-:-:S05]  /*0550*/  IMAD.WIDE R2, R83, 0x10, R80 ;  /* 0x0000001053027825 */ /* 0x001fca00078e0250 */
[----:B------:R-:W2:Y:S04]  /*0560*/  LDG.E.128 R4, [R2.64] ;  /* 0x0000000402047981 */ /* 0x000ea8000c1e1d00 */
[----:B------:R-:W3:Y:S01]  /*0570*/  LDG.E.128 R16, [R2.64+0x200] ;  /* 0x0002000402107981 */ /* 0x000ee2000c1e1d00 */
[-C--:B------:R-:W-:Y:S02]  /*0580*/  IADD3 R73, R108, R87.reuse, RZ ;  /* 0x000000576c497210 */ /* 0x080fe40007ffe0ff */
[----:B------:R-:W-:Y:S02]  /*0590*/  MOV R78, R104 ;  /* 0x00000068004e7202 */ /* 0x000fe40000000f00 */
[----:B------:R-:W-:-:S03]  /*05a0*/  IADD3 R0, R73, R87, RZ ;  /* 0x0000005749007210 */ /* 0x000fc60007ffe0ff */
[----:B------:R-:W-:Y:S01]  /*05b0*/  IMAD.WIDE R20, R83, 0x10, R78 ;  /* 0x0000001053147825 */ /* 0x000fe200078e024e */
        /* <DEDUP_REMOVED lines=71> */
.L_x_445:
[----:B-12---:R-:W-:Y:S05]  /*0a30*/  BSYNC B0 ;  /* 0x0000000000007941 */ /* 0x006fea0003800000 */
.L_x_444:
        /* <DEDUP_REMOVED lines=36> */
.L_x_447:
[----:B------:R-:W-:Y:S05]  /*0c80*/  BSYNC B0 ;  /* 0x0000000000007941 */ /* 0x000fea0003800000 */
.L_x_446:
        /* <DEDUP_REMOVED lines=38> */
.L_x_449:
[----:B------:R-:W-:Y:S05]  /*0ef0*/  BSYNC B0 ;  /* 0x0000000000007941 */ /* 0x000fea0003800000 */
.L_x_448:
        /* <DEDUP_REMOVED lines=36> */
.L_x_451:
[----:B------:R-:W-:Y:S05]  /*1140*/  BSYNC B0 ;  /* 0x0000000000007941 */ /* 0x000fea0003800000 */
.L_x_450:
        /* <DEDUP_REMOVED lines=42> */
.L_x_453:
[----:B------:R-:W-:Y:S05]  /*13f0*/  BSYNC B0 ;  /* 0x0000000000007941 */ /* 0x000fea0003800000 */
.L_x_452:
        /* <DEDUP_REMOVED lines=40> */
.L_x_455:
[----:B------:R-:W-:Y:S05]  /*1680*/  BSYNC B0 ;  /* 0x0000000000007941 */ /* 0x000fea0003800000 */
.L_x_454:
        /* <DEDUP_REMOVED lines=42> */
.L_x_457:
[----:B------:R-:W-:Y:S05]  /*1930*/  BSYNC B0 ;  /* 0x0000000000007941 */ /* 0x000fea0003800000 */
.L_x_456:
        /* <DEDUP_REMOVED lines=40> */
.L_x_459:
[----:B------:R-:W-:Y:S05]  /*1bc0*/  BSYNC B0 ;  /* 0x0000000000007941 */ /* 0x000fea0003800000 */
.L_x_458:
        /* <DEDUP_REMOVED lines=42> */
.L_x_461:
[----:B------:R-:W-:Y:S05]  /*1e70*/  BSYNC B0 ;  /* 0x0000000000007941 */ /* 0x000fea0003800000 */
.L_x_460:
        /* <DEDUP_REMOVED lines=40> */
.L_x_463:
[----:B------:R-:W-:Y:S05]  /*2100*/  BSYNC B0 ;  /* 0x0000000000007941 */ /* 0x000fea0003800000 */
.L_x_462:
        /* <DEDUP_REMOVED lines=46> */
.L_x_465:
[----:B------:R-:W-:Y:S05]  /*23f0*/  BSYNC B0 ;  /* 0x0000000000007941 */ /* 0x000fea0003800000 */
.L_x_464:
        /* <DEDUP_REMOVED lines=33> */
.L_x_467:
[----:B------:R-:W-:Y:S05]  /*2610*/  BSYNC B0 ;  /* 0x0000000000007941 */ /* 0x000fea0003800000 */
.L_x_466:
        /* <DEDUP_REMOVED lines=33> */
.L_x_469:
[----:B------:R-:W-:Y:S05]  /*2830*/  BSYNC B0 ;  /* 0x0000000000007941 */ /* 0x000fea0003800000 */
.L_x_468:
        /* <DEDUP_REMOVED lines=33> */
.L_x_471:
[----:B------:R-:W-:Y:S05]  /*2a50*/  BSYNC B0 ;  /* 0x0000000000007941 */ /* 0x000fea0003800000 */
.L_x_470:
        /* <DEDUP_REMOVED lines=33> */
.L_x_473:
[----:B------:R-:W-:Y:S05]  /*2c70*/  BSYNC B0 ;  /* 0x0000000000007941 */ /* 0x000fea0003800000 */
.L_x_472:
        /* <DEDUP_REMOVED lines=33> */
.L_x_475:
[----:B------:R-:W-:Y:S05]  /*2e90*/  BSYNC B0 ;  /* 0x0000000000007941 */ /* 0x000fea0003800000 */
.L_x_474:
        /* <DEDUP_REMOVED lines=21> */
.L_x_482:
        /* <DEDUP_REMOVED lines=12> */
[----:B------:R-:W-:Y:S02]  /*30b0*/  IMAD R5, R22, c[0x0][0x1c0], RZ ;  /* 0x0000700016057a24 */ /* 0x000fe400078e02ff */
[----:B------:R-:W-:-:S04]  /*30c0*/  IMAD.WIDE.U32 R2, R0, c[0x0][0x1c0], RZ ;  /* 0x0000700000027a25 */ /* 0x000fc800078e00ff */
[----:B------:R-:W-:Y:S01]  /*30d0*/  IMAD R5, R0, c[0x0][0x1c4], R5 ;  /* 0x0000710000057a24 */ /* 0x000fe200078e0205 */
[----:B------:R-:W-:-:S04]  /*30e0*/  LEA R8, P0, R2, R77, 0x1 ;  /* 0x0000004d02087211 */ /* 0x000fc800078008ff */
[----:B------:R-:W-:-:S04]  /*30f0*/  IADD3 R3, R3, R5, RZ ;  /* 0x0000000503037210 */ /* 0x000fc80007ffe0ff */
[----:B------:R-:W-:Y:S02]  /*3100*/  LEA.HI.X R9, R2, R75, R3, 0x1, P0 ;  /* 0x0000004b02097211 */ /* 0x000fe400000f0c03 */
[----:B------:R-:W-:-:S05]  /*3110*/  IADD3 R3, R108, R83, RZ ;  /* 0x000000536c037210 */ /* 0x000fca0007ffe0ff */
[----:B------:R-:W-:-:S05]  /*3120*/  IMAD.WIDE R8, R3, 0x10, R8 ;  /* 0x0000001003087825 */ /* 0x000fca00078e0208 */
[----:B------:R0:W3:Y:S04]  /*3130*/  LDG.E.128 R4, [R8.64] ;  /* 0x0000000408047981 */ /* 0x0000e8000c1e1d00 */
[----:B------:R0:W4:Y:S04]  /*3140*/  LDG.E.128 R12, [R8.64+0x200] ;  /* 0x00020004080c7981 */ /* 0x000128000c1e1d00 */
[----:B------:R0:W3:Y:S01]  /*3150*/  LDG.E.128 R16, [R8.64+0x400] ;  /* 0x0004000408107981 */ /* 0x0000e2000c1e1d00 */
[----:B------:R-:W-:-:S04]  /*3160*/  IMAD R123, R97, c[0x0][0x198], RZ ;  /* 0x00006600617b7a24 */ /* 0x000fc800078e02ff */
[----:B------:R-:W-:Y:S02]  /*3170*/  IMAD R125, R110, c[0x0][0x19c], R123 ;  /* 0x000067006e7d7a24 */ /* 0x000fe400078e027b */
[C---:B--2---:R-:W-:Y:S02]  /*3180*/  FMUL.FTZ R2, R21.reuse, R102 ;  /* 0x0000006615027220 */ /* 0x044fe40000410000 */
[----:B------:R-:W-:Y:S02]  /*3190*/  FMUL.FTZ R25, R20, 1.4426950216293334961 ;  /* 0x3fb8aa3b14197820 */ /* 0x000fe40000410000 */
[----:B------:R-:W-:Y:S02]  /*31a0*/  FMUL.RZ R3, R2, 0.15915493667125701904 ;  /* 0x3e22f98302037820 */ /* 0x000fe4000040c000 */
[-C--:B------:R-:W-:Y:S02]  /*31b0*/  FMUL.FTZ R2, R21, R100.reuse ;  /* 0x0000006415027220 */ /* 0x080fe40000410000 */
[----:B------:R-:W-:Y:S01]  /*31c0*/  MUFU.SIN R119, R3 ;  /* 0x0000000300777308 */ /* 0x000fe20000000400 */
[----:B------:R-:W-:-:S02]  /*31d0*/  FMUL.FTZ R39, R25, R100 ;  /* 0x0000006419277220 */ /* 0x000fc40000410000 */
[----:B------:R-:W-:Y:S02]  /*31e0*/  FMUL.RZ R10, R2, 0.15915493667125701904 ;  /* 0x3e22f983020a7820 */ /* 0x000fe4000040c000 */
[-C--:B------:R-:W-:Y:S02]  /*31f0*/  FMUL.FTZ R2, R21, R98.reuse ;  /* 0x0000006215027220 */ /* 0x080fe40000410000 */
[----:B------:R-:W-:Y:S01]  /*3200*/  FMUL.FTZ R37, R25, R98 ;  /* 0x0000006219257220 */ /* 0x000fe20000410000 */
[----:B------:R-:W-:Y:S01]  /*3210*/  MUFU.SIN R120, R10 ;  /* 0x0000000a00787308 */ /* 0x000fe20000000400 */
[----:B------:R-:W-:Y:S02]  /*3220*/  FMUL.RZ R11, R2, 0.15915493667125701904 ;  /* 0x3e22f983020b7820 */ /* 0x000fe4000040c000 */
[-C--:B------:R-:W-:Y:S02]  /*3230*/  FMUL.FTZ R2, R21, R96.reuse ;  /* 0x0000006015027220 */ /* 0x080fe40000410000 */
[----:B------:R-:W-:-:S02]  /*3240*/  FMUL.FTZ R36, R25, R96 ;  /* 0x0000006019247220 */ /* 0x000fc40000410000 */
[C---:B------:R-:W-:Y:S01]  /*3250*/  FMUL.FTZ R34, R25.reuse, R94 ;  /* 0x0000005e19227220 */ /* 0x040fe20000410000 */
[----:B------:R-:W-:Y:S01]  /*3260*/  MUFU.COS R122, R10 ;  /* 0x0000000a007a7308 */ /* 0x000fe20000000000 */
[----:B------:R-:W-:-:S07]  /*3270*/  FMUL.FTZ R114, R25, R102 ;  /* 0x0000006619727220 */ /* 0x000fce0000410000 */
[----:B------:R-:W-:Y:S08]  /*3280*/  MUFU.SIN R117, R11 ;  /* 0x0000000b00757308 */ /* 0x000ff00000000400 */
[----:B------:R0:W-:Y:S08]  /*3290*/  MUFU.COS R118, R11 ;  /* 0x0000000b00767308 */ /* 0x0001f00000000000 */
[----:B------:R1:W-:Y:S01]  /*32a0*/  MUFU.COS R121, R3 ;  /* 0x0000000300797308 */ /* 0x0003e20000000000 */
[----:B0-----:R-:W2:Y:S07]  /*32b0*/  LDG.E.128 R8, [R8.64+0x600] ;  /* 0x0006000408087981 */ /* 0x001eae000c1e1d00 */
[----:B------:R-:W0:Y:S01]  /*32c0*/  MUFU.EX2 R39, R39 ;  /* 0x0000002700277308 */ /* 0x000e220000000800 */
[----:B-1----:R-:W-:-:S02]  /*32d0*/  FMUL.RZ R3, R2, 0.15915493667125701904 ;  /* 0x3e22f98302037820 */ /* 0x002fc4000040c000 */
[----:B------:R-:W-:-:S04]  /*32e0*/  FMUL.FTZ R2, R21, R94 ;  /* 0x0000005e15027220 */ /* 0x000fc80000410000 */
[----:B------:R-:W-:Y:S01]  /*32f0*/  FMUL.RZ R20, R2, 0.15915493667125701904 ;  /* 0x3e22f98302147820 */ /* 0x000fe2000040c000 */
[----:B------:R-:W-:Y:S01]  /*3300*/  MUFU.SIN R115, R3 ;  /* 0x0000000300737308 */ /* 0x000fe20000000400 */
[----:B------:R-:W-:-:S04]  /*3310*/  FMUL.FTZ R2, R21, R92 ;  /* 0x0000005c15027220 */ /* 0x000fc80000410000 */
[----:B------:R-:W-:Y:S02]  /*3320*/  FMUL.RZ R23, R2, 0.15915493667125701904 ;  /* 0x3e22f98302177820 */ /* 0x000fe4000040c000 */
[----:B------:R-:W-:Y:S01]  /*3330*/  FMUL.FTZ R2, R21, R90 ;  /* 0x0000005a15027220 */ /* 0x000fe20000410000 */
[----:B------:R1:W-:Y:S08]  /*3340*/  MUFU.COS R116, R3 ;  /* 0x0000000300747308 */ /* 0x0003f00000000000 */
[----:B------:R-:W-:Y:S01]  /*3350*/  MUFU.SIN R113, R20 ;  /* 0x0000001400717308 */ /* 0x000fe20000000400 */
[----:B-1----:R-:W-:-:S02]  /*3360*/  FMUL.RZ R3, R2, 0.15915493667125701904 ;  /* 0x3e22f98302037820 */ /* 0x002fc4000040c000 */
[----:B------:R-:W-:-:S05]  /*3370*/  FMUL.FTZ R2, R21, R88 ;  /* 0x0000005815027220 */ /* 0x000fca0000410000 */
[----:B------:R1:W-:Y:S01]  /*3380*/  MUFU.COS R33, R20 ;  /* 0x0000001400217308 */ /* 0x0003e20000000000 */
[----:B0-----:R-:W-:-:S07]  /*3390*/  FMUL.FTZ R120, R39, R120 ;  /* 0x0000007827787220 */ /* 0x001fce0000410000 */
[----:B------:R-:W0:Y:S01]  /*33a0*/  MUFU.EX2 R37, R37 ;  /* 0x0000002500257308 */ /* 0x000e220000000800 */
[----:B-1----:R-:W-:-:S07]  /*33b0*/  FMUL.RZ R20, R2, 0.15915493667125701904 ;  /* 0x3e22f98302147820 */ /* 0x002fce000040c000 */
[----:B------:R-:W-:Y:S08]  /*33c0*/  MUFU.SIN R103, R20 ;  /* 0x0000001400677308 */ /* 0x000ff00000000400 */
[----:B------:R1:W-:Y:S01]  /*33d0*/  MUFU.COS R105, R20 ;  /* 0x0000001400697308 */ /* 0x0003e20000000000 */
[----:B------:R-:W-:-:S07]  /*33e0*/  FMUL.FTZ R122, R39, R122 ;  /* 0x0000007a277a7220 */ /* 0x000fce0000410000 */
[----:B------:R-:W-:Y:S01]  /*33f0*/  MUFU.SIN R111, R23 ;  /* 0x00000017006f7308 */ /* 0x000fe20000000400 */
[----:B-1----:R-:W-:-:S04]  /*3400*/  FMUL.FTZ R20, R21, R78 ;  /* 0x0000004e15147220 */ /* 0x002fc80000410000 */
[----:B------:R-:W-:Y:S01]  /*3410*/  FMUL.RZ R123, R20, 0.15915493667125701904 ;  /* 0x3e22f983147b7820 */ /* 0x000fe2000040c000 */
[----:B------:R-:W-:Y:S02]  /*3420*/  SHF.L.U32 R20, R89, 0x2, RZ ;  /* 0x0000000259147819 */ /* 0x000fe400000006ff */
[----:B------:R-:W1:Y:S02]  /*3430*/  MUFU.EX2 R36, R36 ;  /* 0x0000002400247308 */ /* 0x000e640000000800 */
[----:B------:R-:W-:Y:S01]  /*3440*/  LOP3.LUT R20, R20, 0xffffff80, RZ, 0xc0, !PT ;  /* 0xffffff8014147812 */ /* 0x000fe200078ec0ff */
[----:B------:R-:W-:-:S03]  /*3450*/  FMUL.FTZ R2, R21, R86 ;  /* 0x0000005615027220 */ /* 0x000fc60000410000 */
[----:B------:R-:W-:Y:S02]  /*3460*/  IADD3 R20, R20, R87, RZ ;  /* 0x0000005714147210 */ /* 0x000fe40007ffe0ff */
[----:B------:R0:W-:Y:S03]  /*3470*/  MUFU.COS R112, R23 ;  /* 0x0000001700707308 */ /* 0x0001e60000000000 */
[----:B---3--:R3:W-:Y:S05]  /*3480*/  STS.128 [R20.X16], R4 ;  /* 0x0000000414007388 */ /* 0x0087ea000000cc00 */
[----:B------:R-:W1:Y:S01]  /*3490*/  MUFU.EX2 R34, R34 ;  /* 0x0000002200227308 */ /* 0x000e620000000800 */
[----:B0-----:R-:W-:-:S02]  /*34a0*/  FMUL.RZ R23, R2, 0.15915493667125701904 ;  /* 0x3e22f98302177820 */ /* 0x001fc4000040c000 */
[----:B------:R-:W-:Y:S02]  /*34b0*/  FMUL.FTZ R2, R21, R84 ;  /* 0x0000005415027220 */ /* 0x000fe40000410000 */
[----:B------:R-:W-:-:S03]  /*34c0*/  FMUL.FTZ R35, R25, R92 ;  /* 0x0000005c19237220 */ /* 0x000fc60000410000 */
[----:B------:R-:W0:Y:S01]  /*34d0*/  MUFU.EX2 R114, R114 ;  /* 0x0000007200727308 */ /* 0x000e220000000800 */
[-C--:B---3--:R-:W-:Y:S02]  /*34e0*/  FMUL.FTZ R7, R55, R120.reuse ;  /* 0x0000007837077220 */ /* 0x088fe40000410000 */
[----:B------:R-:W-:Y:S02]  /*34f0*/  FMUL.FTZ R5, RZ, R120 ;  /* 0x00000078ff057220 */ /* 0x000fe40000410000 */
[----:B------:R-:W-:-:S03]  /*3500*/  FFMA.FTZ R7, RZ, R122, R7 ;  /* 0x0000007aff077223 */ /* 0x000fc60000010007 */
[----:B------:R-:W-:Y:S01]  /*3510*/  MUFU.SIN R107, R3 ;  /* 0x00000003006b7308 */ /* 0x000fe20000000400 */
[----:B------:R-:W-:Y:S02]  /*3520*/  FFMA.FTZ R5, R55, R122, -R5 ;  /* 0x0000007a37057223 */ /* 0x000fe40000010805 */
[----:B------:R-:W-:-:S05]  /*3530*/  FMUL.FTZ R117, R37, R117 ;  /* 0x0000007525757220 */ /* 0x000fca0000410000 */
[----:B------:R3:W-:Y:S01]  /*3540*/  MUFU.COS R109, R3 ;  /* 0x00000003006d7308 */ /* 0x0007e20000000000 */
[----:B------:R-:W-:Y:S02]  /*3550*/  FADD.FTZ R7, RZ, R7 ;  /* 0x00000007ff077221 */ /* 0x000fe40000010000 */
[----:B------:R-:W-:Y:S02]  /*3560*/  FADD.FTZ R5, R54, R5 ;  /* 0x0000000536057221 */ /* 0x000fe40000010000 */
[----:B---3--:R-:W-:Y:S02]  /*3570*/  FMUL.RZ R3, R2, 0.15915493667125701904 ;  /* 0x3e22f98302037820 */ /* 0x008fe4000040c000 */
[----:B------:R-:W-:Y:S01]  /*3580*/  FMUL.FTZ R2, R21, R82 ;  /* 0x0000005215027220 */ /* 0x000fe20000410000 */
[----:B----4-:R3:W-:Y:S01]  /*3590*/  STS.128 [R20.X16+0x200], R12 ;  /* 0x0002000c14007388 */ /* 0x0107e2000000cc00 */
[----:B------:R-:W-:Y:S02]  /*35a0*/  FMUL.FTZ R118, R37, R118 ;  /* 0x0000007625767220 */ /* 0x000fe40000410000 */
[----:B------:R-:W-:-:S02]  /*35b0*/  FMUL.RZ R38, R2, 0.15915493667125701904 ;  /* 0x3e22f98302267820 */ /* 0x000fc4000040c000 */
[----:B------:R-:W-:Y:S02]  /*35c0*/  FMUL.FTZ R2, R21, R80 ;  /* 0x0000005015027220 */ /* 0x000fe40000410000 */
[----:B------:R-:W-:Y:S01]  /*35d0*/  FMUL.FTZ R6, R117, R7 ;  /* 0x0000000775067220 */ /* 0x000fe20000410000 */
[----:B------:R-:W-:Y:S03]  /*35e0*/  MUFU.SIN R99, R23 ;  /* 0x0000001700637308 */ /* 0x000fe60000000400 */
[----:B------:R-:W-:-:S05]  /*35f0*/  FFMA.FTZ R6, R118, R5, -R6 ;  /* 0x0000000576067223 */ /* 0x000fca0000010806 */
[----:B------:R4:W-:Y:S01]  /*3600*/  MUFU.COS R101, R23 ;  /* 0x0000001700657308 */ /* 0x0009e20000000000 */
[----:B---3--:R-:W-:Y:S02]  /*3610*/  FMUL.FTZ R12, R117, R5 ;  /* 0x00000005750c7220 */ /* 0x008fe40000410000 */
[----:B-1----:R-:W-:Y:S02]  /*3620*/  FMUL.FTZ R115, R36, R115 ;  /* 0x0000007324737220 */ /* 0x002fe40000410000 */
[----:B------:R-:W-:-:S03]  /*3630*/  FFMA.FTZ R12, R118, R7, R12 ;  /* 0x00000007760c7223 */ /* 0x000fc6000001000c */
[----:B------:R-:W-:Y:S01]  /*3640*/  MUFU.SIN R136, R3 ;  /* 0x0000000300887308 */ /* 0x000fe20000000400 */
[----:B----4-:R-:W-:Y:S02]  /*3650*/  FMUL.RZ R23, R2, 0.15915493667125701904 ;  /* 0x3e22f98302177820 */ /* 0x010fe4000040c000 */
[----:B------:R-:W-:-:S05]  /*3660*/  FADD.FTZ R7, R53, R6 ;  /* 0x0000000635077221 */ /* 0x000fca0000010000 */
[----:B------:R1:W-:Y:S01]  /*3670*/  MUFU.COS R28, R3 ;  /* 0x00000003001c7308 */ /* 0x0003e20000000000 */
[----:B------:R-:W-:Y:S02]  /*3680*/  FMUL.FTZ R5, R21, R70 ;  /* 0x0000004615057220 */ /* 0x000fe40000410000 */
[----:B------:R-:W-:Y:S02]  /*3690*/  FADD.FTZ R12, RZ, R12 ;  /* 0x0000000cff0c7221 */ /* 0x000fe40000010000 */
[----:B-1----:R-:W-:-:S03]  /*36a0*/  IMAD.WIDE.U32 R2, R110, c[0x0][0x198], RZ ;  /* 0x000066006e027a25 */ /* 0x002fc600078e00ff */
[----:B------:R-:W-:Y:S02]  /*36b0*/  MUFU.SIN R131, R23 ;  /* 0x0000001700837308 */ /* 0x000fe40000000400 */
[----:B------:R-:W-:-:S06]  /*36c0*/  IADD3 R3, R3, R125, RZ ;  /* 0x0000007d03037210 */ /* 0x000fcc0007ffe0ff */
[----:B------:R1:W-:Y:S01]  /*36d0*/  MUFU.COS R132, R23 ;  /* 0x0000001700847308 */ /* 0x0003e20000000000 */
[----:B------:R-:W-:Y:S02]  /*36e0*/  FMUL.FTZ R116, R36, R116 ;  /* 0x0000007424747220 */ /* 0x000fe40000410000 */
[----:B------:R-:W-:Y:S02]  /*36f0*/  FMUL.FTZ R13, R115, R7 ;  /* 0x00000007730d7220 */ /* 0x000fe40000410000 */
[----:B------:R-:W-:Y:S02]  /*3700*/  FMUL.RZ R15, R5, 0.15915493667125701904 ;  /* 0x3e22f983050f7820 */ /* 0x000fe4000040c000 */
[----:B-1----:R-:W-:Y:S02]  /*3710*/  IMAD R23, R22, c[0x0][0x1a0], RZ ;  /* 0x0000680016177a24 */ /* 0x002fe400078e02ff */
[----:B------:R-:W-:Y:S02]  /*3720*/  FMUL.FTZ R5, R115, R12 ;  /* 0x0000000c73057220 */ /* 0x000fe40000410000 */
[----:B------:R-:W-:-:S02]  /*3730*/  IMAD R125, R0, c[0x0][0x1a4], R23 ;  /* 0x00006900007d7a24 */ /* 0x000fc400078e0217 */
[----:B------:R-:W-:Y:S01]  /*3740*/  IMAD.WIDE.U32 R22, R0, c[0x0][0x1a0], R2 ;  /* 0x0000680000167a25 */ /* 0x000fe200078e0002 */
[----:B------:R-:W1:Y:S03]  /*3750*/  MUFU.EX2 R35, R35 ;  /* 0x0000002300237308 */ /* 0x000e660000000800 */
[----:B------:R-:W-:Y:S01]  /*3760*/  FFMA.FTZ R13, R116, R12, R13 ;  /* 0x0000000c740d7223 */ /* 0x000fe2000001000d */
[----:B------:R-:W-:Y:S01]  /*3770*/  IADD3 R125, R23, R125, RZ ;  /* 0x0000007d177d7210 */ /* 0x000fe20007ffe0ff */
[----:B------:R-:W-:Y:S01]  /*3780*/  FMUL.FTZ R3, R21, R76 ;  /* 0x0000004c15037220 */ /* 0x000fe20000410000 */
[----:B------:R-:W-:Y:S01]  /*3790*/  LEA R2, P0, R22, c[0x0][0x228], 0x3 ;  /* 0x00008a0016027a11 */ /* 0x000fe200078018ff */
[----:B------:R-:W-:Y:S02]  /*37a0*/  FFMA.FTZ R5, R116, R7, -R5 ;  /* 0x0000000774057223 */ /* 0x000fe40000010805 */
[----:B------:R-:W-:-:S02]  /*37b0*/  FMUL.FTZ R113, R34, R113 ;  /* 0x0000007122717220 */ /* 0x000fc40000410000 */
[----:B------:R-:W-:Y:S02]  /*37c0*/  FADD.FTZ R13, RZ, R13 ;  /* 0x0000000dff0d7221 */ /* 0x000fe40000010000 */
[----:B------:R-:W-:Y:S02]  /*37d0*/  FMUL.FTZ R32, R25, R90 ;  /* 0x0000005a19207220 */ /* 0x000fe40000410000 */
[----:B------:R-:W-:Y:S01]  /*37e0*/  FMUL.RZ R23, R3, 0.15915493667125701904 ;  /* 0x3e22f98303177820 */ /* 0x000fe2000040c000 */
[----:B------:R-:W-:Y:S01]  /*37f0*/  LEA.HI.X R3, R22, c[0x0][0x22c], R125, 0x3, P0 ;  /* 0x00008b0016037a11 */ /* 0x000fe200000f1c7d */
[----:B------:R-:W-:Y:S02]  /*3800*/  FADD.FTZ R5, R52, R5 ;  /* 0x0000000534057221 */ /* 0x000fe40000010000 */
[C---:B0-----:R-:W-:Y:S02]  /*3810*/  FMUL.FTZ R121, R114.reuse, R121 ;  /* 0x0000007972797220 */ /* 0x041fe40000410000 */
[----:B------:R-:W-:-:S02]  /*3820*/  FMUL.FTZ R119, R114, R119 ;  /* 0x0000007772777220 */ /* 0x000fc40000410000 */
[C---:B------:R-:W-:Y:S02]  /*3830*/  FMUL.FTZ R4, R25.reuse, R76 ;  /* 0x0000004c19047220 */ /* 0x040fe40000410000 */
[----:B------:R-:W-:Y:S02]  /*3840*/  FMUL.FTZ R114, R34, R33 ;  /* 0x0000002122727220 */ /* 0x000fe40000410000 */
[----:B------:R-:W-:Y:S02]  /*3850*/  FMUL.FTZ R125, R25, R70 ;  /* 0x00000046197d7220 */ /* 0x000fe40000410000 */
[C---:B------:R-:W-:Y:S02]  /*3860*/  FMUL.FTZ R7, R113.reuse, R13 ;  /* 0x0000000d71077220 */ /* 0x040fe40000410000 */
[-C--:B------:R-:W-:Y:S01]  /*3870*/  FMUL.FTZ R14, R113, R5.reuse ;  /* 0x00000005710e7220 */ /* 0x080fe20000410000 */
[----:B------:R-:W0:Y:S01]  /*3880*/  MUFU.EX2 R32, R32 ;  /* 0x0000002000207308 */ /* 0x000e220000000800 */
[----:B------:R-:W-:-:S02]  /*3890*/  FFMA.FTZ R12, R114, R5, -R7 ;  /* 0x00000005720c7223 */ /* 0x000fc40000010807 */
[----:B------:R-:W-:Y:S02]  /*38a0*/  FFMA.FTZ R14, R114, R13, R14 ;  /* 0x0000000d720e7223 */ /* 0x000fe4000001000e */
[----:B------:R-:W-:-:S03]  /*38b0*/  FMUL.FTZ R21, R21, R64 ;  /* 0x0000004015157220 */ /* 0x000fc60000410000 */
[----:B------:R-:W-:Y:S01]  /*38c0*/  MUFU.SIN R127, R23 ;  /* 0x00000017007f7308 */ /* 0x000fe20000000400 */
[C---:B------:R-:W-:Y:S02]  /*38d0*/  FMUL.FTZ R30, R25.reuse, R88 ;  /* 0x00000058191e7220 */ /* 0x040fe40000410000 */
[C---:B------:R-:W-:Y:S02]  /*38e0*/  FMUL.FTZ R26, R25.reuse, R86 ;  /* 0x00000056191a7220 */ /* 0x040fe40000410000 */
[----:B------:R-:W-:-:S03]  /*38f0*/  FMUL.FTZ R27, R25, R84 ;  /* 0x00000054191b7220 */ /* 0x000fc60000410000 */
[----:B------:R-:W-:Y:S01]  /*3900*/  MUFU.COS R128, R23 ;  /* 0x0000001700807308 */ /* 0x000fe20000000000 */
[C---:B------:R-:W-:Y:S02]  /*3910*/  FMUL.FTZ R24, R25.reuse, R82 ;  /* 0x0000005219187220 */ /* 0x040fe40000410000 */
[----:B------:R-:W-:Y:S02]  /*3920*/  FMUL.FTZ R31, R25, R80 ;  /* 0x00000050191f7220 */ /* 0x000fe40000410000 */
[----:B-1----:R-:W-:-:S03]  /*3930*/  FMUL.FTZ R111, R35, R111 ;  /* 0x0000006f236f7220 */ /* 0x002fc60000410000 */
[----:B------:R-:W1:Y:S01]  /*3940*/  MUFU.EX2 R4, R4 ;  /* 0x0000000400047308 */ /* 0x000e620000000800 */
[----:B------:R-:W-:Y:S02]  /*3950*/  FADD.FTZ R5, R51, R12 ;  /* 0x0000000c33057221 */ /* 0x000fe40000010000 */
[----:B------:R-:W-:-:S05]  /*3960*/  FADD.FTZ R14, RZ, R14 ;  /* 0x0000000eff0e7221 */ /* 0x000fca0000010000 */
[----:B------:R-:W-:Y:S01]  /*3970*/  MUFU.EX2 R125, R125 ;  /* 0x0000007d007d7308 */ /* 0x000fe20000000800 */
[----:B------:R-:W-:-:S07]  /*3980*/  FMUL.RZ R21, R21, 0.15915493667125701904 ;  /* 0x3e22f98315157820 */ /* 0x000fce000040c000 */
[----:B------:R-:W3:Y:S01]  /*3990*/  MUFU.COS R126, R15 ;  /* 0x0000000f007e7308 */ /* 0x000ee20000000000 */
[----:B------:R-:W-:Y:S02]  /*39a0*/  FMUL.FTZ R112, R35, R112 ;  /* 0x0000007023707220 */ /* 0x000fe40000410000 */
[----:B------:R-:W-:-:S05]  /*39b0*/  FMUL.FTZ R13, R111, R5 ;  /* 0x000000056f0d7220 */ /* 0x000fca0000410000 */
[----:B------:R-:W-:Y:S01]  /*39c0*/  MUFU.SIN R133, R38 ;  /* 0x0000002600857308 */ /* 0x000fe20000000400 */
[----:B------:R-:W-:-:S07]  /*39d0*/  FMUL.FTZ R7, R111, R14 ;  /* 0x0000000e6f077220 */ /* 0x000fce0000410000 */
[----:B------:R4:W-:Y:S08]  /*39e0*/  MUFU.COS R29, R38 ;  /* 0x00000026001d7308 */ /* 0x0009f00000000000 */
[----:B------:R-:W1:Y:S01]  /*39f0*/  MUFU.SIN R6, R15 ;  /* 0x0000000f00067308 */ /* 0x000e620000000400 */
[C---:B----4-:R-:W-:Y:S02]  /*3a00*/  FMUL.FTZ R38, R25.reuse, R78 ;  /* 0x0000004e19267220 */ /* 0x050fe40000410000 */
[----:B------:R-:W-:-:S02]  /*3a10*/  FMUL.FTZ R25, R25, R64 ;  /* 0x0000004019197220 */ /* 0x000fc40000410000 */
[----:B------:R-:W-:-:S03]  /*3a20*/  FFMA.FTZ R13, R112, R14, R13 ;  /* 0x0000000e700d7223 */ /* 0x000fc6000001000d */
[----:B------:R-:W-:Y:S01]  /*3a30*/  MUFU.SIN R12, R21 ;  /* 0x00000015000c7308 */ /* 0x000fe20000000400 */
[----:B------:R-:W-:Y:S02]  /*3a40*/  FFMA.FTZ R7, R112, R5, -R7 ;  /* 0x0000000570077223 */ /* 0x000fe40000010807 */
[----:B0-----:R-:W-:-:S05]  /*3a50*/  FMUL.FTZ R107, R32, R107 ;  /* 0x0000006b206b7220 */ /* 0x001fca0000410000 */
[----:B------:R-:W-:Y:S01]  /*3a60*/  MUFU.EX2 R25, R25 ;  /* 0x0000001900197308 */ /* 0x000fe20000000800 */
[----:B------:R-:W-:Y:S02]  /*3a70*/  FADD.FTZ R14, RZ, R13 ;  /* 0x0000000dff0e7221 */ /* 0x000fe40000010000 */
[----:B-1----:R-:W-:-:S05]  /*3a80*/  FMUL.FTZ R128, R4, R128 ;  /* 0x0000008004807220 */ /* 0x002fca0000410000 */
[----:B------:R-:W0:Y:S01]  /*3a90*/  MUFU.EX2 R30, R30 ;  /* 0x0000001e001e7308 */ /* 0x000e220000000800 */
[----:B------:R-:W-:Y:S02]  /*3aa0*/  FMUL.FTZ R127, R4, R127 ;  /* 0x0000007f047f7220 */ /* 0x000fe40000410000 */
[C---:B---3--:R-:W-:Y:S02]  /*3ab0*/  FMUL.FTZ R126, R125.reuse, R126 ;  /* 0x0000007e7d7e7220 */ /* 0x048fe40000410000 */
[----:B------:R-:W-:Y:S02]  /*3ac0*/  FADD.FTZ R4, R50, R7 ;  /* 0x0000000732047221 */ /* 0x000fe40000010000 */
[----:B------:R-:W-:Y:S02]  /*3ad0*/  FMUL.FTZ R125, R125, R6 ;  /* 0x000000067d7d7220 */ /* 0x000fe40000410000 */
[----:B------:R-:W-:Y:S02]  /*3ae0*/  FMUL.FTZ R109, R32, R109 ;  /* 0x0000006d206d7220 */ /* 0x000fe40000410000 */
[----:B------:R-:W-:-:S02]  /*3af0*/  FMUL.FTZ R6, R107, R14 ;  /* 0x0000000e6b067220 */ /* 0x000fc40000410000 */
[----:B------:R-:W-:Y:S01]  /*3b00*/  FMUL.FTZ R7, R107, R4 ;  /* 0x000000046b077220 */ /* 0x000fe20000410000 */
[----:B------:R-:W1:Y:S01]  /*3b10*/  MUFU.EX2 R26, R26 ;  /* 0x0000001a001a7308 */ /* 0x000e620000000800 */
[----:B------:R-:W-:Y:S02]  /*3b20*/  FMUL.FTZ R5, R121, R120 ;  /* 0x0000007879057220 */ /* 0x000fe40000410000 */
[C---:B------:R-:W-:Y:S02]  /*3b30*/  FFMA.FTZ R6, R109.reuse, R4, -R6 ;  /* 0x000000046d067223 */ /* 0x040fe40000010806 */
[----:B------:R-:W-:Y:S02]  /*3b40*/  FFMA.FTZ R7, R109, R14, R7 ;  /* 0x0000000e6d077223 */ /* 0x000fe40000010007 */
[C---:B------:R-:W-:Y:S01]  /*3b50*/  FMUL.FTZ R4, R119.reuse, R120 ;  /* 0x0000007877047220 */ /* 0x040fe20000410000 */
[----:B------:R-:W-:Y:S01]  /*3b60*/  MUFU.SIN R129, R123 ;  /* 0x0000007b00817308 */ /* 0x000fe20000000400 */
[----:B------:R-:W-:-:S02]  /*3b70*/  FFMA.FTZ R5, R119, R122, R5 ;  /* 0x0000007a77057223 */ /* 0x000fc40000010005 */
[----:B0-----:R-:W-:-:S05]  /*3b80*/  FMUL.FTZ R103, R30, R103 ;  /* 0x000000671e677220 */ /* 0x001fca0000410000 */
[----:B------:R0:W-:Y:S01]  /*3b90*/  MUFU.COS R130, R123 ;  /* 0x0000007b00827308 */ /* 0x0001e20000000000 */
[----:B------:R-:W-:Y:S02]  /*3ba0*/  FADD.FTZ R14, RZ, R7 ;  /* 0x00000007ff0e7221 */ /* 0x000fe40000010000 */
[----:B------:R-:W-:Y:S02]  /*3bb0*/  FFMA.FTZ R4, R121, R122, -R4 ;  /* 0x0000007a79047223 */ /* 0x000fe40000010804 */
[----:B------:R-:W-:Y:S02]  /*3bc0*/  FMUL.FTZ R7, R117, R5 ;  /* 0x0000000575077220 */ /* 0x000fe40000410000 */
[----:B0-----:R-:W-:Y:S02]  /*3bd0*/  FMUL.FTZ R123, R25, R12 ;  /* 0x0000000c197b7220 */ /* 0x001fe40000410000 */
[----:B------:R-:W-:Y:S02]  /*3be0*/  FADD.FTZ R12, R49, R6 ;  /* 0x00000006310c7221 */ /* 0x000fe40000010000 */
[----:B------:R-:W-:-:S02]  /*3bf0*/  FMUL.FTZ R105, R30, R105 ;  /* 0x000000691e697220 */ /* 0x000fc40000410000 */
[----:B------:R-:W-:Y:S02]  /*3c00*/  FMUL.FTZ R15, R103, R12 ;  /* 0x0000000c670f7220 */ /* 0x000fe40000410000 */
[----:B------:R-:W-:Y:S01]  /*3c10*/  FMUL.FTZ R6, R117, R4 ;  /* 0x0000000475067220 */ /* 0x000fe20000410000 */
[----:B------:R-:W0:Y:S01]  /*3c20*/  MUFU.EX2 R27, R27 ;  /* 0x0000001b001b7308 */ /* 0x000e220000000800 */
[----:B------:R-:W-:Y:S02]  /*3c30*/  FMUL.FTZ R13, R103, R14 ;  /* 0x0000000e670d7220 */ /* 0x000fe40000410000 */
[C---:B------:R-:W-:Y:S02]  /*3c40*/  FFMA.FTZ R7, R118.reuse, R4, -R7 ;  /* 0x0000000476077223 */ /* 0x040fe40000010807 */
[----:B------:R-:W-:Y:S02]  /*3c50*/  FFMA.FTZ R15, R105, R14, R15 ;  /* 0x0000000e690f7223 */ /* 0x000fe4000001000f */
[----:B------:R-:W-:-:S02]  /*3c60*/  FFMA.FTZ R6, R118, R5, R6 ;  /* 0x0000000576067223 */ /* 0x000fc40000010006 */
[----:B------:R-:W-:Y:S02]  /*3c70*/  FFMA.FTZ R13, R105, R12, -R13 ;  /* 0x0000000c690d7223 */ /* 0x000fe4000001080d */
[C---:B------:R-:W-:Y:S02]  /*3c80*/  FMUL.FTZ R5, R115.reuse, R7 ;  /* 0x0000000773057220 */ /* 0x040fe40000410000 */
[----:B-1----:R-:W-:Y:S02]  /*3c90*/  FMUL.FTZ R99, R26, R99 ;  /* 0x000000631a637220 */ /* 0x002fe40000410000 */
[----:B------:R-:W-:Y:S02]  /*3ca0*/  FADD.FTZ R14, RZ, R15 ;  /* 0x0000000fff0e7221 */ /* 0x000fe40000010000 */
[----:B------:R-:W-:Y:S02]  /*3cb0*/  FMUL.FTZ R4, R115, R6 ;  /* 0x0000000673047220 */ /* 0x000fe40000410000 */
[----:B------:R-:W-:-:S02]  /*3cc0*/  FADD.FTZ R12, R48, R13 ;  /* 0x0000000d300c7221 */ /* 0x000fc40000010000 */
[----:B------:R-:W-:Y:S02]  /*3cd0*/  FFMA.FTZ R5, R116, R6, R5 ;  /* 0x0000000674057223 */ /* 0x000fe40000010005 */
[----:B------:R-:W-:Y:S02]  /*3ce0*/  FMUL.FTZ R101, R26, R101 ;  /* 0x000000651a657220 */ /* 0x000fe40000410000 */
[C---:B------:R-:W-:Y:S02]  /*3cf0*/  FMUL.FTZ R6, R99.reuse, R14 ;  /* 0x0000000e63067220 */ /* 0x040fe40000410000 */
[----:B------:R-:W-:Y:S01]  /*3d00*/  FFMA.FTZ R4, R116, R7, -R4 ;  /* 0x0000000774047223 */ /* 0x000fe20000010804 */
[----:B------:R-:W1:Y:S01]  /*3d10*/  MUFU.EX2 R24, R24 ;  /* 0x0000001800187308 */ /* 0x000e620000000800 */
[----:B------:R-:W-:Y:S02]  /*3d20*/  FMUL.FTZ R13, R99, R12 ;  /* 0x0000000c630d7220 */ /* 0x000fe40000410000 */
[----:B------:R-:W-:-:S02]  /*3d30*/  FMUL.FTZ R7, R113, R5 ;  /* 0x0000000571077220 */ /* 0x000fc40000410000 */
[----:B------:R-:W-:Y:S02]  /*3d40*/  FFMA.FTZ R12, R101, R12, -R6 ;  /* 0x0000000c650c7223 */ /* 0x000fe40000010806 */
[----:B------:R-:W-:Y:S02]  /*3d50*/  FMUL.FTZ R6, R113, R4 ;  /* 0x0000000471067220 */ /* 0x000fe40000410000 */
[----:B------:R-:W-:Y:S02]  /*3d60*/  FFMA.FTZ R13, R101, R14, R13 ;  /* 0x0000000e650d7223 */ /* 0x000fe4000001000d */
[C---:B------:R-:W-:Y:S02]  /*3d70*/  FFMA.FTZ R7, R114.reuse, R4, -R7 ;  /* 0x0000000472077223 */ /* 0x040fe40000010807 */
[----:B0-----:R-:W-:Y:S02]  /*3d80*/  FMUL.FTZ R136, R27, R136 ;  /* 0x000000881b887220 */ /* 0x001fe40000410000 */
[----:B------:R-:W-:Y:S01]  /*3d90*/  FADD.FTZ R12, R47, R12 ;  /* 0x0000000c2f0c7221 */ /* 0x000fe20000010000 */
[----:B------:R0:W-:Y:S01]  /*3da0*/  STS.128 [R20.X16+0x400], R16 ;  /* 0x0004001014007388 */ /* 0x0001e2000000cc00 */
[----:B------:R-:W-:-:S02]  /*3db0*/  FFMA.FTZ R6, R114, R5, R6 ;  /* 0x0000000572067223 */ /* 0x000fc40000010006 */
[----:B------:R-:W-:Y:S02]  /*3dc0*/  FADD.FTZ R13, RZ, R13 ;  /* 0x0000000dff0d7221 */ /* 0x000fe40000010000 */
[----:B------:R-:W-:Y:S02]  /*3dd0*/  FMUL.FTZ R5, R111, R7 ;  /* 0x000000076f057220 */ /* 0x000fe40000410000 */
[----:B------:R-:W-:Y:S02]  /*3de0*/  FMUL.FTZ R137, R27, R28 ;  /* 0x0000001c1b897220 */ /* 0x000fe40000410000 */
[-C--:B------:R-:W-:Y:S01]  /*3df0*/  FMUL.FTZ R4, R111, R6.reuse ;  /* 0x000000066f047220 */ /* 0x080fe20000410000 */
[----:B------:R-:W3:Y:S01]  /*3e00*/  MUFU.EX2 R31, R31 ;  /* 0x0000001f001f7308 */ /* 0x000ee20000000800 */
[----:B------:R-:W-:Y:S02]  /*3e10*/  FMUL.FTZ R14, R136, R13 ;  /* 0x0000000d880e7220 */ /* 0x000fe40000410000 */
[----:B------:R-:W-:-:S02]  /*3e20*/  FFMA.FTZ R6, R112, R6, R5 ;  /* 0x0000000670067223 */ /* 0x000fc40000010005 */
[-C--:B0-----:R-:W-:Y:S02]  /*3e30*/  FMUL.FTZ R16, R136, R12.reuse ;  /* 0x0000000c88107220 */ /* 0x081fe40000410000 */
[----:B------:R-:W-:Y:S02]  /*3e40*/  FFMA.FTZ R4, R112, R7, -R4 ;  /* 0x0000000770047223 */ /* 0x000fe40000010804 */
[C---:B------:R-:W-:Y:S02]  /*3e50*/  FFMA.FTZ R16, R137.reuse, R13, R16 ;  /* 0x0000000d89107223 */ /* 0x040fe40000010010 */
[----:B------:R-:W-:Y:S02]  /*3e60*/  FFMA.FTZ R13, R137, R12, -R14 ;  /* 0x0000000c890d7223 */ /* 0x000fe4000001080e */
[----:B------:R-:W-:Y:S02]  /*3e70*/  FMUL.FTZ R5, R107, R6 ;  /* 0x000000066b057220 */ /* 0x000fe40000410000 */
[----:B-1----:R-:W-:-:S02]  /*3e80*/  FMUL.FTZ R133, R24, R133 ;  /* 0x0000008518857220 */ /* 0x002fc40000410000 */
[----:B------:R-:W-:Y:S02]  /*3e90*/  FADD.FTZ R16, RZ, R16 ;  /* 0x00000010ff107221 */ /* 0x000fe40000010000 */
[-C--:B------:R-:W-:Y:S02]  /*3ea0*/  FMUL.FTZ R7, R107, R4.reuse ;  /* 0x000000046b077220 */ /* 0x080fe40000410000 */
[----:B------:R-:W-:Y:S02]  /*3eb0*/  FADD.FTZ R13, R46, R13 ;  /* 0x0000000d2e0d7221 */ /* 0x000fe40000010000 */
[----:B------:R-:W-:Y:S02]  /*3ec0*/  FFMA.FTZ R4, R109, R4, -R5 ;  /* 0x000000046d047223 */ /* 0x000fe40000010805 */
[----:B------:R-:W-:Y:S02]  /*3ed0*/  FMUL.FTZ R134, R24, R29 ;  /* 0x0000001d18867220 */ /* 0x000fe40000410000 */
[----:B------:R-:W-:-:S02]  /*3ee0*/  FMUL.FTZ R5, R133, R16 ;  /* 0x0000001085057220 */ /* 0x000fc40000410000 */
[----:B------:R-:W-:Y:S01]  /*3ef0*/  FFMA.FTZ R6, R109, R6, R7 ;  /* 0x000000066d067223 */ /* 0x000fe20000010007 */
[----:B------:R-:W0:Y:S01]  /*3f00*/  MUFU.EX2 R38, R38 ;  /* 0x0000002600267308 */ /* 0x000e220000000800 */
[-C--:B------:R-:W-:Y:S02]  /*3f10*/  FMUL.FTZ R15, R133, R13.reuse ;  /* 0x0000000d850f7220 */ /* 0x080fe40000410000 */
[C---:B------:R-:W-:Y:S02]  /*3f20*/  FMUL.FTZ R7, R103.reuse, R4 ;  /* 0x0000000467077220 */ /* 0x040fe40000410000 */
[C---:B------:R-:W-:Y:S02]  /*3f30*/  FFMA.FTZ R12, R134.reuse, R13, -R5 ;  /* 0x0000000d860c7223 */ /* 0x040fe40000010805 */
[----:B------:R-:W-:Y:S02]  /*3f40*/  FMUL.FTZ R5, R103, R6 ;  /* 0x0000000667057220 */ /* 0x000fe40000410000 */
[----:B------:R-:W-:-:S02]  /*3f50*/  FFMA.FTZ R15, R134, R16, R15 ;  /* 0x00000010860f7223 */ /* 0x000fc4000001000f */
[----:B------:R-:W-:Y:S02]  /*3f60*/  FFMA.FTZ R6, R105, R6, R7 ;  /* 0x0000000669067223 */ /* 0x000fe40000010007 */
[----:B---3--:R-:W-:Y:S02]  /*3f70*/  FMUL.FTZ R131, R31, R131 ;  /* 0x000000831f837220 */ /* 0x008fe40000410000 */
[----:B------:R-:W-:Y:S02]  /*3f80*/  FADD.FTZ R12, R45, R12 ;  /* 0x0000000c2d0c7221 */ /* 0x000fe40000010000 */
[----:B------:R-:W-:Y:S02]  /*3f90*/  FFMA.FTZ R4, R105, R4, -R5 ;  /* 0x0000000469047223 */ /* 0x000fe40000010805 */
[----:B------:R-:W-:Y:S02]  /*3fa0*/  FADD.FTZ R15, RZ, R15 ;  /* 0x0000000fff0f7221 */ /* 0x000fe40000010000 */
[----:B------:R-:W-:-:S02]  /*3fb0*/  FMUL.FTZ R5, R99, R6 ;  /* 0x0000000663057220 */ /* 0x000fc40000410000 */
[----:B------:R-:W-:Y:S02]  /*3fc0*/  FMUL.FTZ R132, R31, R132 ;  /* 0x000000841f847220 */ /* 0x000fe40000410000 */
[----:B------:R-:W-:Y:S02]  /*3fd0*/  FMUL.FTZ R14, R131, R12 ;  /* 0x0000000c830e7220 */ /* 0x000fe40000410000 */
[-C--:B------:R-:W-:Y:S02]  /*3fe0*/  FMUL.FTZ R7, R99, R4.reuse ;  /* 0x0000000463077220 */ /* 0x080fe40000410000 */
[-C--:B------:R-:W-:Y:S02]  /*3ff0*/  FMUL.FTZ R13, R131, R15.reuse ;  /* 0x0000000f830d7220 */ /* 0x080fe40000410000 */
[----:B------:R-:W-:Y:S02]  /*4000*/  FFMA.FTZ R5, R101, R4, -R5 ;  /* 0x0000000465057223 */ /* 0x000fe40000010805 */
[----:B------:R-:W-:-:S02]  /*4010*/  FFMA.FTZ R14, R132, R15, R14 ;  /* 0x0000000f840e7223 */ /* 0x000fc4000001000e */
[----:B------:R-:W-:Y:S02]  /*4020*/  FFMA.FTZ R7, R101, R6, R7 ;  /* 0x0000000665077223 */ /* 0x000fe40000010007 */
[----:B------:R-:W-:Y:S02]  /*4030*/  FFMA.FTZ R13, R132, R12, -R13 ;  /* 0x0000000c840d7223 */ /* 0x000fe4000001080d */
[----:B------:R-:W-:Y:S02]  /*4040*/  FMUL.FTZ R6, R136, R5 ;  /* 0x0000000588067220 */ /* 0x000fe40000410000 */
[----:B0-----:R-:W-:Y:S02]  /*4050*/  FMUL.FTZ R129, R38, R129 ;  /* 0x0000008126817220 */ /* 0x001fe40000410000 */
[----:B------:R-:W-:Y:S02]  /*4060*/  FADD.FTZ R14, RZ, R14 ;  /* 0x0000000eff0e7221 */ /* 0x000fe40000010000 */
[----:B------:R-:W-:-:S02]  /*4070*/  FMUL.FTZ R4, R136, R7 ;  /* 0x0000000788047220 */ /* 0x000fc40000410000 */
[----:B------:R-:W-:Y:S02]  /*4080*/  FADD.FTZ R13, R44, R13 ;  /* 0x0000000d2c0d7221 */ /* 0x000fe40000010000 */
[----:B------:R-:W-:Y:S02]  /*4090*/  FFMA.FTZ R6, R137, R7, R6 ;  /* 0x0000000789067223 */ /* 0x000fe40000010006 */
[----:B------:R-:W-:Y:S02]  /*40a0*/  FMUL.FTZ R130, R38, R130 ;  /* 0x0000008226827220 */ /* 0x000fe40000410000 */
[----:B------:R-:W-:Y:S02]  /*40b0*/  FMUL.FTZ R7, R129, R14 ;  /* 0x0000000e81077220 */ /* 0x000fe40000410000 */
[----:B------:R-:W-:Y:S02]  /*40c0*/  FFMA.FTZ R4, R137, R5, -R4 ;  /* 0x0000000589047223 */ /* 0x000fe40000010804 */
[----:B------:R-:W-:-:S02]  /*40d0*/  FMUL.FTZ R15, R129, R13 ;  /* 0x0000000d810f7220 */ /* 0x000fc40000410000 */
[C---:B------:R-:W-:Y:S02]  /*40e0*/  FMUL.FTZ R5, R133.reuse, R6 ;  /* 0x0000000685057220 */ /* 0x040fe40000410000 */
[C---:B------:R-:W-:Y:S02]  /*40f0*/  FFMA.FTZ R12, R130.reuse, R13, -R7 ;  /* 0x0000000d820c7223 */ /* 0x040fe40000010807 */
[----:B------:R-:W-:Y:S02]  /*4100*/  FMUL.FTZ R7, R133, R4 ;  /* 0x0000000485077220 */ /* 0x000fe40000410000 */
[----:B------:R-:W-:Y:S02]  /*4110*/  FFMA.FTZ R15, R130, R14, R15 ;  /* 0x0000000e820f7223 */ /* 0x000fe4000001000f */
[----:B------:R-:W-:Y:S02]  /*4120*/  FFMA.FTZ R5, R134, R4, -R5 ;  /* 0x0000000486057223 */ /* 0x000fe40000010805 */
[----:B------:R-:W-:-:S02]  /*4130*/  FADD.FTZ R12, R43, R12 ;  /* 0x0000000c2b0c7221 */ /* 0x000fc40000010000 */
[----:B------:R-:W-:Y:S02]  /*4140*/  FFMA.FTZ R7, R134, R6, R7 ;  /* 0x0000000686077223 */ /* 0x000fe40000010007 */
[----:B------:R-:W-:Y:S02]  /*4150*/  FADD.FTZ R15, RZ, R15 ;  /* 0x0000000fff0f7221 */ /* 0x000fe40000010000 */
[----:B------:R-:W-:Y:S02]  /*4160*/  FMUL.FTZ R6, R131, R5 ;  /* 0x0000000583067220 */ /* 0x000fe40000410000 */
[----:B------:R-:W-:Y:S02]  /*4170*/  FMUL.FTZ R14, R127, R12 ;  /* 0x0000000c7f0e7220 */ /* 0x000fe40000410000 */
[----:B------:R-:W-:Y:S02]  /*4180*/  FMUL.FTZ R4, R131, R7 ;  /* 0x0000000783047220 */ /* 0x000fe40000410000 */
[----:B------:R-:W-:-:S02]  /*4190*/  FMUL.FTZ R13, R127, R15 ;  /* 0x0000000f7f0d7220 */ /* 0x000fc40000410000 */
[----:B------:R-:W-:Y:S02]  /*41a0*/  FFMA.FTZ R6, R132, R7, R6 ;  /* 0x0000000784067223 */ /* 0x000fe40000010006 */
[----:B------:R-:W-:Y:S02]  /*41b0*/  FFMA.FTZ R14, R128, R15, R14 ;  /* 0x0000000f800e7223 */ /* 0x000fe4000001000e */
[----:B------:R-:W-:Y:S01]  /*41c0*/  FFMA.FTZ R4, R132, R5, -R4 ;  /* 0x0000000584047223 */ /* 0x000fe20000010804 */
[----:B------:R-:W0:Y:S01]  /*41d0*/  MUFU.COS R124, R21 ;  /* 0x00000015007c7308 */ /* 0x000e220000000000 */
[----:B------:R-:W-:Y:S02]  /*41e0*/  FFMA.FTZ R13, R128, R12, -R13 ;  /* 0x0000000c800d7223 */ /* 0x000fe4000001080d */
[----:B------:R-:W-:Y:S02]  /*41f0*/  FMUL.FTZ R5, R129, R6 ;  /* 0x0000000681057220 */ /* 0x000fe40000410000 */
[----:B------:R-:W-:-:S02]  /*4200*/  FADD.FTZ R14, RZ, R14 ;  /* 0x0000000eff0e7221 */ /* 0x000fc40000010000 */
[----:B------:R-:W-:Y:S02]  /*4210*/  FADD.FTZ R13, R42, R13 ;  /* 0x0000000d2a0d7221 */ /* 0x000fe40000010000 */
[-C--:B------:R-:W-:Y:S02]  /*4220*/  FMUL.FTZ R7, R129, R4.reuse ;  /* 0x0000000481077220 */ /* 0x080fe40000410000 */
[C---:B------:R-:W-:Y:S02]  /*4230*/  FFMA.FTZ R5, R130.reuse, R4, -R5 ;  /* 0x0000000482057223 */ /* 0x040fe40000010805 */
[C---:B------:R-:W-:Y:S02]  /*4240*/  FMUL.FTZ R4, R125.reuse, R14 ;  /* 0x0000000e7d047220 */ /* 0x040fe40000410000 */
[----:B------:R-:W-:Y:S02]  /*4250*/  FMUL.FTZ R15, R125, R13 ;  /* 0x0000000d7d0f7220 */ /* 0x000fe40000410000 */
[----:B------:R-:W-:-:S02]  /*4260*/  FFMA.FTZ R7, R130, R6, R7 ;  /* 0x0000000682077223 */ /* 0x000fc40000010007 */
[C---:B------:R-:W-:Y:S02]  /*4270*/  FFMA.FTZ R12, R126.reuse, R13, -R4 ;  /* 0x0000000d7e0c7223 */ /* 0x040fe40000010804 */
[C---:B------:R-:W-:Y:S02]  /*4280*/  FMUL.FTZ R6, R127.reuse, R5 ;  /* 0x000000057f067220 */ /* 0x040fe40000410000 */
[----:B------:R-:W-:Y:S02]  /*4290*/  FFMA.FTZ R15, R126, R14, R15 ;  /* 0x0000000e7e0f7223 */ /* 0x000fe4000001000f */
[-C--:B------:R-:W-:Y:S02]  /*42a0*/  FMUL.FTZ R4, R127, R7.reuse ;  /* 0x000000077f047220 */ /* 0x080fe40000410000 */
[----:B------:R-:W-:Y:S02]  /*42b0*/  FADD.FTZ R12, R41, R12 ;  /* 0x0000000c290c7221 */ /* 0x000fe40000010000 */
[----:B------:R-:W-:-:S02]  /*42c0*/  FFMA.FTZ R6, R128, R7, R6 ;  /* 0x0000000780067223 */ /* 0x000fc40000010006 */
[----:B------:R-:W-:Y:S02]  /*42d0*/  FADD.FTZ R15, RZ, R15 ;  /* 0x0000000fff0f7221 */ /* 0x000fe40000010000 */
[----:B------:R-:W-:Y:S02]  /*42e0*/  FFMA.FTZ R4, R128, R5, -R4 ;  /* 0x0000000580047223 */ /* 0x000fe40000010804 */
[----:B0-----:R-:W-:Y:S02]  /*42f0*/  FMUL.FTZ R124, R25, R124 ;  /* 0x0000007c197c7220 */ /* 0x001fe40000410000 */
[----:B------:R-:W-:Y:S02]  /*4300*/  FMUL.FTZ R14, R123, R12 ;  /* 0x0000000c7b0e7220 */ /* 0x000fe40000410000 */
[----:B------:R-:W-:Y:S02]  /*4310*/  FMUL.FTZ R5, R125, R6 ;  /* 0x000000067d057220 */ /* 0x000fe40000410000 */
[----:B------:R-:W-:-:S02]  /*4320*/  FMUL.FTZ R13, R123, R15 ;  /* 0x0000000f7b0d7220 */ /* 0x000fc40000410000 */
[-C--:B------:R-:W-:Y:S02]  /*4330*/  FMUL.FTZ R7, R125, R4.reuse ;  /* 0x000000047d077220 */ /* 0x080fe40000410000 */
[----:B------:R-:W-:Y:S02]  /*4340*/  FFMA.FTZ R14, R124, R15, R14 ;  /* 0x0000000f7c0e7223 */ /* 0x000fe4000001000e */
[----:B------:R-:W-:Y:S02]  /*4350*/  FFMA.FTZ R4, R126, R4, -R5 ;  /* 0x000000047e047223 */ /* 0x000fe40000010805 */
[----:B------:R-:W-:Y:S02]  /*4360*/  FFMA.FTZ R13, R124, R12, -R13 ;  /* 0x0000000c7c0d7223 */ /* 0x000fe4000001080d */
[----:B------:R-:W-:Y:S02]  /*4370*/  FFMA.FTZ R5, R126, R6, R7 ;  /* 0x000000067e057223 */ /* 0x000fe40000010007 */
[----:B------:R-:W-:-:S02]  /*4380*/  FADD.FTZ R7, RZ, R14 ;  /* 0x0000000eff077221 */ /* 0x000fc40000010000 */
[----:B------:R-:W-:-:S03]  /*4390*/  FADD.FTZ R6, R40, R13 ;  /* 0x0000000d28067221 */ /* 0x000fc60000010000 */
[----:B------:R-:W0:Y:S01]  /*43a0*/  SHFL.UP PT, R17, R7, 0x1, RZ ;  /* 0x0420000007117989 */ /* 0x000e2200000e00ff */
[----:B------:R-:W-:-:S03]  /*43b0*/  FMUL.FTZ R13, R123, R5 ;  /* 0x000000057b0d7220 */ /* 0x000fc60000410000 */
[----:B------:R-:W1:Y:S01]  /*43c0*/  SHFL.UP PT, R15, R6, 0x1, RZ ;  /* 0x04200000060f7989 */ /* 0x000e6200000e00ff */
[-C--:B------:R-:W-:Y:S02]  /*43d0*/  FMUL.FTZ R12, R123, R4.reuse ;  /* 0x000000047b0c7220 */ /* 0x080fe40000410000 */
[C---:B------:R-:W-:Y:S02]  /*43e0*/  FFMA.FTZ R4, R124.reuse, R4, -R13 ;  /* 0x000000047c047223 */ /* 0x040fe4000001080d */
[----:B------:R-:W-:-:S03]  /*43f0*/  FFMA.FTZ R12, R124, R5, R12 ;  /* 0x000000057c0c7223 */ /* 0x000fc6000001000c */
[----:B------:R-:W3:Y:S04]  /*4400*/  SHFL.UP PT, R5, R4, 0x1, RZ ;  /* 0x0420000004057989 */ /* 0x000ee800000e00ff */
[----:B------:R-:W4:Y:S01]  /*4410*/  SHFL.UP PT, R13, R12, 0x1, RZ ;  /* 0x042000000c0d7989 */ /* 0x000f2200000e00ff */
[----:B------:R-:W-:-:S03]  /*4420*/  ISETP.GE.AND P0, PT, R87, 0x1, PT ;  /* 0x000000015700780c */ /* 0x000fc60003f06270 */
[----:B--2---:R0:W-:Y:S01]  /*4430*/  STS.128 [R20.X16+0x600], R8 ;  /* 0x0006000814007388 */ /* 0x0041e2000000cc00 */
[C---:B------:R-:W-:Y:S02]  /*4440*/  ISETP.GE.AND P1, PT, R87.reuse, 0x10, PT ;  /* 0x000000105700780c */ /* 0x040fe40003f26270 */
[C---:B------:R-:W-:Y:S01]  /*4450*/  ISETP.NE.AND P2, PT, R87.reuse, 0x1f, PT ;  /* 0x0000001f5700780c */ /* 0x040fe20003f45270 */
[----:B------:R-:W-:Y:S01]  /*4460*/  IMAD R139, R87, 0x3, R20 ;  /* 0x00000003578b7824 */ /* 0x000fe200078e0214 */
[----:B------:R-:W-:-:S06]  /*4470*/  NOP ;  /* 0x0000000000007918 */ /* 0x000fcc0000000000 */
[----:B------:R-:W-:Y:S04]  /*4480*/  LDS.128 R36, [R139.X16] ;  /* 0x000000008b247984 */ /* 0x000fe8000000cc00 */
[----:B------:R-:W-:Y:S01]  /*4490*/  LDS.128 R20, [R139.X16+0x30] ;  /* 0x000030008b147984 */ /* 0x000fe2000000cc00 */
[C---:B0-----:R-:W-:Y:S02]  /*44a0*/  FMUL.FTZ R8, R12.reuse, R17 ;  /* 0x000000110c087220 */ /* 0x041fe40000410000 */
[-C--:B-1----:R-:W-:Y:S01]  /*44b0*/  FMUL.FTZ R9, R12, R15.reuse ;  /* 0x0000000f0c097220 */ /* 0x082fe20000410000 */
[----:B------:R-:W5:Y:S01]  /*44c0*/  LDG.E.64 R2, [R2.64] ;  /* 0x0000000402027981 */ /* 0x000f62000c1e1b00 */
[C---:B------:R-:W-:Y:S02]  /*44d0*/  FFMA.FTZ R15, R4.reuse, R15, -R8 ;  /* 0x0000000f040f7223 */ /* 0x040fe40000010808 */
[----:B------:R-:W-:-:S02]  /*44e0*/  FFMA.FTZ R8, R4, R17, R9 ;  /* 0x0000001104087223 */ /* 0x000fc40000010009 */
[----:B------:R-:W-:Y:S01]  /*44f0*/  @P0 FADD.FTZ R6, R6, R15 ;  /* 0x0000000f06060221 */ /* 0x000fe20000010000 */
[----:B------:R-:W-:Y:S01]  /*4500*/  LDS.128 R16, [R139.X16+0x20] ;  /* 0x000020008b107984 */ /* 0x000fe2000000cc00 */
[----:B------:R-:W-:Y:S02]  /*4510*/  @P0 FADD.FTZ R7, R7, R8 ;  /* 0x0000000807070221 */ /* 0x000fe40000010000 */
[C---:B---3--:R-:W-:Y:S01]  /*4520*/  FMUL.FTZ R9, R12.reuse, R5 ;  /* 0x000000050c097220 */ /* 0x048fe20000410000 */
[----:B------:R-:W0:Y:S01]  /*4530*/  SHFL.UP PT, R10, R6, 0x2, RZ ;  /* 0x04400000060a7989 */ /* 0x000e2200000e00ff */
[-C--:B----4-:R-:W-:Y:S02]  /*4540*/  FMUL.FTZ R8, R12, R13.reuse ;  /* 0x0000000d0c087220 */ /* 0x090fe40000410000 */
[C---:B------:R-:W-:Y:S01]  /*4550*/  FFMA.FTZ R9, R4.reuse, R13, R9 ;  /* 0x0000000d04097223 */ /* 0x040fe20000010009 */
[----:B------:R-:W1:Y:S01]  /*4560*/  SHFL.UP PT, R11, R7, 0x2, RZ ;  /* 0x04400000070b7989 */ /* 0x000e6200000e00ff */
[----:B------:R-:W-:-:S03]  /*4570*/  @P0 FFMA.FTZ R4, R4, R5, -R8 ;  /* 0x0000000504040223 */ /* 0x000fc60000010808 */
[----:B------:R-:W-:Y:S02]  /*4580*/  FSEL R9, R12, R9, !P0 ;  /* 0x000000090c097208 */ /* 0x000fe40004000000 */
[----:B------:R-:W2:Y:S04]  /*4590*/  SHFL.UP PT, R5, R4, 0x2, RZ ;  /* 0x0440000004057989 */ /* 0x000ea800000e00ff */
[----:B------:R-:W3:Y:S01]  /*45a0*/  SHFL.UP PT, R8, R9, 0x2, RZ ;  /* 0x0440000009087989 */ /* 0x000ee200000e00ff */
[----:B------:R-:W-:Y:S01]  /*45b0*/  ISETP.GE.AND P0, PT, R87, 0x2, PT ;  /* 0x000000025700780c */ /* 0x000fe20003f06270 */
[C---:B0-----:R-:W-:Y:S02]  /*45c0*/  FMUL.FTZ R12, R9.reuse, R10 ;  /* 0x0000000a090c7220 */ /* 0x041fe40000410000 */
[----:B-1----:R-:W-:-:S02]  /*45d0*/  FMUL.FTZ R13, R9, R11 ;  /* 0x0000000b090d7220 */ /* 0x002fc40000410000 */
[C---:B------:R-:W-:Y:S02]  /*45e0*/  FFMA.FTZ R12, R4.reuse, R11, R12 ;  /* 0x0000000b040c7223 */ /* 0x040fe4000001000c */
[----:B------:R-:W-:-:S06]  /*45f0*/  FFMA.FTZ R13, R4, R10, -R13 ;  /* 0x0000000a040d7223 */ /* 0x000fcc000001080d */
[----:B------:R-:W-:Y:S02]  /*4600*/  @P0 FADD.FTZ R7, R7, R12 ;  /* 0x0000000c07070221 */ /* 0x000fe40000010000 */
[CC--:B--2---:R-:W-:Y:S02]  /*4610*/  FMUL.FTZ R11, R9.reuse, R5.reuse ;  /* 0x00000005090b7220 */ /* 0x0c4fe40000410000 */
[----:B------:R-:W-:Y:S02]  /*4620*/  @P0 FADD.FTZ R6, R6, R13 ;  /* 0x0000000d06060221 */ /* 0x000fe40000010000 */
[CC--:B---3--:R-:W-:Y:S01]  /*4630*/  FMUL.FTZ R10, R9.reuse, R8.reuse ;  /* 0x00000008090a7220 */ /* 0x0c8fe20000410000 */
[----:B------:R-:W0:Y:S01]  /*4640*/  SHFL.UP PT, R13, R7, 0x4, RZ ;  /* 0x04800000070d7989 */ /* 0x000e2200000e00ff */
[C---:B------:R-:W-:Y:S02]  /*4650*/  FFMA.FTZ R8, R4.reuse, R8, R11 ;  /* 0x0000000804087223 */ /* 0x040fe4000001000b */
[----:B------:R-:W-:Y:S01]  /*4660*/  @P0 FFMA.FTZ R4, R4, R5, -R10 ;  /* 0x0000000504040223 */ /* 0x000fe2000001080a */
[----:B------:R-:W1:Y:S02]  /*4670*/  SHFL.UP PT, R11, R6, 0x4, RZ ;  /* 0x04800000060b7989 */ /* 0x000e6400000e00ff */
[----:B------:R-:W-:-:S02]  /*4680*/  FSEL R8, R9, R8, !P0 ;  /* 0x0000000809087208 */ /* 0x000fc40004000000 */
        /* <DEDUP_REMOVED lines=8> */
[C---:B--2---:R-:W-:Y:S02]  /*4710*/  FMUL.FTZ R11, R8.reuse, R5 ;  /* 0x00000005080b7220 */ /* 0x044fe40000410000 */
[-C--:B---3--:R-:W-:Y:S02]  /*4720*/  FMUL.FTZ R10, R8, R9.reuse ;  /* 0x00000009080a7220 */ /* 0x088fe40000410000 */
[----:B------:R-:W-:Y:S02]  /*4730*/  @P0 FADD.FTZ R7, R7, R12 ;  /* 0x0000000c07070221 */ /* 0x000fe40000010000 */
[C---:B------:R-:W-:Y:S02]  /*4740*/  FFMA.FTZ R11, R4.reuse, R9, R11 ;  /* 0x00000009040b7223 */ /* 0x040fe4000001000b */
[----:B------:R-:W0:Y:S01]  /*4750*/  SHFL.UP PT, R9, R6, 0x8, RZ ;  /* 0x0500000006097989 */ /* 0x000e2200000e00ff */
[----:B------:R-:W-:-:S02]  /*4760*/  @P0 FFMA.FTZ R4, R4, R5, -R10 ;  /* 0x0000000504040223 */ /* 0x000fc4000001080a */
[----:B------:R-:W-:Y:S01]  /*4770*/  FSEL R11, R8, R11, !P0 ;  /* 0x0000000b080b7208 */ /* 0x000fe20004000000 */
[----:B------:R-:W1:Y:S04]  /*4780*/  SHFL.UP PT, R10, R7, 0x8, RZ ;  /* 0x05000000070a7989 */ /* 0x000e6800000e00ff */
[----:B------:R-:W2:Y:S04]  /*4790*/  SHFL.UP PT, R5, R4, 0x8, RZ ;  /* 0x0500000004057989 */ /* 0x000ea800000e00ff */
[----:B------:R-:W3:Y:S01]  /*47a0*/  SHFL.UP PT, R8, R11, 0x8, RZ ;  /* 0x050000000b087989 */ /* 0x000ee200000e00ff */
[----:B------:R-:W-:Y:S01]  /*47b0*/  ISETP.GE.AND P0, PT, R87, 0x8, PT ;  /* 0x000000085700780c */ /* 0x000fe20003f06270 */
[----:B0-----:R-:W-:-:S02]  /*47c0*/  FMUL.FTZ R13, R11, R9 ;  /* 0x000000090b0d7220 */ /* 0x001fc40000410000 */
[CC--:B-1----:R-:W-:Y:S02]  /*47d0*/  FMUL.FTZ R12, R11.reuse, R10.reuse ;  /* 0x0000000a0b0c7220 */ /* 0x0c2fe40000410000 */
[C---:B------:R-:W-:Y:S02]  /*47e0*/  FFMA.FTZ R10, R4.reuse, R10, R13 ;  /* 0x0000000a040a7223 */ /* 0x040fe4000001000d */
[----:B--2---:R-:W-:Y:S02]  /*47f0*/  FMUL.FTZ R13, R11, R5 ;  /* 0x000000050b0d7220 */ /* 0x004fe40000410000 */
[----:B------:R-:W-:-:S04]  /*4800*/  FFMA.FTZ R15, R4, R9, -R12 ;  /* 0x00000009040f7223 */ /* 0x000fc8000001080c */
[----:B------:R-:W-:Y:S02]  /*4810*/  @P0 FADD.FTZ R7, R7, R10 ;  /* 0x0000000a07070221 */ /* 0x000fe40000010000 */
[CC--:B---3--:R-:W-:Y:S02]  /*4820*/  FMUL.FTZ R9, R11.reuse, R8.reuse ;  /* 0x000000080b097220 */ /* 0x0c8fe40000410000 */
[----:B------:R-:W-:Y:S01]  /*4830*/  FFMA.FTZ R8, R4, R8, R13 ;  /* 0x0000000804087223 */ /* 0x000fe2000001000d */
[----:B------:R-:W0:Y:S01]  /*4840*/  SHFL.UP PT, R12, R7, 0x10, RZ ;  /* 0x06000000070c7989 */ /* 0x000e2200000e00ff */
[----:B------:R-:W-:Y:S02]  /*4850*/  @P0 FADD.FTZ R6, R6, R15 ;  /* 0x0000000f06060221 */ /* 0x000fe40000010000 */
[----:B------:R-:W-:Y:S01]  /*4860*/  @P0 FFMA.FTZ R4, R4, R5, -R9 ;  /* 0x0000000504040223 */ /* 0x000fe20000010809 */
[----:B------:R-:W-:Y:S02]  /*4870*/  FSEL R5, R11, R8, !P0 ;  /* 0x000000080b057208 */ /* 0x000fe40004000000 */
[----:B------:R-:W1:Y:S04]  /*4880*/  SHFL.UP PT, R10, R6, 0x10, RZ ;  /* 0x06000000060a7989 */ /* 0x000e6800000e00ff */
[----:B------:R-:W2:Y:S04]  /*4890*/  SHFL.UP PT, R8, R4, 0x10, RZ ;  /* 0x0600000004087989 */ /* 0x000ea800000e00ff */
[----:B------:R-:W3:Y:S01]  /*48a0*/  SHFL.UP PT, R9, R5, 0x10, RZ ;  /* 0x0600000005097989 */ /* 0x000ee200000e00ff */
[----:B------:R-:W-:-:S04]  /*48b0*/  LOP3.LUT P0, RZ, R89, 0x1f, RZ, 0xc0, !PT ;  /* 0x0000001f59ff7812 */ /* 0x000fc8000780c0ff */
[----:B------:R-:W-:Y:S01]  /*48c0*/  ISETP.EQ.OR P0, PT, R85, RZ, P0 ;  /* 0x000000ff5500720c */ /* 0x000fe20000702670 */
[----:B0-----:R-:W-:-:S04]  /*48d0*/  FMUL.FTZ R11, R5, R12 ;  /* 0x0000000c050b7220 */ /* 0x001fc80000410000 */
[-C--:B-1----:R-:W-:Y:S02]  /*48e0*/  FFMA.FTZ R13, R4, R10.reuse, -R11 ;  /* 0x0000000a040d7223 */ /* 0x082fe4000001080b */
[C---:B------:R-:W-:Y:S02]  /*48f0*/  FMUL.FTZ R15, R5.reuse, R10 ;  /* 0x0000000a050f7220 */ /* 0x040fe40000410000 */
[C---:B--2---:R-:W-:Y:S02]  /*4900*/  FMUL.FTZ R10, R5.reuse, R8 ;  /* 0x00000008050a7220 */ /* 0x044fe40000410000 */
[----:B------:R-:W-:Y:S02]  /*4910*/  @P1 FADD.FTZ R6, R6, R13 ;  /* 0x0000000d06061221 */ /* 0x000fe40000010000 */
[-C--:B---3--:R-:W-:Y:S01]  /*4920*/  FMUL.FTZ R11, R5, R9.reuse ;  /* 0x00000009050b7220 */ /* 0x088fe20000410000 */
[----:B------:R-:W-:Y:S01]  /*4930*/  @!P2 SHF.R.U32.HI R13, RZ, 0x1, R89 ;  /* 0x00000001ff0da819 */ /* 0x000fe20000011659 */
[----:B------:R-:W-:-:S02]  /*4940*/  FFMA.FTZ R14, R4, R9, R10 ;  /* 0x00000009040e7223 */ /* 0x000fc4000001000a */
[C---:B------:R-:W-:Y:S01]  /*4950*/  FFMA.FTZ R12, R4.reuse, R12, R15 ;  /* 0x0000000c040c7223 */ /* 0x040fe2000001000f */
[----:B------:R-:W-:Y:S01]  /*4960*/  MOV R9, RZ ;  /* 0x000000ff00097202 */ /* 0x000fe20000000f00 */
[----:B------:R-:W-:Y:S01]  /*4970*/  @P1 FFMA.FTZ R4, R4, R8, -R11 ;  /* 0x0000000804041223 */ /* 0x000fe2000001080b */
[----:B------:R-:W-:Y:S01]  /*4980*/  MOV R8, 0x3f800000 ;  /* 0x3f80000000087802 */ /* 0x000fe20000000f00 */
[----:B------:R-:W-:Y:S01]  /*4990*/  CS2R R10, SRZ ;  /* 0x00000000000a7805 */ /* 0x000fe2000001ff00 */
[----:B------:R-:W-:Y:S01]  /*49a0*/  @P1 FADD.FTZ R7, R7, R12 ;  /* 0x0000000c07071221 */ /* 0x000fe20000010000 */
[----:B------:R-:W-:Y:S02]  /*49b0*/  FSEL R5, R5, R14, !P1 ;  /* 0x0000000e05057208 */ /* 0x000fe40004800000 */
[----:B------:R-:W-:Y:S02]  /*49c0*/  @!P2 LOP3.LUT R141, R13, 0x7ffffff0, RZ, 0xc0, !PT ;  /* 0x7ffffff00d8da812 */ /* 0x000fe400078ec0ff */
[----:B------:R-:W-:Y:S04]  /*49d0*/  @!P0 LDS.128 R8, [R0.X16+0x2160] ;  /* 0x0021600000088984 */ /* 0x000fe8000000cc00 */
[----:B------:R0:W-:Y:S04]  /*49e0*/  LDS.128 R12, [R139.X16+0x10] ;  /* 0x000010008b0c7984 */ /* 0x0001e8000000cc00 */
[----:B------:R1:W-:Y:S04]  /*49f0*/  @!P2 STS.128 [R141+0x2100], R4 ;  /* 0x002100048d00a388 */ /* 0x0003e80000000c00 */
[----:B------:R-:W-:Y:S01]  /*4a00*/  BAR.SYNC.DEFER_BLOCKING 0x0 ;  /* 0x0000000000007b1d */ /* 0x000fe20000010000 */
[----:B------:R-:W-:-:S05]  /*4a10*/  SHF.R.U32.HI R138, RZ, 0x5, R89 ;  /* 0x00000005ff8a7819 */ /* 0x000fca0000011659 */
[----:B------:R-:W-:Y:S04]  /*4a20*/  LDS.128 R24, [0x2100] ;  /* 0x00210000ff187984 */ /* 0x000fe80000000c00 */
[----:B------:R-:W2:Y:S04]  /*4a30*/  LDS.128 R28, [0x2110] ;  /* 0x00211000ff1c7984 */ /* 0x000ea80000000c00 */
[----:B------:R-:W3:Y:S01]  /*4a40*/  LDS.128 R32, [0x2120] ;  /* 0x00212000ff207984 */ /* 0x000ee20000000c00 */
[C---:B------:R-:W-:Y:S02]  /*4a50*/  ISETP.NE.AND P2, PT, R138.reuse, RZ, PT ;  /* 0x000000ff8a00720c */ /* 0x040fe40003f45270 */
[----:B------:R-:W-:-:S02]  /*4a60*/  ISETP.NE.AND P0, PT, R138, 0x3, PT ;  /* 0x000000038a00780c */ /* 0x000fc40003f05270 */
[----:B------:R-:W-:Y:S01]  /*4a70*/  ISETP.NE.AND P1, PT, R138, 0x2, PT ;  /* 0x000000028a00780c */ /* 0x000fe20003f25270 */
[--C-:B0-----:R-:W-:Y:S01]  /*4a80*/  HADD2.F32 R139, -RZ, R36.reuse.H0_H0 ;  /* 0x20000024ff8b7230 */ /* 0x101fe20000004100 */
[----:B------:R0:W-:Y:S01]  /*4a90*/  SHFL.UP PT, R138, R6, 0x1, RZ ;  /* 0x04200000068a7989 */ /* 0x0001e200000e00ff */
[----:B------:R-:W-:Y:S02]  /*4aa0*/  HADD2.F32 R142, -RZ, R36.H1_H1 ;  /* 0x30000024ff8e7230 */ /* 0x000fe40000004100 */
[--C-:B-1----:R-:W-:Y:S02]  /*4ab0*/  HADD2.F32 R141, -RZ, R37.reuse.H0_H0 ;  /* 0x20000025ff8d7230 */ /* 0x102fe40000004100 */
[----:B------:R-:W-:Y:S02]  /*4ac0*/  HADD2.F32 R145, -RZ, R37.H1_H1 ;  /* 0x30000025ff917230 */ /* 0x000fe40000004100 */
[--C-:B------:R-:W-:Y:S02]  /*4ad0*/  HADD2.F32 R144, -RZ, R38.reuse.H0_H0 ;  /* 0x20000026ff907230 */ /* 0x100fe40000004100 */
[----:B------:R-:W-:-:S02]  /*4ae0*/  HADD2.F32 R148, -RZ, R38.H1_H1 ;  /* 0x30000026ff947230 */ /* 0x000fc40000004100 */
[--C-:B------:R-:W-:Y:S02]  /*4af0*/  HADD2.F32 R147, -RZ, R39.reuse.H0_H0 ;  /* 0x20000027ff937230 */ /* 0x100fe40000004100 */
[----:B0-----:R-:W-:Y:S02]  /*4b00*/  HADD2.F32 R6, -RZ, R39.H1_H1 ;  /* 0x30000027ff067230 */ /* 0x001fe40000004100 */
[----:B------:R-:W0:Y:S04]  /*4b10*/  LDS.128 R36, [0x2130] ;  /* 0x00213000ff247984 */ /* 0x000e280000000c00 */
[----:B------:R2:W1:Y:S04]  /*4b20*/  SHFL.UP PT, R140, R7, 0x1, RZ ;  /* 0x04200000078c7989 */ /* 0x00046800000e00ff */
[----:B------:R4:W0:Y:S04]  /*4b30*/  SHFL.UP PT, R143, R4, 0x1, RZ ;  /* 0x04200000048f7989 */ /* 0x00082800000e00ff */
[----:B------:R3:W0:Y:S01]  /*4b40*/  SHFL.UP PT, R146, R5, 0x1, RZ ;  /* 0x0420000005927989 */ /* 0x00062200000e00ff */
[----:B--2---:R-:W-:-:S02]  /*4b50*/  FMUL.FTZ R7, R27, R29 ;  /* 0x0000001d1b077220 */ /* 0x004fc40000410000 */
[-C--:B----4-:R-:W-:Y:S02]  /*4b60*/  FMUL.FTZ R4, R24, R29.reuse ;  /* 0x0000001d18047220 */ /* 0x090fe40000410000 */
[CC--:B---3--:R-:W-:Y:S02]  /*4b70*/  FMUL.FTZ R5, R25.reuse, R29.reuse ;  /* 0x0000001d19057220 */ /* 0x0c8fe40000410000 */
[C---:B------:R-:W-:Y:S02]  /*4b80*/  FMUL.FTZ R29, R26.reuse, R29 ;  /* 0x0000001d1a1d7220 */ /* 0x040fe40000410000 */
[-C--:B------:R-:W-:Y:S02]  /*4b90*/  FFMA.FTZ R151, R26, R28.reuse, -R7 ;  /* 0x0000001c1a977223 */ /* 0x080fe40000010807 */
[-C--:B------:R-:W-:Y:S02]  /*4ba0*/  FFMA.FTZ R4, R25, R28.reuse, R4 ;  /* 0x0000001c19047223 */ /* 0x080fe40000010004 */
[----:B------:R-:W-:-:S02]  /*4bb0*/  FFMA.FTZ R150, R27, R28, R29 ;  /* 0x0000001c1b967223 */ /* 0x000fc4000001001d */
[----:B------:R-:W-:Y:S02]  /*4bc0*/  FFMA.FTZ R153, R24, R28, -R5 ;  /* 0x0000001c18997223 */ /* 0x000fe40000010805 */
[----:B------:R-:W-:Y:S02]  /*4bd0*/  FADD.FTZ R155, R30, R151 ;  /* 0x000000971e9b7221 */ /* 0x000fe40000010000 */
[C---:B------:R-:W-:Y:S02]  /*4be0*/  FMUL.FTZ R151, R4.reuse, R33 ;  /* 0x0000002104977220 */ /* 0x040fe40000410000 */
[----:B------:R-:W-:Y:S01]  /*4bf0*/  FADD.FTZ R152, R31, R150 ;  /* 0x000000961f987221 */ /* 0x000fe20000010000 */
[C---:B------:R-:W-:Y:S01]  /*4c00*/  FSEL R30, R153.reuse, R24, !P1 ;  /* 0x00000018991e7208 */ /* 0x040fe20004800000 */
[C---:B------:R-:W-:Y:S01]  /*4c10*/  FFMA.FTZ R151, R153.reuse, R32, -R151 ;  /* 0x0000002099977223 */ /* 0x040fe20000010897 */
[----:B------:R-:W-:Y:S01]  /*4c20*/  FSEL R5, R4, R25, !P1 ;  /* 0x0000001904057208 */ /* 0x000fe20004800000 */
[----:B------:R-:W-:-:S02]  /*4c30*/  FMUL.FTZ R153, R153, R33 ;  /* 0x0000002199997220 */ /* 0x000fc40000410000 */
[-C--:B------:R-:W-:Y:S02]  /*4c40*/  FMUL.FTZ R24, R152, R33.reuse ;  /* 0x0000002198187220 */ /* 0x080fe40000410000 */
[C---:B------:R-:W-:Y:S01]  /*4c50*/  FMUL.FTZ R25, R155.reuse, R33 ;  /* 0x000000219b197220 */ /* 0x040fe20000410000 */
[C---:B------:R-:W-:Y:S01]  /*4c60*/  FSEL R31, R155.reuse, R26, !P1 ;  /* 0x0000001a9b1f7208 */ /* 0x040fe20004800000 */
[-C--:B------:R-:W-:Y:S02]  /*4c70*/  FFMA.FTZ R150, R4, R32.reuse, R153 ;  /* 0x0000002004967223 */ /* 0x080fe40000010099 */
[-C--:B------:R-:W-:Y:S02]  /*4c80*/  FFMA.FTZ R155, R155, R32.reuse, -R24 ;  /* 0x000000209b9b7223 */ /* 0x080fe40000010818 */
[C---:B------:R-:W-:Y:S01]  /*4c90*/  FFMA.FTZ R32, R152.reuse, R32, R25 ;  /* 0x0000002098207223 */ /* 0x040fe20000010019 */
[----:B------:R-:W-:Y:S01]  /*4ca0*/  FSEL R33, R152, R27, !P1 ;  /* 0x0000001b98217208 */ /* 0x000fe20004800000 */
[----:B------:R-:W-:-:S02]  /*4cb0*/  FADD.FTZ R152, R34, R155 ;  /* 0x0000009b22987221 */ /* 0x000fc40000010000 */
[----:B------:R-:W-:Y:S02]  /*4cc0*/  FADD.FTZ R32, R35, R32 ;  /* 0x0000002023207221 */ /* 0x000fe40000010000 */
[-C--:B0-----:R-:W-:Y:S02]  /*4cd0*/  FMUL.FTZ R34, R150, R37.reuse ;  /* 0x0000002596227220 */ /* 0x081fe40000410000 */
[CC--:B------:R-:W-:Y:S02]  /*4ce0*/  FMUL.FTZ R35, R151.reuse, R37.reuse ;  /* 0x0000002597237220 */ /* 0x0c0fe40000410000 */
[-C--:B------:R-:W-:Y:S01]  /*4cf0*/  FMUL.FTZ R153, R32, R37.reuse ;  /* 0x0000002520997220 */ /* 0x080fe20000410000 */
[C---:B------:R-:W-:Y:S01]  /*4d00*/  FSEL R4, R151.reuse, R30, !P0 ;  /* 0x0000001e97047208 */ /* 0x040fe20004000000 */
[----:B------:R-:W-:Y:S01]  /*4d10*/  FMUL.FTZ R37, R152, R37 ;  /* 0x0000002598257220 */ /* 0x000fe20000410000 */
[----:B------:R-:W-:Y:S01]  /*4d20*/  FSEL R5, R150, R5, !P0 ;  /* 0x0000000596057208 */ /* 0x000fe20004000000 */
[-C--:B------:R-:W-:Y:S01]  /*4d30*/  FFMA.FTZ R151, R151, R36.reuse, -R34 ;  /* 0x0000002497977223 */ /* 0x080fe20000010822 */
[----:B------:R-:W-:Y:S01]  /*4d40*/  FSEL R34, R152, R31, !P0 ;  /* 0x0000001f98227208 */ /* 0x000fe20004000000 */
[-C--:B------:R-:W-:Y:S01]  /*4d50*/  FFMA.FTZ R150, R150, R36.reuse, R35 ;  /* 0x0000002496967223 */ /* 0x080fe20000010023 */
[--C-:B------:R-:W-:Y:S01]  /*4d60*/  HADD2.F32 R7, -RZ, R12.reuse.H0_H0 ;  /* 0x2000000cff077230 */ /* 0x100fe20000004100 */
[-C--:B------:R-:W-:Y:S01]  /*4d70*/  FFMA.FTZ R153, R152, R36.reuse, -R153 ;  /* 0x0000002498997223 */ /* 0x080fe20000010899 */
[----:B------:R-:W-:Y:S01]  /*4d80*/  HADD2.F32 R28, -RZ, R12.H1_H1 ;  /* 0x3000000cff1c7230 */ /* 0x000fe20000004100 */
[C---:B------:R-:W-:Y:S01]  /*4d90*/  FSEL R35, R32.reuse, R33, !P0 ;  /* 0x0000002120237208 */ /* 0x040fe20004000000 */
[--C-:B------:R-:W-:Y:S01]  /*4da0*/  HADD2.F32 R24, -RZ, R16.reuse.H0_H0 ;  /* 0x20000010ff187230 */ /* 0x100fe20000004100 */
[----:B------:R-:W-:Y:S01]  /*4db0*/  FFMA.FTZ R36, R32, R36, R37 ;  /* 0x0000002420247223 */ /* 0x000fe20000010025 */
[----:B------:R-:W-:Y:S01]  /*4dc0*/  HADD2.F32 R25, -RZ, R16.H1_H1 ;  /* 0x30000010ff197230 */ /* 0x000fe20000004100 */
[----:B------:R-:W-:Y:S01]  /*4dd0*/  BSSY B0, `(.L_x_477) ;  /* 0x0000038000007945 */ /* 0x000fe20003800000 */
[----:B------:R-:W-:-:S02]  /*4de0*/  HADD2.F32 R30, -RZ, R20.H0_H0 ;  /* 0x20000014ff1e7230 */ /* 0x000fc40000004100 */
[----:B------:R-:W-:Y:S02]  /*4df0*/  HADD2.F32 R31, -RZ, R20.H1_H1 ;  /* 0x30000014ff1f7230 */ /* 0x000fe40000004100 */
[--C-:B------:R-:W-:Y:S02]  /*4e00*/  HADD2.F32 R12, -RZ, R13.reuse.H0_H0 ;  /* 0x2000000dff0c7230 */ /* 0x100fe40000004100 */
[----:B------:R-:W-:Y:S02]  /*4e10*/  HADD2.F32 R29, -RZ, R13.H1_H1 ;  /* 0x3000000dff1d7230 */ /* 0x000fe40000004100 */
[--C-:B------:R-:W-:Y:S02]  /*4e20*/  HADD2.F32 R16, -RZ, R17.reuse.H0_H0 ;  /* 0x20000011ff107230 */ /* 0x100fe40000004100 */
[----:B------:R-:W-:Y:S02]  /*4e30*/  HADD2.F32 R26, -RZ, R17.H1_H1 ;  /* 0x30000011ff1a7230 */ /* 0x000fe40000004100 */
[----:B------:R-:W-:-:S02]  /*4e40*/  HADD2.F32 R20, -RZ, R21.H0_H0 ;  /* 0x20000015ff147230 */ /* 0x000fc40000004100 */
[----:B------:R-:W-:Y:S02]  /*4e50*/  HADD2.F32 R32, -RZ, R21.H1_H1 ;  /* 0x30000015ff207230 */ /* 0x000fe40000004100 */
[--C-:B------:R-:W-:Y:S02]  /*4e60*/  HADD2.F32 R13, -RZ, R14.reuse.H0_H0 ;  /* 0x2000000eff0d7230 */ /* 0x100fe40000004100 */
[----:B------:R-:W-:Y:S02]  /*4e70*/  HADD2.F32 R149, -RZ, R14.H1_H1 ;  /* 0x3000000eff957230 */ /* 0x000fe40000004100 */
[--C-:B------:R-:W-:Y:S02]  /*4e80*/  HADD2.F32 R17, -RZ, R18.reuse.H0_H0 ;  /* 0x20000012ff117230 */ /* 0x100fe40000004100 */
[----:B------:R-:W-:Y:S02]  /*4e90*/  HADD2.F32 R27, -RZ, R18.H1_H1 ;  /* 0x30000012ff1b7230 */ /* 0x000fe40000004100 */
[----:B------:R-:W-:-:S02]  /*4ea0*/  HADD2.F32 R21, -RZ, R22.H0_H0 ;  /* 0x20000016ff157230 */ /* 0x000fc40000004100 */
[----:B------:R-:W-:Y:S01]  /*4eb0*/  HADD2.F32 R33, -RZ, R22.H1_H1 ;  /* 0x30000016ff217230 */ /* 0x000fe20000004100 */
[----:B------:R-:W-:Y:S01]  /*4ec0*/  FADD.FTZ R38, R38, R153 ;  /* 0x0000009926267221 */ /* 0x000fe20000010000 */
[----:B------:R-:W-:Y:S01]  /*4ed0*/  HADD2.F32 R14, -RZ, R15.H0_H0 ;  /* 0x2000000fff0e7230 */ /* 0x000fe20000004100 */
[----:B------:R-:W-:Y:S01]  /*4ee0*/  FADD.FTZ R36, R39, R36 ;  /* 0x0000002427247221 */ /* 0x000fe20000010000 */
[----:B------:R-:W-:Y:S02]  /*4ef0*/  HADD2.F32 R18, -RZ, R19.H0_H0 ;  /* 0x20000013ff127230 */ /* 0x000fe40000004100 */
[----:B------:R-:W-:Y:S02]  /*4f00*/  HADD2.F32 R22, -RZ, R23.H0_H0 ;  /* 0x20000017ff167230 */ /* 0x000fe40000004100 */
[----:B------:R-:W-:Y:S02]  /*4f10*/  HADD2.F32 R15, -RZ, R15.H1_H1 ;  /* 0x3000000fff0f7230 */ /* 0x000fe40000004100 */
[----:B------:R-:W-:-:S02]  /*4f20*/  HADD2.F32 R19, -RZ, R19.H1_H1 ;  /* 0x30000013ff137230 */ /* 0x000fc40000004100 */
[----:B------:R-:W-:Y:S01]  /*4f30*/  HADD2.F32 R23, -RZ, R23.H1_H1 ;  /* 0x30000017ff177230 */ /* 0x000fe20000004100 */
[----:B------:R-:W-:Y:S05]  /*4f40*/  @!P2 BRA `(.L_x_478) ;  /* 0x000001000000a947 */ /* 0x000fea0003800000 */
[----:B-1----:R-:W-:Y:S01]  /*4f50*/  ISETP.NE.AND P0, PT, R87, RZ, PT ;  /* 0x000000ff5700720c */ /* 0x002fe20003f05270 */
[C---:B------:R-:W-:Y:S02]  /*4f60*/  FMUL.FTZ R37, R146.reuse, R35 ;  /* 0x0000002392257220 */ /* 0x040fe40000410000 */
[C---:B------:R-:W-:Y:S02]  /*4f70*/  FMUL.FTZ R150, R146.reuse, R34 ;  /* 0x0000002292967220 */ /* 0x040fe40000410000 */
[C---:B------:R-:W-:Y:S02]  /*4f80*/  FMUL.FTZ R36, R146.reuse, R5 ;  /* 0x0000000592247220 */ /* 0x040fe40000410000 */
[----:B------:R-:W-:Y:S02]  /*4f90*/  FMUL.FTZ R38, R146, R4 ;  /* 0x0000000492267220 */ /* 0x000fe40000410000 */
[----:B------:R-:W-:-:S02]  /*4fa0*/  FFMA.FTZ R37, R143, R34, -R37 ;  /* 0x000000228f257223 */ /* 0x000fc40000010825 */
[C---:B------:R-:W-:Y:S02]  /*4fb0*/  FFMA.FTZ R39, R143.reuse, R35, R150 ;  /* 0x000000238f277223 */ /* 0x040fe40000010096 */
[C---:B------:R-:W-:Y:S02]  /*4fc0*/  @P0 FFMA.FTZ R4, R143.reuse, R4, -R36 ;  /* 0x000000048f040223 */ /* 0x040fe40000010824 */
[----:B------:R-:W-:Y:S02]  /*4fd0*/  @P0 FFMA.FTZ R5, R143, R5, R38 ;  /* 0x000000058f050223 */ /* 0x000fe40000010026 */
[----:B------:R-:W-:Y:S01]  /*4fe0*/  @P0 FADD.FTZ R34, R138, R37 ;  /* 0x000000258a220221 */ /* 0x000fe20000010000 */
[----:B------:R-:W-:Y:S01]  /*4ff0*/  MOV R143, R4 ;  /* 0x00000004008f7202 */ /* 0x000fe20000000f00 */
[----:B------:R-:W-:Y:S01]  /*5000*/  @P0 FADD.FTZ R35, R140, R39 ;  /* 0x000000278c230221 */ /* 0x000fe20000010000 */
[----:B------:R-:W-:Y:S02]  /*5010*/  MOV R146, R5 ;  /* 0x0000000500927202 */ /* 0x000fe40000000f00 */
[----:B------:R-:W-:-:S02]  /*5020*/  MOV R138, R34 ;  /* 0x00000022008a7202 */ /* 0x000fc40000000f00 */
[----:B------:R-:W-:Y:S01]  /*5030*/  MOV R140, R35 ;  /* 0x00000023008c7202 */ /* 0x000fe20000000f00 */
[----:B------:R-:W-:Y:S05]  /*5040*/  BRA `(.L_x_479) ;  /* 0x0000010000007947 */ /* 0x000fea0003800000 */
.L_x_478:
[----:B-1----:R-:W-:Y:S01]  /*5050*/  ISETP.NE.AND P0, PT, R87, RZ, PT ;  /* 0x000000ff5700720c */ /* 0x002fe20003f05270 */
[C---:B------:R-:W-:Y:S02]  /*5060*/  FMUL.FTZ R5, R150.reuse, R11 ;  /* 0x0000000b96057220 */ /* 0x040fe40000410000 */
[CC--:B------:R-:W-:Y:S02]  /*5070*/  FMUL.FTZ R34, R150.reuse, R10.reuse ;  /* 0x0000000a96227220 */ /* 0x0c0fe40000410000 */
[C---:B------:R-:W-:Y:S02]  /*5080*/  FMUL.FTZ R4, R150.reuse, R9 ;  /* 0x0000000996047220 */ /* 0x040fe40000410000 */
[----:B------:R-:W-:Y:S02]  /*5090*/  FFMA.FTZ R5, R151, R10, -R5 ;  /* 0x0000000a97057223 */ /* 0x000fe40000010805 */
[----:B------:R-:W-:-:S02]  /*50a0*/  FMUL.FTZ R150, R150, R8 ;  /* 0x0000000896967220 */ /* 0x000fc40000410000 */
[C---:B------:R-:W-:Y:S02]  /*50b0*/  FFMA.FTZ R35, R151.reuse, R11, R34 ;  /* 0x0000000b97237223 */ /* 0x040fe40000010022 */
[----:B------:R0:W-:Y:S01]  /*50c0*/  @!P0 STS.128 [0x2150], R8 ;  /* 0x00215008ff008388 */ /* 0x0001e20000000c00 */
[----:B------:R-:W-:Y:S02]  /*50d0*/  @!P0 MOV R138, R10 ;  /* 0x0000000a008a8202 */ /* 0x000fe40000000f00 */
[-C--:B------:R-:W-:Y:S02]  /*50e0*/  @!P0 MOV R143, R8.reuse ;  /* 0x00000008008f8202 */ /* 0x080fe40000000f00 */
[----:B------:R-:W-:Y:S02]  /*50f0*/  @!P0 MOV R146, R9 ;  /* 0x0000000900928202 */ /* 0x000fe40000000f00 */
[----:B------:R-:W-:Y:S01]  /*5100*/  @!P0 MOV R140, R11 ;  /* 0x0000000b008c8202 */ /* 0x000fe20000000f00 */
[----:B0-----:R-:W-:-:S02]  /*5110*/  FFMA.FTZ R8, R151, R8, -R4 ;  /* 0x0000000897087223 */ /* 0x001fc40000010804 */
[----:B------:R-:W-:Y:S02]  /*5120*/  FFMA.FTZ R9, R151, R9, R150 ;  /* 0x0000000997097223 */ /* 0x000fe40000010096 */
[----:B------:R-:W-:Y:S02]  /*5130*/  FADD.FTZ R10, R38, R5 ;  /* 0x00000005260a7221 */ /* 0x000fe40000010000 */
[----:B------:R-:W-:Y:S02]  /*5140*/  FADD.FTZ R11, R36, R35 ;  /* 0x00000023240b7221 */ /* 0x000fe40000010000 */
.L_x_479:
[----:B------:R-:W-:Y:S05]  /*5150*/  BSYNC B0 ;  /* 0x0000000000007941 */ /* 0x000fea0003800000 */
.L_x_477:
        /* <DEDUP_REMOVED lines=122> */
.L_x_481:
[----:B------:R-:W-:Y:S05]  /*5900*/  BSYNC B0 ;  /* 0x0000000000007941 */ /* 0x000fea0003800000 */
.L_x_480:
[CC--:B-1---5:R-:W-:Y:S01]  /*5910*/  FMUL.FTZ R5, R145.reuse, R3.reuse ;  /* 0x0000000391057220 */ /* 0x0e2fe20000410000 */
[----:B------:R-:W-:Y:S01]  /*5920*/  IADD3 R0, R0, 0x1, RZ ;  /* 0x0000000100007810 */ /* 0x000fe20007ffe0ff */
[-C--:B------:R-:W-:Y:S02]  /*5930*/  FMUL.FTZ R10, R145, R2.reuse ;  /* 0x00000002910a7220 */ /* 0x080fe40000410000 */
[CC--:B------:R-:W-:Y:S01]  /*5940*/  FFMA.FTZ R5, R141.reuse, R2.reuse, -R5 ;  /* 0x000000028d057223 */ /* 0x0c0fe20000010805 */
[----:B------:R-:W-:Y:S01]  /*5950*/  ISETP.GE.AND P0, PT, R0, c[0x0][0x16c], PT ;  /* 0x00005b0000007a0c */ /* 0x000fe20003f06270 */
[-C--:B------:R-:W-:Y:S02]  /*5960*/  FFMA.FTZ R141, R141, R3.reuse, R10 ;  /* 0x000000038d8d7223 */ /* 0x080fe4000001000a */
[C---:B------:R-:W-:Y:S02]  /*5970*/  FMUL.FTZ R10, R6.reuse, R3 ;  /* 0x00000003060a7220 */ /* 0x040fe40000410000 */
[----:B------:R-:W-:-:S02]  /*5980*/  FMUL.FTZ R130, R6, R2 ;  /* 0x0000000206827220 */ /* 0x000fc40000410000 */
[-C--:B------:R-:W-:Y:S02]  /*5990*/  FFMA.FTZ R6, R147, R2.reuse, -R10 ;  /* 0x0000000293067223 */ /* 0x080fe4000001080a */
[CC--:B------:R-:W-:Y:S02]  /*59a0*/  FMUL.FTZ R10, R28.reuse, R3.reuse ;  /* 0x000000031c0a7220 */ /* 0x0c0fe40000410000 */
[-C--:B------:R-:W-:Y:S02]  /*59b0*/  FMUL.FTZ R28, R28, R2.reuse ;  /* 0x000000021c1c7220 */ /* 0x080fe40000410000 */
[C---:B------:R-:W-:Y:S02]  /*59c0*/  FMUL.FTZ R11, R29.reuse, R3 ;  /* 0x000000031d0b7220 */ /* 0x040fe40000410000 */
[-C--:B------:R-:W-:Y:S02]  /*59d0*/  FMUL.FTZ R129, R29, R2.reuse ;  /* 0x000000021d817220 */ /* 0x080fe40000410000 */
[----:B------:R-:W-:-:S02]  /*59e0*/  FFMA.FTZ R10, R7, R2, -R10 ;  /* 0x00000002070a7223 */ /* 0x000fc4000001080a */
[-C--:B------:R-:W-:Y:S02]  /*59f0*/  FFMA.FTZ R29, R7, R3.reuse, R28 ;  /* 0x00000003071d7223 */ /* 0x080fe4000001001c */
[CC--:B------:R-:W-:Y:S02]  /*5a00*/  FFMA.FTZ R7, R12.reuse, R2.reuse, -R11 ;  /* 0x000000020c077223 */ /* 0x0c0fe4000001080b */
[-C--:B------:R-:W-:Y:S02]  /*5a10*/  FFMA.FTZ R129, R12, R3.reuse, R129 ;  /* 0x000000030c817223 */ /* 0x080fe40000010081 */
[CC--:B------:R-:W-:Y:S02]  /*5a20*/  FMUL.FTZ R11, R149.reuse, R3.reuse ;  /* 0x00000003950b7220 */ /* 0x0c0fe40000410000 */
[----:B------:R-:W-:Y:S02]  /*5a30*/  FMUL.FTZ R12, R149, R2 ;  /* 0x00000002950c7220 */ /* 0x000fe40000410000 */
[----:B------:R-:W-:-:S02]  /*5a40*/  FMUL.FTZ R131, R15, R3 ;  /* 0x000000030f837220 */ /* 0x000fc40000410000 */
[-C--:B------:R-:W-:Y:S02]  /*5a50*/  FMUL.FTZ R28, R15, R2.reuse ;  /* 0x000000020f1c7220 */ /* 0x080fe40000410000 */
[CC--:B------:R-:W-:Y:S02]  /*5a60*/  FFMA.FTZ R11, R13.reuse, R2.reuse, -R11 ;  /* 0x000000020d0b7223 */ /* 0x0c0fe4000001080b */
[-C--:B------:R-:W-:Y:S02]  /*5a70*/  FFMA.FTZ R15, R13, R3.reuse, R12 ;  /* 0x000000030d0f7223 */ /* 0x080fe4000001000c */
[C---:B------:R-:W-:Y:S02]  /*5a80*/  FFMA.FTZ R13, R14.reuse, R2, -R131 ;  /* 0x000000020e0d7223 */ /* 0x040fe40000010883 */
[-C--:B------:R-:W-:Y:S02]  /*5a90*/  FFMA.FTZ R131, R14, R3.reuse, R28 ;  /* 0x000000030e837223 */ /* 0x080fe4000001001c */
[----:B------:R-:W-:-:S02]  /*5aa0*/  FMUL.FTZ R133, R25, R3 ;  /* 0x0000000319857220 */ /* 0x000fc40000410000 */
[-C--:B------:R-:W-:Y:S02]  /*5ab0*/  FMUL.FTZ R28, R25, R2.reuse ;  /* 0x00000002191c7220 */ /* 0x080fe40000410000 */
[-C--:B------:R-:W-:Y:S02]  /*5ac0*/  FFMA.FTZ R147, R147, R3.reuse, R130 ;  /* 0x0000000393937223 */ /* 0x080fe40000010082 */
[C---:B------:R-:W-:Y:S02]  /*5ad0*/  FMUL.FTZ R25, R26.reuse, R3 ;  /* 0x000000031a197220 */ /* 0x040fe40000410000 */
[-C--:B------:R-:W-:Y:S02]  /*5ae0*/  FMUL.FTZ R130, R26, R2.reuse ;  /* 0x000000021a827220 */ /* 0x080fe40000410000 */
[-C--:B------:R-:W-:Y:S02]  /*5af0*/  FFMA.FTZ R14, R16, R2.reuse, -R25 ;  /* 0x00000002100e7223 */ /* 0x080fe40000010819 */
[----:B------:R-:W-:-:S02]  /*5b00*/  FFMA.FTZ R12, R24, R2, -R133 ;  /* 0x00000002180c7223 */ /* 0x000fc40000010885 */
[-C--:B------:R-:W-:Y:S02]  /*5b10*/  FFMA.FTZ R28, R24, R3.reuse, R28 ;  /* 0x00000003181c7223 */ /* 0x080fe4000001001c */
[-C--:B------:R-:W-:Y:S02]  /*5b20*/  FFMA.FTZ R130, R16, R3.reuse, R130 ;  /* 0x0000000310827223 */ /* 0x080fe40000010082 */
[-C--:B------:R-:W-:Y:S02]  /*5b30*/  FMUL.FTZ R25, R19, R3.reuse ;  /* 0x0000000313197220 */ /* 0x080fe40000410000 */
[C---:B------:R-:W-:Y:S02]  /*5b40*/  FMUL.FTZ R16, R27.reuse, R3 ;  /* 0x000000031b107220 */ /* 0x040fe40000410000 */
[-C--:B------:R-:W-:Y:S02]  /*5b50*/  FMUL.FTZ R24, R27, R2.reuse ;  /* 0x000000021b187220 */ /* 0x080fe40000410000 */
[----:B------:R-:W-:-:S02]  /*5b60*/  FMUL.FTZ R19, R19, R2 ;  /* 0x0000000213137220 */ /* 0x000fc40000410000 */
[CC--:B------:R-:W-:Y:S02]  /*5b70*/  FFMA.FTZ R16, R17.reuse, R2.reuse, -R16 ;  /* 0x0000000211107223 */ /* 0x0c0fe40000010810 */
[-C--:B------:R-:W-:Y:S02]  /*5b80*/  FFMA.FTZ R132, R17, R3.reuse, R24 ;  /* 0x0000000311847223 */ /* 0x080fe40000010018 */
[-C--:B------:R-:W-:Y:S02]  /*5b90*/  FFMA.FTZ R134, R18, R3.reuse, R19 ;  /* 0x0000000312867223 */ /* 0x080fe40000010013 */
[-C--:B------:R-:W-:Y:S02]  /*5ba0*/  FMUL.FTZ R17, R31, R3.reuse ;  /* 0x000000031f117220 */ /* 0x080fe40000410000 */
[C---:B------:R-:W-:Y:S02]  /*5bb0*/  FMUL.FTZ R19, R32.reuse, R3 ;  /* 0x0000000320137220 */ /* 0x040fe40000410000 */
[----:B------:R-:W-:-:S02]  /*5bc0*/  FMUL.FTZ R32, R32, R2 ;  /* 0x0000000220207220 */ /* 0x000fc40000410000 */
[-C--:B------:R-:W-:Y:S02]  /*5bd0*/  FFMA.FTZ R24, R18, R2.reuse, -R25 ;  /* 0x0000000212187223 */ /* 0x080fe40000010819 */
[-C--:B------:R-:W-:Y:S02]  /*5be0*/  FFMA.FTZ R18, R30, R2.reuse, -R17 ;  /* 0x000000021e127223 */ /* 0x080fe40000010811 */
[C---:B------:R-:W-:Y:S02]  /*5bf0*/  FFMA.FTZ R26, R20.reuse, R2, -R19 ;  /* 0x00000002141a7223 */ /* 0x040fe40000010813 */
[-C--:B------:R-:W-:Y:S02]  /*5c00*/  FFMA.FTZ R17, R20, R3.reuse, R32 ;  /* 0x0000000314117223 */ /* 0x080fe40000010020 */
[-C--:B------:R-:W-:Y:S02]  /*5c10*/  FMUL.FTZ R9, R148, R3.reuse ;  /* 0x0000000394097220 */ /* 0x080fe40000410000 */
[----:B------:R-:W-:-:S02]  /*5c20*/  FMUL.FTZ R20, R33, R3 ;  /* 0x0000000321147220 */ /* 0x000fc40000410000 */
[----:B------:R-:W-:Y:S02]  /*5c30*/  FMUL.FTZ R19, R23, R3 ;  /* 0x0000000317137220 */ /* 0x000fe40000410000 */
[-C--:B------:R-:W-:Y:S02]  /*5c40*/  FMUL.FTZ R8, R142, R2.reuse ;  /* 0x000000028e087220 */ /* 0x080fe40000410000 */
[-C--:B------:R-:W-:Y:S02]  /*5c50*/  FMUL.FTZ R148, R148, R2.reuse ;  /* 0x0000000294947220 */ /* 0x080fe40000410000 */
[-C--:B------:R-:W-:Y:S02]  /*5c60*/  FMUL.FTZ R31, R31, R2.reuse ;  /* 0x000000021f1f7220 */ /* 0x080fe40000410000 */
[-C--:B------:R-:W-:Y:S02]  /*5c70*/  FMUL.FTZ R32, R33, R2.reuse ;  /* 0x0000000221207220 */ /* 0x080fe40000410000 */
[----:B------:R-:W-:-:S02]  /*5c80*/  FMUL.FTZ R23, R23, R2 ;  /* 0x0000000217177220 */ /* 0x000fc40000410000 */
[-C--:B------:R-:W-:Y:S02]  /*5c90*/  FMUL.FTZ R4, R142, R3.reuse ;  /* 0x000000038e047220 */ /* 0x080fe40000410000 */
[CC--:B------:R-:W-:Y:S02]  /*5ca0*/  FFMA.FTZ R9, R144.reuse, R2.reuse, -R9 ;  /* 0x0000000290097223 */ /* 0x0c0fe40000010809 */
[----:B------:R-:W-:Y:S02]  /*5cb0*/  FFMA.FTZ R20, R21, R2, -R20 ;  /* 0x0000000215147223 */ /* 0x000fe40000010814 */
[-C--:B------:R-:W-:Y:S02]  /*5cc0*/  FFMA.FTZ R8, R139, R3.reuse, R8 ;  /* 0x000000038b087223 */ /* 0x080fe40000010008 */
[-C--:B------:R-:W-:Y:S02]  /*5cd0*/  FFMA.FTZ R144, R144, R3.reuse, R148 ;  /* 0x0000000390907223 */ /* 0x080fe40000010094 */
[----:B------:R-:W-:-:S02]  /*5ce0*/  FFMA.FTZ R30, R30, R3, R31 ;  /* 0x000000031e1e7223 */ /* 0x000fc4000001001f */
[-C--:B------:R-:W-:Y:S02]  /*5cf0*/  FFMA.FTZ R21, R21, R3.reuse, R32 ;  /* 0x0000000315157223 */ /* 0x080fe40000010020 */
[C---:B------:R-:W-:Y:S02]  /*5d00*/  FFMA.FTZ R23, R22.reuse, R3, R23 ;  /* 0x0000000316177223 */ /* 0x040fe40000010017 */
[----:B------:R-:W-:Y:S02]  /*5d10*/  FADD.FTZ R124, RZ, R124 ;  /* 0x0000007cff7c7221 */ /* 0x000fe40000010000 */
        /* <DEDUP_REMOVED lines=52> */
.L_x_476:
[----:B------:R-:W-:Y:S01]  /*6060*/  BAR.SYNC.DEFER_BLOCKING 0x0 ;  /* 0x0000000000007b1d */ /* 0x000fe20000010000 */
[----:B------:R-:W-:Y:S01]  /*6070*/  F2FP.PACK_AB R7, R65, R66 ;  /* 0x000000424107723e */ /* 0x000fe200000000ff */
[----:B------:R-:W-:Y:S01]  /*6080*/  IMAD R20, R135, c[0x0][0x200], RZ ;  /* 0x0000800087147a24 */ /* 0x000fe200078e02ff */
[----:B------:R-:W-:-:S02]  /*6090*/  F2FP.PACK_AB R6, R67, R68 ;  /* 0x000000444306723e */ /* 0x000fc400000000ff */
[----:B------:R-:W-:Y:S01]  /*60a0*/  F2FP.PACK_AB R5, R69, R72 ;  /* 0x000000484505723e */ /* 0x000fe200000000ff */
[----:B------:R-:W-:Y:S01]  /*60b0*/  IMAD R21, R91, c[0x0][0x204], R20 ;  /* 0x000081005b157a24 */ /* 0x000fe200078e0214 */
[----:B------:R-:W-:Y:S02]  /*60c0*/  F2FP.PACK_AB R4, R71, R74 ;  /* 0x0000004a4704723e */ /* 0x000fe400000000ff */
[----:B------:R-:W-:Y:S02]  /*60d0*/  F2FP.PACK_AB R11, R56, R57 ;  /* 0x00000039380b723e */ /* 0x000fe400000000ff */
[----:B------:R-:W-:Y:S02]  /*60e0*/  F2FP.PACK_AB R10, R58, R59 ;  /* 0x0000003b3a0a723e */ /* 0x000fe400000000ff */
[----:B------:R-:W-:Y:S02]  /*60f0*/  F2FP.PACK_AB R9, R60, R61 ;  /* 0x0000003d3c09723e */ /* 0x000fe400000000ff */
[----:B------:R-:W-:-:S02]  /*6100*/  LEA R0, R87, R108, 0x1 ;  /* 0x0000006c57007211 */ /* 0x000fc400078e08ff */
[----:B------:R-:W-:Y:S02]  /*6110*/  F2FP.PACK_AB R8, R62, R63 ;  /* 0x0000003f3e08723e */ /* 0x000fe400000000ff */
[C---:B------:R-:W-:Y:S02]  /*6120*/  SHF.L.U32 R2, R85.reuse, 0xb, RZ ;  /* 0x0000000b55027819 */ /* 0x040fe400000006ff */
[----:B------:R-:W-:Y:S02]  /*6130*/  IADD3 R85, R85, 0x1, RZ ;  /* 0x0000000155557810 */ /* 0x000fe40007ffe0ff */
[----:B------:R-:W-:Y:S01]  /*6140*/  SHF.R.S32.HI R3, RZ, 0x1f, R2 ;  /* 0x0000001fff037819 */ /* 0x000fe20000011402 */
[----:B------:R0:W-:Y:S01]  /*6150*/  STS.128 [R0.X16], R4 ;  /* 0x0000000400007388 */ /* 0x0001e2000000cc00 */
[----:B------:R-:W-:Y:S02]  /*6160*/  IADD3 R77, P1, R77, 0x2000, RZ ;  /* 0x000020004d4d7810 */ /* 0x000fe40007f3e0ff */
[----:B------:R-:W-:Y:S01]  /*6170*/  IADD3 R106, P2, R106, 0x1000, RZ ;  /* 0x000010006a6a7810 */ /* 0x000fe20007f5e0ff */
[----:B------:R-:W-:Y:S01]  /*6180*/  STS.128 [R0.X16+0x10], R8 ;  /* 0x0000100800007388 */ /* 0x000fe2000000cc00 */
[----:B------:R-:W-:-:S06]  /*6190*/  NOP ;  /* 0x0000000000007918 */ /* 0x000fcc0000000000 */
[----:B------:R-:W1:Y:S01]  /*61a0*/  LDS.128 R12, [R73.X16] ;  /* 0x00000000490c7984 */ /* 0x000e62000000cc00 */
[----:B------:R-:W-:Y:S01]  /*61b0*/  IMAD.WIDE.U32 R2, R91, c[0x0][0x200], R2 ;  /* 0x000080005b027a25 */ /* 0x000fe200078e0002 */
[----:B------:R-:W-:Y:S02]  /*61c0*/  IADD3 R104, P3, R104, 0x1000, RZ ;  /* 0x0000100068687810 */ /* 0x000fe40007f7e0ff */
[----:B------:R-:W2:Y:S01]  /*61d0*/  LDS.128 R16, [R73.X16+0x200] ;  /* 0x0002000049107984 */ /* 0x000ea2000000cc00 */
[----:B------:R-:W-:Y:S02]  /*61e0*/  IADD3.X R75, RZ, R75, RZ, P1, !PT ;  /* 0x0000004bff4b7210 */ /* 0x000fe40000ffe4ff */
[----:B------:R-:W-:Y:S01]  /*61f0*/  IADD3 R3, R3, R21, RZ ;  /* 0x0000001503037210 */ /* 0x000fe20007ffe0ff */
[----:B------:R-:W-:Y:S01]  /*6200*/  IMAD R21, R97, c[0x0][0x208], RZ ;  /* 0x0000820061157a24 */ /* 0x000fe200078e02ff */
[----:B------:R-:W-:Y:S02]  /*6210*/  IADD3.X R81, RZ, R81, RZ, P2, !PT ;  /* 0x00000051ff517210 */ /* 0x000fe400017fe4ff */
[----:B------:R-:W-:Y:S01]  /*6220*/  IADD3.X R79, RZ, R79, RZ, P3, !PT ;  /* 0x0000004fff4f7210 */ /* 0x000fe20001ffe4ff */
[----:B------:R-:W-:-:S02]  /*6230*/  IMAD R21, R110, c[0x0][0x20c], R21 ;  /* 0x000083006e157a24 */ /* 0x000fc400078e0215 */
        /* <DEDUP_REMOVED lines=10> */
.L_x_483:
[----:B------:R-:W-:Y:S05]  /*62e0*/  EXIT ;  /* 0x000000000000794d */ /* 0x000fea0003800000 */
.L_x_485:
        /* <DEDUP_REMOVED lines=9> */
.L_x_5330:


//--------------------- .text._Z25selective_scan_fwd_kernelI32Selective_Scan_fwd_kernel_traitsILi128ELi16ELi1ELb1ELb0ELb1ELb1EN3c104HalfENS1_7complexIfEEEEv13SSMParamsBase --------------------------
	.section	.text._Z25selective_scan_fwd_kernelI32Selective_Scan_fwd_kernel_traitsILi128ELi16ELi1ELb1ELb0ELb1ELb1EN3c104HalfENS1_7complexIfEEEEv13SSMParamsBase,"ax",@progbits
	.sectioninfo	@"SHI_REGISTERS=157"
	.align	128
        .global         _Z25selective_scan_fwd_kernelI32Selective_Scan_fwd_kernel_traitsILi128ELi16ELi1ELb1ELb0ELb1ELb1EN3c104HalfENS1_7complexIfEEEEv13SSMParamsBase
        .type           _Z25selective_scan_fwd_kernelI32Selective_Scan_fwd_kernel_traitsILi128ELi16ELi1ELb1ELb0ELb1ELb1EN3c104HalfENS1_7complexIfEEEEv13SSMParamsBase,@function
        .size           _Z25selective_scan_fwd_kernelI32Selective_Scan_fwd_kernel_traitsILi128ELi16ELi1ELb1ELb0ELb1ELb1EN3c104HalfENS1_7complexIfEEEEv13SSMParamsBase,(.L_x_5331 - _Z25selective_scan_fwd_kernelI32Selective_Scan_fwd_kernel_traitsILi128ELi16ELi1ELb1ELb0ELb1ELb1EN3c104HalfENS1_7complexIfEEEEv13SSMParamsBase)
        .other          _Z25selective_scan_fwd_kernelI32Selective_Scan_fwd_kernel_traitsILi128ELi16ELi1ELb1ELb0ELb1ELb1EN3c104HalfENS1_7complexIfEEEEv13SSMParamsBase,@"STO_CUDA_ENTRY STV_DEFAULT"
_Z25selective_scan_fwd_kernelI32Selective_Scan_fwd_kernel_traitsILi128ELi16ELi1ELb1ELb0ELb1ELb1EN3c104HalfENS1_7complexIfEEEEv13SSMParamsBase:
.text._Z25selective_scan_fwd_kernelI32Selective_Scan_fwd_kernel_traitsILi128ELi16ELi1ELb1ELb0ELb1ELb1EN3c104HalfENS1_7complexIfEEEEv13SSMParamsBase:
        /* <DEDUP_REMOVED lines=83> */
.L_x_526:
        /* <DEDUP_REMOVED lines=80> */
.L_x_487:
[----:B-12---:R-:W-:Y:S05]  /*0a30*/  BSYNC B0 ;  /* 0x0000000000007941 */ /* 0x006fea0003800000 */
.L_x_486:
        /* <DEDUP_REMOVED lines=36> */
.L_x_489:
[----:B------:R-:W-:Y:S05]  /*0c80*/  BSYNC B0 ;  /* 0x0000000000007941 */ /* 0x000fea0003800000 */
.L_x_488:
        /* <DEDUP_REMOVED lines=38> */
.L_x_491:
[----:B------:R-:W-:Y:S05]  /*0ef0*/  BSYNC B0 ;  /* 0x0000000000007941 */ /* 0x000fea0003800000 */
.L_x_490:
        /* <DEDUP_REMOVED lines=36> */
.L_x_493:
[----:B------:R-:W-:Y:S05]  /*1140*/  BSYNC B0 ;  /* 0x0000000000007941 */ /* 0x000fea0003800000 */
.L_x_492:
        /* <DEDUP_REMOVED lines=42> */
.L_x_495:
[----:B------:R-:W-:Y:S05]  /*13f0*/  BSYNC B0 ;  /* 0x0000000000007941 */ /* 0x000fea0003800000 */
.L_x_494:
        /* <DEDUP_REMOVED lines=40> */
.L_x_497:
[----:B------:R-:W-:Y:S05]  /*1680*/  BSYNC B0 ;  /* 0x0000000000007941 */ /* 0x000fea0003800000 */
.L_x_496:
        /* <DEDUP_REMOVED lines=42> */
.L_x_499:
[----:B------:R-:W-:Y:S05]  /*1930*/  BSYNC B0 ;  /* 0x0000000000007941 */ /* 0x000fea0003800000 */
.L_x_498:
        /* <DEDUP_REMOVED lines=40> */
.L_x_501:
[----:B------:R-:W-:Y:S05]  /*1bc0*/  BSYNC B0 ;  /* 0x0000000000007941 */ /* 0x000fea0003800000 */
.L_x_500:
        /* <DEDUP_REMOVED lines=42> */
.L_x_503:
[----:B------:R-:W-:Y:S05]  /*1e70*/  BSYNC B0 ;  /* 0x0000000000007941 */ /* 0x000fea0003800000 */
.L_x_502:
        /* <DEDUP_REMOVED lines=40> */
.L_x_505:
[----:B------:R-:W-:Y:S05]  /*2100*/  BSYNC B0 ;  /* 0x0000000000007941 */ /* 0x000fea0003800000 */
.L_x_504:
        /* <DEDUP_REMOVED lines=46> */
.L_x_507:
[----:B------:R-:W-:Y:S05]  /*23f0*/  BSYNC B0 ;  /* 0x0000000000007941 */ /* 0x000fea0003800000 */
.L_x_506:
        /* <DEDUP_REMOVED lines=33> */
.L_x_509:
[----:B------:R-:W-:Y:S05]  /*2610*/  BSYNC B0 ;  /* 0x0000000000007941 */ /* 0x000fea0003800000 */
.L_x_508:
        /* <DEDUP_REMOVED lines=33> */
.L_x_511:
[----:B------:R-:W-:Y:S05]  /*2830*/  BSYNC B0 ;  /* 0x0000000000007941 */ /* 0x000fea0003800000 */
.L_x_510:
        /* <DEDUP_REMOVED lines=33> */
.L_x_513:
[----:B------:R-:W-:Y:S05]  /*2a50*/  BSYNC B0 ;  /* 0x0000000000007941 */ /* 0x000fea0003800000 */
.L_x_512:
        /* <DEDUP_REMOVED lines=33> */
.L_x_515:
[----:B------:R-:W-:Y:S05]  /*2c70*/  BSYNC B0 ;  /* 0x0000000000007941 */ /* 0x000fea0003800000 */
.L_x_514:
        /* <DEDUP_REMOVED lines=33> */
.L_x_517:
[----:B------:R-:W-:Y:S05]  /*2e90*/  BSYNC B0 ;  /* 0x0000000000007941 */ /* 0x000fea0003800000 */
.L_x_516:
        /* <DEDUP_REMOVED lines=21> */
.L_x_524:
        /* <DEDUP_REMOVED lines=40> */
[C---:B------:R-:W-:Y:S02]  /*3270*/  FMUL.FTZ R36, R25.reuse, R96 ;  /* 0x0000006019247220 */ /* 0x040fe40000410000 */
[C---:B------:R-:W-:Y:S02]  /*3280*/  FMUL.FTZ R32, R25.reuse, R94 ;  /* 0x0000005e19207220 */ /* 0x040fe40000410000 */
[----:B------:R-:W-:-:S03]  /*3290*/  FMUL.FTZ R38, R25, R106 ;  /* 0x0000006a19267220 */ /* 0x000fc60000410000 */
        /* <DEDUP_REMOVED lines=28> */
[----:B------:R-:W-:-:S04]  /*3460*/  LOP3.LUT R20, R20, 0xffffff80, RZ, 0xc0, !PT ;  /* 0xffffff8014147812 */ /* 0x000fc800078ec0ff */
[----:B------:R-:W-:Y:S01]  /*3470*/  IADD3 R20, R20, R93, RZ ;  /* 0x0000005d14147210 */ /* 0x000fe20007ffe0ff */
[----:B------:R-:W-:Y:S01]  /*3480*/  FMUL.FTZ R2, R21, R90 ;  /* 0x0000005a15027220 */ /* 0x000fe20000410000 */
[----:B------:R-:W1:Y:S03]  /*3490*/  MUFU.EX2 R27, R27 ;  /* 0x0000001b001b7308 */ /* 0x000e660000000800 */
[----:B---3--:R3:W-:Y:S05]  /*34a0*/  STS.128 [R20.X16], R4 ;  /* 0x0000000414007388 */ /* 0x0087ea000000cc00 */
[----:B------:R1:W-:Y:S01]  /*34b0*/  MUFU.COS R117, R23 ;  /* 0x0000001700757308 */ /* 0x0003e20000000000 */
[----:B0-----:R-:W-:-:S07]  /*34c0*/  FMUL.FTZ R122, R34, R122 ;  /* 0x0000007a227a7220 */ /* 0x001fce0000410000 */
[----:B------:R-:W0:Y:S01]  /*34d0*/  MUFU.EX2 R36, R36 ;  /* 0x0000002400247308 */ /* 0x000e220000000800 */
[-C--:B---3--:R-:W-:Y:S02]  /*34e0*/  FMUL.FTZ R7, R59, R124.reuse ;  /* 0x0000007c3b077220 */ /* 0x088fe40000410000 */
[----:B------:R-:W-:Y:S02]  /*34f0*/  FMUL.FTZ R5, RZ, R124 ;  /* 0x0000007cff057220 */ /* 0x000fe40000410000 */
[----:B-1----:R-:W-:Y:S02]  /*3500*/  FMUL.RZ R23, R2, 0.15915493667125701904 ;  /* 0x3e22f98302177820 */ /* 0x002fe4000040c000 */
[C---:B------:R-:W-:Y:S02]  /*3510*/  FMUL.FTZ R30, R25.reuse, R92 ;  /* 0x0000005c191e7220 */ /* 0x040fe40000410000 */
[C---:B------:R-:W-:Y:S02]  /*3520*/  FMUL.FTZ R26, R25.reuse, R90 ;  /* 0x0000005a191a7220 */ /* 0x040fe40000410000 */
[----:B------:R-:W-:-:S02]  /*3530*/  FMUL.FTZ R28, R25, R88 ;  /* 0x00000058191c7220 */ /* 0x000fc40000410000 */
[C---:B------:R-:W-:Y:S02]  /*3540*/  FMUL.FTZ R29, R25.reuse, R86 ;  /* 0x00000056191d7220 */ /* 0x040fe40000410000 */
[C---:B------:R-:W-:Y:S02]  /*3550*/  FMUL.FTZ R35, R25.reuse, R84 ;  /* 0x0000005419237220 */ /* 0x040fe40000410000 */
[----:B------:R-:W-:Y:S01]  /*3560*/  FMUL.FTZ R130, R25, R74 ;  /* 0x0000004a19827220 */ /* 0x000fe20000410000 */
[----:B------:R-:W-:Y:S01]  /*3570*/  MUFU.EX2 R32, R32 ;  /* 0x0000002000207308 */ /* 0x000fe20000000800 */
[----:B------:R-:W-:Y:S02]  /*3580*/  FFMA.FTZ R7, RZ, R126, R7 ;  /* 0x0000007eff077223 */ /* 0x000fe40000010007 */
[----:B------:R-:W-:Y:S02]  /*3590*/  FMUL.FTZ R2, R21, R88 ;  /* 0x0000005815027220 */ /* 0x000fe40000410000 */
[----:B------:R-:W-:-:S02]  /*35a0*/  FFMA.FTZ R5, R59, R126, -R5 ;  /* 0x0000007e3b057223 */ /* 0x000fc40000010805 */
[----:B------:R-:W-:Y:S01]  /*35b0*/  FADD.FTZ R7, RZ, R7 ;  /* 0x00000007ff077221 */ /* 0x000fe20000010000 */
[----:B------:R-:W1:Y:S01]  /*35c0*/  MUFU.SIN R113, R3 ;  /* 0x0000000300717308 */ /* 0x000e620000000400 */
[----:B------:R-:W-:Y:S01]  /*35d0*/  FADD.FTZ R5, R58, R5 ;  /* 0x000000053a057221 */ /* 0x000fe20000010000 */
[----:B----4-:R3:W-:Y:S01]  /*35e0*/  STS.128 [R20.X16+0x200], R12 ;  /* 0x0002000c14007388 */ /* 0x0107e2000000cc00 */
[----:B------:R-:W-:-:S05]  /*35f0*/  FMUL.FTZ R123, R34, R123 ;  /* 0x0000007b227b7220 */ /* 0x000fca0000410000 */
[----:B------:R4:W-:Y:S01]  /*3600*/  MUFU.COS R115, R3 ;  /* 0x0000000300737308 */ /* 0x0009e20000000000 */
[----:B------:R-:W-:-:S07]  /*3610*/  FMUL.FTZ R6, R122, R7 ;  /* 0x000000077a067220 */ /* 0x000fce0000410000 */
[----:B------:R-:W-:Y:S01]  /*3620*/  MUFU.EX2 R38, R38 ;  /* 0x0000002600267308 */ /* 0x000fe20000000800 */
[----:B----4-:R-:W-:Y:S02]  /*3630*/  FMUL.RZ R3, R2, 0.15915493667125701904 ;  /* 0x3e22f98302037820 */ /* 0x010fe4000040c000 */
[C---:B------:R-:W-:Y:S02]  /*3640*/  FMUL.FTZ R2, R21.reuse, R86 ;  /* 0x0000005615027220 */ /* 0x040fe40000410000 */
[-C--:B---3--:R-:W-:Y:S02]  /*3650*/  FMUL.FTZ R12, R122, R5.reuse ;  /* 0x000000057a0c7220 */ /* 0x088fe40000410000 */
[----:B------:R-:W-:Y:S02]  /*3660*/  FMUL.RZ R39, R2, 0.15915493667125701904 ;  /* 0x3e22f98302277820 */ /* 0x000fe4000040c000 */
[----:B------:R-:W-:Y:S02]  /*3670*/  FMUL.FTZ R2, R21, R84 ;  /* 0x0000005415027220 */ /* 0x000fe40000410000 */
[C---:B------:R-:W-:Y:S01]  /*3680*/  FFMA.FTZ R6, R123.reuse, R5, -R6 ;  /* 0x000000057b067223 */ /* 0x040fe20000010806 */
[----:B------:R-:W-:Y:S01]  /*3690*/  MUFU.SIN R105, R23 ;  /* 0x0000001700697308 */ /* 0x000fe20000000400 */
[----:B------:R-:W-:-:S02]  /*36a0*/  FFMA.FTZ R12, R123, R7, R12 ;  /* 0x000000077b0c7223 */ /* 0x000fc4000001000c */
[----:B------:R-:W-:Y:S02]  /*36b0*/  FMUL.FTZ R120, R33, R120 ;  /* 0x0000007821787220 */ /* 0x000fe40000410000 */
[----:B------:R-:W-:-:S03]  /*36c0*/  FADD.FTZ R6, R57, R6 ;  /* 0x0000000639067221 */ /* 0x000fc60000010000 */
[----:B------:R3:W-:Y:S01]  /*36d0*/  MUFU.COS R107, R23 ;  /* 0x00000017006b7308 */ /* 0x0007e20000000000 */
[----:B------:R-:W-:Y:S02]  /*36e0*/  FADD.FTZ R12, RZ, R12 ;  /* 0x0000000cff0c7221 */ /* 0x000fe40000010000 */
[----:B------:R-:W-:-:S05]  /*36f0*/  FMUL.FTZ R121, R33, R121 ;  /* 0x0000007921797220 */ /* 0x000fca0000410000 */
[----:B------:R-:W-:Y:S01]  /*3700*/  MUFU.SIN R141, R3 ;  /* 0x00000003008d7308 */ /* 0x000fe20000000400 */
[----:B---3--:R-:W-:Y:S02]  /*3710*/  FMUL.RZ R23, R2, 0.15915493667125701904 ;  /* 0x3e22f98302177820 */ /* 0x008fe4000040c000 */
[----:B------:R-:W-:-:S05]  /*3720*/  FMUL.FTZ R13, R120, R6 ;  /* 0x00000006780d7220 */ /* 0x000fca0000410000 */
[----:B------:R3:W-:Y:S01]  /*3730*/  MUFU.COS R31, R3 ;  /* 0x00000003001f7308 */ /* 0x0007e20000000000 */
[----:B------:R-:W-:Y:S02]  /*3740*/  FMUL.FTZ R7, R120, R12 ;  /* 0x0000000c78077220 */ /* 0x000fe40000410000 */
[----:B---3--:R-:W-:-:S05]  /*3750*/  IMAD.WIDE.U32 R2, R114, c[0x0][0x198], RZ ;  /* 0x0000660072027a25 */ /* 0x008fca00078e00ff */
[----:B------:R-:W-:Y:S01]  /*3760*/  MUFU.SIN R136, R23 ;  /* 0x0000001700887308 */ /* 0x000fe20000000400 */
[----:B------:R-:W-:-:S07]  /*3770*/  IADD3 R3, R3, R41, RZ ;  /* 0x0000002903037210 */ /* 0x000fce0007ffe0ff */
[----:B------:R3:W-:Y:S01]  /*3780*/  MUFU.COS R137, R23 ;  /* 0x0000001700897308 */ /* 0x0007e20000000000 */
[C---:B------:R-:W-:Y:S02]  /*3790*/  FFMA.FTZ R13, R121.reuse, R12, R13 ;  /* 0x0000000c790d7223 */ /* 0x040fe4000001000d */
[----:B------:R-:W-:Y:S02]  /*37a0*/  FFMA.FTZ R7, R121, R6, -R7 ;  /* 0x0000000679077223 */ /* 0x000fe40000010807 */
[----:B---3--:R-:W-:-:S04]  /*37b0*/  IMAD R23, R22, c[0x0][0x1a0], RZ ;  /* 0x0000680016177a24 */ /* 0x008fc800078e02ff */
[C---:B------:R-:W-:Y:S02]  /*37c0*/  IMAD R41, R0.reuse, c[0x0][0x1a4], R23 ;  /* 0x0000690000297a24 */ /* 0x040fe400078e0217 */
[----:B------:R-:W-:Y:S01]  /*37d0*/  IMAD.WIDE.U32 R22, R0, c[0x0][0x1a0], R2 ;  /* 0x0000680000167a25 */ /* 0x000fe200078e0002 */
[----:B------:R-:W-:Y:S03]  /*37e0*/  MUFU.SIN R138, R39 ;  /* 0x00000027008a7308 */ /* 0x000fe60000000400 */
[----:B------:R-:W-:Y:S02]  /*37f0*/  FMUL.FTZ R3, R21, R80 ;  /* 0x0000005015037220 */ /* 0x000fe40000410000 */
[----:B------:R-:W-:Y:S02]  /*3800*/  FMUL.FTZ R118, R27, R118 ;  /* 0x000000761b767220 */ /* 0x000fe40000410000 */
[----:B------:R-:W-:-:S02]  /*3810*/  FADD.FTZ R13, RZ, R13 ;  /* 0x0000000dff0d7221 */ /* 0x000fc40000010000 */
[----:B------:R-:W-:Y:S01]  /*3820*/  FADD.FTZ R7, R56, R7 ;  /* 0x0000000738077221 */ /* 0x000fe20000010000 */
[----:B------:R3:W-:Y:S01]  /*3830*/  MUFU.COS R140, R39 ;  /* 0x00000027008c7308 */ /* 0x0007e20000000000 */
[----:B------:R-:W-:Y:S01]  /*3840*/  FMUL.FTZ R4, R25, R80 ;  /* 0x0000005019047220 */ /* 0x000fe20000410000 */
[----:B------:R-:W-:Y:S01]  /*3850*/  IADD3 R41, R23, R41, RZ ;  /* 0x0000002917297210 */ /* 0x000fe20007ffe0ff */
[C---:B------:R-:W-:Y:S02]  /*3860*/  FMUL.FTZ R5, R21.reuse, R74 ;  /* 0x0000004a15057220 */ /* 0x040fe40000410000 */
[----:B------:R-:W-:Y:S02]  /*3870*/  FMUL.FTZ R21, R21, R68 ;  /* 0x0000004415157220 */ /* 0x000fe40000410000 */
[----:B------:R-:W-:Y:S02]  /*3880*/  FMUL.RZ R23, R3, 0.15915493667125701904 ;  /* 0x3e22f98303177820 */ /* 0x000fe4000040c000 */
[----:B---3--:R-:W-:-:S02]  /*3890*/  FMUL.FTZ R39, R25, R82 ;  /* 0x0000005219277220 */ /* 0x008fc40000410000 */
[----:B------:R-:W-:Y:S02]  /*38a0*/  FMUL.FTZ R119, R27, R24 ;  /* 0x000000181b777220 */ /* 0x000fe40000410000 */
[C---:B------:R-:W-:Y:S02]  /*38b0*/  FMUL.FTZ R6, R118.reuse, R13 ;  /* 0x0000000d76067220 */ /* 0x040fe40000410000 */
[----:B------:R-:W-:Y:S02]  /*38c0*/  FMUL.FTZ R25, R25, R68 ;  /* 0x0000004419197220 */ /* 0x000fe40000410000 */
[-C--:B------:R-:W-:Y:S01]  /*38d0*/  FMUL.FTZ R14, R118, R7.reuse ;  /* 0x00000007760e7220 */ /* 0x080fe20000410000 */
[----:B------:R-:W-:Y:S01]  /*38e0*/  MUFU.SIN R132, R23 ;  /* 0x0000001700847308 */ /* 0x000fe20000000400 */
[----:B------:R-:W-:Y:S02]  /*38f0*/  FMUL.RZ R21, R21, 0.15915493667125701904 ;  /* 0x3e22f98315157820 */ /* 0x000fe4000040c000 */
[----:B------:R-:W-:-:S02]  /*3900*/  FFMA.FTZ R12, R119, R7, -R6 ;  /* 0x00000007770c7223 */ /* 0x000fc40000010806 */
[----:B------:R-:W-:Y:S02]  /*3910*/  FMUL.RZ R15, R5, 0.15915493667125701904 ;  /* 0x3e22f983050f7820 */ /* 0x000fe4000040c000 */
[----:B------:R-:W-:Y:S01]  /*3920*/  FFMA.FTZ R14, R119, R13, R14 ;  /* 0x0000000d770e7223 */ /* 0x000fe2000001000e */
[----:B------:R-:W-:Y:S01]  /*3930*/  MUFU.COS R133, R23 ;  /* 0x0000001700857308 */ /* 0x000fe20000000000 */
[----:B0-----:R-:W-:Y:S02]  /*3940*/  FMUL.FTZ R116, R36, R116 ;  /* 0x0000007424747220 */ /* 0x001fe40000410000 */
[----:B------:R-:W-:-:S05]  /*3950*/  FADD.FTZ R12, R55, R12 ;  /* 0x0000000c370c7221 */ /* 0x000fca0000010000 */
[----:B------:R-:W0:Y:S01]  /*3960*/  MUFU.EX2 R4, R4 ;  /* 0x0000000400047308 */ /* 0x000e220000000800 */
[----:B------:R-:W-:Y:S02]  /*3970*/  FADD.FTZ R14, RZ, R14 ;  /* 0x0000000eff0e7221 */ /* 0x000fe40000010000 */
[----:B------:R-:W-:-:S05]  /*3980*/  FMUL.FTZ R117, R36, R117 ;  /* 0x0000007524757220 */ /* 0x000fca0000410000 */
[----:B------:R-:W-:Y:S01]  /*3990*/  MUFU.EX2 R25, R25 ;  /* 0x0000001900197308 */ /* 0x000fe20000000800 */
[----:B------:R-:W-:-:S07]  /*39a0*/  FMUL.FTZ R13, R116, R12 ;  /* 0x0000000c740d7220 */ /* 0x000fce0000410000 */
[----:B------:R-:W3:Y:S01]  /*39b0*/  MUFU.COS R6, R21 ;  /* 0x0000001500067308 */ /* 0x000ee20000000000 */
[----:B------:R-:W-:-:S07]  /*39c0*/  FMUL.FTZ R7, R116, R14 ;  /* 0x0000000e74077220 */ /* 0x000fce0000410000 */
[----:B------:R-:W-:Y:S01]  /*39d0*/  MUFU.EX2 R130, R130 ;  /* 0x0000008200827308 */ /* 0x000fe20000000800 */
[----:B------:R-:W-:-:S07]  /*39e0*/  FFMA.FTZ R13, R117, R14, R13 ;  /* 0x0000000e750d7223 */ /* 0x000fce000001000d */
[----:B------:R-:W4:Y:S01]  /*39f0*/  MUFU.COS R131, R15 ;  /* 0x0000000f00837308 */ /* 0x000f220000000000 */
[----:B------:R-:W-:-:S07]  /*3a00*/  FFMA.FTZ R7, R117, R12, -R7 ;  /* 0x0000000c75077223 */ /* 0x000fce0000010807 */
[----:B------:R-:W2:Y:S01]  /*3a10*/  MUFU.SIN R5, R15 ;  /* 0x0000000f00057308 */ /* 0x000ea20000000400 */
[----:B-1----:R-:W-:Y:S02]  /*3a20*/  FMUL.FTZ R113, R32, R113 ;  /* 0x0000007120717220 */ /* 0x002fe40000410000 */
[----:B0-----:R-:W-:-:S05]  /*3a30*/  FMUL.FTZ R133, R4, R133 ;  /* 0x0000008504857220 */ /* 0x001fca0000410000 */
[----:B------:R-:W0:Y:S01]  /*3a40*/  MUFU.EX2 R30, R30 ;  /* 0x0000001e001e7308 */ /* 0x000e220000000800 */
[----:B------:R-:W-:Y:S02]  /*3a50*/  FMUL.FTZ R132, R4, R132 ;  /* 0x0000008404847220 */ /* 0x000fe40000410000 */
[----:B------:R-:W-:Y:S02]  /*3a60*/  FADD.FTZ R12, RZ, R13 ;  /* 0x0000000dff0c7221 */ /* 0x000fe40000010000 */
[----:B------:R-:W-:Y:S02]  /*3a70*/  FADD.FTZ R4, R54, R7 ;  /* 0x0000000736047221 */ /* 0x000fe40000010000 */
[----:B------:R-:W-:Y:S02]  /*3a80*/  FMUL.FTZ R127, R38, R127 ;  /* 0x0000007f267f7220 */ /* 0x000fe40000410000 */
[----:B---3--:R-:W-:Y:S02]  /*3a90*/  FMUL.FTZ R129, R25, R6 ;  /* 0x0000000619817220 */ /* 0x008fe40000410000 */
[----:B------:R-:W-:-:S02]  /*3aa0*/  FMUL.FTZ R115, R32, R115 ;  /* 0x0000007320737220 */ /* 0x000fc40000410000 */
[C---:B------:R-:W-:Y:S02]  /*3ab0*/  FMUL.FTZ R6, R113.reuse, R12 ;  /* 0x0000000c71067220 */ /* 0x040fe40000410000 */
[----:B----4-:R-:W-:Y:S02]  /*3ac0*/  FMUL.FTZ R131, R130, R131 ;  /* 0x0000008382837220 */ /* 0x010fe40000410000 */
[----:B------:R-:W-:Y:S02]  /*3ad0*/  FMUL.FTZ R7, R113, R4 ;  /* 0x0000000471077220 */ /* 0x000fe40000410000 */
[----:B------:R-:W-:Y:S02]  /*3ae0*/  FMUL.FTZ R125, R38, R125 ;  /* 0x0000007d267d7220 */ /* 0x000fe40000410000 */
[----:B--2---:R-:W-:Y:S01]  /*3af0*/  FMUL.FTZ R130, R130, R5 ;  /* 0x0000000582827220 */ /* 0x004fe20000410000 */
[----:B------:R-:W1:Y:S01]  /*3b00*/  MUFU.EX2 R26, R26 ;  /* 0x0000001a001a7308 */ /* 0x000e620000000800 */
[----:B------:R-:W-:-:S02]  /*3b10*/  FMUL.FTZ R5, R127, R124 ;  /* 0x0000007c7f057220 */ /* 0x000fc40000410000 */
[C---:B------:R-:W-:Y:S02]  /*3b20*/  FFMA.FTZ R6, R115.reuse, R4, -R6 ;  /* 0x0000000473067223 */ /* 0x040fe40000010806 */
[----:B------:R-:W-:Y:S02]  /*3b30*/  FFMA.FTZ R7, R115, R12, R7 ;  /* 0x0000000c73077223 */ /* 0x000fe40000010007 */
[C---:B------:R-:W-:Y:S01]  /*3b40*/  FMUL.FTZ R4, R125.reuse, R124 ;  /* 0x0000007c7d047220 */ /* 0x040fe20000410000 */
[----:B------:R2:W-:Y:S01]  /*3b50*/  STS.128 [R20.X16+0x400], R16 ;  /* 0x0004001014007388 */ /* 0x0005e2000000cc00 */
[----:B------:R-:W-:Y:S02]  /*3b60*/  FFMA.FTZ R5, R125, R126, R5 ;  /* 0x0000007e7d057223 */ /* 0x000fe40000010005 */
[----:B0-----:R-:W-:Y:S02]  /*3b70*/  FMUL.FTZ R109, R30, R109 ;  /* 0x0000006d1e6d7220 */ /* 0x001fe40000410000 */
[----:B------:R-:W-:-:S02]  /*3b80*/  FADD.FTZ R14, R53, R6 ;  /* 0x00000006350e7221 */ /* 0x000fc40000010000 */
[----:B------:R-:W-:Y:S02]  /*3b90*/  FFMA.FTZ R4, R127, R126, -R4 ;  /* 0x0000007e7f047223 */ /* 0x000fe40000010804 */
[----:B------:R-:W-:Y:S02]  /*3ba0*/  FMUL.FTZ R6, R122, R5 ;  /* 0x000000057a067220 */ /* 0x000fe40000410000 */
[----:B------:R-:W-:Y:S02]  /*3bb0*/  FMUL.FTZ R111, R30, R111 ;  /* 0x0000006f1e6f7220 */ /* 0x000fe40000410000 */
[----:B------:R-:W-:Y:S02]  /*3bc0*/  FMUL.FTZ R13, R109, R14 ;  /* 0x0000000e6d0d7220 */ /* 0x000fe40000410000 */
[----:B--2---:R-:W-:Y:S02]  /*3bd0*/  FADD.FTZ R16, RZ, R7 ;  /* 0x00000007ff107221 */ /* 0x004fe40000010000 */
[----:B------:R-:W-:-:S02]  /*3be0*/  FMUL.FTZ R12, R122, R4 ;  /* 0x000000047a0c7220 */ /* 0x000fc40000410000 */
[----:B------:R-:W-:Y:S01]  /*3bf0*/  FMUL.FTZ R7, R109, R16 ;  /* 0x000000106d077220 */ /* 0x000fe20000410000 */
[----:B------:R-:W0:Y:S01]  /*3c00*/  MUFU.EX2 R28, R28 ;  /* 0x0000001c001c7308 */ /* 0x000e220000000800 */
[----:B------:R-:W-:Y:S02]  /*3c10*/  FFMA.FTZ R6, R123, R4, -R6 ;  /* 0x000000047b067223 */ /* 0x000fe40000010806 */
[C---:B------:R-:W-:Y:S02]  /*3c20*/  FFMA.FTZ R13, R111.reuse, R16, R13 ;  /* 0x000000106f0d7223 */ /* 0x040fe4000001000d */
[----:B------:R-:W-:Y:S02]  /*3c30*/  FFMA.FTZ R7, R111, R14, -R7 ;  /* 0x0000000e6f077223 */ /* 0x000fe40000010807 */
[----:B------:R-:W-:Y:S02]  /*3c40*/  FFMA.FTZ R12, R123, R5, R12 ;  /* 0x000000057b0c7223 */ /* 0x000fe4000001000c */
[----:B------:R-:W-:-:S02]  /*3c50*/  FMUL.FTZ R5, R120, R6 ;  /* 0x0000000678057220 */ /* 0x000fc40000410000 */
[----:B-1----:R-:W-:Y:S02]  /*3c60*/  FMUL.FTZ R105, R26, R105 ;  /* 0x000000691a697220 */ /* 0x002fe40000410000 */
[----:B------:R-:W-:Y:S02]  /*3c70*/  FADD.FTZ R16, RZ, R13 ;  /* 0x0000000dff107221 */ /* 0x000fe40000010000 */
[----:B------:R-:W-:Y:S02]  /*3c80*/  FADD.FTZ R14, R52, R7 ;  /* 0x00000007340e7221 */ /* 0x000fe40000010000 */
[-C--:B------:R-:W-:Y:S02]  /*3c90*/  FMUL.FTZ R4, R120, R12.reuse ;  /* 0x0000000c78047220 */ /* 0x080fe40000410000 */
[----:B------:R-:W-:Y:S02]  /*3ca0*/  FFMA.FTZ R5, R121, R12, R5 ;  /* 0x0000000c79057223 */ /* 0x000fe40000010005 */
[----:B------:R-:W-:-:S02]  /*3cb0*/  FMUL.FTZ R107, R26, R107 ;  /* 0x0000006b1a6b7220 */ /* 0x000fc40000410000 */
[C---:B------:R-:W-:Y:S02]  /*3cc0*/  FMUL.FTZ R7, R105.reuse, R16 ;  /* 0x0000001069077220 */ /* 0x040fe40000410000 */
[----:B------:R-:W-:Y:S02]  /*3cd0*/  FMUL.FTZ R12, R105, R14 ;  /* 0x0000000e690c7220 */ /* 0x000fe40000410000 */
[----:B------:R-:W-:Y:S01]  /*3ce0*/  FFMA.FTZ R4, R121, R6, -R4 ;  /* 0x0000000679047223 */ /* 0x000fe20000010804 */
[----:B------:R-:W1:Y:S01]  /*3cf0*/  MUFU.EX2 R29, R29 ;  /* 0x0000001d001d7308 */ /* 0x000e620000000800 */
[----:B------:R-:W-:Y:S02]  /*3d00*/  FMUL.FTZ R6, R118, R5 ;  /* 0x0000000576067220 */ /* 0x000fe40000410000 */
[C---:B------:R-:W-:Y:S02]  /*3d10*/  FFMA.FTZ R14, R107.reuse, R14, -R7 ;  /* 0x0000000e6b0e7223 */ /* 0x040fe40000010807 */
[----:B------:R-:W-:-:S02]  /*3d20*/  FFMA.FTZ R16, R107, R16, R12 ;  /* 0x000000106b107223 */ /* 0x000fc4000001000c */
[-C--:B------:R-:W-:Y:S02]  /*3d30*/  FMUL.FTZ R12, R118, R4.reuse ;  /* 0x00000004760c7220 */ /* 0x080fe40000410000 */
[----:B------:R-:W-:Y:S02]  /*3d40*/  FFMA.FTZ R6, R119, R4, -R6 ;  /* 0x0000000477067223 */ /* 0x000fe40000010806 */
[----:B0-----:R-:W-:Y:S02]  /*3d50*/  FMUL.FTZ R141, R28, R141 ;  /* 0x0000008d1c8d7220 */ /* 0x001fe40000410000 */
[----:B------:R-:W-:Y:S02]  /*3d60*/  FADD.FTZ R14, R51, R14 ;  /* 0x0000000e330e7221 */ /* 0x000fe40000010000 */
[----:B------:R-:W-:Y:S02]  /*3d70*/  FFMA.FTZ R12, R119, R5, R12 ;  /* 0x00000005770c7223 */ /* 0x000fe4000001000c */
[----:B------:R-:W-:-:S02]  /*3d80*/  FADD.FTZ R16, RZ, R16 ;  /* 0x00000010ff107221 */ /* 0x000fc40000010000 */
[----:B------:R-:W-:Y:S02]  /*3d90*/  FMUL.FTZ R5, R116, R6 ;  /* 0x0000000674057220 */ /* 0x000fe40000410000 */
[----:B------:R-:W-:Y:S02]  /*3da0*/  FMUL.FTZ R142, R28, R31 ;  /* 0x0000001f1c8e7220 */ /* 0x000fe40000410000 */
[C---:B------:R-:W-:Y:S02]  /*3db0*/  FMUL.FTZ R13, R141.reuse, R14 ;  /* 0x0000000e8d0d7220 */ /* 0x040fe40000410000 */
[----:B------:R-:W-:Y:S01]  /*3dc0*/  FMUL.FTZ R4, R116, R12 ;  /* 0x0000000c74047220 */ /* 0x000fe20000410000 */
[----:B------:R-:W0:Y:S01]  /*3dd0*/  MUFU.EX2 R35, R35 ;  /* 0x0000002300237308 */ /* 0x000e220000000800 */
[----:B------:R-:W-:Y:S02]  /*3de0*/  FMUL.FTZ R7, R141, R16 ;  /* 0x000000108d077220 */ /* 0x000fe40000410000 */
[----:B------:R-:W-:-:S02]  /*3df0*/  FFMA.FTZ R12, R117, R12, R5 ;  /* 0x0000000c750c7223 */ /* 0x000fc40000010005 */
[C---:B------:R-:W-:Y:S02]  /*3e00*/  FFMA.FTZ R13, R142.reuse, R16, R13 ;  /* 0x000000108e0d7223 */ /* 0x040fe4000001000d */
[----:B------:R-:W-:Y:S02]  /*3e10*/  FFMA.FTZ R4, R117, R6, -R4 ;  /* 0x0000000675047223 */ /* 0x000fe40000010804 */
[----:B------:R-:W-:Y:S02]  /*3e20*/  FFMA.FTZ R7, R142, R14, -R7 ;  /* 0x0000000e8e077223 */ /* 0x000fe40000010807 */
[----:B------:R-:W-:Y:S02]  /*3e30*/  FMUL.FTZ R5, R113, R12 ;  /* 0x0000000c71057220 */ /* 0x000fe40000410000 */
[----:B-1----:R-:W-:Y:S02]  /*3e40*/  FMUL.FTZ R138, R29, R138 ;  /* 0x0000008a1d8a7220 */ /* 0x002fe40000410000 */
[----:B------:R-:W-:-:S02]  /*3e50*/  FADD.FTZ R15, RZ, R13 ;  /* 0x0000000dff0f7221 */ /* 0x000fc40000010000 */
[-C--:B------:R-:W-:Y:S02]  /*3e60*/  FMUL.FTZ R6, R113, R4.reuse ;  /* 0x0000000471067220 */ /* 0x080fe40000410000 */
[----:B------:R-:W-:Y:S02]  /*3e70*/  FADD.FTZ R13, R50, R7 ;  /* 0x00000007320d7221 */ /* 0x000fe40000010000 */
[----:B------:R-:W-:Y:S02]  /*3e80*/  FFMA.FTZ R4, R115, R4, -R5 ;  /* 0x0000000473047223 */ /* 0x000fe40000010805 */
[----:B------:R-:W-:Y:S02]  /*3e90*/  FMUL.FTZ R140, R29, R140 ;  /* 0x0000008c1d8c7220 */ /* 0x000fe40000410000 */
[C---:B------:R-:W-:Y:S02]  /*3ea0*/  FMUL.FTZ R5, R138.reuse, R15 ;  /* 0x0000000f8a057220 */ /* 0x040fe40000410000 */
[----:B------:R-:W-:Y:S01]  /*3eb0*/  FFMA.FTZ R6, R115, R12, R6 ;  /* 0x0000000c73067223 */ /* 0x000fe20000010006 */
[----:B------:R-:W-:Y:S01]  /*3ec0*/  MUFU.SIN R134, R40 ;  /* 0x0000002800867308 */ /* 0x000fe20000000400 */
[----:B------:R-:W-:-:S02]  /*3ed0*/  FMUL.FTZ R14, R138, R13 ;  /* 0x0000000d8a0e7220 */ /* 0x000fc40000410000 */
[----:B------:R-:W-:Y:S02]  /*3ee0*/  FMUL.FTZ R7, R109, R4 ;  /* 0x000000046d077220 */ /* 0x000fe40000410000 */
[----:B------:R-:W-:-:S03]  /*3ef0*/  FFMA.FTZ R12, R140, R13, -R5 ;  /* 0x0000000d8c0c7223 */ /* 0x000fc60000010805 */
[----:B------:R-:W1:Y:S01]  /*3f00*/  MUFU.EX2 R39, R39 ;  /* 0x0000002700277308 */ /* 0x000e620000000800 */
[-C--:B------:R-:W-:Y:S02]  /*3f10*/  FMUL.FTZ R5, R109, R6.reuse ;  /* 0x000000066d057220 */ /* 0x080fe40000410000 */
[----:B------:R-:W-:Y:S02]  /*3f20*/  FFMA.FTZ R14, R140, R15, R14 ;  /* 0x0000000f8c0e7223 */ /* 0x000fe4000001000e */
[----:B------:R-:W-:Y:S02]  /*3f30*/  FFMA.FTZ R6, R111, R6, R7 ;  /* 0x000000066f067223 */ /* 0x000fe40000010007 */
[----:B0-----:R-:W-:Y:S01]  /*3f40*/  FMUL.FTZ R136, R35, R136 ;  /* 0x0000008823887220 */ /* 0x001fe20000410000 */
[----:B------:R-:W0:Y:S01]  /*3f50*/  MUFU.COS R135, R40 ;  /* 0x0000002800877308 */ /* 0x000e220000000000 */
[----:B------:R-:W-:Y:S02]  /*3f60*/  FADD.FTZ R12, R49, R12 ;  /* 0x0000000c310c7221 */ /* 0x000fe40000010000 */
[----:B------:R-:W-:-:S02]  /*3f70*/  FFMA.FTZ R4, R111, R4, -R5 ;  /* 0x000000046f047223 */ /* 0x000fc40000010805 */
[----:B------:R-:W-:Y:S02]  /*3f80*/  FADD.FTZ R14, RZ, R14 ;  /* 0x0000000eff0e7221 */ /* 0x000fe40000010000 */
[----:B------:R-:W-:Y:S02]  /*3f90*/  FMUL.FTZ R5, R105, R6 ;  /* 0x0000000669057220 */ /* 0x000fe40000410000 */
[----:B------:R-:W-:Y:S02]  /*3fa0*/  FMUL.FTZ R137, R35, R137 ;  /* 0x0000008923897220 */ /* 0x000fe40000410000 */
[C---:B------:R-:W-:Y:S02]  /*3fb0*/  FMUL.FTZ R15, R136.reuse, R12 ;  /* 0x0000000c880f7220 */ /* 0x040fe40000410000 */
[----:B------:R-:W-:Y:S02]  /*3fc0*/  FMUL.FTZ R7, R105, R4 ;  /* 0x0000000469077220 */ /* 0x000fe40000410000 */
[----:B------:R-:W-:-:S02]  /*3fd0*/  FMUL.FTZ R13, R136, R14 ;  /* 0x0000000e880d7220 */ /* 0x000fc40000410000 */
[----:B------:R-:W-:Y:S02]  /*3fe0*/  FFMA.FTZ R5, R107, R4, -R5 ;  /* 0x000000046b057223 */ /* 0x000fe40000010805 */
[----:B------:R-:W-:Y:S02]  /*3ff0*/  FFMA.FTZ R15, R137, R14, R15 ;  /* 0x0000000e890f7223 */ /* 0x000fe4000001000f */
[----:B------:R-:W-:Y:S02]  /*4000*/  FFMA.FTZ R7, R107, R6, R7 ;  /* 0x000000066b077223 */ /* 0x000fe40000010007 */
[----:B------:R-:W-:Y:S02]  /*4010*/  FFMA.FTZ R13, R137, R12, -R13 ;  /* 0x0000000c890d7223 */ /* 0x000fe4000001080d */
[----:B------:R-:W-:Y:S02]  /*4020*/  FMUL.FTZ R6, R141, R5 ;  /* 0x000000058d067220 */ /* 0x000fe40000410000 */
[----:B-1----:R-:W-:-:S02]  /*4030*/  FMUL.FTZ R134, R39, R134 ;  /* 0x0000008627867220 */ /* 0x002fc40000410000 */
[----:B------:R-:W-:Y:S02]  /*4040*/  FADD.FTZ R15, RZ, R15 ;  /* 0x0000000fff0f7221 */ /* 0x000fe40000010000 */
[-C--:B------:R-:W-:Y:S02]  /*4050*/  FMUL.FTZ R4, R141, R7.reuse ;  /* 0x000000078d047220 */ /* 0x080fe40000410000 */
[----:B------:R-:W-:Y:S02]  /*4060*/  FADD.FTZ R13, R48, R13 ;  /* 0x0000000d300d7221 */ /* 0x000fe40000010000 */
[----:B------:R-:W-:Y:S02]  /*4070*/  FFMA.FTZ R7, R142, R7, R6 ;  /* 0x000000078e077223 */ /* 0x000fe40000010006 */
[----:B0-----:R-:W-:Y:S02]  /*4080*/  FMUL.FTZ R135, R39, R135 ;  /* 0x0000008727877220 */ /* 0x001fe40000410000 */
[----:B------:R-:W-:-:S02]  /*4090*/  FMUL.FTZ R6, R134, R15 ;  /* 0x0000000f86067220 */ /* 0x000fc40000410000 */
[----:B------:R-:W-:Y:S02]  /*40a0*/  FMUL.FTZ R14, R134, R13 ;  /* 0x0000000d860e7220 */ /* 0x000fe40000410000 */
[----:B------:R-:W-:Y:S02]  /*40b0*/  FFMA.FTZ R5, R142, R5, -R4 ;  /* 0x000000058e057223 */ /* 0x000fe40000010804 */
[C---:B------:R-:W-:Y:S02]  /*40c0*/  FFMA.FTZ R12, R135.reuse, R13, -R6 ;  /* 0x0000000d870c7223 */ /* 0x040fe40000010806 */
[C---:B------:R-:W-:Y:S02]  /*40d0*/  FMUL.FTZ R4, R138.reuse, R7 ;  /* 0x000000078a047220 */ /* 0x040fe40000410000 */
[----:B------:R-:W-:Y:S02]  /*40e0*/  FFMA.FTZ R14, R135, R15, R14 ;  /* 0x0000000f870e7223 */ /* 0x000fe4000001000e */
[----:B------:R-:W-:-:S02]  /*40f0*/  FMUL.FTZ R6, R138, R5 ;  /* 0x000000058a067220 */ /* 0x000fc40000410000 */
[----:B------:R-:W-:Y:S02]  /*4100*/  FADD.FTZ R12, R47, R12 ;  /* 0x0000000c2f0c7221 */ /* 0x000fe40000010000 */
[C---:B------:R-:W-:Y:S02]  /*4110*/  FFMA.FTZ R4, R140.reuse, R5, -R4 ;  /* 0x000000058c047223 */ /* 0x040fe40000010804 */
[----:B------:R-:W-:Y:S02]  /*4120*/  FADD.FTZ R14, RZ, R14 ;  /* 0x0000000eff0e7221 */ /* 0x000fe40000010000 */
[----:B------:R-:W-:Y:S02]  /*4130*/  FFMA.FTZ R6, R140, R7, R6 ;  /* 0x000000078c067223 */ /* 0x000fe40000010006 */
[----:B------:R-:W-:Y:S02]  /*4140*/  FMUL.FTZ R15, R132, R12 ;  /* 0x0000000c840f7220 */ /* 0x000fe40000410000 */
[----:B------:R-:W-:Y:S01]  /*4150*/  FMUL.FTZ R7, R136, R4 ;  /* 0x0000000488077220 */ /* 0x000fe20000410000 */
[----:B------:R-:W0:Y:S01]  /*4160*/  MUFU.SIN R128, R21 ;  /* 0x0000001500807308 */ /* 0x000e220000000400 */
[----:B------:R-:W-:-:S02]  /*4170*/  FMUL.FTZ R13, R132, R14 ;  /* 0x0000000e840d7220 */ /* 0x000fc40000410000 */
[----:B------:R-:W-:Y:S02]  /*4180*/  FMUL.FTZ R5, R136, R6 ;  /* 0x0000000688057220 */ /* 0x000fe40000410000 */
[----:B------:R-:W-:Y:S02]  /*4190*/  FFMA.FTZ R15, R133, R14, R15 ;  /* 0x0000000e850f7223 */ /* 0x000fe4000001000f */
[----:B------:R-:W-:Y:S02]  /*41a0*/  FFMA.FTZ R7, R137, R6, R7 ;  /* 0x0000000689077223 */ /* 0x000fe40000010007 */
[----:B------:R-:W-:Y:S02]  /*41b0*/  FFMA.FTZ R13, R133, R12, -R13 ;  /* 0x0000000c850d7223 */ /* 0x000fe4000001080d */
[----:B------:R-:W-:Y:S02]  /*41c0*/  FFMA.FTZ R5, R137, R4, -R5 ;  /* 0x0000000489057223 */ /* 0x000fe40000010805 */
[----:B------:R-:W-:-:S02]  /*41d0*/  FADD.FTZ R15, RZ, R15 ;  /* 0x0000000fff0f7221 */ /* 0x000fc40000010000 */
[----:B------:R-:W-:Y:S02]  /*41e0*/  FMUL.FTZ R4, R134, R7 ;  /* 0x0000000786047220 */ /* 0x000fe40000410000 */
[----:B------:R-:W-:Y:S02]  /*41f0*/  FADD.FTZ R13, R46, R13 ;  /* 0x0000000d2e0d7221 */ /* 0x000fe40000010000 */
[----:B------:R-:W-:Y:S02]  /*4200*/  FMUL.FTZ R6, R134, R5 ;  /* 0x0000000586067220 */ /* 0x000fe40000410000 */
[C---:B------:R-:W-:Y:S02]  /*4210*/  FMUL.FTZ R12, R130.reuse, R15 ;  /* 0x0000000f820c7220 */ /* 0x040fe40000410000 */
[----:B------:R-:W-:Y:S02]  /*4220*/  FFMA.FTZ R4, R135, R5, -R4 ;  /* 0x0000000587047223 */ /* 0x000fe40000010804 */
[----:B------:R-:W-:-:S02]  /*4230*/  FMUL.FTZ R14, R130, R13 ;  /* 0x0000000d820e7220 */ /* 0x000fc40000410000 */
[----:B------:R-:W-:Y:S02]  /*4240*/  FFMA.FTZ R6, R135, R7, R6 ;  /* 0x0000000787067223 */ /* 0x000fe40000010006 */
[C---:B------:R-:W-:Y:S02]  /*4250*/  FFMA.FTZ R12, R131.reuse, R13, -R12 ;  /* 0x0000000d830c7223 */ /* 0x040fe4000001080c */
[C---:B------:R-:W-:Y:S02]  /*4260*/  FMUL.FTZ R7, R132.reuse, R4 ;  /* 0x0000000484077220 */ /* 0x040fe40000410000 */
[----:B------:R-:W-:Y:S02]  /*4270*/  FFMA.FTZ R14, R131, R15, R14 ;  /* 0x0000000f830e7223 */ /* 0x000fe4000001000e */
[----:B------:R-:W-:Y:S02]  /*4280*/  FMUL.FTZ R5, R132, R6 ;  /* 0x0000000684057220 */ /* 0x000fe40000410000 */
[----:B0-----:R-:W-:-:S02]  /*4290*/  FMUL.FTZ R128, R25, R128 ;  /* 0x0000008019807220 */ /* 0x001fc40000410000 */
[----:B------:R-:W-:Y:S02]  /*42a0*/  FADD.FTZ R12, R45, R12 ;  /* 0x0000000c2d0c7221 */ /* 0x000fe40000010000 */
[C---:B------:R-:W-:Y:S02]  /*42b0*/  FFMA.FTZ R7, R133.reuse, R6, R7 ;  /* 0x0000000685077223 */ /* 0x040fe40000010007 */
[----:B------:R-:W-:Y:S02]  /*42c0*/  FADD.FTZ R14, RZ, R14 ;  /* 0x0000000eff0e7221 */ /* 0x000fe40000010000 */
[----:B------:R-:W-:Y:S02]  /*42d0*/  FFMA.FTZ R5, R133, R4, -R5 ;  /* 0x0000000485057223 */ /* 0x000fe40000010805 */
[----:B------:R-:W-:Y:S02]  /*42e0*/  FMUL.FTZ R15, R128, R12 ;  /* 0x0000000c800f7220 */ /* 0x000fe40000410000 */
[----:B------:R-:W-:-:S02]  /*42f0*/  FMUL.FTZ R4, R130, R7 ;  /* 0x0000000782047220 */ /* 0x000fc40000410000 */
[-C--:B------:R-:W-:Y:S02]  /*4300*/  FMUL.FTZ R13, R128, R14.reuse ;  /* 0x0000000e800d7220 */ /* 0x080fe40000410000 */
[-C--:B------:R-:W-:Y:S02]  /*4310*/  FMUL.FTZ R6, R130, R5.reuse ;  /* 0x0000000582067220 */ /* 0x080fe40000410000 */
[----:B------:R-:W-:Y:S02]  /*4320*/  FFMA.FTZ R15, R129, R14, R15 ;  /* 0x0000000e810f7223 */ /* 0x000fe4000001000f */
[----:B------:R-:W-:Y:S02]  /*4330*/  FFMA.FTZ R4, R131, R5, -R4 ;  /* 0x0000000583047223 */ /* 0x000fe40000010804 */
[----:B------:R-:W-:Y:S02]  /*4340*/  FFMA.FTZ R13, R129, R12, -R13 ;  /* 0x0000000c810d7223 */ /* 0x000fe4000001080d */
[----:B------:R-:W-:-:S02]  /*4350*/  FFMA.FTZ R5, R131, R7, R6 ;  /* 0x0000000783057223 */ /* 0x000fc40000010006 */
[----:B------:R-:W-:Y:S02]  /*4360*/  FADD.FTZ R7, RZ, R15 ;  /* 0x0000000fff077221 */ /* 0x000fe40000010000 */
[----:B------:R-:W-:-:S03]  /*4370*/  FADD.FTZ R6, R44, R13 ;  /* 0x0000000d2c067221 */ /* 0x000fc60000010000 */
[----:B------:R-:W0:Y:S01]  /*4380*/  SHFL.UP PT, R17, R7, 0x1, RZ ;  /* 0x0420000007117989 */ /* 0x000e2200000e00ff */
[----:B------:R-:W-:-:S03]  /*4390*/  FMUL.FTZ R12, R128, R5 ;  /* 0x00000005800c7220 */ /* 0x000fc60000410000 */
[----:B------:R-:W1:Y:S01]  /*43a0*/  SHFL.UP PT, R15, R6, 0x1, RZ ;  /* 0x04200000060f7989 */ /* 0x000e6200000e00ff */
[-C--:B------:R-:W-:Y:S02]  /*43b0*/  FMUL.FTZ R14, R128, R4.reuse ;  /* 0x00000004800e7220 */ /* 0x080fe40000410000 */
[C---:B------:R-:W-:Y:S02]  /*43c0*/  FFMA.FTZ R4, R129.reuse, R4, -R12 ;  /* 0x0000000481047223 */ /* 0x040fe4000001080c */
[----:B------:R-:W-:Y:S01]  /*43d0*/  FFMA.FTZ R14, R129, R5, R14 ;  /* 0x00000005810e7223 */ /* 0x000fe2000001000e */
[C---:B------:R-:W-:Y:S02]  /*43e0*/  LEA R2, P0, R22.reuse, c[0x0][0x228], 0x3 ;  /* 0x00008a0016027a11 */ /* 0x040fe400078018ff */
[----:B------:R-:W2:Y:S04]  /*43f0*/  SHFL.UP PT, R5, R4, 0x1, RZ ;  /* 0x0420000004057989 */ /* 0x000ea800000e00ff */
[----:B------:R-:W3:Y:S01]  /*4400*/  SHFL.UP PT, R13, R14, 0x1, RZ ;  /* 0x042000000e0d7989 */ /* 0x000ee200000e00ff */
[----:B------:R-:W-:-:S02]  /*4410*/  LEA.HI.X R3, R22, c[0x0][0x22c], R41, 0x3, P0 ;  /* 0x00008b0016037a11 */ /* 0x000fc400000f1c29 */
[C---:B------:R-:W-:Y:S01]  /*4420*/  ISETP.GE.AND P0, PT, R93.reuse, 0x1, PT ;  /* 0x000000015d00780c */ /* 0x040fe20003f06270 */
[----:B------:R0:W-:Y:S01]  /*4430*/  STS.128 [R20.X16+0x600], R8 ;  /* 0x0006000814007388 */ /* 0x0001e2000000cc00 */
[C---:B------:R-:W-:Y:S02]  /*4440*/  ISETP.GE.AND P1, PT, R93.reuse, 0x10, PT ;  /* 0x000000105d00780c */ /* 0x040fe40003f26270 */
[C---:B------:R-:W-:Y:S01]  /*4450*/  ISETP.NE.AND P2, PT, R93.reuse, 0x1f, PT ;  /* 0x0000001f5d00780c */ /* 0x040fe20003f45270 */
[----:B------:R-:W-:Y:S01]  /*4460*/  IMAD R40, R93, 0x3, R20 ;  /* 0x000000035d287824 */ /* 0x000fe200078e0214 */
[----:B------:R-:W-:-:S06]  /*4470*/  NOP ;  /* 0x0000000000007918 */ /* 0x000fcc0000000000 */
[----:B------:R-:W-:Y:S04]  /*4480*/  LDS.128 R20, [R40.X16+0x20] ;  /* 0x0000200028147984 */ /* 0x000fe8000000cc00 */
        /* <DEDUP_REMOVED lines=9> */
[C---:B--2---:R-:W-:Y:S01]  /*4520*/  FMUL.FTZ R9, R14.reuse, R5 ;  /* 0x000000050e097220 */ /* 0x044fe20000410000 */
[----:B------:R-:W0:Y:S01]  /*4530*/  SHFL.UP PT, R10, R6, 0x2, RZ ;  /* 0x04400000060a7989 */ /* 0x000e2200000e00ff */
[-C--:B---3--:R-:W-:Y:S02]  /*4540*/  FMUL.FTZ R8, R14, R13.reuse ;  /* 0x0000000d0e087220 */ /* 0x088fe40000410000 */
        /* <DEDUP_REMOVED lines=72> */
[----:B------:R-:W-:Y:S04]  /*49d0*/  LDS.128 R12, [R40.X16] ;  /* 0x00000000280c7984 */ /* 0x000fe8000000cc00 */
[----:B------:R-:W-:Y:S04]  /*49e0*/  @!P0 LDS.128 R8, [R0.X16+0x2160] ;  /* 0x0021600000088984 */ /* 0x000fe8000000cc00 */
[----:B------:R-:W-:Y:S04]  /*49f0*/  @!P2 STS.128 [R41+0x2100], R4 ;  /* 0x002100042900a388 */ /* 0x000fe80000000c00 */
[----:B------:R-:W-:Y:S01]  /*4a00*/  BAR.SYNC.DEFER_BLOCKING 0x0 ;  /* 0x0000000000007b1d */ /* 0x000fe20000010000 */
[----:B------:R-:W-:-:S04]  /*4a10*/  SHF.R.U32.HI R42, RZ, 0x5, R95 ;  /* 0x00000005ff2a7819 */ /* 0x000fc8000001165f */
[C---:B------:R-:W-:Y:S01]  /*4a20*/  ISETP.NE.AND P2, PT, R42.reuse, RZ, PT ;  /* 0x000000ff2a00720c */ /* 0x040fe20003f45270 */
[----:B------:R-:W-:Y:S04]  /*4a30*/  LDS.128 R28, [0x2100] ;  /* 0x00210000ff1c7984 */ /* 0x000fe80000000c00 */
[----:B------:R-:W0:Y:S04]  /*4a40*/  LDS.128 R32, [0x2110] ;  /* 0x00211000ff207984 */ /* 0x000e280000000c00 */
[----:B------:R-:W1:Y:S01]  /*4a50*/  LDS.128 R36, [0x2120] ;  /* 0x00212000ff247984 */ /* 0x000e620000000c00 */
[----:B------:R-:W-:-:S02]  /*4a60*/  ISETP.NE.AND P0, PT, R42, 0x3, PT ;  /* 0x000000032a00780c */ /* 0x000fc40003f05270 */
[----:B------:R-:W-:Y:S02]  /*4a70*/  ISETP.NE.AND P1, PT, R42, 0x2, PT ;  /* 0x000000022a00780c */ /* 0x000fe40003f25270 */
[----:B------:R-:W2:Y:S04]  /*4a80*/  LDS.128 R40, [0x2130] ;  /* 0x00213000ff287984 */ /* 0x000ea80000000c00 */
[----:B------:R0:W3:Y:S04]  /*4a90*/  SHFL.UP PT, R146, R7, 0x1, RZ ;  /* 0x0420000007927989 */ /* 0x0000e800000e00ff */
[----:B------:R4:W1:Y:S04]  /*4aa0*/  SHFL.UP PT, R147, R4, 0x1, RZ ;  /* 0x0420000004937989 */ /* 0x00086800000e00ff */
[----:B------:R0:W1:Y:S02]  /*4ab0*/  SHFL.UP PT, R149, R5, 0x1, RZ ;  /* 0x0420000005957989 */ /* 0x00006400000e00ff */
[----:B0-----:R-:W-:-:S02]  /*4ac0*/  FMUL.FTZ R7, R31, R33 ;  /* 0x000000211f077220 */ /* 0x001fc40000410000 */
[-C--:B----4-:R-:W-:Y:S02]  /*4ad0*/  FMUL.FTZ R4, R28, R33.reuse ;  /* 0x000000211c047220 */ /* 0x090fe40000410000 */
[CC--:B------:R-:W-:Y:S02]  /*4ae0*/  FMUL.FTZ R5, R30.reuse, R33.reuse ;  /* 0x000000211e057220 */ /* 0x0c0fe40000410000 */
[C---:B------:R-:W-:Y:S02]  /*4af0*/  FMUL.FTZ R33, R29.reuse, R33 ;  /* 0x000000211d217220 */ /* 0x040fe40000410000 */
[-C--:B------:R-:W-:Y:S02]  /*4b00*/  FFMA.FTZ R7, R30, R32.reuse, -R7 ;  /* 0x000000201e077223 */ /* 0x080fe40000010807 */
[-C--:B------:R-:W-:Y:S02]  /*4b10*/  FFMA.FTZ R152, R29, R32.reuse, R4 ;  /* 0x000000201d987223 */ /* 0x080fe40000010004 */
[----:B------:R-:W-:-:S02]  /*4b20*/  FFMA.FTZ R4, R31, R32, R5 ;  /* 0x000000201f047223 */ /* 0x000fc40000010005 */
[----:B------:R-:W-:Y:S02]  /*4b30*/  FFMA.FTZ R33, R28, R32, -R33 ;  /* 0x000000201c217223 */ /* 0x000fe40000010821 */
[----:B------:R-:W-:Y:S02]  /*4b40*/  FADD.FTZ R151, R34, R7 ;  /* 0x0000000722977221 */ /* 0x000fe40000010000 */
[CC--:B-1----:R-:W-:Y:S02]  /*4b50*/  FMUL.FTZ R5, R152.reuse, R37.reuse ;  /* 0x0000002598057220 */ /* 0x0c2fe40000410000 */
[----:B------:R-:W-:Y:S02]  /*4b60*/  FADD.FTZ R34, R35, R4 ;  /* 0x0000000423227221 */ /* 0x000fe40000010000 */
[CC--:B------:R-:W-:Y:S01]  /*4b70*/  FMUL.FTZ R7, R33.reuse, R37.reuse ;  /* 0x0000002521077220 */ /* 0x0c0fe20000410000 */
[----:B------:R-:W-:Y:S01]  /*4b80*/  FSEL R4, R33, R28, !P1 ;  /* 0x0000001c21047208 */ /* 0x000fe20004800000 */
[----:B------:R-:W-:Y:S01]  /*4b90*/  FMUL.FTZ R35, R151, R37 ;  /* 0x0000002597237220 */ /* 0x000fe20000410000 */
[----:B------:R-:W-:Y:S01]  /*4ba0*/  FSEL R150, R152, R29, !P1 ;  /* 0x0000001d98967208 */ /* 0x000fe20004800000 */
[----:B------:R-:W-:-:S02]  /*4bb0*/  FFMA.FTZ R33, R33, R36, -R5 ;  /* 0x0000002421217223 */ /* 0x000fc40000010805 */
[----:B------:R-:W-:Y:S02]  /*4bc0*/  FMUL.FTZ R37, R34, R37 ;  /* 0x0000002522257220 */ /* 0x000fe40000410000 */
[-C--:B------:R-:W-:Y:S02]  /*4bd0*/  FFMA.FTZ R5, R152, R36.reuse, R7 ;  /* 0x0000002498057223 */ /* 0x080fe40000010007 */
[CC--:B------:R-:W-:Y:S01]  /*4be0*/  FFMA.FTZ R152, R34.reuse, R36.reuse, R35 ;  /* 0x0000002422987223 */ /* 0x0c0fe20000010023 */
[----:B------:R-:W-:Y:S01]  /*4bf0*/  FSEL R35, R34, R31, !P1 ;  /* 0x0000001f22237208 */ /* 0x000fe20004800000 */
[----:B------:R-:W-:Y:S02]  /*4c00*/  FFMA.FTZ R37, R151, R36, -R37 ;  /* 0x0000002497257223 */ /* 0x000fe40000010825 */
[----:B--2---:R-:W-:Y:S02]  /*4c10*/  FMUL.FTZ R31, R5, R41 ;  /* 0x00000029051f7220 */ /* 0x004fe40000410000 */
[----:B------:R-:W-:Y:S01]  /*4c20*/  FADD.FTZ R36, R39, R152 ;  /* 0x0000009827247221 */ /* 0x000fe20000010000 */
[----:B------:R-:W-:Y:S01]  /*4c30*/  FSEL R30, R151, R30, !P1 ;  /* 0x0000001e971e7208 */ /* 0x000fe20004800000 */
[----:B------:R-:W-:-:S02]  /*4c40*/  FADD.FTZ R37, R38, R37 ;  /* 0x0000002526257221 */ /* 0x000fc40000010000 */
[----:B------:R-:W-:Y:S02]  /*4c50*/  FFMA.FTZ R39, R33, R40, -R31 ;  /* 0x0000002821277223 */ /* 0x000fe4000001081f */
[CC--:B------:R-:W-:Y:S01]  /*4c60*/  FMUL.FTZ R31, R36.reuse, R41.reuse ;  /* 0x00000029241f7220 */ /* 0x0c0fe20000410000 */
[----:B------:R-:W-:Y:S01]  /*4c70*/  FSEL R152, R37, R30, !P0 ;  /* 0x0000001e25987208 */ /* 0x000fe20004000000 */
[-C--:B------:R-:W-:Y:S02]  /*4c80*/  FMUL.FTZ R38, R33, R41.reuse ;  /* 0x0000002921267220 */ /* 0x080fe40000410000 */
[----:B------:R-:W-:Y:S01]  /*4c90*/  FMUL.FTZ R41, R37, R41 ;  /* 0x0000002925297220 */ /* 0x000fe20000410000 */
[----:B------:R-:W-:Y:S01]  /*4ca0*/  FSEL R150, R5, R150, !P0 ;  /* 0x0000009605967208 */ /* 0x000fe20004000000 */
[-C--:B------:R-:W-:Y:S01]  /*4cb0*/  FFMA.FTZ R37, R37, R40.reuse, -R31 ;  /* 0x0000002825257223 */ /* 0x080fe2000001081f */
[C---:B------:R-:W-:Y:S01]  /*4cc0*/  FSEL R154, R36.reuse, R35, !P0 ;  /* 0x00000023249a7208 */ /* 0x040fe20004000000 */
[-C--:B------:R-:W-:Y:S01]  /*4cd0*/  FFMA.FTZ R5, R5, R40.reuse, R38 ;  /* 0x0000002805057223 */ /* 0x080fe20000010026 */
[--C-:B------:R-:W-:Y:S01]  /*4ce0*/  HADD2.F32 R7, -RZ, R16.reuse.H0_H0 ;  /* 0x20000010ff077230 */ /* 0x100fe20000004100 */
[----:B------:R-:W-:Y:S01]  /*4cf0*/  FFMA.FTZ R40, R36, R40, R41 ;  /* 0x0000002824287223 */ /* 0x000fe20000010029 */
[----:B------:R-:W-:Y:S01]  /*4d00*/  HADD2.F32 R28, -RZ, R16.H1_H1 ;  /* 0x30000010ff1c7230 */ /* 0x000fe20000004100 */
[----:B------:R-:W-:Y:S01]  /*4d10*/  FADD.FTZ R42, R42, R37 ;  /* 0x000000252a2a7221 */ /* 0x000fe20000010000 */
[--C-:B------:R-:W-:Y:S01]  /*4d20*/  HADD2.F32 R35, -RZ, R24.reuse.H0_H0 ;  /* 0x20000018ff237230 */ /* 0x100fe20000004100 */
[----:B------:R0:W1:Y:S01]  /*4d30*/  SHFL.UP PT, R144, R6, 0x1, RZ ;  /* 0x0420000006907989 */ /* 0x00006200000e00ff */
[----:B------:R-:W-:Y:S01]  /*4d40*/  HADD2.F32 R36, -RZ, R24.H1_H1 ;  /* 0x30000018ff247230 */ /* 0x000fe20000004100 */
[----:B------:R-:W-:Y:S01]  /*4d50*/  FSEL R4, R33, R4, !P0 ;  /* 0x0000000421047208 */ /* 0x000fe20004000000 */
[--C-:B------:R-:W-:Y:S01]  /*4d60*/  HADD2.F32 R143, -RZ, R12.reuse.H0_H0 ;  /* 0x2000000cff8f7230 */ /* 0x100fe20000004100 */
[----:B------:R-:W-:Y:S01]  /*4d70*/  BSSY B0, `(.L_x_519) ;  /* 0x000003e000007945 */ /* 0x000fe20003800000 */
[----:B------:R-:W-:-:S02]  /*4d80*/  HADD2.F32 R145, -RZ, R12.H1_H1 ;  /* 0x3000000cff917230 */ /* 0x000fc40000004100 */
[--C-:B------:R-:W-:Y:S02]  /*4d90*/  HADD2.F32 R16, -RZ, R17.reuse.H0_H0 ;  /* 0x20000011ff107230 */ /* 0x100fe40000004100 */
[----:B------:R-:W-:Y:S02]  /*4da0*/  HADD2.F32 R29, -RZ, R17.H1_H1 ;  /* 0x30000011ff1d7230 */ /* 0x000fe40000004100 */
[--C-:B------:R-:W-:Y:S02]  /*4db0*/  HADD2.F32 R24, -RZ, R25.reuse.H0_H0 ;  /* 0x20000019ff187230 */ /* 0x100fe40000004100 */
[----:B------:R-:W-:Y:S02]  /*4dc0*/  HADD2.F32 R37, -RZ, R25.H1_H1 ;  /* 0x30000019ff257230 */ /* 0x000fe40000004100 */
[--C-:B------:R-:W-:Y:S02]  /*4dd0*/  HADD2.F32 R12, -RZ, R13.reuse.H0_H0 ;  /* 0x2000000dff0c7230 */ /* 0x100fe40000004100 */
        /* <DEDUP_REMOVED lines=8> */
[----:B------:R-:W-:Y:S01]  /*4e60*/  HADD2.F32 R38, -RZ, R26.H1_H1 ;  /* 0x3000001aff267230 */ /* 0x000fe20000004100 */
[----:B------:R-:W-:Y:S01]  /*4e70*/  FADD.FTZ R40, R43, R40 ;  /* 0x000000282b287221 */ /* 0x000fe20000010000 */
[----:B------:R-:W-:Y:S02]  /*4e80*/  HADD2.F32 R13, -RZ, R14.H0_H0 ;  /* 0x2000000eff0d7230 */ /* 0x000fe40000004100 */
[----:B0-----:R-:W-:Y:S02]  /*4e90*/  HADD2.F32 R6, -RZ, R15.H0_H0 ;  /* 0x2000000fff067230 */ /* 0x001fe40000004100 */
[----:B------:R-:W-:Y:S02]  /*4ea0*/  HADD2.F32 R18, -RZ, R19.H0_H0 ;  /* 0x20000013ff127230 */ /* 0x000fe40000004100 */
[----:B------:R-:W-:-:S02]  /*4eb0*/  HADD2.F32 R20, -RZ, R21.H0_H0 ;  /* 0x20000015ff147230 */ /* 0x000fc40000004100 */
[----:B------:R-:W-:Y:S02]  /*4ec0*/  HADD2.F32 R22, -RZ, R23.H0_H0 ;  /* 0x20000017ff167230 */ /* 0x000fe40000004100 */
[----:B------:R-:W-:Y:S02]  /*4ed0*/  HADD2.F32 R26, -RZ, R27.H0_H0 ;  /* 0x2000001bff1a7230 */ /* 0x000fe40000004100 */
[----:B------:R-:W-:Y:S02]  /*4ee0*/  HADD2.F32 R14, -RZ, R14.H1_H1 ;  /* 0x3000000eff0e7230 */ /* 0x000fe40000004100 */
[----:B------:R-:W-:Y:S02]  /*4ef0*/  HADD2.F32 R15, -RZ, R15.H1_H1 ;  /* 0x3000000fff0f7230 */ /* 0x000fe40000004100 */
[----:B------:R-:W-:Y:S02]  /*4f00*/  HADD2.F32 R19, -RZ, R19.H1_H1 ;  /* 0x30000013ff137230 */ /* 0x000fe40000004100 */
[----:B------:R-:W-:-:S02]  /*4f10*/  HADD2.F32 R21, -RZ, R21.H1_H1 ;  /* 0x30000015ff157230 */ /* 0x000fc40000004100 */
[----:B------:R-:W-:Y:S02]  /*4f20*/  HADD2.F32 R23, -RZ, R23.H1_H1 ;  /* 0x30000017ff177230 */ /* 0x000fe40000004100 */
[----:B------:R-:W-:Y:S01]  /*4f30*/  HADD2.F32 R27, -RZ, R27.H1_H1 ;  /* 0x3000001bff1b7230 */ /* 0x000fe20000004100 */
[----:B------:R-:W-:Y:S05]  /*4f40*/  @!P2 BRA `(.L_x_520) ;  /* 0x000001000000a947 */ /* 0x000fea0003800000 */
[----:B-1-3--:R-:W-:Y:S01]  /*4f50*/  ISETP.NE.AND P0, PT, R93, RZ, PT ;  /* 0x000000ff5d00720c */ /* 0x00afe20003f05270 */
[C---:B------:R-:W-:Y:S02]  /*4f60*/  FMUL.FTZ R40, R149.reuse, R154 ;  /* 0x0000009a95287220 */ /* 0x040fe40000410000 */
[C---:B------:R-:W-:Y:S02]  /*4f70*/  FMUL.FTZ R42, R149.reuse, R152 ;  /* 0x00000098952a7220 */ /* 0x040fe40000410000 */
[C---:B------:R-:W-:Y:S02]  /*4f80*/  FMUL.FTZ R5, R149.reuse, R150 ;  /* 0x0000009695057220 */ /* 0x040fe40000410000 */
[----:B------:R-:W-:-:S02]  /*4f90*/  FMUL.FTZ R39, R149, R4 ;  /* 0x0000000495277220 */ /* 0x000fc40000410000 */
[C---:B------:R-:W-:Y:S02]  /*4fa0*/  FFMA.FTZ R41, R147.reuse, R152, -R40 ;  /* 0x0000009893297223 */ /* 0x040fe40000010828 */
[C---:B------:R-:W-:Y:S02]  /*4fb0*/  FFMA.FTZ R43, R147.reuse, R154, R42 ;  /* 0x0000009a932b7223 */ /* 0x040fe4000001002a */
[C---:B------:R-:W-:Y:S02]  /*4fc0*/  @P0 FFMA.FTZ R4, R147.reuse, R4, -R5 ;  /* 0x0000000493040223 */ /* 0x040fe40000010805 */
[----:B------:R-:W-:Y:S02]  /*4fd0*/  @P0 FFMA.FTZ R150, R147, R150, R39 ;  /* 0x0000009693960223 */ /* 0x000fe40000010027 */
[----:B------:R-:W-:Y:S01]  /*4fe0*/  @P0 FADD.FTZ R152, R144, R41 ;  /* 0x0000002990980221 */ /* 0x000fe20000010000 */
[----:B------:R-:W-:Y:S01]  /*4ff0*/  MOV R147, R4 ;  /* 0x0000000400937202 */ /* 0x000fe20000000f00 */
[----:B------:R-:W-:Y:S01]  /*5000*/  @P0 FADD.FTZ R154, R146, R43 ;  /* 0x0000002b929a0221 */ /* 0x000fe20000010000 */
[----:B------:R-:W-:-:S02]  /*5010*/  MOV R149, R150 ;  /* 0x0000009600957202 */ /* 0x000fc40000000f00 */
[----:B------:R-:W-:Y:S02]  /*5020*/  MOV R144, R152 ;  /* 0x0000009800907202 */ /* 0x000fe40000000f00 */
[----:B------:R-:W-:Y:S01]  /*5030*/  MOV R146, R154 ;  /* 0x0000009a00927202 */ /* 0x000fe20000000f00 */
[----:B------:R-:W-:Y:S05]  /*5040*/  BRA `(.L_x_521) ;  /* 0x0000010000007947 */ /* 0x000fea0003800000 */
.L_x_520:
[----:B-1-3--:R-:W-:Y:S01]  /*5050*/  ISETP.NE.AND P0, PT, R93, RZ, PT ;  /* 0x000000ff5d00720c */ /* 0x00afe20003f05270 */
[C---:B------:R-:W-:Y:S02]  /*5060*/  FMUL.FTZ R41, R5.reuse, R11 ;  /* 0x0000000b05297220 */ /* 0x040fe40000410000 */
[C---:B------:R-:W-:Y:S02]  /*5070*/  FMUL.FTZ R152, R5.reuse, R10 ;  /* 0x0000000a05987220 */ /* 0x040fe40000410000 */
[C---:B------:R-:W-:Y:S02]  /*5080*/  FMUL.FTZ R4, R5.reuse, R9 ;  /* 0x0000000905047220 */ /* 0x040fe40000410000 */
[----:B------:R-:W-:-:S02]  /*5090*/  FMUL.FTZ R150, R5, R8 ;  /* 0x0000000805967220 */ /* 0x000fc40000410000 */
[CC--:B------:R-:W-:Y:S02]  /*50a0*/  FFMA.FTZ R41, R39.reuse, R10.reuse, -R41 ;  /* 0x0000000a27297223 */ /* 0x0c0fe40000010829 */
        /* <DEDUP_REMOVED lines=10> */
.L_x_521:
[----:B------:R-:W-:Y:S05]  /*5150*/  BSYNC B0 ;  /* 0x0000000000007941 */ /* 0x000fea0003800000 */
.L_x_519:
        /* <DEDUP_REMOVED lines=122> */
.L_x_523:
[----:B------:R-:W-:Y:S05]  /*5900*/  BSYNC B0 ;  /* 0x0000000000007941 */ /* 0x000fea0003800000 */
.L_x_522:
[-C--:B-1---5:R-:W-:Y:S01]  /*5910*/  FMUL.FTZ R5, R148, R3.reuse ;  /* 0x0000000394057220 */ /* 0x0a2fe20000410000 */
[----:B------:R-:W-:Y:S01]  /*5920*/  IADD3 R0, R0, 0x1, RZ ;  /* 0x0000000100007810 */ /* 0x000fe20007ffe0ff */
[-C--:B------:R-:W-:Y:S02]  /*5930*/  FMUL.FTZ R11, R148, R2.reuse ;  /* 0x00000002940b7220 */ /* 0x080fe40000410000 */
[----:B------:R-:W-:Y:S01]  /*5940*/  FFMA.FTZ R5, R12, R2, -R5 ;  /* 0x000000020c057223 */ /* 0x000fe20000010805 */
[----:B------:R-:W-:Y:S01]  /*5950*/  ISETP.GE.AND P0, PT, R0, c[0x0][0x16c], PT ;  /* 0x00005b0000007a0c */ /* 0x000fe20003f06270 */
[-C--:B------:R-:W-:Y:S02]  /*5960*/  FFMA.FTZ R11, R12, R3.reuse, R11 ;  /* 0x000000030c0b7223 */ /* 0x080fe4000001000b */
[-C--:B------:R-:W-:Y:S02]  /*5970*/  FMUL.FTZ R8, R14, R3.reuse ;  /* 0x000000030e087220 */ /* 0x080fe40000410000 */
[----:B------:R-:W-:-:S02]  /*5980*/  FMUL.FTZ R9, R15, R3 ;  /* 0x000000030f097220 */ /* 0x000fc40000410000 */
[-C--:B------:R-:W-:Y:S02]  /*5990*/  FMUL.FTZ R14, R14, R2.reuse ;  /* 0x000000020e0e7220 */ /* 0x080fe40000410000 */
[-C--:B------:R-:W-:Y:S02]  /*59a0*/  FMUL.FTZ R12, R15, R2.reuse ;  /* 0x000000020f0c7220 */ /* 0x080fe40000410000 */
[-C--:B------:R-:W-:Y:S02]  /*59b0*/  FFMA.FTZ R9, R6, R2.reuse, -R9 ;  /* 0x0000000206097223 */ /* 0x080fe40000010809 */
[C---:B------:R-:W-:Y:S02]  /*59c0*/  FMUL.FTZ R4, R145.reuse, R3 ;  /* 0x0000000391047220 */ /* 0x040fe40000410000 */
[-C--:B------:R-:W-:Y:S02]  /*59d0*/  FMUL.FTZ R10, R145, R2.reuse ;  /* 0x00000002910a7220 */ /* 0x080fe40000410000 */
[----:B------:R-:W-:-:S02]  /*59e0*/  FFMA.FTZ R8, R13, R2, -R8 ;  /* 0x000000020d087223 */ /* 0x000fc40000010808 */
[-C--:B------:R-:W-:Y:S02]  /*59f0*/  FFMA.FTZ R15, R13, R3.reuse, R14 ;  /* 0x000000030d0f7223 */ /* 0x080fe4000001000e */
[-C--:B------:R-:W-:Y:S02]  /*5a00*/  FFMA.FTZ R6, R6, R3.reuse, R12 ;  /* 0x0000000306067223 */ /* 0x080fe4000001000c */
[CC--:B------:R-:W-:Y:S02]  /*5a10*/  FMUL.FTZ R13, R28.reuse, R3.reuse ;  /* 0x000000031c0d7220 */ /* 0x0c0fe40000410000 */
[-C--:B------:R-:W-:Y:S02]  /*5a20*/  FMUL.FTZ R12, R28, R2.reuse ;  /* 0x000000021c0c7220 */ /* 0x080fe40000410000 */
[C---:B------:R-:W-:Y:S02]  /*5a30*/  FMUL.FTZ R135, R29.reuse, R3 ;  /* 0x000000031d877220 */ /* 0x040fe40000410000 */
[----:B------:R-:W-:-:S02]  /*5a40*/  FMUL.FTZ R29, R29, R2 ;  /* 0x000000021d1d7220 */ /* 0x000fc40000410000 */
[CC--:B------:R-:W-:Y:S02]  /*5a50*/  FFMA.FTZ R4, R143.reuse, R2.reuse, -R4 ;  /* 0x000000028f047223 */ /* 0x0c0fe40000010804 */
[-C--:B------:R-:W-:Y:S02]  /*5a60*/  FFMA.FTZ R10, R143, R3.reuse, R10 ;  /* 0x000000038f0a7223 */ /* 0x080fe4000001000a */
[CC--:B------:R-:W-:Y:S02]  /*5a70*/  FMUL.FTZ R14, R32.reuse, R3.reuse ;  /* 0x00000003200e7220 */ /* 0x0c0fe40000410000 */
[CC--:B------:R-:W-:Y:S02]  /*5a80*/  FFMA.FTZ R13, R7.reuse, R2.reuse, -R13 ;  /* 0x00000002070d7223 */ /* 0x0c0fe4000001080d */
[----:B------:R-:W-:Y:S02]  /*5a90*/  FFMA.FTZ R12, R7, R3, R12 ;  /* 0x00000003070c7223 */ /* 0x000fe4000001000c */
[----:B------:R-:W-:-:S02]  /*5aa0*/  FMUL.FTZ R32, R32, R2 ;  /* 0x0000000220207220 */ /* 0x000fc40000410000 */
[CC--:B------:R-:W-:Y:S02]  /*5ab0*/  FMUL.FTZ R143, R21.reuse, R3.reuse ;  /* 0x00000003158f7220 */ /* 0x0c0fe40000410000 */
[-C--:B------:R-:W-:Y:S02]  /*5ac0*/  FMUL.FTZ R28, R21, R2.reuse ;  /* 0x00000002151c7220 */ /* 0x080fe40000410000 */
[C---:B------:R-:W-:Y:S02]  /*5ad0*/  FFMA.FTZ R7, R16.reuse, R2, -R135 ;  /* 0x0000000210077223 */ /* 0x040fe40000010887 */
[-C--:B------:R-:W-:Y:S02]  /*5ae0*/  FFMA.FTZ R29, R16, R3.reuse, R29 ;  /* 0x00000003101d7223 */ /* 0x080fe4000001001d */
[-C--:B------:R-:W-:Y:S02]  /*5af0*/  FMUL.FTZ R137, R19, R3.reuse ;  /* 0x0000000313897220 */ /* 0x080fe40000410000 */
[----:B------:R-:W-:-:S02]  /*5b00*/  FMUL.FTZ R21, R23, R3 ;  /* 0x0000000317157220 */ /* 0x000fc40000410000 */
[-C--:B------:R-:W-:Y:S02]  /*5b10*/  FMUL.FTZ R16, R19, R2.reuse ;  /* 0x0000000213107220 */ /* 0x080fe40000410000 */
[-C--:B------:R-:W-:Y:S02]  /*5b20*/  FMUL.FTZ R23, R23, R2.reuse ;  /* 0x0000000217177220 */ /* 0x080fe40000410000 */
[-C--:B------:R-:W-:Y:S02]  /*5b30*/  FMUL.FTZ R141, R31, R3.reuse ;  /* 0x000000031f8d7220 */ /* 0x080fe40000410000 */
[CC--:B------:R-:W-:Y:S02]  /*5b40*/  FFMA.FTZ R19, R17.reuse, R2.reuse, -R14 ;  /* 0x0000000211137223 */ /* 0x0c0fe4000001080e */
[----:B------:R-:W-:Y:S02]  /*5b50*/  FFMA.FTZ R135, R17, R3, R32 ;  /* 0x0000000311877223 */ /* 0x000fe40000010020 */
[----:B------:R-:W-:-:S02]  /*5b60*/  FMUL.FTZ R31, R31, R2 ;  /* 0x000000021f1f7220 */ /* 0x000fc40000410000 */
[CC--:B------:R-:W-:Y:S02]  /*5b70*/  FFMA.FTZ R17, R18.reuse, R2.reuse, -R137 ;  /* 0x0000000212117223 */ /* 0x0c0fe40000010889 */
[-C--:B------:R-:W-:Y:S02]  /*5b80*/  FFMA.FTZ R137, R18, R3.reuse, R16 ;  /* 0x0000000312897223 */ /* 0x080fe40000010010 */
[-C--:B------:R-:W-:Y:S02]  /*5b90*/  FFMA.FTZ R32, R22, R3.reuse, R23 ;  /* 0x0000000316207223 */ /* 0x080fe40000010017 */
[-C--:B------:R-:W-:Y:S02]  /*5ba0*/  FFMA.FTZ R14, R30, R2.reuse, -R141 ;  /* 0x000000021e0e7223 */ /* 0x080fe4000001088d */
[C---:B------:R-:W-:Y:S02]  /*5bb0*/  FFMA.FTZ R16, R20.reuse, R2, -R143 ;  /* 0x0000000214107223 */ /* 0x040fe4000001088f */
[----:B------:R-:W-:-:S02]  /*5bc0*/  FFMA.FTZ R28, R20, R3, R28 ;  /* 0x00000003141c7223 */ /* 0x000fc4000001001c */
[-C--:B------:R-:W-:Y:S02]  /*5bd0*/  FMUL.FTZ R23, R38, R3.reuse ;  /* 0x0000000326177220 */ /* 0x080fe40000410000 */
[-C--:B------:R-:W-:Y:S02]  /*5be0*/  FFMA.FTZ R30, R30, R3.reuse, R31 ;  /* 0x000000031e1e7223 */ /* 0x080fe4000001001f */
[-C--:B------:R-:W-:Y:S02]  /*5bf0*/  FFMA.FTZ R20, R22, R2.reuse, -R21 ;  /* 0x0000000216147223 */ /* 0x080fe40000010815 */
[----:B------:R-:W-:Y:S02]  /*5c00*/  FMUL.FTZ R38, R38, R2 ;  /* 0x0000000226267220 */ /* 0x000fe40000410000 */
[-C--:B------:R-:W-:Y:S02]  /*5c10*/  FMUL.FTZ R18, R34, R3.reuse ;  /* 0x0000000322127220 */ /* 0x080fe40000410000 */
[----:B------:R-:W-:-:S02]  /*5c20*/  FMUL.FTZ R22, R36, R3 ;  /* 0x0000000324167220 */ /* 0x000fc40000410000 */
[-C--:B------:R-:W-:Y:S02]  /*5c30*/  FMUL.FTZ R21, R37, R3.reuse ;  /* 0x0000000325157220 */ /* 0x080fe40000410000 */
[----:B------:R-:W-:Y:S02]  /*5c40*/  FMUL.FTZ R31, R27, R3 ;  /* 0x000000031b1f7220 */ /* 0x000fe40000410000 */
[-C--:B------:R-:W-:Y:S02]  /*5c50*/  FMUL.FTZ R34, R34, R2.reuse ;  /* 0x0000000222227220 */ /* 0x080fe40000410000 */
[-C--:B------:R-:W-:Y:S02]  /*5c60*/  FMUL.FTZ R36, R36, R2.reuse ;  /* 0x0000000224247220 */ /* 0x080fe40000410000 */
[-C--:B------:R-:W-:Y:S02]  /*5c70*/  FMUL.FTZ R37, R37, R2.reuse ;  /* 0x0000000225257220 */ /* 0x080fe40000410000 */
[----:B------:R-:W-:-:S02]  /*5c80*/  FMUL.FTZ R27, R27, R2 ;  /* 0x000000021b1b7220 */ /* 0x000fc40000410000 */
[CC--:B------:R-:W-:Y:S02]  /*5c90*/  FFMA.FTZ R23, R25.reuse, R2.reuse, -R23 ;  /* 0x0000000219177223 */ /* 0x0c0fe40000010817 */
[----:B------:R-:W-:Y:S02]  /*5ca0*/  FFMA.FTZ R38, R25, R3, R38 ;  /* 0x0000000319267223 */ /* 0x000fe40000010026 */
[-C--:B------:R-:W-:Y:S02]  /*5cb0*/  FFMA.FTZ R18, R33, R2.reuse, -R18 ;  /* 0x0000000221127223 */ /* 0x080fe40000010812 */
[-C--:B------:R-:W-:Y:S02]  /*5cc0*/  FFMA.FTZ R22, R35, R2.reuse, -R22 ;  /* 0x0000000223167223 */ /* 0x080fe40000010816 */
[-C--:B------:R-:W-:Y:S02]  /*5cd0*/  FFMA.FTZ R21, R24, R2.reuse, -R21 ;  /* 0x0000000218157223 */ /* 0x080fe40000010815 */
[----:B------:R-:W-:-:S02]  /*5ce0*/  FFMA.FTZ R25, R26, R2, -R31 ;  /* 0x000000021a197223 */ /* 0x000fc4000001081f */
[-C--:B------:R-:W-:Y:S02]  /*5cf0*/  FFMA.FTZ R34, R33, R3.reuse, R34 ;  /* 0x0000000321227223 */ /* 0x080fe40000010022 */
[-C--:B------:R-:W-:Y:S02]  /*5d00*/  FFMA.FTZ R36, R35, R3.reuse, R36 ;  /* 0x0000000323247223 */ /* 0x080fe40000010024 */
[-C--:B------:R-:W-:Y:S02]  /*5d10*/  FFMA.FTZ R24, R24, R3.reuse, R37 ;  /* 0x0000000318187223 */ /* 0x080fe40000010025 */
[----:B------:R-:W-:Y:S02]  /*5d20*/  FFMA.FTZ R27, R26, R3, R27 ;  /* 0x000000031a1b7223 */ /* 0x000fe4000001001b */
[----:B------:R-:W-:Y:S02]  /*5d30*/  FADD.FTZ R2, RZ, R129 ;  /* 0x00000081ff027221 */ /* 0x000fe40000010000 */
        /* <DEDUP_REMOVED lines=50> */
.L_x_518:
[----:B------:R-:W-:Y:S01]  /*6060*/  BAR.SYNC.DEFER_BLOCKING 0x0 ;  /* 0x0000000000007b1d */ /* 0x000fe20000010000 */
[----:B------:R-:W-:Y:S01]  /*6070*/  LEA R0, R93, R112, 0x1 ;  /* 0x000000705d007211 */ /* 0x000fe200078e08ff */
[----:B------:R-:W-:Y:S01]  /*6080*/  IMAD R12, R139, c[0x0][0x200], RZ ;  /* 0x000080008b0c7a24 */ /* 0x000fe200078e02ff */
[----:B------:R-:W-:Y:S01]  /*6090*/  F2FP.PACK_AB R19, R69, R70 ;  /* 0x000000464513723e */ /* 0x000fe200000000ff */
[----:B------:R-:W-:Y:S01]  /*60a0*/  IMAD R14, R139, c[0x0][0x1f0], RZ ;  /* 0x00007c008b0e7a24 */ /* 0x000fe200078e02ff */
[----:B------:R-:W-:Y:S01]  /*60b0*/  F2FP.PACK_AB R18, R71, R72 ;  /* 0x000000484712723e */ /* 0x000fe200000000ff */
[----:B------:R-:W-:Y:S01]  /*60c0*/  IMAD R25, R97, c[0x0][0x204], R12 ;  /* 0x0000810061197a24 */ /* 0x000fe200078e020c */
[----:B------:R-:W-:Y:S01]  /*60d0*/  F2FP.PACK_AB R17, R73, R76 ;  /* 0x0000004c4911723e */ /* 0x000fe200000000ff */
[----:B------:R-:W-:Y:S01]  /*60e0*/  IMAD R27, R97, c[0x0][0x1f4], R14 ;  /* 0x00007d00611b7a24 */ /* 0x000fe200078e020e */
[----:B------:R-:W-:-:S02]  /*60f0*/  F2FP.PACK_AB R16, R75, R78 ;  /* 0x0000004e4b10723e */ /* 0x000fc400000000ff */
[----:B------:R-:W-:Y:S02]  /*6100*/  F2FP.PACK_AB R23, R60, R61 ;  /* 0x0000003d3c17723e */ /* 0x000fe400000000ff */
[----:B------:R-:W-:Y:S02]  /*6110*/  F2FP.PACK_AB R22, R62, R63 ;  /* 0x0000003f3e16723e */ /* 0x000fe400000000ff */
[----:B------:R-:W-:Y:S02]  /*6120*/  F2FP.PACK_AB R21, R64, R65 ;  /* 0x000000414015723e */ /* 0x000fe400000000ff */
[----:B------:R-:W-:Y:S02]  /*6130*/  F2FP.PACK_AB R20, R66, R67 ;  /* 0x000000434214723e */ /* 0x000fe400000000ff */
[----:B------:R-:W-:-:S04]  /*6140*/  SHF.L.U32 R2, R91, 0xb, RZ ;  /* 0x0000000b5b027819 */ /* 0x000fc800000006ff */
[----:B------:R-:W-:Y:S01]  /*6150*/  SHF.R.S32.HI R3, RZ, 0x1f, R2 ;  /* 0x0000001fff037819 */ /* 0x000fe20000011402 */
[----:B------:R0:W-:Y:S04]  /*6160*/  STS.128 [R0.X16], R16 ;  /* 0x0000001000007388 */ /* 0x0001e8000000cc00 */
[----:B------:R1:W-:Y:S01]  /*6170*/  STS.128 [R0.X16+0x10], R20 ;  /* 0x0000101400007388 */ /* 0x0003e2000000cc00 */
[----:B------:R-:W-:-:S06]  /*6180*/  NOP ;  /* 0x0000000000007918 */ /* 0x000fcc0000000000 */
[----:B------:R-:W2:Y:S01]  /*6190*/  LDS.128 R8, [R79.X16] ;  /* 0x000000004f087984 */ /* 0x000ea2000000cc00 */
[----:B------:R-:W-:-:S03]  /*61a0*/  IMAD.WIDE.U32 R12, R97, c[0x0][0x200], R2 ;  /* 0x00008000610c7a25 */ /* 0x000fc600078e0002 */
[----:B------:R-:W3:Y:S01]  /*61b0*/  LDS.128 R4, [R79.X16+0x200] ;  /* 0x000200004f047984 */ /* 0x000ee2000000cc00 */
[----:B0-----:R-:W-:Y:S01]  /*61c0*/  IMAD R17, R103, c[0x0][0x208], RZ ;  /* 0x0000820067117a24 */ /* 0x001fe200078e02ff */
[----:B------:R-:W-:Y:S01]  /*61d0*/  IADD3 R13, R13, R25, RZ ;  /* 0x000000190d0d7210 */ /* 0x000fe20007ffe0ff */
[----:B------:R-:W-:-:S04]  /*61e0*/  IMAD.WIDE.U32 R14, R97, c[0x0][0x1f0], R2 ;  /* 0x00007c00610e7a25 */ /* 0x000fc800078e0002 */
[C---:B------:R-:W-:Y:S01]  /*61f0*/  IMAD R17, R114.reuse, c[0x0][0x20c], R17 ;  /* 0x0000830072117a24 */ /* 0x040fe200078e0211 */
[----:B------:R-:W-:Y:S01]  /*6200*/  IADD3 R15, R15, R27, RZ ;  /* 0x0000001b0f0f7210 */ /* 0x000fe20007ffe0ff */
[----:B------:R-:W-:-:S04]  /*6210*/  IMAD.WIDE.U32 R12, R114, c[0x0][0x208], R12 ;  /* 0x00008200720c7a25 */ /* 0x000fc800078e000c */
[----:B------:R-:W-:Y:S01]  /*6220*/  IMAD R19, R103, c[0x0][0x1f8], RZ ;  /* 0x00007e0067137a24 */ /* 0x000fe200078e02ff */
[----:B------:R-:W-:Y:S01]  /*6230*/  IADD3 R17, R13, R17, RZ ;  /* 0x000000110d117210 */ /* 0x000fe20007ffe0ff */
[----:B------:R-:W-:Y:S01]  /*6240*/  IMAD.WIDE.U32 R14, R114, c[0x0][0x1f8], R14 ;  /* 0x00007e00720e7a25 */ /* 0x000fe200078e000e */
[----:B-1----:R-:W-:-:S03]  /*6250*/  LEA R20, P0, R12, c[0x0][0x258], 0x1 ;  /* 0x000096000c147a11 */ /* 0x002fc600078008ff */
[----:B------:R-:W-:Y:S01]  /*6260*/  IMAD R19, R114, c[0x0][0x1fc], R19 ;  /* 0x00007f0072137a24 */ /* 0x000fe200078e0213 */
[----:B------:R-:W-:Y:S02]  /*6270*/  LEA.HI.X R21, R12, c[0x0][0x25c], R17, 0x1, P0 ;  /* 0x000097000c157a11 */ /* 0x000fe400000f0c11 */
[----:B------:R-:W-:Y:S02]  /*6280*/  LEA R22, P1, R14, c[0x0][0x268], 0x1 ;  /* 0x00009a000e167a11 */ /* 0x000fe400078208ff */
[----:B------:R-:W-:Y:S01]  /*6290*/  IADD3 R13, R15, R19, RZ ;  /* 0x000000130f0d7210 */ /* 0x000fe20007ffe0ff */
[----:B------:R-:W-:-:S03]  /*62a0*/  IMAD.WIDE R20, R89, 0x10, R20 ;  /* 0x0000001059147825 */ /* 0x000fc600078e0214 */
[----:B------:R-:W-:-:S05]  /*62b0*/  LEA.HI.X R23, R14, c[0x0][0x26c], R13, 0x1, P1 ;  /* 0x00009b000e177a11 */ /* 0x000fca00008f0c0d */
[----:B------:R-:W-:Y:S01]  /*62c0*/  IMAD.WIDE R22, R89, 0x10, R22 ;  /* 0x0000001059167825 */ /* 0x000fe200078e0216 */
[----:B--2---:R-:W-:Y:S04]  /*62d0*/  STG.E.128 [R20.64], R8 ;  /* 0x0000000814007986 */ /* 0x004fe8000c101d04 */
[----:B---3--:R-:W-:Y:S04]  /*62e0*/  STG.E.128 [R20.64+0x200], R4 ;  /* 0x0002000414007986 */ /* 0x008fe8000c101d04 */
[----:B------:R-:W-:Y:S06]  /*62f0*/  BAR.SYNC.DEFER_BLOCKING 0x0 ;  /* 0x0000000000007b1d */ /* 0x000fec0000010000 */
[----:B------:R-:W2:Y:S04]  /*6300*/  LDG.E.128 R24, [R22.64] ;  /* 0x0000000416187981 */ /* 0x000ea8000c1e1d00 */
[----:B------:R-:W3:Y:S01]  /*6310*/  LDG.E.128 R28, [R22.64+0x200] ;  /* 0x00020004161c7981 */ /* 0x000ee2000c1e1d00 */
[----:B------:R-:W-:Y:S01]  /*6320*/  IMAD.WIDE.U32 R2, R97, c[0x0][0x210], R2 ;  /* 0x0000840061027a25 */ /* 0x000fe200078e0002 */
[----:B------:R-:W-:-:S02]  /*6330*/  IADD3 R91, R91, 0x1, RZ ;  /* 0x000000015b5b7810 */ /* 0x000fc40007ffe0ff */
[----:B------:R-:W-:Y:S02]  /*6340*/  IADD3 R83, P1, R83, 0x2000, RZ ;  /* 0x0000200053537810 */ /* 0x000fe40007f3e0ff */
[----:B------:R-:W-:Y:S02]  /*6350*/  IADD3 R110, P2, R110, 0x1000, RZ ;  /* 0x000010006e6e7810 */ /* 0x000fe40007f5e0ff */
[----:B------:R-:W-:Y:S02]  /*6360*/  IADD3 R108, P3, R108, 0x1000, RZ ;  /* 0x000010006c6c7810 */ /* 0x000fe40007f7e0ff */
[----:B------:R-:W-:Y:S02]  /*6370*/  IADD3.X R81, RZ, R81, RZ, P1, !PT ;  /* 0x00000051ff517210 */ /* 0x000fe40000ffe4ff */
[----:B------:R-:W-:Y:S02]  /*6380*/  IADD3.X R87, RZ, R87, RZ, P2, !PT ;  /* 0x00000057ff577210 */ /* 0x000fe400017fe4ff */
[----:B------:R-:W-:Y:S01]  /*6390*/  IADD3.X R85, RZ, R85, RZ, P3, !PT ;  /* 0x00000055ff557210 */ /* 0x000fe20001ffe4ff */
[----:B--2---:R-:W-:Y:S04]  /*63a0*/  STS.128 [R79.X16], R24 ;  /* 0x000000184f007388 */ /* 0x004fe8000000cc00 */
[----:B---3--:R-:W-:Y:S01]  /*63b0*/  STS.128 [R79.X16+0x200], R28 ;  /* 0x0002001c4f007388 */ /* 0x008fe2000000cc00 */
[----:B------:R-:W-:-:S06]  /*63c0*/  NOP ;  /* 0x0000000000007918 */ /* 0x000fcc0000000000 */
[----:B------:R-:W0:Y:S04]  /*63d0*/  LDS.128 R12, [R77.X16] ;  /* 0x000000004d0c7984 */ /* 0x000e28000000cc00 */
[----:B------:R-:W1:Y:S01]  /*63e0*/  LDS.128 R16, [R77.X16+0x10] ;  /* 0x000010004d107984 */ /* 0x000e62000000cc00 */
[----:B0-----:R-:W-:Y:S02]  /*63f0*/  HADD2.F32 R32, -RZ, R12.H0_H0 ;  /* 0x2000000cff207230 */ /* 0x001fe40000004100 */
[--C-:B------:R-:W-:Y:S02]  /*6400*/  HADD2.F32 R6, -RZ, R13.reuse.H0_H0 ;  /* 0x2000000dff067230 */ /* 0x100fe40000004100 */
[--C-:B------:R-:W-:Y:S01]  /*6410*/  HADD2.F32 R9, -RZ, R14.reuse.H0_H0 ;  /* 0x2000000eff097230 */ /* 0x100fe20000004100 */
[----:B------:R-:W-:Y:S01]  /*6420*/  FMUL.FTZ R4, R32, -1.4426950216293334961 ;  /* 0xbfb8aa3b20047820 */ /* 0x000fe20000410000 */
[----:B------:R-:W-:Y:S01]  /*6430*/  HADD2.F32 R13, -RZ, R13.H1_H1 ;  /* 0x3000000dff0d7230 */ /* 0x000fe20000004100 */
[----:B------:R-:W-:Y:S01]  /*6440*/  FMUL.FTZ R7, R6, -1.4426950216293334961 ;  /* 0xbfb8aa3b06077820 */ /* 0x000fe20000410000 */
[----:B------:R-:W-:Y:S01]  /*6450*/  HADD2.F32 R14, -RZ, R14.H1_H1 ;  /* 0x3000000eff0e7230 */ /* 0x000fe20000004100 */
[----:B------:R-:W-:Y:S01]  /*6460*/  FMUL.FTZ R10, R9, -1.4426950216293334961 ;  /* 0xbfb8aa3b090a7820 */ /* 0x000fe20000410000 */
[--C-:B------:R-:W-:Y:S01]  /*6470*/  HADD2.F32 R20, -RZ, R15.reuse.H0_H0 ;  /* 0x2000000fff147230 */ /* 0x100fe20000004100 */
[----:B------:R-:W0:Y:S01]  /*6480*/  MUFU.EX2 R4, R4 ;  /* 0x0000000400047308 */ /* 0x000e220000000800 */
[----:B------:R-:W-:Y:S01]  /*6490*/  HADD2.F32 R21, -RZ, R15.H1_H1 ;  /* 0x3000000fff157230 */ /* 0x000fe20000004100 */
[----:B------:R-:W-:Y:S01]  /*64a0*/  FMUL.FTZ R8, R13, -1.4426950216293334961 ;  /* 0xbfb8aa3b0d087820 */ /* 0x000fe20000410000 */
[----:B-1----:R-:W-:Y:S01]  /*64b0*/  HADD2.F32 R23, -RZ, R16.H0_H0 ;  /* 0x20000010ff177230 */ /* 0x002fe20000004100 */
[----:B------:R-:W-:Y:S01]  /*64c0*/  FMUL.FTZ R11, R14, -1.4426950216293334961 ;  /* 0xbfb8aa3b0e0b7820 */ /* 0x000fe20000410000 */
[--C-:B------:R-:W-:Y:S01]  /*64d0*/  HADD2.F32 R26, -RZ, R17.reuse.H0_H0 ;  /* 0x20000011ff1a7230 */ /* 0x100fe20000004100 */
[----:B------:R-:W-:Y:S01]  /*64e0*/  FMUL.FTZ R15, R20, -1.4426950216293334961 ;  /* 0xbfb8aa3b140f7820 */ /* 0x000fe20000410000 */
[----:B------:R-:W-:Y:S01]  /*64f0*/  HADD2.F32 R12, -RZ, R12.H1_H1 ;  /* 0x3000000cff0c7230 */ /* 0x000fe20000004100 */
[----:B------:R-:W-:Y:S01]  /*6500*/  FMUL.FTZ R22, R21, -1.4426950216293334961 ;  /* 0xbfb8aa3b15167820 */ /* 0x000fe20000410000 */
[----:B------:R-:W-:Y:S01]  /*6510*/  HADD2.F32 R24, -RZ, R16.H1_H1 ;  /* 0x30000010ff187230 */ /* 0x000fe20000004100 */
[----:B------:R-:W-:Y:S01]  /*6520*/  FMUL.FTZ R16, R23, -1.4426950216293334961 ;  /* 0xbfb8aa3b17107820 */ /* 0x000fe20000410000 */
[----:B------:R-:W-:Y:S01]  /*6530*/  HADD2.F32 R27, -RZ, R17.H1_H1 ;  /* 0x30000011ff1b7230 */ /* 0x000fe20000004100 */
[----:B------:R-:W-:Y:S01]  /*6540*/  FMUL.FTZ R17, R26, -1.4426950216293334961 ;  /* 0xbfb8aa3b1a117820 */ /* 0x000fe20000410000 */
[--C-:B------:R-:W-:Y:S01]  /*6550*/  HADD2.F32 R29, -RZ, R18.reuse.H0_H0 ;  /* 0x20000012ff1d7230 */ /* 0x100fe20000004100 */
[----:B------:R-:W-:Y:S01]  /*6560*/  FMUL.FTZ R5, R12, -1.4426950216293334961 ;  /* 0xbfb8aa3b0c057820 */ /* 0x000fe20000410000 */
[----:B------:R-:W-:Y:S01]  /*6570*/  HADD2.F32 R30, -RZ, R18.H1_H1 ;  /* 0x30000012ff1e7230 */ /* 0x000fe20000004100 */
[----:B------:R-:W-:Y:S01]  /*6580*/  FMUL.FTZ R25, R24, -1.4426950216293334961 ;  /* 0xbfb8aa3b18197820 */ /* 0x000fe20000410000 */
[--C-:B------:R-:W-:Y:S01]  /*6590*/  HADD2.F32 R34, -RZ, R19.reuse.H1_H1 ;  /* 0x30000013ff227230 */ /* 0x100fe20000004100 */
[----:B------:R-:W-:Y:S01]  /*65a0*/  FMUL.FTZ R28, R27, -1.4426950216293334961 ;  /* 0xbfb8aa3b1b1c7820 */ /* 0x000fe20000410000 */
[----:B------:R-:W-:Y:S01]  /*65b0*/  HADD2.F32 R33, -RZ, R19.H0_H0 ;  /* 0x20000013ff217230 */ /* 0x000fe20000004100 */
[----:B------:R-:W-:Y:S01]  /*65c0*/  FMUL.FTZ R18, R29, -1.4426950216293334961 ;  /* 0xbfb8aa3b1d127820 */ /* 0x000fe20000410000 */
[----:B------:R-:W1:Y:S01]  /*65d0*/  MUFU.EX2 R7, R7 ;  /* 0x0000000700077308 */ /* 0x000e620000000800 */
[----:B------:R-:W-:-:S02]  /*65e0*/  FMUL.FTZ R31, R30, -1.4426950216293334961 ;  /* 0xbfb8aa3b1e1f7820 */ /* 0x000fc40000410000 */
[----:B------:R-:W-:Y:S02]  /*65f0*/  FMUL.FTZ R35, R34, -1.4426950216293334961 ;  /* 0xbfb8aa3b22237820 */ /* 0x000fe40000410000 */
[----:B------:R-:W-:Y:S02]  /*6600*/  FMUL.FTZ R19, R33, -1.4426950216293334961 ;  /* 0xbfb8aa3b21137820 */ /* 0x000fe40000410000 */
[----:B0-----:R-:W-:Y:S01]  /*6610*/  FADD.FTZ R4, R4, 1 ;  /* 0x3f80000004047421 */ /* 0x001fe20000010000 */
[----:B------:R-:W0:Y:S08]  /*6620*/  MUFU.EX2 R8, R8 ;  /* 0x0000000800087308 */ /* 0x000e300000000800 */
[----:B------:R-:W2:Y:S01]  /*6630*/  MUFU.EX2 R11, R11 ;  /* 0x0000000b000b7308 */ /* 0x000ea20000000800 */
[----:B-1----:R-:W-:-:S07]  /*6640*/  FADD.FTZ R7, R7, 1 ;  /* 0x3f80000007077421 */ /* 0x002fce0000010000 */
[----:B------:R-:W1:Y:S01]  /*6650*/  MUFU.EX2 R10, R10 ;  /* 0x0000000a000a7308 */ /* 0x000e620000000800 */
[----:B0-----:R-:W-:-:S07]  /*6660*/  FADD.FTZ R8, R8, 1 ;  /* 0x3f80000008087421 */ /* 0x001fce0000010000 */
[----:B------:R-:W0:Y:S01]  /*6670*/  MUFU.EX2 R15, R15 ;  /* 0x0000000f000f7308 */ /* 0x000e220000000800 */
[----:B--2---:R-:W-:-:S07]  /*6680*/  FADD.FTZ R11, R11, 1 ;  /* 0x3f8000000b0b7421 */ /* 0x004fce0000010000 */
        /* <DEDUP_REMOVED lines=20> */
[----:B------:R-:W1:Y:S01]  /*67d0*/  MUFU.RCP R37, R4 ;  /* 0x0000000400257308 */ /* 0x000e620000001000 */
[----:B0-----:R-:W-:Y:S02]  /*67e0*/  FADD.FTZ R35, R35, 1 ;  /* 0x3f80000023237421 */ /* 0x001fe40000010000 */
[----:B--2---:R-:W-:-:S05]  /*67f0*/  FADD.FTZ R19, R19, 1 ;  /* 0x3f80000013137421 */ /* 0x004fca0000010000 */
[----:B------:R1:W0:Y:S08]  /*6800*/  MUFU.RCP R39, R5 ;  /* 0x0000000500277308 */ /* 0x0002300000001000 */
[----:B------:R-:W2:Y:S01]  /*6810*/  MUFU.RCP R7, R7 ;  /* 0x0000000700077308 */ /* 0x000ea20000001000 */
[----:B-1----:R-:W-:-:S04]  /*6820*/  FMUL.FTZ R5, R32, R37 ;  /* 0x0000002520057220 */ /* 0x002fc80000410000 */
[----:B------:R-:W-:-:S03]  /*6830*/  FMUL.FTZ R5, R5, R78 ;  /* 0x0000004e05057220 */ /* 0x000fc60000410000 */
[----:B------:R-:W1:Y:S01]  /*6840*/  MUFU.RCP R8, R8 ;  /* 0x0000000800087308 */ /* 0x000e620000001000 */
[----:B0-----:R-:W-:-:S04]  /*6850*/  FMUL.FTZ R12, R12, R39 ;  /* 0x000000270c0c7220 */ /* 0x001fc80000410000 */
[----:B------:R-:W-:-:S03]  /*6860*/  FMUL.FTZ R12, R12, R75 ;  /* 0x0000004b0c0c7220 */ /* 0x000fc60000410000 */
[----:B------:R-:W0:Y:S01]  /*6870*/  MUFU.RCP R11, R11 ;  /* 0x0000000b000b7308 */ /* 0x000e220000001000 */
[----:B--2---:R-:W-:-:S04]  /*6880*/  FMUL.FTZ R7, R6, R7 ;  /* 0x0000000706077220 */ /* 0x004fc80000410000 */
[----:B------:R-:W-:-:S03]  /*6890*/  FMUL.FTZ R7, R7, R76 ;  /* 0x0000004c07077220 */ /* 0x000fc60000410000 */
        /* <DEDUP_REMOVED lines=10> */
[----:B-1----:R-:W-:Y:S01]  /*6940*/  FMUL.FTZ R11, R20, R15 ;  /* 0x0000000f140b7220 */ /* 0x002fe20000410000 */
[----:B------:R-:W-:-:S03]  /*6950*/  F2FP.PACK_AB R20, R12, R5 ;  /* 0x000000050c14723e */ /* 0x000fc600000000ff */
[----:B------:R-:W-:-:S03]  /*6960*/  FMUL.FTZ R11, R11, R70 ;  /* 0x000000460b0b7220 */ /* 0x000fc60000410000 */
[----:B------:R-:W1:Y:S01]  /*6970*/  MUFU.RCP R17, R17 ;  /* 0x0000001100117308 */ /* 0x000e620000001000 */
[----:B0-----:R-:W-:Y:S01]  /*6980*/  FMUL.FTZ R6, R21, R22 ;  /* 0x0000001615067220 */ /* 0x001fe20000410000 */
[----:B------:R-:W-:Y:S02]  /*6990*/  F2FP.PACK_AB R22, R14, R9 ;  /* 0x000000090e16723e */ /* 0x000fe400000000ff */
[----:B------:R-:W-:Y:S01]  /*69a0*/  F2FP.PACK_AB R21, R4, R7 ;  /* 0x000000070415723e */ /* 0x000fe200000000ff */
[----:B------:R-:W-:Y:S02]  /*69b0*/  FMUL.FTZ R6, R6, R69 ;  /* 0x0000004506067220 */ /* 0x000fe40000410000 */
[----:B------:R-:W-:Y:S01]  /*69c0*/  IMAD R4, R139, c[0x0][0x210], RZ ;  /* 0x000084008b047a24 */ /* 0x000fe200078e02ff */
[----:B------:R-:W0:Y:S01]  /*69d0*/  MUFU.RCP R25, R25 ;  /* 0x0000001900197308 */ /* 0x000e220000001000 */
[----:B--2---:R-:W-:Y:S01]  /*69e0*/  FMUL.FTZ R8, R23, R16 ;  /* 0x0000001017087220 */ /* 0x004fe20000410000 */
[----:B------:R-:W-:Y:S01]  /*69f0*/  F2FP.PACK_AB R23, R6, R11 ;  /* 0x0000000b0617723e */ /* 0x000fe200000000ff */
[----:B------:R-:W-:Y:S01]  /*6a00*/  BAR.SYNC.DEFER_BLOCKING 0x0 ;  /* 0x0000000000007b1d */ /* 0x000fe20000010000 */
[----:B------:R-:W-:-:S02]  /*6a10*/  IMAD R5, R97, c[0x0][0x214], R4 ;  /* 0x0000850061057a24 */ /* 0x000fc400078e0204 */
[----:B------:R-:W-:Y:S02]  /*6a20*/  FMUL.FTZ R8, R8, R67 ;  /* 0x0000004308087220 */ /* 0x000fe40000410000 */
[----:B-1----:R-:W-:Y:S01]  /*6a30*/  FMUL.FTZ R26, R26, R17 ;  /* 0x000000111a1a7220 */ /* 0x002fe20000410000 */
[----:B------:R-:W1:Y:S01]  /*6a40*/  MUFU.RCP R28, R28 ;  /* 0x0000001c001c7308 */ /* 0x000e620000001000 */
[----:B------:R-:W-:Y:S01]  /*6a50*/  IADD3 R3, R3, R5, RZ ;  /* 0x0000000503037210 */ /* 0x000fe20007ffe0ff */
[----:B------:R-:W-:Y:S02]  /*6a60*/  IMAD R5, R103, c[0x0][0x218], RZ ;  /* 0x0000860067057a24 */ /* 0x000fe400078e02ff */
[----:B------:R-:W-:Y:S02]  /*6a70*/  FMUL.FTZ R26, R26, R65 ;  /* 0x000000411a1a7220 */ /* 0x000fe40000410000 */
[----:B------:R-:W-:Y:S02]  /*6a80*/  IMAD R5, R114, c[0x0][0x21c], R5 ;  /* 0x0000870072057a24 */ /* 0x000fe400078e0205 */
[----:B------:R-:W2:Y:S01]  /*6a90*/  MUFU.RCP R18, R18 ;  /* 0x0000001200127308 */ /* 0x000ea20000001000 */
[----:B0-----:R-:W-:-:S02]  /*6aa0*/  FMUL.FTZ R13, R24, R25 ;  /* 0x00000019180d7220 */ /* 0x001fc40000410000 */
[----:B------:R-:W-:-:S04]  /*6ab0*/  IMAD.WIDE.U32 R2, R114, c[0x0][0x218], R2 ;  /* 0x0000860072027a25 */ /* 0x000fc800078e0002 */
[----:B------:R-:W-:Y:S01]  /*6ac0*/  FMUL.FTZ R13, R13, R66 ;  /* 0x000000420d0d7220 */ /* 0x000fe20000410000 */
[----:B------:R-:W0:Y:S01]  /*6ad0*/  MUFU.RCP R31, R31 ;  /* 0x0000001f001f7308 */ /* 0x000e220000001000 */
[----:B-1----:R-:W-:Y:S01]  /*6ae0*/  FMUL.FTZ R27, R27, R28 ;  /* 0x0000001c1b1b7220 */ /* 0x002fe20000410000 */
[----:B------:R-:W-:Y:S01]  /*6af0*/  STS.128 [R0.X16], R20 ;  /* 0x0000001400007388 */ /* 0x000fe2000000cc00 */
[----:B------:R-:W-:Y:S02]  /*6b00*/  IADD3 R3, R3, R5, RZ ;  /* 0x0000000503037210 */ /* 0x000fe40007ffe0ff */
[----:B------:R-:W-:Y:S01]  /*6b10*/  FMUL.FTZ R27, R27, R64 ;  /* 0x000000401b1b7220 */ /* 0x000fe20000410000 */
[----:B------:R-:W-:Y:S02]  /*6b20*/  F2FP.PACK_AB R8, R13, R8 ;  /* 0x000000080d08723e */ /* 0x000fe400000000ff */
[----:B------:R-:W1:Y:S01]  /*6b30*/  MUFU.RCP R32, R19 ;  /* 0x0000001300207308 */ /* 0x000e620000001000 */
[----:B--2---:R-:W-:Y:S01]  /*6b40*/  FMUL.FTZ R10, R29, R18 ;  /* 0x000000121d0a7220 */ /* 0x004fe20000410000 */
[----:B------:R-:W-:-:S02]  /*6b50*/  F2FP.PACK_AB R9, R27, R26 ;  /* 0x0000001a1b09723e */ /* 0x000fc400000000ff */
[----:B------:R-:W-:Y:S01]  /*6b60*/  LEA R4, P0, R2, c[0x0][0x270], 0x1 ;  /* 0x00009c0002047a11 */ /* 0x000fe200078008ff */
[----:B------:R-:W-:-:S03]  /*6b70*/  FMUL.FTZ R10, R10, R63 ;  /* 0x0000003f0a0a7220 */ /* 0x000fc60000410000 */
[----:B------:R-:W2:Y:S01]  /*6b80*/  MUFU.RCP R35, R35 ;  /* 0x0000002300237308 */ /* 0x000ea20000001000 */
[----:B0-----:R-:W-:Y:S01]  /*6b90*/  FMUL.FTZ R15, R30, R31 ;  /* 0x0000001f1e0f7220 */ /* 0x001fe20000410000 */
[----:B------:R-:W-:Y:S02]  /*6ba0*/  LEA.HI.X R5, R2, c[0x0][0x274], R3, 0x1, P0 ;  /* 0x00009d0002057a11 */ /* 0x000fe400000f0c03 */
[----:B------:R-:W-:Y:S01]  /*6bb0*/  ISETP.GE.AND P0, PT, R91, c[0x0][0x174], PT ;  /* 0x00005d005b007a0c */ /* 0x000fe20003f06270 */
[----:B------:R-:W-:Y:S02]  /*6bc0*/  FMUL.FTZ R15, R15, R62 ;  /* 0x0000003e0f0f7220 */ /* 0x000fe40000410000 */
[----:B------:R-:W-:-:S03]  /*6bd0*/  IMAD.WIDE R2, R89, 0x10, R4 ;  /* 0x0000001059027825 */ /* 0x000fc600078e0204 */
[----:B------:R-:W-:Y:S01]  /*6be0*/  F2FP.PACK_AB R10, R15, R10 ;  /* 0x0000000a0f0a723e */ /* 0x000fe200000000ff */
[----:B-1----:R-:W-:-:S04]  /*6bf0*/  FMUL.FTZ R16, R33, R32 ;  /* 0x0000002021107220 */ /* 0x002fc80000410000 */
[----:B------:R-:W-:Y:S02]  /*6c00*/  FMUL.FTZ R16, R16, R61 ;  /* 0x0000003d10107220 */ /* 0x000fe40000410000 */
[----:B--2---:R-:W-:-:S04]  /*6c10*/  FMUL.FTZ R17, R34, R35 ;  /* 0x0000002322117220 */ /* 0x004fc80000410000 */
[----:B------:R-:W-:-:S05]  /*6c20*/  FMUL.FTZ R17, R17, R60 ;  /* 0x0000003c11117220 */ /* 0x000fca0000410000 */
[----:B------:R-:W-:-:S05]  /*6c30*/  F2FP.PACK_AB R11, R17, R16 ;  /* 0x00000010110b723e */ /* 0x000fca00000000ff */
[----:B------:R-:W-:Y:S01]  /*6c40*/  STS.128 [R0.X16+0x10], R8 ;  /* 0x0000100800007388 */ /* 0x000fe2000000cc00 */
[----:B------:R-:W-:-:S06]  /*6c50*/  NOP ;  /* 0x0000000000007918 */ /* 0x000fcc0000000000 */
[----:B------:R-:W0:Y:S04]  /*6c60*/  LDS.128 R12, [R79.X16] ;  /* 0x000000004f0c7984 */ /* 0x000e28000000cc00 */
[----:B------:R-:W1:Y:S04]  /*6c70*/  LDS.128 R16, [R79.X16+0x200] ;  /* 0x000200004f107984 */ /* 0x000e68000000cc00 */
[----:B0-----:R0:W-:Y:S04]  /*6c80*/  STG.E.128 [R2.64], R12 ;  /* 0x0000000c02007986 */ /* 0x0011e8000c101d04 */
[----:B-1----:R0:W-:Y:S01]  /*6c90*/  STG.E.128 [R2.64+0x200], R16 ;  /* 0x0002001002007986 */ /* 0x0021e2000c101d04 */
[----:B------:R-:W-:Y:S01]  /*6ca0*/  @P0 CALL.REL.NOINC `(.L_x_525) ;  /* 0x0000001000000944 */ /* 0x000fe20003c00000 */
[----:B------:R-:W-:Y:S05]  /*6cb0*/  BRA `(.L_x_526) ;  /* 0xffff987000007947 */ /* 0x000fea000383ffff */
.L_x_525:
[----:B------:R-:W-:Y:S05]  /*6cc0*/  EXIT ;  /* 0x000000000000794d */ /* 0x000fea0003800000 */
.L_x_527:
        /* <DEDUP_REMOVED lines=11> */
.L_x_5331:


//--------------------- .text._Z25selective_scan_fwd_kernelI32Selective_Scan_fwd_kernel_traitsILi128ELi16ELi1ELb1ELb1ELb0ELb0EN3c104HalfENS1_7complexIfEEEEv13SSMParamsBase --------------------------
	.section	.text._Z25selective_scan_fwd_kernelI32Selective_Scan_fwd_kernel_traitsILi128ELi16ELi1ELb1ELb1ELb0ELb0EN3c104HalfENS1_7complexIfEEEEv13SSMParamsBase,"ax",@progbits
	.sectioninfo	@"SHI_REGISTERS=164"
	.align	128
        .global         _Z25selective_scan_fwd_kernelI32Selective_Scan_fwd_kernel_traitsILi128ELi16ELi1ELb1ELb1ELb0ELb0EN3c104HalfENS1_7complexIfEEEEv13SSMParamsBase
        .type           _Z25selective_scan_fwd_kernelI32Selective_Scan_fwd_kernel_traitsILi128ELi16ELi1ELb1ELb1ELb0ELb0EN3c104HalfENS1_7complexIfEEEEv13SSMParamsBase,@function
        .size           _Z25selective_scan_fwd_kernelI32Selective_Scan_fwd_kernel_traitsILi128ELi16ELi1ELb1ELb1ELb0ELb0EN3c104HalfENS1_7complexIfEEEEv13SSMParamsBase,(.L_x_5332 - _Z25selective_scan_fwd_kernelI32Selective_Scan_fwd_kernel_traitsILi128ELi16ELi1ELb1ELb1ELb0ELb0EN3c104HalfENS1_7complexIfEEEEv13SSMParamsBase)
        .other          _Z25selective_scan_fwd_kernelI32Selective_Scan_fwd_kernel_traitsILi128ELi16ELi1ELb1ELb1ELb0ELb0EN3c104HalfENS1_7complexIfEEEEv13SSMParamsBase,@"STO_CUDA_ENTRY STV_DEFAULT"
_Z25selective_scan_fwd_kernelI32Selective_Scan_fwd_kernel_traitsILi128ELi16ELi1ELb1ELb1ELb0ELb0EN3c104HalfENS1_7complexIfEEEEv13SSMParamsBase:
.text._Z25selective_scan_fwd_kernelI32Selective_Scan_fwd_kernel_traitsILi128ELi16ELi1ELb1ELb1ELb0ELb0EN3c104HalfENS1_7complexIfEEEEv13SSMParamsBase:
        /* <DEDUP_REMOVED lines=83> */
.L_x_568:
        /* <DEDUP_REMOVED lines=80> */
.L_x_529:
[----:B-12---:R-:W-:Y:S05]  /*0a30*/  BSYNC B0 ;  /* 0x0000000000007941 */ /* 0x006fea0003800000 */
.L_x_528:
        /* <DEDUP_REMOVED lines=36> */
.L_x_531:
[----:B------:R-:W-:Y:S05]  /*0c80*/  BSYNC B0 ;  /* 0x0000000000007941 */ /* 0x000fea0003800000 */
.L_x_530:
        /* <DEDUP_REMOVED lines=38> */
.L_x_533:
[----:B------:R-:W-:Y:S05]  /*0ef0*/  BSYNC B0 ;  /* 0x0000000000007941 */ /* 0x000fea0003800000 */
.L_x_532:
        /* <DEDUP_REMOVED lines=36> */
.L_x_535:
[----:B------:R-:W-:Y:S05]  /*1140*/  BSYNC B0 ;  /* 0x0000000000007941 */ /* 0x000fea0003800000 */
.L_x_534:
        /* <DEDUP_REMOVED lines=38> */
.L_x_537:
[----:B------:R-:W-:Y:S05]  /*13b0*/  BSYNC B0 ;  /* 0x0000000000007941 */ /* 0x000fea0003800000 */
.L_x_536:
        /* <DEDUP_REMOVED lines=36> */
.L_x_539:
[----:B------:R-:W-:Y:S05]  /*1600*/  BSYNC B0 ;  /* 0x0000000000007941 */ /* 0x000fea0003800000 */
.L_x_538:
        /* <DEDUP_REMOVED lines=38> */
.L_x_541:
[----:B------:R-:W-:Y:S05]  /*1870*/  BSYNC B0 ;  /* 0x0000000000007941 */ /* 0x000fea0003800000 */
.L_x_540:
[----:B------:R-:W-:Y:S01]  /*1880*/  HADD2.F32 R14, -RZ, R14.H1_H1 ;  /* 0x3000000eff0e7230 */ /* 0x000fe20000004100 */
        /* <DEDUP_REMOVED lines=36> */
.L_x_543:
[----:B------:R-:W-:Y:S05]  /*1ad0*/  BSYNC B0 ;  /* 0x0000000000007941 */ /* 0x000fea0003800000 */
.L_x_542:
[----:B------:R-:W-:Y:S01]  /*1ae0*/  ISETP.EQ.OR P3, PT, RZ, UR6, P3 ;  /* 0x00000006ff007c0c */ /* 0x000fe20009f62670 */
[----:B------:R-:W-:Y:S01]  /*1af0*/  BSSY B0, `(.L_x_544) ;  /* 0x0000029000007945 */ /* 0x000fe20003800000 */
[--C-:B------:R-:W-:Y:S01]  /*1b00*/  HADD2.F32 R43, -RZ, R8.reuse.H0_H0 ;  /* 0x20000008ff2b7230 */ /* 0x100fe20000004100 */
[----:B------:R-:W-:Y:S01]  /*1b10*/  FSETP.GTU.FTZ.AND P5, PT, R64, 20, PT ;  /* 0x41a000004000780b */ /* 0x000fe20003fbc000 */
[----:B------:R-:W-:Y:S01]  /*1b20*/  HADD2.F32 R41, -RZ, R9.H0_H0 ;  /* 0x20000009ff297230 */ /* 0x000fe20000004100 */
[----:B------:R-:W-:Y:S01]  /*1b30*/  ISETP.EQ.OR P2, PT, RZ, UR6, P2 ;  /* 0x00000006ff007c0c */ /* 0x000fe20009742670 */
[----:B------:R-:W-:Y:S01]  /*1b40*/  HADD2.F32 R60, -RZ, R15.H1_H1 ;  /* 0x3000000fff3c7230 */ /* 0x000fe20000004100 */
[----:B------:R-:W-:Y:S01]  /*1b50*/  FADD.FTZ R62, R62, R81 ;  /* 0x000000513e3e7221 */ /* 0x000fe20000010000 */
[----:B------:R-:W-:Y:S02]  /*1b60*/  HADD2.F32 R8, -RZ, R8.H1_H1 ;  /* 0x30000008ff087230 */ /* 0x000fe40000004100 */
[----:B------:R-:W-:-:S03]  /*1b70*/  HADD2.F32 R9, -RZ, R9.H1_H1 ;  /* 0x30000009ff097230 */ /* 0x000fc60000004100 */
        /* <DEDUP_REMOVED lines=32> */
.L_x_545:
[----:B------:R-:W-:Y:S05]  /*1d80*/  BSYNC B0 ;  /* 0x0000000000007941 */ /* 0x000fea0003800000 */
.L_x_544:
[----:B------:R-:W-:Y:S01]  /*1d90*/  BSSY B0, `(.L_x_546) ;  /* 0x0000028000007945 */ /* 0x000fe20003800000 */
[--C-:B------:R-:W-:Y:S01]  /*1da0*/  HADD2.F32 R39, -RZ, R10.reuse.H0_H0 ;  /* 0x2000000aff277230 */ /* 0x100fe20000004100 */
[----:B------:R-:W-:Y:S01]  /*1db0*/  FSETP.GTU.FTZ.AND P3, PT, R62, 20, PT ;  /* 0x41a000003e00780b */ /* 0x000fe20003f7c000 */
[--C-:B------:R-:W-:Y:S01]  /*1dc0*/  HADD2.F32 R37, -RZ, R11.reuse.H0_H0 ;  /* 0x2000000bff257230 */ /* 0x100fe20000004100 */
[----:B------:R-:W-:Y:S01]  /*1dd0*/  FADD.FTZ R60, R60, R81 ;  /* 0x000000513c3c7221 */ /* 0x000fe20000010000 */
[----:B------:R-:W-:Y:S02]  /*1de0*/  HADD2.F32 R10, -RZ, R10.H1_H1 ;  /* 0x3000000aff0a7230 */ /* 0x000fe40000004100 */
[----:B------:R-:W-:Y:S02]  /*1df0*/  HADD2.F32 R11, -RZ, R11.H1_H1 ;  /* 0x3000000bff0b7230 */ /* 0x000fe40000004100 */
        /* <DEDUP_REMOVED lines=33> */
.L_x_547:
[----:B------:R-:W-:Y:S05]  /*2010*/  BSYNC B0 ;  /* 0x0000000000007941 */ /* 0x000fea0003800000 */
.L_x_546:
[----:B------:R-:W-:Y:S01]  /*2020*/  ISETP.EQ.OR P1, PT, RZ, UR6, P1 ;  /* 0x00000006ff007c0c */ /* 0x000fe20008f22670 */
[----:B------:R-:W-:Y:S01]  /*2030*/  BSSY B0, `(.L_x_548) ;  /* 0x000002d000007945 */ /* 0x000fe20003800000 */
[----:B------:R-:W-:Y:S01]  /*2040*/  FSETP.GTU.FTZ.AND P2, PT, R60, 20, PT ;  /* 0x41a000003c00780b */ /* 0x000fe20003f5c000 */
[--C-:B------:R-:W-:Y:S01]  /*2050*/  HADD2.F32 R33, -RZ, R5.reuse.H0_H0 ;  /* 0x20000005ff217230 */ /* 0x100fe20000004100 */
[----:B------:R-:W-:Y:S01]  /*2060*/  ISETP.EQ.OR P0, PT, RZ, UR6, P0 ;  /* 0x00000006ff007c0c */ /* 0x000fe20008702670 */
[----:B------:R-:W-:Y:S01]  /*2070*/  HADD2.F32 R31, -RZ, R6.H0_H0 ;  /* 0x20000006ff1f7230 */ /* 0x000fe20000004100 */
[----:B------:R-:W-:Y:S01]  /*2080*/  ISETP.EQ.OR P4, PT, RZ, UR6, P4 ;  /* 0x00000006ff007c0c */ /* 0x000fe2000a782670 */
[----:B------:R-:W-:Y:S01]  /*2090*/  HADD2.F32 R4, -RZ, R4.H1_H1 ;  /* 0x30000004ff047230 */ /* 0x000fe20000004100 */
[----:B------:R-:W-:Y:S01]  /*20a0*/  ISETP.EQ.OR P5, PT, RZ, UR6, P5 ;  /* 0x00000006ff007c0c */ /* 0x000fe2000afa2670 */
[----:B------:R-:W-:Y:S01]  /*20b0*/  HADD2.F32 R5, -RZ, R5.H1_H1 ;  /* 0x30000005ff057230 */ /* 0x000fe20000004100 */
[----:B------:R-:W-:Y:S01]  /*20c0*/  ISETP.EQ.OR P3, PT, RZ, UR6, P3 ;  /* 0x00000006ff007c0c */ /* 0x000fe20009f62670 */
[----:B------:R-:W-:Y:S01]  /*20d0*/  HADD2.F32 R6, -RZ, R6.H1_H1 ;  /* 0x30000006ff067230 */ /* 0x000fe20000004100 */
        /* <DEDUP_REMOVED lines=34> */
.L_x_549:
[----:B------:R-:W-:Y:S05]  /*2300*/  BSYNC B0 ;  /* 0x0000000000007941 */ /* 0x000fea0003800000 */
.L_x_548:
        /* <DEDUP_REMOVED lines=33> */
.L_x_551:
[----:B------:R-:W-:Y:S05]  /*2520*/  BSYNC B0 ;  /* 0x0000000000007941 */ /* 0x000fea0003800000 */
.L_x_550:
        /* <DEDUP_REMOVED lines=33> */
.L_x_553:
[----:B------:R-:W-:Y:S05]  /*2740*/  BSYNC B0 ;  /* 0x0000000000007941 */ /* 0x000fea0003800000 */
.L_x_552:
        /* <DEDUP_REMOVED lines=33> */
.L_x_555:
[----:B------:R-:W-:Y:S05]  /*2960*/  BSYNC B0 ;  /* 0x0000000000007941 */ /* 0x000fea0003800000 */
.L_x_554:
        /* <DEDUP_REMOVED lines=33> */
.L_x_557:
[----:B------:R-:W-:Y:S05]  /*2b80*/  BSYNC B0 ;  /* 0x0000000000007941 */ /* 0x000fea0003800000 */
.L_x_556:
        /* <DEDUP_REMOVED lines=33> */
.L_x_559:
[----:B------:R-:W-:Y:S05]  /*2da0*/  BSYNC B0 ;  /* 0x0000000000007941 */ /* 0x000fea0003800000 */
.L_x_558:
[----:B------:R-:W-:Y:S01]  /*2db0*/  HADD2.F32 R7, -RZ, R7.H1_H1 ;  /* 0x30000007ff077230 */ /* 0x000fe20000004100 */
        /* <DEDUP_REMOVED lines=35> */
.L_x_566:
        /* <DEDUP_REMOVED lines=11> */
[----:B------:R0:W2:Y:S01]  /*30a0*/  LDG.E.64 R2, [R12.64] ;  /* 0x000000040c027981 */ /* 0x0000a2000c1e1b00 */
        /* <DEDUP_REMOVED lines=10> */
[----:B0-----:R1:W3:Y:S04]  /*3150*/  LDG.E.128 R12, [R20.64+0x400] ;  /* 0x00040004140c7981 */ /* 0x0012e8000c1e1d00 */
[----:B------:R1:W3:Y:S01]  /*3160*/  LDG.E.128 R16, [R20.64+0x600] ;  /* 0x0006000414107981 */ /* 0x0002e2000c1e1d00 */
        /* <DEDUP_REMOVED lines=9> */
[----:B-1----:R-:W-:Y:S02]  /*3200*/  FMUL.RZ R20, R2, 0.15915493667125701904 ;  /* 0x3e22f98302147820 */ /* 0x002fe4000040c000 */
        /* <DEDUP_REMOVED lines=19> */
[----:B------:R-:W-:-:S02]  /*3340*/  FMUL.FTZ R126, R25, R76 ;  /* 0x0000004c197e7220 */ /* 0x000fc40000410000 */
[----:B------:R-:W-:-:S05]  /*3350*/  FMUL.FTZ R122, R25, R70 ;  /* 0x00000046197a7220 */ /* 0x000fca0000410000 */
        /* <DEDUP_REMOVED lines=24> */
[----:B------:R-:W-:Y:S01]  /*34e0*/  SHF.L.U32 R2, R77, 0x2, RZ ;  /* 0x000000024d027819 */ /* 0x000fe200000006ff */
[----:B------:R-:W-:Y:S03]  /*34f0*/  MUFU.SIN R95, R23 ;  /* 0x00000017005f7308 */ /* 0x000fe60000000400 */
[----:B------:R-:W-:-:S05]  /*3500*/  LOP3.LUT R2, R2, 0xffffff80, RZ, 0xc0, !PT ;  /* 0xffffff8002027812 */ /* 0x000fca00078ec0ff */
[----:B------:R-:W-:Y:S08]  /*3510*/  MUFU.SIN R91, R114 ;  /* 0x00000072005b7308 */ /* 0x000ff00000000400 */
[----:B------:R0:W-:Y:S08]  /*3520*/  MUFU.COS R93, R114 ;  /* 0x00000072005d7308 */ /* 0x0001f00000000000 */
[----:B------:R1:W-:Y:S01]  /*3530*/  MUFU.COS R97, R23 ;  /* 0x0000001700617308 */ /* 0x0003e20000000000 */
[----:B0-----:R-:W-:-:S05]  /*3540*/  IADD3 R114, R2, R75, RZ ;  /* 0x0000004b02727210 */ /* 0x001fca0007ffe0ff */
[----:B---3--:R0:W-:Y:S01]  /*3550*/  STS.128 [R114.X16], R4 ;  /* 0x0000000472007388 */ /* 0x0081e2000000cc00 */
[----:B------:R-:W-:Y:S01]  /*3560*/  IMAD R2, R75, 0x3, R114 ;  /* 0x000000034b027824 */ /* 0x000fe200078e0272 */
[----:B------:R-:W-:Y:S01]  /*3570*/  MUFU.COS R120, R20 ;  /* 0x0000001400787308 */ /* 0x000fe20000000000 */
[----:B-1----:R-:W-:Y:S01]  /*3580*/  FMUL.FTZ R23, R3, R66 ;  /* 0x0000004203177220 */ /* 0x002fe20000410000 */
[----:B----4-:R1:W-:Y:S03]  /*3590*/  STS.128 [R114.X16+0x200], R8 ;  /* 0x0002000872007388 */ /* 0x0103e6000000cc00 */
[----:B------:R-:W-:Y:S01]  /*35a0*/  FMUL.RZ R130, R23, 0.15915493667125701904 ;  /* 0x3e22f98317827820 */ /* 0x000fe2000040c000 */
[----:B------:R2:W-:Y:S01]  /*35b0*/  STS.128 [R114.X16+0x400], R12 ;  /* 0x0004000c72007388 */ /* 0x0005e2000000cc00 */
[----:B------:R-:W-:Y:S01]  /*35c0*/  IMAD R23, R22, c[0x0][0x1c0], RZ ;  /* 0x0000700016177a24 */ /* 0x000fe200078e02ff */
[----:B------:R-:W-:Y:S02]  /*35d0*/  MUFU.SIN R99, R21 ;  /* 0x0000001500637308 */ /* 0x000fe40000000400 */
[----:B------:R-:W-:Y:S01]  /*35e0*/  STS.128 [R114.X16+0x600], R16 ;  /* 0x0006001072007388 */ /* 0x000fe2000000cc00 */
[----:B------:R-:W-:-:S02]  /*35f0*/  IMAD R133, R0, c[0x0][0x1c4], R23 ;  /* 0x0000710000857a24 */ /* 0x000fc400078e0217 */
[----:B0-----:R-:W-:-:S03]  /*3600*/  FMUL.FTZ R4, R3, R64 ;  /* 0x0000004003047220 */ /* 0x001fc60000410000 */
[----:B------:R0:W-:Y:S01]  /*3610*/  MUFU.COS R89, R21 ;  /* 0x0000001500597308 */ /* 0x0001e20000000000 */
[----:B-1----:R-:W-:Y:S01]  /*3620*/  FMUL.RZ R10, R4, 0.15915493667125701904 ;  /* 0x3e22f983040a7820 */ /* 0x002fe2000040c000 */
[----:B------:R-:W-:-:S06]  /*3630*/  NOP ;  /* 0x0000000000007918 */ /* 0x000fcc0000000000 */
[----:B------:R-:W1:Y:S01]  /*3640*/  LDS.128 R4, [R2.X16] ;  /* 0x0000000002047984 */ /* 0x000e62000000cc00 */
[----:B0-----:R-:W-:Y:S01]  /*3650*/  IMAD.WIDE.U32 R20, R98, c[0x0][0x1b8], RZ ;  /* 0x00006e0062147a25 */ /* 0x001fe200078e00ff */
[----:B------:R0:W-:Y:S03]  /*3660*/  MUFU.COS R116, R24 ;  /* 0x0000001800747308 */ /* 0x0001e60000000000 */
[----:B------:R-:W-:Y:S01]  /*3670*/  FMUL.FTZ R9, R25, R64 ;  /* 0x0000004019097220 */ /* 0x000fe20000410000 */
[----:B------:R-:W-:Y:S01]  /*3680*/  IADD3 R21, R21, R119, RZ ;  /* 0x0000007715157210 */ /* 0x000fe20007ffe0ff */
[----:B--2---:R-:W-:-:S03]  /*3690*/  FMUL.FTZ R15, R3, R60 ;  /* 0x0000003c030f7220 */ /* 0x004fc60000410000 */
[----:B------:R-:W2:Y:S01]  /*36a0*/  MUFU.EX2 R106, R106 ;  /* 0x0000006a006a7308 */ /* 0x000ea20000000800 */
[----:B------:R-:W-:-:S04]  /*36b0*/  IMAD.WIDE.U32 R22, R0, c[0x0][0x1c0], R20 ;  /* 0x0000700000167a25 */ /* 0x000fc800078e0014 */
[----:B------:R-:W-:Y:S01]  /*36c0*/  FMUL.RZ R15, R15, 0.15915493667125701904 ;  /* 0x3e22f9830f0f7820 */ /* 0x000fe2000040c000 */
[----:B------:R-:W-:Y:S01]  /*36d0*/  IADD3 R21, R23, R133, RZ ;  /* 0x0000008517157210 */ /* 0x000fe20007ffe0ff */
[----:B0-----:R-:W-:Y:S01]  /*36e0*/  FMUL.FTZ R24, R25, R68 ;  /* 0x0000004419187220 */ /* 0x001fe20000410000 */
[----:B------:R-:W0:Y:S01]  /*36f0*/  MUFU.EX2 R102, R102 ;  /* 0x0000006600667308 */ /* 0x000e220000000800 */
[----:B------:R-:W-:-:S04]  /*3700*/  LEA R20, P0, R22, c[0x0][0x230], 0x3 ;  /* 0x00008c0016147a11 */ /* 0x000fc800078018ff */
[----:B------:R-:W-:-:S03]  /*3710*/  LEA.HI.X R21, R22, c[0x0][0x234], R21, 0x3, P0 ;  /* 0x00008d0016157a11 */ /* 0x000fc600000f1c15 */
[----:B------:R-:W-:Y:S01]  /*3720*/  MUFU.SIN R119, R130 ;  /* 0x0000008200777308 */ /* 0x000fe20000000400 */
[C---:B--2---:R-:W-:Y:S02]  /*3730*/  FMUL.FTZ R116, R106.reuse, R116 ;  /* 0x000000746a747220 */ /* 0x044fe40000410000 */
[----:B------:R-:W-:-:S05]  /*3740*/  FMUL.FTZ R115, R106, R115 ;  /* 0x000000736a737220 */ /* 0x000fca0000410000 */
[----:B------:R-:W2:Y:S01]  /*3750*/  MUFU.EX2 R8, R129 ;  /* 0x0000008100087308 */ /* 0x000ea20000000800 */
[C---:B0-----:R-:W-:Y:S02]  /*3760*/  FMUL.FTZ R106, R102.reuse, R87 ;  /* 0x00000057666a7220 */ /* 0x041fe40000410000 */
[----:B------:R-:W-:Y:S01]  /*3770*/  FMUL.FTZ R105, R102, R105 ;  /* 0x0000006966697220 */ /* 0x000fe20000410000 */
[----:B-1----:R-:W-:-:S04]  /*3780*/  HADD2.F32 R14, -RZ, R4.H1_H1 ;  /* 0x30000004ff0e7230 */ /* 0x002fc80000004100 */
[----:B------:R-:W0:Y:S01]  /*3790*/  MUFU.EX2 R112, R112 ;  /* 0x0000007000707308 */ /* 0x000e220000000800 */
[----:B------:R-:W-:-:S07]  /*37a0*/  HADD2.F32 R4, -RZ, R4.H0_H0 ;  /* 0x20000004ff047230 */ /* 0x000fce0000004100 */
[----:B------:R-:W1:Y:S01]  /*37b0*/  MUFU.EX2 R100, R100 ;  /* 0x0000006400647308 */ /* 0x000e620000000800 */
[----:B--2---:R-:W-:Y:S02]  /*37c0*/  FMUL.FTZ R87, R8, R119 ;  /* 0x0000007708577220 */ /* 0x004fe40000410000 */
[----:B------:R-:W-:-:S05]  /*37d0*/  FMUL.FTZ R119, R43, R14 ;  /* 0x0000000e2b777220 */ /* 0x000fca0000410000 */
[----:B------:R-:W2:Y:S01]  /*37e0*/  MUFU.EX2 R26, R26 ;  /* 0x0000001a001a7308 */ /* 0x000ea20000000800 */
[C---:B0-----:R-:W-:Y:S02]  /*37f0*/  FMUL.FTZ R118, R112.reuse, R118 ;  /* 0x0000007670767220 */ /* 0x041fe40000410000 */
[----:B------:R-:W-:-:S05]  /*3800*/  FMUL.FTZ R117, R112, R117 ;  /* 0x0000007570757220 */ /* 0x000fca0000410000 */
[----:B------:R-:W0:Y:S01]  /*3810*/  MUFU.EX2 R127, R127 ;  /* 0x0000007f007f7308 */ /* 0x000e220000000800 */
[C---:B-1----:R-:W-:Y:S02]  /*3820*/  FMUL.FTZ R112, R100.reuse, R27 ;  /* 0x0000001b64707220 */ /* 0x042fe40000410000 */
[----:B------:R-:W-:-:S05]  /*3830*/  FMUL.FTZ R111, R100, R111 ;  /* 0x0000006f646f7220 */ /* 0x000fca0000410000 */
[----:B------:R-:W1:Y:S01]  /*3840*/  MUFU.EX2 R124, R124 ;  /* 0x0000007c007c7308 */ /* 0x000e620000000800 */
[C---:B--2---:R-:W-:Y:S01]  /*3850*/  FMUL.FTZ R114, R26.reuse, R121 ;  /* 0x000000791a727220 */ /* 0x044fe20000410000 */
[----:B------:R-:W-:Y:S01]  /*3860*/  HADD2.F32 R121, -RZ, R5.H1_H1 ;  /* 0x30000005ff797230 */ /* 0x000fe20000004100 */
[----:B------:R-:W-:-:S04]  /*3870*/  FMUL.FTZ R113, R26, R113 ;  /* 0x000000711a717220 */ /* 0x000fc80000410000 */
[----:B------:R-:W-:Y:S01]  /*3880*/  FMUL.FTZ R121, R42, R121 ;  /* 0x000000792a797220 */ /* 0x000fe20000410000 */
[----:B------:R-:W2:Y:S01]  /*3890*/  MUFU.EX2 R125, R125 ;  /* 0x0000007d007d7308 */ /* 0x000ea20000000800 */
[C---:B0-----:R-:W-:Y:S02]  /*38a0*/  FMUL.FTZ R108, R127.reuse, R108 ;  /* 0x0000006c7f6c7220 */ /* 0x041fe40000410000 */
[----:B------:R-:W-:-:S05]  /*38b0*/  FMUL.FTZ R107, R127, R107 ;  /* 0x0000006b7f6b7220 */ /* 0x000fca0000410000 */
[----:B------:R0:W3:Y:S01]  /*38c0*/  MUFU.COS R131, R130 ;  /* 0x0000008200837308 */ /* 0x0000e20000000000 */
[C---:B-1----:R-:W-:Y:S02]  /*38d0*/  FMUL.FTZ R100, R124.reuse, R89 ;  /* 0x000000597c647220 */ /* 0x042fe40000410000 */
[----:B------:R-:W-:-:S05]  /*38e0*/  FMUL.FTZ R99, R124, R99 ;  /* 0x000000637c637220 */ /* 0x000fca0000410000 */
[----:B------:R-:W-:Y:S01]  /*38f0*/  MUFU.SIN R12, R10 ;  /* 0x0000000a000c7308 */ /* 0x000fe20000000400 */
[C---:B--2---:R-:W-:Y:S02]  /*3900*/  FMUL.FTZ R102, R125.reuse, R120 ;  /* 0x000000787d667220 */ /* 0x044fe40000410000 */
[----:B------:R-:W-:Y:S02]  /*3910*/  FMUL.FTZ R101, R125, R101 ;  /* 0x000000657d657220 */ /* 0x000fe40000410000 */
[----:B------:R-:W-:Y:S02]  /*3920*/  FMUL.FTZ R125, R43, R4 ;  /* 0x000000042b7d7220 */ /* 0x000fe40000410000 */
[----:B0-----:R-:W-:Y:S01]  /*3930*/  FMUL.FTZ R130, R25, R60 ;  /* 0x0000003c19827220 */ /* 0x001fe20000410000 */
[----:B------:R0:W-:Y:S01]  /*3940*/  MUFU.COS R16, R10 ;  /* 0x0000000a00107308 */ /* 0x0001e20000000000 */
[----:B---3--:R-:W-:Y:S01]  /*3950*/  FMUL.FTZ R89, R8, R131 ;  /* 0x0000008308597220 */ /* 0x008fe20000410000 */
[----:B------:R-:W-:-:S02]  /*3960*/  HADD2.F32 R131, -RZ, R7.H0_H0 ;  /* 0x20000007ff837230 */ /* 0x000fc40000004100 */
[----:B------:R-:W-:-:S03]  /*3970*/  HADD2.F32 R7, -RZ, R7.H1_H1 ;  /* 0x30000007ff077230 */ /* 0x000fc60000004100 */
[C---:B------:R-:W-:Y:S01]  /*3980*/  FMUL.FTZ R131, R40.reuse, R131 ;  /* 0x0000008328837220 */ /* 0x040fe20000410000 */
[----:B------:R1:W-:Y:S01]  /*3990*/  MUFU.EX2 R13, R9 ;  /* 0x00000009000d7308 */ /* 0x0003e20000000800 */
[----:B0-----:R-:W-:Y:S02]  /*39a0*/  FMUL.FTZ R10, R25, R62 ;  /* 0x0000003e190a7220 */ /* 0x001fe40000410000 */
[----:B------:R-:W-:-:S05]  /*39b0*/  FMUL.FTZ R132, R40, R7 ;  /* 0x0000000728847220 */ /* 0x000fca0000410000 */
[----:B------:R-:W0:Y:S01]  /*39c0*/  MUFU.EX2 R128, R128 ;  /* 0x0000008000807308 */ /* 0x000e220000000800 */
[----:B-1----:R-:W-:Y:S01]  /*39d0*/  FMUL.FTZ R9, R3, R62 ;  /* 0x0000003e03097220 */ /* 0x002fe20000410000 */
[----:B------:R-:W-:Y:S01]  /*39e0*/  HADD2.F32 R3, -RZ, R5.H0_H0 ;  /* 0x20000005ff037230 */ /* 0x000fe20000004100 */
[----:B------:R-:W-:Y:S02]  /*39f0*/  FMUL.FTZ R5, R119, R115 ;  /* 0x0000007377057220 */ /* 0x000fe40000410000 */
[----:B------:R-:W-:Y:S02]  /*3a00*/  FMUL.RZ R17, R9, 0.15915493667125701904 ;  /* 0x3e22f98309117820 */ /* 0x000fe4000040c000 */
[----:B------:R-:W-:Y:S01]  /*3a10*/  FMUL.FTZ R124, R42, R3 ;  /* 0x000000032a7c7220 */ /* 0x000fe20000410000 */
[----:B------:R1:W-:Y:S01]  /*3a20*/  MUFU.EX2 R127, R10 ;  /* 0x0000000a007f7308 */ /* 0x0003e20000000800 */
[C---:B------:R-:W-:Y:S02]  /*3a30*/  FMUL.FTZ R3, R125.reuse, R115 ;  /* 0x000000737d037220 */ /* 0x040fe40000410000 */
[----:B------:R-:W-:-:S02]  /*3a40*/  FFMA.FTZ R5, R125, R116, -R5 ;  /* 0x000000747d057223 */ /* 0x000fc40000010805 */
[----:B------:R-:W-:Y:S02]  /*3a50*/  FFMA.FTZ R14, R119, R116, R3 ;  /* 0x00000074770e7223 */ /* 0x000fe40000010003 */
[----:B------:R-:W-:Y:S01]  /*3a60*/  FADD.FTZ R5, R124, R5 ;  /* 0x000000057c057221 */ /* 0x000fe20000010000 */
[----:B------:R-:W2:Y:S01]  /*3a70*/  MUFU.EX2 R126, R126 ;  /* 0x0000007e007e7308 */ /* 0x000ea20000000800 */
[----:B-1----:R-:W1:Y:S01]  /*3a80*/  LDS.128 R8, [R2.X16+0x10] ;  /* 0x0000100002087984 */ /* 0x002e62000000cc00 */
[C---:B0-----:R-:W-:Y:S02]  /*3a90*/  FMUL.FTZ R110, R128.reuse, R110 ;  /* 0x0000006e806e7220 */ /* 0x041fe40000410000 */
[----:B------:R-:W-:Y:S01]  /*3aa0*/  FMUL.FTZ R109, R128, R109 ;  /* 0x0000006d806d7220 */ /* 0x000fe20000410000 */
[----:B------:R-:W-:Y:S01]  /*3ab0*/  HADD2.F32 R128, -RZ, R6.H1_H1 ;  /* 0x30000006ff807230 */ /* 0x000fe20000004100 */
[----:B------:R-:W-:Y:S02]  /*3ac0*/  FADD.FTZ R14, R121, R14 ;  /* 0x0000000e790e7221 */ /* 0x000fe40000010000 */
[----:B------:R-:W0:Y:S01]  /*3ad0*/  MUFU.COS R4, R17 ;  /* 0x0000001100047308 */ /* 0x000e220000000000 */
[----:B------:R-:W-:-:S02]  /*3ae0*/  FMUL.FTZ R3, R113, R5 ;  /* 0x0000000571037220 */ /* 0x000fc40000410000 */
[----:B------:R-:W-:Y:S02]  /*3af0*/  FMUL.FTZ R128, R41, R128 ;  /* 0x0000008029807220 */ /* 0x000fe40000410000 */
[-C--:B------:R-:W-:Y:S02]  /*3b00*/  FFMA.FTZ R3, R114, R14.reuse, R3 ;  /* 0x0000000e72037223 */ /* 0x080fe40000010003 */
[----:B------:R-:W-:Y:S01]  /*3b10*/  FMUL.FTZ R14, R113, R14 ;  /* 0x0000000e710e7220 */ /* 0x000fe20000410000 */
[----:B------:R-:W3:Y:S01]  /*3b20*/  MUFU.EX2 R122, R122 ;  /* 0x0000007a007a7308 */ /* 0x000ee20000000800 */
[C---:B--2---:R-:W-:Y:S02]  /*3b30*/  FMUL.FTZ R104, R126.reuse, R104 ;  /* 0x000000687e687220 */ /* 0x044fe40000410000 */
[----:B------:R-:W-:Y:S01]  /*3b40*/  FMUL.FTZ R103, R126, R103 ;  /* 0x000000677e677220 */ /* 0x000fe20000410000 */
[----:B------:R-:W-:Y:S01]  /*3b50*/  HADD2.F32 R126, -RZ, R6.H0_H0 ;  /* 0x20000006ff7e7230 */ /* 0x000fe20000004100 */
[----:B------:R-:W-:-:S02]  /*3b60*/  FMUL.FTZ R120, R13, R12 ;  /* 0x0000000c0d787220 */ /* 0x000fc40000410000 */
[----:B------:R-:W-:Y:S01]  /*3b70*/  FADD.FTZ R12, R128, R3 ;  /* 0x00000003800c7221 */ /* 0x000fe20000010000 */
[----:B------:R-:W-:Y:S01]  /*3b80*/  MUFU.EX2 R130, R130 ;  /* 0x0000008200827308 */ /* 0x000fe20000000800 */
[----:B------:R-:W-:Y:S02]  /*3b90*/  FFMA.FTZ R5, R114, R5, -R14 ;  /* 0x0000000572057223 */ /* 0x000fe4000001080e */
[----:B------:R-:W-:Y:S02]  /*3ba0*/  FMUL.FTZ R126, R41, R126 ;  /* 0x0000007e297e7220 */ /* 0x000fe40000410000 */
[----:B0-----:R-:W-:Y:S02]  /*3bb0*/  FMUL.FTZ R129, R127, R4 ;  /* 0x000000047f817220 */ /* 0x001fe40000410000 */
[----:B------:R-:W-:Y:S01]  /*3bc0*/  FADD.FTZ R5, R126, R5 ;  /* 0x000000057e057221 */ /* 0x000fe20000010000 */
[----:B------:R-:W0:Y:S01]  /*3bd0*/  MUFU.COS R133, R15 ;  /* 0x0000000f00857308 */ /* 0x000e220000000000 */
[----:B------:R-:W-:-:S02]  /*3be0*/  FMUL.FTZ R6, R111, R12 ;  /* 0x0000000c6f067220 */ /* 0x000fc40000410000 */
[----:B------:R-:W-:Y:S02]  /*3bf0*/  FMUL.FTZ R4, R118, R115 ;  /* 0x0000007376047220 */ /* 0x000fe40000410000 */
[C---:B---3--:R-:W-:Y:S02]  /*3c00*/  FMUL.FTZ R97, R122.reuse, R97 ;  /* 0x000000617a617220 */ /* 0x048fe40000410000 */
[----:B------:R-:W-:Y:S01]  /*3c10*/  FMUL.FTZ R95, R122, R95 ;  /* 0x0000005f7a5f7220 */ /* 0x000fe20000410000 */
[----:B------:R-:W2:Y:S01]  /*3c20*/  MUFU.SIN R3, R15 ;  /* 0x0000000f00037308 */ /* 0x000ea20000000400 */
[----:B------:R-:W-:Y:S01]  /*3c30*/  FMUL.FTZ R122, R13, R16 ;  /* 0x000000100d7a7220 */ /* 0x000fe20000410000 */
[----:B-1----:R-:W-:Y:S01]  /*3c40*/  HADD2.F32 R134, -RZ, R8.H0_H0 ;  /* 0x20000008ff867230 */ /* 0x002fe20000004100 */
[-C--:B------:R-:W-:Y:S01]  /*3c50*/  FMUL.FTZ R13, R111, R5.reuse ;  /* 0x000000056f0d7220 */ /* 0x080fe20000410000 */
[--C-:B------:R-:W-:Y:S01]  /*3c60*/  HADD2.F32 R137, -RZ, R9.reuse.H1_H1 ;  /* 0x30000009ff897230 */ /* 0x100fe20000004100 */
[----:B------:R-:W-:Y:S01]  /*3c70*/  FFMA.FTZ R14, R112, R5, -R6 ;  /* 0x00000005700e7223 */ /* 0x000fe20000010806 */
[----:B------:R-:W-:Y:S01]  /*3c80*/  HADD2.F32 R9, -RZ, R9.H0_H0 ;  /* 0x20000009ff097230 */ /* 0x000fe20000004100 */
[C---:B------:R-:W-:Y:S01]  /*3c90*/  FMUL.FTZ R5, R117.reuse, R115 ;  /* 0x0000007375057220 */ /* 0x040fe20000410000 */
[----:B------:R-:W-:Y:S01]  /*3ca0*/  HADD2.F32 R138, -RZ, R10.H0_H0 ;  /* 0x2000000aff8a7230 */ /* 0x000fe20000004100 */
[-C--:B------:R-:W-:Y:S01]  /*3cb0*/  FFMA.FTZ R6, R117, R116.reuse, R4 ;  /* 0x0000007475067223 */ /* 0x080fe20000010004 */
[----:B------:R1:W-:Y:S01]  /*3cc0*/  MUFU.SIN R18, R17 ;  /* 0x0000001100127308 */ /* 0x0003e20000000400 */
[----:B------:R-:W-:Y:S01]  /*3cd0*/  FFMA.FTZ R5, R118, R116, -R5 ;  /* 0x0000007476057223 */ /* 0x000fe20000010805 */
[--C-:B------:R-:W-:Y:S01]  /*3ce0*/  HADD2.F32 R141, -RZ, R11.reuse.H1_H1 ;  /* 0x3000000bff8d7230 */ /* 0x100fe20000004100 */
[----:B------:R-:W-:Y:S01]  /*3cf0*/  FMUL.FTZ R4, R113, R6 ;  /* 0x0000000671047220 */ /* 0x000fe20000410000 */
[----:B------:R-:W-:Y:S01]  /*3d00*/  HADD2.F32 R11, -RZ, R11.H0_H0 ;  /* 0x2000000bff0b7230 */ /* 0x000fe20000004100 */
[----:B------:R-:W-:-:S02]  /*3d10*/  FFMA.FTZ R13, R112, R12, R13 ;  /* 0x0000000c700d7223 */ /* 0x000fc4000001000d */
[C---:B0-----:R-:W-:Y:S01]  /*3d20*/  FMUL.FTZ R133, R130.reuse, R133 ;  /* 0x0000008582857220 */ /* 0x041fe20000410000 */
[----:B------:R-:W0:Y:S01]  /*3d30*/  MUFU.EX2 R24, R24 ;  /* 0x0000001800187308 */ /* 0x000e220000000800 */
[----:B------:R-:W-:Y:S02]  /*3d40*/  FADD.FTZ R14, R131, R14 ;  /* 0x0000000e830e7221 */ /* 0x000fe40000010000 */
[----:B--2---:R-:W-:Y:S02]  /*3d50*/  FMUL.FTZ R130, R130, R3 ;  /* 0x0000000382827220 */ /* 0x004fe40000410000 */
[-C--:B------:R-:W-:Y:S01]  /*3d60*/  FFMA.FTZ R3, R114, R5.reuse, -R4 ;  /* 0x0000000572037223 */ /* 0x080fe20000010804 */
[----:B------:R-:W-:Y:S01]  /*3d70*/  HADD2.F32 R4, -RZ, R8.H1_H1 ;  /* 0x30000008ff047230 */ /* 0x000fe20000004100 */
[----:B------:R-:W-:Y:S02]  /*3d80*/  FMUL.FTZ R5, R113, R5 ;  /* 0x0000000571057220 */ /* 0x000fe40000410000 */
[----:B------:R-:W-:-:S02]  /*3d90*/  FADD.FTZ R13, R132, R13 ;  /* 0x0000000d840d7221 */ /* 0x000fc40000010000 */
[C---:B------:R-:W-:Y:S02]  /*3da0*/  FMUL.FTZ R12, R109.reuse, R14 ;  /* 0x0000000e6d0c7220 */ /* 0x040fe40000410000 */
[----:B------:R-:W-:Y:S02]  /*3db0*/  FFMA.FTZ R5, R114, R6, R5 ;  /* 0x0000000672057223 */ /* 0x000fe40000010005 */
[-C--:B------:R-:W-:Y:S02]  /*3dc0*/  FMUL.FTZ R7, R109, R13.reuse ;  /* 0x0000000d6d077220 */ /* 0x080fe40000410000 */
[----:B------:R-:W-:Y:S02]  /*3dd0*/  FFMA.FTZ R12, R110, R13, R12 ;  /* 0x0000000d6e0c7223 */ /* 0x000fe4000001000c */
[----:B------:R-:W-:Y:S02]  /*3de0*/  FMUL.FTZ R135, R39, R4 ;  /* 0x0000000427877220 */ /* 0x000fe40000410000 */
[----:B------:R-:W-:-:S02]  /*3df0*/  FMUL.FTZ R4, R111, R5 ;  /* 0x000000056f047220 */ /* 0x000fc40000410000 */
[----:B------:R-:W-:Y:S02]  /*3e00*/  FFMA.FTZ R7, R110, R14, -R7 ;  /* 0x0000000e6e077223 */ /* 0x000fe40000010807 */
[----:B------:R-:W-:Y:S02]  /*3e10*/  FMUL.FTZ R134, R39, R134 ;  /* 0x0000008627867220 */ /* 0x000fe40000410000 */
[----:B------:R-:W-:Y:S02]  /*3e20*/  FADD.FTZ R8, R135, R12 ;  /* 0x0000000c87087221 */ /* 0x000fe40000010000 */
[-C--:B------:R-:W-:Y:S02]  /*3e30*/  FMUL.FTZ R6, R111, R3.reuse ;  /* 0x000000036f067220 */ /* 0x080fe40000410000 */
[----:B------:R-:W-:Y:S02]  /*3e40*/  FFMA.FTZ R3, R112, R3, -R4 ;  /* 0x0000000370037223 */ /* 0x000fe40000010804 */
[----:B------:R-:W-:-:S02]  /*3e50*/  FADD.FTZ R7, R134, R7 ;  /* 0x0000000786077221 */ /* 0x000fc40000010000 */
[CC--:B------:R-:W-:Y:S02]  /*3e60*/  FMUL.FTZ R4, R107.reuse, R8.reuse ;  /* 0x000000086b047220 */ /* 0x0c0fe40000410000 */
[----:B------:R-:W-:Y:S02]  /*3e70*/  FFMA.FTZ R12, R112, R5, R6 ;  /* 0x00000005700c7223 */ /* 0x000fe40000010006 */
[-C--:B------:R-:W-:Y:S02]  /*3e80*/  FMUL.FTZ R15, R107, R7.reuse ;  /* 0x000000076b0f7220 */ /* 0x080fe40000410000 */
[C---:B------:R-:W-:Y:S02]  /*3e90*/  FFMA.FTZ R13, R108.reuse, R7, -R4 ;  /* 0x000000076c0d7223 */ /* 0x040fe40000010804 */
[----:B------:R-:W2:Y:S01]  /*3ea0*/  LDS.128 R4, [R2.X16+0x20] ;  /* 0x0000200002047984 */ /* 0x000ea2000000cc00 */
[----:B------:R-:W-:Y:S01]  /*3eb0*/  FFMA.FTZ R14, R108, R8, R15 ;  /* 0x000000086c0e7223 */ /* 0x000fe2000001000f */
[----:B------:R-:W-:Y:S01]  /*3ec0*/  HADD2.F32 R8, -RZ, R10.H1_H1 ;  /* 0x3000000aff087230 */ /* 0x000fe20000004100 */
[----:B------:R-:W-:-:S02]  /*3ed0*/  FMUL.FTZ R137, R38, R137 ;  /* 0x0000008926897220 */ /* 0x000fc40000410000 */
[----:B------:R-:W-:Y:S02]  /*3ee0*/  FMUL.FTZ R136, R38, R9 ;  /* 0x0000000926887220 */ /* 0x000fe40000410000 */
[----:B------:R-:W-:Y:S02]  /*3ef0*/  FMUL.FTZ R9, R109, R12 ;  /* 0x0000000c6d097220 */ /* 0x000fe40000410000 */
[----:B------:R-:W-:Y:S02]  /*3f00*/  FADD.FTZ R14, R137, R14 ;  /* 0x0000000e890e7221 */ /* 0x000fe40000010000 */
[----:B------:R-:W-:Y:S02]  /*3f10*/  FADD.FTZ R13, R136, R13 ;  /* 0x0000000d880d7221 */ /* 0x000fe40000010000 */
[-C--:B------:R-:W-:Y:S02]  /*3f20*/  FFMA.FTZ R9, R110, R3.reuse, -R9 ;  /* 0x000000036e097223 */ /* 0x080fe40000010809 */
[----:B------:R-:W-:-:S02]  /*3f30*/  FMUL.FTZ R3, R109, R3 ;  /* 0x000000036d037220 */ /* 0x000fc40000410000 */
[C---:B------:R-:W-:Y:S02]  /*3f40*/  FMUL.FTZ R15, R105.reuse, R14 ;  /* 0x0000000e690f7220 */ /* 0x040fe40000410000 */
[-C--:B-1----:R-:W-:Y:S02]  /*3f50*/  FMUL.FTZ R17, R105, R13.reuse ;  /* 0x0000000d69117220 */ /* 0x082fe40000410000 */
[----:B------:R-:W-:Y:S02]  /*3f60*/  FFMA.FTZ R3, R110, R12, R3 ;  /* 0x0000000c6e037223 */ /* 0x000fe40000010003 */
[C---:B------:R-:W-:Y:S02]  /*3f70*/  FFMA.FTZ R15, R106.reuse, R13, -R15 ;  /* 0x0000000d6a0f7223 */ /* 0x040fe4000001080f */
[----:B------:R-:W-:Y:S02]  /*3f80*/  FMUL.FTZ R138, R37, R138 ;  /* 0x0000008a258a7220 */ /* 0x000fe40000410000 */
[----:B------:R-:W-:-:S02]  /*3f90*/  FFMA.FTZ R14, R106, R14, R17 ;  /* 0x0000000e6a0e7223 */ /* 0x000fc40000010011 */
[----:B------:R-:W-:Y:S02]  /*3fa0*/  FMUL.FTZ R139, R37, R8 ;  /* 0x00000008258b7220 */ /* 0x000fe40000410000 */
[----:B------:R-:W-:Y:S02]  /*3fb0*/  FMUL.FTZ R8, R107, R3 ;  /* 0x000000036b087220 */ /* 0x000fe40000410000 */
[----:B------:R-:W-:Y:S02]  /*3fc0*/  FADD.FTZ R15, R138, R15 ;  /* 0x0000000f8a0f7221 */ /* 0x000fe40000010000 */
[----:B------:R-:W-:Y:S02]  /*3fd0*/  FADD.FTZ R14, R139, R14 ;  /* 0x0000000e8b0e7221 */ /* 0x000fe40000010000 */
[CC--:B------:R-:W-:Y:S02]  /*3fe0*/  FFMA.FTZ R8, R108.reuse, R9.reuse, -R8 ;  /* 0x000000096c087223 */ /* 0x0c0fe40000010808 */
[----:B------:R-:W-:Y:S01]  /*3ff0*/  FMUL.FTZ R9, R107, R9 ;  /* 0x000000096b097220 */ /* 0x000fe20000410000 */
[--C-:B--2---:R-:W-:Y:S01]  /*4000*/  HADD2.F32 R142, -RZ, R4.reuse.H0_H0 ;  /* 0x20000004ff8e7230 */ /* 0x104fe20000004100 */
[C---:B------:R-:W-:Y:S01]  /*4010*/  FMUL.FTZ R13, R103.reuse, R15 ;  /* 0x0000000f670d7220 */ /* 0x040fe20000410000 */
[----:B------:R-:W-:Y:S01]  /*4020*/  HADD2.F32 R12, -RZ, R4.H1_H1 ;  /* 0x30000004ff0c7230 */ /* 0x000fe20000004100 */
[-C--:B------:R-:W-:Y:S01]  /*4030*/  FMUL.FTZ R10, R103, R14.reuse ;  /* 0x0000000e670a7220 */ /* 0x080fe20000410000 */
[--C-:B------:R-:W-:Y:S01]  /*4040*/  HADD2.F32 R145, -RZ, R5.reuse.H1_H1 ;  /* 0x30000005ff917230 */ /* 0x100fe20000004100 */
[----:B------:R-:W-:Y:S01]  /*4050*/  FFMA.FTZ R9, R108, R3, R9 ;  /* 0x000000036c097223 */ /* 0x000fe20000010009 */
[----:B------:R-:W-:Y:S01]  /*4060*/  HADD2.F32 R5, -RZ, R5.H0_H0 ;  /* 0x20000005ff057230 */ /* 0x000fe20000004100 */
[----:B------:R-:W-:Y:S01]  /*4070*/  FFMA.FTZ R14, R104, R14, R13 ;  /* 0x0000000e680e7223 */ /* 0x000fe2000001000d */
[----:B------:R-:W-:Y:S01]  /*4080*/  HADD2.F32 R146, -RZ, R6.H0_H0 ;  /* 0x20000006ff927230 */ /* 0x000fe20000004100 */
[----:B------:R-:W-:Y:S01]  /*4090*/  FMUL.FTZ R141, R36, R141 ;  /* 0x0000008d248d7220 */ /* 0x000fe20000410000 */
[--C-:B------:R-:W-:Y:S01]  /*40a0*/  HADD2.F32 R149, -RZ, R7.reuse.H1_H1 ;  /* 0x30000007ff957230 */ /* 0x100fe20000004100 */
[----:B------:R-:W-:Y:S01]  /*40b0*/  FFMA.FTZ R15, R104, R15, -R10 ;  /* 0x0000000f680f7223 */ /* 0x000fe2000001080a */
[----:B------:R-:W-:Y:S01]  /*40c0*/  HADD2.F32 R7, -RZ, R7.H0_H0 ;  /* 0x20000007ff077230 */ /* 0x000fe20000004100 */
[----:B------:R-:W-:-:S02]  /*40d0*/  FMUL.FTZ R140, R36, R11 ;  /* 0x0000000b248c7220 */ /* 0x000fc40000410000 */
[CC--:B------:R-:W-:Y:S02]  /*40e0*/  FMUL.FTZ R3, R105.reuse, R9.reuse ;  /* 0x0000000969037220 */ /* 0x0c0fe40000410000 */
[-C--:B------:R-:W-:Y:S02]  /*40f0*/  FMUL.FTZ R10, R105, R8.reuse ;  /* 0x00000008690a7220 */ /* 0x080fe40000410000 */
[----:B------:R-:W-:Y:S02]  /*4100*/  FADD.FTZ R14, R141, R14 ;  /* 0x0000000e8d0e7221 */ /* 0x000fe40000010000 */
[----:B------:R-:W-:Y:S02]  /*4110*/  FADD.FTZ R15, R140, R15 ;  /* 0x0000000f8c0f7221 */ /* 0x000fe40000010000 */
[C---:B------:R-:W-:Y:S02]  /*4120*/  FFMA.FTZ R3, R106.reuse, R8, -R3 ;  /* 0x000000086a037223 */ /* 0x040fe40000010803 */
[----:B------:R-:W-:-:S02]  /*4130*/  FFMA.FTZ R13, R106, R9, R10 ;  /* 0x000000096a0d7223 */ /* 0x000fc4000001000a */
[C---:B------:R-:W-:Y:S02]  /*4140*/  FMUL.FTZ R8, R101.reuse, R14 ;  /* 0x0000000e65087220 */ /* 0x040fe40000410000 */
[----:B------:R-:W-:Y:S02]  /*4150*/  FMUL.FTZ R9, R101, R15 ;  /* 0x0000000f65097220 */ /* 0x000fe40000410000 */
[----:B------:R-:W-:Y:S02]  /*4160*/  FMUL.FTZ R4, R103, R13 ;  /* 0x0000000d67047220 */ /* 0x000fe40000410000 */
[C---:B------:R-:W-:Y:S02]  /*4170*/  FFMA.FTZ R15, R102.reuse, R15, -R8 ;  /* 0x0000000f660f7223 */ /* 0x040fe40000010808 */
[----:B------:R-:W-:Y:S02]  /*4180*/  FMUL.FTZ R142, R35, R142 ;  /* 0x0000008e238e7220 */ /* 0x000fe40000410000 */
[----:B------:R-:W-:-:S02]  /*4190*/  FFMA.FTZ R14, R102, R14, R9 ;  /* 0x0000000e660e7223 */ /* 0x000fc40000010009 */
[----:B------:R-:W-:Y:S01]  /*41a0*/  FMUL.FTZ R143, R35, R12 ;  /* 0x0000000c238f7220 */ /* 0x000fe20000410000 */
[----:B------:R1:W2:Y:S01]  /*41b0*/  LDS.128 R8, [R2.X16+0x30] ;  /* 0x0000300002087984 */ /* 0x0002a2000000cc00 */
[-C--:B------:R-:W-:Y:S02]  /*41c0*/  FFMA.FTZ R4, R104, R3.reuse, -R4 ;  /* 0x0000000368047223 */ /* 0x080fe40000010804 */
[----:B------:R-:W-:Y:S02]  /*41d0*/  FADD.FTZ R15, R142, R15 ;  /* 0x0000000f8e0f7221 */ /* 0x000fe40000010000 */
[----:B------:R-:W-:Y:S02]  /*41e0*/  FMUL.FTZ R3, R103, R3 ;  /* 0x0000000367037220 */ /* 0x000fe40000410000 */
[----:B------:R-:W-:Y:S01]  /*41f0*/  FADD.FTZ R14, R143, R14 ;  /* 0x0000000e8f0e7221 */ /* 0x000fe20000010000 */
[----:B-1----:R-:W-:Y:S01]  /*4200*/  HADD2.F32 R2, -RZ, R6.H1_H1 ;  /* 0x30000006ff027230 */ /* 0x002fe20000004100 */
[----:B------:R-:W-:-:S02]  /*4210*/  FMUL.FTZ R17, R99, R15 ;  /* 0x0000000f63117220 */ /* 0x000fc40000410000 */
[----:B------:R-:W-:Y:S02]  /*4220*/  FFMA.FTZ R3, R104, R13, R3 ;  /* 0x0000000d68037223 */ /* 0x000fe40000010003 */
[-C--:B------:R-:W-:Y:S02]  /*4230*/  FMUL.FTZ R12, R99, R14.reuse ;  /* 0x0000000e630c7220 */ /* 0x080fe40000410000 */
[----:B------:R-:W-:Y:S02]  /*4240*/  FMUL.FTZ R144, R34, R5 ;  /* 0x0000000522907220 */ /* 0x000fe40000410000 */
[----:B------:R-:W-:Y:S02]  /*4250*/  FFMA.FTZ R14, R100, R14, R17 ;  /* 0x0000000e640e7223 */ /* 0x000fe40000010011 */
[----:B------:R-:W-:Y:S02]  /*4260*/  FMUL.FTZ R145, R34, R145 ;  /* 0x0000009122917220 */ /* 0x000fe40000410000 */
[----:B------:R-:W-:-:S02]  /*4270*/  FMUL.FTZ R5, R101, R3 ;  /* 0x0000000365057220 */ /* 0x000fc40000410000 */
[----:B------:R-:W-:Y:S02]  /*4280*/  FFMA.FTZ R15, R100, R15, -R12 ;  /* 0x0000000f640f7223 */ /* 0x000fe4000001080c */
[----:B------:R-:W-:Y:S02]  /*4290*/  FADD.FTZ R14, R145, R14 ;  /* 0x0000000e910e7221 */ /* 0x000fe40000010000 */
[-C--:B------:R-:W-:Y:S02]  /*42a0*/  FFMA.FTZ R5, R102, R4.reuse, -R5 ;  /* 0x0000000466057223 */ /* 0x080fe40000010805 */
[----:B------:R-:W-:Y:S02]  /*42b0*/  FADD.FTZ R12, R144, R15 ;  /* 0x0000000f900c7221 */ /* 0x000fe40000010000 */
[----:B------:R-:W-:Y:S02]  /*42c0*/  FMUL.FTZ R4, R101, R4 ;  /* 0x0000000465047220 */ /* 0x000fe40000410000 */
[----:B------:R-:W-:-:S02]  /*42d0*/  FMUL.FTZ R13, R95, R14 ;  /* 0x0000000e5f0d7220 */ /* 0x000fc40000410000 */
[-C--:B------:R-:W-:Y:S02]  /*42e0*/  FMUL.FTZ R15, R95, R12.reuse ;  /* 0x0000000c5f0f7220 */ /* 0x080fe40000410000 */
[----:B------:R-:W-:Y:S02]  /*42f0*/  FFMA.FTZ R4, R102, R3, R4 ;  /* 0x0000000366047223 */ /* 0x000fe40000010004 */
[----:B------:R-:W-:Y:S01]  /*4300*/  FFMA.FTZ R13, R97, R12, -R13 ;  /* 0x0000000c610d7223 */ /* 0x000fe2000001080d */
[----:B--2---:R-:W-:Y:S01]  /*4310*/  HADD2.F32 R150, -RZ, R8.H0_H0 ;  /* 0x20000008ff967230 */ /* 0x004fe20000004100 */
[C---:B------:R-:W-:Y:S01]  /*4320*/  FMUL.FTZ R147, R33.reuse, R2 ;  /* 0x0000000221937220 */ /* 0x040fe20000410000 */
[--C-:B------:R-:W-:Y:S01]  /*4330*/  HADD2.F32 R153, -RZ, R9.reuse.H1_H1 ;  /* 0x30000009ff997230 */ /* 0x100fe20000004100 */
[----:B------:R-:W-:Y:S01]  /*4340*/  FMUL.FTZ R146, R33, R146 ;  /* 0x0000009221927220 */ /* 0x000fe20000410000 */
[----:B------:R-:W-:Y:S01]  /*4350*/  HADD2.F32 R9, -RZ, R9.H0_H0 ;  /* 0x20000009ff097230 */ /* 0x000fe20000004100 */
[----:B------:R-:W-:Y:S01]  /*4360*/  FFMA.FTZ R14, R97, R14, R15 ;  /* 0x0000000e610e7223 */ /* 0x000fe2000001000f */
[----:B------:R-:W-:Y:S01]  /*4370*/  HADD2.F32 R154, -RZ, R10.H0_H0 ;  /* 0x2000000aff9a7230 */ /* 0x000fe20000004100 */
[----:B------:R-:W-:Y:S01]  /*4380*/  FMUL.FTZ R2, R99, R4 ;  /* 0x0000000463027220 */ /* 0x000fe20000410000 */
[--C-:B------:R-:W-:Y:S01]  /*4390*/  HADD2.F32 R157, -RZ, R11.reuse.H0_H0 ;  /* 0x2000000bff9d7230 */ /* 0x100fe20000004100 */
[----:B0-----:R-:W-:Y:S01]  /*43a0*/  FMUL.FTZ R91, R24, R91 ;  /* 0x0000005b185b7220 */ /* 0x001fe20000410000 */
[----:B------:R-:W-:Y:S01]  /*43b0*/  HADD2.F32 R11, -RZ, R11.H1_H1 ;  /* 0x3000000bff0b7230 */ /* 0x000fe20000004100 */
[----:B------:R-:W-:-:S02]  /*43c0*/  FADD.FTZ R12, R146, R13 ;  /* 0x0000000d920c7221 */ /* 0x000fc40000010000 */
[----:B------:R-:W-:Y:S02]  /*43d0*/  FADD.FTZ R14, R147, R14 ;  /* 0x0000000e930e7221 */ /* 0x000fe40000010000 */
[-C--:B------:R-:W-:Y:S02]  /*43e0*/  FFMA.FTZ R6, R100, R5.reuse, -R2 ;  /* 0x0000000564067223 */ /* 0x080fe40000010802 */
[----:B------:R-:W-:Y:S02]  /*43f0*/  FMUL.FTZ R5, R99, R5 ;  /* 0x0000000563057220 */ /* 0x000fe40000410000 */
[----:B------:R-:W-:Y:S02]  /*4400*/  FMUL.FTZ R93, R24, R93 ;  /* 0x0000005d185d7220 */ /* 0x000fe40000410000 */
[C---:B------:R-:W-:Y:S02]  /*4410*/  FMUL.FTZ R3, R91.reuse, R12 ;  /* 0x0000000c5b037220 */ /* 0x040fe40000410000 */
[----:B------:R-:W-:-:S02]  /*4420*/  FMUL.FTZ R2, R91, R14 ;  /* 0x0000000e5b027220 */ /* 0x000fc40000410000 */
[----:B------:R-:W-:Y:S02]  /*4430*/  FFMA.FTZ R4, R100, R4, R5 ;  /* 0x0000000464047223 */ /* 0x000fe40000010005 */
[C---:B------:R-:W-:Y:S02]  /*4440*/  FFMA.FTZ R14, R93.reuse, R14, R3 ;  /* 0x0000000e5d0e7223 */ /* 0x040fe40000010003 */
[C---:B------:R-:W-:Y:S02]  /*4450*/  FMUL.FTZ R149, R32.reuse, R149 ;  /* 0x0000009520957220 */ /* 0x040fe40000410000 */
[----:B------:R-:W-:Y:S01]  /*4460*/  FFMA.FTZ R5, R93, R12, -R2 ;  /* 0x0000000c5d057223 */ /* 0x000fe20000010802 */
[----:B------:R-:W-:Y:S01]  /*4470*/  HADD2.F32 R2, -RZ, R8.H1_H1 ;  /* 0x30000008ff027230 */ /* 0x000fe20000004100 */
[----:B------:R-:W-:Y:S02]  /*4480*/  FMUL.FTZ R148, R32, R7 ;  /* 0x0000000720947220 */ /* 0x000fe40000410000 */
[----:B------:R-:W-:-:S02]  /*4490*/  FMUL.FTZ R3, R95, R4 ;  /* 0x000000045f037220 */ /* 0x000fc40000410000 */
[----:B------:R-:W-:Y:S02]  /*44a0*/  FADD.FTZ R16, R149, R14 ;  /* 0x0000000e95107221 */ /* 0x000fe40000010000 */
[----:B------:R-:W-:Y:S02]  /*44b0*/  FADD.FTZ R14, R148, R5 ;  /* 0x00000005940e7221 */ /* 0x000fe40000010000 */
[-C--:B------:R-:W-:Y:S02]  /*44c0*/  FFMA.FTZ R12, R97, R6.reuse, -R3 ;  /* 0x00000006610c7223 */ /* 0x080fe40000010803 */
[----:B------:R-:W-:Y:S02]  /*44d0*/  FMUL.FTZ R6, R95, R6 ;  /* 0x000000065f067220 */ /* 0x000fe40000410000 */
[C---:B------:R-:W-:Y:S02]  /*44e0*/  FMUL.FTZ R5, R87.reuse, R14 ;  /* 0x0000000e57057220 */ /* 0x040fe40000410000 */
[----:B------:R-:W-:-:S02]  /*44f0*/  FMUL.FTZ R3, R87, R16 ;  /* 0x0000001057037220 */ /* 0x000fc40000410000 */
[----:B------:R-:W-:Y:S02]  /*4500*/  FFMA.FTZ R6, R97, R4, R6 ;  /* 0x0000000461067223 */ /* 0x000fe40000010006 */
[----:B------:R-:W-:Y:S02]  /*4510*/  FFMA.FTZ R16, R89, R16, R5 ;  /* 0x0000001059107223 */ /* 0x000fe40000010005 */
[----:B------:R-:W-:Y:S02]  /*4520*/  FMUL.FTZ R151, R31, R2 ;  /* 0x000000021f977220 */ /* 0x000fe40000410000 */
[----:B------:R-:W-:Y:S02]  /*4530*/  FFMA.FTZ R3, R89, R14, -R3 ;  /* 0x0000000e59037223 */ /* 0x000fe40000010803 */
        /* <DEDUP_REMOVED lines=9> */
[----:B------:R-:W-:Y:S01]  /*45d0*/  FFMA.FTZ R7, R122, R3, -R2 ;  /* 0x000000037a077223 */ /* 0x000fe20000010802 */
[----:B------:R-:W-:Y:S01]  /*45e0*/  HADD2.F32 R2, -RZ, R10.H1_H1 ;  /* 0x3000000aff027230 */ /* 0x000fe20000004100 */
[----:B------:R-:W-:Y:S02]  /*45f0*/  FMUL.FTZ R152, R30, R9 ;  /* 0x000000091e987220 */ /* 0x000fe40000410000 */
[----:B------:R-:W-:Y:S02]  /*4600*/  FFMA.FTZ R8, R122, R5, R8 ;  /* 0x000000057a087223 */ /* 0x000fe40000010008 */
[----:B------:R-:W-:Y:S02]  /*4610*/  FMUL.FTZ R153, R30, R153 ;  /* 0x000000991e997220 */ /* 0x000fe40000410000 */
[----:B------:R-:W-:-:S02]  /*4620*/  FMUL.FTZ R3, R87, R12 ;  /* 0x0000000c57037220 */ /* 0x000fc40000410000 */
[----:B------:R-:W-:Y:S02]  /*4630*/  FMUL.FTZ R127, R127, R18 ;  /* 0x000000127f7f7220 */ /* 0x000fe40000410000 */
[----:B------:R-:W-:Y:S02]  /*4640*/  FADD.FTZ R6, R152, R7 ;  /* 0x0000000798067221 */ /* 0x000fe40000010000 */
[----:B------:R-:W-:Y:S02]  /*4650*/  FADD.FTZ R8, R153, R8 ;  /* 0x0000000899087221 */ /* 0x000fe40000010000 */
[-C--:B------:R-:W-:Y:S02]  /*4660*/  FFMA.FTZ R3, R89, R4.reuse, -R3 ;  /* 0x0000000459037223 */ /* 0x080fe40000010803 */
[----:B------:R-:W-:Y:S02]  /*4670*/  FMUL.FTZ R4, R87, R4 ;  /* 0x0000000457047220 */ /* 0x000fe40000410000 */
[----:B------:R-:W-:-:S02]  /*4680*/  FMUL.FTZ R9, R127, R6 ;  /* 0x000000067f097220 */ /* 0x000fc40000410000 */
[----:B------:R-:W-:Y:S02]  /*4690*/  FMUL.FTZ R7, R127, R8 ;  /* 0x000000087f077220 */ /* 0x000fe40000410000 */
[----:B------:R-:W-:Y:S02]  /*46a0*/  FFMA.FTZ R5, R89, R12, R4 ;  /* 0x0000000c59057223 */ /* 0x000fe40000010004 */
[----:B------:R-:W-:Y:S02]  /*46b0*/  FFMA.FTZ R8, R129, R8, R9 ;  /* 0x0000000881087223 */ /* 0x000fe40000010009 */
[----:B------:R-:W-:Y:S02]  /*46c0*/  FMUL.FTZ R155, R29, R2 ;  /* 0x000000021d9b7220 */ /* 0x000fe40000410000 */
[----:B------:R-:W-:Y:S02]  /*46d0*/  FFMA.FTZ R7, R129, R6, -R7 ;  /* 0x0000000681077223 */ /* 0x000fe40000010807 */
[----:B------:R-:W-:-:S02]  /*46e0*/  FMUL.FTZ R154, R29, R154 ;  /* 0x0000009a1d9a7220 */ /* 0x000fc40000410000 */
[----:B------:R-:W-:Y:S02]  /*46f0*/  FMUL.FTZ R2, R120, R5 ;  /* 0x0000000578027220 */ /* 0x000fe40000410000 */
[----:B------:R-:W-:Y:S02]  /*4700*/  FADD.FTZ R8, R155, R8 ;  /* 0x000000089b087221 */ /* 0x000fe40000010000 */
[----:B------:R-:W-:Y:S02]  /*4710*/  FADD.FTZ R7, R154, R7 ;  /* 0x000000079a077221 */ /* 0x000fe40000010000 */
[-C--:B------:R-:W-:Y:S02]  /*4720*/  FMUL.FTZ R4, R120, R3.reuse ;  /* 0x0000000378047220 */ /* 0x080fe40000410000 */
[----:B------:R-:W-:Y:S02]  /*4730*/  FFMA.FTZ R2, R122, R3, -R2 ;  /* 0x000000037a027223 */ /* 0x000fe40000010802 */
[----:B------:R-:W-:-:S02]  /*4740*/  FMUL.FTZ R6, R130, R8 ;  /* 0x0000000882067220 */ /* 0x000fc40000410000 */
[-C--:B------:R-:W-:Y:S02]  /*4750*/  FMUL.FTZ R3, R130, R7.reuse ;  /* 0x0000000782037220 */ /* 0x080fe40000410000 */
[C---:B------:R-:W-:Y:S02]  /*4760*/  FFMA.FTZ R10, R133.reuse, R7, -R6 ;  /* 0x00000007850a7223 */ /* 0x040fe40000010806 */
[----:B------:R-:W-:Y:S02]  /*4770*/  FFMA.FTZ R4, R122, R5, R4 ;  /* 0x000000057a047223 */ /* 0x000fe40000010004 */
[----:B------:R-:W-:Y:S02]  /*4780*/  FFMA.FTZ R7, R133, R8, R3 ;  /* 0x0000000885077223 */ /* 0x000fe40000010003 */
[----:B------:R-:W-:Y:S02]  /*4790*/  FMUL.FTZ R156, R28, R11 ;  /* 0x0000000b1c9c7220 */ /* 0x000fe40000410000 */
[----:B------:R-:W-:-:S02]  /*47a0*/  FMUL.FTZ R6, R127, R2 ;  /* 0x000000027f067220 */ /* 0x000fc40000410000 */
[----:B------:R-:W-:Y:S02]  /*47b0*/  FMUL.FTZ R157, R28, R157 ;  /* 0x0000009d1c9d7220 */ /* 0x000fe40000410000 */
[-C--:B------:R-:W-:Y:S02]  /*47c0*/  FMUL.FTZ R3, R127, R4.reuse ;  /* 0x000000047f037220 */ /* 0x080fe40000410000 */
[----:B------:R-:W-:Y:S02]  /*47d0*/  FADD.FTZ R7, R156, R7 ;  /* 0x000000079c077221 */ /* 0x000fe40000010000 */
[----:B------:R-:W-:Y:S02]  /*47e0*/  FFMA.FTZ R8, R129, R4, R6 ;  /* 0x0000000481087223 */ /* 0x000fe40000010006 */
[----:B------:R-:W-:Y:S01]  /*47f0*/  FADD.FTZ R6, R157, R10 ;  /* 0x0000000a9d067221 */ /* 0x000fe20000010000 */
[----:B------:R-:W0:Y:S01]  /*4800*/  SHFL.UP PT, R11, R7, 0x1, RZ ;  /* 0x04200000070b7989 */ /* 0x000e2200000e00ff */
[----:B------:R-:W-:-:S02]  /*4810*/  FFMA.FTZ R5, R129, R2, -R3 ;  /* 0x0000000281057223 */ /* 0x000fc40000010803 */
[CC--:B------:R-:W-:Y:S01]  /*4820*/  FMUL.FTZ R4, R130.reuse, R8.reuse ;  /* 0x0000000882047220 */ /* 0x0c0fe20000410000 */
[----:B------:R-:W1:Y:S01]  /*4830*/  SHFL.UP PT, R10, R6, 0x1, RZ ;  /* 0x04200000060a7989 */ /* 0x000e6200000e00ff */
[-C--:B------:R-:W-:Y:S02]  /*4840*/  FMUL.FTZ R9, R130, R5.reuse ;  /* 0x0000000582097220 */ /* 0x080fe40000410000 */
[----:B------:R-:W-:Y:S01]  /*4850*/  FFMA.FTZ R4, R133, R5, -R4 ;  /* 0x0000000585047223 */ /* 0x000fe20000010804 */
[----:B------:R-:W-:Y:S01]  /*4860*/  ISETP.GE.AND P0, PT, R75, 0x1, PT ;  /* 0x000000014b00780c */ /* 0x000fe20003f06270 */
[----:B------:R-:W-:Y:S01]  /*4870*/  FFMA.FTZ R9, R133, R8, R9 ;  /* 0x0000000885097223 */ /* 0x000fe20000010009 */
[C---:B------:R-:W-:Y:S01]  /*4880*/  ISETP.GE.AND P1, PT, R75.reuse, 0x10, PT ;  /* 0x000000104b00780c */ /* 0x040fe20003f26270 */
[----:B------:R2:W5:Y:S01]  /*4890*/  LDG.E.64 R2, [R20.64] ;  /* 0x0000000414027981 */ /* 0x000562000c1e1b00 */
[----:B------:R-:W-:Y:S01]  /*48a0*/  ISETP.NE.AND P2, PT, R75, 0x1f, PT ;  /* 0x0000001f4b00780c */ /* 0x000fe20003f45270 */
[----:B------:R-:W-:Y:S01]  /*48b0*/  BSSY B0, `(.L_x_561) ;  /* 0x00000aa000007945 */ /* 0x000fe20003800000 */
[----:B------:R-:W-:Y:S01]  /*48c0*/  SHF.R.U32.HI R24, RZ, 0x5, R77 ;  /* 0x00000005ff187819 */ /* 0x000fe2000001164d */
[----:B------:R-:W3:Y:S04]  /*48d0*/  SHFL.UP PT, R5, R4, 0x1, RZ ;  /* 0x0420000004057989 */ /* 0x000ee800000e00ff */
[----:B------:R-:W4:Y:S01]  /*48e0*/  SHFL.UP PT, R8, R9, 0x1, RZ ;  /* 0x0420000009087989 */ /* 0x000f2200000e00ff */
[----:B0-----:R-:W-:-:S02]  /*48f0*/  FMUL.FTZ R13, R9, R11 ;  /* 0x0000000b090d7220 */ /* 0x001fc40000410000 */
[-C--:B-1----:R-:W-:Y:S02]  /*4900*/  FMUL.FTZ R12, R9, R10.reuse ;  /* 0x0000000a090c7220 */ /* 0x082fe40000410000 */
[C---:B------:R-:W-:Y:S02]  /*4910*/  FFMA.FTZ R13, R4.reuse, R10, -R13 ;  /* 0x0000000a040d7223 */ /* 0x040fe4000001080d */
[----:B------:R-:W-:Y:S02]  /*4920*/  FFMA.FTZ R12, R4, R11, R12 ;  /* 0x0000000b040c7223 */ /* 0x000fe4000001000c */
[----:B------:R-:W-:Y:S02]  /*4930*/  @P0 FADD.FTZ R6, R6, R13 ;  /* 0x0000000d06060221 */ /* 0x000fe40000010000 */
[----:B------:R-:W-:Y:S02]  /*4940*/  @P0 FADD.FTZ R7, R7, R12 ;  /* 0x0000000c07070221 */ /* 0x000fe40000010000 */
[C---:B---3--:R-:W-:Y:S01]  /*4950*/  FMUL.FTZ R11, R9.reuse, R5 ;  /* 0x00000005090b7220 */ /* 0x048fe20000410000 */
[----:B------:R-:W0:Y:S01]  /*4960*/  SHFL.UP PT, R13, R6, 0x2, RZ ;  /* 0x04400000060d7989 */ /* 0x000e2200000e00ff */
[----:B----4-:R-:W-:-:S02]  /*4970*/  FMUL.FTZ R10, R9, R8 ;  /* 0x00000008090a7220 */ /* 0x010fc40000410000 */
[C---:B------:R-:W-:Y:S02]  /*4980*/  FFMA.FTZ R8, R4.reuse, R8, R11 ;  /* 0x0000000804087223 */ /* 0x040fe4000001000b */
[----:B------:R-:W1:Y:S01]  /*4990*/  SHFL.UP PT, R11, R7, 0x2, RZ ;  /* 0x04400000070b7989 */ /* 0x000e6200000e00ff */
[----:B------:R-:W-:Y:S02]  /*49a0*/  @P0 FFMA.FTZ R4, R4, R5, -R10 ;  /* 0x0000000504040223 */ /* 0x000fe4000001080a */
[----:B------:R-:W-:Y:S02]  /*49b0*/  FSEL R8, R9, R8, !P0 ;  /* 0x0000000809087208 */ /* 0x000fe40004000000 */
[----:B------:R-:W-:Y:S01]  /*49c0*/  ISETP.GE.AND P0, PT, R75, 0x2, PT ;  /* 0x000000024b00780c */ /* 0x000fe20003f06270 */
[----:B------:R-:W3:Y:S04]  /*49d0*/  SHFL.UP PT, R5, R4, 0x2, RZ ;  /* 0x0440000004057989 */ /* 0x000ee800000e00ff */
[----:B------:R-:W4:Y:S01]  /*49e0*/  SHFL.UP PT, R9, R8, 0x2, RZ ;  /* 0x0440000008097989 */ /* 0x000f2200000e00ff */
[----:B0-----:R-:W-:-:S02]  /*49f0*/  FMUL.FTZ R12, R8, R13 ;  /* 0x0000000d080c7220 */ /* 0x001fc40000410000 */
[-C--:B-1----:R-:W-:Y:S02]  /*4a00*/  FMUL.FTZ R10, R8, R11.reuse ;  /* 0x0000000b080a7220 */ /* 0x082fe40000410000 */
[C---:B------:R-:W-:Y:S02]  /*4a10*/  FFMA.FTZ R12, R4.reuse, R11, R12 ;  /* 0x0000000b040c7223 */ /* 0x040fe4000001000c */
[----:B------:R-:W-:Y:S02]  /*4a20*/  FFMA.FTZ R13, R4, R13, -R10 ;  /* 0x0000000d040d7223 */ /* 0x000fe4000001080a */
[----:B------:R-:W-:Y:S02]  /*4a30*/  @P0 FADD.FTZ R7, R7, R12 ;  /* 0x0000000c07070221 */ /* 0x000fe40000010000 */
[----:B---3--:R-:W-:Y:S02]  /*4a40*/  FMUL.FTZ R11, R8, R5 ;  /* 0x00000005080b7220 */ /* 0x008fe40000410000 */
[----:B------:R-:W-:Y:S01]  /*4a50*/  @P0 FADD.FTZ R6, R6, R13 ;  /* 0x0000000d06060221 */ /* 0x000fe20000010000 */
[----:B------:R-:W0:Y:S01]  /*4a60*/  SHFL.UP PT, R12, R7, 0x4, RZ ;  /* 0x04800000070c7989 */ /* 0x000e2200000e00ff */
[----:B----4-:R-:W-:-:S02]  /*4a70*/  FMUL.FTZ R10, R8, R9 ;  /* 0x00000009080a7220 */ /* 0x010fc40000410000 */
[C---:B------:R-:W-:Y:S02]  /*4a80*/  FFMA.FTZ R11, R4.reuse, R9, R11 ;  /* 0x00000009040b7223 */ /* 0x040fe4000001000b */
[----:B------:R-:W-:Y:S01]  /*4a90*/  @P0 FFMA.FTZ R4, R4, R5, -R10 ;  /* 0x0000000504040223 */ /* 0x000fe2000001080a */
[----:B------:R-:W1:Y:S02]  /*4aa0*/  SHFL.UP PT, R9, R6, 0x4, RZ ;  /* 0x0480000006097989 */ /* 0x000e6400000e00ff */
[----:B------:R-:W-:Y:S02]  /*4ab0*/  FSEL R11, R8, R11, !P0 ;  /* 0x0000000b080b7208 */ /* 0x000fe40004000000 */
[----:B------:R-:W3:Y:S01]  /*4ac0*/  SHFL.UP PT, R5, R4, 0x4, RZ ;  /* 0x0480000004057989 */ /* 0x000ee200000e00ff */
[----:B------:R-:W-:-:S03]  /*4ad0*/  ISETP.GE.AND P0, PT, R75, 0x4, PT ;  /* 0x000000044b00780c */ /* 0x000fc60003f06270 */
[----:B------:R-:W4:Y:S01]  /*4ae0*/  SHFL.UP PT, R8, R11, 0x4, RZ ;  /* 0x048000000b087989 */ /* 0x000f2200000e00ff */
[CC--:B0-----:R-:W-:Y:S02]  /*4af0*/  FMUL.FTZ R10, R11.reuse, R12.reuse ;  /* 0x0000000c0b0a7220 */ /* 0x0c1fe40000410000 */
[CC--:B-1----:R-:W-:Y:S02]  /*4b00*/  FMUL.FTZ R13, R11.reuse, R9.reuse ;  /* 0x000000090b0d7220 */ /* 0x0c2fe40000410000 */
[C---:B------:R-:W-:Y:S02]  /*4b10*/  FFMA.FTZ R9, R4.reuse, R9, -R10 ;  /* 0x0000000904097223 */ /* 0x040fe4000001080a */
[----:B------:R-:W-:Y:S02]  /*4b20*/  FFMA.FTZ R12, R4, R12, R13 ;  /* 0x0000000c040c7223 */ /* 0x000fe4000001000d */
[----:B---3--:R-:W-:Y:S02]  /*4b30*/  FMUL.FTZ R13, R11, R5 ;  /* 0x000000050b0d7220 */ /* 0x008fe40000410000 */
[----:B------:R-:W-:-:S02]  /*4b40*/  @P0 FADD.FTZ R6, R6, R9 ;  /* 0x0000000906060221 */ /* 0x000fc40000010000 */
[-C--:B----4-:R-:W-:Y:S02]  /*4b50*/  FMUL.FTZ R9, R11, R8.reuse ;  /* 0x000000080b097220 */ /* 0x090fe40000410000 */
[C---:B------:R-:W-:Y:S02]  /*4b60*/  FFMA.FTZ R8, R4.reuse, R8, R13 ;  /* 0x0000000804087223 */ /* 0x040fe4000001000d */
[----:B------:R-:W-:Y:S01]  /*4b70*/  @P0 FADD.FTZ R7, R7, R12 ;  /* 0x0000000c07070221 */ /* 0x000fe20000010000 */
[----:B------:R-:W0:Y:S01]  /*4b80*/  SHFL.UP PT, R13, R6, 0x8, RZ ;  /* 0x05000000060d7989 */ /* 0x000e2200000e00ff */
[----:B------:R-:W-:Y:S01]  /*4b90*/  @P0 FFMA.FTZ R4, R4, R5, -R9 ;  /* 0x0000000504040223 */ /* 0x000fe20000010809 */
[----:B------:R-:W-:Y:S02]  /*4ba0*/  FSEL R8, R11, R8, !P0 ;  /* 0x000000080b087208 */ /* 0x000fe40004000000 */
[----:B------:R-:W1:Y:S01]  /*4bb0*/  SHFL.UP PT, R15, R7, 0x8, RZ ;  /* 0x05000000070f7989 */ /* 0x000e6200000e00ff */
[----:B------:R-:W-:-:S03]  /*4bc0*/  ISETP.GE.AND P0, PT, R75, 0x8, PT ;  /* 0x000000084b00780c */ /* 0x000fc60003f06270 */
[----:B------:R-:W3:Y:S04]  /*4bd0*/  SHFL.UP PT, R5, R4, 0x8, RZ ;  /* 0x0500000004057989 */ /* 0x000ee800000e00ff */
[----:B------:R-:W4:Y:S01]  /*4be0*/  SHFL.UP PT, R9, R8, 0x8, RZ ;  /* 0x0500000008097989 */ /* 0x000f2200000e00ff */
[C---:B0-----:R-:W-:Y:S02]  /*4bf0*/  FMUL.FTZ R10, R8.reuse, R13 ;  /* 0x0000000d080a7220 */ /* 0x041fe40000410000 */
[-C--:B-1----:R-:W-:Y:S02]  /*4c00*/  FMUL.FTZ R11, R8, R15.reuse ;  /* 0x0000000f080b7220 */ /* 0x082fe40000410000 */
[----:B------:R-:W-:Y:S02]  /*4c10*/  FFMA.FTZ R12, R4, R15, R10 ;  /* 0x0000000f040c7223 */ /* 0x000fe4000001000a */
[----:B---3--:R-:W-:-:S02]  /*4c20*/  FMUL.FTZ R10, R8, R5 ;  /* 0x00000005080a7220 */ /* 0x008fc40000410000 */
[C---:B------:R-:W-:Y:S02]  /*4c30*/  FFMA.FTZ R11, R4.reuse, R13, -R11 ;  /* 0x0000000d040b7223 */ /* 0x040fe4000001080b */
[----:B------:R-:W-:Y:S01]  /*4c40*/  @P0 FADD.FTZ R7, R7, R12 ;  /* 0x0000000c07070221 */ /* 0x000fe20000010000 */
[----:B------:R-:W-:Y:S01]  /*4c50*/  @!P2 SHF.R.U32.HI R12, RZ, 0x1, R77 ;  /* 0x00000001ff0ca819 */ /* 0x000fe2000001164d */
[-C--:B----4-:R-:W-:Y:S02]  /*4c60*/  FFMA.FTZ R13, R4, R9.reuse, R10 ;  /* 0x00000009040d7223 */ /* 0x090fe4000001000a */
[----:B------:R-:W-:Y:S01]  /*4c70*/  FMUL.FTZ R9, R8, R9 ;  /* 0x0000000908097220 */ /* 0x000fe20000410000 */
[----:B------:R-:W0:Y:S01]  /*4c80*/  SHFL.UP PT, R10, R7, 0x10, RZ ;  /* 0x06000000070a7989 */ /* 0x000e2200000e00ff */
[----:B------:R-:W-:Y:S01]  /*4c90*/  @P0 FADD.FTZ R6, R6, R11 ;  /* 0x0000000b06060221 */ /* 0x000fe20000010000 */
[----:B------:R-:W-:Y:S01]  /*4ca0*/  FSEL R13, R8, R13, !P0 ;  /* 0x0000000d080d7208 */ /* 0x000fe20004000000 */
[----:B------:R-:W-:Y:S01]  /*4cb0*/  @P0 FFMA.FTZ R4, R4, R5, -R9 ;  /* 0x0000000504040223 */ /* 0x000fe20000010809 */
[----:B------:R-:W-:-:S02]  /*4cc0*/  LOP3.LUT P0, RZ, R77, 0x1f, RZ, 0xc0, !PT ;  /* 0x0000001f4dff7812 */ /* 0x000fc4000780c0ff */
[----:B------:R-:W1:Y:S01]  /*4cd0*/  SHFL.UP PT, R9, R6, 0x10, RZ ;  /* 0x0600000006097989 */ /* 0x000e6200000e00ff */
[----:B------:R-:W-:Y:S02]  /*4ce0*/  @!P2 LOP3.LUT R158, R12, 0x7ffffff0, RZ, 0xc0, !PT ;  /* 0x7ffffff00c9ea812 */ /* 0x000fe400078ec0ff */
[----:B------:R-:W-:Y:S01]  /*4cf0*/  ISETP.EQ.OR P0, PT, R73, RZ, P0 ;  /* 0x000000ff4900720c */ /* 0x000fe20000702670 */
[----:B------:R-:W3:Y:S04]  /*4d00*/  SHFL.UP PT, R5, R4, 0x10, RZ ;  /* 0x0600000004057989 */ /* 0x000ee800000e00ff */
[----:B------:R-:W4:Y:S01]  /*4d10*/  SHFL.UP PT, R8, R13, 0x10, RZ ;  /* 0x060000000d087989 */ /* 0x000f2200000e00ff */
[----:B0-----:R-:W-:-:S04]  /*4d20*/  FMUL.FTZ R11, R13, R10 ;  /* 0x0000000a0d0b7220 */ /* 0x001fc80000410000 */
[CC--:B-1----:R-:W-:Y:S02]  /*4d30*/  FFMA.FTZ R15, R4.reuse, R9.reuse, -R11 ;  /* 0x00000009040f7223 */ /* 0x0c2fe4000001080b */
[C---:B------:R-:W-:Y:S02]  /*4d40*/  FMUL.FTZ R17, R13.reuse, R9 ;  /* 0x000000090d117220 */ /* 0x040fe40000410000 */
[C---:B---3--:R-:W-:Y:S02]  /*4d50*/  FMUL.FTZ R11, R13.reuse, R5 ;  /* 0x000000050d0b7220 */ /* 0x048fe40000410000 */
[C---:B------:R-:W-:Y:S02]  /*4d60*/  FFMA.FTZ R10, R4.reuse, R10, R17 ;  /* 0x0000000a040a7223 */ /* 0x040fe40000010011 */
[-C--:B----4-:R-:W-:Y:S02]  /*4d70*/  FMUL.FTZ R9, R13, R8.reuse ;  /* 0x000000080d097220 */ /* 0x090fe40000410000 */
[----:B------:R-:W-:-:S02]  /*4d80*/  FFMA.FTZ R8, R4, R8, R11 ;  /* 0x0000000804087223 */ /* 0x000fc4000001000b */
[----:B------:R-:W-:Y:S01]  /*4d90*/  @P1 FFMA.FTZ R4, R4, R5, -R9 ;  /* 0x0000000504041223 */ /* 0x000fe20000010809 */
[----:B------:R-:W-:Y:S01]  /*4da0*/  MOV R9, RZ ;  /* 0x000000ff00097202 */ /* 0x000fe20000000f00 */
[----:B------:R-:W-:Y:S01]  /*4db0*/  @P1 FADD.FTZ R7, R7, R10 ;  /* 0x0000000a07071221 */ /* 0x000fe20000010000 */
[----:B------:R-:W-:Y:S01]  /*4dc0*/  FSEL R5, R13, R8, !P1 ;  /* 0x000000080d057208 */ /* 0x000fe20004800000 */
[----:B------:R-:W-:Y:S01]  /*4dd0*/  CS2R R10, SRZ ;  /* 0x00000000000a7805 */ /* 0x000fe2000001ff00 */
[----:B------:R-:W-:Y:S01]  /*4de0*/  MOV R8, 0x3f800000 ;  /* 0x3f80000000087802 */ /* 0x000fe20000000f00 */
[----:B------:R-:W-:Y:S01]  /*4df0*/  @P1 FADD.FTZ R6, R6, R15 ;  /* 0x0000000f06061221 */ /* 0x000fe20000010000 */
[----:B------:R-:W-:-:S04]  /*4e00*/  ISETP.NE.AND P1, PT, R24, 0x2, PT ;  /* 0x000000021800780c */ /* 0x000fc80003f25270 */
[----:B------:R-:W-:Y:S01]  /*4e10*/  @!P0 LDS.128 R8, [R0.X16+0x2160] ;  /* 0x0021600000088984 */ /* 0x000fe2000000cc00 */
[----:B------:R-:W-:-:S03]  /*4e20*/  ISETP.NE.AND P0, PT, R24, 0x3, PT ;  /* 0x000000031800780c */ /* 0x000fc60003f05270 */
[----:B------:R-:W-:Y:S04]  /*4e30*/  @!P2 STS.128 [R158+0x2100], R4 ;  /* 0x002100049e00a388 */ /* 0x000fe80000000c00 */
[----:B------:R-:W-:Y:S01]  /*4e40*/  BAR.SYNC.DEFER_BLOCKING 0x0 ;  /* 0x0000000000007b1d */ /* 0x000fe20000010000 */
[----:B------:R-:W-:-:S05]  /*4e50*/  ISETP.NE.AND P2, PT, R24, RZ, PT ;  /* 0x000000ff1800720c */ /* 0x000fca0003f45270 */
[----:B------:R-:W-:Y:S04]  /*4e60*/  SHFL.UP PT, R6, R6, 0x1, RZ ;  /* 0x0420000006067989 */ /* 0x000fe800000e00ff */
[----:B------:R-:W-:Y:S04]  /*4e70*/  SHFL.UP PT, R7, R7, 0x1, RZ ;  /* 0x0420000007077989 */ /* 0x000fe800000e00ff */
[----:B------:R-:W-:Y:S04]  /*4e80*/  LDS.128 R12, [0x2100] ;  /* 0x00210000ff0c7984 */ /* 0x000fe80000000c00 */
[----:B------:R-:W0:Y:S04]  /*4e90*/  LDS.128 R16, [0x2110] ;  /* 0x00211000ff107984 */ /* 0x000e280000000c00 */
[----:B--2---:R-:W1:Y:S04]  /*4ea0*/  LDS.128 R20, [0x2120] ;  /* 0x00212000ff147984 */ /* 0x004e680000000c00 */
[----:B------:R-:W2:Y:S01]  /*4eb0*/  LDS.128 R24, [0x2130] ;  /* 0x00213000ff187984 */ /* 0x000ea20000000c00 */
[----:B0-----:R-:W-:-:S02]  /*4ec0*/  FMUL.FTZ R161, R15, R17 ;  /* 0x000000110fa17220 */ /* 0x001fc40000410000 */
[-C--:B------:R-:W-:Y:S02]  /*4ed0*/  FMUL.FTZ R159, R13, R17.reuse ;  /* 0x000000110d9f7220 */ /* 0x080fe40000410000 */
[-C--:B------:R-:W-:Y:S02]  /*4ee0*/  FMUL.FTZ R160, R14, R17.reuse ;  /* 0x000000110ea07220 */ /* 0x080fe40000410000 */
[----:B------:R-:W-:Y:S02]  /*4ef0*/  FMUL.FTZ R158, R12, R17 ;  /* 0x000000110c9e7220 */ /* 0x000fe40000410000 */
[-C--:B------:R-:W-:Y:S02]  /*4f00*/  FFMA.FTZ R161, R14, R16.reuse, -R161 ;  /* 0x000000100ea17223 */ /* 0x080fe400000108a1 */
[-C--:B------:R-:W-:Y:S02]  /*4f10*/  FFMA.FTZ R17, R12, R16.reuse, -R159 ;  /* 0x000000100c117223 */ /* 0x080fe4000001089f */
[----:B------:R-:W-:-:S02]  /*4f20*/  FFMA.FTZ R160, R15, R16, R160 ;  /* 0x000000100fa07223 */ /* 0x000fc400000100a0 */
[----:B------:R-:W-:Y:S01]  /*4f30*/  FFMA.FTZ R16, R13, R16, R158 ;  /* 0x000000100d107223 */ /* 0x000fe2000001009e */
[----:B------:R-:W-:Y:S01]  /*4f40*/  FSEL R12, R17, R12, !P1 ;  /* 0x0000000c110c7208 */ /* 0x000fe20004800000 */
[----:B------:R-:W-:Y:S02]  /*4f50*/  FADD.FTZ R159, R18, R161 ;  /* 0x000000a1129f7221 */ /* 0x000fe40000010000 */
[----:B------:R-:W-:Y:S01]  /*4f60*/  FADD.FTZ R18, R19, R160 ;  /* 0x000000a013127221 */ /* 0x000fe20000010000 */
[C---:B------:R-:W-:Y:S01]  /*4f70*/  FSEL R13, R16.reuse, R13, !P1 ;  /* 0x0000000d100d7208 */ /* 0x040fe20004800000 */
[-C--:B-1----:R-:W-:Y:S01]  /*4f80*/  FMUL.FTZ R19, R16, R21.reuse ;  /* 0x0000001510137220 */ /* 0x082fe20000410000 */
[----:B------:R-:W-:Y:S01]  /*4f90*/  FSEL R14, R159, R14, !P1 ;  /* 0x0000000e9f0e7208 */ /* 0x000fe20004800000 */
[C---:B------:R-:W-:Y:S02]  /*4fa0*/  FMUL.FTZ R161, R17.reuse, R21 ;  /* 0x0000001511a17220 */ /* 0x040fe40000410000 */
[----:B------:R-:W-:-:S02]  /*4fb0*/  FFMA.FTZ R17, R17, R20, -R19 ;  /* 0x0000001411117223 */ /* 0x000fc40000010813 */
[-C--:B------:R-:W-:Y:S02]  /*4fc0*/  FMUL.FTZ R19, R18, R21.reuse ;  /* 0x0000001512137220 */ /* 0x080fe40000410000 */
[----:B------:R-:W-:Y:S01]  /*4fd0*/  FMUL.FTZ R21, R159, R21 ;  /* 0x000000159f157220 */ /* 0x000fe20000410000 */
[----:B------:R-:W-:Y:S01]  /*4fe0*/  FSEL R12, R17, R12, !P0 ;  /* 0x0000000c110c7208 */ /* 0x000fe20004000000 */
[-C--:B------:R-:W-:Y:S02]  /*4ff0*/  FFMA.FTZ R16, R16, R20.reuse, R161 ;  /* 0x0000001410107223 */ /* 0x080fe400000100a1 */
[-C--:B------:R-:W-:Y:S02]  /*5000*/  FFMA.FTZ R19, R159, R20.reuse, -R19 ;  /* 0x000000149f137223 */ /* 0x080fe40000010813 */
[C---:B------:R-:W-:Y:S01]  /*5010*/  FFMA.FTZ R20, R18.reuse, R20, R21 ;  /* 0x0000001412147223 */ /* 0x040fe20000010015 */
[----:B------:R-:W-:Y:S01]  /*5020*/  FSEL R18, R18, R15, !P1 ;  /* 0x0000000f12127208 */ /* 0x000fe20004800000 */
[----:B------:R-:W-:Y:S01]  /*5030*/  FADD.FTZ R21, R22, R19 ;  /* 0x0000001316157221 */ /* 0x000fe20000010000 */
[----:B------:R0:W1:Y:S01]  /*5040*/  SHFL.UP PT, R15, R4, 0x1, RZ ;  /* 0x04200000040f7989 */ /* 0x00006200000e00ff */
[----:B------:R-:W-:-:S02]  /*5050*/  FADD.FTZ R23, R23, R20 ;  /* 0x0000001417177221 */ /* 0x000fc40000010000 */
[CC--:B--2---:R-:W-:Y:S01]  /*5060*/  FMUL.FTZ R20, R16.reuse, R25.reuse ;  /* 0x0000001910147220 */ /* 0x0c4fe20000410000 */
[----:B------:R0:W2:Y:S01]  /*5070*/  SHFL.UP PT, R19, R5, 0x1, RZ ;  /* 0x0420000005137989 */ /* 0x0000a200000e00ff */
[----:B------:R-:W-:Y:S01]  /*5080*/  FMUL.FTZ R159, R17, R25 ;  /* 0x00000019119f7220 */ /* 0x000fe20000410000 */
[----:B------:R-:W-:Y:S01]  /*5090*/  FSEL R14, R21, R14, !P0 ;  /* 0x0000000e150e7208 */ /* 0x000fe20004000000 */
[----:B------:R-:W-:Y:S01]  /*50a0*/  FFMA.FTZ R17, R17, R24, -R20 ;  /* 0x0000001811117223 */ /* 0x000fe20000010814 */
[C---:B------:R-:W-:Y:S01]  /*50b0*/  FSEL R20, R16.reuse, R13, !P0 ;  /* 0x0000000d10147208 */ /* 0x040fe20004000000 */
[CC--:B------:R-:W-:Y:S01]  /*50c0*/  FMUL.FTZ R13, R23.reuse, R25.reuse ;  /* 0x00000019170d7220 */ /* 0x0c0fe20000410000 */
[----:B------:R-:W-:Y:S01]  /*50d0*/  FSEL R18, R23, R18, !P0 ;  /* 0x0000001217127208 */ /* 0x000fe20004000000 */
[----:B------:R-:W-:Y:S02]  /*50e0*/  FMUL.FTZ R25, R21, R25 ;  /* 0x0000001915197220 */ /* 0x000fe40000410000 */
[----:B------:R-:W-:-:S02]  /*50f0*/  FFMA.FTZ R159, R16, R24, R159 ;  /* 0x00000018109f7223 */ /* 0x000fc4000001009f */
[-C--:B------:R-:W-:Y:S02]  /*5100*/  FFMA.FTZ R13, R21, R24.reuse, -R13 ;  /* 0x00000018150d7223 */ /* 0x080fe4000001080d */
[----:B------:R-:W-:Y:S02]  /*5110*/  FFMA.FTZ R24, R23, R24, R25 ;  /* 0x0000001817187223 */ /* 0x000fe40000010019 */
[----:B------:R-:W-:Y:S02]  /*5120*/  FADD.FTZ R13, R26, R13 ;  /* 0x0000000d1a0d7221 */ /* 0x000fe40000010000 */
[----:B------:R-:W-:Y:S01]  /*5130*/  FADD.FTZ R24, R27, R24 ;  /* 0x000000181b187221 */ /* 0x000fe20000010000 */
[----:B------:R-:W-:Y:S05]  /*5140*/  @!P2 BRA `(.L_x_562) ;  /* 0x000001000000a947 */ /* 0x000fea0003800000 */
[----:B0-----:R-:W-:Y:S01]  /*5150*/  ISETP.NE.AND P0, PT, R75, RZ, PT ;  /* 0x000000ff4b00720c */ /* 0x001fe20003f05270 */
[C---:B--2---:R-:W-:Y:S02]  /*5160*/  FMUL.FTZ R13, R19.reuse, R18 ;  /* 0x00000012130d7220 */ /* 0x044fe40000410000 */
[----:B------:R-:W-:-:S02]  /*5170*/  FMUL.FTZ R16, R19, R14 ;  /* 0x0000000e13107220 */ /* 0x000fc40000410000 */
[C---:B------:R-:W-:Y:S02]  /*5180*/  FMUL.FTZ R4, R19.reuse, R20 ;  /* 0x0000001413047220 */ /* 0x040fe40000410000 */
[----:B------:R-:W-:Y:S02]  /*5190*/  FMUL.FTZ R5, R19, R12 ;  /* 0x0000000c13057220 */ /* 0x000fe40000410000 */
[C---:B-1----:R-:W-:Y:S02]  /*51a0*/  FFMA.FTZ R13, R15.reuse, R14, -R13 ;  /* 0x0000000e0f0d7223 */ /* 0x042fe4000001080d */
[C---:B------:R-:W-:Y:S02]  /*51b0*/  FFMA.FTZ R16, R15.reuse, R18, R16 ;  /* 0x000000120f107223 */ /* 0x040fe40000010010 */
[C---:B------:R-:W-:Y:S02]  /*51c0*/  @P0 FFMA.FTZ R12, R15.reuse, R12, -R4 ;  /* 0x0000000c0f0c0223 */ /* 0x040fe40000010804 */
[----:B------:R-:W-:-:S02]  /*51d0*/  @P0 FFMA.FTZ R20, R15, R20, R5 ;  /* 0x000000140f140223 */ /* 0x000fc40000010005 */
[----:B------:R-:W-:Y:S01]  /*51e0*/  @P0 FADD.FTZ R14, R6, R13 ;  /* 0x0000000d060e0221 */ /* 0x000fe20000010000 */
[----:B------:R-:W-:Y:S01]  /*51f0*/  MOV R15, R12 ;  /* 0x0000000c000f7202 */ /* 0x000fe20000000f00 */
[----:B------:R-:W-:Y:S01]  /*5200*/  @P0 FADD.FTZ R18, R7, R16 ;  /* 0x0000001007120221 */ /* 0x000fe20000010000 */
[----:B------:R-:W-:Y:S02]  /*5210*/  MOV R19, R20 ;  /* 0x0000001400137202 */ /* 0x000fe40000000f00 */
[----:B------:R-:W-:Y:S02]  /*5220*/  MOV R6, R14 ;  /* 0x0000000e00067202 */ /* 0x000fe40000000f00 */
[----:B------:R-:W-:Y:S01]  /*5230*/  MOV R7, R18 ;  /* 0x0000001200077202 */ /* 0x000fe20000000f00 */
[----:B------:R-:W-:Y:S05]  /*5240*/  BRA `(.L_x_563) ;  /* 0x0000010000007947 */ /* 0x000fea0003800000 */
.L_x_562:
[----:B0-----:R-:W-:Y:S01]  /*5250*/  ISETP.NE.AND P0, PT, R75, RZ, PT ;  /* 0x000000ff4b00720c */ /* 0x001fe20003f05270 */
[C---:B------:R-:W-:Y:S02]  /*5260*/  FMUL.FTZ R5, R159.reuse, R11 ;  /* 0x0000000b9f057220 */ /* 0x040fe40000410000 */
[----:B------:R-:W-:-:S02]  /*5270*/  FMUL.FTZ R16, R159, R10 ;  /* 0x0000000a9f107220 */ /* 0x000fc40000410000 */
[----:B------:R-:W-:Y:S02]  /*5280*/  FFMA.FTZ R14, R17, R10, -R5 ;  /* 0x0000000a110e7223 */ /* 0x000fe40000010805 */
[C---:B------:R-:W-:Y:S02]  /*5290*/  FMUL.FTZ R4, R159.reuse, R9 ;  /* 0x000000099f047220 */ /* 0x040fe40000410000 */
[----:B------:R-:W-:Y:S02]  /*52a0*/  FMUL.FTZ R12, R159, R8 ;  /* 0x000000089f0c7220 */ /* 0x000fe40000410000 */
[----:B------:R-:W-:Y:S02]  /*52b0*/  FFMA.FTZ R5, R17, R11, R16 ;  /* 0x0000000b11057223 */ /* 0x000fe40000010010 */
[----:B------:R0:W-:Y:S01]  /*52c0*/  @!P0 STS.128 [0x2150], R8 ;  /* 0x00215008ff008388 */ /* 0x0001e20000000c00 */
[----:B------:R-:W-:Y:S02]  /*52d0*/  @!P0 MOV R6, R10 ;  /* 0x0000000a00068202 */ /* 0x000fe40000000f00 */
[----:B-1----:R-:W-:-:S02]  /*52e0*/  @!P0 MOV R15, R8 ;  /* 0x00000008000f8202 */ /* 0x002fc40000000f00 */
[----:B--2---:R-:W-:Y:S02]  /*52f0*/  @!P0 MOV R19, R9 ;  /* 0x0000000900138202 */ /* 0x004fe40000000f00 */
[----:B------:R-:W-:Y:S01]  /*5300*/  @!P0 MOV R7, R11 ;  /* 0x0000000b00078202 */ /* 0x000fe20000000f00 */
[C---:B0-----:R-:W-:Y:S02]  /*5310*/  FFMA.FTZ R8, R17.reuse, R8, -R4 ;  /* 0x0000000811087223 */ /* 0x041fe40000010804 */
[----:B------:R-:W-:Y:S02]  /*5320*/  FFMA.FTZ R9, R17, R9, R12 ;  /* 0x0000000911097223 */ /* 0x000fe4000001000c */
[----:B------:R-:W-:Y:S02]  /*5330*/  FADD.FTZ R10, R13, R14 ;  /* 0x0000000e0d0a7221 */ /* 0x000fe40000010000 */
[----:B------:R-:W-:Y:S02]  /*5340*/  FADD.FTZ R11, R24, R5 ;  /* 0x00000005180b7221 */ /* 0x000fe40000010000 */
.L_x_563:
[----:B------:R-:W-:Y:S05]  /*5350*/  BSYNC B0 ;  /* 0x0000000000007941 */ /* 0x000fea0003800000 */
.L_x_561:
        /* <DEDUP_REMOVED lines=123> */
.L_x_565:
[----:B------:R-:W-:Y:S05]  /*5b10*/  BSYNC B0 ;  /* 0x0000000000007941 */ /* 0x000fea0003800000 */
.L_x_564:
        /* <DEDUP_REMOVED lines=52> */
.L_x_560:
        /* <DEDUP_REMOVED lines=40> */
.L_x_567:
[----:B------:R-:W-:Y:S05]  /*60e0*/  EXIT ;  /* 0x000000000000794d */ /* 0x000fea0003800000 */
.L_x_569:
        /* <DEDUP_REMOVED lines=9> */
.L_x_5332:


//--------------------- .text._Z25selective_scan_fwd_kernelI32Selective_Scan_fwd_kernel_traitsILi128ELi16ELi1ELb1ELb1ELb0ELb1EN3c104HalfENS1_7complexIfEEEEv13SSMParamsBase --------------------------
	.section	.text._Z25selective_scan_fwd_kernelI32Selective_Scan_fwd_kernel_traitsILi128ELi16ELi1ELb1ELb1ELb0ELb1EN3c104HalfENS1_7complexIfEEEEv13SSMParamsBase,"ax",@progbits
	.sectioninfo	@"SHI_REGISTERS=165"
	.align	128
        .global         _Z25selective_scan_fwd_kernelI32Selective_Scan_fwd_kernel_traitsILi128ELi16ELi1ELb1ELb1ELb0ELb1EN3c104HalfENS1_7complexIfEEEEv13SSMParamsBase
        .type           _Z25selective_scan_fwd_kernelI32Selective_Scan_fwd_kernel_traitsILi128ELi16ELi1ELb1ELb1ELb0ELb1EN3c104HalfENS1_7complexIfEEEEv13SSMParamsBase,@function
        .size           _Z25selective_scan_fwd_kernelI32Selective_Scan_fwd_kernel_traitsILi128ELi16ELi1ELb1ELb1ELb0ELb1EN3c104HalfENS1_7complexIfEEEEv13SSMParamsBase,(.L_x_5333 - _Z25selective_scan_fwd_kernelI32Selective_Scan_fwd_kernel_traitsILi128ELi16ELi1ELb1ELb1ELb0ELb1EN3c104HalfENS1_7complexIfEEEEv13SSMParamsBase)
        .other          _Z25selective_scan_fwd_kernelI32Selective_Scan_fwd_kernel_traitsILi128ELi16ELi1ELb1ELb1ELb0ELb1EN3c104HalfENS1_7complexIfEEEEv13SSMParamsBase,@"STO_CUDA_ENTRY STV_DEFAULT"
_Z25selective_scan_fwd_kernelI32Selective_Scan_fwd_kernel_traitsILi128ELi16ELi1ELb1ELb1ELb0ELb1EN3c104HalfENS1_7complexIfEEEEv13SSMParamsBase:
.text._Z25selective_scan_fwd_kernelI32Selective_Scan_fwd_kernel_traitsILi128ELi16ELi1ELb1ELb1ELb0ELb1EN3c104HalfENS1_7complexIfEEEEv13SSMParamsBase:
        /* <DEDUP_REMOVED lines=83> */
.L_x_610:
        /* <DEDUP_REMOVED lines=80> */
.L_x_571:
[----:B-12---:R-:W-:Y:S05]  /*0a30*/  BSYNC B0 ;  /* 0x0000000000007941 */ /* 0x006fea0003800000 */
.L_x_570:
        /* <DEDUP_REMOVED lines=36> */
.L_x_573:
[----:B------:R-:W-:Y:S05]  /*0c80*/  BSYNC B0 ;  /* 0x0000000000007941 */ /* 0x000fea0003800000 */
.L_x_572:
        /* <DEDUP_REMOVED lines=38> */
.L_x_575:
[----:B------:R-:W-:Y:S05]  /*0ef0*/  BSYNC B0 ;  /* 0x0000000000007941 */ /* 0x000fea0003800000 */
.L_x_574:
        /* <DEDUP_REMOVED lines=36> */
.L_x_577:
[----:B------:R-:W-:Y:S05]  /*1140*/  BSYNC B0 ;  /* 0x0000000000007941 */ /* 0x000fea0003800000 */
.L_x_576:
        /* <DEDUP_REMOVED lines=38> */
.L_x_579:
[----:B------:R-:W-:Y:S05]  /*13b0*/  BSYNC B0 ;  /* 0x0000000000007941 */ /* 0x000fea0003800000 */
.L_x_578:
        /* <DEDUP_REMOVED lines=36> */
.L_x_581:
[----:B------:R-:W-:Y:S05]  /*1600*/  BSYNC B0 ;  /* 0x0000000000007941 */ /* 0x000fea0003800000 */
.L_x_580:
        /* <DEDUP_REMOVED lines=38> */
.L_x_583:
[----:B------:R-:W-:Y:S05]  /*1870*/  BSYNC B0 ;  /* 0x0000000000007941 */ /* 0x000fea0003800000 */
.L_x_582:
        /* <DEDUP_REMOVED lines=37> */
.L_x_585:
[----:B------:R-:W-:Y:S05]  /*1ad0*/  BSYNC B0 ;  /* 0x0000000000007941 */ /* 0x000fea0003800000 */
.L_x_584:
        /* <DEDUP_REMOVED lines=42> */
.L_x_587:
[----:B------:R-:W-:Y:S05]  /*1d80*/  BSYNC B0 ;  /* 0x0000000000007941 */ /* 0x000fea0003800000 */
.L_x_586:
        /* <DEDUP_REMOVED lines=40> */
.L_x_589:
[----:B------:R-:W-:Y:S05]  /*2010*/  BSYNC B0 ;  /* 0x0000000000007941 */ /* 0x000fea0003800000 */
.L_x_588:
        /* <DEDUP_REMOVED lines=46> */
.L_x_591:
[----:B------:R-:W-:Y:S05]  /*2300*/  BSYNC B0 ;  /* 0x0000000000007941 */ /* 0x000fea0003800000 */
.L_x_590:
        /* <DEDUP_REMOVED lines=33> */
.L_x_593:
[----:B------:R-:W-:Y:S05]  /*2520*/  BSYNC B0 ;  /* 0x0000000000007941 */ /* 0x000fea0003800000 */
.L_x_592:
        /* <DEDUP_REMOVED lines=33> */
.L_x_595:
[----:B------:R-:W-:Y:S05]  /*2740*/  BSYNC B0 ;  /* 0x0000000000007941 */ /* 0x000fea0003800000 */
.L_x_594:
        /* <DEDUP_REMOVED lines=33> */
.L_x_597:
[----:B------:R-:W-:Y:S05]  /*2960*/  BSYNC B0 ;  /* 0x0000000000007941 */ /* 0x000fea0003800000 */
.L_x_596:
        /* <DEDUP_REMOVED lines=33> */
.L_x_599:
[----:B------:R-:W-:Y:S05]  /*2b80*/  BSYNC B0 ;  /* 0x0000000000007941 */ /* 0x000fea0003800000 */
.L_x_598:
        /* <DEDUP_REMOVED lines=33> */
.L_x_601:
[----:B------:R-:W-:Y:S05]  /*2da0*/  BSYNC B0 ;  /* 0x0000000000007941 */ /* 0x000fea0003800000 */
.L_x_600:
        /* <DEDUP_REMOVED lines=36> */
.L_x_608:
        /* <DEDUP_REMOVED lines=22> */
[----:B0-----:R1:W4:Y:S04]  /*3150*/  LDG.E.128 R12, [R20.64+0x400] ;  /* 0x00040004140c7981 */ /* 0x001328000c1e1d00 */
[----:B------:R1:W4:Y:S01]  /*3160*/  LDG.E.128 R16, [R20.64+0x600] ;  /* 0x0006000414107981 */ /* 0x000322000c1e1d00 */
[----:B------:R-:W-:Y:S01]  /*3170*/  SHF.L.U32 R28, R81, 0x2, RZ ;  /* 0x00000002511c7819 */ /* 0x000fe200000006ff */
[----:B------:R-:W-:-:S03]  /*3180*/  IMAD R119, R91, c[0x0][0x1b8], RZ ;  /* 0x00006e005b777a24 */ /* 0x000fc600078e02ff */
[----:B------:R-:W-:Y:S01]  /*3190*/  LOP3.LUT R28, R28, 0xffffff80, RZ, 0xc0, !PT ;  /* 0xffffff801c1c7812 */ /* 0x000fe200078ec0ff */
[----:B------:R-:W-:-:S03]  /*31a0*/  IMAD R119, R102, c[0x0][0x1bc], R119 ;  /* 0x00006f0066777a24 */ /* 0x000fc600078e0277 */
[----:B------:R-:W-:Y:S01]  /*31b0*/  IADD3 R132, R28, R79, RZ ;  /* 0x0000004f1c847210 */ /* 0x000fe20007ffe0ff */
[----:B--2---:R-:W-:Y:S02]  /*31c0*/  FMUL.FTZ R23, R2, 1.4426950216293334961 ;  /* 0x3fb8aa3b02177820 */ /* 0x004fe40000410000 */
[C---:B------:R-:W-:Y:S02]  /*31d0*/  FMUL.FTZ R2, R3.reuse, R92 ;  /* 0x0000005c03027220 */ /* 0x040fe40000410000 */
[C---:B------:R-:W-:Y:S02]  /*31e0*/  FMUL.FTZ R22, R3.reuse, R94 ;  /* 0x0000005e03167220 */ /* 0x040fe40000410000 */
[----:B------:R-:W-:Y:S02]  /*31f0*/  FMUL.RZ R24, R2, 0.15915493667125701904 ;  /* 0x3e22f98302187820 */ /* 0x000fe4000040c000 */
[----:B------:R-:W-:Y:S02]  /*3200*/  FMUL.FTZ R2, R3, R90 ;  /* 0x0000005a03027220 */ /* 0x000fe40000410000 */
[----:B------:R-:W-:Y:S01]  /*3210*/  FMUL.RZ R22, R22, 0.15915493667125701904 ;  /* 0x3e22f98316167820 */ /* 0x000fe2000040c000 */
[----:B------:R-:W-:Y:S01]  /*3220*/  MUFU.SIN R120, R24 ;  /* 0x0000001800787308 */ /* 0x000fe20000000400 */
[----:B-1----:R-:W-:-:S02]  /*3230*/  FMUL.RZ R20, R2, 0.15915493667125701904 ;  /* 0x3e22f98302147820 */ /* 0x002fc4000040c000 */
[----:B------:R-:W-:Y:S02]  /*3240*/  FMUL.FTZ R2, R3, R88 ;  /* 0x0000005803027220 */ /* 0x000fe40000410000 */
        /* <DEDUP_REMOVED lines=8> */
[----:B---3--:R1:W-:Y:S01]  /*32d0*/  STS.128 [R132.X16], R4 ;  /* 0x0000000484007388 */ /* 0x0083e2000000cc00 */
[C---:B------:R-:W-:Y:S02]  /*32e0*/  FMUL.FTZ R99, R23.reuse, R92 ;  /* 0x0000005c17637220 */ /* 0x040fe40000410000 */
[C---:B------:R-:W-:Y:S01]  /*32f0*/  FMUL.FTZ R107, R23.reuse, R86 ;  /* 0x00000056176b7220 */ /* 0x040fe20000410000 */
[----:B----4-:R2:W-:Y:S01]  /*3300*/  STS.128 [R132.X16+0x200], R8 ;  /* 0x0002000884007388 */ /* 0x0105e2000000cc00 */
[----:B------:R-:W-:Y:S02]  /*3310*/  FMUL.FTZ R128, R23, R78 ;  /* 0x0000004e17807220 */ /* 0x000fe40000410000 */
[----:B------:R-:W-:Y:S01]  /*3320*/  MUFU.SIN R118, R20 ;  /* 0x0000001400767308 */ /* 0x000fe20000000400 */
[----:B0-----:R-:W-:Y:S01]  /*3330*/  FMUL.RZ R22, R2, 0.15915493667125701904 ;  /* 0x3e22f98302167820 */ /* 0x001fe2000040c000 */
[----:B------:R-:W-:Y:S01]  /*3340*/  STS.128 [R132.X16+0x400], R12 ;  /* 0x0004000c84007388 */ /* 0x000fe2000000cc00 */
[----:B------:R-:W-:-:S02]  /*3350*/  FMUL.FTZ R2, R3, R84 ;  /* 0x0000005403027220 */ /* 0x000fc40000410000 */
[C---:B------:R-:W-:Y:S01]  /*3360*/  FMUL.FTZ R126, R23.reuse, R74 ;  /* 0x0000004a177e7220 */ /* 0x040fe20000410000 */
[----:B------:R-:W-:Y:S01]  /*3370*/  STS.128 [R132.X16+0x600], R16 ;  /* 0x0006001084007388 */ /* 0x000fe2000000cc00 */
[----:B------:R-:W-:Y:S01]  /*3380*/  FMUL.FTZ R97, R23, R72 ;  /* 0x0000004817617220 */ /* 0x000fe20000410000 */
[----:B------:R0:W-:Y:S01]  /*3390*/  MUFU.COS R124, R20 ;  /* 0x00000014007c7308 */ /* 0x0001e20000000000 */
[----:B-1----:R-:W-:Y:S02]  /*33a0*/  FMUL.FTZ R4, R3, R68 ;  /* 0x0000004403047220 */ /* 0x002fe40000410000 */
[C---:B------:R-:W-:Y:S02]  /*33b0*/  FMUL.FTZ R127, R23.reuse, R76 ;  /* 0x0000004c177f7220 */ /* 0x040fe40000410000 */
[----:B--2---:R-:W-:Y:S02]  /*33c0*/  FMUL.RZ R10, R4, 0.15915493667125701904 ;  /* 0x3e22f983040a7820 */ /* 0x004fe4000040c000 */
[----:B------:R-:W-:Y:S01]  /*33d0*/  FMUL.FTZ R9, R23, R68 ;  /* 0x0000004417097220 */ /* 0x000fe20000410000 */
[----:B------:R-:W-:Y:S01]  /*33e0*/  MUFU.COS R121, R24 ;  /* 0x0000001800797308 */ /* 0x000fe20000000000 */
[----:B0-----:R-:W-:-:S02]  /*33f0*/  FMUL.RZ R20, R2, 0.15915493667125701904 ;  /* 0x3e22f98302147820 */ /* 0x001fc4000040c000 */
[----:B------:R-:W-:Y:S02]  /*3400*/  FMUL.FTZ R2, R3, R82 ;  /* 0x0000005203027220 */ /* 0x000fe40000410000 */
[C---:B------:R-:W-:Y:S02]  /*3410*/  FMUL.FTZ R27, R23.reuse, R88 ;  /* 0x00000058171b7220 */ /* 0x040fe40000410000 */
[C---:B------:R-:W-:Y:S01]  /*3420*/  FMUL.FTZ R117, R23.reuse, R94 ;  /* 0x0000005e17757220 */ /* 0x040fe20000410000 */
[----:B------:R-:W-:Y:S01]  /*3430*/  MUFU.SIN R116, R21 ;  /* 0x0000001500747308 */ /* 0x000fe20000000400 */
[----:B------:R-:W-:-:S07]  /*3440*/  FMUL.FTZ R134, R23, R64 ;  /* 0x0000004017867220 */ /* 0x000fce0000410000 */
        /* <DEDUP_REMOVED lines=17> */
[----:B------:R-:W-:Y:S01]  /*3560*/  MUFU.COS R125, R20 ;  /* 0x00000014007d7308 */ /* 0x000fe20000000000 */
[----:B------:R-:W-:-:S04]  /*3570*/  FMUL.FTZ R2, R3, R72 ;  /* 0x0000004803027220 */ /* 0x000fc80000410000 */
[----:B------:R-:W-:-:S03]  /*3580*/  FMUL.RZ R93, R2, 0.15915493667125701904 ;  /* 0x3e22f983025d7820 */ /* 0x000fc6000040c000 */
[----:B------:R-:W-:Y:S08]  /*3590*/  MUFU.SIN R101, R29 ;  /* 0x0000001d00657308 */ /* 0x000ff00000000400 */
[----:B------:R0:W-:Y:S08]  /*35a0*/  MUFU.COS R103, R29 ;  /* 0x0000001d00677308 */ /* 0x0001f00000000000 */
[----:B------:R-:W-:Y:S01]  /*35b0*/  MUFU.SIN R104, R21 ;  /* 0x0000001500687308 */ /* 0x000fe20000000400 */
[----:B0-----:R-:W-:-:S04]  /*35c0*/  FMUL.FTZ R29, R3, R70 ;  /* 0x00000046031d7220 */ /* 0x001fc80000410000 */
[----:B------:R-:W-:Y:S02]  /*35d0*/  FMUL.RZ R131, R29, 0.15915493667125701904 ;  /* 0x3e22f9831d837820 */ /* 0x000fe4000040c000 */
[----:B------:R-:W-:Y:S01]  /*35e0*/  IMAD R29, R0, c[0x0][0x1c0], RZ ;  /* 0x00007000001d7a24 */ /* 0x000fe200078e02ff */
[----:B------:R0:W-:Y:S01]  /*35f0*/  MUFU.COS R105, R21 ;  /* 0x0000001500697308 */ /* 0x0001e20000000000 */
[----:B------:R-:W-:Y:S01]  /*3600*/  IMAD R0, R79, 0x3, R132 ;  /* 0x000000034f007824 */ /* 0x000fe200078e0284 */
[----:B------:R-:W-:-:S06]  /*3610*/  NOP ;  /* 0x0000000000007918 */ /* 0x000fcc0000000000 */
[----:B------:R-:W1:Y:S01]  /*3620*/  LDS.128 R4, [R0.X16] ;  /* 0x0000000000047984 */ /* 0x000e62000000cc00 */
[----:B0-----:R-:W-:Y:S01]  /*3630*/  IMAD.WIDE.U32 R20, R102, c[0x0][0x1b8], RZ ;  /* 0x00006e0066147a25 */ /* 0x001fe200078e00ff */
[----:B------:R-:W0:Y:S03]  /*3640*/  MUFU.EX2 R111, R111 ;  /* 0x0000006f006f7308 */ /* 0x000e260000000800 */
[----:B------:R-:W-:Y:S01]  /*3650*/  IMAD R29, R30, c[0x0][0x1c4], R29 ;  /* 0x000071001e1d7a24 */ /* 0x000fe200078e021d */
[----:B------:R-:W-:Y:S01]  /*3660*/  IADD3 R21, R21, R119, RZ ;  /* 0x0000007715157210 */ /* 0x000fe20007ffe0ff */
[----:B------:R-:W-:-:S03]  /*3670*/  FMUL.FTZ R119, R23, R70 ;  /* 0x0000004617777220 */ /* 0x000fc60000410000 */
[----:B------:R-:W-:Y:S01]  /*3680*/  MUFU.SIN R108, R22 ;  /* 0x00000016006c7308 */ /* 0x000fe20000000400 */
[----:B------:R-:W-:-:S05]  /*3690*/  IMAD.WIDE.U32 R20, R30, c[0x0][0x1c0], R20 ;  /* 0x000070001e147a25 */ /* 0x000fca00078e0014 */
[----:B------:R-:W-:Y:S02]  /*36a0*/  IADD3 R21, R21, R29, RZ ;  /* 0x0000001d15157210 */ /* 0x000fe40007ffe0ff */
[----:B------:R-:W-:Y:S01]  /*36b0*/  MUFU.COS R109, R22 ;  /* 0x00000016006d7308 */ /* 0x000fe20000000000 */
[C---:B0-----:R-:W-:Y:S01]  /*36c0*/  FMUL.FTZ R113, R111.reuse, R113 ;  /* 0x000000716f717220 */ /* 0x041fe20000410000 */
[----:B------:R-:W-:Y:S01]  /*36d0*/  LEA R28, P0, R20, c[0x0][0x230], 0x3 ;  /* 0x00008c00141c7a11 */ /* 0x000fe200078018ff */
[----:B------:R-:W-:-:S03]  /*36e0*/  FMUL.FTZ R112, R111, R112 ;  /* 0x000000706f707220 */ /* 0x000fc60000410000 */
[----:B------:R-:W-:Y:S02]  /*36f0*/  LEA.HI.X R29, R20, c[0x0][0x234], R21, 0x3, P0 ;  /* 0x00008d00141d7a11 */ /* 0x000fe400000f1c15 */
[----:B------:R-:W0:Y:S08]  /*3700*/  MUFU.EX2 R95, R95 ;  /* 0x0000005f005f7308 */ /* 0x000e300000000800 */
[----:B------:R-:W2:Y:S01]  /*3710*/  MUFU.EX2 R129, R129 ;  /* 0x0000008100817308 */ /* 0x000ea20000000800 */
[----:B-1----:R-:W-:-:S07]  /*3720*/  HADD2.F32 R13, -RZ, R4.H1_H1 ;  /* 0x30000004ff0d7230 */ /* 0x002fce0000004100 */
[----:B------:R-:W-:Y:S01]  /*3730*/  MUFU.SIN R2, R93 ;  /* 0x0000005d00027308 */ /* 0x000fe20000000400 */
[C---:B0-----:R-:W-:Y:S01]  /*3740*/  FMUL.FTZ R111, R95.reuse, R26 ;  /* 0x0000001a5f6f7220 */ /* 0x041fe20000410000 */
[----:B------:R-:W-:Y:S01]  /*3750*/  HADD2.F32 R136, -RZ, R7.H1_H1 ;  /* 0x30000007ff887230 */ /* 0x000fe20000004100 */
[----:B------:R-:W-:-:S05]  /*3760*/  FMUL.FTZ R110, R95, R110 ;  /* 0x0000006e5f6e7220 */ /* 0x000fca0000410000 */
[----:B------:R-:W-:Y:S01]  /*3770*/  MUFU.COS R22, R93 ;  /* 0x0000005d00167308 */ /* 0x000fe20000000000 */
[----:B--2---:R-:W-:-:S07]  /*3780*/  FMUL.FTZ R109, R129, R109 ;  /* 0x0000006d816d7220 */ /* 0x004fce0000410000 */
[----:B------:R-:W0:Y:S01]  /*3790*/  MUFU.EX2 R25, R25 ;  /* 0x0000001900197308 */ /* 0x000e220000000800 */
[----:B------:R-:W-:Y:S01]  /*37a0*/  FMUL.FTZ R108, R129, R108 ;  /* 0x0000006c816c7220 */ /* 0x000fe20000410000 */
[----:B------:R-:W-:Y:S01]  /*37b0*/  HADD2.F32 R129, -RZ, R4.H0_H0 ;  /* 0x20000004ff817230 */ /* 0x000fe20000004100 */
[----:B------:R-:W-:-:S05]  /*37c0*/  FMUL.FTZ R136, R43, R136 ;  /* 0x000000882b887220 */ /* 0x000fca0000410000 */
[----:B------:R-:W-:Y:S01]  /*37d0*/  MUFU.COS R130, R131 ;  /* 0x0000008300827308 */ /* 0x000fe20000000000 */
[----:B------:R-:W-:-:S07]  /*37e0*/  FMUL.FTZ R129, R46, R129 ;  /* 0x000000812e817220 */ /* 0x000fce0000410000 */
[----:B------:R1:W2:Y:S01]  /*37f0*/  MUFU.EX2 R8, R119 ;  /* 0x0000007700087308 */ /* 0x0002a20000000800 */
[----:B0-----:R-:W-:-:S07]  /*3800*/  FMUL.FTZ R118, R25, R118 ;  /* 0x0000007619767220 */ /* 0x001fce0000410000 */
[----:B------:R-:W0:Y:S01]  /*3810*/  MUFU.EX2 R99, R99 ;  /* 0x0000006300637308 */ /* 0x000e220000000800 */
[----:B-1----:R-:W-:-:S07]  /*3820*/  FMUL.FTZ R119, R25, R124 ;  /* 0x0000007c19777220 */ /* 0x002fce0000410000 */
[----:B------:R-:W1:Y:S01]  /*3830*/  MUFU.EX2 R107, R107 ;  /* 0x0000006b006b7308 */ /* 0x000e620000000800 */
[----:B--2---:R-:W-:-:S07]  /*3840*/  FMUL.FTZ R95, R8, R130 ;  /* 0x00000082085f7220 */ /* 0x004fce0000410000 */
[----:B------:R-:W2:Y:S01]  /*3850*/  MUFU.EX2 R128, R128 ;  /* 0x0000008000807308 */ /* 0x000ea20000000800 */
[----:B0-----:R-:W-:-:S07]  /*3860*/  FMUL.FTZ R120, R99, R120 ;  /* 0x0000007863787220 */ /* 0x001fce0000410000 */
[----:B------:R-:W0:Y:S01]  /*3870*/  MUFU.EX2 R126, R126 ;  /* 0x0000007e007e7308 */ /* 0x000e220000000800 */
[----:B------:R-:W-:-:S07]  /*3880*/  FMUL.FTZ R124, R46, R13 ;  /* 0x0000000d2e7c7220 */ /* 0x000fce0000410000 */
[----:B------:R-:W3:Y:S01]  /*3890*/  MUFU.EX2 R97, R97 ;  /* 0x0000006100617308 */ /* 0x000ee20000000800 */
[----:B-1----:R-:W-:-:S07]  /*38a0*/  FMUL.FTZ R115, R107, R115 ;  /* 0x000000736b737220 */ /* 0x002fce0000410000 */
[----:B------:R-:W-:Y:S01]  /*38b0*/  MUFU.SIN R12, R10 ;  /* 0x0000000a000c7308 */ /* 0x000fe20000000400 */
[----:B------:R-:W-:-:S07]  /*38c0*/  FMUL.FTZ R114, R107, R114 ;  /* 0x000000726b727220 */ /* 0x000fce0000410000 */
[----:B------:R1:W-:Y:S01]  /*38d0*/  MUFU.COS R14, R10 ;  /* 0x0000000a000e7308 */ /* 0x0003e20000000000 */
[----:B--2---:R-:W-:-:S07]  /*38e0*/  FMUL.FTZ R107, R128, R125 ;  /* 0x0000007d806b7220 */ /* 0x004fce0000410000 */
[----:B------:R2:W-:Y:S01]  /*38f0*/  MUFU.EX2 R15, R9 ;  /* 0x00000009000f7308 */ /* 0x0005e20000000800 */
[----:B-1----:R-:W-:-:S07]  /*3900*/  FMUL.FTZ R10, R23, R66 ;  /* 0x00000042170a7220 */ /* 0x002fce0000410000 */
[----:B------:R-:W1:Y:S01]  /*3910*/  MUFU.EX2 R127, R127 ;  /* 0x0000007f007f7308 */ /* 0x000e620000000800 */
[----:B--2---:R-:W-:-:S07]  /*3920*/  FMUL.FTZ R9, R3, R66 ;  /* 0x0000004203097220 */ /* 0x004fce0000410000 */
[----:B------:R-:W-:Y:S01]  /*3930*/  MUFU.EX2 R27, R27 ;  /* 0x0000001b001b7308 */ /* 0x000fe20000000800 */
[----:B------:R-:W-:-:S07]  /*3940*/  FMUL.RZ R17, R9, 0.15915493667125701904 ;  /* 0x3e22f98309117820 */ /* 0x000fce000040c000 */
[----:B------:R-:W-:Y:S01]  /*3950*/  MUFU.EX2 R117, R117 ;  /* 0x0000007500757308 */ /* 0x000fe20000000800 */
[----:B------:R-:W-:Y:S01]  /*3960*/  FMUL.FTZ R106, R128, R106 ;  /* 0x0000006a806a7220 */ /* 0x000fe20000410000 */
[----:B------:R-:W-:Y:S01]  /*3970*/  HADD2.F32 R128, -RZ, R5.H0_H0 ;  /* 0x20000005ff807230 */ /* 0x000fe20000004100 */
[----:B------:R-:W-:-:S05]  /*3980*/  FMUL.FTZ R121, R99, R121 ;  /* 0x0000007963797220 */ /* 0x000fca0000410000 */
[----:B------:R-:W-:Y:S01]  /*3990*/  MUFU.EX2 R134, R134 ;  /* 0x0000008600867308 */ /* 0x000fe20000000800 */
[----:B------:R-:W-:Y:S01]  /*39a0*/  FMUL.FTZ R16, R124, R120 ;  /* 0x000000787c107220 */ /* 0x000fe20000410000 */
[C---:B------:R-:W-:Y:S01]  /*39b0*/  ISETP.GE.AND P0, PT, R79.reuse, 0x1, PT ;  /* 0x000000014f00780c */ /* 0x040fe20003f06270 */
[C---:B0-----:R-:W-:Y:S01]  /*39c0*/  FMUL.FTZ R103, R126.reuse, R103 ;  /* 0x000000677e677220 */ /* 0x041fe20000410000 */
[----:B------:R-:W-:Y:S01]  /*39d0*/  ISETP.GE.AND P1, PT, R79, 0x10, PT ;  /* 0x000000104f00780c */ /* 0x000fe20003f26270 */
[----:B------:R-:W-:Y:S01]  /*39e0*/  FMUL.FTZ R101, R126, R101 ;  /* 0x000000657e657220 */ /* 0x000fe20000410000 */
[----:B------:R-:W-:Y:S01]  /*39f0*/  HADD2.F32 R126, -RZ, R5.H1_H1 ;  /* 0x30000005ff7e7230 */ /* 0x000fe20000004100 */
[----:B------:R-:W-:Y:S01]  /*3a00*/  FMUL.FTZ R128, R45, R128 ;  /* 0x000000802d807220 */ /* 0x000fe20000410000 */
[----:B------:R-:W0:Y:S01]  /*3a10*/  MUFU.SIN R93, R131 ;  /* 0x00000083005d7308 */ /* 0x000e220000000400 */
[----:B------:R-:W-:Y:S01]  /*3a20*/  FMUL.FTZ R13, R129, R120 ;  /* 0x00000078810d7220 */ /* 0x000fe20000410000 */
[----:B------:R-:W-:Y:S01]  /*3a30*/  ISETP.NE.AND P2, PT, R79, 0x1f, PT ;  /* 0x0000001f4f00780c */ /* 0x000fe20003f45270 */
[----:B------:R-:W-:Y:S01]  /*3a40*/  FFMA.FTZ R5, R129, R121, -R16 ;  /* 0x0000007981057223 */ /* 0x000fe20000010810 */
[----:B------:R-:W5:Y:S01]  /*3a50*/  LDG.E.64 R28, [R28.64] ;  /* 0x000000041c1c7981 */ /* 0x000f62000c1e1b00 */
[----:B---3--:R-:W-:-:S02]  /*3a60*/  FMUL.FTZ R99, R97, R22 ;  /* 0x0000001661637220 */ /* 0x008fc40000410000 */
[C---:B-1----:R-:W-:Y:S01]  /*3a70*/  FMUL.FTZ R105, R127.reuse, R105 ;  /* 0x000000697f697220 */ /* 0x042fe20000410000 */
[----:B------:R1:W-:Y:S01]  /*3a80*/  MUFU.EX2 R131, R10 ;  /* 0x0000000a00837308 */ /* 0x0003e20000000800 */
[----:B------:R-:W-:Y:S02]  /*3a90*/  FMUL.FTZ R104, R127, R104 ;  /* 0x000000687f687220 */ /* 0x000fe40000410000 */
[----:B------:R-:W-:Y:S02]  /*3aa0*/  FMUL.FTZ R97, R97, R2 ;  /* 0x0000000261617220 */ /* 0x000fe40000410000 */
[----:B------:R-:W-:Y:S02]  /*3ab0*/  FMUL.FTZ R127, R15, R14 ;  /* 0x0000000e0f7f7220 */ /* 0x000fe40000410000 */
[----:B------:R-:W-:Y:S01]  /*3ac0*/  FMUL.FTZ R126, R45, R126 ;  /* 0x0000007e2d7e7220 */ /* 0x000fe20000410000 */
[----:B------:R-:W2:Y:S01]  /*3ad0*/  MUFU.COS R4, R17 ;  /* 0x0000001100047308 */ /* 0x000ea20000000000 */
[----:B0-----:R-:W-:-:S02]  /*3ae0*/  FMUL.FTZ R93, R8, R93 ;  /* 0x0000005d085d7220 */ /* 0x001fc40000410000 */
[----:B-1----:R-:W0:Y:S01]  /*3af0*/  LDS.128 R8, [R0.X16+0x10] ;  /* 0x0000100000087984 */ /* 0x002e22000000cc00 */
[----:B------:R-:W-:Y:S02]  /*3b00*/  FFMA.FTZ R13, R124, R121, R13 ;  /* 0x000000797c0d7223 */ /* 0x000fe4000001000d */
[----:B------:R-:W-:Y:S01]  /*3b10*/  FADD.FTZ R14, R128, R5 ;  /* 0x00000005800e7221 */ /* 0x000fe20000010000 */
[----:B------:R-:W-:Y:S01]  /*3b20*/  HADD2.F32 R5, -RZ, R6.H1_H1 ;  /* 0x30000006ff057230 */ /* 0x000fe20000004100 */
[----:B------:R-:W1:Y:S01]  /*3b30*/  MUFU.SIN R2, R17 ;  /* 0x0000001100027308 */ /* 0x000e620000000400 */
[----:B------:R-:W-:Y:S02]  /*3b40*/  FMUL.FTZ R3, R3, R64 ;  /* 0x0000004003037220 */ /* 0x000fe40000410000 */
[----:B------:R-:W-:Y:S02]  /*3b50*/  FMUL.FTZ R125, R15, R12 ;  /* 0x0000000c0f7d7220 */ /* 0x000fe40000410000 */
[----:B------:R-:W-:-:S02]  /*3b60*/  FADD.FTZ R13, R126, R13 ;  /* 0x0000000d7e0d7221 */ /* 0x000fc40000010000 */
[C---:B------:R-:W-:Y:S02]  /*3b70*/  FMUL.FTZ R12, R118.reuse, R14 ;  /* 0x0000000e760c7220 */ /* 0x040fe40000410000 */
[----:B------:R-:W-:Y:S01]  /*3b80*/  FMUL.RZ R16, R3, 0.15915493667125701904 ;  /* 0x3e22f98303107820 */ /* 0x000fe2000040c000 */
[----:B------:R-:W-:Y:S01]  /*3b90*/  HADD2.F32 R3, -RZ, R6.H0_H0 ;  /* 0x20000006ff037230 */ /* 0x000fe20000004100 */
[-C--:B------:R-:W-:Y:S02]  /*3ba0*/  FFMA.FTZ R15, R119, R13.reuse, R12 ;  /* 0x0000000d770f7223 */ /* 0x080fe4000001000c */
[----:B------:R-:W-:Y:S01]  /*3bb0*/  FMUL.FTZ R13, R118, R13 ;  /* 0x0000000d760d7220 */ /* 0x000fe20000410000 */
[----:B------:R-:W3:Y:S01]  /*3bc0*/  MUFU.COS R137, R16 ;  /* 0x0000001000897308 */ /* 0x000ee20000000000 */
[----:B------:R-:W-:Y:S02]  /*3bd0*/  FMUL.FTZ R132, R44, R5 ;  /* 0x000000052c847220 */ /* 0x000fe40000410000 */
[----:B------:R-:W-:-:S02]  /*3be0*/  FMUL.FTZ R116, R27, R116 ;  /* 0x000000741b747220 */ /* 0x000fc40000410000 */
[----:B------:R-:W-:Y:S02]  /*3bf0*/  FFMA.FTZ R13, R119, R14, -R13 ;  /* 0x0000000e770d7223 */ /* 0x000fe4000001080d */
[----:B------:R-:W-:Y:S02]  /*3c00*/  FMUL.FTZ R130, R44, R3 ;  /* 0x000000032c827220 */ /* 0x000fe40000410000 */
[----:B------:R-:W-:Y:S01]  /*3c10*/  FADD.FTZ R15, R132, R15 ;  /* 0x0000000f840f7221 */ /* 0x000fe20000010000 */
[----:B------:R-:W4:Y:S01]  /*3c20*/  MUFU.SIN R3, R16 ;  /* 0x0000001000037308 */ /* 0x000f220000000400 */
[----:B------:R-:W-:Y:S02]  /*3c30*/  FMUL.FTZ R123, R117, R123 ;  /* 0x0000007b757b7220 */ /* 0x000fe40000410000 */
[C---:B--2---:R-:W-:Y:S02]  /*3c40*/  FMUL.FTZ R133, R131.reuse, R4 ;  /* 0x0000000483857220 */ /* 0x044fe40000410000 */
[----:B-1----:R-:W-:Y:S01]  /*3c50*/  FMUL.FTZ R131, R131, R2 ;  /* 0x0000000283837220 */ /* 0x002fe20000410000 */
[----:B------:R-:W-:Y:S01]  /*3c60*/  HADD2.F32 R2, -RZ, R7.H0_H0 ;  /* 0x20000007ff027230 */ /* 0x000fe20000004100 */
[----:B------:R-:W-:-:S02]  /*3c70*/  FMUL.FTZ R122, R117, R122 ;  /* 0x0000007a757a7220 */ /* 0x000fc40000410000 */
[----:B------:R-:W-:Y:S02]  /*3c80*/  FMUL.FTZ R117, R27, R24 ;  /* 0x000000181b757220 */ /* 0x000fe40000410000 */
[----:B------:R-:W-:Y:S01]  /*3c90*/  FADD.FTZ R13, R130, R13 ;  /* 0x0000000d820d7221 */ /* 0x000fe20000010000 */
[----:B0-----:R-:W-:Y:S01]  /*3ca0*/  HADD2.F32 R139, -RZ, R8.H1_H1 ;  /* 0x30000008ff8b7230 */ /* 0x001fe20000004100 */
[C---:B------:R-:W-:Y:S01]  /*3cb0*/  FMUL.FTZ R4, R116.reuse, R15 ;  /* 0x0000000f74047220 */ /* 0x040fe20000410000 */
[----:B------:R-:W-:Y:S01]  /*3cc0*/  HADD2.F32 R140, -RZ, R9.H0_H0 ;  /* 0x20000009ff8c7230 */ /* 0x000fe20000004100 */
[----:B------:R-:W-:Y:S01]  /*3cd0*/  FMUL.FTZ R5, R123, R120 ;  /* 0x000000787b057220 */ /* 0x000fe20000410000 */
[----:B------:R-:W-:Y:S01]  /*3ce0*/  HADD2.F32 R143, -RZ, R10.H1_H1 ;  /* 0x3000000aff8f7230 */ /* 0x000fe20000004100 */
[-C--:B------:R-:W-:Y:S01]  /*3cf0*/  FMUL.FTZ R6, R116, R13.reuse ;  /* 0x0000000d74067220 */ /* 0x080fe20000410000 */
[----:B------:R-:W-:Y:S01]  /*3d00*/  HADD2.F32 R144, -RZ, R11.H0_H0 ;  /* 0x2000000bff907230 */ /* 0x000fe20000004100 */
[----:B------:R-:W-:-:S02]  /*3d10*/  FFMA.FTZ R12, R117, R13, -R4 ;  /* 0x0000000d750c7223 */ /* 0x000fc40000010804 */
[----:B------:R-:W-:Y:S02]  /*3d20*/  FMUL.FTZ R135, R43, R2 ;  /* 0x000000022b877220 */ /* 0x000fe40000410000 */
[C---:B------:R-:W-:Y:S02]  /*3d30*/  FMUL.FTZ R4, R122.reuse, R120 ;  /* 0x000000787a047220 */ /* 0x040fe40000410000 */
[----:B------:R-:W-:Y:S02]  /*3d40*/  FFMA.FTZ R5, R122, R121, R5 ;  /* 0x000000797a057223 */ /* 0x000fe40000010005 */
[----:B------:R-:W-:Y:S02]  /*3d50*/  FFMA.FTZ R15, R117, R15, R6 ;  /* 0x0000000f750f7223 */ /* 0x000fe40000010006 */
[----:B------:R-:W-:Y:S02]  /*3d60*/  FADD.FTZ R12, R135, R12 ;  /* 0x0000000c870c7221 */ /* 0x000fe40000010000 */
[----:B------:R-:W-:-:S02]  /*3d70*/  FFMA.FTZ R4, R123, R121, -R4 ;  /* 0x000000797b047223 */ /* 0x000fc40000010804 */
[----:B------:R-:W-:Y:S02]  /*3d80*/  FMUL.FTZ R6, R118, R5 ;  /* 0x0000000576067220 */ /* 0x000fe40000410000 */
[----:B------:R-:W-:Y:S02]  /*3d90*/  FADD.FTZ R15, R136, R15 ;  /* 0x0000000f880f7221 */ /* 0x000fe40000010000 */
[----:B------:R-:W-:Y:S02]  /*3da0*/  FMUL.FTZ R14, R114, R12 ;  /* 0x0000000c720e7220 */ /* 0x000fe40000410000 */
[C---:B---3--:R-:W-:Y:S02]  /*3db0*/  FMUL.FTZ R137, R134.reuse, R137 ;  /* 0x0000008986897220 */ /* 0x048fe40000410000 */
[-C--:B------:R-:W-:Y:S02]  /*3dc0*/  FFMA.FTZ R6, R119, R4.reuse, -R6 ;  /* 0x0000000477067223 */ /* 0x080fe40000010806 */
[----:B----4-:R-:W-:Y:S01]  /*3dd0*/  FMUL.FTZ R134, R134, R3 ;  /* 0x0000000386867220 */ /* 0x010fe20000410000 */
[----:B------:R-:W-:Y:S01]  /*3de0*/  HADD2.F32 R3, -RZ, R8.H0_H0 ;  /* 0x20000008ff037230 */ /* 0x000fe20000004100 */
[----:B------:R-:W-:-:S02]  /*3df0*/  FMUL.FTZ R4, R118, R4 ;  /* 0x0000000476047220 */ /* 0x000fc40000410000 */
[-C--:B------:R-:W-:Y:S02]  /*3e00*/  FMUL.FTZ R2, R114, R15.reuse ;  /* 0x0000000f72027220 */ /* 0x080fe40000410000 */
[----:B------:R-:W-:Y:S02]  /*3e10*/  FFMA.FTZ R14, R115, R15, R14 ;  /* 0x0000000f730e7223 */ /* 0x000fe4000001000e */
[----:B------:R-:W-:Y:S02]  /*3e20*/  FMUL.FTZ R139, R42, R139 ;  /* 0x0000008b2a8b7220 */ /* 0x000fe40000410000 */
[----:B------:R-:W-:Y:S02]  /*3e30*/  FFMA.FTZ R4, R119, R5, R4 ;  /* 0x0000000577047223 */ /* 0x000fe40000010004 */
[----:B------:R-:W-:Y:S02]  /*3e40*/  FMUL.FTZ R5, R116, R6 ;  /* 0x0000000674057220 */ /* 0x000fe40000410000 */
[----:B------:R-:W-:-:S02]  /*3e50*/  FFMA.FTZ R7, R115, R12, -R2 ;  /* 0x0000000c73077223 */ /* 0x000fc40000010802 */
[----:B------:R-:W-:Y:S02]  /*3e60*/  FMUL.FTZ R138, R42, R3 ;  /* 0x000000032a8a7220 */ /* 0x000fe40000410000 */
[----:B------:R-:W-:Y:S02]  /*3e70*/  FADD.FTZ R14, R139, R14 ;  /* 0x0000000e8b0e7221 */ /* 0x000fe40000010000 */
[-C--:B------:R-:W-:Y:S02]  /*3e80*/  FMUL.FTZ R2, R116, R4.reuse ;  /* 0x0000000474027220 */ /* 0x080fe40000410000 */
[----:B------:R-:W-:Y:S02]  /*3e90*/  FFMA.FTZ R8, R117, R4, R5 ;  /* 0x0000000475087223 */ /* 0x000fe40000010005 */
[----:B------:R-:W-:Y:S02]  /*3ea0*/  FADD.FTZ R7, R138, R7 ;  /* 0x000000078a077221 */ /* 0x000fe40000010000 */
[----:B------:R-:W-:-:S02]  /*3eb0*/  FMUL.FTZ R4, R112, R14 ;  /* 0x0000000e70047220 */ /* 0x000fc40000410000 */
[----:B------:R-:W-:Y:S01]  /*3ec0*/  FFMA.FTZ R3, R117, R6, -R2 ;  /* 0x0000000675037223 */ /* 0x000fe20000010802 */
[----:B------:R-:W-:Y:S01]  /*3ed0*/  HADD2.F32 R2, -RZ, R9.H1_H1 ;  /* 0x30000009ff027230 */ /* 0x000fe20000004100 */
[-C--:B------:R-:W-:Y:S02]  /*3ee0*/  FMUL.FTZ R12, R112, R7.reuse ;  /* 0x00000007700c7220 */ /* 0x080fe40000410000 */
[C---:B------:R-:W-:Y:S02]  /*3ef0*/  FFMA.FTZ R9, R113.reuse, R7, -R4 ;  /* 0x0000000771097223 */ /* 0x040fe40000010804 */
[----:B------:R-:W0:Y:S01]  /*3f00*/  LDS.128 R4, [R0.X16+0x20] ;  /* 0x0000200000047984 */ /* 0x000e22000000cc00 */
[----:B------:R-:W-:Y:S02]  /*3f10*/  FFMA.FTZ R12, R113, R14, R12 ;  /* 0x0000000e710c7223 */ /* 0x000fe4000001000c */
[C---:B------:R-:W-:Y:S02]  /*3f20*/  FMUL.FTZ R141, R41.reuse, R2 ;  /* 0x00000002298d7220 */ /* 0x040fe40000410000 */
[----:B------:R-:W-:-:S02]  /*3f30*/  FMUL.FTZ R140, R41, R140 ;  /* 0x0000008c298c7220 */ /* 0x000fc40000410000 */
[----:B------:R-:W-:Y:S02]  /*3f40*/  FMUL.FTZ R2, R114, R8 ;  /* 0x0000000872027220 */ /* 0x000fe40000410000 */
[----:B------:R-:W-:Y:S02]  /*3f50*/  FADD.FTZ R13, R141, R12 ;  /* 0x0000000c8d0d7221 */ /* 0x000fe40000010000 */
[----:B------:R-:W-:Y:S02]  /*3f60*/  FADD.FTZ R12, R140, R9 ;  /* 0x000000098c0c7221 */ /* 0x000fe40000010000 */
[-C--:B------:R-:W-:Y:S02]  /*3f70*/  FFMA.FTZ R9, R115, R3.reuse, -R2 ;  /* 0x0000000373097223 */ /* 0x080fe40000010802 */
[----:B------:R-:W-:Y:S01]  /*3f80*/  FMUL.FTZ R2, R114, R3 ;  /* 0x0000000372027220 */ /* 0x000fe20000410000 */
[----:B------:R-:W-:Y:S01]  /*3f90*/  HADD2.F32 R3, -RZ, R10.H0_H0 ;  /* 0x2000000aff037230 */ /* 0x000fe20000004100 */
[----:B------:R-:W-:-:S02]  /*3fa0*/  FMUL.FTZ R14, R110, R13 ;  /* 0x0000000d6e0e7220 */ /* 0x000fc40000410000 */
[----:B------:R-:W-:Y:S02]  /*3fb0*/  FMUL.FTZ R16, R110, R12 ;  /* 0x0000000c6e107220 */ /* 0x000fe40000410000 */
[----:B------:R-:W-:Y:S01]  /*3fc0*/  FFMA.FTZ R8, R115, R8, R2 ;  /* 0x0000000873087223 */ /* 0x000fe20000010002 */
[----:B------:R-:W-:Y:S01]  /*3fd0*/  HADD2.F32 R2, -RZ, R11.H1_H1 ;  /* 0x3000000bff027230 */ /* 0x000fe20000004100 */
[C---:B------:R-:W-:Y:S02]  /*3fe0*/  FFMA.FTZ R15, R111.reuse, R12, -R14 ;  /* 0x0000000c6f0f7223 */ /* 0x040fe4000001080e */
[C---:B------:R-:W-:Y:S02]  /*3ff0*/  FMUL.FTZ R142, R40.reuse, R3 ;  /* 0x00000003288e7220 */ /* 0x040fe40000410000 */
[----:B------:R-:W-:Y:S02]  /*4000*/  FFMA.FTZ R16, R111, R13, R16 ;  /* 0x0000000d6f107223 */ /* 0x000fe40000010010 */
[----:B------:R-:W-:-:S02]  /*4010*/  FMUL.FTZ R143, R40, R143 ;  /* 0x0000008f288f7220 */ /* 0x000fc40000410000 */
[----:B------:R-:W-:Y:S02]  /*4020*/  FMUL.FTZ R10, R112, R8 ;  /* 0x00000008700a7220 */ /* 0x000fe40000410000 */
[----:B------:R-:W-:Y:S02]  /*4030*/  FADD.FTZ R15, R142, R15 ;  /* 0x0000000f8e0f7221 */ /* 0x000fe40000010000 */
[----:B------:R-:W-:Y:S02]  /*4040*/  FADD.FTZ R16, R143, R16 ;  /* 0x000000108f107221 */ /* 0x000fe40000010000 */
[CC--:B------:R-:W-:Y:S02]  /*4050*/  FFMA.FTZ R10, R113.reuse, R9.reuse, -R10 ;  /* 0x00000009710a7223 */ /* 0x0c0fe4000001080a */
[----:B------:R-:W-:Y:S01]  /*4060*/  FMUL.FTZ R9, R112, R9 ;  /* 0x0000000970097220 */ /* 0x000fe20000410000 */
[----:B0-----:R-:W-:Y:S01]  /*4070*/  HADD2.F32 R147, -RZ, R4.H1_H1 ;  /* 0x30000004ff937230 */ /* 0x001fe20000004100 */
[C---:B------:R-:W-:Y:S01]  /*4080*/  FMUL.FTZ R3, R108.reuse, R15 ;  /* 0x0000000f6c037220 */ /* 0x040fe20000410000 */
[----:B------:R-:W-:Y:S01]  /*4090*/  HADD2.F32 R148, -RZ, R5.H0_H0 ;  /* 0x20000005ff947230 */ /* 0x000fe20000004100 */
[----:B------:R-:W-:Y:S01]  /*40a0*/  FMUL.FTZ R12, R108, R16 ;  /* 0x000000106c0c7220 */ /* 0x000fe20000410000 */
[----:B------:R-:W-:Y:S01]  /*40b0*/  HADD2.F32 R151, -RZ, R6.H1_H1 ;  /* 0x30000006ff977230 */ /* 0x000fe20000004100 */
[----:B------:R-:W-:Y:S01]  /*40c0*/  FFMA.FTZ R9, R113, R8, R9 ;  /* 0x0000000871097223 */ /* 0x000fe20000010009 */
[----:B------:R-:W-:Y:S01]  /*40d0*/  HADD2.F32 R152, -RZ, R7.H0_H0 ;  /* 0x20000007ff987230 */ /* 0x000fe20000004100 */
[----:B------:R-:W-:Y:S01]  /*40e0*/  FFMA.FTZ R16, R109, R16, R3 ;  /* 0x000000106d107223 */ /* 0x000fe20000010003 */
[----:B------:R-:W-:Y:S01]  /*40f0*/  HADD2.F32 R3, -RZ, R4.H0_H0 ;  /* 0x20000004ff037230 */ /* 0x000fe20000004100 */
[----:B------:R-:W-:-:S02]  /*4100*/  FMUL.FTZ R145, R39, R2 ;  /* 0x0000000227917220 */ /* 0x000fc40000410000 */
[----:B------:R-:W-:Y:S02]  /*4110*/  FFMA.FTZ R15, R109, R15, -R12 ;  /* 0x0000000f6d0f7223 */ /* 0x000fe4000001080c */
[----:B------:R-:W-:Y:S02]  /*4120*/  FMUL.FTZ R144, R39, R144 ;  /* 0x0000009027907220 */ /* 0x000fe40000410000 */
[C---:B------:R-:W-:Y:S02]  /*4130*/  FMUL.FTZ R8, R110.reuse, R10 ;  /* 0x0000000a6e087220 */ /* 0x040fe40000410000 */
[----:B------:R-:W-:Y:S02]  /*4140*/  FMUL.FTZ R2, R110, R9 ;  /* 0x000000096e027220 */ /* 0x000fe40000410000 */
[----:B------:R-:W-:Y:S02]  /*4150*/  FADD.FTZ R16, R145, R16 ;  /* 0x0000001091107221 */ /* 0x000fe40000010000 */
[----:B------:R-:W-:-:S02]  /*4160*/  FADD.FTZ R15, R144, R15 ;  /* 0x0000000f900f7221 */ /* 0x000fc40000010000 */
[C---:B------:R-:W-:Y:S02]  /*4170*/  FFMA.FTZ R13, R111.reuse, R9, R8 ;  /* 0x000000096f0d7223 */ /* 0x040fe40000010008 */
[----:B------:R-:W-:Y:S02]  /*4180*/  FFMA.FTZ R12, R111, R10, -R2 ;  /* 0x0000000a6f0c7223 */ /* 0x000fe40000010802 */
[----:B------:R-:W-:Y:S02]  /*4190*/  FMUL.FTZ R2, R106, R16 ;  /* 0x000000106a027220 */ /* 0x000fe40000410000 */
[----:B------:R-:W-:Y:S02]  /*41a0*/  FMUL.FTZ R146, R38, R3 ;  /* 0x0000000326927220 */ /* 0x000fe40000410000 */
[----:B------:R-:W-:Y:S02]  /*41b0*/  FMUL.FTZ R8, R106, R15 ;  /* 0x0000000f6a087220 */ /* 0x000fe40000410000 */
[----:B------:R-:W-:-:S02]  /*41c0*/  FMUL.FTZ R3, R108, R13 ;  /* 0x0000000d6c037220 */ /* 0x000fc40000410000 */
[C---:B------:R-:W-:Y:S01]  /*41d0*/  FFMA.FTZ R15, R107.reuse, R15, -R2 ;  /* 0x0000000f6b0f7223 */ /* 0x040fe20000010802 */
[----:B------:R-:W-:Y:S01]  /*41e0*/  HADD2.F32 R2, -RZ, R5.H1_H1 ;  /* 0x30000005ff027230 */ /* 0x000fe20000004100 */
[----:B------:R-:W-:Y:S02]  /*41f0*/  FFMA.FTZ R16, R107, R16, R8 ;  /* 0x000000106b107223 */ /* 0x000fe40000010008 */
[----:B------:R-:W-:Y:S01]  /*4200*/  FMUL.FTZ R147, R38, R147 ;  /* 0x0000009326937220 */ /* 0x000fe20000410000 */
[----:B------:R0:W1:Y:S01]  /*4210*/  LDS.128 R8, [R0.X16+0x30] ;  /* 0x0000300000087984 */ /* 0x000062000000cc00 */
[-C--:B------:R-:W-:Y:S02]  /*4220*/  FFMA.FTZ R3, R109, R12.reuse, -R3 ;  /* 0x0000000c6d037223 */ /* 0x080fe40000010803 */
[----:B------:R-:W-:Y:S02]  /*4230*/  FMUL.FTZ R12, R108, R12 ;  /* 0x0000000c6c0c7220 */ /* 0x000fe40000410000 */
[----:B------:R-:W-:-:S02]  /*4240*/  FADD.FTZ R15, R146, R15 ;  /* 0x0000000f920f7221 */ /* 0x000fc40000010000 */
[----:B------:R-:W-:Y:S02]  /*4250*/  FADD.FTZ R16, R147, R16 ;  /* 0x0000001093107221 */ /* 0x000fe40000010000 */
[----:B------:R-:W-:Y:S02]  /*4260*/  FFMA.FTZ R12, R109, R13, R12 ;  /* 0x0000000d6d0c7223 */ /* 0x000fe4000001000c */
[C---:B------:R-:W-:Y:S02]  /*4270*/  FMUL.FTZ R14, R104.reuse, R15 ;  /* 0x0000000f680e7220 */ /* 0x040fe40000410000 */
[----:B------:R-:W-:Y:S02]  /*4280*/  FMUL.FTZ R4, R104, R16 ;  /* 0x0000001068047220 */ /* 0x000fe40000410000 */
[----:B0-----:R-:W-:Y:S02]  /*4290*/  FMUL.FTZ R0, R106, R12 ;  /* 0x0000000c6a007220 */ /* 0x001fe40000410000 */
[----:B------:R-:W-:-:S02]  /*42a0*/  FFMA.FTZ R14, R105, R16, R14 ;  /* 0x00000010690e7223 */ /* 0x000fc4000001000e */
[----:B------:R-:W-:Y:S02]  /*42b0*/  FMUL.FTZ R149, R37, R2 ;  /* 0x0000000225957220 */ /* 0x000fe40000410000 */
[----:B------:R-:W-:Y:S02]  /*42c0*/  FFMA.FTZ R15, R105, R15, -R4 ;  /* 0x0000000f690f7223 */ /* 0x000fe40000010804 */
[----:B------:R-:W-:Y:S02]  /*42d0*/  FMUL.FTZ R148, R37, R148 ;  /* 0x0000009425947220 */ /* 0x000fe40000410000 */
[-C--:B------:R-:W-:Y:S02]  /*42e0*/  FFMA.FTZ R2, R107, R3.reuse, -R0 ;  /* 0x000000036b027223 */ /* 0x080fe40000010800 */
[----:B------:R-:W-:Y:S01]  /*42f0*/  FMUL.FTZ R0, R106, R3 ;  /* 0x000000036a007220 */ /* 0x000fe20000410000 */
[----:B------:R-:W-:Y:S01]  /*4300*/  HADD2.F32 R3, -RZ, R6.H0_H0 ;  /* 0x20000006ff037230 */ /* 0x000fe20000004100 */
[----:B------:R-:W-:-:S02]  /*4310*/  FADD.FTZ R14, R149, R14 ;  /* 0x0000000e950e7221 */ /* 0x000fc40000010000 */
[----:B------:R-:W-:Y:S02]  /*4320*/  FADD.FTZ R4, R148, R15 ;  /* 0x0000000f94047221 */ /* 0x000fe40000010000 */
[----:B------:R-:W-:Y:S01]  /*4330*/  FFMA.FTZ R12, R107, R12, R0 ;  /* 0x0000000c6b0c7223 */ /* 0x000fe20000010000 */
[----:B------:R-:W-:Y:S01]  /*4340*/  HADD2.F32 R0, -RZ, R7.H1_H1 ;  /* 0x30000007ff007230 */ /* 0x000fe20000004100 */
[C---:B------:R-:W-:Y:S02]  /*4350*/  FMUL.FTZ R5, R101.reuse, R14 ;  /* 0x0000000e65057220 */ /* 0x040fe40000410000 */
[----:B------:R-:W-:Y:S02]  /*4360*/  FMUL.FTZ R13, R101, R4 ;  /* 0x00000004650d7220 */ /* 0x000fe40000410000 */
[----:B------:R-:W-:Y:S01]  /*4370*/  FMUL.FTZ R150, R36, R3 ;  /* 0x0000000324967220 */ /* 0x000fe20000410000 */
[----:B-1----:R-:W-:Y:S01]  /*4380*/  HADD2.F32 R155, -RZ, R8.H1_H1 ;  /* 0x30000008ff9b7230 */ /* 0x002fe20000004100 */
[----:B------:R-:W-:Y:S01]  /*4390*/  FMUL.FTZ R3, R104, R12 ;  /* 0x0000000c68037220 */ /* 0x000fe20000410000 */
[----:B------:R-:W-:Y:S01]  /*43a0*/  HADD2.F32 R156, -RZ, R9.H0_H0 ;  /* 0x20000009ff9c7230 */ /* 0x000fe20000004100 */
[----:B------:R-:W-:-:S02]  /*43b0*/  FFMA.FTZ R5, R103, R4, -R5 ;  /* 0x0000000467057223 */ /* 0x000fc40000010805 */
[----:B------:R-:W-:Y:S02]  /*43c0*/  FFMA.FTZ R14, R103, R14, R13 ;  /* 0x0000000e670e7223 */ /* 0x000fe4000001000d */
[----:B------:R-:W-:Y:S02]  /*43d0*/  FMUL.FTZ R151, R36, R151 ;  /* 0x0000009724977220 */ /* 0x000fe40000410000 */
[-C--:B------:R-:W-:Y:S02]  /*43e0*/  FFMA.FTZ R4, R105, R2.reuse, -R3 ;  /* 0x0000000269047223 */ /* 0x080fe40000010803 */
[----:B------:R-:W-:Y:S02]  /*43f0*/  FADD.FTZ R6, R150, R5 ;  /* 0x0000000596067221 */ /* 0x000fe40000010000 */
[----:B------:R-:W-:Y:S02]  /*4400*/  FMUL.FTZ R2, R104, R2 ;  /* 0x0000000268027220 */ /* 0x000fe40000410000 */
[----:B------:R-:W-:-:S02]  /*4410*/  FADD.FTZ R14, R151, R14 ;  /* 0x0000000e970e7221 */ /* 0x000fc40000010000 */
[----:B------:R-:W-:Y:S02]  /*4420*/  FMUL.FTZ R5, R97, R6 ;  /* 0x0000000661057220 */ /* 0x000fe40000410000 */
[----:B------:R-:W-:Y:S02]  /*4430*/  FFMA.FTZ R2, R105, R12, R2 ;  /* 0x0000000c69027223 */ /* 0x000fe40000010002 */
[----:B------:R-:W-:Y:S02]  /*4440*/  FMUL.FTZ R3, R97, R14 ;  /* 0x0000000e61037220 */ /* 0x000fe40000410000 */
[----:B------:R-:W-:Y:S02]  /*4450*/  FMUL.FTZ R153, R35, R0 ;  /* 0x0000000023997220 */ /* 0x000fe40000410000 */
[----:B------:R-:W-:Y:S02]  /*4460*/  FFMA.FTZ R14, R99, R14, R5 ;  /* 0x0000000e630e7223 */ /* 0x000fe40000010005 */
[----:B------:R-:W-:-:S02]  /*4470*/  FMUL.FTZ R0, R101, R2 ;  /* 0x0000000265007220 */ /* 0x000fc40000410000 */
[----:B------:R-:W-:Y:S02]  /*4480*/  FFMA.FTZ R3, R99, R6, -R3 ;  /* 0x0000000663037223 */ /* 0x000fe40000010803 */
[----:B------:R-:W-:Y:S02]  /*4490*/  FMUL.FTZ R152, R35, R152 ;  /* 0x0000009823987220 */ /* 0x000fe40000410000 */
[----:B------:R-:W-:Y:S02]  /*44a0*/  FADD.FTZ R14, R153, R14 ;  /* 0x0000000e990e7221 */ /* 0x000fe40000010000 */
[-C--:B------:R-:W-:Y:S02]  /*44b0*/  FFMA.FTZ R6, R103, R4.reuse, -R0 ;  /* 0x0000000467067223 */ /* 0x080fe40000010800 */
[----:B------:R-:W-:Y:S01]  /*44c0*/  FADD.FTZ R12, R152, R3 ;  /* 0x00000003980c7221 */ /* 0x000fe20000010000 */
[----:B------:R-:W-:Y:S01]  /*44d0*/  HADD2.F32 R3, -RZ, R8.H0_H0 ;  /* 0x20000008ff037230 */ /* 0x000fe20000004100 */
[----:B------:R-:W-:-:S02]  /*44e0*/  FMUL.FTZ R4, R101, R4 ;  /* 0x0000000465047220 */ /* 0x000fc40000410000 */
[C---:B------:R-:W-:Y:S02]  /*44f0*/  FMUL.FTZ R0, R93.reuse, R14 ;  /* 0x0000000e5d007220 */ /* 0x040fe40000410000 */
[----:B------:R-:W-:Y:S02]  /*4500*/  FMUL.FTZ R7, R93, R12 ;  /* 0x0000000c5d077220 */ /* 0x000fe40000410000 */
[----:B------:R-:W-:Y:S02]  /*4510*/  FFMA.FTZ R4, R103, R2, R4 ;  /* 0x0000000267047223 */ /* 0x000fe40000010004 */
[C---:B------:R-:W-:Y:S01]  /*4520*/  FFMA.FTZ R5, R95.reuse, R12, -R0 ;  /* 0x0000000c5f057223 */ /* 0x040fe20000010800 */
[----:B------:R-:W-:Y:S01]  /*4530*/  HADD2.F32 R0, -RZ, R9.H1_H1 ;  /* 0x30000009ff007230 */ /* 0x000fe20000004100 */
[----:B------:R-:W-:Y:S02]  /*4540*/  FMUL.FTZ R154, R34, R3 ;  /* 0x00000003229a7220 */ /* 0x000fe40000410000 */
[----:B------:R-:W-:-:S02]  /*4550*/  FFMA.FTZ R14, R95, R14, R7 ;  /* 0x0000000e5f0e7223 */ /* 0x000fc40000010007 */
[----:B------:R-:W-:Y:S02]  /*4560*/  FMUL.FTZ R155, R34, R155 ;  /* 0x0000009b229b7220 */ /* 0x000fe40000410000 */
[----:B------:R-:W-:Y:S02]  /*4570*/  FMUL.FTZ R2, R97, R4 ;  /* 0x0000000461027220 */ /* 0x000fe40000410000 */
[----:B------:R-:W-:Y:S02]  /*4580*/  FADD.FTZ R8, R154, R5 ;  /* 0x000000059a087221 */ /* 0x000fe40000010000 */
[----:B------:R-:W-:Y:S02]  /*4590*/  FADD.FTZ R14, R155, R14 ;  /* 0x0000000e9b0e7221 */ /* 0x000fe40000010000 */
[-C--:B------:R-:W-:Y:S02]  /*45a0*/  FFMA.FTZ R2, R99, R6.reuse, -R2 ;  /* 0x0000000663027223 */ /* 0x080fe40000010802 */
[----:B------:R-:W-:-:S02]  /*45b0*/  FMUL.FTZ R6, R97, R6 ;  /* 0x0000000661067220 */ /* 0x000fc40000410000 */
[C---:B------:R-:W-:Y:S02]  /*45c0*/  FMUL.FTZ R5, R125.reuse, R8 ;  /* 0x000000087d057220 */ /* 0x040fe40000410000 */
[----:B------:R-:W-:Y:S02]  /*45d0*/  FMUL.FTZ R3, R125, R14 ;  /* 0x0000000e7d037220 */ /* 0x000fe40000410000 */
[----:B------:R-:W-:Y:S02]  /*45e0*/  FFMA.FTZ R6, R99, R4, R6 ;  /* 0x0000000463067223 */ /* 0x000fe40000010006 */
[----:B------:R-:W-:Y:S01]  /*45f0*/  FFMA.FTZ R14, R127, R14, R5 ;  /* 0x0000000e7f0e7223 */ /* 0x000fe20000010005 */
[----:B------:R-:W-:Y:S01]  /*4600*/  HADD2.F32 R5, -RZ, R10.H1_H1 ;  /* 0x3000000aff057230 */ /* 0x000fe20000004100 */
[----:B------:R-:W-:Y:S02]  /*4610*/  FMUL.FTZ R157, R33, R0 ;  /* 0x00000000219d7220 */ /* 0x000fe40000410000 */
[----:B------:R-:W-:-:S02]  /*4620*/  FFMA.FTZ R3, R127, R8, -R3 ;  /* 0x000000087f037223 */ /* 0x000fc40000010803 */
[----:B------:R-:W-:Y:S02]  /*4630*/  FMUL.FTZ R156, R33, R156 ;  /* 0x0000009c219c7220 */ /* 0x000fe40000410000 */
[----:B------:R-:W-:Y:S02]  /*4640*/  FMUL.FTZ R0, R93, R6 ;  /* 0x000000065d007220 */ /* 0x000fe40000410000 */
[----:B------:R-:W-:Y:S02]  /*4650*/  FADD.FTZ R14, R157, R14 ;  /* 0x0000000e9d0e7221 */ /* 0x000fe40000010000 */
[----:B------:R-:W-:Y:S01]  /*4660*/  FADD.FTZ R4, R156, R3 ;  /* 0x000000039c047221 */ /* 0x000fe20000010000 */
[----:B------:R-:W-:Y:S01]  /*4670*/  HADD2.F32 R3, -RZ, R10.H0_H0 ;  /* 0x2000000aff037230 */ /* 0x000fe20000004100 */
[-C--:B------:R-:W-:Y:S02]  /*4680*/  FFMA.FTZ R0, R95, R2.reuse, -R0 ;  /* 0x000000025f007223 */ /* 0x080fe40000010800 */
[----:B------:R-:W-:-:S02]  /*4690*/  FMUL.FTZ R2, R93, R2 ;  /* 0x000000025d027220 */ /* 0x000fc40000410000 */
[C---:B------:R-:W-:Y:S02]  /*46a0*/  FMUL.FTZ R7, R131.reuse, R14 ;  /* 0x0000000e83077220 */ /* 0x040fe40000410000 */
[----:B------:R-:W-:Y:S02]  /*46b0*/  FMUL.FTZ R8, R131, R4 ;  /* 0x0000000483087220 */ /* 0x000fe40000410000 */
[----:B------:R-:W-:Y:S02]  /*46c0*/  FFMA.FTZ R2, R95, R6, R2 ;  /* 0x000000065f027223 */ /* 0x000fe40000010002 */
[C---:B------:R-:W-:Y:S02]  /*46d0*/  FFMA.FTZ R6, R133.reuse, R4, -R7 ;  /* 0x0000000485067223 */ /* 0x040fe40000010807 */
[----:B------:R-:W-:Y:S02]  /*46e0*/  FFMA.FTZ R7, R133, R14, R8 ;  /* 0x0000000e85077223 */ /* 0x000fe40000010008 */
[----:B------:R-:W-:-:S02]  /*46f0*/  FMUL.FTZ R158, R32, R5 ;  /* 0x00000005209e7220 */ /* 0x000fc40000410000 */
[----:B------:R-:W-:Y:S02]  /*4700*/  FMUL.FTZ R3, R32, R3 ;  /* 0x0000000320037220 */ /* 0x000fe40000410000 */
[----:B------:R-:W-:Y:S02]  /*4710*/  FMUL.FTZ R5, R125, R0 ;  /* 0x000000007d057220 */ /* 0x000fe40000410000 */
[----:B------:R-:W-:Y:S02]  /*4720*/  FADD.FTZ R8, R158, R7 ;  /* 0x000000079e087221 */ /* 0x000fe40000010000 */
[----:B------:R-:W-:Y:S02]  /*4730*/  FADD.FTZ R7, R3, R6 ;  /* 0x0000000603077221 */ /* 0x000fe40000010000 */
[-C--:B------:R-:W-:Y:S02]  /*4740*/  FMUL.FTZ R4, R125, R2.reuse ;  /* 0x000000027d047220 */ /* 0x080fe40000410000 */
[----:B------:R-:W-:Y:S01]  /*4750*/  FFMA.FTZ R6, R127, R2, R5 ;  /* 0x000000027f067223 */ /* 0x000fe20000010005 */
[----:B------:R-:W-:Y:S01]  /*4760*/  HADD2.F32 R2, -RZ, R11.H1_H1 ;  /* 0x3000000bff027230 */ /* 0x000fe20000004100 */
[----:B------:R-:W-:-:S02]  /*4770*/  FMUL.FTZ R5, R134, R7 ;  /* 0x0000000786057220 */ /* 0x000fc40000410000 */
[----:B------:R-:W-:Y:S01]  /*4780*/  FFMA.FTZ R4, R127, R0, -R4 ;  /* 0x000000007f047223 */ /* 0x000fe20000010804 */
[----:B------:R-:W-:Y:S01]  /*4790*/  HADD2.F32 R0, -RZ, R11.H0_H0 ;  /* 0x2000000bff007230 */ /* 0x000fe20000004100 */
[-C--:B------:R-:W-:Y:S02]  /*47a0*/  FMUL.FTZ R10, R134, R8.reuse ;  /* 0x00000008860a7220 */ /* 0x080fe40000410000 */
[----:B------:R-:W-:Y:S02]  /*47b0*/  FFMA.FTZ R11, R137, R8, R5 ;  /* 0x00000008890b7223 */ /* 0x000fe40000010005 */
[----:B------:R-:W-:Y:S02]  /*47c0*/  FMUL.FTZ R2, R31, R2 ;  /* 0x000000021f027220 */ /* 0x000fe40000410000 */
[----:B------:R-:W-:Y:S02]  /*47d0*/  FFMA.FTZ R9, R137, R7, -R10 ;  /* 0x0000000789097223 */ /* 0x000fe4000001080a */
[----:B------:R-:W-:-:S02]  /*47e0*/  FMUL.FTZ R0, R31, R0 ;  /* 0x000000001f007220 */ /* 0x000fc40000410000 */
[C---:B------:R-:W-:Y:S02]  /*47f0*/  FMUL.FTZ R7, R131.reuse, R4 ;  /* 0x0000000483077220 */ /* 0x040fe40000410000 */
[----:B------:R-:W-:Y:S02]  /*4800*/  FADD.FTZ R11, R2, R11 ;  /* 0x0000000b020b7221 */ /* 0x000fe40000010000 */
[-C--:B------:R-:W-:Y:S02]  /*4810*/  FMUL.FTZ R5, R131, R6.reuse ;  /* 0x0000000683057220 */ /* 0x080fe40000410000 */
[----:B------:R-:W-:Y:S01]  /*4820*/  FADD.FTZ R10, R0, R9 ;  /* 0x00000009000a7221 */ /* 0x000fe20000010000 */
[----:B------:R-:W0:Y:S01]  /*4830*/  SHFL.UP PT, R13, R11, 0x1, RZ ;  /* 0x042000000b0d7989 */ /* 0x000e2200000e00ff */
[C---:B------:R-:W-:Y:S02]  /*4840*/  FFMA.FTZ R7, R133.reuse, R6, R7 ;  /* 0x0000000685077223 */ /* 0x040fe40000010007 */
[----:B------:R-:W-:Y:S01]  /*4850*/  FFMA.FTZ R5, R133, R4, -R5 ;  /* 0x0000000485057223 */ /* 0x000fe20000010805 */
[----:B------:R-:W1:Y:S01]  /*4860*/  SHFL.UP PT, R9, R10, 0x1, RZ ;  /* 0x042000000a097989 */ /* 0x000e6200000e00ff */
[----:B------:R-:W-:-:S02]  /*4870*/  FMUL.FTZ R8, R134, R7 ;  /* 0x0000000786087220 */ /* 0x000fc40000410000 */
[-C--:B------:R-:W-:Y:S02]  /*4880*/  FMUL.FTZ R4, R134, R5.reuse ;  /* 0x0000000586047220 */ /* 0x080fe40000410000 */
[C---:B------:R-:W-:Y:S02]  /*4890*/  FFMA.FTZ R8, R137.reuse, R5, -R8 ;  /* 0x0000000589087223 */ /* 0x040fe40000010808 */
[----:B------:R-:W-:-:S03]  /*48a0*/  FFMA.FTZ R4, R137, R7, R4 ;  /* 0x0000000789047223 */ /* 0x000fc60000010004 */
[----:B------:R-:W2:Y:S04]  /*48b0*/  SHFL.UP PT, R5, R8, 0x1, RZ ;  /* 0x0420000008057989 */ /* 0x000ea800000e00ff */
[----:B------:R-:W3:Y:S01]  /*48c0*/  SHFL.UP PT, R7, R4, 0x1, RZ ;  /* 0x0420000004077989 */ /* 0x000ee200000e00ff */
[C---:B0-----:R-:W-:Y:S02]  /*48d0*/  FMUL.FTZ R6, R4.reuse, R13 ;  /* 0x0000000d04067220 */ /* 0x041fe40000410000 */
[-C--:B-1----:R-:W-:Y:S02]  /*48e0*/  FMUL.FTZ R12, R4, R9.reuse ;  /* 0x00000009040c7220 */ /* 0x082fe40000410000 */
[C---:B------:R-:W-:Y:S02]  /*48f0*/  FFMA.FTZ R9, R8.reuse, R9, -R6 ;  /* 0x0000000908097223 */ /* 0x040fe40000010806 */
[----:B------:R-:W-:-:S02]  /*4900*/  FFMA.FTZ R12, R8, R13, R12 ;  /* 0x0000000d080c7223 */ /* 0x000fc4000001000c */
[----:B------:R-:W-:Y:S02]  /*4910*/  @P0 FADD.FTZ R10, R10, R9 ;  /* 0x000000090a0a0221 */ /* 0x000fe40000010000 */
[----:B------:R-:W-:Y:S02]  /*4920*/  @P0 FADD.FTZ R11, R11, R12 ;  /* 0x0000000c0b0b0221 */ /* 0x000fe40000010000 */
[C---:B--2---:R-:W-:Y:S01]  /*4930*/  FMUL.FTZ R9, R4.reuse, R5 ;  /* 0x0000000504097220 */ /* 0x044fe20000410000 */
[----:B------:R-:W0:Y:S01]  /*4940*/  SHFL.UP PT, R12, R10, 0x2, RZ ;  /* 0x044000000a0c7989 */ /* 0x000e2200000e00ff */
[-C--:B---3--:R-:W-:Y:S02]  /*4950*/  FMUL.FTZ R6, R4, R7.reuse ;  /* 0x0000000704067220 */ /* 0x088fe40000410000 */
[C---:B------:R-:W-:Y:S02]  /*4960*/  FFMA.FTZ R9, R8.reuse, R7, R9 ;  /* 0x0000000708097223 */ /* 0x040fe40000010009 */
[----:B------:R-:W1:Y:S01]  /*4970*/  SHFL.UP PT, R7, R11, 0x2, RZ ;  /* 0x044000000b077989 */ /* 0x000e6200000e00ff */
[----:B------:R-:W-:-:S02]  /*4980*/  @P0 FFMA.FTZ R8, R8, R5, -R6 ;  /* 0x0000000508080223 */ /* 0x000fc40000010806 */
[----:B------:R-:W-:-:S03]  /*4990*/  FSEL R9, R4, R9, !P0 ;  /* 0x0000000904097208 */ /* 0x000fc60004000000 */
[----:B------:R-:W2:Y:S04]  /*49a0*/  SHFL.UP PT, R4, R8, 0x2, RZ ;  /* 0x0440000008047989 */ /* 0x000ea800000e00ff */
[----:B------:R-:W3:Y:S01]  /*49b0*/  SHFL.UP PT, R5, R9, 0x2, RZ ;  /* 0x0440000009057989 */ /* 0x000ee200000e00ff */
        /* <DEDUP_REMOVED lines=8> */
[-C--:B---3--:R-:W-:Y:S02]  /*4a40*/  FMUL.FTZ R7, R9, R5.reuse ;  /* 0x0000000509077220 */ /* 0x088fe40000410000 */
[C---:B------:R-:W-:Y:S01]  /*4a50*/  FFMA.FTZ R6, R8.reuse, R5, R6 ;  /* 0x0000000508067223 */ /* 0x040fe20000010006 */
[----:B------:R-:W0:Y:S01]  /*4a60*/  SHFL.UP PT, R15, R11, 0x4, RZ ;  /* 0x048000000b0f7989 */ /* 0x000e2200000e00ff */
[----:B------:R-:W-:-:S03]  /*4a70*/  @P0 FFMA.FTZ R8, R8, R4, -R7 ;  /* 0x0000000408080223 */ /* 0x000fc60000010807 */
[----:B------:R-:W1:Y:S01]  /*4a80*/  SHFL.UP PT, R13, R10, 0x4, RZ ;  /* 0x048000000a0d7989 */ /* 0x000e6200000e00ff */
[----:B------:R-:W-:-:S03]  /*4a90*/  FSEL R6, R9, R6, !P0 ;  /* 0x0000000609067208 */ /* 0x000fc60004000000 */
[----:B------:R-:W2:Y:S04]  /*4aa0*/  SHFL.UP PT, R5, R8, 0x4, RZ ;  /* 0x0480000008057989 */ /* 0x000ea800000e00ff */
[----:B------:R-:W3:Y:S01]  /*4ab0*/  SHFL.UP PT, R7, R6, 0x4, RZ ;  /* 0x0480000006077989 */ /* 0x000ee200000e00ff */
[----:B------:R-:W-:Y:S01]  /*4ac0*/  ISETP.GE.AND P0, PT, R79, 0x4, PT ;  /* 0x000000044f00780c */ /* 0x000fe20003f06270 */
[C---:B0-----:R-:W-:Y:S02]  /*4ad0*/  FMUL.FTZ R4, R6.reuse, R15 ;  /* 0x0000000f06047220 */ /* 0x041fe40000410000 */
[-C--:B-1----:R-:W-:Y:S02]  /*4ae0*/  FMUL.FTZ R9, R6, R13.reuse ;  /* 0x0000000d06097220 */ /* 0x082fe40000410000 */
[----:B------:R-:W-:-:S02]  /*4af0*/  FFMA.FTZ R13, R8, R13, -R4 ;  /* 0x0000000d080d7223 */ /* 0x000fc40000010804 */
[----:B------:R-:W-:Y:S02]  /*4b00*/  FFMA.FTZ R12, R8, R15, R9 ;  /* 0x0000000f080c7223 */ /* 0x000fe40000010009 */
[----:B--2---:R-:W-:-:S04]  /*4b10*/  FMUL.FTZ R9, R6, R5 ;  /* 0x0000000506097220 */ /* 0x004fc80000410000 */
[----:B------:R-:W-:Y:S02]  /*4b20*/  @P0 FADD.FTZ R10, R10, R13 ;  /* 0x0000000d0a0a0221 */ /* 0x000fe40000010000 */
[-C--:B---3--:R-:W-:Y:S02]  /*4b30*/  FMUL.FTZ R4, R6, R7.reuse ;  /* 0x0000000706047220 */ /* 0x088fe40000410000 */
[C---:B------:R-:W-:Y:S02]  /*4b40*/  FFMA.FTZ R9, R8.reuse, R7, R9 ;  /* 0x0000000708097223 */ /* 0x040fe40000010009 */
[----:B------:R-:W-:Y:S01]  /*4b50*/  @P0 FADD.FTZ R11, R11, R12 ;  /* 0x0000000c0b0b0221 */ /* 0x000fe20000010000 */
[----:B------:R-:W0:Y:S01]  /*4b60*/  SHFL.UP PT, R7, R10, 0x8, RZ ;  /* 0x050000000a077989 */ /* 0x000e2200000e00ff */
[----:B------:R-:W-:Y:S01]  /*4b70*/  @P0 FFMA.FTZ R8, R8, R5, -R4 ;  /* 0x0000000508080223 */ /* 0x000fe20000010804 */
[----:B------:R-:W-:Y:S02]  /*4b80*/  FSEL R9, R6, R9, !P0 ;  /* 0x0000000906097208 */ /* 0x000fe40004000000 */
        /* <DEDUP_REMOVED lines=10> */
[-C--:B---3--:R-:W-:Y:S02]  /*4c30*/  FFMA.FTZ R6, R8, R5.reuse, R6 ;  /* 0x0000000508067223 */ /* 0x088fe40000010006 */
[C---:B------:R-:W-:Y:S02]  /*4c40*/  FMUL.FTZ R5, R9.reuse, R5 ;  /* 0x0000000509057220 */ /* 0x040fe40000410000 */
[----:B------:R-:W-:Y:S02]  /*4c50*/  @P0 FADD.FTZ R10, R10, R13 ;  /* 0x0000000d0a0a0221 */ /* 0x000fe40000010000 */
[----:B------:R-:W0:Y:S01]  /*4c60*/  SHFL.UP PT, R13, R11, 0x10, RZ ;  /* 0x060000000b0d7989 */ /* 0x000e2200000e00ff */
[----:B------:R-:W-:Y:S01]  /*4c70*/  @P0 FFMA.FTZ R8, R8, R4, -R5 ;  /* 0x0000000408080223 */ /* 0x000fe20000010805 */
[----:B------:R-:W-:-:S02]  /*4c80*/  FSEL R6, R9, R6, !P0 ;  /* 0x0000000609067208 */ /* 0x000fc40004000000 */
[----:B------:R-:W1:Y:S04]  /*4c90*/  SHFL.UP PT, R9, R10, 0x10, RZ ;  /* 0x060000000a097989 */ /* 0x000e6800000e00ff */
[----:B------:R-:W2:Y:S04]  /*4ca0*/  SHFL.UP PT, R5, R8, 0x10, RZ ;  /* 0x0600000008057989 */ /* 0x000ea800000e00ff */
[----:B------:R-:W3:Y:S01]  /*4cb0*/  SHFL.UP PT, R7, R6, 0x10, RZ ;  /* 0x0600000006077989 */ /* 0x000ee200000e00ff */
[----:B------:R-:W-:Y:S01]  /*4cc0*/  LOP3.LUT P0, RZ, R81, 0x1f, RZ, 0xc0, !PT ;  /* 0x0000001f51ff7812 */ /* 0x000fe2000780c0ff */
[----:B0-----:R-:W-:-:S04]  /*4cd0*/  FMUL.FTZ R4, R6, R13 ;  /* 0x0000000d06047220 */ /* 0x001fc80000410000 */
[-C--:B-1----:R-:W-:Y:S02]  /*4ce0*/  FFMA.FTZ R15, R8, R9.reuse, -R4 ;  /* 0x00000009080f7223 */ /* 0x082fe40000010804 */
[C---:B------:R-:W-:Y:S02]  /*4cf0*/  FMUL.FTZ R12, R6.reuse, R9 ;  /* 0x00000009060c7220 */ /* 0x040fe40000410000 */
[----:B--2---:R-:W-:Y:S01]  /*4d00*/  FMUL.FTZ R9, R6, R5 ;  /* 0x0000000506097220 */ /* 0x004fe20000410000 */
[----:B------:R-:W-:Y:S01]  /*4d10*/  ISETP.EQ.OR P0, PT, R77, RZ, P0 ;  /* 0x000000ff4d00720c */ /* 0x000fe20000702670 */
[C---:B------:R-:W-:Y:S02]  /*4d20*/  FFMA.FTZ R12, R8.reuse, R13, R12 ;  /* 0x0000000d080c7223 */ /* 0x040fe4000001000c */
[-C--:B---3--:R-:W-:Y:S02]  /*4d30*/  FFMA.FTZ R9, R8, R7.reuse, R9 ;  /* 0x0000000708097223 */ /* 0x088fe40000010009 */
        /* <DEDUP_REMOVED lines=13> */
[----:B------:R-:W-:-:S05]  /*4e10*/  SHF.R.U32.HI R24, RZ, 0x5, R81 ;  /* 0x00000005ff187819 */ /* 0x000fca0000011651 */
[----:B------:R-:W-:Y:S04]  /*4e20*/  LDS.128 R12, [0x2100] ;  /* 0x00210000ff0c7984 */ /* 0x000fe80000000c00 */
[----:B------:R-:W0:Y:S04]  /*4e30*/  LDS.128 R16, [0x2110] ;  /* 0x00211000ff107984 */ /* 0x000e280000000c00 */
[----:B------:R-:W1:Y:S01]  /*4e40*/  LDS.128 R20, [0x2120] ;  /* 0x00212000ff147984 */ /* 0x000e620000000c00 */
[C---:B------:R-:W-:Y:S02]  /*4e50*/  ISETP.NE.AND P2, PT, R24.reuse, RZ, PT ;  /* 0x000000ff1800720c */ /* 0x040fe40003f45270 */
[----:B------:R-:W-:-:S02]  /*4e60*/  ISETP.NE.AND P0, PT, R24, 0x3, PT ;  /* 0x000000031800780c */ /* 0x000fc40003f05270 */
[----:B------:R-:W-:Y:S02]  /*4e70*/  ISETP.NE.AND P1, PT, R24, 0x2, PT ;  /* 0x000000021800780c */ /* 0x000fe40003f25270 */
[----:B------:R-:W2:Y:S01]  /*4e80*/  LDS.128 R24, [0x2130] ;  /* 0x00213000ff187984 */ /* 0x000ea20000000c00 */
[-C--:B0-----:R-:W-:Y:S02]  /*4e90*/  FMUL.FTZ R161, R15, R17.reuse ;  /* 0x000000110fa17220 */ /* 0x081fe40000410000 */
[-C--:B------:R-:W-:Y:S02]  /*4ea0*/  FMUL.FTZ R159, R13, R17.reuse ;  /* 0x000000110d9f7220 */ /* 0x080fe40000410000 */
[-C--:B------:R-:W-:Y:S02]  /*4eb0*/  FMUL.FTZ R162, R14, R17.reuse ;  /* 0x000000110ea27220 */ /* 0x080fe40000410000 */
[----:B------:R-:W-:Y:S02]  /*4ec0*/  FMUL.FTZ R160, R12, R17 ;  /* 0x000000110ca07220 */ /* 0x000fe40000410000 */
[----:B------:R-:W-:-:S02]  /*4ed0*/  FFMA.FTZ R161, R14, R16, -R161 ;  /* 0x000000100ea17223 */ /* 0x000fc400000108a1 */
[-C--:B------:R-:W-:Y:S02]  /*4ee0*/  FFMA.FTZ R17, R12, R16.reuse, -R159 ;  /* 0x000000100c117223 */ /* 0x080fe4000001089f */
[-C--:B------:R-:W-:Y:S02]  /*4ef0*/  FFMA.FTZ R162, R15, R16.reuse, R162 ;  /* 0x000000100fa27223 */ /* 0x080fe400000100a2 */
[----:B------:R-:W-:Y:S02]  /*4f00*/  FFMA.FTZ R16, R13, R16, R160 ;  /* 0x000000100d107223 */ /* 0x000fe400000100a0 */
[----:B------:R-:W-:Y:S02]  /*4f10*/  FADD.FTZ R159, R18, R161 ;  /* 0x000000a1129f7221 */ /* 0x000fe40000010000 */
[CC--:B-1----:R-:W-:Y:S02]  /*4f20*/  FMUL.FTZ R18, R16.reuse, R21.reuse ;  /* 0x0000001510127220 */ /* 0x0c2fe40000410000 */
[----:B------:R-:W-:Y:S01]  /*4f30*/  FADD.FTZ R160, R19, R162 ;  /* 0x000000a213a07221 */ /* 0x000fe20000010000 */
[C---:B------:R-:W-:Y:S01]  /*4f40*/  FSEL R12, R17.reuse, R12, !P1 ;  /* 0x0000000c110c7208 */ /* 0x040fe20004800000 */
[C---:B------:R-:W-:Y:S01]  /*4f50*/  FMUL.FTZ R19, R17.reuse, R21 ;  /* 0x0000001511137220 */ /* 0x040fe20000410000 */
[----:B------:R-:W-:Y:S01]  /*4f60*/  FSEL R13, R16, R13, !P1 ;  /* 0x0000000d100d7208 */ /* 0x000fe20004800000 */
[----:B------:R-:W-:-:S02]  /*4f70*/  FFMA.FTZ R17, R17, R20, -R18 ;  /* 0x0000001411117223 */ /* 0x000fc40000010812 */
[-C--:B------:R-:W-:Y:S02]  /*4f80*/  FMUL.FTZ R18, R160, R21.reuse ;  /* 0x00000015a0127220 */ /* 0x080fe40000410000 */
[-C--:B------:R-:W-:Y:S02]  /*4f90*/  FFMA.FTZ R16, R16, R20.reuse, R19 ;  /* 0x0000001410107223 */ /* 0x080fe40000010013 */
[C---:B------:R-:W-:Y:S02]  /*4fa0*/  FMUL.FTZ R19, R159.reuse, R21 ;  /* 0x000000159f137220 */ /* 0x040fe40000410000 */
[-C--:B------:R-:W-:Y:S02]  /*4fb0*/  FFMA.FTZ R21, R159, R20.reuse, -R18 ;  /* 0x000000149f157223 */ /* 0x080fe40000010812 */
[----:B------:R-:W-:Y:S02]  /*4fc0*/  FFMA.FTZ R20, R160, R20, R19 ;  /* 0x00000014a0147223 */ /* 0x000fe40000010013 */
[----:B------:R-:W-:-:S02]  /*4fd0*/  FADD.FTZ R21, R22, R21 ;  /* 0x0000001516157221 */ /* 0x000fc40000010000 */
[-C--:B--2---:R-:W-:Y:S02]  /*4fe0*/  FMUL.FTZ R22, R16, R25.reuse ;  /* 0x0000001910167220 */ /* 0x084fe40000410000 */
[----:B------:R-:W-:Y:S01]  /*4ff0*/  FADD.FTZ R20, R23, R20 ;  /* 0x0000001417147221 */ /* 0x000fe20000010000 */
[C---:B------:R-:W-:Y:S01]  /*5000*/  FSEL R12, R17.reuse, R12, !P0 ;  /* 0x0000000c110c7208 */ /* 0x040fe20004000000 */
[CC--:B------:R-:W-:Y:S02]  /*5010*/  FMUL.FTZ R23, R17.reuse, R25.reuse ;  /* 0x0000001911177220 */ /* 0x0c0fe40000410000 */
[----:B------:R-:W-:Y:S02]  /*5020*/  FFMA.FTZ R17, R17, R24, -R22 ;  /* 0x0000001811117223 */ /* 0x000fe40000010816 */
[----:B------:R-:W-:Y:S01]  /*5030*/  FMUL.FTZ R22, R20, R25 ;  /* 0x0000001914167220 */ /* 0x000fe20000410000 */
[----:B------:R-:W-:Y:S01]  /*5040*/  FSEL R13, R16, R13, !P0 ;  /* 0x0000000d100d7208 */ /* 0x000fe20004000000 */
[----:B------:R-:W-:-:S02]  /*5050*/  FMUL.FTZ R25, R21, R25 ;  /* 0x0000001915197220 */ /* 0x000fc40000410000 */
[----:B------:R-:W-:Y:S01]  /*5060*/  FFMA.FTZ R16, R16, R24, R23 ;  /* 0x0000001810107223 */ /* 0x000fe20000010017 */
[----:B------:R-:W-:Y:S01]  /*5070*/  FSEL R18, R159, R14, !P1 ;  /* 0x0000000e9f127208 */ /* 0x000fe20004800000 */
[CC--:B------:R-:W-:Y:S01]  /*5080*/  FFMA.FTZ R23, R21.reuse, R24.reuse, -R22 ;  /* 0x0000001815177223 */ /* 0x0c0fe20000010816 */
[----:B------:R-:W-:Y:S01]  /*5090*/  FSEL R15, R160, R15, !P1 ;  /* 0x0000000fa00f7208 */ /* 0x000fe20004800000 */
[----:B------:R-:W-:Y:S01]  /*50a0*/  FFMA.FTZ R24, R20, R24, R25 ;  /* 0x0000001814187223 */ /* 0x000fe20000010019 */
[----:B------:R-:W0:Y:S01]  /*50b0*/  SHFL.UP PT, R10, R10, 0x1, RZ ;  /* 0x042000000a0a7989 */ /* 0x000e2200000e00ff */
[----:B------:R-:W-:Y:S03]  /*50c0*/  BSSY B0, `(.L_x_603) ;  /* 0x0000029000007945 */ /* 0x000fe60003800000 */
        /* <DEDUP_REMOVED lines=24> */
.L_x_604:
[----:B------:R-:W-:Y:S01]  /*5250*/  ISETP.NE.AND P0, PT, R79, RZ, PT ;  /* 0x000000ff4f00720c */ /* 0x000fe20003f05270 */
[C---:B--2---:R-:W-:Y:S02]  /*5260*/  FMUL.FTZ R9, R16.reuse, R7 ;  /* 0x0000000710097220 */ /* 0x044fe40000410000 */
[CC--:B------:R-:W-:Y:S02]  /*5270*/  FMUL.FTZ R18, R16.reuse, R6.reuse ;  /* 0x0000000610127220 */ /* 0x0c0fe40000410000 */
[----:B------:R-:W-:Y:S02]  /*5280*/  FMUL.FTZ R8, R16, R5 ;  /* 0x0000000510087220 */ /* 0x000fe40000410000 */
[----:B------:R-:W-:-:S02]  /*5290*/  FFMA.FTZ R12, R17, R6, -R9 ;  /* 0x00000006110c7223 */ /* 0x000fc40000010809 */
        /* <DEDUP_REMOVED lines=11> */
.L_x_605:
[----:B------:R-:W-:Y:S05]  /*5350*/  BSYNC B0 ;  /* 0x0000000000007941 */ /* 0x000fea0003800000 */
.L_x_603:
        /* <DEDUP_REMOVED lines=123> */
.L_x_607:
[----:B------:R-:W-:Y:S05]  /*5b10*/  BSYNC B0 ;  /* 0x0000000000007941 */ /* 0x000fea0003800000 */
.L_x_606:
        /* <DEDUP_REMOVED lines=52> */
.L_x_602:
        /* <DEDUP_REMOVED lines=65> */
[----:B------:R-:W-:Y:S01]  /*6270*/  HADD2.F32 R12, -RZ, R12.H1_H1 ;  /* 0x3000000cff0c7230 */ /* 0x000fe20000004100 */
[----:B------:R-:W0:Y:S01]  /*6280*/  MUFU.EX2 R4, R4 ;  /* 0x0000000400047308 */ /* 0x000e220000000800 */
[--C-:B------:R-:W-:Y:S01]  /*6290*/  HADD2.F32 R20, -RZ, R15.reuse.H0_H0 ;  /* 0x2000000fff147230 */ /* 0x100fe20000004100 */
[----:B------:R-:W-:Y:S01]  /*62a0*/  FMUL.FTZ R8, R13, -1.4426950216293334961 ;  /* 0xbfb8aa3b0d087820 */ /* 0x000fe20000410000 */
[----:B------:R-:W-:Y:S01]  /*62b0*/  HADD2.F32 R21, -RZ, R15.H1_H1 ;  /* 0x3000000fff157230 */ /* 0x000fe20000004100 */
[----:B------:R-:W-:Y:S01]  /*62c0*/  FMUL.FTZ R11, R14, -1.4426950216293334961 ;  /* 0xbfb8aa3b0e0b7820 */ /* 0x000fe20000410000 */
[--C-:B-1----:R-:W-:Y:S01]  /*62d0*/  HADD2.F32 R23, -RZ, R16.reuse.H0_H0 ;  /* 0x20000010ff177230 */ /* 0x102fe20000004100 */
[----:B------:R-:W-:Y:S01]  /*62e0*/  FMUL.FTZ R5, R12, -1.4426950216293334961 ;  /* 0xbfb8aa3b0c057820 */ /* 0x000fe20000410000 */
[----:B------:R-:W-:Y:S01]  /*62f0*/  HADD2.F32 R24, -RZ, R16.H1_H1 ;  /* 0x30000010ff187230 */ /* 0x000fe20000004100 */
[----:B------:R-:W-:Y:S01]  /*6300*/  FMUL.FTZ R15, R20, -1.4426950216293334961 ;  /* 0xbfb8aa3b140f7820 */ /* 0x000fe20000410000 */
[--C-:B------:R-:W-:Y:S01]  /*6310*/  HADD2.F32 R26, -RZ, R17.reuse.H0_H0 ;  /* 0x20000011ff1a7230 */ /* 0x100fe20000004100 */
        /* <DEDUP_REMOVED lines=72> */
[----:B--2---:R-:W-:Y:S01]  /*67a0*/  FMUL.FTZ R23, R23, R16 ;  /* 0x0000001017177220 */ /* 0x004fe20000410000 */
[----:B------:R-:W-:-:S03]  /*67b0*/  F2FP.PACK_AB R16, R12, R5 ;  /* 0x000000050c10723e */ /* 0x000fc600000000ff */
[----:B------:R-:W-:-:S03]  /*67c0*/  FMUL.FTZ R23, R23, R54 ;  /* 0x0000003617177220 */ /* 0x000fc60000410000 */
[----:B------:R-:W2:Y:S01]  /*67d0*/  MUFU.RCP R28, R28 ;  /* 0x0000001c001c7308 */ /* 0x000ea20000001000 */
[----:B-1----:R-:W-:-:S04]  /*67e0*/  FMUL.FTZ R24, R24, R25 ;  /* 0x0000001918187220 */ /* 0x002fc80000410000 */
[----:B------:R-:W-:-:S03]  /*67f0*/  FMUL.FTZ R24, R24, R53 ;  /* 0x0000003518187220 */ /* 0x000fc60000410000 */
[----:B------:R-:W1:Y:S01]  /*6800*/  MUFU.RCP R18, R18 ;  /* 0x0000001200127308 */ /* 0x000e620000001000 */
[----:B0-----:R-:W-:Y:S01]  /*6810*/  FMUL.FTZ R13, R26, R17 ;  /* 0x000000111a0d7220 */ /* 0x001fe20000410000 */
[----:B------:R-:W-:Y:S01]  /*6820*/  F2FP.PACK_AB R17, R4, R7 ;  /* 0x000000070411723e */ /* 0x000fe200000000ff */
[----:B------:R-:W-:Y:S01]  /*6830*/  IMAD R4, R83, c[0x0][0x210], RZ ;  /* 0x0000840053047a24 */ /* 0x000fe200078e02ff */
[----:B------:R-:W-:Y:S01]  /*6840*/  F2FP.PACK_AB R12, R24, R23 ;  /* 0x00000017180c723e */ /* 0x000fe200000000ff */
[----:B------:R-:W-:Y:S01]  /*6850*/  BAR.SYNC.DEFER_BLOCKING 0x0 ;  /* 0x0000000000007b1d */ /* 0x000fe20000010000 */
[----:B------:R-:W-:Y:S02]  /*6860*/  FMUL.FTZ R13, R13, R52 ;  /* 0x000000340d0d7220 */ /* 0x000fe40000410000 */
[----:B--2---:R-:W-:Y:S02]  /*6870*/  FMUL.FTZ R8, R27, R28 ;  /* 0x0000001c1b087220 */ /* 0x004fe40000410000 */
[----:B------:R-:W-:Y:S01]  /*6880*/  IMAD R5, R85, c[0x0][0x214], R4 ;  /* 0x0000850055057a24 */ /* 0x000fe200078e0204 */
[----:B------:R-:W0:Y:S01]  /*6890*/  MUFU.RCP R31, R31 ;  /* 0x0000001f001f7308 */ /* 0x000e220000001000 */
[----:B------:R-:W-:-:S03]  /*68a0*/  FMUL.FTZ R8, R8, R51 ;  /* 0x0000003308087220 */ /* 0x000fc60000410000 */
[----:B------:R-:W-:Y:S01]  /*68b0*/  IADD3 R3, R3, R5, RZ ;  /* 0x0000000503037210 */ /* 0x000fe20007ffe0ff */
[----:B-1----:R-:W-:Y:S01]  /*68c0*/  FMUL.FTZ R29, R29, R18 ;  /* 0x000000121d1d7220 */ /* 0x002fe20000410000 */
[----:B------:R-:W-:Y:S01]  /*68d0*/  F2FP.PACK_AB R18, R14, R9 ;  /* 0x000000090e12723e */ /* 0x000fe200000000ff */
[----:B------:R-:W-:Y:S01]  /*68e0*/  IMAD R5, R91, c[0x0][0x218], RZ ;  /* 0x000086005b057a24 */ /* 0x000fe200078e02ff */
[----:B------:R1:W2:Y:S01]  /*68f0*/  MUFU.RCP R32, R19 ;  /* 0x0000001300207308 */ /* 0x0002a20000001000 */
[----:B------:R-:W-:Y:S01]  /*6900*/  FMUL.FTZ R29, R29, R50 ;  /* 0x000000321d1d7220 */ /* 0x000fe20000410000 */
[----:B------:R-:W-:Y:S01]  /*6910*/  F2FP.PACK_AB R13, R8, R13 ;  /* 0x0000000d080d723e */ /* 0x000fe200000000ff */
[C---:B------:R-:W-:Y:S02]  /*6920*/  IMAD R5, R102.reuse, c[0x0][0x21c], R5 ;  /* 0x0000870066057a24 */ /* 0x040fe400078e0205 */
[----:B------:R-:W-:-:S03]  /*6930*/  IMAD.WIDE.U32 R2, R102, c[0x0][0x218], R2 ;  /* 0x0000860066027a25 */ /* 0x000fc600078e0002 */
[----:B------:R-:W3:Y:S01]  /*6940*/  MUFU.RCP R35, R35 ;  /* 0x0000002300237308 */ /* 0x000ee20000001000 */
[----:B0-----:R-:W-:Y:S01]  /*6950*/  FMUL.FTZ R30, R30, R31 ;  /* 0x0000001f1e1e7220 */ /* 0x001fe20000410000 */
[----:B-1----:R-:W-:Y:S02]  /*6960*/  F2FP.PACK_AB R19, R6, R11 ;  /* 0x0000000b0613723e */ /* 0x002fe400000000ff */
[----:B------:R-:W-:Y:S01]  /*6970*/  IADD3 R3, R3, R5, RZ ;  /* 0x0000000503037210 */ /* 0x000fe20007ffe0ff */
[----:B------:R-:W-:Y:S01]  /*6980*/  FMUL.FTZ R30, R30, R49 ;  /* 0x000000311e1e7220 */ /* 0x000fe20000410000 */
[----:B------:R-:W-:Y:S01]  /*6990*/  LEA R4, P0, R2, c[0x0][0x270], 0x1 ;  /* 0x00009c0002047a11 */ /* 0x000fe200078008ff */
[----:B------:R-:W-:Y:S01]  /*69a0*/  STS.128 [R0.X16], R16 ;  /* 0x0000001000007388 */ /* 0x000fe2000000cc00 */
[----:B--2---:R-:W-:Y:S02]  /*69b0*/  FMUL.FTZ R33, R33, R32 ;  /* 0x0000002021217220 */ /* 0x004fe40000410000 */
[----:B------:R-:W-:-:S02]  /*69c0*/  F2FP.PACK_AB R14, R30, R29 ;  /* 0x0000001d1e0e723e */ /* 0x000fc400000000ff */
[----:B------:R-:W-:Y:S01]  /*69d0*/  FMUL.FTZ R33, R33, R48 ;  /* 0x0000003021217220 */ /* 0x000fe20000410000 */
[----:B------:R-:W-:Y:S02]  /*69e0*/  LEA.HI.X R5, R2, c[0x0][0x274], R3, 0x1, P0 ;  /* 0x00009d0002057a11 */ /* 0x000fe400000f0c03 */
[----:B------:R-:W-:Y:S01]  /*69f0*/  ISETP.GE.AND P0, PT, R77, c[0x0][0x174], PT ;  /* 0x00005d004d007a0c */ /* 0x000fe20003f06270 */
[----:B---3--:R-:W-:Y:S02]  /*6a00*/  FMUL.FTZ R34, R34, R35 ;  /* 0x0000002322227220 */ /* 0x008fe40000410000 */
[----:B------:R-:W-:-:S04]  /*6a10*/  IMAD.WIDE R2, R75, 0x10, R4 ;  /* 0x000000104b027825 */ /* 0x000fc800078e0204 */
        /* <DEDUP_REMOVED lines=10> */
.L_x_609:
[----:B------:R-:W-:Y:S05]  /*6ac0*/  EXIT ;  /* 0x000000000000794d */ /* 0x000fea0003800000 */
.L_x_611:
        /* <DEDUP_REMOVED lines=11> */
.L_x_5333:


//--------------------- .text._Z25selective_scan_fwd_kernelI32Selective_Scan_fwd_kernel_traitsILi128ELi16ELi1ELb1ELb1ELb1ELb0EN3c104HalfENS1_7complexIfEEEEv13SSMParamsBase --------------------------
	.section	.text._Z25selective_scan_fwd_kernelI32Selective_Scan_fwd_kernel_traitsILi128ELi16ELi1ELb1ELb1ELb1ELb0EN3c104HalfENS1_7complexIfEEEEv13SSMParamsBase,"ax",@progbits
	.sectioninfo	@"SHI_REGISTERS=168"
	.align	128
        .global         _Z25selective_scan_fwd_kernelI32Selective_Scan_fwd_kernel_traitsILi128ELi16ELi1ELb1ELb1ELb1ELb0EN3c104HalfENS1_7complexIfEEEEv13SSMParamsBase
        .type           _Z25selective_scan_fwd_kernelI32Selective_Scan_fwd_kernel_traitsILi128ELi16ELi1ELb1ELb1ELb1ELb0EN3c104HalfENS1_7complexIfEEEEv13SSMParamsBase,@function
        .size           _Z25selective_scan_fwd_kernelI32Selective_Scan_fwd_kernel_traitsILi128ELi16ELi1ELb1ELb1ELb1ELb0EN3c104HalfENS1_7complexIfEEEEv13SSMParamsBase,(.L_x_5334 - _Z25selective_scan_fwd_kernelI32Selective_Scan_fwd_kernel_traitsILi128ELi16ELi1ELb1ELb1ELb1ELb0EN3c104HalfENS1_7complexIfEEEEv13SSMParamsBase)
        .other          _Z25selective_scan_fwd_kernelI32Selective_Scan_fwd_kernel_traitsILi128ELi16ELi1ELb1ELb1ELb1ELb0EN3c104HalfENS1_7complexIfEEEEv13SSMParamsBase,@"STO_CUDA_ENTRY STV_DEFAULT"
_Z25selective_scan_fwd_kernelI32Selective_Scan_fwd_kernel_traitsILi128ELi16ELi1ELb1ELb1ELb1ELb0EN3c104HalfENS1_7complexIfEEEEv13SSMParamsBase:
.text._Z25selective_scan_fwd_kernelI32Selective_Scan_fwd_kernel_traitsILi128ELi16ELi1ELb1ELb1ELb1ELb0EN3c104HalfENS1_7complexIfEEEEv13SSMParamsBase:
        /* <DEDUP_REMOVED lines=8> */
[----:B------:R-:W-:Y:S02]  /*0080*/  ULDC UR16, c[0x0][0x1d4] ;  /* 0x0000750000107ab9 */ /* 0x000fe40000000800 */
        /* <DEDUP_REMOVED lines=11> */
[----:B------:R-:W-:Y:S02]  /*0140*/  MOV R6, UR20 ;  /* 0x0000001400067c02 */ /* 0x000fe40008000f00 */
[----:B------:R-:W-:Y:S02]  /*0150*/  MOV R0, UR20 ;  /* 0x0000001400007c02 */ /* 0x000fe40008000f00 */
[C---:B------:R-:W-:Y:S02]  /*0160*/  @P1 LEA.HI.X R5, R79.reuse, c[0x0][0x254], R6, 0x2, P3 ;  /* 0x000095004f051a11 */ /* 0x040fe400018f1406 */
[----:B------:R-:W-:-:S03]  /*0170*/  @P0 LEA.HI.X R3, R79, c[0x0][0x23c], R0, 0x2, P2 ;  /* 0x00008f004f030a11 */ /* 0x000fc600010f1400 */
[----:B------:R1:W5:Y:S01]  /*0180*/  @P1 LDG.E R4, [R4.64] ;  /* 0x0000001204041981 */ /* 0x000362000c1e1900 */
[----:B0-----:R-:W0:Y:S01]  /*0190*/  I2F.RP R0, UR24 ;  /* 0x0000001800007d06 */ /* 0x001e220008209400 */
[----:B------:R-:W2:Y:S02]  /*01a0*/  S2UR UR4, SR_CTAID.X ;  /* 0x00000000000479c3 */ /* 0x000ea40000002500 */
[----:B------:R3:W5:Y:S01]  /*01b0*/  @P0 LDG.E R2, [R2.64] ;  /* 0x0000001202020981 */ /* 0x000762000c1e1900 */
[----:B------:R-:W-:Y:S02]  /*01c0*/  UIMAD UR11, UR20, UR11, URZ ;  /* 0x0000000b140b72a4 */ /* 0x000fe4000f8e023f */
[----:B------:R-:W-:Y:S02]  /*01d0*/  ULDC UR25, c[0x0][0x178] ;  /* 0x00005e0000197ab9 */ /* 0x000fe40000000800 */
[----:B------:R-:W-:Y:S01]  /*01e0*/  ULDC UR26, c[0x0][0x1e8] ;  /* 0x00007a00001a7ab9 */ /* 0x000fe20000000800 */
[----:B------:R-:W4:Y:S01]  /*01f0*/  R2UR UR8, R79 ;  /* 0x000000004f0873c2 */ /* 0x000f2200000e0000 */
[----:B------:R-:W-:Y:S01]  /*0200*/  ULDC UR27, c[0x0][0x1ec] ;  /* 0x00007b00001b7ab9 */ /* 0x000fe20000000800 */
[----:B---3--:R-:W-:Y:S01]  /*0210*/  IABS R3, R79 ;  /* 0x0000004f00037213 */ /* 0x008fe20000000000 */
[----:B0-----:R-:W0:Y:S05]  /*0220*/  MUFU.RCP R0, R0 ;  /* 0x0000000000007308 */ /* 0x001e2a0000001000 */
[----:B------:R-:W3:Y:S01]  /*0230*/  R2UR UR12, R3 ;  /* 0x00000000030c73c2 */ /* 0x000ee200000e0000 */
[----:B--2---:R-:W-:Y:S01]  /*0240*/  MOV R78, UR4 ;  /* 0x00000004004e7c02 */ /* 0x004fe20008000f00 */
[----:B------:R-:W-:-:S06]  /*0250*/  UMOV UR4, URZ ;  /* 0x0000003f00047c82 */ /* 0x000fcc0008000000 */
[----:B------:R-:W2:Y:S01]  /*0260*/  R2UR UR14, R78 ;  /* 0x000000004e0e73c2 */ /* 0x000ea200000e0000 */
[----:B0-----:R-:W-:Y:S02]  /*0270*/  IADD3 R6, R0, 0xffffffe, RZ ;  /* 0x0ffffffe00067810 */ /* 0x001fe40007ffe0ff */
[----:B------:R-:W-:-:S05]  /*0280*/  MOV R0, c[0x0][0x174] ;  /* 0x00005d0000007a02 */ /* 0x000fca0000000f00 */
[----:B------:R-:W0:Y:S01]  /*0290*/  R2UR UR15, R78 ;  /* 0x000000004e0f73c2 */ /* 0x000e2200000e0000 */
[----:B------:R-:W1:Y:S01]  /*02a0*/  F2I.FTZ.U32.TRUNC.NTZ R6, R6 ;  /* 0x0000000600067305 */ /* 0x000e62000021f000 */
[----:B------:R-:W-:Y:S01]  /*02b0*/  ISETP.GE.AND P2, PT, R0, 0x1, PT ;  /* 0x000000010000780c */ /* 0x000fe20003f46270 */
[----:B--2---:R-:W-:-:S05]  /*02c0*/  USHF.R.S32.HI UR21, URZ, 0x1f, UR14 ;  /* 0x0000001f3f157899 */ /* 0x004fca000801140e */
[----:B-1----:R-:W1:Y:S01]  /*02d0*/  R2UR UR5, R6 ;  /* 0x00000000060573c2 */ /* 0x002e6200000e0000 */
[----:B------:R-:W-:-:S04]  /*02e0*/  UIMAD UR10, UR21, UR10, URZ ;  /* 0x0000000a150a72a4 */ /* 0x000fc8000f8e023f */
[----:B------:R-:W-:Y:S02]  /*02f0*/  UIMAD UR10, UR14, UR16, UR10 ;  /* 0x000000100e0a72a4 */ /* 0x000fe4000f8e020a */
[----:B-1----:R-:W-:-:S04]  /*0300*/  UIADD3 UR6, URZ, -UR5, URZ ;  /* 0x800000053f067290 */ /* 0x002fc8000fffe03f */
[----:B------:R-:W-:-:S04]  /*0310*/  UIMAD UR6, UR6, UR24, URZ ;  /* 0x00000018060672a4 */ /* 0x000fc8000f8e023f */
[----:B------:R-:W-:Y:S02]  /*0320*/  UIMAD.WIDE.U32 UR6, UR5, UR6, UR4 ;  /* 0x00000006050672a5 */ /* 0x000fe4000f8e0004 */
[----:B0-----:R-:W-:Y:S02]  /*0330*/  UIMAD.WIDE.U32 UR4, UR15, UR13, URZ ;  /* 0x0000000d0f0472a5 */ /* 0x001fe4000f8e003f */
[----:B---3--:R-:W-:Y:S02]  /*0340*/  UIMAD.WIDE.U32 UR6, UR7, UR12, URZ ;  /* 0x0000000c070672a5 */ /* 0x008fe4000f8e003f */
[----:B------:R-:W-:-:S03]  /*0350*/  UIADD3 UR5, UR5, UR10, URZ ;  /* 0x0000000a05057290 */ /* 0x000fc6000fffe03f */
[----:B------:R-:W-:Y:S02]  /*0360*/  ULDC UR10, c[0x0][0x1dc] ;  /* 0x00007700000a7ab9 */ /* 0x000fe40000000800 */
[----:B------:R-:W-:Y:S02]  /*0370*/  UMOV UR16, UR7 ;  /* 0x0000000700107c82 */ /* 0x000fe40008000000 */
[----:B------:R-:W-:Y:S02]  /*0380*/  UIADD3 UR6, -UR16, URZ, URZ ;  /* 0x0000003f10067290 */ /* 0x000fe4000fffe13f */
[----:B------:R-:W-:Y:S02]  /*0390*/  UIMAD UR11, UR9, UR10, UR11 ;  /* 0x0000000a090b72a4 */ /* 0x000fe4000f8e020b */
[----:B------:R-:W-:Y:S02]  /*03a0*/  UIMAD UR6, UR24, UR6, UR12 ;  /* 0x00000006180672a4 */ /* 0x000fe4000f8e020c */
[----:B----4-:R-:W-:-:S02]  /*03b0*/  UIMAD.WIDE.U32 UR4, UR8, UR17, UR4 ;  /* 0x00000011080472a5 */ /* 0x010fc4000f8e0004 */
[----:B------:R-:W-:Y:S02]  /*03c0*/  UISETP.GT.U32.AND UP1, UPT, UR24, UR6, UPT ;  /* 0x000000061800728c */ /* 0x000fe4000bf24070 */
[----:B------:R-:W-:Y:S02]  /*03d0*/  UIADD3 UR13, UR5, UR11, URZ ;  /* 0x0000000b050d7290 */ /* 0x000fe4000fffe03f */
[----:B------:R-:W-:Y:S02]  /*03e0*/  ULEA UR12, UP0, UR4, UR22, 0x1 ;  /* 0x00000016040c7291 */ /* 0x000fe4000f80083f */
[----:B------:R-:W-:Y:S02]  /*03f0*/  ULDC UR7, c[0x0][0x178] ;  /* 0x00005e0000077ab9 */ /* 0x000fe40000000800 */
[----:B------:R-:W-:Y:S02]  /*0400*/  ULEA.HI.X UR13, UR4, UR23, UR13, 0x1, UP0 ;  /* 0x00000017040d7291 */ /* 0x000fe400080f0c0d */
[----:B------:R-:W-:-:S02]  /*0410*/  ULDC UR17, c[0x0][0x190] ;  /* 0x0000640000117ab9 */ /* 0x000fc40000000800 */
[----:B------:R-:W-:Y:S02]  /*0420*/  @!UP1 UIADD3 UR6, UR6, -UR24, URZ ;  /* 0x8000001806069290 */ /* 0x000fe4000fffe03f */
[----:B------:R-:W-:Y:S02]  /*0430*/  @!UP1 UIADD3 UR16, UR16, 0x1, URZ ;  /* 0x0000000110109890 */ /* 0x000fe4000fffe03f */
[----:B------:R-:W-:Y:S02]  /*0440*/  UISETP.GE.U32.AND UP0, UPT, UR6, UR24, UPT ;  /* 0x000000180600728c */ /* 0x000fe4000bf06070 */
[----:B------:R-:W-:Y:S02]  /*0450*/  ULOP3.LUT UR6, UR8, UR7, URZ, 0x3c, !UPT ;  /* 0x0000000708067292 */ /* 0x000fe4000f8e3c3f */
[----:B------:R-:W-:Y:S02]  /*0460*/  UIMAD UR17, UR21, UR17, URZ ;  /* 0x00000011151172a4 */ /* 0x000fe4000f8e023f */
[----:B------:R-:W-:-:S02]  /*0470*/  UISETP.GE.AND UP1, UPT, UR6, URZ, UPT ;  /* 0x0000003f0600728c */ /* 0x000fc4000bf26270 */
[----:B------:R-:W-:Y:S02]  /*0480*/  ULDC UR23, c[0x0][0x194] ;  /* 0x0000650000177ab9 */ /* 0x000fe40000000800 */
[----:B------:R-:W-:Y:S02]  /*0490*/  ULDC UR10, c[0x0][0x190] ;  /* 0x00006400000a7ab9 */ /* 0x000fe40000000800 */
[----:B------:R-:W-:Y:S02]  /*04a0*/  @UP0 UIADD3 UR16, UR16, 0x1, URZ ;  /* 0x0000000110100890 */ /* 0x000fe4000fffe03f */
[----:B------:R-:W-:Y:S02]  /*04b0*/  UISETP.NE.AND UP0, UPT, URZ, UR25, UPT ;  /* 0x000000193f00728c */ /* 0x000fe4000bf05270 */
[----:B------:R-:W-:Y:S02]  /*04c0*/  ULDC UR22, c[0x0][0x1b0] ;  /* 0x00006c0000167ab9 */ /* 0x000fe40000000800 */
[----:B------:R-:W-:-:S02]  /*04d0*/  UIMAD.WIDE.U32 UR6, UR15, UR10, URZ ;  /* 0x0000000a0f0672a5 */ /* 0x000fc4000f8e003f */
[----:B------:R-:W-:Y:S02]  /*04e0*/  @!UP1 UIADD3 UR16, -UR16, URZ, URZ ;  /* 0x0000003f10109290 */ /* 0x000fe4000fffe13f */
[----:B------:R-:W-:Y:S02]  /*04f0*/  UIMAD UR22, UR21, UR22, URZ ;  /* 0x00000016151672a4 */ /* 0x000fe4000f8e023f */
[----:B------:R-:W-:Y:S02]  /*0500*/  UIMAD UR17, UR14, UR23, UR17 ;  /* 0x000000170e1172a4 */ /* 0x000fe4000f8e0211 */
[----:B------:R-:W-:Y:S02]  /*0510*/  @!UP0 ULOP3.LUT UR16, URZ, UR25, URZ, 0x33, !UPT ;  /* 0x000000193f108292 */ /* 0x000fe4000f8e333f */
[----:B------:R-:W-:Y:S02]  /*0520*/  ULDC UR24, c[0x0][0x1b4] ;  /* 0x00006d0000187ab9 */ /* 0x000fe40000000800 */
[----:B------:R-:W-:-:S02]  /*0530*/  ULDC UR11, c[0x0][0x1b0] ;  /* 0x00006c00000b7ab9 */ /* 0x000fc40000000800 */
[----:B------:R-:W-:Y:S02]  /*0540*/  UIMAD.WIDE.U32 UR10, UR15, UR11, URZ ;  /* 0x0000000b0f0a72a5 */ /* 0x000fe4000f8e003f */
[----:B------:R-:W-:Y:S02]  /*0550*/  UIMAD UR22, UR14, UR24, UR22 ;  /* 0x000000180e1672a4 */ /* 0x000fe4000f8e0216 */
[----:B------:R-:W-:Y:S02]  /*0560*/  UIADD3 UR7, UR7, UR17, URZ ;  /* 0x0000001107077290 */ /* 0x000fe4000fffe03f */
[----:B------:R-:W-:Y:S02]  /*0570*/  USHF.R.S32.HI UR17, URZ, 0x1f, UR16 ;  /* 0x0000001f3f117899 */ /* 0x000fe40008011410 */
[----:B------:R-:W-:Y:S02]  /*0580*/  ULDC.64 UR4, c[0x0][0x1a8] ;  /* 0x00006a0000047ab9 */ /* 0x000fe40000000a00 */
[----:B------:R-:W-:-:S02]  /*0590*/  UIADD3 UR11, UR11, UR22, URZ ;  /* 0x000000160b0b7290 */ /* 0x000fc4000fffe03f */
[----:B------:R-:W-:Y:S02]  /*05a0*/  UIMAD UR22, UR17, UR4, URZ ;  /* 0x00000004111672a4 */ /* 0x000fe4000f8e023f */
[----:B------:R-:W-:Y:S02]  /*05b0*/  ULDC.64 UR24, c[0x0][0x1c8] ;  /* 0x0000720000187ab9 */ /* 0x000fe40000000a00 */
[----:B------:R-:W-:Y:S02]  /*05c0*/  UIMAD UR17, UR17, UR24, URZ ;  /* 0x00000018111172a4 */ /* 0x000fe4000f8e023f */
[----:B------:R-:W-:Y:S02]  /*05d0*/  UIMAD UR22, UR16, UR5, UR22 ;  /* 0x00000005101672a4 */ /* 0x000fe4000f8e0216 */
[----:B------:R-:W-:Y:S02]  /*05e0*/  UIMAD.WIDE.U32 UR6, UR16, UR4, UR6 ;  /* 0x00000004100672a5 */ /* 0x000fe4000f8e0006 */
[----:B------:R-:W-:-:S02]  /*05f0*/  ULDC UR5, c[0x0][0x1e0] ;  /* 0x0000780000057ab9 */ /* 0x000fc40000000800 */
[----:B------:R-:W-:Y:S02]  /*0600*/  UIMAD.WIDE.U32 UR10, UR16, UR24, UR10 ;  /* 0x00000018100a72a5 */ /* 0x000fe4000f8e000a */
[----:B------:R-:W-:Y:S02]  /*0610*/  UIMAD UR23, UR16, UR25, UR17 ;  /* 0x00000019101772a4 */ /* 0x000fe4000f8e0211 */
[----:B------:R-:W-:Y:S02]  /*0620*/  UIMAD UR5, UR21, UR5, URZ ;  /* 0x00000005150572a4 */ /* 0x000fe4000f8e023f */
[----:B------:R-:W-:Y:S02]  /*0630*/  ULDC UR16, c[0x0][0x1e0] ;  /* 0x0000780000107ab9 */ /* 0x000fe40000000800 */
[----:B------:R-:W-:Y:S02]  /*0640*/  ULDC UR25, c[0x0][0x1e4] ;  /* 0x0000790000197ab9 */ /* 0x000fe40000000800 */
[----:B------:R-:W-:-:S02]  /*0650*/  ULDC UR24, c[0x0][0x1e8] ;  /* 0x00007a0000187ab9 */ /* 0x000fc40000000800 */
[----:B------:R-:W-:Y:S02]  /*0660*/  UIMAD.WIDE.U32 UR16, UR15, UR16, URZ ;  /* 0x000000100f1072a5 */ /* 0x000fe4000f8e003f */
[----:B------:R-:W-:Y:S02]  /*0670*/  UMOV UR4, URZ ;  /* 0x0000003f00047c82 */ /* 0x000fe40008000000 */
[----:B------:R-:W-:Y:S02]  /*0680*/  UIMAD UR15, UR20, UR24, URZ ;  /* 0x00000018140f72a4 */ /* 0x000fe4000f8e023f */
[----:B------:R-:W-:Y:S01]  /*0690*/  UIMAD UR5, UR14, UR25, UR5 ;  /* 0x000000190e0572a4 */ /* 0x000fe2000f8e0205 */
[----:B------:R-:W-:Y:S11]  /*06a0*/  @!P2 EXIT ;  /* 0x000000000000a94d */ /* 0x000ff60003800000 */
[----:B------:R-:W0:Y:S01]  /*06b0*/  S2R R3, SR_TID.X ;  /* 0x0000000000037919 */ /* 0x000e220000002100 */
[----:B-----5:R1:W2:Y:S01]  /*06c0*/  @P1 R2UR UR4, R4 ;  /* 0x00000000040413c2 */ /* 0x0202a200000e0000 */
[----:B------:R-:W-:Y:S02]  /*06d0*/  UIADD3 UR17, UR17, UR5, URZ ;  /* 0x0000000511117290 */ /* 0x000fe4000fffe03f */
[----:B------:R-:W-:-:S02]  /*06e0*/  UIMAD UR15, UR9, UR27, UR15 ;  /* 0x0000001b090f72a4 */ /* 0x000fc4000f8e020f */
[----:B------:R-:W-:Y:S02]  /*06f0*/  UIMAD.WIDE.U32 UR8, UR8, UR26, UR16 ;  /* 0x0000001a080872a5 */ /* 0x000fe4000f8e0010 */
[----:B------:R-:W-:Y:S02]  /*0700*/  ULDC.64 UR24, c[0x0][0x248] ;  /* 0x0000920000187ab9 */ /* 0x000fe40000000a00 */
[----:B------:R-:W-:Y:S02]  /*0710*/  UIADD3 UR17, UR9, UR15, URZ ;  /* 0x0000000f09117290 */ /* 0x000fe4000fffe03f */
[----:B------:R-:W-:Y:S02]  /*0720*/  ULDC.64 UR26, c[0x0][0x228] ;  /* 0x00008a00001a7ab9 */ /* 0x000fe40000000a00 */
[----:B------:R-:W-:Y:S02]  /*0730*/  ULEA UR9, UP0, UR8, UR24, 0x1 ;  /* 0x0000001808097291 */ /* 0x000fe4000f80083f */
[----:B------:R-:W-:-:S02]  /*0740*/  UMOV UR5, URZ ;  /* 0x0000003f00057c82 */ /* 0x000fc40008000000 */
[----:B------:R-:W-:Y:S02]  /*0750*/  ULEA UR16, UP1, UR6, UR26, 0x1 ;  /* 0x0000001a06107291 */ /* 0x000fe4000f82083f */
[----:B------:R-:W-:Y:S01]  /*0760*/  UIADD3 UR7, UR7, UR22, URZ ;  /* 0x0000001607077290 */ /* 0x000fe2000fffe03f */
[----:B------:R3:W4:Y:S01]  /*0770*/  @P0 R2UR UR5, R2 ;  /* 0x00000000020503c2 */ /* 0x00072200000e0000 */
[----:B------:R-:W-:Y:S01]  /*0780*/  ULDC.64 UR28, c[0x0][0x230] ;  /* 0x00008c00001c7ab9 */ /* 0x000fe20000000a00 */
[----:B0-----:R-:W-:Y:S01]  /*0790*/  SHF.L.U32 R0, R3, 0x1, RZ ;  /* 0x0000000103007819 */ /* 0x001fe200000006ff */
[----:B------:R-:W-:Y:S02]  /*07a0*/  UIADD3 UR15, UR11, UR23, URZ ;  /* 0x000000170b0f7290 */ /* 0x000fe4000fffe03f */
[----:B------:R-:W-:Y:S02]  /*07b0*/  ULEA.HI.X UR11, UR8, UR25, UR17, 0x1, UP0 ;  /* 0x00000019080b7291 */ /* 0x000fe400080f0c11 */
[----:B------:R-:W-:Y:S01]  /*07c0*/  ULEA UR14, UP2, UR10, UR28, 0x1 ;  /* 0x0000001c0a0e7291 */ /* 0x000fe2000f84083f */
[----:B---3--:R-:W-:Y:S01]  /*07d0*/  LOP3.LUT R2, R0, 0xffffffc0, RZ, 0xc0, !PT ;  /* 0xffffffc000027812 */ /* 0x008fe200078ec0ff */
        /* <DEDUP_REMOVED lines=8> */
[----:B-12-4-:R-:W-:Y:S02]  /*0860*/  UMOV UR14, UR7 ;  /* 0x00000007000e7c82 */ /* 0x016fe40008000000 */
.L_x_652:
[----:B0-----:R-:W0:Y:S01]  /*0870*/  S2R R0, SR_TID.X ;  /* 0x0000000000007919 */ /* 0x001e220000002100 */
[----:B------:R-:W-:Y:S02]  /*0880*/  MOV R2, UR12 ;  /* 0x0000000c00027c02 */ /* 0x000fe40008000f00 */
[----:B------:R-:W-:Y:S01]  /*0890*/  MOV R3, UR13 ;  /* 0x0000000d00037c02 */ /* 0x000fe20008000f00 */
[----:B------:R-:W-:Y:S01]  /*08a0*/  BAR.SYNC.DEFER_BLOCKING 0x0 ;  /* 0x0000000000007b1d */ /* 0x000fe20000010000 */
[----:B0-----:R-:W-:-:S04]  /*08b0*/  SHF.L.U32 R5, R0, 0x1, RZ ;  /* 0x0000000100057819 */ /* 0x001fc800000006ff */
[----:B------:R-:W-:-:S04]  /*08c0*/  LOP3.LUT R5, R5, 0xffffffc0, RZ, 0xc0, !PT ;  /* 0xffffffc005057812 */ /* 0x000fc800078ec0ff */
[----:B------:R-:W-:-:S05]  /*08d0*/  LOP3.LUT R4, R5, 0x1f, R0, 0xf8, !PT ;  /* 0x0000001f05047812 */ /* 0x000fca00078ef800 */
[----:B------:R-:W-:-:S05]  /*08e0*/  IMAD.WIDE R2, R4, 0x10, R2 ;  /* 0x0000001004027825 */ /* 0x000fca00078e0202 */
[----:B------:R-:W2:Y:S04]  /*08f0*/  LDG.E.128 R12, [R2.64] ;  /* 0x00000012020c7981 */ /* 0x000ea8000c1e1d00 */
[----:B------:R-:W3:Y:S04]  /*0900*/  LDG.E.128 R16, [R2.64+0x200] ;  /* 0x0002001202107981 */ /* 0x000ee8000c1e1d00 */
[----:B------:R-:W0:Y:S01]  /*0910*/  S2R R0, SR_LANEID ;  /* 0x0000000000007919 */ /* 0x000e220000000000 */
[----:B------:R-:W-:Y:S02]  /*0920*/  MOV R20, UR8 ;  /* 0x0000000800147c02 */ /* 0x000fe40008000f00 */
[----:B------:R-:W-:-:S05]  /*0930*/  MOV R21, UR9 ;  /* 0x0000000900157c02 */ /* 0x000fca0008000f00 */
[----:B------:R-:W-:Y:S01]  /*0940*/  IMAD.WIDE R20, R4, 0x10, R20 ;  /* 0x0000001004147825 */ /* 0x000fe200078e0214 */
[----:B0-----:R-:W-:-:S04]  /*0950*/  IADD3 R22, R5, R0, RZ ;  /* 0x0000000005167210 */ /* 0x001fc80007ffe0ff */
        /* <DEDUP_REMOVED lines=18> */
[----:B0-----:R-:W-:-:S05]  /*0a80*/  HADD2.F32 R77, -RZ, R16.H0_H0 ;  /* 0x20000010ff4d7230 */ /* 0x001fca0000004100 */
[----:B------:R-:W-:-:S05]  /*0a90*/  FADD.FTZ R77, R77, UR4 ;  /* 0x000000044d4d7e21 */ /* 0x000fca0008010000 */
[----:B------:R-:W-:Y:S01]  /*0aa0*/  FSETP.GTU.FTZ.AND P4, PT, R77, 20, PT ;  /* 0x41a000004d00780b */ /* 0x000fe20003f9c000 */
[----:B------:R-:W-:-:S03]  /*0ab0*/  HADD2.F32 R16, -RZ, R16.H1_H1 ;  /* 0x30000010ff107230 */ /* 0x000fc60000004100 */
[----:B------:R-:W-:Y:S01]  /*0ac0*/  ISETP.EQ.OR P4, PT, RZ, UR7, P4 ;  /* 0x00000007ff007c0c */ /* 0x000fe2000a782670 */
[--C-:B------:R-:W-:Y:S02]  /*0ad0*/  HADD2.F32 R75, -RZ, R17.reuse.H0_H0 ;  /* 0x20000011ff4b7230 */ /* 0x100fe40000004100 */
[--C-:B------:R-:W-:Y:S01]  /*0ae0*/  HADD2.F32 R73, -RZ, R18.reuse.H0_H0 ;  /* 0x20000012ff497230 */ /* 0x100fe20000004100 */
[----:B------:R-:W-:Y:S01]  /*0af0*/  FADD.FTZ R76, R16, UR4 ;  /* 0x00000004104c7e21 */ /* 0x000fe20008010000 */
[----:B------:R-:W-:Y:S02]  /*0b00*/  HADD2.F32 R17, -RZ, R17.H1_H1 ;  /* 0x30000011ff117230 */ /* 0x000fe40000004100 */
[----:B------:R-:W-:Y:S01]  /*0b10*/  HADD2.F32 R18, -RZ, R18.H1_H1 ;  /* 0x30000012ff127230 */ /* 0x000fe20000004100 */
        /* <DEDUP_REMOVED lines=13> */
[----:B-12---:R-:W-:Y:S01]  /*0bf0*/  FMUL.FTZ R77, R77, 1.4426950216293334961 ;  /* 0x3fb8aa3b4d4d7820 */ /* 0x006fe20000410000 */
        /* <DEDUP_REMOVED lines=30> */
.L_x_613:
[----:B-12---:R-:W-:Y:S05]  /*0de0*/  BSYNC B0 ;  /* 0x0000000000007941 */ /* 0x006fea0003800000 */
.L_x_612:
[----:B------:R-:W-:Y:S01]  /*0df0*/  HADD2.F32 R19, -RZ, R19.H1_H1 ;  /* 0x30000013ff137230 */ /* 0x000fe20000004100 */
        /* <DEDUP_REMOVED lines=35> */
.L_x_615:
[----:B------:R-:W-:Y:S05]  /*1030*/  BSYNC B0 ;  /* 0x0000000000007941 */ /* 0x000fea0003800000 */
.L_x_614:
        /* <DEDUP_REMOVED lines=38> */
.L_x_617:
[----:B------:R-:W-:Y:S05]  /*12a0*/  BSYNC B0 ;  /* 0x0000000000007941 */ /* 0x000fea0003800000 */
.L_x_616:
        /* <DEDUP_REMOVED lines=36> */
.L_x_619:
[----:B------:R-:W-:Y:S05]  /*14f0*/  BSYNC B0 ;  /* 0x0000000000007941 */ /* 0x000fea0003800000 */
.L_x_618:
        /* <DEDUP_REMOVED lines=38> */
.L_x_621:
[----:B------:R-:W-:Y:S05]  /*1760*/  BSYNC B0 ;  /* 0x0000000000007941 */ /* 0x000fea0003800000 */
.L_x_620:
        /* <DEDUP_REMOVED lines=36> */
.L_x_623:
[----:B------:R-:W-:Y:S05]  /*19b0*/  BSYNC B0 ;  /* 0x0000000000007941 */ /* 0x000fea0003800000 */
.L_x_622:
        /* <DEDUP_REMOVED lines=38> */
.L_x_625:
[----:B------:R-:W-:Y:S05]  /*1c20*/  BSYNC B0 ;  /* 0x0000000000007941 */ /* 0x000fea0003800000 */
.L_x_624:
[----:B------:R-:W-:Y:S01]  /*1c30*/  HADD2.F32 R14, -RZ, R14.H1_H1 ;  /* 0x3000000eff0e7230 */ /* 0x000fe20000004100 */
        /* <DEDUP_REMOVED lines=36> */
.L_x_627:
[----:B------:R-:W-:Y:S05]  /*1e80*/  BSYNC B0 ;  /* 0x0000000000007941 */ /* 0x000fea0003800000 */
.L_x_626:
[----:B------:R-:W-:Y:S01]  /*1e90*/  ISETP.EQ.OR P3, PT, RZ, UR7, P3 ;  /* 0x00000007ff007c0c */ /* 0x000fe20009f62670 */
[----:B------:R-:W-:Y:S01]  /*1ea0*/  BSSY B0, `(.L_x_628) ;  /* 0x0000029000007945 */ /* 0x000fe20003800000 */
[----:B------:R-:W-:Y:S01]  /*1eb0*/  FSETP.GTU.FTZ.AND P5, PT, R24, 20, PT ;  /* 0x41a000001800780b */ /* 0x000fe20003fbc000 */
[----:B------:R-:W-:Y:S01]  /*1ec0*/  HADD2.F32 R15, -RZ, R15.H1_H1 ;  /* 0x3000000fff0f7230 */ /* 0x000fe20000004100 */
[----:B------:R-:W-:Y:S01]  /*1ed0*/  ISETP.EQ.OR P2, PT, RZ, UR7, P2 ;  /* 0x00000007ff007c0c */ /* 0x000fe20009742670 */
[--C-:B------:R-:W-:Y:S01]  /*1ee0*/  HADD2.F32 R2, -RZ, R8.reuse.H0_H0 ;  /* 0x20000008ff027230 */ /* 0x100fe20000004100 */
[----:B------:R-:W-:Y:S01]  /*1ef0*/  FADD.FTZ R23, R23, UR4 ;  /* 0x0000000417177e21 */ /* 0x000fe20008010000 */
[----:B------:R-:W-:Y:S02]  /*1f00*/  HADD2.F32 R3, -RZ, R8.H1_H1 ;  /* 0x30000008ff037230 */ /* 0x000fe40000004100 */
[--C-:B------:R-:W-:Y:S02]  /*1f10*/  HADD2.F32 R0, -RZ, R9.reuse.H0_H0 ;  /* 0x20000009ff007230 */ /* 0x100fe40000004100 */
[----:B------:R-:W-:-:S02]  /*1f20*/  HADD2.F32 R151, -RZ, R9.H1_H1 ;  /* 0x30000009ff977230 */ /* 0x000fc40000004100 */
        /* <DEDUP_REMOVED lines=32> */
.L_x_629:
[----:B------:R-:W-:Y:S05]  /*2130*/  BSYNC B0 ;  /* 0x0000000000007941 */ /* 0x000fea0003800000 */
.L_x_628:
[----:B------:R-:W-:Y:S01]  /*2140*/  BSSY B0, `(.L_x_630) ;  /* 0x0000028000007945 */ /* 0x000fe20003800000 */
[----:B------:R-:W-:Y:S01]  /*2150*/  FSETP.GTU.FTZ.AND P3, PT, R23, 20, PT ;  /* 0x41a000001700780b */ /* 0x000fe20003f7c000 */
[--C-:B------:R-:W-:Y:S01]  /*2160*/  HADD2.F32 R150, -RZ, R10.reuse.H0_H0 ;  /* 0x2000000aff967230 */ /* 0x100fe20000004100 */
[----:B------:R-:W-:Y:S01]  /*2170*/  FADD.FTZ R22, R15, UR4 ;  /* 0x000000040f167e21 */ /* 0x000fe20008010000 */
[----:B------:R-:W-:Y:S02]  /*2180*/  HADD2.F32 R149, -RZ, R10.H1_H1 ;  /* 0x3000000aff957230 */ /* 0x000fe40000004100 */
[--C-:B------:R-:W-:Y:S02]  /*2190*/  HADD2.F32 R148, -RZ, R11.reuse.H0_H0 ;  /* 0x2000000bff947230 */ /* 0x100fe40000004100 */
        /* <DEDUP_REMOVED lines=34> */
.L_x_631:
[----:B------:R-:W-:Y:S05]  /*23c0*/  BSYNC B0 ;  /* 0x0000000000007941 */ /* 0x000fea0003800000 */
.L_x_630:
[----:B------:R-:W-:Y:S01]  /*23d0*/  ISETP.EQ.OR P1, PT, RZ, UR7, P1 ;  /* 0x00000007ff007c0c */ /* 0x000fe20008f22670 */
[----:B------:R-:W-:Y:S01]  /*23e0*/  BSSY B0, `(.L_x_632) ;  /* 0x000002d000007945 */ /* 0x000fe20003800000 */
[----:B------:R-:W-:Y:S01]  /*23f0*/  FSETP.GTU.FTZ.AND P2, PT, R22, 20, PT ;  /* 0x41a000001600780b */ /* 0x000fe20003f5c000 */
[----:B------:R-:W-:Y:S01]  /*2400*/  HADD2.F32 R145, -RZ, R4.H1_H1 ;  /* 0x30000004ff917230 */ /* 0x000fe20000004100 */
[----:B------:R-:W-:Y:S01]  /*2410*/  ISETP.EQ.OR P0, PT, RZ, UR7, P0 ;  /* 0x00000007ff007c0c */ /* 0x000fe20008702670 */
[--C-:B------:R-:W-:Y:S01]  /*2420*/  HADD2.F32 R144, -RZ, R5.reuse.H0_H0 ;  /* 0x20000005ff907230 */ /* 0x100fe20000004100 */
[----:B------:R-:W-:Y:S01]  /*2430*/  ISETP.EQ.OR P4, PT, RZ, UR7, P4 ;  /* 0x00000007ff007c0c */ /* 0x000fe2000a782670 */
[----:B------:R-:W-:Y:S01]  /*2440*/  HADD2.F32 R5, -RZ, R5.H1_H1 ;  /* 0x30000005ff057230 */ /* 0x000fe20000004100 */
[----:B------:R-:W-:Y:S01]  /*2450*/  ISETP.EQ.OR P5, PT, RZ, UR7, P5 ;  /* 0x00000007ff007c0c */ /* 0x000fe2000afa2670 */
[--C-:B------:R-:W-:Y:S01]  /*2460*/  HADD2.F32 R4, -RZ, R6.reuse.H0_H0 ;  /* 0x20000006ff047230 */ /* 0x100fe20000004100 */
        /* <DEDUP_REMOVED lines=36> */
.L_x_633:
[----:B------:R-:W-:Y:S05]  /*26b0*/  BSYNC B0 ;  /* 0x0000000000007941 */ /* 0x000fea0003800000 */
.L_x_632:
        /* <DEDUP_REMOVED lines=33> */
.L_x_635:
[----:B------:R-:W-:Y:S05]  /*28d0*/  BSYNC B0 ;  /* 0x0000000000007941 */ /* 0x000fea0003800000 */
.L_x_634:
        /* <DEDUP_REMOVED lines=33> */
.L_x_637:
[----:B------:R-:W-:Y:S05]  /*2af0*/  BSYNC B0 ;  /* 0x0000000000007941 */ /* 0x000fea0003800000 */
.L_x_636:
        /* <DEDUP_REMOVED lines=33> */
.L_x_639:
[----:B------:R-:W-:Y:S05]  /*2d10*/  BSYNC B0 ;  /* 0x0000000000007941 */ /* 0x000fea0003800000 */
.L_x_638:
        /* <DEDUP_REMOVED lines=33> */
.L_x_641:
[----:B------:R-:W-:Y:S05]  /*2f30*/  BSYNC B0 ;  /* 0x0000000000007941 */ /* 0x000fea0003800000 */
.L_x_640:
        /* <DEDUP_REMOVED lines=33> */
.L_x_643:
[----:B------:R-:W-:Y:S05]  /*3150*/  BSYNC B0 ;  /* 0x0000000000007941 */ /* 0x000fea0003800000 */
.L_x_642:
[----:B------:R-:W-:Y:S01]  /*3160*/  HADD2.F32 R35, -RZ, R7.H1_H1 ;  /* 0x30000007ff237230 */ /* 0x000fe20000004100 */
        /* <DEDUP_REMOVED lines=35> */
.L_x_650:
[----:B------:R-:W-:Y:S01]  /*33a0*/  ULDC UR16, c[0x0][0x180] ;  /* 0x0000600000107ab9 */ /* 0x000fe20000000800 */
[----:B-1----:R-:W-:Y:S01]  /*33b0*/  IMAD.WIDE.U32 R32, R79, c[0x0][0x180], RZ ;  /* 0x000060004f207a25 */ /* 0x002fe200078e00ff */
[----:B------:R-:W-:Y:S02]  /*33c0*/  UIMAD UR16, UR20, UR16, URZ ;  /* 0x00000010141072a4 */ /* 0x000fe4000f8e023f */
[----:B------:R-:W-:Y:S02]  /*33d0*/  USHF.R.S32.HI UR22, URZ, 0x1f, UR7 ;  /* 0x0000001f3f167899 */ /* 0x000fe40008011407 */
[----:B------:R-:W-:Y:S02]  /*33e0*/  ULDC.64 UR24, c[0x0][0x1a0] ;  /* 0x0000680000187ab9 */ /* 0x000fe40000000a00 */
[----:B------:R-:W-:Y:S01]  /*33f0*/  MOV R34, UR16 ;  /* 0x0000001000227c02 */ /* 0x000fe20008000f00 */
[----:B------:R-:W-:-:S02]  /*3400*/  ULDC.64 UR16, c[0x0][0x188] ;  /* 0x0000620000107ab9 */ /* 0x000fc40000000a00 */
[----:B------:R-:W-:Y:S02]  /*3410*/  UIMAD UR16, UR22, UR16, URZ ;  /* 0x00000010161072a4 */ /* 0x000fe4000f8e023f */
[----:B------:R-:W-:Y:S02]  /*3420*/  IMAD R35, R79, c[0x0][0x184], R34 ;  /* 0x000061004f237a24 */ /* 0x000fe400078e0222 */
[----:B------:R-:W-:-:S03]  /*3430*/  UIMAD UR16, UR7, UR17, UR16 ;  /* 0x00000011071072a4 */ /* 0x000fc6000f8e0210 */
[----:B------:R-:W-:Y:S02]  /*3440*/  IADD3 R33, R33, R35, RZ ;  /* 0x0000002321217210 */ /* 0x000fe40007ffe0ff */
[----:B------:R-:W-:-:S05]  /*3450*/  MOV R35, UR7 ;  /* 0x0000000700237c02 */ /* 0x000fca0008000f00 */
[----:B------:R-:W-:-:S05]  /*3460*/  IMAD.WIDE.U32 R32, R35, c[0x0][0x188], R32 ;  /* 0x0000620023207a25 */ /* 0x000fca00078e0020 */
[----:B------:R-:W-:Y:S02]  /*3470*/  IADD3 R33, R33, UR16, RZ ;  /* 0x0000001021217c10 */ /* 0x000fe4000fffe0ff */
[----:B------:R-:W-:-:S04]  /*3480*/  LEA R56, P0, R32, c[0x0][0x220], 0x3 ;  /* 0x0000880020387a11 */ /* 0x000fc800078018ff */
[----:B------:R-:W-:-:S06]  /*3490*/  LEA.HI.X R57, R32, c[0x0][0x224], R33, 0x3, P0 ;  /* 0x0000890020397a11 */ /* 0x000fcc00000f1c21 */
[----:B------:R-:W2:Y:S01]  /*34a0*/  LDG.E.64 R56, [R56.64] ;  /* 0x0000001238387981 */ /* 0x000ea2000c1e1b00 */
[----:B------:R-:W-:Y:S02]  /*34b0*/  UIMAD UR23, UR22, UR24, URZ ;  /* 0x00000018161772a4 */ /* 0x000fe4000f8e023f */
[----:B------:R-:W-:Y:S01]  /*34c0*/  UIMAD.WIDE.U32 UR16, UR7, UR24, URZ ;  /* 0x00000018071072a5 */ /* 0x000fe2000f8e003f */
[----:B------:R-:W0:Y:S01]  /*34d0*/  S2R R38, SR_TID.X ;  /* 0x0000000000267919 */ /* 0x000e220000002100 */
[----:B------:R-:W-:Y:S02]  /*34e0*/  UIMAD UR23, UR7, UR25, UR23 ;  /* 0x00000019071772a4 */ /* 0x000fe4000f8e0217 */
[----:B------:R-:W-:Y:S02]  /*34f0*/  ULEA UR24, UP0, UR16, UR10, 0x1 ;  /* 0x0000000a10187291 */ /* 0x000fe4000f80083f */
[----:B------:R-:W-:-:S04]  /*3500*/  UIADD3 UR17, UR17, UR23, URZ ;  /* 0x0000001711117290 */ /* 0x000fc8000fffe03f */
[----:B------:R-:W-:Y:S01]  /*3510*/  ULEA.HI.X UR16, UR16, UR14, UR17, 0x1, UP0 ;  /* 0x0000000e10107291 */ /* 0x000fe200080f0c11 */
[----:B------:R-:W-:Y:S01]  /*3520*/  MOV R48, UR24 ;  /* 0x0000001800307c02 */ /* 0x000fe20008000f00 */
[----:B------:R-:W1:Y:S01]  /*3530*/  S2R R70, SR_TID.X ;  /* 0x0000000000467919 */ /* 0x000e620000002100 */
[----:B------:R-:W-:-:S03]  /*3540*/  ULDC.64 UR24, c[0x0][0x1c0] ;  /* 0x0000700000187ab9 */ /* 0x000fc60000000a00 */
[----:B------:R-:W-:Y:S02]  /*3550*/  MOV R49, UR16 ;  /* 0x0000001000317c02 */ /* 0x000fe40008000f00 */
[C---:B0-----:R-:W-:Y:S02]  /*3560*/  SHF.L.U32 R37, R38.reuse, 0x1, RZ ;  /* 0x0000000126257819 */ /* 0x041fe400000006ff */
[----:B------:R-:W-:Y:S02]  /*3570*/  SHF.L.U32 R36, R38, 0x1, RZ ;  /* 0x0000000126247819 */ /* 0x000fe400000006ff */
[----:B------:R-:W-:Y:S02]  /*3580*/  LOP3.LUT R37, R37, 0xffffffc0, RZ, 0xc0, !PT ;  /* 0xffffffc025257812 */ /* 0x000fe400078ec0ff */
[----:B------:R-:W-:Y:S02]  /*3590*/  LOP3.LUT R36, R36, 0xffffffc0, RZ, 0xc0, !PT ;  /* 0xffffffc024247812 */ /* 0x000fe400078ec0ff */
[----:B------:R-:W-:-:S04]  /*35a0*/  LOP3.LUT R37, R37, 0x1f, R38, 0xf8, !PT ;  /* 0x0000001f25257812 */ /* 0x000fc800078ef826 */
[----:B------:R-:W-:-:S05]  /*35b0*/  IADD3 R53, R36, R37, RZ ;  /* 0x0000002524357210 */ /* 0x000fca0007ffe0ff */
[----:B------:R-:W-:-:S05]  /*35c0*/  IMAD.WIDE R48, R53, 0x10, R48 ;  /* 0x0000001035307825 */ /* 0x000fca00078e0230 */
[----:B------:R0:W3:Y:S04]  /*35d0*/  LDG.E.128 R32, [R48.64] ;  /* 0x0000001230207981 */ /* 0x0000e8000c1e1d00 */
[----:B------:R0:W4:Y:S04]  /*35e0*/  LDG.E.128 R36, [R48.64+0x200] ;  /* 0x0002001230247981 */ /* 0x000128000c1e1d00 */
[----:B------:R0:W5:Y:S04]  /*35f0*/  LDG.E.128 R40, [R48.64+0x400] ;  /* 0x0004001230287981 */ /* 0x000168000c1e1d00 */
[----:B------:R0:W3:Y:S01]  /*3600*/  LDG.E.128 R44, [R48.64+0x600] ;  /* 0x00060012302c7981 */ /* 0x0000e2000c1e1d00 */
[----:B------:R-:W-:-:S02]  /*3610*/  UIMAD UR22, UR22, UR24, URZ ;  /* 0x00000018161672a4 */ /* 0x000fc4000f8e023f */
[----:B------:R-:W-:Y:S01]  /*3620*/  UIMAD.WIDE.U32 UR16, UR7, UR24, URZ ;  /* 0x00000018071072a5 */ /* 0x000fe2000f8e003f */
[----:B------:R-:W0:Y:S01]  /*3630*/  S2R R68, SR_LANEID ;  /* 0x0000000000447919 */ /* 0x000e220000000000 */
[----:B------:R-:W-:Y:S02]  /*3640*/  UIMAD UR22, UR7, UR25, UR22 ;  /* 0x00000019071672a4 */ /* 0x000fe4000f8e0216 */
[----:B------:R-:W-:Y:S02]  /*3650*/  ULEA UR23, UP0, UR16, UR11, 0x1 ;  /* 0x0000000b10177291 */ /* 0x000fe4000f80083f */
[----:B------:R-:W-:-:S04]  /*3660*/  UIADD3 UR17, UR17, UR22, URZ ;  /* 0x0000001611117290 */ /* 0x000fc8000fffe03f */
[----:B------:R-:W-:Y:S01]  /*3670*/  ULEA.HI.X UR16, UR16, UR15, UR17, 0x1, UP0 ;  /* 0x0000000f10107291 */ /* 0x000fe200080f0c11 */
[----:B--2---:R-:W-:Y:S02]  /*3680*/  FMUL.FTZ R59, R56, 1.4426950216293334961 ;  /* 0x3fb8aa3b383b7820 */ /* 0x004fe40000410000 */
[-C--:B------:R-:W-:Y:S02]  /*3690*/  FMUL.FTZ R51, R57, R76.reuse ;  /* 0x0000004c39337220 */ /* 0x080fe40000410000 */
[----:B0-----:R-:W-:Y:S02]  /*36a0*/  FMUL.FTZ R48, R59, R76 ;  /* 0x0000004c3b307220 */ /* 0x001fe40000410000 */
[----:B------:R-:W-:Y:S02]  /*36b0*/  FMUL.RZ R51, R51, 0.15915493667125701904 ;  /* 0x3e22f98333337820 */ /* 0x000fe4000040c000 */
[----:B------:R0:W-:Y:S01]  /*36c0*/  MUFU.EX2 R98, R48 ;  /* 0x0000003000627308 */ /* 0x0001e20000000800 */
[----:B------:R-:W-:-:S02]  /*36d0*/  FMUL.FTZ R49, R57, R75 ;  /* 0x0000004b39317220 */ /* 0x000fc40000410000 */
[----:B------:R-:W-:Y:S02]  /*36e0*/  FMUL.FTZ R50, R57, R77 ;  /* 0x0000004d39327220 */ /* 0x000fe40000410000 */
[----:B------:R-:W-:Y:S02]  /*36f0*/  FMUL.RZ R56, R49, 0.15915493667125701904 ;  /* 0x3e22f98331387820 */ /* 0x000fe4000040c000 */
[----:B------:R-:W-:Y:S01]  /*3700*/  FMUL.FTZ R49, R59, R75 ;  /* 0x0000004b3b317220 */ /* 0x000fe20000410000 */
[----:B------:R-:W-:Y:S01]  /*3710*/  MUFU.SIN R61, R51 ;  /* 0x00000033003d7308 */ /* 0x000fe20000000400 */
[----:B0-----:R-:W-:Y:S02]  /*3720*/  FMUL.FTZ R48, R57, R73 ;  /* 0x0000004939307220 */ /* 0x001fe40000410000 */
[----:B------:R-:W-:Y:S02]  /*3730*/  FMUL.RZ R54, R50, 0.15915493667125701904 ;  /* 0x3e22f98332367820 */ /* 0x000fe4000040c000 */
[----:B------:R-:W-:-:S03]  /*3740*/  FMUL.FTZ R50, R59, R77 ;  /* 0x0000004d3b327220 */ /* 0x000fc60000410000 */
[----:B------:R0:W2:Y:S08]  /*3750*/  MUFU.COS R99, R51 ;  /* 0x0000003300637308 */ /* 0x0000b00000000000 */
[----:B------:R1:W-:Y:S01]  /*3760*/  MUFU.EX2 R96, R49 ;  /* 0x0000003100607308 */ /* 0x0003e20000000800 */
[----:B0-----:R-:W-:Y:S02]  /*3770*/  FMUL.RZ R51, R48, 0.15915493667125701904 ;  /* 0x3e22f98330337820 */ /* 0x001fe4000040c000 */
[----:B------:R-:W-:-:S05]  /*3780*/  FMUL.FTZ R48, R59, R73 ;  /* 0x000000493b307220 */ /* 0x000fca0000410000 */
[----:B------:R0:W-:Y:S01]  /*3790*/  MUFU.EX2 R92, R48 ;  /* 0x00000030005c7308 */ /* 0x0001e20000000800 */
[----:B-1----:R-:W-:Y:S02]  /*37a0*/  FMUL.FTZ R49, R57, R72 ;  /* 0x0000004839317220 */ /* 0x002fe40000410000 */
[C---:B--2---:R-:W-:Y:S02]  /*37b0*/  FMUL.FTZ R99, R98.reuse, R99 ;  /* 0x0000006362637220 */ /* 0x044fe40000410000 */
[----:B------:R-:W-:-:S03]  /*37c0*/  FMUL.FTZ R98, R98, R61 ;  /* 0x0000003d62627220 */ /* 0x000fc60000410000 */
[----:B------:R1:W-:Y:S01]  /*37d0*/  MUFU.EX2 R55, R50 ;  /* 0x0000003200377308 */ /* 0x0003e20000000800 */
[----:B0-----:R-:W-:-:S07]  /*37e0*/  FMUL.FTZ R48, R57, R30 ;  /* 0x0000001e39307220 */ /* 0x001fce0000410000 */
[----:B------:R-:W-:Y:S01]  /*37f0*/  MUFU.SIN R63, R56 ;  /* 0x00000038003f7308 */ /* 0x000fe20000000400 */
[----:B-1----:R-:W-:-:S07]  /*3800*/  FMUL.FTZ R50, R57, R74 ;  /* 0x0000004a39327220 */ /* 0x002fce0000410000 */
[----:B------:R0:W1:Y:S08]  /*3810*/  MUFU.COS R97, R56 ;  /* 0x0000003800617308 */ /* 0x0000700000000000 */
[----:B------:R-:W-:Y:S01]  /*3820*/  MUFU.SIN R67, R51 ;  /* 0x0000003300437308 */ /* 0x000fe20000000400 */
[----:B0-----:R-:W-:Y:S02]  /*3830*/  FMUL.RZ R56, R49, 0.15915493667125701904 ;  /* 0x3e22f98331387820 */ /* 0x001fe4000040c000 */
[----:B------:R-:W-:-:S05]  /*3840*/  FMUL.FTZ R49, R59, R72 ;  /* 0x000000483b317220 */ /* 0x000fca0000410000 */
[----:B------:R0:W2:Y:S01]  /*3850*/  MUFU.COS R93, R51 ;  /* 0x00000033005d7308 */ /* 0x0000a20000000000 */
[C---:B-1----:R-:W-:Y:S02]  /*3860*/  FMUL.FTZ R97, R96.reuse, R97 ;  /* 0x0000006160617220 */ /* 0x042fe40000410000 */
[----:B------:R-:W-:-:S05]  /*3870*/  FMUL.FTZ R96, R96, R63 ;  /* 0x0000003f60607220 */ /* 0x000fca0000410000 */
[----:B------:R-:W1:Y:S01]  /*3880*/  MUFU.SIN R100, R54 ;  /* 0x0000003600647308 */ /* 0x000e620000000400 */
[----:B0-----:R-:W-:Y:S02]  /*3890*/  FMUL.RZ R51, R48, 0.15915493667125701904 ;  /* 0x3e22f98330337820 */ /* 0x001fe4000040c000 */
[----:B------:R-:W-:-:S05]  /*38a0*/  FMUL.FTZ R48, R59, R30 ;  /* 0x0000001e3b307220 */ /* 0x000fca0000410000 */
[----:B------:R0:W3:Y:S01]  /*38b0*/  MUFU.COS R52, R54 ;  /* 0x0000003600347308 */ /* 0x0000e20000000000 */
[C---:B--2---:R-:W-:Y:S02]  /*38c0*/  FMUL.FTZ R93, R92.reuse, R93 ;  /* 0x0000005d5c5d7220 */ /* 0x044fe40000410000 */
[----:B------:R-:W-:-:S05]  /*38d0*/  FMUL.FTZ R92, R92, R67 ;  /* 0x000000435c5c7220 */ /* 0x000fca0000410000 */
[----:B------:R2:W-:Y:S01]  /*38e0*/  MUFU.EX2 R90, R49 ;  /* 0x00000031005a7308 */ /* 0x0005e20000000800 */
[----:B0-----:R-:W-:Y:S02]  /*38f0*/  FMUL.RZ R54, R50, 0.15915493667125701904 ;  /* 0x3e22f98332367820 */ /* 0x001fe4000040c000 */
[----:B------:R-:W-:Y:S02]  /*3900*/  FMUL.FTZ R50, R59, R74 ;  /* 0x0000004a3b327220 */ /* 0x000fe40000410000 */
[----:B-1----:R-:W-:-:S03]  /*3910*/  FMUL.FTZ R100, R55, R100 ;  /* 0x0000006437647220 */ /* 0x002fc60000410000 */
[----:B------:R0:W-:Y:S01]  /*3920*/  MUFU.EX2 R86, R48 ;  /* 0x0000003000567308 */ /* 0x0001e20000000800 */
[----:B--2---:R-:W-:Y:S02]  /*3930*/  FMUL.FTZ R49, R57, R29 ;  /* 0x0000001d39317220 */ /* 0x004fe40000410000 */
[----:B---3--:R-:W-:-:S05]  /*3940*/  FMUL.FTZ R101, R55, R52 ;  /* 0x0000003437657220 */ /* 0x008fca0000410000 */
[----:B------:R1:W-:Y:S01]  /*3950*/  MUFU.EX2 R94, R50 ;  /* 0x00000032005e7308 */ /* 0x0003e20000000800 */
[----:B0-----:R-:W-:-:S04]  /*3960*/  FMUL.FTZ R48, R57, R27 ;  /* 0x0000001b39307220 */ /* 0x001fc80000410000 */
[----:B------:R-:W-:Y:S02]  /*3970*/  FMUL.RZ R58, R48, 0.15915493667125701904 ;  /* 0x3e22f983303a7820 */ /* 0x000fe4000040c000 */
[C---:B------:R-:W-:Y:S01]  /*3980*/  FMUL.FTZ R48, R57.reuse, R26 ;  /* 0x0000001a39307220 */ /* 0x040fe20000410000 */
        /* <DEDUP_REMOVED lines=9> */
[----:B------:R-:W-:Y:S01]  /*3a20*/  MUFU.SIN R83, R56 ;  /* 0x0000003800537308 */ /* 0x000fe20000000400 */
[----:B0-----:R-:W-:Y:S02]  /*3a30*/  FMUL.RZ R54, R50, 0.15915493667125701904 ;  /* 0x3e22f98332367820 */ /* 0x001fe4000040c000 */
[----:B------:R-:W-:-:S05]  /*3a40*/  FMUL.FTZ R50, R59, R31 ;  /* 0x0000001f3b327220 */ /* 0x000fca0000410000 */
[----:B------:R0:W-:Y:S01]  /*3a50*/  MUFU.COS R85, R56 ;  /* 0x0000003800557308 */ /* 0x0001e20000000000 */
[C---:B--2---:R-:W-:Y:S02]  /*3a60*/  FMUL.FTZ R95, R94.reuse, R95 ;  /* 0x0000005f5e5f7220 */ /* 0x044fe40000410000 */
[----:B------:R-:W-:-:S05]  /*3a70*/  FMUL.FTZ R94, R94, R65 ;  /* 0x000000415e5e7220 */ /* 0x000fca0000410000 */
[----:B------:R1:W-:Y:S01]  /*3a80*/  MUFU.EX2 R88, R50 ;  /* 0x0000003200587308 */ /* 0x0003e20000000800 */
[----:B0-----:R-:W-:Y:S01]  /*3a90*/  FMUL.RZ R56, R48, 0.15915493667125701904 ;  /* 0x3e22f98330387820 */ /* 0x001fe2000040c000 */
[----:B------:R-:W-:-:S04]  /*3aa0*/  SHF.L.U32 R48, R70, 0x2, RZ ;  /* 0x0000000246307819 */ /* 0x000fc800000006ff */
[----:B------:R-:W-:Y:S02]  /*3ab0*/  LOP3.LUT R48, R48, 0xffffff80, RZ, 0xc0, !PT ;  /* 0xffffff8030307812 */ /* 0x000fe400078ec0ff */
[----:B------:R-:W-:Y:S01]  /*3ac0*/  MUFU.SIN R107, R58 ;  /* 0x0000003a006b7308 */ /* 0x000fe20000000400 */
[----:B-1----:R-:W-:-:S04]  /*3ad0*/  FMUL.FTZ R50, R57, R28 ;  /* 0x0000001c39327220 */ /* 0x002fc80000410000 */
[----:B------:R-:W-:-:S03]  /*3ae0*/  FMUL.RZ R50, R50, 0.15915493667125701904 ;  /* 0x3e22f98332327820 */ /* 0x000fc6000040c000 */
[----:B------:R0:W-:Y:S08]  /*3af0*/  MUFU.COS R109, R58 ;  /* 0x0000003a006d7308 */ /* 0x0001f00000000000 */
[----:B------:R-:W-:Y:S01]  /*3b00*/  MUFU.SIN R103, R50 ;  /* 0x0000003200677308 */ /* 0x000fe20000000400 */
[----:B0-----:R-:W-:Y:S02]  /*3b10*/  IADD3 R58, R48, R68, RZ ;  /* 0x00000044303a7210 */ /* 0x001fe40007ffe0ff */
[----:B------:R-:W-:-:S03]  /*3b20*/  MOV R48, UR23 ;  /* 0x0000001700307c02 */ /* 0x000fc60008000f00 */
[----:B------:R0:W-:Y:S02]  /*3b30*/  STS.128 [R58.X16], R32 ;  /* 0x000000203a007388 */ /* 0x0001e4000000cc00 */
[----:B------:R-:W-:Y:S02]  /*3b40*/  MUFU.COS R105, R50 ;  /* 0x0000003200697308 */ /* 0x000fe40000000000 */
[----:B----4-:R-:W-:Y:S04]  /*3b50*/  STS.128 [R58.X16+0x200], R36 ;  /* 0x000200243a007388 */ /* 0x010fe8000000cc00 */
[----:B-----5:R1:W-:Y:S02]  /*3b60*/  STS.128 [R58.X16+0x400], R40 ;  /* 0x000400283a007388 */ /* 0x0203e4000000cc00 */
[----:B------:R-:W-:Y:S02]  /*3b70*/  MUFU.SIN R104, R56 ;  /* 0x0000003800687308 */ /* 0x000fe40000000400 */
[----:B------:R-:W-:Y:S01]  /*3b80*/  STS.128 [R58.X16+0x600], R44 ;  /* 0x0006002c3a007388 */ /* 0x000fe2000000cc00 */
[----:B0-----:R-:W-:-:S05]  /*3b90*/  FMUL.FTZ R33, R57, R24 ;  /* 0x0000001839217220 */ /* 0x001fca0000410000 */
[----:B------:R0:W-:Y:S01]  /*3ba0*/  MUFU.COS R50, R56 ;  /* 0x0000003800327308 */ /* 0x0001e20000000000 */
[----:B------:R-:W-:Y:S02]  /*3bb0*/  FMUL.FTZ R32, R59, R25 ;  /* 0x000000193b207220 */ /* 0x000fe40000410000 */
[----:B------:R-:W-:Y:S02]  /*3bc0*/  FMUL.RZ R33, R33, 0.15915493667125701904 ;  /* 0x3e22f98321217820 */ /* 0x000fe4000040c000 */
[----:B-1----:R-:W-:-:S03]  /*3bd0*/  FMUL.FTZ R42, R59, R23 ;  /* 0x000000173b2a7220 */ /* 0x002fc60000410000 */
[----:B------:R-:W-:Y:S01]  /*3be0*/  MUFU.SIN R71, R54 ;  /* 0x0000003600477308 */ /* 0x000fe20000000400 */
[----:B0-----:R-:W-:Y:S01]  /*3bf0*/  IMAD R56, R68, 0x3, R58 ;  /* 0x0000000344387824 */ /* 0x001fe200078e023a */
[----:B------:R-:W-:-:S06]  /*3c00*/  NOP ;  /* 0x0000000000007918 */ /* 0x000fcc0000000000 */
[----:B------:R-:W0:Y:S01]  /*3c10*/  LDS.128 R36, [R56.X16] ;  /* 0x0000000038247984 */ /* 0x000e22000000cc00 */
[----:B------:R1:W2:Y:S08]  /*3c20*/  MUFU.COS R89, R54 ;  /* 0x0000003600597308 */ /* 0x0002b00000000000 */
[----:B------:R-:W-:Y:S01]  /*3c30*/  MUFU.SIN R81, R51 ;  /* 0x0000003300517308 */ /* 0x000fe20000000400 */
[----:B-1----:R-:W-:-:S07]  /*3c40*/  FMUL.FTZ R54, R59, R27 ;  /* 0x0000001b3b367220 */ /* 0x002fce0000410000 */
[----:B------:R1:W3:Y:S01]  /*3c50*/  MUFU.COS R87, R51 ;  /* 0x0000003300577308 */ /* 0x0002e20000000000 */
[C---:B--2---:R-:W-:Y:S02]  /*3c60*/  FMUL.FTZ R89, R88.reuse, R89 ;  /* 0x0000005958597220 */ /* 0x044fe40000410000 */
[----:B------:R-:W-:-:S05]  /*3c70*/  FMUL.FTZ R88, R88, R71 ;  /* 0x0000004758587220 */ /* 0x000fca0000410000 */
[----:B------:R-:W2:Y:S01]  /*3c80*/  MUFU.EX2 R54, R54 ;  /* 0x0000003600367308 */ /* 0x000ea20000000800 */
[----:B-1----:R-:W-:-:S07]  /*3c90*/  FMUL.FTZ R51, R59, R28 ;  /* 0x0000001c3b337220 */ /* 0x002fce0000410000 */
[----:B------:R1:W4:Y:S01]  /*3ca0*/  MUFU.EX2 R84, R49 ;  /* 0x0000003100547308 */ /* 0x0003220000000800 */
[C---:B---3--:R-:W-:Y:S02]  /*3cb0*/  FMUL.FTZ R87, R86.reuse, R87 ;  /* 0x0000005756577220 */ /* 0x048fe40000410000 */
[----:B------:R-:W-:Y:S01]  /*3cc0*/  FMUL.FTZ R86, R86, R81 ;  /* 0x0000005156567220 */ /* 0x000fe20000410000 */
[----:B0-----:R-:W-:-:S04]  /*3cd0*/  HADD2.F32 R108, -RZ, R36.H1_H1 ;  /* 0x30000024ff6c7230 */ /* 0x001fc80000004100 */
[----:B------:R-:W0:Y:S01]  /*3ce0*/  MUFU.EX2 R82, R51 ;  /* 0x0000003300527308 */ /* 0x000e220000000800 */
[----:B-1----:R-:W-:Y:S01]  /*3cf0*/  FMUL.FTZ R49, R57, R25 ;  /* 0x0000001939317220 */ /* 0x002fe20000410000 */
[----:B------:R-:W-:Y:S01]  /*3d00*/  HADD2.F32 R40, -RZ, R36.H0_H0 ;  /* 0x20000024ff287230 */ /* 0x000fe20000004100 */
[----:B--2---:R-:W-:Y:S01]  /*3d10*/  FMUL.FTZ R81, R54, R109 ;  /* 0x0000006d36517220 */ /* 0x004fe20000410000 */
[----:B------:R-:W-:Y:S01]  /*3d20*/  HADD2.F32 R41, -RZ, R37.H0_H0 ;  /* 0x20000025ff297230 */ /* 0x000fe20000004100 */
[----:B------:R-:W-:Y:S01]  /*3d30*/  FMUL.RZ R62, R49, 0.15915493667125701904 ;  /* 0x3e22f983313e7820 */ /* 0x000fe2000040c000 */
[--C-:B------:R-:W-:Y:S01]  /*3d40*/  HADD2.F32 R114, -RZ, R38.reuse.H1_H1 ;  /* 0x30000026ff727230 */ /* 0x100fe20000004100 */
[C---:B------:R-:W-:Y:S01]  /*3d50*/  FMUL.FTZ R108, R165.reuse, R108 ;  /* 0x0000006ca56c7220 */ /* 0x040fe20000410000 */
[----:B------:R1:W-:Y:S01]  /*3d60*/  MUFU.EX2 R43, R32 ;  /* 0x00000020002b7308 */ /* 0x0003e20000000800 */
[C---:B----4-:R-:W-:Y:S01]  /*3d70*/  FMUL.FTZ R85, R84.reuse, R85 ;  /* 0x0000005554557220 */ /* 0x050fe20000410000 */
[----:B------:R-:W-:Y:S01]  /*3d80*/  HADD2.F32 R38, -RZ, R38.H0_H0 ;  /* 0x20000026ff267230 */ /* 0x000fe20000004100 */
[----:B------:R-:W-:Y:S01]  /*3d90*/  FMUL.FTZ R109, R165, R40 ;  /* 0x00000028a56d7220 */ /* 0x000fe20000410000 */
[----:B------:R-:W-:Y:S01]  /*3da0*/  HADD2.F32 R116, -RZ, R39.H1_H1 ;  /* 0x30000027ff747230 */ /* 0x000fe20000004100 */
[----:B------:R-:W-:Y:S01]  /*3db0*/  FMUL.FTZ R84, R84, R83 ;  /* 0x0000005354547220 */ /* 0x000fe20000410000 */
[----:B------:R-:W-:Y:S01]  /*3dc0*/  MOV R49, UR16 ;  /* 0x0000001000317c02 */ /* 0x000fe20008000f00 */
[----:B------:R-:W-:Y:S01]  /*3dd0*/  FMUL.FTZ R36, R108, R98 ;  /* 0x000000626c247220 */ /* 0x000fe20000410000 */
[----:B------:R-:W-:Y:S01]  /*3de0*/  MUFU.SIN R45, R33 ;  /* 0x00000021002d7308 */ /* 0x000fe20000000400 */
[----:B-1----:R-:W-:-:S02]  /*3df0*/  FMUL.FTZ R32, R59, R24 ;  /* 0x000000183b207220 */ /* 0x002fc40000410000 */
[----:B0-----:R-:W-:Y:S01]  /*3e00*/  FMUL.FTZ R83, R82, R105 ;  /* 0x0000006952537220 */ /* 0x001fe20000410000 */
[----:B------:R-:W-:Y:S01]  /*3e10*/  HADD2.F32 R105, -RZ, R37.H1_H1 ;  /* 0x30000025ff697230 */ /* 0x000fe20000004100 */
[C---:B------:R-:W-:Y:S02]  /*3e20*/  FMUL.FTZ R37, R109.reuse, R98 ;  /* 0x000000626d257220 */ /* 0x040fe40000410000 */
[----:B------:R-:W-:Y:S01]  /*3e30*/  FMUL.FTZ R106, R164, R41 ;  /* 0x00000029a46a7220 */ /* 0x000fe20000410000 */
[----:B------:R0:W-:Y:S01]  /*3e40*/  MUFU.COS R115, R33 ;  /* 0x0000002100737308 */ /* 0x0001e20000000000 */
[-C--:B------:R-:W-:Y:S02]  /*3e50*/  FFMA.FTZ R41, R109, R99.reuse, -R36 ;  /* 0x000000636d297223 */ /* 0x080fe40000010824 */
[----:B------:R-:W-:Y:S02]  /*3e60*/  FFMA.FTZ R40, R108, R99, R37 ;  /* 0x000000636c287223 */ /* 0x000fe40000010025 */
[----:B------:R-:W-:-:S02]  /*3e70*/  FMUL.FTZ R105, R164, R105 ;  /* 0x00000069a4697220 */ /* 0x000fc40000410000 */
[----:B------:R-:W-:Y:S01]  /*3e80*/  FADD.FTZ R41, R106, R41 ;  /* 0x000000296a297221 */ /* 0x000fe20000010000 */
[----:B------:R-:W1:Y:S01]  /*3e90*/  MUFU.SIN R102, R62 ;  /* 0x0000003e00667308 */ /* 0x000e620000000400 */
[----:B0-----:R-:W-:Y:S02]  /*3ea0*/  FMUL.FTZ R33, R57, R23 ;  /* 0x0000001739217220 */ /* 0x001fe40000410000 */
[----:B------:R-:W-:Y:S02]  /*3eb0*/  FMUL.FTZ R82, R82, R103 ;  /* 0x0000006752527220 */ /* 0x000fe40000410000 */
[----:B------:R-:W-:Y:S02]  /*3ec0*/  FMUL.RZ R44, R33, 0.15915493667125701904 ;  /* 0x3e22f983212c7820 */ /* 0x000fe4000040c000 */
[----:B------:R-:W-:Y:S01]  /*3ed0*/  FADD.FTZ R40, R105, R40 ;  /* 0x0000002869287221 */ /* 0x000fe20000010000 */
[----:B------:R-:W0:Y:S01]  /*3ee0*/  MUFU.COS R60, R62 ;  /* 0x0000003e003c7308 */ /* 0x000e220000000000 */
[----:B------:R-:W-:-:S02]  /*3ef0*/  FMUL.FTZ R114, R163, R114 ;  /* 0x00000072a3727220 */ /* 0x000fc40000410000 */
[----:B------:R-:W-:Y:S02]  /*3f00*/  FMUL.FTZ R36, R96, R40 ;  /* 0x0000002860247220 */ /* 0x000fe40000410000 */
[----:B------:R-:W-:Y:S02]  /*3f10*/  FMUL.FTZ R113, R163, R38 ;  /* 0x00000026a3717220 */ /* 0x000fe40000410000 */
[----:B------:R-:W-:Y:S01]  /*3f20*/  FFMA.FTZ R36, R97, R41, -R36 ;  /* 0x0000002961247223 */ /* 0x000fe20000010824 */
[----:B------:R2:W3:Y:S01]  /*3f30*/  MUFU.EX2 R112, R32 ;  /* 0x0000002000707308 */ /* 0x0004e20000000800 */
[----:B-1----:R-:W-:Y:S02]  /*3f40*/  FMUL.FTZ R102, R43, R102 ;  /* 0x000000662b667220 */ /* 0x002fe40000410000 */
[----:B------:R-:W-:Y:S01]  /*3f50*/  FADD.FTZ R38, R113, R36 ;  /* 0x0000002471267221 */ /* 0x000fe20000010000 */
[----:B------:R-:W-:Y:S01]  /*3f60*/  HADD2.F32 R36, -RZ, R39.H0_H0 ;  /* 0x20000027ff247230 */ /* 0x000fe20000004100 */
[----:B------:R-:W-:-:S02]  /*3f70*/  FMUL.FTZ R116, R151, R116 ;  /* 0x0000007497747220 */ /* 0x000fc40000410000 */
[----:B------:R-:W-:Y:S01]  /*3f80*/  FMUL.FTZ R51, R59, R26 ;  /* 0x0000001a3b337220 */ /* 0x000fe20000410000 */
[----:B------:R-:W-:Y:S01]  /*3f90*/  MUFU.EX2 R42, R42 ;  /* 0x0000002a002a7308 */ /* 0x000fe20000000800 */
[----:B--2---:R-:W1:Y:S01]  /*3fa0*/  LDS.128 R32, [R56.X16+0x10] ;  /* 0x0000100038207984 */ /* 0x004e62000000cc00 */
[----:B0-----:R-:W-:Y:S02]  /*3fb0*/  FMUL.FTZ R103, R43, R60 ;  /* 0x0000003c2b677220 */ /* 0x001fe40000410000 */
[----:B------:R-:W-:Y:S02]  /*3fc0*/  FMUL.FTZ R43, R96, R41 ;  /* 0x00000029602b7220 */ /* 0x000fe40000410000 */
[----:B------:R-:W-:Y:S02]  /*3fd0*/  FMUL.FTZ R117, R151, R36 ;  /* 0x0000002497757220 */ /* 0x000fe40000410000 */
[----:B------:R-:W0:Y:S01]  /*3fe0*/  MUFU.SIN R37, R44 ;  /* 0x0000002c00257308 */ /* 0x000e220000000400 */
[----:B------:R-:W-:-:S02]  /*3ff0*/  FFMA.FTZ R43, R97, R40, R43 ;  /* 0x00000028612b7223 */ /* 0x000fc4000001002b */
[----:B------:R-:W-:-:S04]  /*4000*/  IMAD.WIDE R48, R53, 0x10, R48 ;  /* 0x0000001035307825 */ /* 0x000fc800078e0230 */
[----:B------:R-:W-:Y:S01]  /*4010*/  FADD.FTZ R43, R114, R43 ;  /* 0x0000002b722b7221 */ /* 0x000fe20000010000 */
[----:B------:R-:W2:Y:S01]  /*4020*/  MUFU.COS R111, R44 ;  /* 0x0000002c006f7308 */ /* 0x000ea20000000000 */
[----:B------:R-:W-:Y:S02]  /*4030*/  FMUL.FTZ R80, R54, R107 ;  /* 0x0000006b36507220 */ /* 0x000fe40000410000 */
[----:B------:R-:W-:Y:S02]  /*4040*/  FMUL.FTZ R40, R94, R43 ;  /* 0x0000002b5e287220 */ /* 0x000fe40000410000 */
[----:B---3--:R-:W-:Y:S02]  /*4050*/  FMUL.FTZ R115, R112, R115 ;  /* 0x0000007370737220 */ /* 0x008fe40000410000 */
[----:B------:R-:W-:Y:S01]  /*4060*/  FFMA.FTZ R40, R95, R38, -R40 ;  /* 0x000000265f287223 */ /* 0x000fe20000010828 */
[----:B------:R-:W3:Y:S01]  /*4070*/  MUFU.EX2 R51, R51 ;  /* 0x0000003300337308 */ /* 0x000ee20000000800 */
[----:B0-----:R-:W-:-:S02]  /*4080*/  FMUL.FTZ R110, R42, R37 ;  /* 0x000000252a6e7220 */ /* 0x001fc40000410000 */
[----:B------:R-:W-:Y:S02]  /*4090*/  FMUL.FTZ R37, R101, R98 ;  /* 0x0000006265257220 */ /* 0x000fe40000410000 */
[----:B------:R-:W-:Y:S02]  /*40a0*/  FADD.FTZ R40, R117, R40 ;  /* 0x0000002875287221 */ /* 0x000fe40000010000 */
[----:B------:R-:W-:Y:S02]  /*40b0*/  FFMA.FTZ R39, R100, R99, R37 ;  /* 0x0000006364277223 */ /* 0x000fe40000010025 */
[----:B--2---:R-:W-:Y:S02]  /*40c0*/  FMUL.FTZ R111, R42, R111 ;  /* 0x0000006f2a6f7220 */ /* 0x004fe40000410000 */
[----:B------:R-:W-:Y:S02]  /*40d0*/  FMUL.FTZ R42, R94, R38 ;  /* 0x000000265e2a7220 */ /* 0x000fe40000410000 */
[----:B------:R-:W-:-:S02]  /*40e0*/  FMUL.FTZ R38, R100, R98 ;  /* 0x0000006264267220 */ /* 0x000fc40000410000 */
[----:B------:R-:W-:Y:S02]  /*40f0*/  FFMA.FTZ R43, R95, R43, R42 ;  /* 0x0000002b5f2b7223 */ /* 0x000fe4000001002a */
[----:B------:R-:W-:Y:S01]  /*4100*/  FFMA.FTZ R38, R101, R99, -R38 ;  /* 0x0000006365267223 */ /* 0x000fe20000010826 */
[--C-:B-1----:R-:W-:Y:S01]  /*4110*/  HADD2.F32 R37, -RZ, R32.reuse.H0_H0 ;  /* 0x20000020ff257230 */ /* 0x102fe20000004100 */
[----:B------:R-:W-:Y:S01]  /*4120*/  FMUL.FTZ R36, R96, R39 ;  /* 0x0000002760247220 */ /* 0x000fe20000410000 */
[----:B------:R-:W-:Y:S01]  /*4130*/  HADD2.F32 R119, -RZ, R32.H1_H1 ;  /* 0x30000020ff777230 */ /* 0x000fe20000004100 */
[----:B------:R-:W-:Y:S01]  /*4140*/  FADD.FTZ R43, R116, R43 ;  /* 0x0000002b742b7221 */ /* 0x000fe20000010000 */
[----:B------:R-:W-:Y:S01]  /*4150*/  HADD2.F32 R120, -RZ, R33.H0_H0 ;  /* 0x20000021ff787230 */ /* 0x000fe20000004100 */
[-C--:B------:R-:W-:Y:S01]  /*4160*/  FFMA.FTZ R36, R97, R38.reuse, -R36 ;  /* 0x0000002661247223 */ /* 0x080fe20000010824 */
[----:B------:R-:W-:Y:S01]  /*4170*/  HADD2.F32 R123, -RZ, R34.H1_H1 ;  /* 0x30000022ff7b7230 */ /* 0x000fe20000004100 */
[----:B------:R-:W-:Y:S01]  /*4180*/  FMUL.FTZ R38, R96, R38 ;  /* 0x0000002660267220 */ /* 0x000fe20000410000 */
[----:B------:R-:W-:Y:S01]  /*4190*/  HADD2.F32 R124, -RZ, R35.H0_H0 ;  /* 0x20000023ff7c7230 */ /* 0x000fe20000004100 */
[----:B------:R-:W-:-:S02]  /*41a0*/  FMUL.FTZ R41, R92, R43 ;  /* 0x0000002b5c297220 */ /* 0x000fc40000410000 */
[-C--:B------:R-:W-:Y:S02]  /*41b0*/  FMUL.FTZ R42, R92, R40.reuse ;  /* 0x000000285c2a7220 */ /* 0x080fe40000410000 */
[----:B------:R-:W-:Y:S02]  /*41c0*/  FFMA.FTZ R38, R97, R39, R38 ;  /* 0x0000002761267223 */ /* 0x000fe40000010026 */
[C---:B------:R-:W-:Y:S02]  /*41d0*/  FFMA.FTZ R41, R93.reuse, R40, -R41 ;  /* 0x000000285d297223 */ /* 0x040fe40000010829 */
[C---:B------:R-:W-:Y:S02]  /*41e0*/  FMUL.FTZ R118, R150.reuse, R37 ;  /* 0x0000002596767220 */ /* 0x040fe40000410000 */
[----:B------:R-:W-:Y:S02]  /*41f0*/  FFMA.FTZ R42, R93, R43, R42 ;  /* 0x0000002b5d2a7223 */ /* 0x000fe4000001002a */
[----:B------:R-:W-:-:S02]  /*4200*/  FMUL.FTZ R119, R150, R119 ;  /* 0x0000007796777220 */ /* 0x000fc40000410000 */
[C---:B------:R-:W-:Y:S02]  /*4210*/  FMUL.FTZ R32, R94.reuse, R38 ;  /* 0x000000265e207220 */ /* 0x040fe40000410000 */
[-C--:B------:R-:W-:Y:S02]  /*4220*/  FMUL.FTZ R37, R94, R36.reuse ;  /* 0x000000245e257220 */ /* 0x080fe40000410000 */
[----:B------:R-:W-:Y:S02]  /*4230*/  FADD.FTZ R39, R118, R41 ;  /* 0x0000002976277221 */ /* 0x000fe40000010000 */
[----:B------:R-:W-:Y:S02]  /*4240*/  FADD.FTZ R42, R119, R42 ;  /* 0x0000002a772a7221 */ /* 0x000fe40000010000 */
[C---:B------:R-:W-:Y:S01]  /*4250*/  FFMA.FTZ R40, R95.reuse, R36, -R32 ;  /* 0x000000245f287223 */ /* 0x040fe20000010820 */
[----:B------:R-:W-:Y:S01]  /*4260*/  HADD2.F32 R32, -RZ, R33.H1_H1 ;  /* 0x30000021ff207230 */ /* 0x000fe20000004100 */
[----:B------:R-:W-:-:S02]  /*4270*/  FFMA.FTZ R41, R95, R38, R37 ;  /* 0x000000265f297223 */ /* 0x000fc40000010025 */
[CC--:B------:R-:W-:Y:S02]  /*4280*/  FMUL.FTZ R37, R90.reuse, R39.reuse ;  /* 0x000000275a257220 */ /* 0x0c0fe40000410000 */
[-C--:B------:R-:W-:Y:S02]  /*4290*/  FMUL.FTZ R36, R90, R42.reuse ;  /* 0x0000002a5a247220 */ /* 0x080fe40000410000 */
[----:B------:R-:W-:Y:S02]  /*42a0*/  FFMA.FTZ R42, R91, R42, R37 ;  /* 0x0000002a5b2a7223 */ /* 0x000fe40000010025 */
[----:B------:R-:W-:Y:S02]  /*42b0*/  FMUL.FTZ R121, R149, R32 ;  /* 0x0000002095797220 */ /* 0x000fe40000410000 */
[----:B------:R-:W-:Y:S02]  /*42c0*/  FFMA.FTZ R33, R91, R39, -R36 ;  /* 0x000000275b217223 */ /* 0x000fe40000010824 */
[----:B------:R-:W-:Y:S01]  /*42d0*/  FMUL.FTZ R120, R149, R120 ;  /* 0x0000007895787220 */ /* 0x000fe20000410000 */
[----:B------:R-:W0:Y:S01]  /*42e0*/  LDS.128 R36, [R56.X16+0x20] ;  /* 0x0000200038247984 */ /* 0x000e22000000cc00 */
[----:B------:R-:W-:-:S02]  /*42f0*/  FADD.FTZ R43, R121, R42 ;  /* 0x0000002a792b7221 */ /* 0x000fc40000010000 */
[----:B------:R-:W-:Y:S02]  /*4300*/  FMUL.FTZ R32, R92, R41 ;  /* 0x000000295c207220 */ /* 0x000fe40000410000 */
[----:B------:R-:W-:Y:S01]  /*4310*/  FADD.FTZ R42, R120, R33 ;  /* 0x00000021782a7221 */ /* 0x000fe20000010000 */
[----:B------:R-:W-:Y:S01]  /*4320*/  HADD2.F32 R33, -RZ, R34.H0_H0 ;  /* 0x20000022ff217230 */ /* 0x000fe20000004100 */
[----:B------:R-:W-:Y:S02]  /*4330*/  FFMA.FTZ R32, R93, R40, -R32 ;  /* 0x000000285d207223 */ /* 0x000fe40000010820 */
[----:B------:R-:W-:Y:S02]  /*4340*/  FMUL.FTZ R46, R88, R42 ;  /* 0x0000002a582e7220 */ /* 0x000fe40000410000 */
[----:B------:R-:W-:Y:S02]  /*4350*/  FMUL.FTZ R40, R92, R40 ;  /* 0x000000285c287220 */ /* 0x000fe40000410000 */
[----:B------:R-:W-:-:S02]  /*4360*/  FMUL.FTZ R44, R88, R43 ;  /* 0x0000002b582c7220 */ /* 0x000fc40000410000 */
[----:B------:R-:W-:Y:S02]  /*4370*/  FFMA.FTZ R46, R89, R43, R46 ;  /* 0x0000002b592e7223 */ /* 0x000fe4000001002e */
[C---:B------:R-:W-:Y:S02]  /*4380*/  FMUL.FTZ R123, R148.reuse, R123 ;  /* 0x0000007b947b7220 */ /* 0x040fe40000410000 */
[----:B------:R-:W-:Y:S02]  /*4390*/  FFMA.FTZ R40, R93, R41, R40 ;  /* 0x000000295d287223 */ /* 0x000fe40000010028 */
[----:B------:R-:W-:Y:S02]  /*43a0*/  FFMA.FTZ R41, R89, R42, -R44 ;  /* 0x0000002a59297223 */ /* 0x000fe4000001082c */
[----:B------:R-:W-:Y:S02]  /*43b0*/  FMUL.FTZ R122, R148, R33 ;  /* 0x00000021947a7220 */ /* 0x000fe40000410000 */
[----:B------:R-:W-:-:S02]  /*43c0*/  FMUL.FTZ R34, R90, R32 ;  /* 0x000000205a227220 */ /* 0x000fc40000410000 */
[----:B------:R-:W-:Y:S02]  /*43d0*/  FADD.FTZ R46, R123, R46 ;  /* 0x0000002e7b2e7221 */ /* 0x000fe40000010000 */
[-C--:B------:R-:W-:Y:S02]  /*43e0*/  FMUL.FTZ R33, R90, R40.reuse ;  /* 0x000000285a217220 */ /* 0x080fe40000410000 */
[----:B------:R-:W-:Y:S02]  /*43f0*/  FADD.FTZ R41, R122, R41 ;  /* 0x000000297a297221 */ /* 0x000fe40000010000 */
[C---:B------:R-:W-:Y:S02]  /*4400*/  FFMA.FTZ R34, R91.reuse, R40, R34 ;  /* 0x000000285b227223 */ /* 0x040fe40000010022 */
[C---:B------:R-:W-:Y:S02]  /*4410*/  FMUL.FTZ R40, R86.reuse, R46 ;  /* 0x0000002e56287220 */ /* 0x040fe40000410000 */
[----:B------:R-:W-:Y:S01]  /*4420*/  FFMA.FTZ R33, R91, R32, -R33 ;  /* 0x000000205b217223 */ /* 0x000fe20000010821 */
[----:B------:R-:W-:Y:S01]  /*4430*/  HADD2.F32 R32, -RZ, R35.H1_H1 ;  /* 0x30000023ff207230 */ /* 0x000fe20000004100 */
[----:B------:R-:W-:-:S02]  /*4440*/  FMUL.FTZ R42, R86, R41 ;  /* 0x00000029562a7220 */ /* 0x000fc40000410000 */
[----:B------:R-:W-:Y:S02]  /*4450*/  FFMA.FTZ R41, R87, R41, -R40 ;  /* 0x0000002957297223 */ /* 0x000fe40000010828 */
[C---:B------:R-:W-:Y:S02]  /*4460*/  FMUL.FTZ R35, R88.reuse, R33 ;  /* 0x0000002158237220 */ /* 0x040fe40000410000 */
[----:B------:R-:W-:Y:S02]  /*4470*/  FMUL.FTZ R40, R88, R34 ;  /* 0x0000002258287220 */ /* 0x000fe40000410000 */
[----:B------:R-:W-:Y:S02]  /*4480*/  FMUL.FTZ R124, R147, R124 ;  /* 0x0000007c937c7220 */ /* 0x000fe40000410000 */
[----:B------:R-:W-:Y:S02]  /*4490*/  FFMA.FTZ R42, R87, R46, R42 ;  /* 0x0000002e572a7223 */ /* 0x000fe4000001002a */
[----:B------:R-:W-:-:S02]  /*44a0*/  FMUL.FTZ R125, R147, R32 ;  /* 0x00000020937d7220 */ /* 0x000fc40000410000 */
[C---:B------:R-:W-:Y:S02]  /*44b0*/  FFMA.FTZ R35, R89.reuse, R34, R35 ;  /* 0x0000002259237223 */ /* 0x040fe40000010023 */
[----:B------:R-:W-:Y:S02]  /*44c0*/  FFMA.FTZ R40, R89, R33, -R40 ;  /* 0x0000002159287223 */ /* 0x000fe40000010828 */
[----:B------:R-:W-:Y:S02]  /*44d0*/  FADD.FTZ R41, R124, R41 ;  /* 0x000000297c297221 */ /* 0x000fe40000010000 */
[----:B------:R-:W-:Y:S02]  /*44e0*/  FADD.FTZ R42, R125, R42 ;  /* 0x0000002a7d2a7221 */ /* 0x000fe40000010000 */
[C---:B------:R-:W-:Y:S02]  /*44f0*/  FMUL.FTZ R32, R86.reuse, R35 ;  /* 0x0000002356207220 */ /* 0x040fe40000410000 */
[----:B------:R-:W-:-:S02]  /*4500*/  FMUL.FTZ R34, R86, R40 ;  /* 0x0000002856227220 */ /* 0x000fc40000410000 */
[C---:B------:R-:W-:Y:S02]  /*4510*/  FMUL.FTZ R33, R84.reuse, R41 ;  /* 0x0000002954217220 */ /* 0x040fe40000410000 */
[----:B------:R-:W-:Y:S02]  /*4520*/  FMUL.FTZ R44, R84, R42 ;  /* 0x0000002a542c7220 */ /* 0x000fe40000410000 */
[C---:B------:R-:W-:Y:S02]  /*4530*/  FFMA.FTZ R52, R87.reuse, R40, -R32 ;  /* 0x0000002857347223 */ /* 0x040fe40000010820 */
[----:B------:R-:W-:Y:S02]  /*4540*/  FFMA.FTZ R54, R87, R35, R34 ;  /* 0x0000002357367223 */ /* 0x000fe40000010022 */
[C---:B------:R-:W-:Y:S02]  /*4550*/  FFMA.FTZ R62, R85.reuse, R42, R33 ;  /* 0x0000002a553e7223 */ /* 0x040fe40000010021 */
[----:B------:R1:W2:Y:S01]  /*4560*/  LDG.E.128 R32, [R48.64+0x400] ;  /* 0x0004001230207981 */ /* 0x0002a2000c1e1d00 */
[----:B------:R-:W-:-:S02]  /*4570*/  FFMA.FTZ R55, R85, R41, -R44 ;  /* 0x0000002955377223 */ /* 0x000fc4000001082c */
[----:B------:R-:W-:Y:S01]  /*4580*/  FMUL.FTZ R112, R112, R45 ;  /* 0x0000002d70707220 */ /* 0x000fe20000410000 */
[----:B------:R1:W4:Y:S01]  /*4590*/  LDG.E.128 R40, [R48.64+0x200] ;  /* 0x0002001230287981 */ /* 0x000322000c1e1d00 */
[C---:B---3--:R-:W-:Y:S02]  /*45a0*/  FMUL.FTZ R107, R51.reuse, R50 ;  /* 0x00000032336b7220 */ /* 0x048fe40000410000 */
[----:B------:R-:W-:Y:S01]  /*45b0*/  FMUL.FTZ R104, R51, R104 ;  /* 0x0000006833687220 */ /* 0x000fe20000410000 */
[----:B------:R1:W3:Y:S01]  /*45c0*/  LDG.E.128 R44, [R48.64] ;  /* 0x00000012302c7981 */ /* 0x0002e2000c1e1d00 */
[--C-:B0-----:R-:W-:Y:S02]  /*45d0*/  HADD2.F32 R53, -RZ, R36.reuse.H0_H0 ;  /* 0x20000024ff357230 */ /* 0x101fe40000004100 */
[----:B------:R-:W-:Y:S01]  /*45e0*/  HADD2.F32 R127, -RZ, R36.H1_H1 ;  /* 0x30000024ff7f7230 */ /* 0x000fe20000004100 */
[----:B-1----:R-:W5:Y:S02]  /*45f0*/  LDG.E.128 R48, [R48.64+0x600] ;  /* 0x0006001230307981 */ /* 0x002f64000c1e1d00 */
[----:B------:R-:W-:-:S02]  /*4600*/  FMUL.FTZ R126, R146, R53 ;  /* 0x00000035927e7220 */ /* 0x000fc40000410000 */
[----:B------:R-:W-:Y:S02]  /*4610*/  FMUL.FTZ R127, R146, R127 ;  /* 0x0000007f927f7220 */ /* 0x000fe40000410000 */
[C---:B------:R-:W-:Y:S02]  /*4620*/  FMUL.FTZ R53, R84.reuse, R52 ;  /* 0x0000003454357220 */ /* 0x040fe40000410000 */
[----:B------:R-:W-:Y:S02]  /*4630*/  FMUL.FTZ R36, R84, R54 ;  /* 0x0000003654247220 */ /* 0x000fe40000410000 */
[----:B------:R-:W-:Y:S02]  /*4640*/  FADD.FTZ R63, R127, R62 ;  /* 0x0000003e7f3f7221 */ /* 0x000fe40000010000 */
[----:B------:R-:W-:Y:S02]  /*4650*/  FFMA.FTZ R60, R85, R52, -R36 ;  /* 0x00000034553c7223 */ /* 0x000fe40000010824 */
[----:B------:R-:W-:-:S02]  /*4660*/  FADD.FTZ R62, R126, R55 ;  /* 0x000000377e3e7221 */ /* 0x000fc40000010000 */
[----:B------:R-:W-:Y:S02]  /*4670*/  FFMA.FTZ R61, R85, R54, R53 ;  /* 0x00000036553d7223 */ /* 0x000fe40000010035 */
[----:B------:R-:W0:Y:S01]  /*4680*/  LDS.128 R52, [R56.X16+0x30] ;  /* 0x0000300038347984 */ /* 0x000e22000000cc00 */
[--C-:B------:R-:W-:Y:S01]  /*4690*/  HADD2.F32 R36, -RZ, R37.reuse.H0_H0 ;  /* 0x20000025ff247230 */ /* 0x100fe20000004100 */
[C---:B------:R-:W-:Y:S01]  /*46a0*/  FMUL.FTZ R64, R82.reuse, R63 ;  /* 0x0000003f52407220 */ /* 0x040fe20000410000 */
[----:B------:R-:W-:Y:S01]  /*46b0*/  HADD2.F32 R128, -RZ, R37.H1_H1 ;  /* 0x30000025ff807230 */ /* 0x000fe20000004100 */
[-C--:B------:R-:W-:Y:S02]  /*46c0*/  FMUL.FTZ R66, R82, R62.reuse ;  /* 0x0000003e52427220 */ /* 0x080fe40000410000 */
[----:B------:R-:W-:Y:S02]  /*46d0*/  FFMA.FTZ R64, R83, R62, -R64 ;  /* 0x0000003e53407223 */ /* 0x000fe40000010840 */
[----:B------:R-:W-:-:S02]  /*46e0*/  FMUL.FTZ R129, R145, R36 ;  /* 0x0000002491817220 */ /* 0x000fc40000410000 */
[----:B------:R-:W-:Y:S02]  /*46f0*/  FFMA.FTZ R63, R83, R63, R66 ;  /* 0x0000003f533f7223 */ /* 0x000fe40000010042 */
[----:B------:R-:W-:Y:S02]  /*4700*/  FMUL.FTZ R128, R145, R128 ;  /* 0x0000008091807220 */ /* 0x000fe40000410000 */
[----:B------:R-:W-:Y:S02]  /*4710*/  FMUL.FTZ R36, R82, R61 ;  /* 0x0000003d52247220 */ /* 0x000fe40000410000 */
[----:B------:R-:W-:Y:S01]  /*4720*/  FADD.FTZ R64, R129, R64 ;  /* 0x0000004081407221 */ /* 0x000fe20000010000 */
[--C-:B------:R-:W-:Y:S01]  /*4730*/  HADD2.F32 R131, -RZ, R38.reuse.H1_H1 ;  /* 0x30000026ff837230 */ /* 0x100fe20000004100 */
[----:B------:R-:W-:Y:S01]  /*4740*/  FADD.FTZ R63, R128, R63 ;  /* 0x0000003f803f7221 */ /* 0x000fe20000010000 */
[----:B------:R-:W-:Y:S01]  /*4750*/  HADD2.F32 R37, -RZ, R38.H0_H0 ;  /* 0x20000026ff257230 */ /* 0x000fe20000004100 */
[----:B------:R-:W-:-:S02]  /*4760*/  FFMA.FTZ R62, R83, R60, -R36 ;  /* 0x0000003c533e7223 */ /* 0x000fc40000010824 */
[----:B------:R-:W-:Y:S02]  /*4770*/  FMUL.FTZ R66, R80, R64 ;  /* 0x0000004050427220 */ /* 0x000fe40000410000 */
[----:B------:R-:W-:Y:S02]  /*4780*/  FMUL.FTZ R60, R82, R60 ;  /* 0x0000003c523c7220 */ /* 0x000fe40000410000 */
[-C--:B------:R-:W-:Y:S02]  /*4790*/  FMUL.FTZ R36, R80, R63.reuse ;  /* 0x0000003f50247220 */ /* 0x080fe40000410000 */
[----:B------:R-:W-:Y:S02]  /*47a0*/  FFMA.FTZ R66, R81, R63, R66 ;  /* 0x0000003f51427223 */ /* 0x000fe40000010042 */
[----:B------:R-:W-:Y:S02]  /*47b0*/  FMUL.FTZ R131, R144, R131 ;  /* 0x0000008390837220 */ /* 0x000fe40000410000 */
[----:B------:R-:W-:-:S02]  /*47c0*/  FFMA.FTZ R60, R83, R61, R60 ;  /* 0x0000003d533c7223 */ /* 0x000fc4000001003c */
[----:B------:R-:W-:Y:S02]  /*47d0*/  FFMA.FTZ R61, R81, R64, -R36 ;  /* 0x00000040513d7223 */ /* 0x000fe40000010824 */
[----:B------:R-:W-:Y:S02]  /*47e0*/  FMUL.FTZ R130, R144, R37 ;  /* 0x0000002590827220 */ /* 0x000fe40000410000 */
[----:B------:R-:W-:Y:S01]  /*47f0*/  FADD.FTZ R66, R131, R66 ;  /* 0x0000004283427221 */ /* 0x000fe20000010000 */
[--C-:B------:R-:W-:Y:S01]  /*4800*/  HADD2.F32 R36, -RZ, R39.reuse.H0_H0 ;  /* 0x20000027ff247230 */ /* 0x100fe20000004100 */
[----:B------:R-:W-:Y:S02]  /*4810*/  FADD.FTZ R61, R130, R61 ;  /* 0x0000003d823d7221 */ /* 0x000fe40000010000 */
[C---:B------:R-:W-:Y:S01]  /*4820*/  FMUL.FTZ R38, R104.reuse, R66 ;  /* 0x0000004268267220 */ /* 0x040fe20000410000 */
[----:B------:R-:W-:Y:S01]  /*4830*/  HADD2.F32 R132, -RZ, R39.H1_H1 ;  /* 0x30000027ff847230 */ /* 0x000fe20000004100 */
[----:B------:R-:W-:-:S02]  /*4840*/  FMUL.FTZ R37, R104, R61 ;  /* 0x0000003d68257220 */ /* 0x000fc40000410000 */
[----:B------:R-:W-:Y:S02]  /*4850*/  FFMA.FTZ R38, R107, R61, -R38 ;  /* 0x0000003d6b267223 */ /* 0x000fe40000010826 */
[----:B------:R-:W-:Y:S02]  /*4860*/  FMUL.FTZ R133, R5, R36 ;  /* 0x0000002405857220 */ /* 0x000fe40000410000 */
[----:B------:R-:W-:Y:S02]  /*4870*/  FFMA.FTZ R39, R107, R66, R37 ;  /* 0x000000426b277223 */ /* 0x000fe40000010025 */
[----:B------:R-:W-:Y:S02]  /*4880*/  FMUL.FTZ R37, R80, R60 ;  /* 0x0000003c50257220 */ /* 0x000fe40000410000 */
[----:B------:R-:W-:Y:S02]  /*4890*/  FMUL.FTZ R132, R5, R132 ;  /* 0x0000008405847220 */ /* 0x000fe40000410000 */
[----:B------:R-:W-:Y:S01]  /*48a0*/  FADD.FTZ R38, R133, R38 ;  /* 0x0000002685267221 */ /* 0x000fe20000010000 */
[----:B0-----:R-:W-:Y:S01]  /*48b0*/  HADD2.F32 R135, -RZ, R52.H1_H1 ;  /* 0x30000034ff877230 */ /* 0x001fe20000004100 */
[----:B------:R-:W-:-:S02]  /*48c0*/  FMUL.FTZ R57, R57, R22 ;  /* 0x0000001639397220 */ /* 0x000fc40000410000 */
[-C--:B------:R-:W-:Y:S02]  /*48d0*/  FFMA.FTZ R36, R81, R62.reuse, -R37 ;  /* 0x0000003e51247223 */ /* 0x080fe40000010825 */
[----:B------:R-:W-:Y:S02]  /*48e0*/  FMUL.FTZ R62, R80, R62 ;  /* 0x0000003e503e7220 */ /* 0x000fe40000410000 */
[----:B------:R-:W-:Y:S02]  /*48f0*/  FADD.FTZ R39, R132, R39 ;  /* 0x0000002784277221 */ /* 0x000fe40000010000 */
[----:B------:R-:W-:Y:S01]  /*4900*/  FMUL.FTZ R64, R102, R38 ;  /* 0x0000002666407220 */ /* 0x000fe20000410000 */
[----:B------:R-:W-:Y:S01]  /*4910*/  HADD2.F32 R37, -RZ, R52.H0_H0 ;  /* 0x20000034ff257230 */ /* 0x000fe20000004100 */
[----:B------:R-:W-:Y:S02]  /*4920*/  FMUL.RZ R61, R57, 0.15915493667125701904 ;  /* 0x3e22f983393d7820 */ /* 0x000fe4000040c000 */
[----:B------:R-:W-:-:S02]  /*4930*/  FFMA.FTZ R62, R81, R60, R62 ;  /* 0x0000003c513e7223 */ /* 0x000fc4000001003e */
[-C--:B------:R-:W-:Y:S02]  /*4940*/  FMUL.FTZ R57, R102, R39.reuse ;  /* 0x0000002766397220 */ /* 0x080fe40000410000 */
[----:B------:R-:W-:Y:S02]  /*4950*/  FFMA.FTZ R64, R103, R39, R64 ;  /* 0x0000002767407223 */ /* 0x000fe40000010040 */
[C---:B------:R-:W-:Y:S02]  /*4960*/  FMUL.FTZ R135, R4.reuse, R135 ;  /* 0x0000008704877220 */ /* 0x040fe40000410000 */
[----:B------:R-:W-:Y:S02]  /*4970*/  FMUL.FTZ R134, R4, R37 ;  /* 0x0000002504867220 */ /* 0x000fe40000410000 */
[----:B------:R-:W-:Y:S02]  /*4980*/  FMUL.FTZ R136, R59, R22 ;  /* 0x000000163b887220 */ /* 0x000fe40000410000 */
[----:B------:R-:W-:-:S02]  /*4990*/  FFMA.FTZ R57, R103, R38, -R57 ;  /* 0x0000002667397223 */ /* 0x000fc40000010839 */
[----:B------:R-:W-:Y:S02]  /*49a0*/  FADD.FTZ R64, R135, R64 ;  /* 0x0000004087407221 */ /* 0x000fe40000010000 */
[C---:B------:R-:W-:Y:S02]  /*49b0*/  FMUL.FTZ R37, R104.reuse, R62 ;  /* 0x0000003e68257220 */ /* 0x040fe40000410000 */
[----:B------:R-:W-:Y:S02]  /*49c0*/  FMUL.FTZ R38, R104, R36 ;  /* 0x0000002468267220 */ /* 0x000fe40000410000 */
[----:B------:R-:W-:Y:S02]  /*49d0*/  FADD.FTZ R57, R134, R57 ;  /* 0x0000003986397221 */ /* 0x000fe40000010000 */
[C---:B------:R-:W-:Y:S02]  /*49e0*/  FMUL.FTZ R52, R112.reuse, R64 ;  /* 0x0000004070347220 */ /* 0x040fe40000410000 */
[C---:B------:R-:W-:Y:S01]  /*49f0*/  FFMA.FTZ R37, R107.reuse, R36, -R37 ;  /* 0x000000246b257223 */ /* 0x040fe20000010825 */
[--C-:B------:R-:W-:Y:S01]  /*4a00*/  HADD2.F32 R36, -RZ, R53.reuse.H0_H0 ;  /* 0x20000035ff247230 */ /* 0x100fe20000004100 */
[----:B------:R-:W-:Y:S01]  /*4a10*/  FFMA.FTZ R38, R107, R62, R38 ;  /* 0x0000003e6b267223 */ /* 0x000fe20000010026 */
[----:B------:R-:W-:Y:S01]  /*4a20*/  MUFU.EX2 R136, R136 ;  /* 0x0000008800887308 */ /* 0x000fe20000000800 */
[----:B------:R-:W-:Y:S01]  /*4a30*/  HADD2.F32 R138, -RZ, R53.H1_H1 ;  /* 0x30000035ff8a7230 */ /* 0x000fe20000004100 */
[----:B------:R-:W-:-:S02]  /*4a40*/  FMUL.FTZ R59, R112, R57 ;  /* 0x00000039703b7220 */ /* 0x000fc40000410000 */
[----:B------:R-:W-:-:S04]  /*4a50*/  FFMA.FTZ R60, R115, R57, -R52 ;  /* 0x00000039733c7223 */ /* 0x000fc80000010834 */
[----:B------:R-:W0:Y:S01]  /*4a60*/  MUFU.COS R139, R61 ;  /* 0x0000003d008b7308 */ /* 0x000e220000000000 */
[----:B------:R-:W-:Y:S02]  /*4a70*/  FMUL.FTZ R52, R102, R38 ;  /* 0x0000002666347220 */ /* 0x000fe40000410000 */
[----:B------:R-:W-:-:S05]  /*4a80*/  FMUL.FTZ R137, R3, R36 ;  /* 0x0000002403897220 */ /* 0x000fca0000410000 */
[----:B------:R-:W1:Y:S01]  /*4a90*/  MUFU.SIN R39, R61 ;  /* 0x0000003d00277308 */ /* 0x000e620000000400 */
[----:B------:R-:W-:Y:S02]  /*4aa0*/  FFMA.FTZ R59, R115, R64, R59 ;  /* 0x00000040733b7223 */ /* 0x000fe4000001003b */
[----:B------:R-:W-:Y:S02]  /*4ab0*/  FMUL.FTZ R138, R3, R138 ;  /* 0x0000008a038a7220 */ /* 0x000fe40000410000 */
[-C--:B------:R-:W-:Y:S02]  /*4ac0*/  FFMA.FTZ R52, R103, R37.reuse, -R52 ;  /* 0x0000002567347223 */ /* 0x080fe40000010834 */
[----:B------:R-:W-:Y:S02]  /*4ad0*/  FADD.FTZ R60, R137, R60 ;  /* 0x0000003c893c7221 */ /* 0x000fe40000010000 */
[----:B------:R-:W-:Y:S01]  /*4ae0*/  FMUL.FTZ R37, R102, R37 ;  /* 0x0000002566257220 */ /* 0x000fe20000410000 */
[----:B------:R-:W-:Y:S01]  /*4af0*/  HADD2.F32 R141, -RZ, R54.H1_H1 ;  /* 0x30000036ff8d7230 */ /* 0x000fe20000004100 */
[----:B------:R-:W-:-:S02]  /*4b00*/  FADD.FTZ R59, R138, R59 ;  /* 0x0000003b8a3b7221 */ /* 0x000fc40000010000 */
[C---:B------:R-:W-:Y:S02]  /*4b10*/  FMUL.FTZ R62, R110.reuse, R60 ;  /* 0x0000003c6e3e7220 */ /* 0x040fe40000410000 */
[----:B------:R-:W-:Y:S01]  /*4b20*/  FFMA.FTZ R38, R103, R38, R37 ;  /* 0x0000002667267223 */ /* 0x000fe20000010025 */
[----:B------:R-:W-:Y:S01]  /*4b30*/  HADD2.F32 R37, -RZ, R54.H0_H0 ;  /* 0x20000036ff257230 */ /* 0x000fe20000004100 */
[----:B------:R-:W-:Y:S02]  /*4b40*/  FMUL.FTZ R36, R110, R59 ;  /* 0x0000003b6e247220 */ /* 0x000fe40000410000 */
[----:B0-----:R-:W-:Y:S02]  /*4b50*/  FMUL.FTZ R139, R136, R139 ;  /* 0x0000008b888b7220 */ /* 0x001fe40000410000 */
[----:B------:R-:W-:Y:S02]  /*4b60*/  FFMA.FTZ R62, R111, R59, R62 ;  /* 0x0000003b6f3e7223 */ /* 0x000fe4000001003e */
[----:B------:R-:W-:-:S02]  /*4b70*/  FMUL.FTZ R141, R2, R141 ;  /* 0x0000008d028d7220 */ /* 0x000fc40000410000 */
[----:B-1----:R-:W-:Y:S02]  /*4b80*/  FMUL.FTZ R136, R136, R39 ;  /* 0x0000002788887220 */ /* 0x002fe40000410000 */
[----:B------:R-:W-:Y:S02]  /*4b90*/  FFMA.FTZ R39, R111, R60, -R36 ;  /* 0x0000003c6f277223 */ /* 0x000fe40000010824 */
[----:B------:R-:W-:Y:S02]  /*4ba0*/  FMUL.FTZ R140, R2, R37 ;  /* 0x00000025028c7220 */ /* 0x000fe40000410000 */
[C---:B------:R-:W-:Y:S02]  /*4bb0*/  FMUL.FTZ R36, R112.reuse, R38 ;  /* 0x0000002670247220 */ /* 0x040fe40000410000 */
[----:B------:R-:W-:Y:S02]  /*4bc0*/  FMUL.FTZ R37, R112, R52 ;  /* 0x0000003470257220 */ /* 0x000fe40000410000 */
[----:B------:R-:W-:-:S02]  /*4bd0*/  FADD.FTZ R62, R141, R62 ;  /* 0x0000003e8d3e7221 */ /* 0x000fc40000010000 */
[----:B------:R-:W-:Y:S02]  /*4be0*/  FADD.FTZ R39, R140, R39 ;  /* 0x000000278c277221 */ /* 0x000fe40000010000 */
[C---:B------:R-:W-:Y:S02]  /*4bf0*/  FFMA.FTZ R36, R115.reuse, R52, -R36 ;  /* 0x0000003473247223 */ /* 0x040fe40000010824 */
[----:B------:R-:W-:Y:S01]  /*4c00*/  FFMA.FTZ R38, R115, R38, R37 ;  /* 0x0000002673267223 */ /* 0x000fe20000010025 */
[--C-:B------:R-:W-:Y:S01]  /*4c10*/  HADD2.F32 R37, -RZ, R55.reuse.H1_H1 ;  /* 0x30000037ff257230 */ /* 0x100fe20000004100 */
[C---:B------:R-:W-:Y:S02]  /*4c20*/  FMUL.FTZ R52, R136.reuse, R62 ;  /* 0x0000003e88347220 */ /* 0x040fe40000410000 */
[-C--:B------:R-:W-:Y:S01]  /*4c30*/  FMUL.FTZ R53, R136, R39.reuse ;  /* 0x0000002788357220 */ /* 0x080fe20000410000 */
[----:B------:R-:W-:Y:S01]  /*4c40*/  HADD2.F32 R143, -RZ, R55.H0_H0 ;  /* 0x20000037ff8f7230 */ /* 0x000fe20000004100 */
[----:B------:R-:W-:-:S02]  /*4c50*/  FFMA.FTZ R54, R139, R39, -R52 ;  /* 0x000000278b367223 */ /* 0x000fc40000010834 */
[----:B------:R-:W-:Y:S02]  /*4c60*/  FMUL.FTZ R39, R110, R36 ;  /* 0x000000246e277220 */ /* 0x000fe40000410000 */
[----:B------:R-:W-:Y:S02]  /*4c70*/  FFMA.FTZ R53, R139, R62, R53 ;  /* 0x0000003e8b357223 */ /* 0x000fe40000010035 */
[C---:B------:R-:W-:Y:S02]  /*4c80*/  FMUL.FTZ R142, R0.reuse, R37 ;  /* 0x00000025008e7220 */ /* 0x040fe40000410000 */
[----:B------:R-:W-:Y:S02]  /*4c90*/  FMUL.FTZ R143, R0, R143 ;  /* 0x0000008f008f7220 */ /* 0x000fe40000410000 */
[----:B------:R-:W-:Y:S02]  /*4ca0*/  FFMA.FTZ R52, R111, R38, R39 ;  /* 0x000000266f347223 */ /* 0x000fe40000010027 */
[----:B------:R-:W-:-:S02]  /*4cb0*/  FADD.FTZ R39, R142, R53 ;  /* 0x000000358e277221 */ /* 0x000fc40000010000 */
[----:B------:R-:W-:Y:S02]  /*4cc0*/  FMUL.FTZ R37, R110, R38 ;  /* 0x000000266e257220 */ /* 0x000fe40000410000 */
[----:B------:R-:W-:Y:S01]  /*4cd0*/  FADD.FTZ R38, R143, R54 ;  /* 0x000000368f267221 */ /* 0x000fe20000010000 */
[----:B------:R-:W0:Y:S01]  /*4ce0*/  SHFL.UP PT, R55, R39, 0x1, RZ ;  /* 0x0420000027377989 */ /* 0x000e2200000e00ff */
[----:B------:R-:W-:Y:S02]  /*4cf0*/  FFMA.FTZ R36, R111, R36, -R37 ;  /* 0x000000246f247223 */ /* 0x000fe40000010825 */
[C---:B------:R-:W-:Y:S01]  /*4d00*/  FMUL.FTZ R37, R136.reuse, R52 ;  /* 0x0000003488257220 */ /* 0x040fe20000410000 */
[----:B------:R-:W1:Y:S01]  /*4d10*/  SHFL.UP PT, R54, R38, 0x1, RZ ;  /* 0x0420000026367989 */ /* 0x000e6200000e00ff */
[-C--:B------:R-:W-:Y:S02]  /*4d20*/  FMUL.FTZ R53, R136, R36.reuse ;  /* 0x0000002488357220 */ /* 0x080fe40000410000 */
[----:B------:R-:W-:-:S02]  /*4d30*/  FFMA.FTZ R36, R139, R36, -R37 ;  /* 0x000000248b247223 */ /* 0x000fc40000010825 */
[----:B------:R-:W-:-:S03]  /*4d40*/  FFMA.FTZ R53, R139, R52, R53 ;  /* 0x000000348b357223 */ /* 0x000fc60000010035 */
[----:B------:R-:W1:Y:S04]  /*4d50*/  SHFL.UP PT, R37, R36, 0x1, RZ ;  /* 0x0420000024257989 */ /* 0x000e6800000e00ff */
[----:B------:R-:W1:Y:S01]  /*4d60*/  SHFL.UP PT, R52, R53, 0x1, RZ ;  /* 0x0420000035347989 */ /* 0x000e6200000e00ff */
[----:B------:R-:W-:Y:S01]  /*4d70*/  ISETP.GE.AND P0, PT, R68, 0x1, PT ;  /* 0x000000014400780c */ /* 0x000fe20003f06270 */
[C---:B0-----:R-:W-:Y:S02]  /*4d80*/  FMUL.FTZ R57, R53.reuse, R55 ;  /* 0x0000003735397220 */ /* 0x041fe40000410000 */
[-C--:B-1----:R-:W-:Y:S02]  /*4d90*/  FMUL.FTZ R59, R53, R54.reuse ;  /* 0x00000036353b7220 */ /* 0x082fe40000410000 */
[----:B------:R-:W-:-:S02]  /*4da0*/  FFMA.FTZ R57, R36, R54, -R57 ;  /* 0x0000003624397223 */ /* 0x000fc40000010839 */
[----:B------:R-:W-:-:S06]  /*4db0*/  FFMA.FTZ R54, R36, R55, R59 ;  /* 0x0000003724367223 */ /* 0x000fcc000001003b */
[----:B------:R-:W-:Y:S02]  /*4dc0*/  @P0 FADD.FTZ R38, R38, R57 ;  /* 0x0000003926260221 */ /* 0x000fe40000010000 */
[-C--:B------:R-:W-:Y:S02]  /*4dd0*/  FMUL.FTZ R55, R53, R37.reuse ;  /* 0x0000002535377220 */ /* 0x080fe40000410000 */
[----:B------:R-:W-:Y:S01]  /*4de0*/  @P0 FADD.FTZ R39, R39, R54 ;  /* 0x0000003627270221 */ /* 0x000fe20000010000 */
[----:B------:R-:W0:Y:S01]  /*4df0*/  SHFL.UP PT, R57, R38, 0x2, RZ ;  /* 0x0440000026397989 */ /* 0x000e2200000e00ff */
[-C--:B------:R-:W-:Y:S02]  /*4e00*/  FMUL.FTZ R54, R53, R52.reuse ;  /* 0x0000003435367220 */ /* 0x080fe40000410000 */
[C---:B------:R-:W-:Y:S02]  /*4e10*/  FFMA.FTZ R52, R36.reuse, R52, R55 ;  /* 0x0000003424347223 */ /* 0x040fe40000010037 */
[----:B------:R-:W1:Y:S01]  /*4e20*/  SHFL.UP PT, R55, R39, 0x2, RZ ;  /* 0x0440000027377989 */ /* 0x000e6200000e00ff */
[----:B------:R-:W-:-:S02]  /*4e30*/  @P0 FFMA.FTZ R36, R36, R37, -R54 ;  /* 0x0000002524240223 */ /* 0x000fc40000010836 */
[----:B------:R-:W-:-:S03]  /*4e40*/  FSEL R52, R53, R52, !P0 ;  /* 0x0000003435347208 */ /* 0x000fc60004000000 */
[----:B------:R-:W1:Y:S04]  /*4e50*/  SHFL.UP PT, R37, R36, 0x2, RZ ;  /* 0x0440000024257989 */ /* 0x000e6800000e00ff */
[----:B------:R-:W1:Y:S01]  /*4e60*/  SHFL.UP PT, R53, R52, 0x2, RZ ;  /* 0x0440000034357989 */ /* 0x000e6200000e00ff */
[----:B------:R-:W-:Y:S01]  /*4e70*/  ISETP.GE.AND P0, PT, R68, 0x2, PT ;  /* 0x000000024400780c */ /* 0x000fe20003f06270 */
[C---:B0-----:R-:W-:Y:S02]  /*4e80*/  FMUL.FTZ R59, R52.reuse, R57 ;  /* 0x00000039343b7220 */ /* 0x041fe40000410000 */
[-C--:B-1----:R-:W-:Y:S02]  /*4e90*/  FMUL.FTZ R54, R52, R55.reuse ;  /* 0x0000003734367220 */ /* 0x082fe40000410000 */
[----:B------:R-:W-:-:S02]  /*4ea0*/  FFMA.FTZ R60, R36, R55, R59 ;  /* 0x00000037243c7223 */ /* 0x000fc4000001003b */
[----:B------:R-:W-:-:S06]  /*4eb0*/  FFMA.FTZ R57, R36, R57, -R54 ;  /* 0x0000003924397223 */ /* 0x000fcc0000010836 */
[----:B------:R-:W-:Y:S02]  /*4ec0*/  @P0 FADD.FTZ R39, R39, R60 ;  /* 0x0000003c27270221 */ /* 0x000fe40000010000 */
[----:B------:R-:W-:Y:S02]  /*4ed0*/  FMUL.FTZ R55, R52, R37 ;  /* 0x0000002534377220 */ /* 0x000fe40000410000 */
[----:B------:R-:W-:Y:S02]  /*4ee0*/  @P0 FADD.FTZ R38, R38, R57 ;  /* 0x0000003926260221 */ /* 0x000fe40000010000 */
[-C--:B------:R-:W-:Y:S01]  /*4ef0*/  FMUL.FTZ R54, R52, R53.reuse ;  /* 0x0000003534367220 */ /* 0x080fe20000410000 */
        /* <DEDUP_REMOVED lines=14> */
[----:B------:R-:W-:Y:S02]  /*4fe0*/  @P0 FADD.FTZ R39, R39, R60 ;  /* 0x0000003c27270221 */ /* 0x000fe40000010000 */
[-C--:B---3--:R-:W-:Y:S01]  /*4ff0*/  FFMA.FTZ R54, R36, R52.reuse, R53 ;  /* 0x0000003424367223 */ /* 0x088fe20000010035 */
[----:B------:R-:W0:Y:S01]  /*5000*/  SHFL.UP PT, R57, R38, 0x8, RZ ;  /* 0x0500000026397989 */ /* 0x000e2200000e00ff */
[----:B------:R-:W-:-:S03]  /*5010*/  FMUL.FTZ R52, R55, R52 ;  /* 0x0000003437347220 */ /* 0x000fc60000410000 */
[----:B------:R-:W1:Y:S01]  /*5020*/  SHFL.UP PT, R59, R39, 0x8, RZ ;  /* 0x05000000273b7989 */ /* 0x000e6200000e00ff */
[----:B------:R-:W-:Y:S01]  /*5030*/  @P0 FFMA.FTZ R36, R36, R37, -R52 ;  /* 0x0000002524240223 */ /* 0x000fe20000010834 */
[----:B------:R-:W-:-:S04]  /*5040*/  FSEL R54, R55, R54, !P0 ;  /* 0x0000003637367208 */ /* 0x000fc80004000000 */
        /* <DEDUP_REMOVED lines=8> */
[C---:B--2---:R-:W-:Y:S02]  /*50d0*/  FMUL.FTZ R55, R54.reuse, R37 ;  /* 0x0000002536377220 */ /* 0x044fe40000410000 */
[-C--:B---3--:R-:W-:Y:S02]  /*50e0*/  FMUL.FTZ R52, R54, R53.reuse ;  /* 0x0000003536347220 */ /* 0x088fe40000410000 */
[----:B------:R-:W-:Y:S02]  /*50f0*/  @P0 FADD.FTZ R38, R38, R57 ;  /* 0x0000003926260221 */ /* 0x000fe40000010000 */
[C---:B------:R-:W-:Y:S01]  /*5100*/  FFMA.FTZ R55, R36.reuse, R53, R55 ;  /* 0x0000003524377223 */ /* 0x040fe20000010037 */
[----:B------:R-:W0:Y:S01]  /*5110*/  SHFL.UP PT, R57, R39, 0x10, RZ ;  /* 0x0600000027397989 */ /* 0x000e2200000e00ff */
[----:B------:R-:W-:-:S03]  /*5120*/  @P0 FFMA.FTZ R36, R36, R37, -R52 ;  /* 0x0000002524240223 */ /* 0x000fc60000010834 */
[----:B------:R-:W1:Y:S01]  /*5130*/  SHFL.UP PT, R53, R38, 0x10, RZ ;  /* 0x0600000026357989 */ /* 0x000e6200000e00ff */
[----:B------:R-:W-:-:S03]  /*5140*/  FSEL R55, R54, R55, !P0 ;  /* 0x0000003736377208 */ /* 0x000fc60004000000 */
[----:B------:R-:W2:Y:S04]  /*5150*/  SHFL.UP PT, R37, R36, 0x10, RZ ;  /* 0x0600000024257989 */ /* 0x000ea800000e00ff */
[----:B------:R-:W3:Y:S01]  /*5160*/  SHFL.UP PT, R52, R55, 0x10, RZ ;  /* 0x0600000037347989 */ /* 0x000ee200000e00ff */
[C---:B------:R-:W-:Y:S02]  /*5170*/  ISETP.NE.AND P2, PT, R68.reuse, 0x1f, PT ;  /* 0x0000001f4400780c */ /* 0x040fe40003f45270 */
[----:B------:R-:W-:Y:S02]  /*5180*/  ISETP.GE.AND P1, PT, R68, 0x10, PT ;  /* 0x000000104400780c */ /* 0x000fe40003f26270 */
[----:B------:R-:W-:Y:S01]  /*5190*/  LOP3.LUT P0, RZ, R70, 0x1f, RZ, 0xc0, !PT ;  /* 0x0000001f46ff7812 */ /* 0x000fe2000780c0ff */
[----:B0-----:R-:W-:-:S03]  /*51a0*/  FMUL.FTZ R54, R55, R57 ;  /* 0x0000003937367220 */ /* 0x001fc60000410000 */
[----:B------:R-:W-:Y:S01]  /*51b0*/  ISETP.EQ.OR P0, PT, RZ, UR6, P0 ;  /* 0x00000006ff007c0c */ /* 0x000fe20008702670 */
[CC--:B-1----:R-:W-:Y:S02]  /*51c0*/  FMUL.FTZ R60, R55.reuse, R53.reuse ;  /* 0x00000035373c7220 */ /* 0x0c2fe40000410000 */
[C---:B------:R-:W-:Y:S02]  /*51d0*/  FFMA.FTZ R59, R36.reuse, R53, -R54 ;  /* 0x00000035243b7223 */ /* 0x040fe40000010836 */
[C---:B--2---:R-:W-:Y:S01]  /*51e0*/  FMUL.FTZ R53, R55.reuse, R37 ;  /* 0x0000002537357220 */ /* 0x044fe20000410000 */
[----:B------:R0:W-:Y:S01]  /*51f0*/  STS.128 [R58.X16+0x2500], R32 ;  /* 0x002500203a007388 */ /* 0x0001e2000000cc00 */
[C---:B------:R-:W-:Y:S02]  /*5200*/  FFMA.FTZ R60, R36.reuse, R57, R60 ;  /* 0x00000039243c7223 */ /* 0x040fe4000001003c */
[-C--:B---3--:R-:W-:Y:S01]  /*5210*/  FFMA.FTZ R54, R36, R52.reuse, R53 ;  /* 0x0000003424367223 */ /* 0x088fe20000010035 */
[----:B----4-:R1:W-:Y:S01]  /*5220*/  STS.128 [R58.X16+0x2300], R40 ;  /* 0x002300283a007388 */ /* 0x0103e2000000cc00 */
[----:B------:R-:W-:Y:S01]  /*5230*/  FMUL.FTZ R52, R55, R52 ;  /* 0x0000003437347220 */ /* 0x000fe20000410000 */
[----:B------:R-:W-:Y:S01]  /*5240*/  MOV R68, UR7 ;  /* 0x0000000700447c02 */ /* 0x000fe20008000f00 */
[----:B------:R-:W-:-:S02]  /*5250*/  @P1 FADD.FTZ R38, R38, R59 ;  /* 0x0000003b26261221 */ /* 0x000fc40000010000 */
[----:B------:R-:W-:Y:S01]  /*5260*/  @P1 FFMA.FTZ R36, R36, R37, -R52 ;  /* 0x0000002524241223 */ /* 0x000fe20000010834 */
[----:B------:R-:W-:Y:S01]  /*5270*/  FSEL R37, R55, R54, !P1 ;  /* 0x0000003637257208 */ /* 0x000fe20004800000 */
[----:B0-----:R-:W-:Y:S01]  /*5280*/  HFMA2.MMA R33, -RZ, RZ, 0, 0 ;  /* 0x00000000ff217435 */ /* 0x001fe200000001ff */
[----:B------:R-:W-:Y:S01]  /*5290*/  MOV R32, 0x3f800000 ;  /* 0x3f80000000207802 */ /* 0x000fe20000000f00 */
[----:B------:R-:W-:Y:S01]  /*52a0*/  CS2R R34, SRZ ;  /* 0x0000000000227805 */ /* 0x000fe2000001ff00 */
[----:B-1----:R-:W-:Y:S01]  /*52b0*/  @!P2 SHF.R.U32.HI R40, RZ, 0x1, R70 ;  /* 0x00000001ff28a819 */ /* 0x002fe20000011646 */
[----:B------:R-:W-:Y:S01]  /*52c0*/  @P1 FADD.FTZ R39, R39, R60 ;  /* 0x0000003c27271221 */ /* 0x000fe20000010000 */
[----:B------:R-:W-:Y:S02]  /*52d0*/  STS.128 [R58.X16+0x2100], R44 ;  /* 0x0021002c3a007388 */ /* 0x000fe4000000cc00 */
[----:B------:R-:W-:Y:S02]  /*52e0*/  @!P2 LOP3.LUT R152, R40, 0x7ffffff0, RZ, 0xc0, !PT ;  /* 0x7ffffff02898a812 */ /* 0x000fe400078ec0ff */
[----:B-----5:R-:W-:Y:S01]  /*52f0*/  STS.128 [R58.X16+0x2700], R48 ;  /* 0x002700303a007388 */ /* 0x020fe2000000cc00 */
[----:B------:R-:W-:-:S06]  /*5300*/  NOP ;  /* 0x0000000000007918 */ /* 0x000fcc0000000000 */
[----:B------:R0:W-:Y:S04]  /*5310*/  @!P0 LDS.128 R32, [R68.X16+0x4260] ;  /* 0x0042600044208984 */ /* 0x0001e8000000cc00 */
[----:B------:R-:W-:Y:S04]  /*5320*/  LDS.128 R40, [R56.X16+0x2100] ;  /* 0x0021000038287984 */ /* 0x000fe8000000cc00 */
[----:B------:R-:W-:Y:S04]  /*5330*/  LDS.128 R44, [R56.X16+0x2110] ;  /* 0x00211000382c7984 */ /* 0x000fe8000000cc00 */
[----:B------:R-:W-:Y:S04]  /*5340*/  LDS.128 R48, [R56.X16+0x2120] ;  /* 0x0021200038307984 */ /* 0x000fe8000000cc00 */
[----:B------:R-:W-:Y:S04]  /*5350*/  LDS.128 R52, [R56.X16+0x2130] ;  /* 0x0021300038347984 */ /* 0x000fe8000000cc00 */
[----:B------:R-:W-:Y:S04]  /*5360*/  @!P2 STS.128 [R152+0x4200], R36 ;  /* 0x004200249800a388 */ /* 0x000fe80000000c00 */
[----:B------:R-:W-:Y:S01]  /*5370*/  BAR.SYNC.DEFER_BLOCKING 0x0 ;  /* 0x0000000000007b1d */ /* 0x000fe20000010000 */
[----:B0-----:R-:W-:-:S05]  /*5380*/  SHF.R.U32.HI R68, RZ, 0x5, R70 ;  /* 0x00000005ff447819 */ /* 0x001fca0000011646 */
        /* <DEDUP_REMOVED lines=12> */
[-C--:B------:R-:W-:Y:S02]  /*5450*/  FFMA.FTZ R154, R59, R60.reuse, R154 ;  /* 0x0000003c3b9a7223 */ /* 0x080fe4000001009a */
[-C--:B------:R-:W-:Y:S02]  /*5460*/  FFMA.FTZ R61, R56, R60.reuse, -R153 ;  /* 0x0000003c383d7223 */ /* 0x080fe40000010899 */
[----:B------:R-:W-:Y:S02]  /*5470*/  FFMA.FTZ R152, R57, R60, R152 ;  /* 0x0000003c39987223 */ /* 0x000fe40000010098 */
[----:B------:R-:W-:Y:S02]  /*5480*/  FADD.FTZ R153, R62, R155 ;  /* 0x0000009b3e997221 */ /* 0x000fe40000010000 */
[----:B------:R-:W-:Y:S01]  /*5490*/  FADD.FTZ R62, R63, R154 ;  /* 0x0000009a3f3e7221 */ /* 0x000fe20000010000 */
[C---:B------:R-:W-:Y:S01]  /*54a0*/  FSEL R63, R61.reuse, R56, !P1 ;  /* 0x000000383d3f7208 */ /* 0x040fe20004800000 */
[C---:B-1----:R-:W-:Y:S01]  /*54b0*/  FMUL.FTZ R60, R152.reuse, R65 ;  /* 0x00000041983c7220 */ /* 0x042fe20000410000 */
[----:B------:R-:W-:Y:S01]  /*54c0*/  FSEL R56, R152, R57, !P1 ;  /* 0x0000003998387208 */ /* 0x000fe20004800000 */
[----:B------:R-:W-:-:S02]  /*54d0*/  FMUL.FTZ R155, R61, R65 ;  /* 0x000000413d9b7220 */ /* 0x000fc40000410000 */
[-C--:B------:R-:W-:Y:S02]  /*54e0*/  FMUL.FTZ R57, R62, R65.reuse ;  /* 0x000000413e397220 */ /* 0x080fe40000410000 */
[----:B------:R-:W-:Y:S02]  /*54f0*/  FMUL.FTZ R65, R153, R65 ;  /* 0x0000004199417220 */ /* 0x000fe40000410000 */
[-C--:B------:R-:W-:Y:S02]  /*5500*/  FFMA.FTZ R60, R61, R64.reuse, -R60 ;  /* 0x000000403d3c7223 */ /* 0x080fe4000001083c */
[-C--:B------:R-:W-:Y:S02]  /*5510*/  FFMA.FTZ R61, R152, R64.reuse, R155 ;  /* 0x00000040983d7223 */ /* 0x080fe4000001009b */
[-C--:B------:R-:W-:Y:S02]  /*5520*/  FFMA.FTZ R57, R153, R64.reuse, -R57 ;  /* 0x0000004099397223 */ /* 0x080fe40000010839 */
[----:B------:R-:W-:-:S04]  /*5530*/  FFMA.FTZ R64, R62, R64, R65 ;  /* 0x000000403e407223 */ /* 0x000fc80000010041 */
[----:B------:R-:W-:Y:S02]  /*5540*/  FADD.FTZ R67, R67, R64 ;  /* 0x0000004043437221 */ /* 0x000fe40000010000 */
[----:B--2---:R-:W-:Y:S01]  /*5550*/  FMUL.FTZ R64, R60, R69 ;  /* 0x000000453c407220 */ /* 0x004fe20000410000 */
[----:B------:R-:W-:Y:S01]  /*5560*/  FSEL R62, R62, R59, !P1 ;  /* 0x0000003b3e3e7208 */ /* 0x000fe20004800000 */
[----:B------:R-:W-:Y:S01]  /*5570*/  FADD.FTZ R65, R66, R57 ;  /* 0x0000003942417221 */ /* 0x000fe20000010000 */
[C---:B------:R-:W-:Y:S01]  /*5580*/  FSEL R56, R61.reuse, R56, !P0 ;  /* 0x000000383d387208 */ /* 0x040fe20004000000 */
[C---:B------:R-:W-:Y:S01]  /*5590*/  FMUL.FTZ R59, R61.reuse, R69 ;  /* 0x000000453d3b7220 */ /* 0x040fe20000410000 */
[----:B------:R-:W-:Y:S01]  /*55a0*/  FSEL R57, R60, R63, !P0 ;  /* 0x0000003f3c397208 */ /* 0x000fe20004000000 */
[----:B------:R-:W-:Y:S02]  /*55b0*/  FFMA.FTZ R64, R61, R68, R64 ;  /* 0x000000443d407223 */ /* 0x000fe40000010040 */
[----:B------:R-:W-:-:S02]  /*55c0*/  FMUL.FTZ R61, R67, R69 ;  /* 0x00000045433d7220 */ /* 0x000fc40000410000 */
[----:B------:R-:W-:Y:S01]  /*55d0*/  FMUL.FTZ R63, R65, R69 ;  /* 0x00000045413f7220 */ /* 0x000fe20000410000 */
[----:B------:R-:W-:Y:S01]  /*55e0*/  FSEL R58, R153, R58, !P1 ;  /* 0x0000003a993a7208 */ /* 0x000fe20004800000 */
[-C--:B------:R-:W-:Y:S02]  /*55f0*/  FFMA.FTZ R60, R60, R68.reuse, -R59 ;  /* 0x000000443c3c7223 */ /* 0x080fe4000001083b */
[-C--:B------:R-:W-:Y:S02]  /*5600*/  FFMA.FTZ R69, R65, R68.reuse, -R61 ;  /* 0x0000004441457223 */ /* 0x080fe4000001083d */
[----:B------:R-:W-:Y:S01]  /*5610*/  FFMA.FTZ R68, R67, R68, R63 ;  /* 0x0000004443447223 */ /* 0x000fe2000001003f */
[----:B------:R-:W-:Y:S01]  /*5620*/  FSEL R59, R65, R58, !P0 ;  /* 0x0000003a413b7208 */ /* 0x000fe20004000000 */
[--C-:B------:R-:W-:Y:S01]  /*5630*/  HADD2.F32 R66, -RZ, R40.reuse.H0_H0 ;  /* 0x20000028ff427230 */ /* 0x100fe20000004100 */
[----:B------:R-:W-:Y:S01]  /*5640*/  FSEL R62, R67, R62, !P0 ;  /* 0x0000003e433e7208 */ /* 0x000fe20004000000 */
[----:B------:R0:W1:Y:S01]  /*5650*/  SHFL.UP PT, R58, R38, 0x1, RZ ;  /* 0x04200000263a7989 */ /* 0x00006200000e00ff */
[----:B------:R-:W-:Y:S01]  /*5660*/  FADD.FTZ R71, R71, R68 ;  /* 0x0000004447477221 */ /* 0x000fe20000010000 */
[----:B------:R-:W-:-:S02]  /*5670*/  HADD2.F32 R67, -RZ, R40.H1_H1 ;  /* 0x30000028ff437230 */ /* 0x000fc40000004100 */
[--C-:B------:R-:W-:Y:S02]  /*5680*/  HADD2.F32 R40, -RZ, R41.reuse.H0_H0 ;  /* 0x20000029ff287230 */ /* 0x100fe40000004100 */
[----:B------:R-:W-:Y:S01]  /*5690*/  HADD2.F32 R68, -RZ, R41.H1_H1 ;  /* 0x30000029ff447230 */ /* 0x000fe20000004100 */
[----:B0-----:R-:W-:Y:S01]  /*56a0*/  FADD.FTZ R38, R70, R69 ;  /* 0x0000004546267221 */ /* 0x001fe20000010000 */
        /* <DEDUP_REMOVED lines=19> */
[----:B------:R-:W-:Y:S01]  /*57e0*/  HADD2.F32 R159, -RZ, R51.H1_H1 ;  /* 0x30000033ff9f7230 */ /* 0x000fe20000004100 */
[----:B------:R0:W2:Y:S01]  /*57f0*/  SHFL.UP PT, R61, R39, 0x1, RZ ;  /* 0x04200000273d7989 */ /* 0x0000a200000e00ff */
[--C-:B------:R-:W-:Y:S01]  /*5800*/  HADD2.F32 R51, -RZ, R52.reuse.H0_H0 ;  /* 0x20000034ff337230 */ /* 0x100fe20000004100 */
[----:B------:R-:W-:Y:S01]  /*5810*/  BSSY B0, `(.L_x_645) ;  /* 0x0000031000007945 */ /* 0x000fe20003800000 */
[----:B------:R-:W-:Y:S01]  /*5820*/  HADD2.F32 R160, -RZ, R52.H1_H1 ;  /* 0x30000034ffa07230 */ /* 0x000fe20000004100 */
[----:B------:R0:W3:Y:S01]  /*5830*/  SHFL.UP PT, R63, R36, 0x1, RZ ;  /* 0x04200000243f7989 */ /* 0x0000e200000e00ff */
[----:B------:R-:W-:-:S02]  /*5840*/  HADD2.F32 R52, -RZ, R53.H0_H0 ;  /* 0x20000035ff347230 */ /* 0x000fc40000004100 */
[----:B------:R-:W-:Y:S01]  /*5850*/  HADD2.F32 R161, -RZ, R53.H1_H1 ;  /* 0x30000035ffa17230 */ /* 0x000fe20000004100 */
[----:B------:R0:W4:Y:S01]  /*5860*/  SHFL.UP PT, R65, R37, 0x1, RZ ;  /* 0x0420000025417989 */ /* 0x00012200000e00ff */
[--C-:B------:R-:W-:Y:S02]  /*5870*/  HADD2.F32 R53, -RZ, R54.reuse.H0_H0 ;  /* 0x20000036ff357230 */ /* 0x100fe40000004100 */
[----:B------:R-:W-:Y:S02]  /*5880*/  HADD2.F32 R162, -RZ, R54.H1_H1 ;  /* 0x30000036ffa27230 */ /* 0x000fe40000004100 */
[--C-:B------:R-:W-:Y:S02]  /*5890*/  HADD2.F32 R54, -RZ, R55.reuse.H0_H0 ;  /* 0x20000037ff367230 */ /* 0x100fe40000004100 */
[----:B------:R-:W-:Y:S01]  /*58a0*/  HADD2.F32 R55, -RZ, R55.H1_H1 ;  /* 0x30000037ff377230 */ /* 0x000fe20000004100 */
[----:B------:R-:W-:Y:S05]  /*58b0*/  @!P2 BRA `(.L_x_646) ;  /* 0x000001500000a947 */ /* 0x000fea0003800000 */
[----:B01----:R-:W0:Y:S01]  /*58c0*/  S2R R39, SR_LANEID ;  /* 0x0000000000277919 */ /* 0x003e220000000000 */
[----:B----4-:R-:W-:-:S02]  /*58d0*/  FMUL.FTZ R37, R65, R57 ;  /* 0x0000003941257220 */ /* 0x010fc40000410000 */
[----:B------:R-:W-:Y:S01]  /*58e0*/  FMUL.FTZ R36, R65, R56 ;  /* 0x0000003841247220 */ /* 0x000fe20000410000 */
[----:B0-----:R-:W-:Y:S02]  /*58f0*/  ISETP.NE.AND P0, PT, R39, RZ, PT ;  /* 0x000000ff2700720c */ /* 0x001fe40003f05270 */
[----:B------:R-:W-:-:S11]  /*5900*/  MOV R39, R35 ;  /* 0x0000002300277202 */ /* 0x000fd60000000f00 */
[C---:B---3--:R-:W-:Y:S02]  /*5910*/  @P0 FFMA.FTZ R56, R63.reuse, R56, R37 ;  /* 0x000000383f380223 */ /* 0x048fe40000010025 */
[----:B------:R-:W-:Y:S02]  /*5920*/  @P0 FFMA.FTZ R57, R63, R57, -R36 ;  /* 0x000000393f390223 */ /* 0x000fe40000010824 */
[CC--:B------:R-:W-:Y:S02]  /*5930*/  FMUL.FTZ R37, R65.reuse, R59.reuse ;  /* 0x0000003b41257220 */ /* 0x0c0fe40000410000 */
[----:B------:R-:W-:Y:S01]  /*5940*/  FMUL.FTZ R36, R65, R62 ;  /* 0x0000003e41247220 */ /* 0x000fe20000410000 */
[----:B------:R-:W-:Y:S01]  /*5950*/  MOV R65, R56 ;  /* 0x0000003800417202 */ /* 0x000fe20000000f00 */
[C---:B------:R-:W-:Y:S02]  /*5960*/  FFMA.FTZ R38, R63.reuse, R62, R37 ;  /* 0x0000003e3f267223 */ /* 0x040fe40000010025 */
[----:B------:R-:W-:Y:S01]  /*5970*/  FFMA.FTZ R37, R63, R59, -R36 ;  /* 0x0000003b3f257223 */ /* 0x000fe20000010824 */
[----:B------:R-:W-:Y:S01]  /*5980*/  MOV R36, R32 ;  /* 0x0000002000247202 */ /* 0x000fe20000000f00 */
[----:B--2---:R-:W-:Y:S01]  /*5990*/  @P0 FADD.FTZ R62, R61, R38 ;  /* 0x000000263d3e0221 */ /* 0x004fe20000010000 */
[----:B------:R-:W-:Y:S01]  /*59a0*/  MOV R38, R34 ;  /* 0x0000002200267202 */ /* 0x000fe20000000f00 */
[----:B------:R-:W-:Y:S01]  /*59b0*/  @P0 FADD.FTZ R59, R58, R37 ;  /* 0x000000253a3b0221 */ /* 0x000fe20000010000 */
[----:B------:R-:W-:-:S02]  /*59c0*/  MOV R37, R33 ;  /* 0x0000002100257202 */ /* 0x000fc40000000f00 */
[----:B------:R-:W-:Y:S02]  /*59d0*/  MOV R63, R57 ;  /* 0x00000039003f7202 */ /* 0x000fe40000000f00 */
[----:B------:R-:W-:Y:S02]  /*59e0*/  MOV R58, R59 ;  /* 0x0000003b003a7202 */ /* 0x000fe40000000f00 */
[----:B------:R-:W-:Y:S01]  /*59f0*/  MOV R61, R62 ;  /* 0x0000003e003d7202 */ /* 0x000fe20000000f00 */
[----:B------:R-:W-:Y:S05]  /*5a00*/  BRA `(.L_x_647) ;  /* 0x0000011000007947 */ /* 0x000fea0003800000 */
.L_x_646:
[----:B01----:R-:W0:Y:S01]  /*5a10*/  S2R R56, SR_LANEID ;  /* 0x0000000000387919 */ /* 0x003e220000000000 */
[C---:B------:R-:W-:Y:S02]  /*5a20*/  FMUL.FTZ R37, R64.reuse, R35 ;  /* 0x0000002340257220 */ /* 0x040fe40000410000 */
[----:B------:R-:W-:Y:S02]  /*5a30*/  FMUL.FTZ R36, R64, R33 ;  /* 0x0000002140247220 */ /* 0x000fe40000410000 */
[----:B------:R-:W-:-:S02]  /*5a40*/  FFMA.FTZ R37, R60, R34, -R37 ;  /* 0x000000223c257223 */ /* 0x000fc40000010825 */
[-C--:B------:R-:W-:Y:S02]  /*5a50*/  FFMA.FTZ R36, R60, R32.reuse, -R36 ;  /* 0x000000203c247223 */ /* 0x080fe40000010824 */
[----:B------:R-:W-:Y:S02]  /*5a60*/  FADD.FTZ R38, R38, R37 ;  /* 0x0000002526267221 */ /* 0x000fe40000010000 */
[C---:B------:R-:W-:Y:S02]  /*5a70*/  FMUL.FTZ R37, R64.reuse, R32 ;  /* 0x0000002040257220 */ /* 0x040fe40000410000 */
[----:B------:R-:W-:Y:S02]  /*5a80*/  FMUL.FTZ R64, R64, R34 ;  /* 0x0000002240407220 */ /* 0x000fe40000410000 */
[C---:B------:R-:W-:Y:S02]  /*5a90*/  FFMA.FTZ R37, R60.reuse, R33, R37 ;  /* 0x000000213c257223 */ /* 0x040fe40000010025 */
[----:B------:R-:W-:-:S04]  /*5aa0*/  FFMA.FTZ R64, R60, R35, R64 ;  /* 0x000000233c407223 */ /* 0x000fc80000010040 */
[----:B------:R-:W-:Y:S01]  /*5ab0*/  FADD.FTZ R39, R71, R64 ;  /* 0x0000004047277221 */ /* 0x000fe20000010000 */
[----:B0-----:R-:W-:-:S13]  /*5ac0*/  ISETP.NE.AND P0, PT, R56, RZ, PT ;  /* 0x000000ff3800720c */ /* 0x001fda0003f05270 */
[----:B------:R0:W-:Y:S01]  /*5ad0*/  @!P0 STS.128 [0x4250], R32 ;  /* 0x00425020ff008388 */ /* 0x0001e20000000c00 */
[----:B---3--:R-:W-:Y:S02]  /*5ae0*/  @!P0 MOV R63, R32 ;  /* 0x00000020003f8202 */ /* 0x008fe40000000f00 */
[----:B----4-:R-:W-:Y:S02]  /*5af0*/  @!P0 MOV R65, R33 ;  /* 0x0000002100418202 */ /* 0x010fe40000000f00 */
[----:B------:R-:W-:Y:S02]  /*5b00*/  @!P0 MOV R58, R34 ;  /* 0x00000022003a8202 */ /* 0x000fe40000000f00 */
[----:B--2---:R-:W-:Y:S02]  /*5b10*/  @!P0 MOV R61, R35 ;  /* 0x00000023003d8202 */ /* 0x004fe40000000f00 */
.L_x_647:
[----:B------:R-:W-:Y:S05]  /*5b20*/  BSYNC B0 ;  /* 0x0000000000007941 */ /* 0x000fea0003800000 */
.L_x_645:
[----:B------:R-:W1:Y:S01]  /*5b30*/  S2R R60, SR_TID.X ;  /* 0x00000000003c7919 */ /* 0x000e620000002100 */
[----:B------:R-:W-:Y:S03]  /*5b40*/  BSSY B0, `(.L_x_648) ;  /* 0x0000082000007945 */ /* 0x000fe60003800000 */
[----:B------:R-:W-:Y:S01]  /*5b50*/  BAR.SYNC.DEFER_BLOCKING 0x0 ;  /* 0x0000000000007b1d */ /* 0x000fe20000010000 */
[----:B-1----:R-:W-:-:S13]  /*5b60*/  ISETP.NE.AND P0, PT, R60, RZ, PT ;  /* 0x000000ff3c00720c */ /* 0x002fda0003f05270 */
[----:B0-----:R-:W0:Y:S02]  /*5b70*/  @P0 LDS.64 R32, [0x4258] ;  /* 0x00425800ff200984 */ /* 0x001e240000000a00 */
[CC--:B0-----:R-:W-:Y:S02]  /*5b80*/  @P0 FMUL.FTZ R34, R33.reuse, R65.reuse ;  /* 0x0000004121220220 */ /* 0x0c1fe40000410000 */
[C---:B------:R-:W-:Y:S02]  /*5b90*/  @P0 FMUL.FTZ R56, R32.reuse, R65 ;  /* 0x0000004120380220 */ /* 0x040fe40000410000 */
[-C--:B------:R-:W-:Y:S02]  /*5ba0*/  @P0 FFMA.FTZ R35, R32, R63.reuse, -R34 ;  /* 0x0000003f20230223 */ /* 0x080fe40000010822 */
[----:B------:R-:W-:Y:S02]  /*5bb0*/  @P0 FFMA.FTZ R56, R33, R63, R56 ;  /* 0x0000003f21380223 */ /* 0x000fe40000010038 */
[----:B------:R-:W-:-:S02]  /*5bc0*/  @P0 FADD.FTZ R58, R58, R35 ;  /* 0x000000233a3a0221 */ /* 0x000fc40000010000 */
        /* <DEDUP_REMOVED lines=14> */
[C---:B------:R-:W-:Y:S02]  /*5cb0*/  FMUL.FTZ R32, R96.reuse, R35 ;  /* 0x0000002360207220 */ /* 0x040fe40000410000 */
        /* <DEDUP_REMOVED lines=106> */
.L_x_649:
[----:B------:R-:W-:Y:S05]  /*6360*/  BSYNC B0 ;  /* 0x0000000000007941 */ /* 0x000fea0003800000 */
.L_x_648:
        /* <DEDUP_REMOVED lines=54> */
.L_x_644:
[----:B------:R-:W-:-:S02]  /*66d0*/  NOP ;  /* 0x0000000000007918 */ /* 0x000fc40000000000 */
[----:B-1----:R-:W0:Y:S01]  /*66e0*/  S2R R33, SR_TID.X ;  /* 0x0000000000217919 */ /* 0x002e220000002100 */
[----:B------:R-:W-:Y:S01]  /*66f0*/  F2FP.PACK_AB R7, R6, R7 ;  /* 0x000000070607723e */ /* 0x000fe200000000ff */
[----:B------:R-:W-:Y:S01]  /*6700*/  USHF.L.U32 UR17, UR6, 0xb, URZ ;  /* 0x0000000b06117899 */ /* 0x000fe2000800063f */
[----:B------:R-:W-:Y:S01]  /*6710*/  F2FP.PACK_AB R27, R14, R15 ;  /* 0x0000000f0e1b723e */ /* 0x000fe200000000ff */
[----:B------:R-:W1:Y:S01]  /*6720*/  S2R R34, SR_TID.X ;  /* 0x0000000000227919 */ /* 0x000e620000002100 */
[----:B------:R-:W-:Y:S01]  /*6730*/  F2FP.PACK_AB R26, R16, R17 ;  /* 0x00000011101a723e */ /* 0x000fe200000000ff */
[----:B------:R-:W-:Y:S01]  /*6740*/  ULDC UR7, c[0x0][0x200] ;  /* 0x0000800000077ab9 */ /* 0x000fe20000000800 */
[----:B------:R-:W-:Y:S01]  /*6750*/  F2FP.PACK_AB R25, R18, R19 ;  /* 0x000000131219723e */ /* 0x000fe200000000ff */
[----:B------:R-:W2:Y:S01]  /*6760*/  S2R R35, SR_LANEID ;  /* 0x0000000000237919 */ /* 0x000ea20000000000 */
[----:B------:R-:W-:Y:S01]  /*6770*/  F2FP.PACK_AB R24, R20, R21 ;  /* 0x000000151418723e */ /* 0x000fe200000000ff */
[----:B------:R-:W-:Y:S01]  /*6780*/  USHF.R.S32.HI UR22, URZ, 0x1f, UR17 ;  /* 0x0000001f3f167899 */ /* 0x000fe20008011411 */
[----:B------:R-:W-:Y:S01]  /*6790*/  F2FP.PACK_AB R6, R8, R9 ;  /* 0x000000090806723e */ /* 0x000fe200000000ff */
[----:B------:R-:W-:Y:S01]  /*67a0*/  BAR.SYNC.DEFER_BLOCKING 0x0 ;  /* 0x0000000000007b1d */ /* 0x000fe20000010000 */
[----:B------:R-:W-:Y:S01]  /*67b0*/  F2FP.PACK_AB R5, R10, R11 ;  /* 0x0000000b0a05723e */ /* 0x000fe200000000ff */
[----:B------:R-:W-:Y:S01]  /*67c0*/  UIMAD UR7, UR21, UR7, URZ ;  /* 0x00000007150772a4 */ /* 0x000fe2000f8e023f */
[----:B------:R-:W-:Y:S01]  /*67d0*/  F2FP.PACK_AB R4, R12, R13 ;  /* 0x0000000d0c04723e */ /* 0x000fe200000000ff */
[----:B------:R-:W-:Y:S01]  /*67e0*/  UIADD3 UR6, UR6, 0x1, URZ ;  /* 0x0000000106067890 */ /* 0x000fe2000fffe03f */
[----:B------:R-:W-:Y:S01]  /*67f0*/  MOV R2, UR17 ;  /* 0x0000001100027c02 */ /* 0x000fe20008000f00 */
[----:B------:R-:W-:Y:S01]  /*6800*/  ULDC UR16, c[0x0][0x208] ;  /* 0x0000820000107ab9 */ /* 0x000fe20000000800 */
[----:B------:R-:W-:Y:S01]  /*6810*/  MOV R3, UR22 ;  /* 0x0000001600037c02 */ /* 0x000fe20008000f00 */
[----:B------:R-:W-:Y:S01]  /*6820*/  UIADD3 UR10, UP1, UR10, 0x2000, URZ ;  /* 0x000020000a0a7890 */ /* 0x000fe2000ff3e03f */
[----:B------:R-:W-:Y:S01]  /*6830*/  MOV R17, UR7 ;  /* 0x0000000700117c02 */ /* 0x000fe20008000f00 */
[----:B------:R-:W-:Y:S01]  /*6840*/  UIMAD UR7, UR20, UR16, URZ ;  /* 0x00000010140772a4 */ /* 0x000fe2000f8e023f */
[----:B0-----:R-:W-:Y:S01]  /*6850*/  SHF.L.U32 R32, R33, 0x1, RZ ;  /* 0x0000000121207819 */ /* 0x001fe200000006ff */
[----:B------:R-:W-:Y:S01]  /*6860*/  IMAD.WIDE.U32 R2, R78, c[0x0][0x200], R2 ;  /* 0x000080004e027a25 */ /* 0x000fe200078e0002 */
[----:B------:R-:W-:Y:S01]  /*6870*/  UIADD3 UR11, UP2, UR11, 0x2000, URZ ;  /* 0x000020000b0b7890 */ /* 0x000fe2000ff5e03f */
[----:B-1----:R-:W-:-:S02]  /*6880*/  SHF.L.U32 R34, R34, 0x1, RZ ;  /* 0x0000000122227819 */ /* 0x002fc400000006ff */
[----:B------:R-:W-:Y:S01]  /*6890*/  IMAD R17, R78, c[0x0][0x204], R17 ;  /* 0x000081004e117a24 */ /* 0x000fe200078e0211 */
[----:B------:R-:W-:Y:S01]  /*68a0*/  LOP3.LUT R32, R32, 0xffffffc0, RZ, 0xc0, !PT ;  /* 0xffffffc020207812 */ /* 0x000fe200078ec0ff */
[----:B------:R-:W-:Y:S01]  /*68b0*/  UIADD3 UR12, UP3, UR12, 0x1000, URZ ;  /* 0x000010000c0c7890 */ /* 0x000fe2000ff7e03f */
[----:B------:R-:W-:Y:S01]  /*68c0*/  LOP3.LUT R34, R34, 0xffffffc0, RZ, 0xc0, !PT ;  /* 0xffffffc022227812 */ /* 0x000fe200078ec0ff */
[----:B------:R-:W-:Y:S01]  /*68d0*/  UIADD3 UR8, UP4, UR8, 0x1000, URZ ;  /* 0x0000100008087890 */ /* 0x000fe2000ff9e03f */
[----:B--2---:R-:W-:Y:S01]  /*68e0*/  LEA R0, R35, R32, 0x1 ;  /* 0x0000002023007211 */ /* 0x004fe200078e08ff */
[----:B------:R-:W-:Y:S01]  /*68f0*/  UIADD3.X UR14, URZ, UR14, URZ, UP1, !UPT ;  /* 0x0000000e3f0e7290 */ /* 0x000fe20008ffe43f */
[----:B------:R-:W-:Y:S01]  /*6900*/  IADD3 R34, R34, R35, RZ ;  /* 0x0000002322227210 */ /* 0x000fe20007ffe0ff */
[----:B------:R-:W-:Y:S01]  /*6910*/  UIADD3.X UR15, URZ, UR15, URZ, UP2, !UPT ;  /* 0x0000000f3f0f7290 */ /* 0x000fe200097fe43f */
[----:B------:R-:W-:Y:S01]  /*6920*/  IADD3 R3, R3, R17, RZ ;  /* 0x0000001103037210 */ /* 0x000fe20007ffe0ff */
[----:B------:R-:W-:Y:S01]  /*6930*/  STS.128 [R0.X16], R24 ;  /* 0x0000001800007388 */ /* 0x000fe2000000cc00 */
[----:B------:R-:W-:Y:S01]  /*6940*/  LOP3.LUT R32, R32, 0x1f, R33, 0xf8, !PT ;  /* 0x0000001f20207812 */ /* 0x000fe200078ef821 */
[----:B------:R-:W-:-:S02]  /*6950*/  UIADD3.X UR13, URZ, UR13, URZ, UP3, !UPT ;  /* 0x0000000d3f0d7290 */ /* 0x000fc40009ffe43f */
[----:B------:R0:W-:Y:S01]  /*6960*/  STS.128 [R0.X16+0x10], R4 ;  /* 0x0000100400007388 */ /* 0x0001e2000000cc00 */
[----:B------:R-:W-:-:S06]  /*6970*/  NOP ;  /* 0x0000000000007918 */ /* 0x000fcc0000000000 */
[----:B------:R-:W1:Y:S01]  /*6980*/  LDS.128 R8, [R34.X16] ;  /* 0x0000000022087984 */ /* 0x000e62000000cc00 */
[C---:B------:R-:W-:Y:S01]  /*6990*/  IMAD.WIDE.U32 R2, R79.reuse, c[0x0][0x208], R2 ;  /* 0x000082004f027a25 */ /* 0x040fe200078e0002 */
[----:B------:R-:W-:Y:S02]  /*69a0*/  UIADD3.X UR9, URZ, UR9, URZ, UP4, !UPT ;  /* 0x000000093f097290 */ /* 0x000fe4000a7fe43f */
[----:B------:R-:W2:Y:S01]  /*69b0*/  LDS.128 R12, [R34.X16+0x200] ;  /* 0x00020000220c7984 */ /* 0x000ea2000000cc00 */
[----:B0-----:R-:W-:Y:S01]  /*69c0*/  MOV R0, UR7 ;  /* 0x0000000700007c02 */ /* 0x001fe20008000f00 */
[----:B------:R-:W-:Y:S01]  /*69d0*/  ULDC UR7, c[0x0][0x174] ;  /* 0x00005d0000077ab9 */ /* 0x000fe20000000800 */
[----:B------:R-:W-:Y:S01]  /*69e0*/  LEA R4, P0, R2, c[0x0][0x258], 0x1 ;  /* 0x0000960002047a11 */ /* 0x000fe200078008ff */
[----:B------:R-:W-:Y:S02]  /*69f0*/  UISETP.GE.AND UP0, UPT, UR6, UR7, UPT ;  /* 0x000000070600728c */ /* 0x000fe4000bf06270 */
[----:B------:R-:W-:-:S05]  /*6a00*/  IMAD R5, R79, c[0x0][0x20c], R0 ;  /* 0x000083004f057a24 */ /* 0x000fca00078e0200 */
[----:B------:R-:W-:-:S04]  /*6a10*/  IADD3 R3, R3, R5, RZ ;  /* 0x0000000503037210 */ /* 0x000fc80007ffe0ff */
[----:B------:R-:W-:Y:S02]  /*6a20*/  LEA.HI.X R5, R2, c[0x0][0x25c], R3, 0x1, P0 ;  /* 0x0000970002057a11 */ /* 0x000fe400000f0c03 */
[----:B------:R-:W-:-:S03]  /*6a30*/  PLOP3.LUT P0, PT, PT, PT, UP0, 0x80, 0x0 ;  /* 0x000000000000781c */ /* 0x000fc60003f0f008 */
[----:B------:R-:W-:-:S05]  /*6a40*/  IMAD.WIDE R2, R32, 0x10, R4 ;  /* 0x0000001020027825 */ /* 0x000fca00078e0204 */
[----:B-1----:R0:W-:Y:S04]  /*6a50*/  STG.E.128 [R2.64], R8 ;  /* 0x0000000802007986 */ /* 0x0021e8000c101d12 */
[----:B--2---:R0:W-:Y:S01]  /*6a60*/  STG.E.128 [R2.64+0x200], R12 ;  /* 0x0002000c02007986 */ /* 0x0041e2000c101d12 */
[----:B------:R-:W-:Y:S01]  /*6a70*/  @P0 CALL.REL.NOINC `(.L_x_651) ;  /* 0x0000001000000944 */ /* 0x000fe20003c00000 */
[----:B------:R-:W-:Y:S05]  /*6a80*/  BRA `(.L_x_652) ;  /* 0xffff9de000007947 */ /* 0x000fea000383ffff */
.L_x_651:
[----:B------:R-:W-:Y:S05]  /*6a90*/  EXIT ;  /* 0x000000000000794d */ /* 0x000fea0003800000 */
.L_x_653:
        /* <DEDUP_REMOVED lines=14> */
.L_x_5334:


//--------------------- .text._Z25selective_scan_fwd_kernelI32Selective_Scan_fwd_kernel_traitsILi128ELi16ELi1ELb1ELb1ELb1ELb1EN3c104HalfENS1_7complexIfEEEEv13SSMParamsBase --------------------------
	.section	.text._Z25selective_scan_fwd_kernelI32Selective_Scan_fwd_kernel_traitsILi128ELi16ELi1ELb1ELb1ELb1ELb1EN3c104HalfENS1_7complexIfEEEEv13SSMParamsBase,"ax",@progbits
	.sectioninfo	@"SHI_REGISTERS=168"
	.align	128
        .global         _Z25selective_scan_fwd_kernelI32Selective_Scan_fwd_kernel_traitsILi128ELi16ELi1ELb1ELb1ELb1ELb1EN3c104HalfENS1_7complexIfEEEEv13SSMParamsBase
        .type           _Z25selective_scan_fwd_kernelI32Selective_Scan_fwd_kernel_traitsILi128ELi16ELi1ELb1ELb1ELb1ELb1EN3c104HalfENS1_7complexIfEEEEv13SSMParamsBase,@function
        .size           _Z25selective_scan_fwd_kernelI32Selective_Scan_fwd_kernel_traitsILi128ELi16ELi1ELb1ELb1ELb1ELb1EN3c104HalfENS1_7complexIfEEEEv13SSMParamsBase,(.L_x_5335 - _Z25selective_scan_fwd_kernelI32Selective_Scan_fwd_kernel_traitsILi128ELi16ELi1ELb1ELb1ELb1ELb1EN3c104HalfENS1_7complexIfEEEEv13SSMParamsBase)
        .other          _Z25selective_scan_fwd_kernelI32Selective_Scan_fwd_kernel_traitsILi128ELi16ELi1ELb1ELb1ELb1ELb1EN3c104HalfENS1_7complexIfEEEEv13SSMParamsBase,@"STO_CUDA_ENTRY STV_DEFAULT"
_Z25selective_scan_fwd_kernelI32Selective_Scan_fwd_kernel_traitsILi128ELi16ELi1ELb1ELb1ELb1ELb1EN3c104HalfENS1_7complexIfEEEEv13SSMParamsBase:
.text._Z25selective_scan_fwd_kernelI32Selective_Scan_fwd_kernel_traitsILi128ELi16ELi1ELb1ELb1ELb1ELb1EN3c104HalfENS1_7complexIfEEEEv13SSMParamsBase:
        /* <DEDUP_REMOVED lines=135> */
.L_x_694:
        /* <DEDUP_REMOVED lines=25> */
[----:B------:R-:W-:Y:S02]  /*0a00*/  BSSY B0, `(.L_x_654) ;  /* 0x000003e000007945 */ /* 0x000fe40003800000 */
[----:B--2---:R-:W-:Y:S04]  /*0a10*/  STS.128 [R22.X16], R24 ;  /* 0x0000001816007388 */ /* 0x004fe8000000cc00 */
[----:B---3--:R-:W-:Y:S01]  /*0a20*/  STS.128 [R22.X16+0x200], R28 ;  /* 0x0002001c16007388 */ /* 0x008fe2000000cc00 */
[----:B------:R-:W-:-:S06]  /*0a30*/  NOP ;  /* 0x0000000000007918 */ /* 0x000fcc0000000000 */
[----:B------:R-:W0:Y:S04]  /*0a40*/  LDS.128 R16, [R0.X16] ;  /* 0x0000000000107984 */ /* 0x000e28000000cc00 */
[----:B------:R1:W2:Y:S02]  /*0a50*/  LDS.128 R12, [R0.X16+0x10] ;  /* 0x00001000000c7984 */ /* 0x0002a4000000cc00 */
[----:B-1----:R-:W-:Y:S01]  /*0a60*/  MOV R0, c[0x0][0x16c] ;  /* 0x00005b0000007a02 */ /* 0x002fe20000000f00 */
        /* <DEDUP_REMOVED lines=16> */
[----:B------:R-:W-:Y:S01]  /*0b70*/  ISETP.GE.AND P6, PT, R0, 0x1, PT ;  /* 0x000000010000780c */ /* 0x000fe20003fc6270 */
[----:B------:R-:W-:Y:S01]  /*0b80*/  FADD.FTZ R31, R31, UR4 ;  /* 0x000000041f1f7e21 */ /* 0x000fe20008010000 */
[----:B------:R-:W-:Y:S02]  /*0b90*/  FSETP.GTU.FTZ.AND P3, PT, R75, 20, PT ;  /* 0x41a000004b00780b */ /* 0x000fe40003f7c000 */
[----:B------:R-:W-:Y:S02]  /*0ba0*/  FSETP.GTU.FTZ.AND P2, PT, R74, 20, PT ;  /* 0x41a000004a00780b */ /* 0x000fe40003f5c000 */
[----:B------:R-:W-:Y:S02]  /*0bb0*/  FSETP.GTU.FTZ.AND P1, PT, R73, 20, PT ;  /* 0x41a000004900780b */ /* 0x000fe40003f3c000 */
[----:B------:R-:W-:Y:S02]  /*0bc0*/  FSETP.GTU.FTZ.AND P0, PT, R72, 20, PT ;  /* 0x41a000004800780b */ /* 0x000fe40003f1c000 */
[----:B------:R-:W-:Y:S01]  /*0bd0*/  ISETP.EQ.OR P5, PT, RZ, UR7, P5 ;  /* 0x00000007ff007c0c */ /* 0x000fe2000afa2670 */
[----:B------:R-:W-:Y:S07]  /*0be0*/  @P4 BRA `(.L_x_655) ;  /* 0x000001f000004947 */ /* 0x000fee0003800000 */
[----:B--2---:R-:W-:Y:S01]  /*0bf0*/  FMUL.FTZ R77, R77, 1.4426950216293334961 ;  /* 0x3fb8aa3b4d4d7820 */ /* 0x004fe20000410000 */
        /* <DEDUP_REMOVED lines=30> */
.L_x_655:
[----:B--2---:R-:W-:Y:S05]  /*0de0*/  BSYNC B0 ;  /* 0x0000000000007941 */ /* 0x004fea0003800000 */
.L_x_654:
        /* <DEDUP_REMOVED lines=36> */
.L_x_657:
[----:B------:R-:W-:Y:S05]  /*1030*/  BSYNC B0 ;  /* 0x0000000000007941 */ /* 0x000fea0003800000 */
.L_x_656:
        /* <DEDUP_REMOVED lines=38> */
.L_x_659:
[----:B------:R-:W-:Y:S05]  /*12a0*/  BSYNC B0 ;  /* 0x0000000000007941 */ /* 0x000fea0003800000 */
.L_x_658:
        /* <DEDUP_REMOVED lines=36> */
.L_x_661:
[----:B------:R-:W-:Y:S05]  /*14f0*/  BSYNC B0 ;  /* 0x0000000000007941 */ /* 0x000fea0003800000 */
.L_x_660:
        /* <DEDUP_REMOVED lines=38> */
.L_x_663:
[----:B------:R-:W-:Y:S05]  /*1760*/  BSYNC B0 ;  /* 0x0000000000007941 */ /* 0x000fea0003800000 */
.L_x_662:
        /* <DEDUP_REMOVED lines=36> */
.L_x_665:
[----:B------:R-:W-:Y:S05]  /*19b0*/  BSYNC B0 ;  /* 0x0000000000007941 */ /* 0x000fea0003800000 */
.L_x_664:
        /* <DEDUP_REMOVED lines=38> */
.L_x_667:
[----:B------:R-:W-:Y:S05]  /*1c20*/  BSYNC B0 ;  /* 0x0000000000007941 */ /* 0x000fea0003800000 */
.L_x_666:
        /* <DEDUP_REMOVED lines=37> */
.L_x_669:
[----:B------:R-:W-:Y:S05]  /*1e80*/  BSYNC B0 ;  /* 0x0000000000007941 */ /* 0x000fea0003800000 */
.L_x_668:
        /* <DEDUP_REMOVED lines=42> */
.L_x_671:
[----:B------:R-:W-:Y:S05]  /*2130*/  BSYNC B0 ;  /* 0x0000000000007941 */ /* 0x000fea0003800000 */
.L_x_670:
        /* <DEDUP_REMOVED lines=40> */
.L_x_673:
[----:B------:R-:W-:Y:S05]  /*23c0*/  BSYNC B0 ;  /* 0x0000000000007941 */ /* 0x000fea0003800000 */
.L_x_672:
        /* <DEDUP_REMOVED lines=46> */
.L_x_675:
[----:B------:R-:W-:Y:S05]  /*26b0*/  BSYNC B0 ;  /* 0x0000000000007941 */ /* 0x000fea0003800000 */
.L_x_674:
        /* <DEDUP_REMOVED lines=33> */
.L_x_677:
[----:B------:R-:W-:Y:S05]  /*28d0*/  BSYNC B0 ;  /* 0x0000000000007941 */ /* 0x000fea0003800000 */
.L_x_676:
        /* <DEDUP_REMOVED lines=33> */
.L_x_679:
[----:B------:R-:W-:Y:S05]  /*2af0*/  BSYNC B0 ;  /* 0x0000000000007941 */ /* 0x000fea0003800000 */
.L_x_678:
        /* <DEDUP_REMOVED lines=33> */
.L_x_681:
[----:B------:R-:W-:Y:S05]  /*2d10*/  BSYNC B0 ;  /* 0x0000000000007941 */ /* 0x000fea0003800000 */
.L_x_680:
        /* <DEDUP_REMOVED lines=33> */
.L_x_683:
[----:B------:R-:W-:Y:S05]  /*2f30*/  BSYNC B0 ;  /* 0x0000000000007941 */ /* 0x000fea0003800000 */
.L_x_682:
        /* <DEDUP_REMOVED lines=33> */
.L_x_685:
[----:B------:R-:W-:Y:S05]  /*3150*/  BSYNC B0 ;  /* 0x0000000000007941 */ /* 0x000fea0003800000 */
.L_x_684:
        /* <DEDUP_REMOVED lines=36> */
.L_x_692:
        /* <DEDUP_REMOVED lines=47> */
[CC--:B------:R-:W-:Y:S02]  /*3690*/  FMUL.FTZ R50, R57.reuse, R77.reuse ;  /* 0x0000004d39327220 */ /* 0x0c0fe40000410000 */
[-C--:B------:R-:W-:Y:S02]  /*36a0*/  FMUL.FTZ R51, R57, R76.reuse ;  /* 0x0000004c39337220 */ /* 0x080fe40000410000 */
[----:B0-----:R-:W-:Y:S02]  /*36b0*/  FMUL.FTZ R48, R59, R76 ;  /* 0x0000004c3b307220 */ /* 0x001fe40000410000 */
[----:B------:R-:W-:Y:S02]  /*36c0*/  FMUL.RZ R58, R50, 0.15915493667125701904 ;  /* 0x3e22f983323a7820 */ /* 0x000fe4000040c000 */
[----:B------:R-:W-:Y:S01]  /*36d0*/  FMUL.RZ R51, R51, 0.15915493667125701904 ;  /* 0x3e22f98333337820 */ /* 0x000fe2000040c000 */
[----:B------:R0:W-:Y:S01]  /*36e0*/  MUFU.EX2 R61, R48 ;  /* 0x00000030003d7308 */ /* 0x0001e20000000800 */
[----:B------:R-:W-:-:S02]  /*36f0*/  FMUL.FTZ R50, R59, R77 ;  /* 0x0000004d3b327220 */ /* 0x000fc40000410000 */
[----:B------:R-:W-:-:S04]  /*3700*/  FMUL.FTZ R49, R57, R75 ;  /* 0x0000004b39317220 */ /* 0x000fc80000410000 */
[----:B------:R-:W-:Y:S01]  /*3710*/  FMUL.RZ R56, R49, 0.15915493667125701904 ;  /* 0x3e22f98331387820 */ /* 0x000fe2000040c000 */
[----:B------:R-:W2:Y:S01]  /*3720*/  MUFU.SIN R98, R51 ;  /* 0x0000003300627308 */ /* 0x000ea20000000400 */
[----:B0-----:R-:W-:Y:S02]  /*3730*/  FMUL.FTZ R48, R57, R73 ;  /* 0x0000004939307220 */ /* 0x001fe40000410000 */
[----:B------:R-:W-:-:S05]  /*3740*/  FMUL.FTZ R49, R59, R75 ;  /* 0x0000004b3b317220 */ /* 0x000fca0000410000 */
[----:B------:R0:W1:Y:S08]  /*3750*/  MUFU.COS R54, R51 ;  /* 0x0000003300367308 */ /* 0x0000700000000000 */
[----:B------:R1:W-:Y:S01]  /*3760*/  MUFU.EX2 R55, R50 ;  /* 0x0000003200377308 */ /* 0x0003e20000000800 */
[----:B0-----:R-:W-:Y:S02]  /*3770*/  FMUL.RZ R51, R48, 0.15915493667125701904 ;  /* 0x3e22f98330337820 */ /* 0x001fe4000040c000 */
[----:B------:R-:W-:-:S02]  /*3780*/  FMUL.FTZ R48, R59, R73 ;  /* 0x000000493b307220 */ /* 0x000fc40000410000 */
[----:B--2---:R-:W-:-:S03]  /*3790*/  FMUL.FTZ R98, R61, R98 ;  /* 0x000000623d627220 */ /* 0x004fc60000410000 */
[----:B------:R-:W0:Y:S01]  /*37a0*/  MUFU.SIN R100, R58 ;  /* 0x0000003a00647308 */ /* 0x000e220000000400 */
[----:B-1----:R-:W-:Y:S02]  /*37b0*/  FMUL.FTZ R50, R57, R74 ;  /* 0x0000004a39327220 */ /* 0x002fe40000410000 */
[----:B------:R-:W-:-:S05]  /*37c0*/  FMUL.FTZ R99, R61, R54 ;  /* 0x000000363d637220 */ /* 0x000fca0000410000 */
[----:B------:R1:W2:Y:S08]  /*37d0*/  MUFU.COS R52, R58 ;  /* 0x0000003a00347308 */ /* 0x0002b00000000000 */
[----:B------:R2:W-:Y:S01]  /*37e0*/  MUFU.EX2 R92, R48 ;  /* 0x00000030005c7308 */ /* 0x0005e20000000800 */
[----:B-1----:R-:W-:Y:S02]  /*37f0*/  FMUL.RZ R58, R50, 0.15915493667125701904 ;  /* 0x3e22f983323a7820 */ /* 0x002fe4000040c000 */
[----:B------:R-:W-:-:S02]  /*3800*/  FMUL.FTZ R50, R59, R74 ;  /* 0x0000004a3b327220 */ /* 0x000fc40000410000 */
[----:B0-----:R-:W-:-:S03]  /*3810*/  FMUL.FTZ R100, R55, R100 ;  /* 0x0000006437647220 */ /* 0x001fc60000410000 */
[----:B------:R-:W-:Y:S01]  /*3820*/  MUFU.SIN R67, R51 ;  /* 0x0000003300437308 */ /* 0x000fe20000000400 */
[----:B--2---:R-:W-:Y:S02]  /*3830*/  FMUL.FTZ R48, R57, R30 ;  /* 0x0000001e39307220 */ /* 0x004fe40000410000 */
[----:B------:R-:W-:-:S05]  /*3840*/  FMUL.FTZ R101, R55, R52 ;  /* 0x0000003437657220 */ /* 0x000fca0000410000 */
[----:B------:R0:W1:Y:S08]  /*3850*/  MUFU.COS R93, R51 ;  /* 0x00000033005d7308 */ /* 0x0000700000000000 */
[----:B------:R2:W-:Y:S01]  /*3860*/  MUFU.EX2 R94, R50 ;  /* 0x00000032005e7308 */ /* 0x0005e20000000800 */
[----:B0-----:R-:W-:Y:S02]  /*3870*/  FMUL.RZ R51, R48, 0.15915493667125701904 ;  /* 0x3e22f98330337820 */ /* 0x001fe4000040c000 */
[----:B------:R-:W-:-:S05]  /*3880*/  FMUL.FTZ R48, R59, R30 ;  /* 0x0000001e3b307220 */ /* 0x000fca0000410000 */
[----:B------:R0:W-:Y:S01]  /*3890*/  MUFU.EX2 R63, R49 ;  /* 0x00000031003f7308 */ /* 0x0001e20000000800 */
[----:B--2---:R-:W-:Y:S02]  /*38a0*/  FMUL.FTZ R50, R57, R31 ;  /* 0x0000001f39327220 */ /* 0x004fe40000410000 */
[C---:B-1----:R-:W-:Y:S02]  /*38b0*/  FMUL.FTZ R93, R92.reuse, R93 ;  /* 0x0000005d5c5d7220 */ /* 0x042fe40000410000 */
[----:B------:R-:W-:-:S03]  /*38c0*/  FMUL.FTZ R92, R92, R67 ;  /* 0x000000435c5c7220 */ /* 0x000fc60000410000 */
[----:B------:R-:W-:Y:S01]  /*38d0*/  MUFU.SIN R65, R58 ;  /* 0x0000003a00417308 */ /* 0x000fe20000000400 */
[----:B0-----:R-:W-:-:S07]  /*38e0*/  FMUL.FTZ R49, R57, R72 ;  /* 0x0000004839317220 */ /* 0x001fce0000410000 */
[----:B------:R0:W1:Y:S08]  /*38f0*/  MUFU.COS R95, R58 ;  /* 0x0000003a005f7308 */ /* 0x0000700000000000 */
[----:B------:R2:W-:Y:S01]  /*3900*/  MUFU.EX2 R86, R48 ;  /* 0x0000003000567308 */ /* 0x0005e20000000800 */
[----:B0-----:R-:W-:Y:S02]  /*3910*/  FMUL.RZ R58, R50, 0.15915493667125701904 ;  /* 0x3e22f983323a7820 */ /* 0x001fe4000040c000 */
[----:B------:R-:W-:-:S05]  /*3920*/  FMUL.FTZ R50, R59, R31 ;  /* 0x0000001f3b327220 */ /* 0x000fca0000410000 */
[----:B------:R-:W0:Y:S01]  /*3930*/  MUFU.SIN R96, R56 ;  /* 0x0000003800607308 */ /* 0x000e220000000400 */
[----:B--2---:R-:W-:Y:S02]  /*3940*/  FMUL.FTZ R48, R57, R27 ;  /* 0x0000001b39307220 */ /* 0x004fe40000410000 */
[C---:B-1----:R-:W-:Y:S02]  /*3950*/  FMUL.FTZ R95, R94.reuse, R95 ;  /* 0x0000005f5e5f7220 */ /* 0x042fe40000410000 */
[----:B------:R-:W-:-:S03]  /*3960*/  FMUL.FTZ R94, R94, R65 ;  /* 0x000000415e5e7220 */ /* 0x000fc60000410000 */
[----:B------:R1:W2:Y:S08]  /*3970*/  MUFU.COS R60, R56 ;  /* 0x00000038003c7308 */ /* 0x0002b00000000000 */
[----:B------:R-:W-:Y:S01]  /*3980*/  MUFU.SIN R71, R58 ;  /* 0x0000003a00477308 */ /* 0x000fe20000000400 */
[----:B-1----:R-:W-:Y:S02]  /*3990*/  FMUL.RZ R56, R49, 0.15915493667125701904 ;  /* 0x3e22f98331387820 */ /* 0x002fe4000040c000 */
[----:B------:R-:W-:-:S02]  /*39a0*/  FMUL.FTZ R49, R59, R72 ;  /* 0x000000483b317220 */ /* 0x000fc40000410000 */
[----:B0-----:R-:W-:-:S03]  /*39b0*/  FMUL.FTZ R96, R63, R96 ;  /* 0x000000603f607220 */ /* 0x001fc60000410000 */
[----:B------:R0:W-:Y:S01]  /*39c0*/  MUFU.COS R89, R58 ;  /* 0x0000003a00597308 */ /* 0x0001e20000000000 */
[----:B--2---:R-:W-:-:S07]  /*39d0*/  FMUL.FTZ R97, R63, R60 ;  /* 0x0000003c3f617220 */ /* 0x004fce0000410000 */
[----:B------:R1:W-:Y:S01]  /*39e0*/  MUFU.EX2 R90, R49 ;  /* 0x00000031005a7308 */ /* 0x0003e20000000800 */
[----:B0-----:R-:W-:Y:S02]  /*39f0*/  FMUL.RZ R58, R48, 0.15915493667125701904 ;  /* 0x3e22f983303a7820 */ /* 0x001fe4000040c000 */
[----:B------:R-:W-:-:S04]  /*3a00*/  FMUL.FTZ R48, R57, R26 ;  /* 0x0000001a39307220 */ /* 0x000fc80000410000 */
[----:B------:R-:W-:Y:S01]  /*3a10*/  FMUL.RZ R62, R48, 0.15915493667125701904 ;  /* 0x3e22f983303e7820 */ /* 0x000fe2000040c000 */
[----:B------:R-:W-:Y:S01]  /*3a20*/  SHF.L.U32 R48, R70, 0x2, RZ ;  /* 0x0000000246307819 */ /* 0x000fe200000006ff */
[----:B-1----:R-:W-:Y:S01]  /*3a30*/  FMUL.FTZ R49, R57, R29 ;  /* 0x0000001d39317220 */ /* 0x002fe20000410000 */
[----:B------:R-:W-:Y:S02]  /*3a40*/  MUFU.SIN R69, R56 ;  /* 0x0000003800457308 */ /* 0x000fe40000000400 */
[----:B------:R-:W-:-:S06]  /*3a50*/  LOP3.LUT R48, R48, 0xffffff80, RZ, 0xc0, !PT ;  /* 0xffffff8030307812 */ /* 0x000fcc00078ec0ff */
[----:B------:R0:W1:Y:S08]  /*3a60*/  MUFU.COS R91, R56 ;  /* 0x00000038005b7308 */ /* 0x0000700000000000 */
[----:B------:R-:W-:Y:S01]  /*3a70*/  MUFU.SIN R107, R58 ;  /* 0x0000003a006b7308 */ /* 0x000fe20000000400 */
[----:B0-----:R-:W-:Y:S02]  /*3a80*/  FMUL.RZ R56, R49, 0.15915493667125701904 ;  /* 0x3e22f98331387820 */ /* 0x001fe4000040c000 */
[----:B------:R-:W-:-:S05]  /*3a90*/  FMUL.FTZ R49, R59, R29 ;  /* 0x0000001d3b317220 */ /* 0x000fca0000410000 */
[----:B------:R-:W-:Y:S01]  /*3aa0*/  MUFU.SIN R83, R56 ;  /* 0x0000003800537308 */ /* 0x000fe20000000400 */
[C---:B-1----:R-:W-:Y:S02]  /*3ab0*/  FMUL.FTZ R91, R90.reuse, R91 ;  /* 0x0000005b5a5b7220 */ /* 0x042fe40000410000 */
[----:B------:R-:W-:-:S05]  /*3ac0*/  FMUL.FTZ R90, R90, R69 ;  /* 0x000000455a5a7220 */ /* 0x000fca0000410000 */
[----:B------:R0:W-:Y:S08]  /*3ad0*/  MUFU.COS R85, R56 ;  /* 0x0000003800557308 */ /* 0x0001f00000000000 */
[----:B------:R1:W-:Y:S01]  /*3ae0*/  MUFU.COS R109, R58 ;  /* 0x0000003a006d7308 */ /* 0x0003e20000000000 */
[----:B0-----:R-:W-:-:S07]  /*3af0*/  FMUL.FTZ R56, R59, R27 ;  /* 0x0000001b3b387220 */ /* 0x001fce0000410000 */
[----:B------:R0:W-:Y:S01]  /*3b00*/  MUFU.EX2 R80, R56 ;  /* 0x0000003800507308 */ /* 0x0001e20000000800 */
[----:B-1----:R-:W-:Y:S02]  /*3b10*/  IADD3 R58, R48, R68, RZ ;  /* 0x00000044303a7210 */ /* 0x002fe40007ffe0ff */
[----:B------:R-:W-:-:S03]  /*3b20*/  MOV R48, UR23 ;  /* 0x0000001700307c02 */ /* 0x000fc60008000f00 */
[----:B---3--:R1:W-:Y:S02]  /*3b30*/  STS.128 [R58.X16], R32 ;  /* 0x000000203a007388 */ /* 0x0083e4000000cc00 */
[----:B------:R2:W3:Y:S01]  /*3b40*/  MUFU.EX2 R88, R50 ;  /* 0x0000003200587308 */ /* 0x0004e20000000800 */
[----:B0-----:R-:W-:Y:S01]  /*3b50*/  IMAD R56, R68, 0x3, R58 ;  /* 0x0000000344387824 */ /* 0x001fe200078e023a */
[----:B----4-:R-:W-:Y:S04]  /*3b60*/  STS.128 [R58.X16+0x200], R36 ;  /* 0x000200243a007388 */ /* 0x010fe8000000cc00 */
[----:B-----5:R0:W-:Y:S02]  /*3b70*/  STS.128 [R58.X16+0x400], R40 ;  /* 0x000400283a007388 */ /* 0x0201e4000000cc00 */
[----:B------:R-:W-:Y:S01]  /*3b80*/  MUFU.SIN R81, R51 ;  /* 0x0000003300517308 */ /* 0x000fe20000000400 */
[----:B--2---:R-:W-:Y:S01]  /*3b90*/  FMUL.FTZ R50, R57, R28 ;  /* 0x0000001c39327220 */ /* 0x004fe20000410000 */
[----:B------:R-:W-:Y:S01]  /*3ba0*/  STS.128 [R58.X16+0x600], R44 ;  /* 0x0006002c3a007388 */ /* 0x000fe2000000cc00 */
[----:B------:R-:W-:-:S06]  /*3bb0*/  NOP ;  /* 0x0000000000007918 */ /* 0x000fcc0000000000 */
[----:B------:R-:W2:Y:S01]  /*3bc0*/  LDS.128 R36, [R56.X16] ;  /* 0x0000000038247984 */ /* 0x000ea2000000cc00 */
[----:B------:R4:W5:Y:S01]  /*3bd0*/  MUFU.COS R87, R51 ;  /* 0x0000003300577308 */ /* 0x0009620000000000 */
[----:B------:R-:W-:Y:S02]  /*3be0*/  FMUL.RZ R50, R50, 0.15915493667125701904 ;  /* 0x3e22f98332327820 */ /* 0x000fe4000040c000 */
[----:B-1----:R-:W-:Y:S02]  /*3bf0*/  FMUL.FTZ R33, R57, R24 ;  /* 0x0000001839217220 */ /* 0x002fe40000410000 */
[----:B------:R-:W-:Y:S02]  /*3c00*/  FMUL.FTZ R32, R59, R25 ;  /* 0x000000193b207220 */ /* 0x000fe40000410000 */
[----:B------:R-:W-:Y:S01]  /*3c10*/  FMUL.RZ R33, R33, 0.15915493667125701904 ;  /* 0x3e22f98321217820 */ /* 0x000fe2000040c000 */
[----:B------:R1:W5:Y:S01]  /*3c20*/  MUFU.EX2 R84, R49 ;  /* 0x0000003100547308 */ /* 0x0003620000000800 */
[----:B----4-:R-:W-:-:S02]  /*3c30*/  FMUL.FTZ R51, R59, R28 ;  /* 0x0000001c3b337220 */ /* 0x010fc40000410000 */
[----:B0-----:R-:W-:Y:S02]  /*3c40*/  FMUL.FTZ R42, R59, R23 ;  /* 0x000000173b2a7220 */ /* 0x001fe40000410000 */
[C---:B---3--:R-:W-:Y:S02]  /*3c50*/  FMUL.FTZ R89, R88.reuse, R89 ;  /* 0x0000005958597220 */ /* 0x048fe40000410000 */
[----:B------:R-:W-:Y:S01]  /*3c60*/  FMUL.FTZ R88, R88, R71 ;  /* 0x0000004758587220 */ /* 0x000fe20000410000 */
[----:B------:R-:W-:Y:S01]  /*3c70*/  MUFU.COS R105, R50 ;  /* 0x0000003200697308 */ /* 0x000fe20000000000 */
[----:B-1----:R-:W-:Y:S02]  /*3c80*/  FMUL.FTZ R49, R57, R25 ;  /* 0x0000001939317220 */ /* 0x002fe40000410000 */
[C---:B-----5:R-:W-:Y:S02]  /*3c90*/  FMUL.FTZ R87, R86.reuse, R87 ;  /* 0x0000005756577220 */ /* 0x060fe40000410000 */
[----:B------:R-:W-:Y:S01]  /*3ca0*/  FMUL.RZ R64, R49, 0.15915493667125701904 ;  /* 0x3e22f98331407820 */ /* 0x000fe2000040c000 */
[----:B------:R-:W-:Y:S01]  /*3cb0*/  MOV R49, UR16 ;  /* 0x0000001000317c02 */ /* 0x000fe20008000f00 */
[----:B------:R-:W-:Y:S01]  /*3cc0*/  FMUL.FTZ R86, R86, R81 ;  /* 0x0000005156567220 */ /* 0x000fe20000410000 */
[----:B------:R0:W1:Y:S01]  /*3cd0*/  MUFU.EX2 R82, R51 ;  /* 0x0000003300527308 */ /* 0x0000620000000800 */
[----:B------:R-:W-:-:S02]  /*3ce0*/  FMUL.FTZ R81, R80, R109 ;  /* 0x0000006d50517220 */ /* 0x000fc40000410000 */
[C---:B------:R-:W-:Y:S02]  /*3cf0*/  FMUL.FTZ R85, R84.reuse, R85 ;  /* 0x0000005554557220 */ /* 0x040fe40000410000 */
[----:B------:R-:W-:Y:S02]  /*3d00*/  FMUL.FTZ R84, R84, R83 ;  /* 0x0000005354547220 */ /* 0x000fe40000410000 */
[----:B------:R-:W-:Y:S01]  /*3d10*/  IMAD.WIDE R48, R53, 0x10, R48 ;  /* 0x0000001035307825 */ /* 0x000fe200078e0230 */
[----:B------:R3:W-:Y:S03]  /*3d20*/  MUFU.EX2 R43, R32 ;  /* 0x00000020002b7308 */ /* 0x0007e60000000800 */
[----:B0-----:R-:W-:Y:S02]  /*3d30*/  FMUL.FTZ R51, R59, R26 ;  /* 0x0000001a3b337220 */ /* 0x001fe40000410000 */
[----:B------:R-:W-:Y:S01]  /*3d40*/  FMUL.FTZ R80, R80, R107 ;  /* 0x0000006b50507220 */ /* 0x000fe20000410000 */
[----:B--2---:R-:W-:-:S02]  /*3d50*/  HADD2.F32 R108, -RZ, R36.H1_H1 ;  /* 0x30000024ff6c7230 */ /* 0x004fc40000004100 */
[----:B------:R-:W-:Y:S01]  /*3d60*/  MUFU.SIN R45, R33 ;  /* 0x00000021002d7308 */ /* 0x000fe20000000400 */
[----:B---3--:R-:W-:Y:S01]  /*3d70*/  FMUL.FTZ R32, R59, R24 ;  /* 0x000000183b207220 */ /* 0x008fe20000410000 */
[----:B------:R-:W-:Y:S01]  /*3d80*/  HADD2.F32 R40, -RZ, R36.H0_H0 ;  /* 0x20000024ff287230 */ /* 0x000fe20000004100 */
[----:B-1----:R-:W-:Y:S01]  /*3d90*/  FMUL.FTZ R83, R82, R105 ;  /* 0x0000006952537220 */ /* 0x002fe20000410000 */
[--C-:B------:R-:W-:Y:S01]  /*3da0*/  HADD2.F32 R41, -RZ, R37.reuse.H0_H0 ;  /* 0x20000025ff297230 */ /* 0x100fe20000004100 */
[C---:B------:R-:W-:Y:S01]  /*3db0*/  FMUL.FTZ R108, R165.reuse, R108 ;  /* 0x0000006ca56c7220 */ /* 0x040fe20000410000 */
[----:B------:R-:W-:Y:S01]  /*3dc0*/  HADD2.F32 R105, -RZ, R37.H1_H1 ;  /* 0x30000025ff697230 */ /* 0x000fe20000004100 */
[----:B------:R-:W-:Y:S01]  /*3dd0*/  FMUL.FTZ R109, R165, R40 ;  /* 0x00000028a56d7220 */ /* 0x000fe20000410000 */
[----:B------:R0:W-:Y:S01]  /*3de0*/  MUFU.COS R115, R33 ;  /* 0x0000002100737308 */ /* 0x0001e20000000000 */
[-C--:B------:R-:W-:Y:S01]  /*3df0*/  FMUL.FTZ R36, R108, R98.reuse ;  /* 0x000000626c247220 */ /* 0x080fe20000410000 */
[--C-:B------:R-:W-:Y:S01]  /*3e00*/  HADD2.F32 R114, -RZ, R38.reuse.H1_H1 ;  /* 0x30000026ff727230 */ /* 0x100fe20000004100 */
[C---:B------:R-:W-:Y:S01]  /*3e10*/  FMUL.FTZ R37, R109.reuse, R98 ;  /* 0x000000626d257220 */ /* 0x040fe20000410000 */
[----:B------:R-:W-:Y:S01]  /*3e20*/  HADD2.F32 R38, -RZ, R38.H0_H0 ;  /* 0x20000026ff267230 */ /* 0x000fe20000004100 */
[----:B------:R-:W-:Y:S01]  /*3e30*/  FMUL.FTZ R106, R164, R41 ;  /* 0x00000029a46a7220 */ /* 0x000fe20000410000 */
[----:B------:R-:W-:Y:S01]  /*3e40*/  HADD2.F32 R116, -RZ, R39.H1_H1 ;  /* 0x30000027ff747230 */ /* 0x000fe20000004100 */
[----:B------:R-:W-:Y:S01]  /*3e50*/  FFMA.FTZ R41, R109, R99, -R36 ;  /* 0x000000636d297223 */ /* 0x000fe20000010824 */
[----:B------:R-:W1:Y:S01]  /*3e60*/  MUFU.SIN R103, R50 ;  /* 0x0000003200677308 */ /* 0x000e620000000400 */
[----:B0-----:R-:W-:-:S02]  /*3e70*/  FMUL.FTZ R33, R57, R23 ;  /* 0x0000001739217220 */ /* 0x001fc40000410000 */
[----:B------:R-:W-:Y:S02]  /*3e80*/  FFMA.FTZ R40, R108, R99, R37 ;  /* 0x000000636c287223 */ /* 0x000fe40000010025 */
[----:B------:R-:W-:Y:S02]  /*3e90*/  FMUL.RZ R44, R33, 0.15915493667125701904 ;  /* 0x3e22f983212c7820 */ /* 0x000fe4000040c000 */
[----:B------:R-:W-:Y:S01]  /*3ea0*/  FMUL.FTZ R105, R164, R105 ;  /* 0x00000069a4697220 */ /* 0x000fe20000410000 */
[----:B------:R-:W-:Y:S01]  /*3eb0*/  MUFU.SIN R104, R62 ;  /* 0x0000003e00687308 */ /* 0x000fe20000000400 */
[----:B------:R-:W-:Y:S02]  /*3ec0*/  FADD.FTZ R41, R106, R41 ;  /* 0x000000296a297221 */ /* 0x000fe40000010000 */
[----:B------:R-:W-:Y:S02]  /*3ed0*/  FADD.FTZ R40, R105, R40 ;  /* 0x0000002869287221 */ /* 0x000fe40000010000 */
[----:B------:R-:W-:-:S02]  /*3ee0*/  FMUL.FTZ R114, R163, R114 ;  /* 0x00000072a3727220 */ /* 0x000fc40000410000 */
[----:B------:R-:W-:Y:S01]  /*3ef0*/  FMUL.FTZ R36, R96, R40 ;  /* 0x0000002860247220 */ /* 0x000fe20000410000 */
[----:B------:R-:W-:Y:S01]  /*3f00*/  MUFU.COS R50, R62 ;  /* 0x0000003e00327308 */ /* 0x000fe20000000000 */
[----:B-1----:R-:W-:Y:S02]  /*3f10*/  FMUL.FTZ R82, R82, R103 ;  /* 0x0000006752527220 */ /* 0x002fe40000410000 */
[----:B------:R-:W-:Y:S02]  /*3f20*/  FFMA.FTZ R36, R97, R41, -R36 ;  /* 0x0000002961247223 */ /* 0x000fe40000010824 */
[----:B------:R-:W-:Y:S02]  /*3f30*/  FMUL.FTZ R113, R163, R38 ;  /* 0x00000026a3717220 */ /* 0x000fe40000410000 */
[----:B------:R-:W-:Y:S01]  /*3f40*/  FMUL.FTZ R116, R151, R116 ;  /* 0x0000007497747220 */ /* 0x000fe20000410000 */
[----:B------:R-:W0:Y:S01]  /*3f50*/  MUFU.SIN R102, R64 ;  /* 0x0000004000667308 */ /* 0x000e220000000400 */
[----:B------:R-:W-:Y:S01]  /*3f60*/  FADD.FTZ R38, R113, R36 ;  /* 0x0000002471267221 */ /* 0x000fe20000010000 */
[----:B------:R-:W-:-:S05]  /*3f70*/  HADD2.F32 R36, -RZ, R39.H0_H0 ;  /* 0x20000027ff247230 */ /* 0x000fca0000004100 */
[----:B------:R-:W-:Y:S01]  /*3f80*/  FMUL.FTZ R117, R151, R36 ;  /* 0x0000002497757220 */ /* 0x000fe20000410000 */
[----:B------:R-:W1:Y:S08]  /*3f90*/  MUFU.COS R62, R64 ;  /* 0x00000040003e7308 */ /* 0x000e700000000000 */
[----:B------:R2:W3:Y:S01]  /*3fa0*/  MUFU.EX2 R112, R32 ;  /* 0x0000002000707308 */ /* 0x0004e20000000800 */
[----:B0-----:R-:W-:-:S07]  /*3fb0*/  FMUL.FTZ R102, R43, R102 ;  /* 0x000000662b667220 */ /* 0x001fce0000410000 */
[----:B------:R-:W-:Y:S01]  /*3fc0*/  MUFU.EX2 R42, R42 ;  /* 0x0000002a002a7308 */ /* 0x000fe20000000800 */
[----:B--2---:R-:W0:Y:S01]  /*3fd0*/  LDS.128 R32, [R56.X16+0x10] ;  /* 0x0000100038207984 */ /* 0x004e22000000cc00 */
[----:B-1----:R-:W-:Y:S02]  /*3fe0*/  FMUL.FTZ R103, R43, R62 ;  /* 0x0000003e2b677220 */ /* 0x002fe40000410000 */
[----:B------:R-:W-:-:S04]  /*3ff0*/  FMUL.FTZ R43, R96, R41 ;  /* 0x00000029602b7220 */ /* 0x000fc80000410000 */
[----:B------:R-:W1:Y:S01]  /*4000*/  MUFU.SIN R37, R44 ;  /* 0x0000002c00257308 */ /* 0x000e620000000400 */
[----:B------:R-:W-:Y:S02]  /*4010*/  FFMA.FTZ R43, R97, R40, R43 ;  /* 0x00000028612b7223 */ /* 0x000fe4000001002b */
[----:B---3--:R-:W-:Y:S02]  /*4020*/  FMUL.FTZ R115, R112, R115 ;  /* 0x0000007370737220 */ /* 0x008fe40000410000 */
[----:B------:R-:W-:Y:S02]  /*4030*/  FADD.FTZ R43, R114, R43 ;  /* 0x0000002b722b7221 */ /* 0x000fe40000010000 */
[----:B------:R-:W-:Y:S01]  /*4040*/  FMUL.FTZ R112, R112, R45 ;  /* 0x0000002d70707220 */ /* 0x000fe20000410000 */
[----:B------:R-:W2:Y:S01]  /*4050*/  MUFU.COS R111, R44 ;  /* 0x0000002c006f7308 */ /* 0x000ea20000000000 */
[----:B------:R-:W-:-:S04]  /*4060*/  FMUL.FTZ R40, R94, R43 ;  /* 0x0000002b5e287220 */ /* 0x000fc80000410000 */
[----:B------:R-:W-:Y:S02]  /*4070*/  FFMA.FTZ R40, R95, R38, -R40 ;  /* 0x000000265f287223 */ /* 0x000fe40000010828 */
[----:B-1----:R-:W-:Y:S01]  /*4080*/  FMUL.FTZ R110, R42, R37 ;  /* 0x000000252a6e7220 */ /* 0x002fe20000410000 */
[----:B------:R-:W1:Y:S01]  /*4090*/  MUFU.EX2 R51, R51 ;  /* 0x0000003300337308 */ /* 0x000e620000000800 */
[----:B------:R-:W-:Y:S02]  /*40a0*/  FMUL.FTZ R37, R101, R98 ;  /* 0x0000006265257220 */ /* 0x000fe40000410000 */
[----:B------:R-:W-:Y:S02]  /*40b0*/  FADD.FTZ R40, R117, R40 ;  /* 0x0000002875287221 */ /* 0x000fe40000010000 */
[----:B------:R-:W-:Y:S02]  /*40c0*/  FFMA.FTZ R39, R100, R99, R37 ;  /* 0x0000006364277223 */ /* 0x000fe40000010025 */
[----:B--2---:R-:W-:-:S02]  /*40d0*/  FMUL.FTZ R111, R42, R111 ;  /* 0x0000006f2a6f7220 */ /* 0x004fc40000410000 */
[----:B------:R-:W-:Y:S02]  /*40e0*/  FMUL.FTZ R42, R94, R38 ;  /* 0x000000265e2a7220 */ /* 0x000fe40000410000 */
[----:B------:R-:W-:Y:S02]  /*40f0*/  FMUL.FTZ R38, R100, R98 ;  /* 0x0000006264267220 */ /* 0x000fe40000410000 */
[----:B------:R-:W-:Y:S02]  /*4100*/  FFMA.FTZ R43, R95, R43, R42 ;  /* 0x0000002b5f2b7223 */ /* 0x000fe4000001002a */
[----:B------:R-:W-:Y:S01]  /*4110*/  FFMA.FTZ R38, R101, R99, -R38 ;  /* 0x0000006365267223 */ /* 0x000fe20000010826 */
[--C-:B0-----:R-:W-:Y:S01]  /*4120*/  HADD2.F32 R37, -RZ, R32.reuse.H0_H0 ;  /* 0x20000020ff257230 */ /* 0x101fe20000004100 */
        /* <DEDUP_REMOVED lines=68> */
[----:B------:R2:W3:Y:S01]  /*4570*/  LDG.E.128 R32, [R48.64+0x400] ;  /* 0x0004001230207981 */ /* 0x0004e2000c1e1d00 */
[----:B------:R-:W-:-:S02]  /*4580*/  FFMA.FTZ R55, R85, R41, -R44 ;  /* 0x0000002955377223 */ /* 0x000fc4000001082c */
[C---:B-1----:R-:W-:Y:S01]  /*4590*/  FMUL.FTZ R107, R51.reuse, R50 ;  /* 0x00000032336b7220 */ /* 0x042fe20000410000 */
[----:B------:R2:W4:Y:S01]  /*45a0*/  LDG.E.128 R40, [R48.64+0x200] ;  /* 0x0002001230287981 */ /* 0x000522000c1e1d00 */
[----:B------:R-:W-:-:S03]  /*45b0*/  FMUL.FTZ R104, R51, R104 ;  /* 0x0000006833687220 */ /* 0x000fc60000410000 */
[----:B------:R2:W5:Y:S01]  /*45c0*/  LDG.E.128 R44, [R48.64] ;  /* 0x00000012302c7981 */ /* 0x000562000c1e1d00 */
[--C-:B0-----:R-:W-:Y:S02]  /*45d0*/  HADD2.F32 R53, -RZ, R36.reuse.H0_H0 ;  /* 0x20000024ff357230 */ /* 0x101fe40000004100 */
[----:B------:R-:W-:Y:S01]  /*45e0*/  HADD2.F32 R127, -RZ, R36.H1_H1 ;  /* 0x30000024ff7f7230 */ /* 0x000fe20000004100 */
[----:B--2---:R-:W2:Y:S02]  /*45f0*/  LDG.E.128 R48, [R48.64+0x600] ;  /* 0x0006001230307981 */ /* 0x004ea4000c1e1d00 */
[C---:B------:R-:W-:Y:S02]  /*4600*/  FMUL.FTZ R126, R146.reuse, R53 ;  /* 0x00000035927e7220 */ /* 0x040fe40000410000 */
[----:B------:R-:W-:Y:S02]  /*4610*/  FMUL.FTZ R127, R146, R127 ;  /* 0x0000007f927f7220 */ /* 0x000fe40000410000 */
[----:B------:R-:W-:-:S02]  /*4620*/  FMUL.FTZ R53, R84, R52 ;  /* 0x0000003454357220 */ /* 0x000fc40000410000 */
[----:B------:R-:W-:Y:S02]  /*4630*/  FMUL.FTZ R36, R84, R54 ;  /* 0x0000003654247220 */ /* 0x000fe40000410000 */
[----:B------:R-:W-:Y:S02]  /*4640*/  FADD.FTZ R63, R127, R62 ;  /* 0x0000003e7f3f7221 */ /* 0x000fe40000010000 */
[C---:B------:R-:W-:Y:S02]  /*4650*/  FFMA.FTZ R60, R85.reuse, R52, -R36 ;  /* 0x00000034553c7223 */ /* 0x040fe40000010824 */
[----:B------:R-:W-:Y:S02]  /*4660*/  FADD.FTZ R62, R126, R55 ;  /* 0x000000377e3e7221 */ /* 0x000fe40000010000 */
[----:B------:R-:W-:Y:S02]  /*4670*/  FFMA.FTZ R61, R85, R54, R53 ;  /* 0x00000036553d7223 */ /* 0x000fe40000010035 */
[----:B------:R-:W0:Y:S01]  /*4680*/  LDS.128 R52, [R56.X16+0x30] ;  /* 0x0000300038347984 */ /* 0x000e22000000cc00 */
[--C-:B------:R-:W-:Y:S01]  /*4690*/  HADD2.F32 R128, -RZ, R37.reuse.H1_H1 ;  /* 0x30000025ff807230 */ /* 0x100fe20000004100 */
[C---:B------:R-:W-:Y:S01]  /*46a0*/  FMUL.FTZ R66, R82.reuse, R62 ;  /* 0x0000003e52427220 */ /* 0x040fe20000410000 */
[----:B------:R-:W-:Y:S01]  /*46b0*/  HADD2.F32 R36, -RZ, R37.H0_H0 ;  /* 0x20000025ff247230 */ /* 0x000fe20000004100 */
[----:B------:R-:W-:-:S02]  /*46c0*/  FMUL.FTZ R64, R82, R63 ;  /* 0x0000003f52407220 */ /* 0x000fc40000410000 */
[----:B------:R-:W-:Y:S02]  /*46d0*/  FFMA.FTZ R63, R83, R63, R66 ;  /* 0x0000003f533f7223 */ /* 0x000fe40000010042 */
[C---:B------:R-:W-:Y:S02]  /*46e0*/  FMUL.FTZ R128, R145.reuse, R128 ;  /* 0x0000008091807220 */ /* 0x040fe40000410000 */
[----:B------:R-:W-:Y:S02]  /*46f0*/  FMUL.FTZ R129, R145, R36 ;  /* 0x0000002491817220 */ /* 0x000fe40000410000 */
[----:B------:R-:W-:Y:S02]  /*4700*/  FMUL.FTZ R36, R82, R61 ;  /* 0x0000003d52247220 */ /* 0x000fe40000410000 */
[C---:B------:R-:W-:Y:S02]  /*4710*/  FFMA.FTZ R64, R83.reuse, R62, -R64 ;  /* 0x0000003e53407223 */ /* 0x040fe40000010840 */
[----:B------:R-:W-:Y:S01]  /*4720*/  FADD.FTZ R63, R128, R63 ;  /* 0x0000003f803f7221 */ /* 0x000fe20000010000 */
[--C-:B------:R-:W-:Y:S01]  /*4730*/  HADD2.F32 R131, -RZ, R38.reuse.H1_H1 ;  /* 0x30000026ff837230 */ /* 0x100fe20000004100 */
[----:B------:R-:W-:Y:S01]  /*4740*/  FFMA.FTZ R36, R83, R60, -R36 ;  /* 0x0000003c53247223 */ /* 0x000fe20000010824 */
[----:B------:R-:W-:Y:S01]  /*4750*/  HADD2.F32 R37, -RZ, R38.H0_H0 ;  /* 0x20000026ff257230 */ /* 0x000fe20000004100 */
[----:B------:R-:W-:-:S02]  /*4760*/  FADD.FTZ R64, R129, R64 ;  /* 0x0000004081407221 */ /* 0x000fc40000010000 */
[----:B------:R-:W-:Y:S02]  /*4770*/  FMUL.FTZ R60, R82, R60 ;  /* 0x0000003c523c7220 */ /* 0x000fe40000410000 */
[C---:B------:R-:W-:Y:S02]  /*4780*/  FMUL.FTZ R38, R80.reuse, R63 ;  /* 0x0000003f50267220 */ /* 0x040fe40000410000 */
[-C--:B------:R-:W-:Y:S02]  /*4790*/  FMUL.FTZ R62, R80, R64.reuse ;  /* 0x00000040503e7220 */ /* 0x080fe40000410000 */
[----:B------:R-:W-:Y:S02]  /*47a0*/  FFMA.FTZ R60, R83, R61, R60 ;  /* 0x0000003d533c7223 */ /* 0x000fe4000001003c */
[----:B------:R-:W-:Y:S02]  /*47b0*/  FFMA.FTZ R61, R81, R64, -R38 ;  /* 0x00000040513d7223 */ /* 0x000fe40000010826 */
[----:B------:R-:W-:-:S02]  /*47c0*/  FMUL.FTZ R130, R144, R37 ;  /* 0x0000002590827220 */ /* 0x000fc40000410000 */
[----:B------:R-:W-:Y:S02]  /*47d0*/  FFMA.FTZ R62, R81, R63, R62 ;  /* 0x0000003f513e7223 */ /* 0x000fe4000001003e */
[----:B------:R-:W-:Y:S02]  /*47e0*/  FMUL.FTZ R131, R144, R131 ;  /* 0x0000008390837220 */ /* 0x000fe40000410000 */
[----:B------:R-:W-:Y:S01]  /*47f0*/  FADD.FTZ R61, R130, R61 ;  /* 0x0000003d823d7221 */ /* 0x000fe20000010000 */
[--C-:B------:R-:W-:Y:S01]  /*4800*/  HADD2.F32 R132, -RZ, R39.reuse.H1_H1 ;  /* 0x30000027ff847230 */ /* 0x100fe20000004100 */
[----:B------:R-:W-:Y:S02]  /*4810*/  FADD.FTZ R62, R131, R62 ;  /* 0x0000003e833e7221 */ /* 0x000fe40000010000 */
[C---:B------:R-:W-:Y:S01]  /*4820*/  FMUL.FTZ R37, R104.reuse, R61 ;  /* 0x0000003d68257220 */ /* 0x040fe20000410000 */
[----:B------:R-:W-:Y:S01]  /*4830*/  HADD2.F32 R38, -RZ, R39.H0_H0 ;  /* 0x20000027ff267230 */ /* 0x000fe20000004100 */
[----:B------:R-:W-:-:S02]  /*4840*/  FMUL.FTZ R64, R104, R62 ;  /* 0x0000003e68407220 */ /* 0x000fc40000410000 */
[----:B------:R-:W-:Y:S02]  /*4850*/  FFMA.FTZ R39, R107, R62, R37 ;  /* 0x0000003e6b277223 */ /* 0x000fe40000010025 */
[----:B------:R-:W-:Y:S02]  /*4860*/  FMUL.FTZ R132, R5, R132 ;  /* 0x0000008405847220 */ /* 0x000fe40000410000 */
[----:B------:R-:W-:Y:S02]  /*4870*/  FMUL.FTZ R37, R80, R60 ;  /* 0x0000003c50257220 */ /* 0x000fe40000410000 */
[----:B------:R-:W-:Y:S02]  /*4880*/  FMUL.FTZ R57, R57, R22 ;  /* 0x0000001639397220 */ /* 0x000fe40000410000 */
[----:B------:R-:W-:Y:S02]  /*4890*/  FFMA.FTZ R64, R107, R61, -R64 ;  /* 0x0000003d6b407223 */ /* 0x000fe40000010840 */
[----:B------:R-:W-:-:S02]  /*48a0*/  FMUL.FTZ R133, R5, R38 ;  /* 0x0000002605857220 */ /* 0x000fc40000410000 */
[----:B------:R-:W-:Y:S02]  /*48b0*/  FADD.FTZ R39, R132, R39 ;  /* 0x0000002784277221 */ /* 0x000fe40000010000 */
[----:B------:R-:W-:Y:S02]  /*48c0*/  FMUL.FTZ R136, R59, R22 ;  /* 0x000000163b887220 */ /* 0x000fe40000410000 */
[-C--:B------:R-:W-:Y:S01]  /*48d0*/  FFMA.FTZ R38, R81, R36.reuse, -R37 ;  /* 0x0000002451267223 */ /* 0x080fe20000010825 */
[----:B0-----:R-:W-:Y:S01]  /*48e0*/  HADD2.F32 R37, -RZ, R52.H0_H0 ;  /* 0x20000034ff257230 */ /* 0x001fe20000004100 */
[----:B------:R-:W-:Y:S02]  /*48f0*/  FMUL.RZ R59, R57, 0.15915493667125701904 ;  /* 0x3e22f983393b7820 */ /* 0x000fe4000040c000 */
[----:B------:R-:W-:Y:S02]  /*4900*/  FADD.FTZ R64, R133, R64 ;  /* 0x0000004085407221 */ /* 0x000fe40000010000 */
[----:B------:R-:W-:-:S02]  /*4910*/  FMUL.FTZ R36, R80, R36 ;  /* 0x0000002450247220 */ /* 0x000fc40000410000 */
[C---:B------:R-:W-:Y:S01]  /*4920*/  FMUL.FTZ R57, R102.reuse, R39 ;  /* 0x0000002766397220 */ /* 0x040fe20000410000 */
[----:B------:R-:W-:Y:S01]  /*4930*/  HADD2.F32 R135, -RZ, R52.H1_H1 ;  /* 0x30000034ff877230 */ /* 0x000fe20000004100 */
[----:B------:R-:W-:Y:S02]  /*4940*/  FMUL.FTZ R62, R102, R64 ;  /* 0x00000040663e7220 */ /* 0x000fe40000410000 */
[----:B------:R-:W-:Y:S02]  /*4950*/  FFMA.FTZ R36, R81, R60, R36 ;  /* 0x0000003c51247223 */ /* 0x000fe40000010024 */
[C---:B------:R-:W-:Y:S02]  /*4960*/  FFMA.FTZ R57, R103.reuse, R64, -R57 ;  /* 0x0000004067397223 */ /* 0x040fe40000010839 */
[----:B------:R-:W-:Y:S02]  /*4970*/  FMUL.FTZ R134, R4, R37 ;  /* 0x0000002504867220 */ /* 0x000fe40000410000 */
[----:B------:R-:W-:-:S02]  /*4980*/  FFMA.FTZ R62, R103, R39, R62 ;  /* 0x00000027673e7223 */ /* 0x000fc4000001003e */
[----:B------:R-:W-:Y:S02]  /*4990*/  FMUL.FTZ R135, R4, R135 ;  /* 0x0000008704877220 */ /* 0x000fe40000410000 */
[----:B------:R-:W-:Y:S02]  /*49a0*/  FMUL.FTZ R37, R104, R36 ;  /* 0x0000002468257220 */ /* 0x000fe40000410000 */
[----:B------:R-:W-:Y:S02]  /*49b0*/  FADD.FTZ R57, R134, R57 ;  /* 0x0000003986397221 */ /* 0x000fe40000010000 */
[-C--:B------:R-:W-:Y:S02]  /*49c0*/  FMUL.FTZ R52, R104, R38.reuse ;  /* 0x0000002668347220 */ /* 0x080fe40000410000 */
[----:B------:R-:W-:Y:S02]  /*49d0*/  FADD.FTZ R62, R135, R62 ;  /* 0x0000003e873e7221 */ /* 0x000fe40000010000 */
[----:B------:R-:W-:-:S02]  /*49e0*/  FFMA.FTZ R37, R107, R38, -R37 ;  /* 0x000000266b257223 */ /* 0x000fc40000010825 */
[C---:B------:R-:W-:Y:S01]  /*49f0*/  FMUL.FTZ R38, R112.reuse, R57 ;  /* 0x0000003970267220 */ /* 0x040fe20000410000 */
[----:B------:R-:W-:Y:S01]  /*4a00*/  MUFU.EX2 R136, R136 ;  /* 0x0000008800887308 */ /* 0x000fe20000000800 */
[----:B------:R-:W-:Y:S01]  /*4a10*/  FFMA.FTZ R52, R107, R36, R52 ;  /* 0x000000246b347223 */ /* 0x000fe20000010034 */
[--C-:B------:R-:W-:Y:S01]  /*4a20*/  HADD2.F32 R36, -RZ, R53.reuse.H0_H0 ;  /* 0x20000035ff247230 */ /* 0x100fe20000004100 */
[-C--:B------:R-:W-:Y:S01]  /*4a30*/  FMUL.FTZ R60, R112, R62.reuse ;  /* 0x0000003e703c7220 */ /* 0x080fe20000410000 */
[----:B------:R-:W-:Y:S01]  /*4a40*/  HADD2.F32 R138, -RZ, R53.H1_H1 ;  /* 0x30000035ff8a7230 */ /* 0x000fe20000004100 */
[----:B------:R-:W-:-:S03]  /*4a50*/  FFMA.FTZ R53, R115, R62, R38 ;  /* 0x0000003e73357223 */ /* 0x000fc60000010026 */
[----:B------:R-:W0:Y:S01]  /*4a60*/  MUFU.COS R139, R59 ;  /* 0x0000003b008b7308 */ /* 0x000e220000000000 */
[----:B------:R-:W-:Y:S02]  /*4a70*/  FMUL.FTZ R38, R102, R52 ;  /* 0x0000003466267220 */ /* 0x000fe40000410000 */
[----:B------:R-:W-:-:S05]  /*4a80*/  FFMA.FTZ R60, R115, R57, -R60 ;  /* 0x00000039733c7223 */ /* 0x000fca000001083c */
[----:B------:R-:W1:Y:S01]  /*4a90*/  MUFU.SIN R39, R59 ;  /* 0x0000003b00277308 */ /* 0x000e620000000400 */
[C---:B------:R-:W-:Y:S02]  /*4aa0*/  FMUL.FTZ R137, R3.reuse, R36 ;  /* 0x0000002403897220 */ /* 0x040fe40000410000 */
[----:B------:R-:W-:Y:S02]  /*4ab0*/  FMUL.FTZ R138, R3, R138 ;  /* 0x0000008a038a7220 */ /* 0x000fe40000410000 */
[-C--:B------:R-:W-:Y:S02]  /*4ac0*/  FFMA.FTZ R38, R103, R37.reuse, -R38 ;  /* 0x0000002567267223 */ /* 0x080fe40000010826 */
[----:B------:R-:W-:Y:S02]  /*4ad0*/  FMUL.FTZ R37, R102, R37 ;  /* 0x0000002566257220 */ /* 0x000fe40000410000 */
[----:B------:R-:W-:Y:S02]  /*4ae0*/  FADD.FTZ R60, R137, R60 ;  /* 0x0000003c893c7221 */ /* 0x000fe40000010000 */
[----:B------:R-:W-:Y:S01]  /*4af0*/  FADD.FTZ R53, R138, R53 ;  /* 0x000000358a357221 */ /* 0x000fe20000010000 */
[--C-:B------:R-:W-:Y:S01]  /*4b00*/  HADD2.F32 R141, -RZ, R54.reuse.H1_H1 ;  /* 0x30000036ff8d7230 */ /* 0x100fe20000004100 */
[----:B------:R-:W-:Y:S01]  /*4b10*/  FFMA.FTZ R52, R103, R52, R37 ;  /* 0x0000003467347223 */ /* 0x000fe20000010025 */
[----:B------:R-:W-:Y:S01]  /*4b20*/  HADD2.F32 R37, -RZ, R54.H0_H0 ;  /* 0x20000036ff257230 */ /* 0x000fe20000004100 */
[----:B------:R-:W-:-:S02]  /*4b30*/  FMUL.FTZ R62, R110, R60 ;  /* 0x0000003c6e3e7220 */ /* 0x000fc40000410000 */
[----:B------:R-:W-:Y:S02]  /*4b40*/  FMUL.FTZ R36, R110, R53 ;  /* 0x000000356e247220 */ /* 0x000fe40000410000 */
[C---:B0-----:R-:W-:Y:S02]  /*4b50*/  FMUL.FTZ R139, R136.reuse, R139 ;  /* 0x0000008b888b7220 */ /* 0x041fe40000410000 */
[----:B-1----:R-:W-:Y:S02]  /*4b60*/  FMUL.FTZ R136, R136, R39 ;  /* 0x0000002788887220 */ /* 0x002fe40000410000 */
[C---:B------:R-:W-:Y:S02]  /*4b70*/  FFMA.FTZ R62, R111.reuse, R53, R62 ;  /* 0x000000356f3e7223 */ /* 0x040fe4000001003e */
[----:B------:R-:W-:Y:S02]  /*4b80*/  FMUL.FTZ R141, R2, R141 ;  /* 0x0000008d028d7220 */ /* 0x000fe40000410000 */
[----:B------:R-:W-:-:S02]  /*4b90*/  FFMA.FTZ R39, R111, R60, -R36 ;  /* 0x0000003c6f277223 */ /* 0x000fc40000010824 */
[----:B------:R-:W-:Y:S02]  /*4ba0*/  FMUL.FTZ R140, R2, R37 ;  /* 0x00000025028c7220 */ /* 0x000fe40000410000 */
[C---:B------:R-:W-:Y:S02]  /*4bb0*/  FMUL.FTZ R36, R112.reuse, R52 ;  /* 0x0000003470247220 */ /* 0x040fe40000410000 */
[-C--:B------:R-:W-:Y:S02]  /*4bc0*/  FMUL.FTZ R37, R112, R38.reuse ;  /* 0x0000002670257220 */ /* 0x080fe40000410000 */
[----:B------:R-:W-:Y:S02]  /*4bd0*/  FADD.FTZ R62, R141, R62 ;  /* 0x0000003e8d3e7221 */ /* 0x000fe40000010000 */
[----:B------:R-:W-:Y:S02]  /*4be0*/  FADD.FTZ R39, R140, R39 ;  /* 0x000000278c277221 */ /* 0x000fe40000010000 */
[----:B------:R-:W-:-:S02]  /*4bf0*/  FFMA.FTZ R36, R115, R38, -R36 ;  /* 0x0000002673247223 */ /* 0x000fc40000010824 */
[----:B------:R-:W-:Y:S01]  /*4c00*/  FFMA.FTZ R52, R115, R52, R37 ;  /* 0x0000003473347223 */ /* 0x000fe20000010025 */
[--C-:B------:R-:W-:Y:S01]  /*4c10*/  HADD2.F32 R37, -RZ, R55.reuse.H1_H1 ;  /* 0x30000037ff257230 */ /* 0x100fe20000004100 */
[C---:B------:R-:W-:Y:S01]  /*4c20*/  FMUL.FTZ R38, R136.reuse, R62 ;  /* 0x0000003e88267220 */ /* 0x040fe20000410000 */
[----:B------:R-:W-:Y:S01]  /*4c30*/  HADD2.F32 R143, -RZ, R55.H0_H0 ;  /* 0x20000037ff8f7230 */ /* 0x000fe20000004100 */
[-C--:B------:R-:W-:Y:S02]  /*4c40*/  FMUL.FTZ R53, R136, R39.reuse ;  /* 0x0000002788357220 */ /* 0x080fe40000410000 */
[C---:B------:R-:W-:Y:S02]  /*4c50*/  FFMA.FTZ R54, R139.reuse, R39, -R38 ;  /* 0x000000278b367223 */ /* 0x040fe40000010826 */
[----:B------:R-:W-:Y:S02]  /*4c60*/  FMUL.FTZ R38, R110, R36 ;  /* 0x000000246e267220 */ /* 0x000fe40000410000 */
[----:B------:R-:W-:-:S02]  /*4c70*/  FFMA.FTZ R53, R139, R62, R53 ;  /* 0x0000003e8b357223 */ /* 0x000fc40000010035 */
[C---:B------:R-:W-:Y:S02]  /*4c80*/  FMUL.FTZ R142, R0.reuse, R37 ;  /* 0x00000025008e7220 */ /* 0x040fe40000410000 */
[----:B------:R-:W-:Y:S02]  /*4c90*/  FMUL.FTZ R143, R0, R143 ;  /* 0x0000008f008f7220 */ /* 0x000fe40000410000 */
[-C--:B------:R-:W-:Y:S02]  /*4ca0*/  FFMA.FTZ R37, R111, R52.reuse, R38 ;  /* 0x000000346f257223 */ /* 0x080fe40000010026 */
[----:B------:R-:W-:Y:S02]  /*4cb0*/  FADD.FTZ R39, R142, R53 ;  /* 0x000000358e277221 */ /* 0x000fe40000010000 */
[----:B------:R-:W-:Y:S02]  /*4cc0*/  FMUL.FTZ R52, R110, R52 ;  /* 0x000000346e347220 */ /* 0x000fe40000410000 */
[----:B------:R-:W-:Y:S01]  /*4cd0*/  FADD.FTZ R38, R143, R54 ;  /* 0x000000368f267221 */ /* 0x000fe20000010000 */
[----:B------:R-:W0:Y:S01]  /*4ce0*/  SHFL.UP PT, R57, R39, 0x1, RZ ;  /* 0x0420000027397989 */ /* 0x000e2200000e00ff */
[----:B------:R-:W-:-:S02]  /*4cf0*/  FFMA.FTZ R36, R111, R36, -R52 ;  /* 0x000000246f247223 */ /* 0x000fc40000010834 */
[CC--:B------:R-:W-:Y:S01]  /*4d00*/  FMUL.FTZ R52, R136.reuse, R37.reuse ;  /* 0x0000002588347220 */ /* 0x0c0fe20000410000 */
[----:B------:R-:W1:Y:S01]  /*4d10*/  SHFL.UP PT, R55, R38, 0x1, RZ ;  /* 0x0420000026377989 */ /* 0x000e6200000e00ff */
[-C--:B------:R-:W-:Y:S02]  /*4d20*/  FMUL.FTZ R54, R136, R36.reuse ;  /* 0x0000002488367220 */ /* 0x080fe40000410000 */
[C---:B------:R-:W-:Y:S02]  /*4d30*/  FFMA.FTZ R36, R139.reuse, R36, -R52 ;  /* 0x000000248b247223 */ /* 0x040fe40000010834 */
        /* <DEDUP_REMOVED lines=9> */
[----:B------:R-:W-:Y:S02]  /*4dd0*/  @P0 FADD.FTZ R39, R39, R52 ;  /* 0x0000003427270221 */ /* 0x000fe40000010000 */
[C---:B------:R-:W-:Y:S01]  /*4de0*/  FMUL.FTZ R55, R54.reuse, R37 ;  /* 0x0000002536377220 */ /* 0x040fe20000410000 */
        /* <DEDUP_REMOVED lines=14> */
[CC--:B------:R-:W-:Y:S02]  /*4ed0*/  FMUL.FTZ R57, R55.reuse, R37.reuse ;  /* 0x0000002537397220 */ /* 0x0c0fe40000410000 */
[----:B------:R-:W-:Y:S02]  /*4ee0*/  @P0 FADD.FTZ R38, R38, R53 ;  /* 0x0000003526260221 */ /* 0x000fe40000010000 */
[CC--:B------:R-:W-:Y:S01]  /*4ef0*/  FMUL.FTZ R53, R55.reuse, R52.reuse ;  /* 0x0000003437357220 */ /* 0x0c0fe20000410000 */
        /* <DEDUP_REMOVED lines=15> */
[-C--:B---3--:R-:W-:Y:S02]  /*4ff0*/  FFMA.FTZ R55, R36, R53.reuse, R54 ;  /* 0x0000003524377223 */ /* 0x088fe40000010036 */
[C---:B------:R-:W-:Y:S01]  /*5000*/  FMUL.FTZ R53, R52.reuse, R53 ;  /* 0x0000003534357220 */ /* 0x040fe20000410000 */
[----:B------:R-:W0:Y:S02]  /*5010*/  SHFL.UP PT, R54, R38, 0x8, RZ ;  /* 0x0500000026367989 */ /* 0x000e2400000e00ff */
[----:B------:R-:W-:Y:S01]  /*5020*/  FSEL R55, R52, R55, !P0 ;  /* 0x0000003734377208 */ /* 0x000fe20004000000 */
[----:B------:R-:W-:Y:S01]  /*5030*/  @P0 FFMA.FTZ R36, R36, R37, -R53 ;  /* 0x0000002524240223 */ /* 0x000fe20000010835 */
[----:B------:R-:W1:Y:S04]  /*5040*/  SHFL.UP PT, R57, R39, 0x8, RZ ;  /* 0x0500000027397989 */ /* 0x000e6800000e00ff */
[----:B------:R-:W2:Y:S04]  /*5050*/  SHFL.UP PT, R37, R36, 0x8, RZ ;  /* 0x0500000024257989 */ /* 0x000ea800000e00ff */
[----:B------:R-:W3:Y:S01]  /*5060*/  SHFL.UP PT, R52, R55, 0x8, RZ ;  /* 0x0500000037347989 */ /* 0x000ee200000e00ff */
[----:B------:R-:W-:Y:S01]  /*5070*/  ISETP.GE.AND P0, PT, R68, 0x8, PT ;  /* 0x000000084400780c */ /* 0x000fe20003f06270 */
[----:B0-----:R-:W-:-:S02]  /*5080*/  FMUL.FTZ R59, R55, R54 ;  /* 0x00000036373b7220 */ /* 0x001fc40000410000 */
[-C--:B-1----:R-:W-:Y:S02]  /*5090*/  FMUL.FTZ R53, R55, R57.reuse ;  /* 0x0000003937357220 */ /* 0x082fe40000410000 */
[C---:B------:R-:W-:Y:S02]  /*50a0*/  FFMA.FTZ R60, R36.reuse, R57, R59 ;  /* 0x00000039243c7223 */ /* 0x040fe4000001003b */
[----:B------:R-:W-:-:S06]  /*50b0*/  FFMA.FTZ R59, R36, R54, -R53 ;  /* 0x00000036243b7223 */ /* 0x000fcc0000010835 */
[----:B------:R-:W-:Y:S02]  /*50c0*/  @P0 FADD.FTZ R39, R39, R60 ;  /* 0x0000003c27270221 */ /* 0x000fe40000010000 */
[CC--:B--2---:R-:W-:Y:S02]  /*50d0*/  FMUL.FTZ R57, R55.reuse, R37.reuse ;  /* 0x0000002537397220 */ /* 0x0c4fe40000410000 */
        /* <DEDUP_REMOVED lines=14> */
[-C--:B-1----:R-:W-:Y:S02]  /*51c0*/  FMUL.FTZ R55, R52, R57.reuse ;  /* 0x0000003934377220 */ /* 0x082fe40000410000 */
[----:B------:R-:W-:Y:S02]  /*51d0*/  FFMA.FTZ R57, R36, R57, -R54 ;  /* 0x0000003924397223 */ /* 0x000fe40000010836 */
[----:B--2---:R-:W-:Y:S01]  /*51e0*/  FMUL.FTZ R54, R52, R37 ;  /* 0x0000002534367220 */ /* 0x004fe20000410000 */
        /* <DEDUP_REMOVED lines=14> */
[----:B-----5:R-:W-:Y:S02]  /*52d0*/  STS.128 [R58.X16+0x2100], R44 ;  /* 0x0021002c3a007388 */ /* 0x020fe4000000cc00 */
[----:B------:R-:W-:Y:S02]  /*52e0*/  @!P2 LOP3.LUT R152, R40, 0x7ffffff0, RZ, 0xc0, !PT ;  /* 0x7ffffff02898a812 */ /* 0x000fe400078ec0ff */
[----:B------:R-:W-:Y:S01]  /*52f0*/  STS.128 [R58.X16+0x2700], R48 ;  /* 0x002700303a007388 */ /* 0x000fe2000000cc00 */
        /* <DEDUP_REMOVED lines=20> */
[----:B------:R-:W-:-:S02]  /*5440*/  FFMA.FTZ R152, R59, R60, R152 ;  /* 0x0000003c3b987223 */ /* 0x000fc40000010098 */
[-C--:B------:R-:W-:Y:S02]  /*5450*/  FFMA.FTZ R153, R58, R60.reuse, -R153 ;  /* 0x0000003c3a997223 */ /* 0x080fe40000010899 */
[-C--:B------:R-:W-:Y:S02]  /*5460*/  FFMA.FTZ R61, R56, R60.reuse, -R155 ;  /* 0x0000003c383d7223 */ /* 0x080fe4000001089b */
[----:B------:R-:W-:Y:S02]  /*5470*/  FFMA.FTZ R60, R57, R60, R154 ;  /* 0x0000003c393c7223 */ /* 0x000fe4000001009a */
[----:B------:R-:W-:Y:S01]  /*5480*/  FADD.FTZ R152, R63, R152 ;  /* 0x000000983f987221 */ /* 0x000fe20000010000 */
[----:B------:R-:W-:Y:S01]  /*5490*/  FSEL R63, R61, R56, !P1 ;  /* 0x000000383d3f7208 */ /* 0x000fe20004800000 */
[----:B------:R-:W-:Y:S01]  /*54a0*/  FADD.FTZ R153, R62, R153 ;  /* 0x000000993e997221 */ /* 0x000fe20000010000 */
[C---:B------:R-:W-:Y:S01]  /*54b0*/  FSEL R56, R60.reuse, R57, !P1 ;  /* 0x000000393c387208 */ /* 0x040fe20004800000 */
[----:B-1----:R-:W-:-:S02]  /*54c0*/  FMUL.FTZ R62, R60, R65 ;  /* 0x000000413c3e7220 */ /* 0x002fc40000410000 */
[-C--:B------:R-:W-:Y:S02]  /*54d0*/  FMUL.FTZ R155, R61, R65.reuse ;  /* 0x000000413d9b7220 */ /* 0x080fe40000410000 */
[-C--:B------:R-:W-:Y:S02]  /*54e0*/  FMUL.FTZ R57, R152, R65.reuse ;  /* 0x0000004198397220 */ /* 0x080fe40000410000 */
[----:B------:R-:W-:Y:S02]  /*54f0*/  FMUL.FTZ R65, R153, R65 ;  /* 0x0000004199417220 */ /* 0x000fe40000410000 */
[-C--:B------:R-:W-:Y:S02]  /*5500*/  FFMA.FTZ R62, R61, R64.reuse, -R62 ;  /* 0x000000403d3e7223 */ /* 0x080fe4000001083e */
[-C--:B------:R-:W-:Y:S02]  /*5510*/  FFMA.FTZ R61, R60, R64.reuse, R155 ;  /* 0x000000403c3d7223 */ /* 0x080fe4000001009b */
[----:B------:R-:W-:-:S02]  /*5520*/  FFMA.FTZ R57, R153, R64, -R57 ;  /* 0x0000004099397223 */ /* 0x000fc40000010839 */
[C---:B------:R-:W-:Y:S01]  /*5530*/  FFMA.FTZ R64, R152.reuse, R64, R65 ;  /* 0x0000004098407223 */ /* 0x040fe20000010041 */
[----:B------:R-:W-:Y:S01]  /*5540*/  FSEL R152, R152, R59, !P1 ;  /* 0x0000003b98987208 */ /* 0x000fe20004800000 */
[-C--:B--2---:R-:W-:Y:S02]  /*5550*/  FMUL.FTZ R59, R61, R69.reuse ;  /* 0x000000453d3b7220 */ /* 0x084fe40000410000 */
[----:B------:R-:W-:Y:S02]  /*5560*/  FADD.FTZ R67, R67, R64 ;  /* 0x0000004043437221 */ /* 0x000fe40000010000 */
[----:B------:R-:W-:Y:S02]  /*5570*/  FMUL.FTZ R64, R62, R69 ;  /* 0x000000453e407220 */ /* 0x000fe40000410000 */
[----:B------:R-:W-:Y:S01]  /*5580*/  FADD.FTZ R65, R66, R57 ;  /* 0x0000003942417221 */ /* 0x000fe20000010000 */
[C---:B------:R-:W-:Y:S01]  /*5590*/  FSEL R56, R61.reuse, R56, !P0 ;  /* 0x000000383d387208 */ /* 0x040fe20004000000 */
[-C--:B------:R-:W-:Y:S01]  /*55a0*/  FFMA.FTZ R64, R61, R68.reuse, R64 ;  /* 0x000000443d407223 */ /* 0x080fe20000010040 */
[C---:B------:R-:W-:Y:S01]  /*55b0*/  FSEL R57, R62.reuse, R63, !P0 ;  /* 0x0000003f3e397208 */ /* 0x040fe20004000000 */
[----:B------:R-:W-:-:S02]  /*55c0*/  FFMA.FTZ R60, R62, R68, -R59 ;  /* 0x000000443e3c7223 */ /* 0x000fc4000001083b */
[-C--:B------:R-:W-:Y:S02]  /*55d0*/  FMUL.FTZ R61, R67, R69.reuse ;  /* 0x00000045433d7220 */ /* 0x080fe40000410000 */
[----:B------:R-:W-:Y:S01]  /*55e0*/  FMUL.FTZ R62, R65, R69 ;  /* 0x00000045413e7220 */ /* 0x000fe20000410000 */
[----:B------:R-:W-:Y:S01]  /*55f0*/  FSEL R58, R153, R58, !P1 ;  /* 0x0000003a993a7208 */ /* 0x000fe20004800000 */
        /* <DEDUP_REMOVED lines=46> */
[C---:B------:R-:W-:Y:S02]  /*58e0*/  FMUL.FTZ R37, R65.reuse, R57 ;  /* 0x0000003941257220 */ /* 0x040fe40000410000 */
[----:B------:R-:W-:Y:S01]  /*58f0*/  FMUL.FTZ R38, R65, R62 ;  /* 0x0000003e41267220 */ /* 0x000fe20000410000 */
[----:B0-----:R-:W-:Y:S02]  /*5900*/  ISETP.NE.AND P0, PT, R39, RZ, PT ;  /* 0x000000ff2700720c */ /* 0x001fe40003f05270 */
[----:B------:R-:W-:-:S11]  /*5910*/  MOV R39, R35 ;  /* 0x0000002300277202 */ /* 0x000fd60000000f00 */
[----:B---3--:R-:W-:Y:S02]  /*5920*/  @P0 FFMA.FTZ R57, R63, R57, -R36 ;  /* 0x000000393f390223 */ /* 0x008fe40000010824 */
[-C--:B------:R-:W-:Y:S02]  /*5930*/  FMUL.FTZ R36, R65, R59.reuse ;  /* 0x0000003b41247220 */ /* 0x080fe40000410000 */
[C---:B------:R-:W-:Y:S02]  /*5940*/  @P0 FFMA.FTZ R56, R63.reuse, R56, R37 ;  /* 0x000000383f380223 */ /* 0x040fe40000010025 */
        /* <DEDUP_REMOVED lines=9> */
[----:B------:R-:W-:Y:S02]  /*59e0*/  MOV R58, R59 ;  /* 0x0000003b003a7202 */ /* 0x000fe40000000f00 */
[----:B------:R-:W-:Y:S01]  /*59f0*/  MOV R61, R62 ;  /* 0x0000003e003d7202 */ /* 0x000fe20000000f00 */
[----:B------:R-:W-:Y:S05]  /*5a00*/  BRA `(.L_x_689) ;  /* 0x0000011000007947 */ /* 0x000fea0003800000 */
.L_x_688:
[----:B01----:R-:W0:Y:S01]  /*5a10*/  S2R R56, SR_LANEID ;  /* 0x0000000000387919 */ /* 0x003e220000000000 */
[C---:B------:R-:W-:Y:S02]  /*5a20*/  FMUL.FTZ R37, R64.reuse, R35 ;  /* 0x0000002340257220 */ /* 0x040fe40000410000 */
[----:B------:R-:W-:-:S02]  /*5a30*/  FMUL.FTZ R36, R64, R33 ;  /* 0x0000002140247220 */ /* 0x000fc40000410000 */
[C---:B------:R-:W-:Y:S02]  /*5a40*/  FFMA.FTZ R37, R60.reuse, R34, -R37 ;  /* 0x000000223c257223 */ /* 0x040fe40000010825 */
[-C--:B------:R-:W-:Y:S02]  /*5a50*/  FFMA.FTZ R36, R60, R32.reuse, -R36 ;  /* 0x000000203c247223 */ /* 0x080fe40000010824 */
[----:B------:R-:W-:Y:S02]  /*5a60*/  FADD.FTZ R38, R38, R37 ;  /* 0x0000002526267221 */ /* 0x000fe40000010000 */
[C---:B------:R-:W-:Y:S02]  /*5a70*/  FMUL.FTZ R37, R64.reuse, R32 ;  /* 0x0000002040257220 */ /* 0x040fe40000410000 */
[----:B------:R-:W-:Y:S02]  /*5a80*/  FMUL.FTZ R64, R64, R34 ;  /* 0x0000002240407220 */ /* 0x000fe40000410000 */
[----:B------:R-:W-:-:S02]  /*5a90*/  FFMA.FTZ R37, R60, R33, R37 ;  /* 0x000000213c257223 */ /* 0x000fc40000010025 */
        /* <DEDUP_REMOVED lines=8> */
.L_x_689:
[----:B------:R-:W-:Y:S05]  /*5b20*/  BSYNC B0 ;  /* 0x0000000000007941 */ /* 0x000fea0003800000 */
.L_x_687:
[----:B------:R-:W1:Y:S01]  /*5b30*/  S2R R60, SR_TID.X ;  /* 0x00000000003c7919 */ /* 0x000e620000002100 */
[----:B------:R-:W-:Y:S03]  /*5b40*/  BSSY B0, `(.L_x_690) ;  /* 0x0000082000007945 */ /* 0x000fe60003800000 */
[----:B------:R-:W-:Y:S01]  /*5b50*/  BAR.SYNC.DEFER_BLOCKING 0x0 ;  /* 0x0000000000007b1d */ /* 0x000fe20000010000 */
[----:B-1----:R-:W-:-:S13]  /*5b60*/  ISETP.NE.AND P0, PT, R60, RZ, PT ;  /* 0x000000ff3c00720c */ /* 0x002fda0003f05270 */
[----:B0-----:R-:W0:Y:S02]  /*5b70*/  @P0 LDS.64 R32, [0x4258] ;  /* 0x00425800ff200984 */ /* 0x001e240000000a00 */
[----:B0-----:R-:W-:-:S04]  /*5b80*/  @P0 FMUL.FTZ R34, R33, R65 ;  /* 0x0000004121220220 */ /* 0x001fc80000410000 */
[C---:B------:R-:W-:Y:S02]  /*5b90*/  @P0 FFMA.FTZ R35, R32.reuse, R63, -R34 ;  /* 0x0000003f20230223 */ /* 0x040fe40000010822 */
        /* <DEDUP_REMOVED lines=124> */
.L_x_691:
[----:B------:R-:W-:Y:S05]  /*6360*/  BSYNC B0 ;  /* 0x0000000000007941 */ /* 0x000fea0003800000 */
.L_x_690:
        /* <DEDUP_REMOVED lines=54> */
.L_x_686:
[----:B------:R-:W0:Y:S01]  /*66d0*/  S2R R40, SR_TID.X ;  /* 0x0000000000287919 */ /* 0x000e220000002100 */
[----:B------:R-:W-:Y:S01]  /*66e0*/  F2FP.PACK_AB R27, R14, R15 ;  /* 0x0000000f0e1b723e */ /* 0x000fe200000000ff */
[----:B------:R-:W-:Y:S01]  /*66f0*/  USHF.L.U32 UR23, UR6, 0xb, URZ ;  /* 0x0000000b06177899 */ /* 0x000fe2000800063f */
[----:B------:R-:W-:Y:S01]  /*6700*/  F2FP.PACK_AB R26, R16, R17 ;  /* 0x00000011101a723e */ /* 0x000fe200000000ff */
[----:B------:R-:W2:Y:S01]  /*6710*/  S2R R48, SR_LANEID ;  /* 0x0000000000307919 */ /* 0x000ea20000000000 */
[----:B------:R-:W-:Y:S01]  /*6720*/  F2FP.PACK_AB R25, R18, R19 ;  /* 0x000000131219723e */ /* 0x000fe200000000ff */
[----:B------:R-:W-:Y:S01]  /*6730*/  ULDC UR7, c[0x0][0x200] ;  /* 0x0000800000077ab9 */ /* 0x000fe20000000800 */
[----:B------:R-:W-:Y:S01]  /*6740*/  F2FP.PACK_AB R24, R20, R21 ;  /* 0x000000151418723e */ /* 0x000fe200000000ff */
[----:B------:R-:W-:Y:S01]  /*6750*/  BAR.SYNC.DEFER_BLOCKING 0x0 ;  /* 0x0000000000007b1d */ /* 0x000fe20000010000 */
[----:B------:R-:W-:Y:S01]  /*6760*/  F2FP.PACK_AB R31, R6, R7 ;  /* 0x00000007061f723e */ /* 0x000fe200000000ff */
[----:B------:R-:W-:Y:S01]  /*6770*/  UIMAD UR7, UR21, UR7, URZ ;  /* 0x00000007150772a4 */ /* 0x000fe2000f8e023f */
[----:B------:R-:W-:Y:S01]  /*6780*/  F2FP.PACK_AB R30, R8, R9 ;  /* 0x00000009081e723e */ /* 0x000fe200000000ff */
[----:B------:R-:W-:Y:S01]  /*6790*/  USHF.R.S32.HI UR24, URZ, 0x1f, UR23 ;  /* 0x0000001f3f187899 */ /* 0x000fe20008011417 */
[----:B------:R-:W-:Y:S01]  /*67a0*/  F2FP.PACK_AB R29, R10, R11 ;  /* 0x0000000b0a1d723e */ /* 0x000fe200000000ff */
[----:B------:R-:W-:Y:S01]  /*67b0*/  ULDC UR16, c[0x0][0x1f0] ;  /* 0x00007c0000107ab9 */ /* 0x000fe20000000800 */
[----:B------:R-:W-:Y:S01]  /*67c0*/  F2FP.PACK_AB R28, R12, R13 ;  /* 0x0000000d0c1c723e */ /* 0x000fe200000000ff */
[----:B------:R-:W-:Y:S01]  /*67d0*/  UIMAD UR16, UR21, UR16, URZ ;  /* 0x00000010151072a4 */ /* 0x000fe2000f8e023f */
[----:B------:R-:W-:Y:S01]  /*67e0*/  MOV R5, UR7 ;  /* 0x0000000700057c02 */ /* 0x000fe20008000f00 */
[----:B------:R-:W-:Y:S01]  /*67f0*/  ULDC UR17, c[0x0][0x208] ;  /* 0x0000820000117ab9 */ /* 0x000fe20000000800 */
[----:B------:R-:W-:Y:S01]  /*6800*/  MOV R2, UR23 ;  /* 0x0000001700027c02 */ /* 0x000fe20008000f00 */
[----:B------:R-:W-:Y:S01]  /*6810*/  UIMAD UR7, UR20, UR17, URZ ;  /* 0x00000011140772a4 */ /* 0x000fe2000f8e023f */
[----:B------:R-:W-:Y:S01]  /*6820*/  MOV R3, UR24 ;  /* 0x0000001800037c02 */ /* 0x000fe20008000f00 */
[----:B------:R-:W-:Y:S01]  /*6830*/  ULDC UR22, c[0x0][0x1f8] ;  /* 0x00007e0000167ab9 */ /* 0x000fe20000000800 */
[----:B0-----:R-:W-:-:S03]  /*6840*/  SHF.L.U32 R49, R40, 0x1, RZ ;  /* 0x0000000128317819 */ /* 0x001fc600000006ff */
[----:B------:R-:W-:Y:S01]  /*6850*/  IMAD.WIDE.U32 R22, R78, c[0x0][0x1f0], R2 ;  /* 0x00007c004e167a25 */ /* 0x000fe200078e0002 */
[----:B------:R-:W-:-:S04]  /*6860*/  LOP3.LUT R49, R49, 0xffffffc0, RZ, 0xc0, !PT ;  /* 0xffffffc031317812 */ /* 0x000fc800078ec0ff */
[----:B--2---:R-:W-:Y:S02]  /*6870*/  LEA R0, R48, R49, 0x1 ;  /* 0x0000003130007211 */ /* 0x004fe400078e08ff */
[C---:B------:R-:W-:Y:S02]  /*6880*/  IADD3 R54, R49.reuse, R48, RZ ;  /* 0x0000003031367210 */ /* 0x040fe40007ffe0ff */
[----:B------:R-:W-:Y:S01]  /*6890*/  LOP3.LUT R52, R49, 0x1f, R40, 0xf8, !PT ;  /* 0x0000001f31347812 */ /* 0x000fe200078ef828 */
[----:B------:R0:W-:Y:S04]  /*68a0*/  STS.128 [R0.X16], R24 ;  /* 0x0000001800007388 */ /* 0x0001e8000000cc00 */
[----:B------:R2:W-:Y:S01]  /*68b0*/  STS.128 [R0.X16+0x10], R28 ;  /* 0x0000101c00007388 */ /* 0x0005e2000000cc00 */
[----:B------:R-:W-:-:S06]  /*68c0*/  NOP ;  /* 0x0000000000007918 */ /* 0x000fcc0000000000 */
[----:B-1----:R-:W1:Y:S04]  /*68d0*/  LDS.128 R36, [R54.X16] ;  /* 0x0000000036247984 */ /* 0x002e68000000cc00 */
[----:B------:R-:W3:Y:S01]  /*68e0*/  LDS.128 R32, [R54.X16+0x200] ;  /* 0x0002000036207984 */ /* 0x000ee2000000cc00 */
[----:B0-----:R-:W-:Y:S01]  /*68f0*/  MOV R27, UR16 ;  /* 0x00000010001b7c02 */ /* 0x001fe20008000f00 */
[C---:B------:R-:W-:Y:S01]  /*6900*/  IMAD R25, R78.reuse, c[0x0][0x204], R5 ;  /* 0x000081004e197a24 */ /* 0x040fe200078e0205 */
[----:B------:R-:W-:Y:S01]  /*6910*/  UIMAD UR16, UR20, UR22, URZ ;  /* 0x00000016141072a4 */ /* 0x000fe2000f8e023f */
[----:B------:R-:W-:Y:S01]  /*6920*/  IMAD.WIDE.U32 R4, R78, c[0x0][0x200], R2 ;  /* 0x000080004e047a25 */ /* 0x000fe200078e0002 */
[----:B------:R-:W-:-:S03]  /*6930*/  MOV R24, UR7 ;  /* 0x0000000700187c02 */ /* 0x000fc60008000f00 */
[----:B------:R-:W-:Y:S01]  /*6940*/  IMAD R27, R78, c[0x0][0x1f4], R27 ;  /* 0x00007d004e1b7a24 */ /* 0x000fe200078e021b */
[----:B------:R-:W-:Y:S02]  /*6950*/  IADD3 R5, R5, R25, RZ ;  /* 0x0000001905057210 */ /* 0x000fe40007ffe0ff */
[----:B------:R-:W-:Y:S02]  /*6960*/  MOV R26, UR16 ;  /* 0x00000010001a7c02 */ /* 0x000fe40008000f00 */
[----:B------:R-:W-:Y:S01]  /*6970*/  IADD3 R23, R23, R27, RZ ;  /* 0x0000001b17177210 */ /* 0x000fe20007ffe0ff */
[C---:B------:R-:W-:Y:S02]  /*6980*/  IMAD R27, R79.reuse, c[0x0][0x20c], R24 ;  /* 0x000083004f1b7a24 */ /* 0x040fe400078e0218 */
[----:B------:R-:W-:-:S04]  /*6990*/  IMAD.WIDE.U32 R4, R79, c[0x0][0x208], R4 ;  /* 0x000082004f047a25 */ /* 0x000fc800078e0004 */
[C---:B--2---:R-:W-:Y:S02]  /*69a0*/  IMAD R29, R79.reuse, c[0x0][0x1fc], R26 ;  /* 0x00007f004f1d7a24 */ /* 0x044fe400078e021a */
[----:B------:R-:W-:Y:S01]  /*69b0*/  IMAD.WIDE.U32 R24, R79, c[0x0][0x1f8], R22 ;  /* 0x00007e004f187a25 */ /* 0x000fe200078e0016 */
[----:B------:R-:W-:Y:S02]  /*69c0*/  IADD3 R23, R5, R27, RZ ;  /* 0x0000001b05177210 */ /* 0x000fe40007ffe0ff */
[----:B------:R-:W-:Y:S02]  /*69d0*/  LEA R22, P0, R4, c[0x0][0x258], 0x1 ;  /* 0x0000960004167a11 */ /* 0x000fe400078008ff */
[----:B------:R-:W-:Y:S02]  /*69e0*/  IADD3 R5, R25, R29, RZ ;  /* 0x0000001d19057210 */ /* 0x000fe40007ffe0ff */
[----:B------:R-:W-:Y:S02]  /*69f0*/  LEA R26, P1, R24, c[0x0][0x268], 0x1 ;  /* 0x00009a00181a7a11 */ /* 0x000fe400078208ff */
[----:B------:R-:W-:-:S02]  /*6a00*/  LEA.HI.X R23, R4, c[0x0][0x25c], R23, 0x1, P0 ;  /* 0x0000970004177a11 */ /* 0x000fc400000f0c17 */
[----:B------:R-:W-:-:S03]  /*6a10*/  LEA.HI.X R27, R24, c[0x0][0x26c], R5, 0x1, P1 ;  /* 0x00009b00181b7a11 */ /* 0x000fc600008f0c05 */
[----:B------:R-:W-:-:S04]  /*6a20*/  IMAD.WIDE R4, R52, 0x10, R22 ;  /* 0x0000001034047825 */ /* 0x000fc800078e0216 */
[----:B------:R-:W-:Y:S01]  /*6a30*/  IMAD.WIDE R22, R52, 0x10, R26 ;  /* 0x0000001034167825 */ /* 0x000fe200078e021a */
[----:B-1----:R-:W-:Y:S04]  /*6a40*/  STG.E.128 [R4.64], R36 ;  /* 0x0000002404007986 */ /* 0x002fe8000c101d12 */
[----:B---3--:R-:W-:Y:S04]  /*6a50*/  STG.E.128 [R4.64+0x200], R32 ;  /* 0x0002002004007986 */ /* 0x008fe8000c101d12 */
[----:B------:R-:W-:Y:S06]  /*6a60*/  BAR.SYNC.DEFER_BLOCKING 0x0 ;  /* 0x0000000000007b1d */ /* 0x000fec0000010000 */
[----:B------:R-:W2:Y:S04]  /*6a70*/  LDG.E.128 R40, [R22.64] ;  /* 0x0000001216287981 */ /* 0x000ea8000c1e1d00 */
[----:B------:R-:W3:Y:S01]  /*6a80*/  LDG.E.128 R44, [R22.64+0x200] ;  /* 0x00020012162c7981 */ /* 0x000ee2000c1e1d00 */
[-C--:B------:R-:W-:Y:S01]  /*6a90*/  IADD3 R28, R49, R48.reuse, RZ ;  /* 0x00000030311c7210 */ /* 0x080fe20007ffe0ff */
[----:B------:R-:W-:Y:S01]  /*6aa0*/  ULDC UR7, c[0x0][0x210] ;  /* 0x0000840000077ab9 */ /* 0x000fe20000000800 */
[----:B------:R-:W-:Y:S01]  /*6ab0*/  IMAD.WIDE.U32 R2, R78, c[0x0][0x210], R2 ;  /* 0x000084004e027a25 */ /* 0x000fe200078e0002 */
[----:B------:R-:W-:Y:S01]  /*6ac0*/  UIMAD UR7, UR21, UR7, URZ ;  /* 0x00000007150772a4 */ /* 0x000fe2000f8e023f */
[----:B------:R-:W-:Y:S01]  /*6ad0*/  IADD3 R28, R28, R48, RZ ;  /* 0x000000301c1c7210 */ /* 0x000fe20007ffe0ff */
[----:B------:R-:W-:-:S02]  /*6ae0*/  UIADD3 UR6, UR6, 0x1, URZ ;  /* 0x0000000106067890 */ /* 0x000fc4000fffe03f */
[----:B------:R-:W-:Y:S02]  /*6af0*/  UIADD3 UR10, UP1, UR10, 0x2000, URZ ;  /* 0x000020000a0a7890 */ /* 0x000fe4000ff3e03f */
[----:B------:R-:W-:Y:S02]  /*6b00*/  UIADD3 UR11, UP2, UR11, 0x2000, URZ ;  /* 0x000020000b0b7890 */ /* 0x000fe4000ff5e03f */
[----:B------:R-:W-:Y:S02]  /*6b10*/  UIADD3 UR12, UP3, UR12, 0x1000, URZ ;  /* 0x000010000c0c7890 */ /* 0x000fe4000ff7e03f */
[----:B------:R-:W-:Y:S02]  /*6b20*/  UIADD3 UR8, UP4, UR8, 0x1000, URZ ;  /* 0x0000100008087890 */ /* 0x000fe4000ff9e03f */
[----:B------:R-:W-:Y:S02]  /*6b30*/  UIADD3.X UR14, URZ, UR14, URZ, UP1, !UPT ;  /* 0x0000000e3f0e7290 */ /* 0x000fe40008ffe43f */
[----:B------:R-:W-:-:S02]  /*6b40*/  UIADD3.X UR15, URZ, UR15, URZ, UP2, !UPT ;  /* 0x0000000f3f0f7290 */ /* 0x000fc400097fe43f */
[----:B------:R-:W-:Y:S02]  /*6b50*/  UIADD3.X UR13, URZ, UR13, URZ, UP3, !UPT ;  /* 0x0000000d3f0d7290 */ /* 0x000fe40009ffe43f */
[----:B------:R-:W-:Y:S01]  /*6b60*/  UIADD3.X UR9, URZ, UR9, URZ, UP4, !UPT ;  /* 0x000000093f097290 */ /* 0x000fe2000a7fe43f */
[----:B--2---:R-:W-:Y:S04]  /*6b70*/  STS.128 [R54.X16], R40 ;  /* 0x0000002836007388 */ /* 0x004fe8000000cc00 */
[----:B---3--:R-:W-:Y:S01]  /*6b80*/  STS.128 [R54.X16+0x200], R44 ;  /* 0x0002002c36007388 */ /* 0x008fe2000000cc00 */
[----:B------:R-:W-:-:S06]  /*6b90*/  NOP ;  /* 0x0000000000007918 */ /* 0x000fcc0000000000 */
[----:B------:R-:W0:Y:S04]  /*6ba0*/  LDS.128 R24, [R28.X16] ;  /* 0x000000001c187984 */ /* 0x000e28000000cc00 */
[----:B------:R-:W1:Y:S01]  /*6bb0*/  LDS.128 R28, [R28.X16+0x10] ;  /* 0x000010001c1c7984 */ /* 0x000e62000000cc00 */
[--C-:B0-----:R-:W-:Y:S02]  /*6bc0*/  HADD2.F32 R48, -RZ, R24.reuse.H0_H0 ;  /* 0x20000018ff307230 */ /* 0x101fe40000004100 */
[----:B------:R-:W-:Y:S02]  /*6bd0*/  HADD2.F32 R24, -RZ, R24.H1_H1 ;  /* 0x30000018ff187230 */ /* 0x000fe40000004100 */
        /* <DEDUP_REMOVED lines=9> */
[----:B------:R-:W0:Y:S01]  /*6c70*/  MUFU.EX2 R5, R5 ;  /* 0x0000000500057308 */ /* 0x000e220000000800 */
        /* <DEDUP_REMOVED lines=9> */
[----:B------:R-:W1:Y:S01]  /*6d10*/  MUFU.EX2 R23, R23 ;  /* 0x0000001700177308 */ /* 0x000e620000000800 */
        /* <DEDUP_REMOVED lines=8> */
[----:B------:R-:W2:Y:S01]  /*6da0*/  MUFU.EX2 R32, R32 ;  /* 0x0000002000207308 */ /* 0x000ea20000000800 */
[----:B------:R-:W-:-:S02]  /*6db0*/  FMUL.FTZ R30, R45, -1.4426950216293334961 ;  /* 0xbfb8aa3b2d1e7820 */ /* 0x000fc40000410000 */
[----:B------:R-:W-:Y:S02]  /*6dc0*/  FMUL.FTZ R47, R46, -1.4426950216293334961 ;  /* 0xbfb8aa3b2e2f7820 */ /* 0x000fe40000410000 */
[----:B------:R-:W-:Y:S02]  /*6dd0*/  FMUL.FTZ R51, R50, -1.4426950216293334961 ;  /* 0xbfb8aa3b32337820 */ /* 0x000fe40000410000 */
[----:B------:R-:W-:Y:S01]  /*6de0*/  FMUL.FTZ R31, R49, -1.4426950216293334961 ;  /* 0xbfb8aa3b311f7820 */ /* 0x000fe20000410000 */
[----:B------:R-:W3:Y:S01]  /*6df0*/  MUFU.EX2 R26, R26 ;  /* 0x0000001a001a7308 */ /* 0x000ee20000000800 */
[----:B0-----:R-:W-:Y:S02]  /*6e00*/  FADD.FTZ R5, R5, 1 ;  /* 0x3f80000005057421 */ /* 0x001fe40000010000 */
[----:B-1----:R-:W-:-:S05]  /*6e10*/  FADD.FTZ R23, R23, 1 ;  /* 0x3f80000017177421 */ /* 0x002fca0000010000 */
[----:B------:R-:W0:Y:S01]  /*6e20*/  MUFU.EX2 R35, R35 ;  /* 0x0000002300237308 */ /* 0x000e220000000800 */
[----:B--2---:R-:W-:-:S07]  /*6e30*/  FADD.FTZ R32, R32, 1 ;  /* 0x3f80000020207421 */ /* 0x004fce0000010000 */
[----:B------:R-:W1:Y:S01]  /*6e40*/  MUFU.EX2 R27, R27 ;  /* 0x0000001b001b7308 */ /* 0x000e620000000800 */
[----:B---3--:R-:W-:-:S07]  /*6e50*/  FADD.FTZ R26, R26, 1 ;  /* 0x3f8000001a1a7421 */ /* 0x008fce0000010000 */
        /* <DEDUP_REMOVED lines=20> */
[----:B------:R-:W0:Y:S01]  /*6fa0*/  MUFU.RCP R5, R5 ;  /* 0x0000000500057308 */ /* 0x000e220000001000 */
[----:B-1----:R-:W-:-:S07]  /*6fb0*/  FADD.FTZ R4, R4, 1 ;  /* 0x3f80000004047421 */ /* 0x002fce0000010000 */
[----:B------:R-:W1:Y:S01]  /*6fc0*/  MUFU.RCP R23, R23 ;  /* 0x0000001700177308 */ /* 0x000e620000001000 */
[----:B--2---:R-:W-:-:S07]  /*6fd0*/  FADD.FTZ R31, R31, 1 ;  /* 0x3f8000001f1f7421 */ /* 0x004fce0000010000 */
[----:B------:R-:W2:Y:S01]  /*6fe0*/  MUFU.RCP R32, R32 ;  /* 0x0000002000207308 */ /* 0x000ea20000001000 */
[----:B0-----:R-:W-:-:S04]  /*6ff0*/  FMUL.FTZ R5, R24, R5 ;  /* 0x0000000518057220 */ /* 0x001fc80000410000 */
[----:B------:R-:W-:-:S03]  /*7000*/  FMUL.FTZ R5, R5, R20 ;  /* 0x0000001405057220 */ /* 0x000fc60000410000 */
[----:B------:R-:W-:Y:S01]  /*7010*/  MUFU.RCP R26, R26 ;  /* 0x0000001a001a7308 */ /* 0x000fe20000001000 */
[----:B-1----:R-:W-:-:S04]  /*7020*/  FMUL.FTZ R22, R22, R23 ;  /* 0x0000001716167220 */ /* 0x002fc80000410000 */
[----:B------:R-:W-:-:S03]  /*7030*/  FMUL.FTZ R22, R22, R19 ;  /* 0x0000001316167220 */ /* 0x000fc60000410000 */
[----:B------:R-:W0:Y:S01]  /*7040*/  MUFU.RCP R35, R35 ;  /* 0x0000002300237308 */ /* 0x000e220000001000 */
[----:B--2---:R-:W-:-:S04]  /*7050*/  FMUL.FTZ R25, R25, R32 ;  /* 0x0000002019197220 */ /* 0x004fc80000410000 */
[----:B------:R-:W-:-:S03]  /*7060*/  FMUL.FTZ R25, R25, R18 ;  /* 0x0000001219197220 */ /* 0x000fc60000410000 */
[----:B------:R-:W1:Y:S02]  /*7070*/  MUFU.RCP R27, R27 ;  /* 0x0000001b001b7308 */ /* 0x000e640000001000 */
[----:B------:R-:W-:-:S06]  /*7080*/  F2FP.PACK_AB R25, R25, R22 ;  /* 0x000000161919723e */ /* 0x000fcc00000000ff */
[----:B------:R-:W2:Y:S01]  /*7090*/  MUFU.RCP R38, R38 ;  /* 0x0000002600267308 */ /* 0x000ea20000001000 */
[----:B0-----:R-:W-:-:S04]  /*70a0*/  FMUL.FTZ R23, R34, R35 ;  /* 0x0000002322177220 */ /* 0x001fc80000410000 */
[----:B------:R-:W-:-:S03]  /*70b0*/  FMUL.FTZ R23, R23, R16 ;  /* 0x0000001017177220 */ /* 0x000fc60000410000 */
[----:B------:R0:W3:Y:S01]  /*70c0*/  MUFU.RCP R53, R4 ;  /* 0x0000000400357308 */ /* 0x0000e20000001000 */
[----:B-1----:R-:W-:-:S04]  /*70d0*/  FMUL.FTZ R36, R36, R27 ;  /* 0x0000001b24247220 */ /* 0x002fc80000410000 */
[----:B------:R-:W-:-:S03]  /*70e0*/  FMUL.FTZ R36, R36, R15 ;  /* 0x0000000f24247220 */ /* 0x000fc60000410000 */
[----:B------:R-:W1:Y:S01]  /*70f0*/  MUFU.RCP R28, R28 ;  /* 0x0000001c001c7308 */ /* 0x000e620000001000 */
[----:B0-----:R-:W-:Y:S02]  /*7100*/  FMUL.FTZ R4, R33, R26 ;  /* 0x0000001a21047220 */ /* 0x001fe40000410000 */
[----:B--2---:R-:W-:Y:S02]  /*7110*/  FMUL.FTZ R37, R37, R38 ;  /* 0x0000002625257220 */ /* 0x004fe40000410000 */
[----:B------:R-:W-:Y:S02]  /*7120*/  FMUL.FTZ R4, R4, R17 ;  /* 0x0000001104047220 */ /* 0x000fe40000410000 */
[----:B------:R-:W-:Y:S01]  /*7130*/  FMUL.FTZ R37, R37, R14 ;  /* 0x0000000e25257220 */ /* 0x000fe20000410000 */
[----:B------:R-:W0:Y:S01]  /*7140*/  MUFU.RCP R41, R41 ;  /* 0x0000002900297308 */ /* 0x000e220000001000 */
[----:B---3--:R-:W-:Y:S01]  /*7150*/  FMUL.FTZ R48, R48, R53 ;  /* 0x0000003530307220 */ /* 0x008fe20000410000 */
[----:B------:R-:W-:-:S02]  /*7160*/  F2FP.PACK_AB R26, R23, R4 ;  /* 0x00000004171a723e */ /* 0x000fc400000000ff */
[----:B------:R-:W-:Y:S01]  /*7170*/  F2FP.PACK_AB R27, R37, R36 ;  /* 0x00000024251b723e */ /* 0x000fe200000000ff */
        /* <DEDUP_REMOVED lines=9> */
[----:B------:R-:W-:Y:S01]  /*7210*/  F2FP.PACK_AB R4, R15, R14 ;  /* 0x0000000e0f04723e */ /* 0x000fe200000000ff */
[----:B------:R-:W-:Y:S02]  /*7220*/  BAR.SYNC.DEFER_BLOCKING 0x0 ;  /* 0x0000000000007b1d */ /* 0x000fe40000010000 */
[----:B------:R-:W-:Y:S02]  /*7230*/  FMUL.FTZ R42, R42, R11 ;  /* 0x0000000b2a2a7220 */ /* 0x000fe40000410000 */
[----:B-1----:R-:W-:Y:S02]  /*7240*/  FMUL.FTZ R43, R43, R44 ;  /* 0x0000002c2b2b7220 */ /* 0x002fe40000410000 */
[----:B------:R-:W1:Y:S02]  /*7250*/  MUFU.RCP R47, R47 ;  /* 0x0000002f002f7308 */ /* 0x000e640000001000 */
[----:B------:R-:W-:-:S02]  /*7260*/  FMUL.FTZ R43, R43, R10 ;  /* 0x0000000a2b2b7220 */ /* 0x000fc40000410000 */
[----:B0-----:R-:W-:-:S04]  /*7270*/  FMUL.FTZ R16, R45, R30 ;  /* 0x0000001e2d107220 */ /* 0x001fc80000410000 */
[----:B------:R-:W0:Y:S01]  /*7280*/  MUFU.RCP R24, R31 ;  /* 0x0000001f00187308 */ /* 0x000e220000001000 */
[----:B------:R-:W-:-:S07]  /*7290*/  FMUL.FTZ R16, R16, R9 ;  /* 0x0000000910107220 */ /* 0x000fce0000410000 */
[----:B------:R-:W2:Y:S01]  /*72a0*/  MUFU.RCP R51, R51 ;  /* 0x0000003300337308 */ /* 0x000ea20000001000 */
[----:B-1----:R-:W-:-:S04]  /*72b0*/  FMUL.FTZ R17, R46, R47 ;  /* 0x0000002f2e117220 */ /* 0x002fc80000410000 */
[----:B------:R-:W-:Y:S02]  /*72c0*/  FMUL.FTZ R17, R17, R8 ;  /* 0x0000000811117220 */ /* 0x000fe40000410000 */
[----:B0-----:R-:W-:Y:S01]  /*72d0*/  FMUL.FTZ R18, R49, R24 ;  /* 0x0000001831127220 */ /* 0x001fe20000410000 */
[----:B------:R-:W-:Y:S02]  /*72e0*/  F2FP.PACK_AB R24, R5, R48 ;  /* 0x000000300518723e */ /* 0x000fe400000000ff */
[----:B------:R-:W-:Y:S01]  /*72f0*/  F2FP.PACK_AB R5, R43, R42 ;  /* 0x0000002a2b05723e */ /* 0x000fe200000000ff */
[----:B------:R-:W-:Y:S02]  /*7300*/  FMUL.FTZ R18, R18, R7 ;  /* 0x0000000712127220 */ /* 0x000fe40000410000 */
[----:B------:R-:W-:Y:S01]  /*7310*/  STS.128 [R0.X16], R24 ;  /* 0x0000001800007388 */ /* 0x000fe2000000cc00 */
[----:B--2---:R-:W-:-:S04]  /*7320*/  FMUL.FTZ R19, R50, R51 ;  /* 0x0000003332137220 */ /* 0x004fc80000410000 */
[----:B------:R-:W-:Y:S01]  /*7330*/  FMUL.FTZ R19, R19, R6 ;  /* 0x0000000613137220 */ /* 0x000fe20000410000 */
[----:B------:R-:W-:Y:S02]  /*7340*/  F2FP.PACK_AB R6, R17, R16 ;  /* 0x000000101106723e */ /* 0x000fe400000000ff */
[----:B------:R-:W-:Y:S01]  /*7350*/  MOV R17, UR7 ;  /* 0x0000000700117c02 */ /* 0x000fe20008000f00 */
[----:B------:R-:W-:Y:S01]  /*7360*/  ULDC UR7, c[0x0][0x218] ;  /* 0x0000860000077ab9 */ /* 0x000fe20000000800 */
[----:B------:R-:W-:Y:S01]  /*7370*/  F2FP.PACK_AB R7, R19, R18 ;  /* 0x000000121307723e */ /* 0x000fe200000000ff */
[----:B------:R-:W-:Y:S02]  /*7380*/  UIMAD UR7, UR20, UR7, URZ ;  /* 0x00000007140772a4 */ /* 0x000fe4000f8e023f */
[----:B------:R-:W-:Y:S02]  /*7390*/  IMAD R17, R78, c[0x0][0x214], R17 ;  /* 0x000085004e117a24 */ /* 0x000fe400078e0211 */
[----:B------:R0:W-:Y:S01]  /*73a0*/  STS.128 [R0.X16+0x10], R4 ;  /* 0x0000100400007388 */ /* 0x0001e2000000cc00 */
[----:B------:R-:W-:-:S06]  /*73b0*/  NOP ;  /* 0x0000000000007918 */ /* 0x000fcc0000000000 */
[----:B------:R-:W1:Y:S01]  /*73c0*/  LDS.128 R8, [R54.X16] ;  /* 0x0000000036087984 */ /* 0x000e62000000cc00 */
[----:B------:R-:W-:Y:S02]  /*73d0*/  IADD3 R3, R3, R17, RZ ;  /* 0x0000001103037210 */ /* 0x000fe40007ffe0ff */
[----:B------:R-:W-:Y:S01]  /*73e0*/  MOV R16, UR7 ;  /* 0x0000000700107c02 */ /* 0x000fe20008000f00 */
[----:B------:R-:W2:Y:S01]  /*73f0*/  LDS.128 R12, [R54.X16+0x200] ;  /* 0x00020000360c7984 */ /* 0x000ea2000000cc00 */
[----:B------:R-:W-:Y:S01]  /*7400*/  ULDC UR7, c[0x0][0x174] ;  /* 0x00005d0000077ab9 */ /* 0x000fe20000000800 */
[----:B------:R-:W-:Y:S01]  /*7410*/  IMAD.WIDE.U32 R2, R79, c[0x0][0x218], R2 ;  /* 0x000086004f027a25 */ /* 0x000fe200078e0002 */
[----:B------:R-:W-:-:S03]  /*7420*/  UISETP.GE.AND UP0, UPT, UR6, UR7, UPT ;  /* 0x000000070600728c */ /* 0x000fc6000bf06270 */
[----:B0-----:R-:W-:Y:S01]  /*7430*/  IMAD R5, R79, c[0x0][0x21c], R16 ;  /* 0x000087004f057a24 */ /* 0x001fe200078e0210 */
[----:B------:R-:W-:-:S04]  /*7440*/  LEA R4, P0, R2, c[0x0][0x270], 0x1 ;  /* 0x00009c0002047a11 */ /* 0x000fc800078008ff */
        /* <DEDUP_REMOVED lines=8> */
.L_x_693:
[----:B------:R-:W-:Y:S05]  /*74d0*/  EXIT ;  /* 0x000000000000794d */ /* 0x000fea0003800000 */
.L_x_695:
        /* <DEDUP_REMOVED lines=10> */
.L_x_5335:


//--------------------- .text._Z25selective_scan_fwd_kernelI32Selective_Scan_fwd_kernel_traitsILi64ELi16ELi1ELb0ELb0ELb0ELb0EN3c104HalfENS1_7complexIfEEEEv13SSMParamsBase --------------------------
	.section	.text._Z25selective_scan_fwd_kernelI32Selective_Scan_fwd_kernel_traitsILi64ELi16ELi1ELb0ELb0ELb0ELb0EN3c104HalfENS1_7complexIfEEEEv13SSMParamsBase,"ax",@progbits
	.sectioninfo	@"SHI_REGISTERS=160"
	.align	128
        .global         _Z25selective_scan_fwd_kernelI32Selective_Scan_fwd_kernel_traitsILi64ELi16ELi1ELb0ELb0ELb0ELb0EN3c104HalfENS1_7complexIfEEEEv13SSMParamsBase
        .type           _Z25selective_scan_fwd_kernelI32Selective_Scan_fwd_kernel_traitsILi64ELi16ELi1ELb0ELb0ELb0ELb0EN3c104HalfENS1_7complexIfEEEEv13SSMParamsBase,@function
        .size           _Z25selective_scan_fwd_kernelI32Selective_Scan_fwd_kernel_traitsILi64ELi16ELi1ELb0ELb0ELb0ELb0EN3c104HalfENS1_7complexIfEEEEv13SSMParamsBase,(.L_x_5336 - _Z25selective_scan_fwd_kernelI32Selective_Scan_fwd_kernel_traitsILi64ELi16ELi1ELb0ELb0ELb0ELb0EN3c104HalfENS1_7complexIfEEEEv13SSMParamsBase)
        .other          _Z25selective_scan_fwd_kernelI32Selective_Scan_fwd_kernel_traitsILi64ELi16ELi1ELb0ELb0ELb0ELb0EN3c104HalfENS1_7complexIfEEEEv13SSMParamsBase,@"STO_CUDA_ENTRY STV_DEFAULT"
_Z25selective_scan_fwd_kernelI32Selective_Scan_fwd_kernel_traitsILi64ELi16ELi1ELb0ELb0ELb0ELb0EN3c104HalfENS1_7complexIfEEEEv13SSMParamsBase:
.text._Z25selective_scan_fwd_kernelI32Selective_Scan_fwd_kernel_traitsILi64ELi16ELi1ELb0ELb0ELb0ELb0EN3c104HalfENS1_7complexIfEEEEv13SSMParamsBase:
        /* <DEDUP_REMOVED lines=36> */
[C---:B------:R-:W-:Y:S01]  /*0240*/  IMAD R87, R101.reuse, c[0x0][0x1ec], R6 ;  /* 0x00007b0065577a24 */ /* 0x040fe200078e0206 */
[C---:B0-----:R-:W-:Y:S01]  /*0250*/  SHF.L.U32 R93, R102.reuse, 0x4, RZ ;  /* 0x00000004665d7819 */ /* 0x041fe200000006ff */
        /* <DEDUP_REMOVED lines=11> */
.L_x_738:
[----:B------:R-:W-:Y:S01]  /*0310*/  BAR.SYNC.DEFER_BLOCKING 0x0 ;  /* 0x0000000000007b1d */ /* 0x000fe20000010000 */
[----:B0-----:R-:W-:Y:S02]  /*0320*/  MOV R3, 0xfffffc00 ;  /* 0xfffffc0000037802 */ /* 0x001fe40000000f00 */
[C-C-:B------:R-:W-:Y:S02]  /*0330*/  LOP3.LUT R21, R93.reuse, 0x20, R94.reuse, 0xfe, !PT ;  /* 0x000000205d157812 */ /* 0x140fe400078efe5e */
[----:B------:R-:W-:Y:S01]  /*0340*/  MOV R2, R90 ;  /* 0x0000005a00027202 */ /* 0x000fe20000000f00 */
[----:B------:R-:W-:Y:S01]  /*0350*/  IMAD R104, R92, R3, c[0x0][0x168] ;  /* 0x00005a005c687624 */ /* 0x000fe200078e0203 */
[----:B------:R-:W-:Y:S02]  /*0360*/  MOV R3, R89 ;  /* 0x0000005900037202 */ /* 0x000fe40000000f00 */
[----:B------:R-:W-:-:S02]  /*0370*/  LOP3.LUT R23, R93, 0x40, R94, 0xfe, !PT ;  /* 0x000000405d177812 */ /* 0x000fc400078efe5e */
[CC--:B------:R-:W-:Y:S01]  /*0380*/  ISETP.GE.AND P2, PT, R91.reuse, R104.reuse, PT ;  /* 0x000000685b00720c */ /* 0x0c0fe20003f46270 */
[----:B------:R-:W-:Y:S01]  /*0390*/  IMAD.WIDE R2, R91, 0x2, R2 ;  /* 0x000000025b027825 */ /* 0x000fe200078e0202 */
[----:B------:R-:W-:Y:S02]  /*03a0*/  ISETP.GE.AND P1, PT, R21, R104, PT ;  /* 0x000000681500720c */ /* 0x000fe40003f26270 */
[C-C-:B------:R-:W-:Y:S02]  /*03b0*/  LOP3.LUT R25, R93.reuse, 0x60, R94.reuse, 0xfe, !PT ;  /* 0x000000605d197812 */ /* 0x140fe400078efe5e */
[----:B------:R-:W-:Y:S02]  /*03c0*/  PRMT R5, RZ, 0x7610, R5 ;  /* 0x00007610ff057816 */ /* 0x000fe40000000005 */
[----:B------:R-:W-:Y:S02]  /*03d0*/  LOP3.LUT R27, R93, 0x80, R94, 0xfe, !PT ;  /* 0x000000805d1b7812 */ /* 0x000fe400078efe5e */
[----:B------:R-:W-:-:S02]  /*03e0*/  PRMT R0, RZ, 0x7610, R0 ;  /* 0x00007610ff007816 */ /* 0x000fc40000000000 */
[C-C-:B------:R-:W-:Y:S01]  /*03f0*/  LOP3.LUT R29, R93.reuse, 0xa0, R94.reuse, 0xfe, !PT ;  /* 0x000000a05d1d7812 */ /* 0x140fe200078efe5e */
[----:B------:R0:W2:Y:S01]  /*0400*/  @!P2 LDG.E.U16 R5, [R2.64] ;  /* 0x000000040205a981 */ /* 0x0000a2000c1e1500 */
[--C-:B------:R-:W-:Y:S02]  /*0410*/  LOP3.LUT R31, R93, 0xc0, R94.reuse, 0xfe, !PT ;  /* 0x000000c05d1f7812 */ /* 0x100fe400078efe5e */
[-C--:B------:R-:W-:Y:S01]  /*0420*/  ISETP.GE.AND P0, PT, R23, R104.reuse, PT ;  /* 0x000000681700720c */ /* 0x080fe20003f06270 */
[----:B------:R0:W3:Y:S01]  /*0430*/  @!P1 LDG.E.U16 R0, [R2.64+0x40] ;  /* 0x0000400402009981 */ /* 0x0000e2000c1e1500 */
[--C-:B------:R-:W-:Y:S02]  /*0440*/  LOP3.LUT R33, R93, 0xe0, R94.reuse, 0xfe, !PT ;  /* 0x000000e05d217812 */ /* 0x100fe400078efe5e */
        /* <DEDUP_REMOVED lines=12> */
[C-C-:B------:R-:W-:Y:S02]  /*0510*/  LOP3.LUT R37, R93.reuse, 0x120, R94.reuse, 0xfe, !PT ;  /* 0x000001205d257812 */ /* 0x140fe400078efe5e */
[----:B------:R-:W-:Y:S01]  /*0520*/  PRMT R11, RZ, 0x7610, R11 ;  /* 0x00007610ff0b7816 */ /* 0x000fe2000000000b */
[----:B------:R0:W4:Y:S01]  /*0530*/  @!P4 LDG.E.U16 R4, [R2.64+0xc0] ;  /* 0x0000c0040204c981 */ /* 0x000122000c1e1500 */
[----:B------:R-:W-:-:S02]  /*0540*/  LOP3.LUT R39, R93, 0x140, R94, 0xfe, !PT ;  /* 0x000001405d277812 */ /* 0x000fc400078efe5e */
[----:B------:R-:W-:Y:S01]  /*0550*/  PRMT R8, RZ, 0x7610, R8 ;  /* 0x00007610ff087816 */ /* 0x000fe20000000008 */
[----:B------:R0:W4:Y:S01]  /*0560*/  @!P6 LDG.E.U16 R9, [R2.64+0x100] ;  /* 0x000100040209e981 */ /* 0x000122000c1e1500 */
[C-C-:B------:R-:W-:Y:S02]  /*0570*/  LOP3.LUT R45, R93.reuse, 0x160, R94.reuse, 0xfe, !PT ;  /* 0x000001605d2d7812 */ /* 0x140fe400078efe5e */
[----:B------:R-:W-:Y:S01]  /*0580*/  PRMT R13, RZ, 0x7610, R13 ;  /* 0x00007610ff0d7816 */ /* 0x000fe2000000000d */
[----:B------:R0:W4:Y:S01]  /*0590*/  @!P5 LDG.E.U16 R6, [R2.64+0x140] ;  /* 0x000140040206d981 */ /* 0x000122000c1e1500 */
[C-C-:B------:R-:W-:Y:S02]  /*05a0*/  LOP3.LUT R55, R93.reuse, 0x180, R94.reuse, 0xfe, !PT ;  /* 0x000001805d377812 */ /* 0x140fe400078efe5e */
[----:B------:R-:W-:Y:S01]  /*05b0*/  LOP3.LUT R57, R93, 0x1a0, R94, 0xfe, !PT ;  /* 0x000001a05d397812 */ /* 0x000fe200078efe5e */
[----:B------:R0:W4:Y:S01]  /*05c0*/  @!P3 LDG.E.U16 R11, [R2.64+0x180] ;  /* 0x00018004020bb981 */ /* 0x000122000c1e1500 */
[----:B------:R-:W-:-:S02]  /*05d0*/  ISETP.GE.AND P0, PT, R37, R104, PT ;  /* 0x000000682500720c */ /* 0x000fc40003f06270 */
[--C-:B------:R-:W-:Y:S01]  /*05e0*/  LOP3.LUT R59, R93, 0x1c0, R94.reuse, 0xfe, !PT ;  /* 0x000001c05d3b7812 */ /* 0x100fe200078efe5e */
        /* <DEDUP_REMOVED lines=250> */
.L_x_697:
[----:B------:R-:W-:Y:S05]  /*1590*/  BSYNC B0 ;  /* 0x0000000000007941 */ /* 0x000fea0003800000 */
.L_x_696:
        /* <DEDUP_REMOVED lines=36> */
.L_x_699:
[----:B------:R-:W-:Y:S05]  /*17e0*/  BSYNC B0 ;  /* 0x0000000000007941 */ /* 0x000fea0003800000 */
.L_x_698:
        /* <DEDUP_REMOVED lines=38> */
.L_x_701:
[----:B------:R-:W-:Y:S05]  /*1a50*/  BSYNC B0 ;  /* 0x0000000000007941 */ /* 0x000fea0003800000 */
.L_x_700:
        /* <DEDUP_REMOVED lines=36> */
.L_x_703:
[----:B------:R-:W-:Y:S05]  /*1ca0*/  BSYNC B0 ;  /* 0x0000000000007941 */ /* 0x000fea0003800000 */
.L_x_702:
        /* <DEDUP_REMOVED lines=38> */
.L_x_705:
[----:B------:R-:W-:Y:S05]  /*1f10*/  BSYNC B0 ;  /* 0x0000000000007941 */ /* 0x000fea0003800000 */
.L_x_704:
        /* <DEDUP_REMOVED lines=36> */
.L_x_707:
[----:B------:R-:W-:Y:S05]  /*2160*/  BSYNC B0 ;  /* 0x0000000000007941 */ /* 0x000fea0003800000 */
.L_x_706:
        /* <DEDUP_REMOVED lines=38> */
.L_x_709:
[----:B------:R-:W-:Y:S05]  /*23d0*/  BSYNC B0 ;  /* 0x0000000000007941 */ /* 0x000fea0003800000 */
.L_x_708:
        /* <DEDUP_REMOVED lines=37> */
.L_x_711:
[----:B------:R-:W-:Y:S05]  /*2630*/  BSYNC B0 ;  /* 0x0000000000007941 */ /* 0x000fea0003800000 */
.L_x_710:
        /* <DEDUP_REMOVED lines=42> */
.L_x_713:
[----:B------:R-:W-:Y:S05]  /*28e0*/  BSYNC B0 ;  /* 0x0000000000007941 */ /* 0x000fea0003800000 */
.L_x_712:
        /* <DEDUP_REMOVED lines=40> */
.L_x_715:
[----:B------:R-:W-:Y:S05]  /*2b70*/  BSYNC B0 ;  /* 0x0000000000007941 */ /* 0x000fea0003800000 */
.L_x_714:
        /* <DEDUP_REMOVED lines=46> */
.L_x_717:
[----:B------:R-:W-:Y:S05]  /*2e60*/  BSYNC B0 ;  /* 0x0000000000007941 */ /* 0x000fea0003800000 */
.L_x_716:
        /* <DEDUP_REMOVED lines=33> */
.L_x_719:
[----:B------:R-:W-:Y:S05]  /*3080*/  BSYNC B0 ;  /* 0x0000000000007941 */ /* 0x000fea0003800000 */
.L_x_718:
        /* <DEDUP_REMOVED lines=33> */
.L_x_721:
[----:B------:R-:W-:Y:S05]  /*32a0*/  BSYNC B0 ;  /* 0x0000000000007941 */ /* 0x000fea0003800000 */
.L_x_720:
        /* <DEDUP_REMOVED lines=33> */
.L_x_723:
[----:B------:R-:W-:Y:S05]  /*34c0*/  BSYNC B0 ;  /* 0x0000000000007941 */ /* 0x000fea0003800000 */
.L_x_722:
        /* <DEDUP_REMOVED lines=33> */
.L_x_725:
[----:B------:R-:W-:Y:S05]  /*36e0*/  BSYNC B0 ;  /* 0x0000000000007941 */ /* 0x000fea0003800000 */
.L_x_724:
        /* <DEDUP_REMOVED lines=33> */
.L_x_727:
[----:B------:R-:W-:Y:S05]  /*3900*/  BSYNC B0 ;  /* 0x0000000000007941 */ /* 0x000fea0003800000 */
.L_x_726:
        /* <DEDUP_REMOVED lines=20> */
.L_x_734:
        /* <DEDUP_REMOVED lines=14> */
[----:B------:R-:W0:Y:S02]  /*3b30*/  S2R R102, SR_TID.X ;  /* 0x0000000000667919 */ /* 0x000e240000002100 */
[----:B------:R-:W-:Y:S01]  /*3b40*/  IMAD R104, R92, R21, c[0x0][0x168] ;  /* 0x00005a005c687624 */ /* 0x000fe200078e0215 */
[----:B0-----:R-:W-:-:S04]  /*3b50*/  SHF.L.U32 R17, R102, 0x4, RZ ;  /* 0x0000000466117819 */ /* 0x001fc800000006ff */
[C---:B------:R-:W-:Y:S02]  /*3b60*/  IADD3 R21, R17.reuse, 0xe, RZ ;  /* 0x0000000e11157810 */ /* 0x040fe40007ffe0ff */
[----:B------:R-:W-:Y:S02]  /*3b70*/  IADD3 R125, R17, 0xb, RZ ;  /* 0x0000000b117d7810 */ /* 0x000fe40007ffe0ff */
[-C--:B------:R-:W-:Y:S02]  /*3b80*/  ISETP.GE.U32.AND P1, PT, R21, R104.reuse, PT ;  /* 0x000000681500720c */ /* 0x080fe40003f26070 */
[----:B------:R-:W-:Y:S02]  /*3b90*/  IADD3 R21, R17, 0xc, RZ ;  /* 0x0000000c11157810 */ /* 0x000fe40007ffe0ff */
[-C--:B------:R-:W-:Y:S02]  /*3ba0*/  ISETP.GE.U32.AND P4, PT, R125, R104.reuse, PT ;  /* 0x000000687d00720c */ /* 0x080fe40003f86070 */
[----:B------:R-:W-:-:S02]  /*3bb0*/  ISETP.GE.U32.AND P3, PT, R21, R104, PT ;  /* 0x000000681500720c */ /* 0x000fc40003f66070 */
[----:B------:R-:W-:Y:S01]  /*3bc0*/  IADD3 R21, R17, 0x8, RZ ;  /* 0x0000000811157810 */ /* 0x000fe20007ffe0ff */
[----:B------:R-:W-:Y:S02]  /*3bd0*/  FMUL.FTZ R141, R41, R58 ;  /* 0x0000003a298d7220 */ /* 0x000fe40000410000 */
        /* <DEDUP_REMOVED lines=8> */
[C---:B------:R-:W-:Y:S02]  /*3c60*/  FMUL.FTZ R2, R3.reuse, R65 ;  /* 0x0000004103027220 */ /* 0x040fe40000410000 */
        /* <DEDUP_REMOVED lines=9> */
[----:B------:R-:W-:Y:S02]  /*3d00*/  FMUL.FTZ R113, R16, R65 ;  /* 0x0000004110717220 */ /* 0x000fe40000410000 */
        /* <DEDUP_REMOVED lines=9> */
[C---:B------:R-:W-:Y:S02]  /*3da0*/  FMUL.FTZ R133, R16.reuse, R58 ;  /* 0x0000003a10857220 */ /* 0x040fe40000410000 */
        /* <DEDUP_REMOVED lines=9> */
[----:B------:R1:W-:Y:S01]  /*3e40*/  MUFU.COS R13, R7 ;  /* 0x00000007000d7308 */ /* 0x0003e20000000000 */
[----:B0-----:R-:W-:Y:S02]  /*3e50*/  FMUL.RZ R6, R2, 0.15915493667125701904 ;  /* 0x3e22f98302067820 */ /* 0x001fe4000040c000 */
[----:B------:R-:W-:-:S05]  /*3e60*/  FMUL.FTZ R2, R3, R61 ;  /* 0x0000003d03027220 */ /* 0x000fca0000410000 */
[----:B------:R-:W-:Y:S01]  /*3e70*/  MUFU.SIN R121, R6 ;  /* 0x0000000600797308 */ /* 0x000fe20000000400 */
[----:B-1----:R-:W-:Y:S02]  /*3e80*/  FMUL.RZ R7, R2, 0.15915493667125701904 ;  /* 0x3e22f98302077820 */ /* 0x002fe4000040c000 */
[----:B------:R-:W-:-:S04]  /*3e90*/  FMUL.FTZ R2, R3, R59 ;  /* 0x0000003b03027220 */ /* 0x000fc80000410000 */
[----:B------:R-:W-:Y:S01]  /*3ea0*/  FMUL.RZ R18, R2, 0.15915493667125701904 ;  /* 0x3e22f98302127820 */ /* 0x000fe2000040c000 */
[----:B------:R0:W-:Y:S08]  /*3eb0*/  MUFU.COS R122, R6 ;  /* 0x00000006007a7308 */ /* 0x0001f00000000000 */
[----:B------:R-:W-:Y:S01]  /*3ec0*/  MUFU.SIN R115, R4 ;  /* 0x0000000400737308 */ /* 0x000fe20000000400 */
[----:B0-----:R-:W-:-:S04]  /*3ed0*/  IMAD R6, R100, c[0x0][0x198], RZ ;  /* 0x0000660064067a24 */ /* 0x001fc800078e02ff */
[----:B------:R-:W-:-:S03]  /*3ee0*/  IMAD R11, R101, c[0x0][0x19c], R6 ;  /* 0x00006700650b7a24 */ /* 0x000fc600078e0206 */
[----:B------:R-:W-:Y:S08]  /*3ef0*/  MUFU.COS R117, R4 ;  /* 0x0000000400757308 */ /* 0x000ff00000000000 */
[----:B------:R-:W-:Y:S08]  /*3f00*/  MUFU.SIN R120, R5 ;  /* 0x0000000500787308 */ /* 0x000ff00000000400 */
[----:B------:R0:W-:Y:S08]  /*3f10*/  MUFU.COS R118, R5 ;  /* 0x0000000500767308 */ /* 0x0001f00000000000 */
[----:B------:R1:W-:Y:S01]  /*3f20*/  MUFU.EX2 R124, R9 ;  /* 0x00000009007c7308 */ /* 0x0003e20000000800 */
[----:B0-----:R-:W-:-:S05]  /*3f30*/  IMAD.WIDE.U32 R4, R101, c[0x0][0x198], RZ ;  /* 0x0000660065047a25 */ /* 0x001fca00078e00ff */
[----:B------:R-:W-:Y:S01]  /*3f40*/  IADD3 R5, R5, R11, RZ ;  /* 0x0000000b05057210 */ /* 0x000fe20007ffe0ff */
[----:B------:R-:W-:Y:S01]  /*3f50*/  IMAD R11, R101, c[0x0][0x1bc], R10 ;  /* 0x00006f00650b7a24 */ /* 0x000fe200078e020a */
[----:B------:R-:W0:Y:S01]  /*3f60*/  MUFU.SIN R127, R7 ;  /* 0x00000007007f7308 */ /* 0x000e220000000400 */
[----:B-1----:R-:W-:Y:S01]  /*3f70*/  IADD3 R9, R17, 0xf, RZ ;  /* 0x0000000f11097810 */ /* 0x002fe20007ffe0ff */
[----:B------:R-:W-:Y:S02]  /*3f80*/  FMUL.FTZ R10, R3, R60 ;  /* 0x0000003c030a7220 */ /* 0x000fe40000410000 */
[----:B------:R-:W-:Y:S01]  /*3f90*/  IMAD.WIDE.U32 R4, R23, c[0x0][0x1a0], R4 ;  /* 0x0000680017047a25 */ /* 0x000fe200078e0004 */
[----:B------:R-:W-:Y:S02]  /*3fa0*/  ISETP.GE.U32.AND P0, PT, R9, R104, PT ;  /* 0x000000680900720c */ /* 0x000fe40003f06070 */
[----:B------:R-:W-:Y:S01]  /*3fb0*/  IADD3 R9, R17, 0xd, RZ ;  /* 0x0000000d11097810 */ /* 0x000fe20007ffe0ff */
[----:B------:R1:W2:Y:S01]  /*3fc0*/  MUFU.COS R129, R7 ;  /* 0x0000000700817308 */ /* 0x0002a20000000000 */
[----:B------:R-:W-:-:S02]  /*3fd0*/  FMUL.RZ R128, R10, 0.15915493667125701904 ;  /* 0x3e22f9830a807820 */ /* 0x000fc4000040c000 */
[----:B------:R-:W-:-:S05]  /*3fe0*/  ISETP.GE.U32.AND P2, PT, R9, R104, PT ;  /* 0x000000680900720c */ /* 0x000fca0003f46070 */
[----:B------:R-:W-:Y:S01]  /*3ff0*/  MUFU.SIN R2, R18 ;  /* 0x0000001200027308 */ /* 0x000fe20000000400 */
[----:B-1----:R-:W-:-:S04]  /*4000*/  IMAD.WIDE.U32 R6, R101, c[0x0][0x1b8], RZ ;  /* 0x00006e0065067a25 */ /* 0x002fc800078e00ff */
[----:B0-----:R-:W-:Y:S01]  /*4010*/  FMUL.FTZ R127, R124, R127 ;  /* 0x0000007f7c7f7220 */ /* 0x001fe20000410000 */
[----:B------:R-:W-:Y:S01]  /*4020*/  IADD3 R7, R7, R11, RZ ;  /* 0x0000000b07077210 */ /* 0x000fe20007ffe0ff */
[----:B------:R-:W-:Y:S01]  /*4030*/  FMUL.FTZ R11, R16, R59 ;  /* 0x0000003b100b7220 */ /* 0x000fe20000410000 */
[----:B------:R0:W-:Y:S01]  /*4040*/  MUFU.COS R12, R18 ;  /* 0x00000012000c7308 */ /* 0x0001e20000000000 */
[----:B--2---:R-:W-:Y:S02]  /*4050*/  FMUL.FTZ R129, R124, R129 ;  /* 0x000000817c817220 */ /* 0x004fe40000410000 */
[----:B------:R-:W-:-:S05]  /*4060*/  IMAD.WIDE.U32 R6, R23, c[0x0][0x1c0], R6 ;  /* 0x0000700017067a25 */ /* 0x000fca00078e0006 */
[----:B------:R-:W1:Y:S01]  /*4070*/  MUFU.EX2 R123, R123 ;  /* 0x0000007b007b7308 */ /* 0x000e620000000800 */
[----:B0-----:R-:W-:Y:S01]  /*4080*/  IMAD R18, R8, c[0x0][0x1a0], RZ ;  /* 0x0000680008127a24 */ /* 0x001fe200078e02ff */
[----:B------:R-:W-:Y:S01]  /*4090*/  LEA R20, P6, R6, c[0x0][0x230], 0x3 ;  /* 0x00008c0006147a11 */ /* 0x000fe200078c18ff */
[----:B------:R-:W-:Y:S02]  /*40a0*/  IMAD R8, R8, c[0x0][0x1c0], RZ ;  /* 0x0000700008087a24 */ /* 0x000fe400078e02ff */
[C---:B------:R-:W-:Y:S02]  /*40b0*/  IMAD R9, R23.reuse, c[0x0][0x1a4], R18 ;  /* 0x0000690017097a24 */ /* 0x040fe400078e0212 */
[----:B------:R-:W-:Y:S01]  /*40c0*/  IMAD R131, R23, c[0x0][0x1c4], R8 ;  /* 0x0000710017837a24 */ /* 0x000fe200078e0208 */
[----:B------:R-:W0:Y:S01]  /*40d0*/  MUFU.EX2 R119, R119 ;  /* 0x0000007700777308 */ /* 0x000e220000000800 */
[----:B------:R-:W-:Y:S02]  /*40e0*/  LEA R8, P5, R4, c[0x0][0x228], 0x3 ;  /* 0x00008a0004087a11 */ /* 0x000fe400078a18ff */
[----:B------:R-:W-:-:S02]  /*40f0*/  IADD3 R9, R5, R9, RZ ;  /* 0x0000000905097210 */ /* 0x000fc40007ffe0ff */
[----:B------:R-:W-:Y:S01]  /*4100*/  IADD3 R7, R7, R131, RZ ;  /* 0x0000008307077210 */ /* 0x000fe20007ffe0ff */
[----:B------:R-:W-:Y:S01]  /*4110*/  FMUL.RZ R131, R126, 0.15915493667125701904 ;  /* 0x3e22f9837e837820 */ /* 0x000fe2000040c000 */
[----:B------:R-:W-:Y:S01]  /*4120*/  LEA.HI.X R9, R4, c[0x0][0x22c], R9, 0x3, P5 ;  /* 0x00008b0004097a11 */ /* 0x000fe200028f1c09 */
[----:B------:R-:W2:Y:S01]  /*4130*/  MUFU.EX2 R116, R116 ;  /* 0x0000007400747308 */ /* 0x000ea20000000800 */
[----:B------:R-:W-:Y:S01]  /*4140*/  ISETP.GE.U32.AND P5, PT, R21, R104, PT ;  /* 0x000000681500720c */ /* 0x000fe20003fa6070 */
[----:B-1----:R-:W-:Y:S01]  /*4150*/  FMUL.FTZ R122, R123, R122 ;  /* 0x0000007a7b7a7220 */ /* 0x002fe20000410000 */
[----:B------:R-:W-:Y:S02]  /*4160*/  LEA.HI.X R21, R6, c[0x0][0x234], R7, 0x3, P6 ;  /* 0x00008d0006157a11 */ /* 0x000fe400030f1c07 */
[----:B------:R-:W-:Y:S02]  /*4170*/  IADD3 R7, R17, 0x7, RZ ;  /* 0x0000000711077810 */ /* 0x000fe40007ffe0ff */
[----:B------:R-:W-:Y:S01]  /*4180*/  FSEL R130, R127, RZ, !P5 ;  /* 0x000000ff7f827208 */ /* 0x000fe20006800000 */
[----:B------:R-:W-:Y:S01]  /*4190*/  MUFU.SIN R10, R128 ;  /* 0x00000080000a7308 */ /* 0x000fe20000000400 */
[----:B------:R-:W-:Y:S01]  /*41a0*/  ISETP.GE.U32.AND P6, PT, R7, R104, PT ;  /* 0x000000680700720c */ /* 0x000fe20003fc6070 */
[----:B------:R-:W-:Y:S01]  /*41b0*/  FMUL.FTZ R127, R123, R121 ;  /* 0x000000797b7f7220 */ /* 0x000fe20000410000 */
[----:B------:R-:W-:Y:S01]  /*41c0*/  IADD3 R7, R17, 0x6, RZ ;  /* 0x0000000611077810 */ /* 0x000fe20007ffe0ff */
[----:B------:R-:W-:Y:S01]  /*41d0*/  FMUL.FTZ R123, R3, R58 ;  /* 0x0000003a037b7220 */ /* 0x000fe20000410000 */
[----:B------:R-:W-:Y:S01]  /*41e0*/  FSEL R126, R122, 1, !P6 ;  /* 0x3f8000007a7e7808 */ /* 0x000fe20007000000 */
[----:B0-----:R-:W-:Y:S01]  /*41f0*/  FMUL.FTZ R120, R119, R120 ;  /* 0x0000007877787220 */ /* 0x001fe20000410000 */
[----:B------:R-:W-:Y:S01]  /*4200*/  FSEL R129, R129, 1, !P5 ;  /* 0x3f80000081817808 */ /* 0x000fe20006800000 */
[----:B------:R0:W-:Y:S01]  /*4210*/  MUFU.COS R18, R128 ;  /* 0x0000008000127308 */ /* 0x0001e20000000000 */
[----:B------:R-:W-:Y:S01]  /*4220*/  FMUL.FTZ R118, R119, R118 ;  /* 0x0000007677767220 */ /* 0x000fe20000410000 */
[C---:B------:R-:W-:Y:S01]  /*4230*/  IADD3 R121, R17.reuse, 0x5, RZ ;  /* 0x0000000511797810 */ /* 0x040fe20007ffe0ff */
[----:B------:R-:W-:Y:S01]  /*4240*/  FMUL.FTZ R122, R48, R63 ;  /* 0x0000003f307a7220 */ /* 0x000fe20000410000 */
[----:B------:R-:W-:Y:S01]  /*4250*/  IADD3 R119, R17, 0x4, RZ ;  /* 0x0000000411777810 */ /* 0x000fe20007ffe0ff */
[----:B------:R-:W-:Y:S01]  /*4260*/  FMUL.RZ R134, R123, 0.15915493667125701904 ;  /* 0x3e22f9837b867820 */ /* 0x000fe2000040c000 */
[----:B------:R-:W-:Y:S01]  /*4270*/  FSEL R127, R127, RZ, !P6 ;  /* 0x000000ff7f7f7208 */ /* 0x000fe20007000000 */
[----:B--2---:R-:W-:Y:S01]  /*4280*/  FMUL.FTZ R117, R116, R117 ;  /* 0x0000007574757220 */ /* 0x004fe20000410000 */
[----:B------:R-:W1:Y:S01]  /*4290*/  MUFU.EX2 R111, R111 ;  /* 0x0000006f006f7308 */ /* 0x000e620000000800 */
[----:B0-----:R-:W-:Y:S01]  /*42a0*/  FMUL.FTZ R128, R46, R61 ;  /* 0x0000003d2e807220 */ /* 0x001fe20000410000 */
[----:B------:R-:W2:Y:S04]  /*42b0*/  LDG.E.64 R20, [R20.64] ;  /* 0x0000000414147981 */ /* 0x000ea8000c1e1b00 */
[----:B------:R-:W-:-:S02]  /*42c0*/  FSEL R128, R128, RZ, !P5 ;  /* 0x000000ff80807208 */ /* 0x000fc40006800000 */
[----:B------:R-:W0:Y:S01]  /*42d0*/  MUFU.EX2 R113, R113 ;  /* 0x0000007100717308 */ /* 0x000e220000000800 */
[----:B------:R-:W-:Y:S01]  /*42e0*/  ISETP.GE.U32.AND P5, PT, R7, R104, PT ;  /* 0x000000680700720c */ /* 0x000fe20003fa6070 */
[----:B------:R-:W-:-:S03]  /*42f0*/  FMUL.FTZ R7, R16, R57 ;  /* 0x0000003910077220 */ /* 0x000fc60000410000 */
[----:B------:R-:W-:Y:S02]  /*4300*/  FSEL R124, R120, RZ, !P5 ;  /* 0x000000ff787c7208 */ /* 0x000fe40006800000 */
[----:B------:R-:W-:Y:S01]  /*4310*/  FSEL R123, R118, 1, !P5 ;  /* 0x3f800000767b7808 */ /* 0x000fe20006800000 */
[----:B------:R3:W4:Y:S01]  /*4320*/  MUFU.EX2 R5, R125 ;  /* 0x0000007d00057308 */ /* 0x0007220000000800 */
[----:B------:R-:W-:Y:S01]  /*4330*/  FSEL R122, R122, RZ, !P5 ;  /* 0x000000ff7a7a7208 */ /* 0x000fe20006800000 */
[----:B-1----:R-:W-:Y:S01]  /*4340*/  FMUL.FTZ R114, R111, R114 ;  /* 0x000000726f727220 */ /* 0x002fe20000410000 */
[----:B------:R-:W-:Y:S01]  /*4350*/  ISETP.GE.U32.AND P5, PT, R119, R104, PT ;  /* 0x000000687700720c */ /* 0x000fe20003fa6070 */
[----:B------:R-:W-:Y:S02]  /*4360*/  FMUL.FTZ R119, R49, R64 ;  /* 0x0000004031777220 */ /* 0x000fe40000410000 */
[----:B------:R-:W-:Y:S02]  /*4370*/  FMUL.FTZ R110, R111, R110 ;  /* 0x0000006e6f6e7220 */ /* 0x000fe40000410000 */
[----:B------:R-:W1:Y:S01]  /*4380*/  MUFU.EX2 R106, R106 ;  /* 0x0000006a006a7308 */ /* 0x000e620000000800 */
[----:B---3--:R-:W-:-:S02]  /*4390*/  FMUL.FTZ R125, R47, R62 ;  /* 0x0000003e2f7d7220 */ /* 0x008fc40000410000 */
[----:B0-----:R-:W-:Y:S01]  /*43a0*/  FMUL.FTZ R112, R113, R112 ;  /* 0x0000007071707220 */ /* 0x001fe20000410000 */
[----:B------:R-:W-:Y:S01]  /*43b0*/  FSEL R118, R110, RZ, !P5 ;  /* 0x000000ff6e767208 */ /* 0x000fe20006800000 */
[----:B------:R-:W-:Y:S01]  /*43c0*/  FMUL.FTZ R110, R53, R68 ;  /* 0x00000044356e7220 */ /* 0x000fe20000410000 */
[----:B------:R-:W-:Y:S02]  /*43d0*/  FSEL R125, R125, RZ, !P6 ;  /* 0x000000ff7d7d7208 */ /* 0x000fe40007000000 */
[----:B------:R-:W-:Y:S01]  /*43e0*/  ISETP.GE.U32.AND P6, PT, R121, R104, PT ;  /* 0x000000687900720c */ /* 0x000fe20003fc6070 */
[----:B------:R-:W-:Y:S01]  /*43f0*/  FMUL.FTZ R121, R116, R115 ;  /* 0x0000007374797220 */ /* 0x000fe20000410000 */
[----:B------:R-:W-:Y:S01]  /*4400*/  IADD3 R115, R17, 0x3, RZ ;  /* 0x0000000311737810 */ /* 0x000fe20007ffe0ff */
[----:B------:R-:W-:Y:S01]  /*4410*/  FMUL.FTZ R116, R3, R55 ;  /* 0x0000003703747220 */ /* 0x000fe20000410000 */
[----:B------:R-:W0:Y:S01]  /*4420*/  MUFU.EX2 R108, R108 ;  /* 0x0000006c006c7308 */ /* 0x000e220000000800 */
[----:B------:R-:W-:Y:S01]  /*4430*/  FSEL R120, R117, 1, !P6 ;  /* 0x3f80000075787808 */ /* 0x000fe20007000000 */
[----:B----4-:R-:W-:Y:S01]  /*4440*/  FMUL.FTZ R18, R5, R18 ;  /* 0x0000001205127220 */ /* 0x010fe20000410000 */
[----:B------:R-:W-:Y:S01]  /*4450*/  FSEL R121, R121, RZ, !P6 ;  /* 0x000000ff79797208 */ /* 0x000fe20007000000 */
[----:B------:R-:W-:Y:S01]  /*4460*/  FMUL.RZ R136, R116, 0.15915493667125701904 ;  /* 0x3e22f98374887820 */ /* 0x000fe2000040c000 */
[----:B------:R-:W-:Y:S01]  /*4470*/  FSEL R119, R119, RZ, !P6 ;  /* 0x000000ff77777208 */ /* 0x000fe20007000000 */
[----:B------:R-:W-:Y:S01]  /*4480*/  FMUL.FTZ R116, R51, R66 ;  /* 0x0000004233747220 */ /* 0x000fe20000410000 */
[-C--:B------:R-:W-:Y:S01]  /*4490*/  ISETP.GE.U32.AND P6, PT, R115, R104.reuse, PT ;  /* 0x000000687300720c */ /* 0x080fe20003fc6070 */
[----:B------:R-:W-:Y:S01]  /*44a0*/  FMUL.FTZ R115, R113, R109 ;  /* 0x0000006d71737220 */ /* 0x000fe20000410000 */
[----:B------:R-:W-:Y:S01]  /*44b0*/  IADD3 R109, R17, 0xa, RZ ;  /* 0x0000000a116d7810 */ /* 0x000fe20007ffe0ff */
[----:B------:R-:W3:Y:S01]  /*44c0*/  MUFU.EX2 R14, R14 ;  /* 0x0000000e000e7308 */ /* 0x000ee20000000800 */
[----:B------:R-:W-:Y:S01]  /*44d0*/  FMUL.FTZ R113, R52, R65 ;  /* 0x0000004134717220 */ /* 0x000fe20000410000 */
[----:B------:R-:W-:Y:S01]  /*44e0*/  FSEL R117, R114, 1, !P5 ;  /* 0x3f80000072757808 */ /* 0x000fe20006800000 */
[----:B-1----:R-:W-:Y:S01]  /*44f0*/  FMUL.FTZ R103, R106, R103 ;  /* 0x000000676a677220 */ /* 0x002fe20000410000 */
[----:B------:R-:W-:Y:S01]  /*4500*/  FSEL R116, R116, RZ, !P5 ;  /* 0x000000ff74747208 */ /* 0x000fe20006800000 */
[----:B------:R-:W-:Y:S01]  /*4510*/  FMUL.FTZ R105, R106, R105 ;  /* 0x000000696a697220 */ /* 0x000fe20000410000 */
[----:B------:R-:W-:Y:S01]  /*4520*/  ISETP.GE.U32.AND P5, PT, R109, R104, PT ;  /* 0x000000686d00720c */ /* 0x000fe20003fa6070 */
[----:B0-----:R-:W-:Y:S01]  /*4530*/  FMUL.FTZ R107, R108, R107 ;  /* 0x0000006b6c6b7220 */ /* 0x001fe20000410000 */
[----:B------:R-:W-:Y:S01]  /*4540*/  IADD3 R109, R17, 0x2, RZ ;  /* 0x00000002116d7810 */ /* 0x000fe20007ffe0ff */
[----:B------:R-:W-:Y:S01]  /*4550*/  FMUL.FTZ R106, R16, R55 ;  /* 0x00000037106a7220 */ /* 0x000fe20000410000 */
[----:B------:R-:W-:Y:S01]  /*4560*/  FSEL R115, R115, RZ, !P6 ;  /* 0x000000ff73737208 */ /* 0x000fe20007000000 */
[----:B------:R-:W-:Y:S01]  /*4570*/  MUFU.SIN R4, R131 ;  /* 0x0000008300047308 */ /* 0x000fe20000000400 */
[----:B------:R-:W-:Y:S01]  /*4580*/  FSEL R114, R112, 1, !P6 ;  /* 0x3f80000070727808 */ /* 0x000fe20007000000 */
[----:B------:R-:W-:Y:S01]  /*4590*/  FMUL.FTZ R10, R5, R10 ;  /* 0x0000000a050a7220 */ /* 0x000fe20000410000 */
[----:B------:R-:W-:-:S02]  /*45a0*/  FSEL R113, R113, RZ, !P6 ;  /* 0x000000ff71717208 */ /* 0x000fc40007000000 */
[-C--:B------:R-:W-:Y:S01]  /*45b0*/  ISETP.GE.U32.AND P6, PT, R109, R104.reuse, PT ;  /* 0x000000686d00720c */ /* 0x080fe20003fc6070 */
[----:B------:R-:W-:Y:S02]  /*45c0*/  FMUL.FTZ R109, R108, R19 ;  /* 0x000000136c6d7220 */ /* 0x000fe40000410000 */
[----:B------:R0:W-:Y:S01]  /*45d0*/  MUFU.EX2 R19, R106 ;  /* 0x0000006a00137308 */ /* 0x0001e20000000800 */
[----:B------:R-:W-:Y:S01]  /*45e0*/  FSEL R112, R105, RZ, !P6 ;  /* 0x000000ff69707208 */ /* 0x000fe20007000000 */
[----:B------:R-:W-:Y:S01]  /*45f0*/  FMUL.FTZ R105, R56, R69 ;  /* 0x0000004538697220 */ /* 0x000fe20000410000 */
[----:B------:R-:W-:Y:S01]  /*4600*/  FSEL R111, R103, 1, !P6 ;  /* 0x3f800000676f7808 */ /* 0x000fe20007000000 */
[----:B---3--:R-:W-:Y:S01]  /*4610*/  FMUL.FTZ R13, R14, R13 ;  /* 0x0000000d0e0d7220 */ /* 0x008fe20000410000 */
[----:B------:R-:W-:Y:S02]  /*4620*/  FSEL R110, R110, RZ, !P6 ;  /* 0x000000ff6e6e7208 */ /* 0x000fe40007000000 */
[C---:B------:R-:W-:Y:S01]  /*4630*/  ISETP.GE.U32.AND P6, PT, R17.reuse, R104, PT ;  /* 0x000000681100720c */ /* 0x040fe20003fc6070 */
[----:B------:R-:W-:Y:S01]  /*4640*/  MUFU.COS R6, R131 ;  /* 0x0000008300067308 */ /* 0x000fe20000000000 */
[----:B------:R-:W-:Y:S01]  /*4650*/  IADD3 R103, R17, 0x1, RZ ;  /* 0x0000000111677810 */ /* 0x000fe20007ffe0ff */
[----:B0-----:R-:W-:Y:S01]  /*4660*/  FMUL.FTZ R106, R14, R15 ;  /* 0x0000000f0e6a7220 */ /* 0x001fe20000410000 */
[----:B------:R-:W-:-:S02]  /*4670*/  FSEL R108, R107, 1, !P6 ;  /* 0x3f8000006b6c7808 */ /* 0x000fc40007000000 */
[----:B------:R-:W-:Y:S02]  /*4680*/  FSEL R109, R109, RZ, !P6 ;  /* 0x000000ff6d6d7208 */ /* 0x000fe40007000000 */
[----:B------:R-:W-:Y:S01]  /*4690*/  FSEL R107, R105, RZ, !P6 ;  /* 0x000000ff696b7208 */ /* 0x000fe20007000000 */
[----:B------:R-:W-:Y:S01]  /*46a0*/  MUFU.SIN R131, R134 ;  /* 0x0000008600837308 */ /* 0x000fe20000000400 */
[----:B------:R-:W-:Y:S01]  /*46b0*/  ISETP.GE.U32.AND P6, PT, R103, R104, PT ;  /* 0x000000686700720c */ /* 0x000fe20003fc6070 */
[----:B------:R-:W-:Y:S01]  /*46c0*/  FMUL.FTZ R103, R54, R67 ;  /* 0x0000004336677220 */ /* 0x000fe20000410000 */
[----:B------:R-:W-:Y:S02]  /*46d0*/  IADD3 R17, R17, 0x9, RZ ;  /* 0x0000000911117810 */ /* 0x000fe40007ffe0ff */
[----:B------:R-:W-:Y:S02]  /*46e0*/  FSEL R106, R106, RZ, !P6 ;  /* 0x000000ff6a6a7208 */ /* 0x000fe40007000000 */
[----:B------:R-:W-:Y:S01]  /*46f0*/  FSEL R105, R13, 1, !P6 ;  /* 0x3f8000000d697808 */ /* 0x000fe20007000000 */
[----:B------:R-:W-:Y:S01]  /*4700*/  MUFU.COS R132, R134 ;  /* 0x0000008600847308 */ /* 0x000fe20000000000 */
[----:B------:R-:W-:Y:S01]  /*4710*/  FSEL R103, R103, RZ, !P6 ;  /* 0x000000ff67677208 */ /* 0x000fe20007000000 */
[----:B------:R-:W-:Y:S01]  /*4720*/  FMUL.FTZ R14, RZ, R106 ;  /* 0x0000006aff0e7220 */ /* 0x000fe20000410000 */
[----:B------:R-:W-:-:S05]  /*4730*/  ISETP.GE.U32.AND P6, PT, R17, R104, PT ;  /* 0x000000681100720c */ /* 0x000fca0003fc6070 */
[----:B------:R-:W0:Y:S08]  /*4740*/  MUFU.SIN R134, R136 ;  /* 0x0000008800867308 */ /* 0x000e300000000400 */
[----:B------:R1:W3:Y:S08]  /*4750*/  MUFU.COS R135, R136 ;  /* 0x0000008800877308 */ /* 0x0002f00000000000 */
[----:B------:R-:W4:Y:S01]  /*4760*/  MUFU.EX2 R11, R11 ;  /* 0x0000000b000b7308 */ /* 0x000f220000000800 */
[----:B-1----:R-:W-:-:S02]  /*4770*/  FMUL.FTZ R136, R16, R50 ;  /* 0x0000003210887220 */ /* 0x002fc40000410000 */
[----:B------:R-:W-:Y:S02]  /*4780*/  FMUL.FTZ R16, R3, R50 ;  /* 0x0000003203107220 */ /* 0x000fe40000410000 */
[C---:B0-----:R-:W-:Y:S02]  /*4790*/  FMUL.FTZ R143, R19.reuse, R134 ;  /* 0x00000086138f7220 */ /* 0x041fe40000410000 */
[----:B------:R-:W-:Y:S01]  /*47a0*/  FMUL.RZ R139, R16, 0.15915493667125701904 ;  /* 0x3e22f983108b7820 */ /* 0x000fe2000040c000 */
[----:B------:R0:W-:Y:S01]  /*47b0*/  MUFU.EX2 R15, R137 ;  /* 0x00000089000f7308 */ /* 0x0001e20000000800 */
[----:B------:R-:W-:Y:S02]  /*47c0*/  FMUL.FTZ R16, R106, R107 ;  /* 0x0000006b6a107220 */ /* 0x000fe40000410000 */
[----:B---3--:R-:W-:-:S05]  /*47d0*/  FMUL.FTZ R145, R19, R135 ;  /* 0x0000008713917220 */ /* 0x008fca0000410000 */
[----:B------:R-:W1:Y:S01]  /*47e0*/  MUFU.EX2 R7, R7 ;  /* 0x0000000700077308 */ /* 0x000e620000000800 */
[----:B0-----:R-:W-:Y:S02]  /*47f0*/  FFMA.FTZ R137, RZ, R105, R16 ;  /* 0x00000069ff897223 */ /* 0x001fe40000010010 */
[----:B------:R-:W-:Y:S02]  /*4800*/  FFMA.FTZ R16, R105, R107, -R14 ;  /* 0x0000006b69107223 */ /* 0x000fe4000001080e */
[----:B------:R-:W-:Y:S02]  /*4810*/  FMUL.FTZ R14, R3, R45 ;  /* 0x0000002d030e7220 */ /* 0x000fe40000410000 */
[----:B------:R-:W-:Y:S01]  /*4820*/  FADD.FTZ R137, RZ, R137 ;  /* 0x00000089ff897221 */ /* 0x000fe20000010000 */
[----:B------:R-:W0:Y:S01]  /*4830*/  MUFU.EX2 R133, R133 ;  /* 0x0000008500857308 */ /* 0x000e220000000800 */
[----:B------:R-:W-:Y:S02]  /*4840*/  FADD.FTZ R16, R16, R103 ;  /* 0x0000006710107221 */ /* 0x000fe40000010000 */
[----:B------:R-:W-:-:S02]  /*4850*/  FMUL.RZ R17, R14, 0.15915493667125701904 ;  /* 0x3e22f9830e117820 */ /* 0x000fc4000040c000 */
[CC--:B------:R-:W-:Y:S02]  /*4860*/  FMUL.FTZ R14, R112.reuse, R137.reuse ;  /* 0x00000089700e7220 */ /* 0x0c0fe40000410000 */
[----:B------:R-:W-:Y:S01]  /*4870*/  FMUL.FTZ R138, R112, R16 ;  /* 0x00000010708a7220 */ /* 0x000fe20000410000 */
[----:B------:R-:W-:Y:S01]  /*4880*/  MUFU.EX2 R136, R136 ;  /* 0x0000008800887308 */ /* 0x000fe20000000800 */
[C---:B----4-:R-:W-:Y:S02]  /*4890*/  FMUL.FTZ R12, R11.reuse, R12 ;  /* 0x0000000c0b0c7220 */ /* 0x050fe40000410000 */
[----:B------:R-:W-:Y:S02]  /*48a0*/  FMUL.FTZ R2, R11, R2 ;  /* 0x000000020b027220 */ /* 0x000fe40000410000 */
[C---:B------:R-:W-:Y:S01]  /*48b0*/  FFMA.FTZ R11, R111.reuse, R16, -R14 ;  /* 0x000000106f0b7223 */ /* 0x040fe2000001080e */
[----:B------:R-:W-:Y:S01]  /*48c0*/  FSEL R135, R12, 1, !P6 ;  /* 0x3f8000000c877808 */ /* 0x000fe20007000000 */
[----:B------:R-:W-:Y:S01]  /*48d0*/  FFMA.FTZ R138, R111, R137, R138 ;  /* 0x000000896f8a7223 */ /* 0x000fe2000001008a */
[----:B------:R-:W3:Y:S01]  /*48e0*/  MUFU.COS R3, R139 ;  /* 0x0000008b00037308 */ /* 0x000ee20000000000 */
[----:B------:R-:W-:-:S02]  /*48f0*/  FADD.FTZ R11, R11, R110 ;  /* 0x0000006e0b0b7221 */ /* 0x000fc40000010000 */
[----:B------:R-:W-:Y:S02]  /*4900*/  FADD.FTZ R138, RZ, R138 ;  /* 0x0000008aff8a7221 */ /* 0x000fe40000010000 */
[C---:B-1----:R-:W-:Y:S02]  /*4910*/  FMUL.FTZ R6, R7.reuse, R6 ;  /* 0x0000000607067220 */ /* 0x042fe40000410000 */
[----:B------:R-:W-:Y:S01]  /*4920*/  FMUL.FTZ R4, R7, R4 ;  /* 0x0000000407047220 */ /* 0x000fe20000410000 */
[----:B------:R-:W1:Y:S01]  /*4930*/  MUFU.SIN R14, R17 ;  /* 0x00000011000e7308 */ /* 0x000e620000000400 */
[C---:B------:R-:W-:Y:S02]  /*4940*/  FMUL.FTZ R7, R115.reuse, R11 ;  /* 0x0000000b73077220 */ /* 0x040fe40000410000 */
[----:B------:R-:W-:Y:S02]  /*4950*/  FMUL.FTZ R5, R115, R138 ;  /* 0x0000008a73057220 */ /* 0x000fe40000410000 */
[----:B0-----:R-:W-:-:S02]  /*4960*/  FMUL.FTZ R142, R133, R132 ;  /* 0x00000084858e7220 */ /* 0x001fc40000410000 */
[C---:B------:R-:W-:Y:S01]  /*4970*/  FFMA.FTZ R7, R114.reuse, R138, R7 ;  /* 0x0000008a72077223 */ /* 0x040fe20000010007 */
[----:B------:R-:W0:Y:S01]  /*4980*/  MUFU.SIN R13, R139 ;  /* 0x0000008b000d7308 */ /* 0x000e220000000400 */
[----:B------:R-:W-:Y:S02]  /*4990*/  FFMA.FTZ R132, R114, R11, -R5 ;  /* 0x0000000b72847223 */ /* 0x000fe40000010805 */
[----:B------:R-:W-:Y:S02]  /*49a0*/  FADD.FTZ R7, RZ, R7 ;  /* 0x00000007ff077221 */ /* 0x000fe40000010000 */
[----:B------:R-:W-:Y:S02]  /*49b0*/  FADD.FTZ R132, R132, R113 ;  /* 0x0000007184847221 */ /* 0x000fe40000010000 */
[----:B---3--:R-:W-:Y:S01]  /*49c0*/  FMUL.FTZ R148, R136, R3 ;  /* 0x0000000388947220 */ /* 0x008fe20000410000 */
[----:B------:R-:W3:Y:S01]  /*49d0*/  MUFU.COS R16, R17 ;  /* 0x0000001100107308 */ /* 0x000ee20000000000 */
[----:B------:R-:W-:-:S02]  /*49e0*/  FMUL.FTZ R3, R118, R7 ;  /* 0x0000000776037220 */ /* 0x000fc40000410000 */
[-C--:B------:R-:W-:Y:S02]  /*49f0*/  FMUL.FTZ R134, R118, R132.reuse ;  /* 0x0000008476867220 */ /* 0x080fe40000410000 */
[C---:B------:R-:W-:Y:S02]  /*4a00*/  FFMA.FTZ R5, R117.reuse, R132, -R3 ;  /* 0x0000008475057223 */ /* 0x040fe40000010803 */
[----:B------:R-:W-:Y:S02]  /*4a10*/  FFMA.FTZ R134, R117, R7, R134 ;  /* 0x0000000775867223 */ /* 0x000fe40000010086 */
[----:B------:R-:W-:Y:S02]  /*4a20*/  FMUL.FTZ R3, R109, R106 ;  /* 0x0000006a6d037220 */ /* 0x000fe40000410000 */
[----:B------:R-:W-:Y:S02]  /*4a30*/  FADD.FTZ R7, R5, R116 ;  /* 0x0000007405077221 */ /* 0x000fe40000010000 */
[----:B-1----:R-:W-:-:S02]  /*4a40*/  FMUL.FTZ R149, R15, R14 ;  /* 0x0000000e0f957220 */ /* 0x002fc40000410000 */
[----:B------:R-:W-:Y:S02]  /*4a50*/  FADD.FTZ R134, RZ, R134 ;  /* 0x00000086ff867221 */ /* 0x000fe40000010000 */
[----:B------:R-:W-:Y:S02]  /*4a60*/  FMUL.FTZ R14, R108, R106 ;  /* 0x0000006a6c0e7220 */ /* 0x000fe40000410000 */
[----:B0-----:R-:W-:Y:S01]  /*4a70*/  FMUL.FTZ R146, R136, R13 ;  /* 0x0000000d88927220 */ /* 0x001fe20000410000 */
[----:B------:R-:W-:Y:S01]  /*4a80*/  FSEL R136, R2, RZ, !P6 ;  /* 0x000000ff02887208 */ /* 0x000fe20007000000 */
[----:B------:R-:W-:Y:S02]  /*4a90*/  FFMA.FTZ R3, R108, R105, -R3 ;  /* 0x000000696c037223 */ /* 0x000fe40000010803 */
[C---:B------:R-:W-:Y:S02]  /*4aa0*/  FMUL.FTZ R13, R121.reuse, R7 ;  /* 0x00000007790d7220 */ /* 0x040fe40000410000 */
[----:B------:R-:W-:-:S02]  /*4ab0*/  FMUL.FTZ R11, R121, R134 ;  /* 0x00000086790b7220 */ /* 0x000fc40000410000 */
[----:B------:R-:W-:Y:S02]  /*4ac0*/  FFMA.FTZ R14, R109, R105, R14 ;  /* 0x000000696d0e7223 */ /* 0x000fe4000001000e */
[----:B------:R-:W-:Y:S02]  /*4ad0*/  FMUL.FTZ R5, R112, R3 ;  /* 0x0000000370057220 */ /* 0x000fe40000410000 */
[C---:B------:R-:W-:Y:S02]  /*4ae0*/  FFMA.FTZ R13, R120.reuse, R134, R13 ;  /* 0x00000086780d7223 */ /* 0x040fe4000001000d */
[----:B---3--:R-:W-:Y:S02]  /*4af0*/  FMUL.FTZ R151, R15, R16 ;  /* 0x000000100f977220 */ /* 0x008fe40000410000 */
[----:B------:R-:W-:Y:S02]  /*4b00*/  FFMA.FTZ R132, R120, R7, -R11 ;  /* 0x0000000778847223 */ /* 0x000fe4000001080b */
[----:B------:R-:W-:-:S02]  /*4b10*/  FMUL.FTZ R16, R112, R14 ;  /* 0x0000000e70107220 */ /* 0x000fc40000410000 */
[C---:B------:R-:W-:Y:S02]  /*4b20*/  FFMA.FTZ R5, R111.reuse, R14, R5 ;  /* 0x0000000e6f057223 */ /* 0x040fe40000010005 */
[----:B------:R-:W-:Y:S02]  /*4b30*/  FADD.FTZ R13, RZ, R13 ;  /* 0x0000000dff0d7221 */ /* 0x000fe40000010000 */
[----:B------:R-:W-:Y:S02]  /*4b40*/  FADD.FTZ R132, R132, R119 ;  /* 0x0000007784847221 */ /* 0x000fe40000010000 */
[----:B------:R-:W-:Y:S02]  /*4b50*/  FFMA.FTZ R16, R111, R3, -R16 ;  /* 0x000000036f107223 */ /* 0x000fe40000010810 */
[----:B------:R-:W-:Y:S02]  /*4b60*/  FMUL.FTZ R3, R115, R5 ;  /* 0x0000000573037220 */ /* 0x000fe40000410000 */
        /* <DEDUP_REMOVED lines=15> */
[C---:B------:R-:W-:Y:S02]  /*4c60*/  FFMA.FTZ R15, R126.reuse, R13, R15 ;  /* 0x0000000d7e0f7223 */ /* 0x040fe4000001000f */
[----:B------:R-:W-:Y:S02]  /*4c70*/  FFMA.FTZ R132, R126, R11, -R7 ;  /* 0x0000000b7e847223 */ /* 0x000fe40000010807 */
[----:B------:R-:W-:Y:S02]  /*4c80*/  FMUL.FTZ R5, R121, R14 ;  /* 0x0000000e79057220 */ /* 0x000fe40000410000 */
[----:B------:R-:W-:-:S02]  /*4c90*/  FADD.FTZ R15, RZ, R15 ;  /* 0x0000000fff0f7221 */ /* 0x000fc40000010000 */
[-C--:B------:R-:W-:Y:S02]  /*4ca0*/  FMUL.FTZ R3, R121, R16.reuse ;  /* 0x0000001079037220 */ /* 0x080fe40000410000 */
[----:B------:R-:W-:Y:S02]  /*4cb0*/  FADD.FTZ R132, R132, R125 ;  /* 0x0000007d84847221 */ /* 0x000fe40000010000 */
[----:B------:R-:W-:Y:S02]  /*4cc0*/  FFMA.FTZ R5, R120, R16, R5 ;  /* 0x0000001078057223 */ /* 0x000fe40000010005 */
[----:B------:R-:W-:Y:S02]  /*4cd0*/  FMUL.FTZ R7, R130, R15 ;  /* 0x0000000f82077220 */ /* 0x000fe40000410000 */
[----:B------:R-:W-:Y:S02]  /*4ce0*/  FFMA.FTZ R3, R120, R14, -R3 ;  /* 0x0000000e78037223 */ /* 0x000fe40000010803 */
[----:B------:R-:W-:-:S02]  /*4cf0*/  FMUL.FTZ R134, R130, R132 ;  /* 0x0000008482867220 */ /* 0x000fc40000410000 */
[----:B------:R-:W-:Y:S02]  /*4d00*/  FMUL.FTZ R14, R124, R5 ;  /* 0x000000057c0e7220 */ /* 0x000fe40000410000 */
[C---:B------:R-:W-:Y:S01]  /*4d10*/  FFMA.FTZ R7, R129.reuse, R132, -R7 ;  /* 0x0000008481077223 */ /* 0x040fe20000010807 */
[----:B------:R-:W-:Y:S01]  /*4d20*/  FSEL R132, R18, 1, !P5 ;  /* 0x3f80000012847808 */ /* 0x000fe20006800000 */
[----:B------:R-:W-:Y:S02]  /*4d30*/  FMUL.FTZ R16, R124, R3 ;  /* 0x000000037c107220 */ /* 0x000fe40000410000 */
[----:B------:R-:W-:Y:S02]  /*4d40*/  FFMA.FTZ R15, R129, R15, R134 ;  /* 0x0000000f810f7223 */ /* 0x000fe40000010086 */
[----:B------:R-:W-:Y:S02]  /*4d50*/  FFMA.FTZ R14, R123, R3, -R14 ;  /* 0x000000037b0e7223 */ /* 0x000fe4000001080e */
[----:B------:R-:W-:-:S02]  /*4d60*/  FADD.FTZ R7, R7, R128 ;  /* 0x0000008007077221 */ /* 0x000fc40000010000 */
[----:B------:R-:W-:Y:S02]  /*4d70*/  FFMA.FTZ R16, R123, R5, R16 ;  /* 0x000000057b107223 */ /* 0x000fe40000010010 */
[----:B------:R-:W-:Y:S02]  /*4d80*/  FADD.FTZ R15, RZ, R15 ;  /* 0x0000000fff0f7221 */ /* 0x000fe40000010000 */
[C---:B------:R-:W-:Y:S02]  /*4d90*/  FMUL.FTZ R5, R127.reuse, R14 ;  /* 0x0000000e7f057220 */ /* 0x040fe40000410000 */
[----:B------:R-:W-:Y:S02]  /*4da0*/  FMUL.FTZ R134, R44, R59 ;  /* 0x0000003b2c867220 */ /* 0x000fe40000410000 */
[C---:B------:R-:W-:Y:S02]  /*4db0*/  FMUL.FTZ R12, R136.reuse, R7 ;  /* 0x00000007880c7220 */ /* 0x040fe40000410000 */
[----:B------:R-:W-:Y:S01]  /*4dc0*/  FMUL.FTZ R2, R136, R15 ;  /* 0x0000000f88027220 */ /* 0x000fe20000410000 */
[----:B------:R-:W-:Y:S01]  /*4dd0*/  FSEL R134, R134, RZ, !P6 ;  /* 0x000000ff86867208 */ /* 0x000fe20007000000 */
[----:B------:R-:W-:-:S02]  /*4de0*/  FMUL.FTZ R3, R127, R16 ;  /* 0x000000107f037220 */ /* 0x000fc40000410000 */
[----:B------:R-:W-:Y:S02]  /*4df0*/  FFMA.FTZ R5, R126, R16, R5 ;  /* 0x000000107e057223 */ /* 0x000fe40000010005 */
[C---:B------:R-:W-:Y:S02]  /*4e00*/  FFMA.FTZ R12, R135.reuse, R15, R12 ;  /* 0x0000000f870c7223 */ /* 0x040fe4000001000c */
[----:B------:R-:W-:Y:S02]  /*4e10*/  FFMA.FTZ R7, R135, R7, -R2 ;  /* 0x0000000787077223 */ /* 0x000fe40000010802 */
[----:B------:R-:W-:Y:S01]  /*4e20*/  FMUL.FTZ R140, R133, R131 ;  /* 0x00000083858c7220 */ /* 0x000fe20000410000 */
[----:B------:R-:W-:Y:S01]  /*4e30*/  FSEL R133, R10, RZ, !P5 ;  /* 0x000000ff0a857208 */ /* 0x000fe20006800000 */
[----:B------:R-:W-:Y:S02]  /*4e40*/  FFMA.FTZ R3, R126, R14, -R3 ;  /* 0x0000000e7e037223 */ /* 0x000fe40000010803 */
[----:B------:R-:W-:-:S02]  /*4e50*/  FMUL.FTZ R2, R130, R5 ;  /* 0x0000000582027220 */ /* 0x000fc40000410000 */
[----:B------:R-:W-:Y:S02]  /*4e60*/  FADD.FTZ R12, RZ, R12 ;  /* 0x0000000cff0c7221 */ /* 0x000fe40000010000 */
[----:B------:R-:W-:Y:S02]  /*4e70*/  FADD.FTZ R10, R7, R134 ;  /* 0x00000086070a7221 */ /* 0x000fe40000010000 */
[-C--:B------:R-:W-:Y:S02]  /*4e80*/  FFMA.FTZ R7, R129, R3.reuse, -R2 ;  /* 0x0000000381077223 */ /* 0x080fe40000010802 */
[----:B------:R-:W-:Y:S02]  /*4e90*/  FMUL.FTZ R131, R43, R60 ;  /* 0x0000003c2b837220 */ /* 0x000fe40000410000 */
[----:B------:R-:W-:Y:S02]  /*4ea0*/  FMUL.FTZ R2, R130, R3 ;  /* 0x0000000382027220 */ /* 0x000fe40000410000 */
[----:B------:R-:W-:Y:S01]  /*4eb0*/  FMUL.FTZ R3, R133, R12 ;  /* 0x0000000c85037220 */ /* 0x000fe20000410000 */
[----:B------:R-:W-:Y:S01]  /*4ec0*/  FSEL R131, R131, RZ, !P5 ;  /* 0x000000ff83837208 */ /* 0x000fe20006800000 */
[----:B------:R-:W-:-:S02]  /*4ed0*/  FMUL.FTZ R11, R133, R10 ;  /* 0x0000000a850b7220 */ /* 0x000fc40000410000 */
[C---:B------:R-:W-:Y:S02]  /*4ee0*/  FFMA.FTZ R10, R132.reuse, R10, -R3 ;  /* 0x0000000a840a7223 */ /* 0x040fe40000010803 */
[----:B------:R-:W-:Y:S01]  /*4ef0*/  FFMA.FTZ R11, R132, R12, R11 ;  /* 0x0000000c840b7223 */ /* 0x000fe2000001000b */
[----:B------:R-:W-:Y:S01]  /*4f00*/  FSEL R137, R4, RZ, !P4 ;  /* 0x000000ff04897208 */ /* 0x000fe20006000000 */
[----:B------:R-:W-:Y:S02]  /*4f10*/  FADD.FTZ R10, R10, R131 ;  /* 0x000000830a0a7221 */ /* 0x000fe40000010000 */
[----:B------:R-:W-:Y:S01]  /*4f20*/  FADD.FTZ R12, RZ, R11 ;  /* 0x0000000bff0c7221 */ /* 0x000fe20000010000 */
[----:B------:R-:W-:Y:S01]  /*4f30*/  FSEL R139, R6, 1, !P4 ;  /* 0x3f800000068b7808 */ /* 0x000fe20006000000 */
[----:B------:R-:W-:Y:S02]  /*4f40*/  FMUL.FTZ R138, R42, R57 ;  /* 0x000000392a8a7220 */ /* 0x000fe40000410000 */
[----:B------:R-:W-:-:S02]  /*4f50*/  FMUL.FTZ R13, R137, R10 ;  /* 0x0000000a890d7220 */ /* 0x000fc40000410000 */
[----:B------:R-:W-:Y:S02]  /*4f60*/  FFMA.FTZ R5, R129, R5, R2 ;  /* 0x0000000581057223 */ /* 0x000fe40000010002 */
[-C--:B------:R-:W-:Y:S01]  /*4f70*/  FMUL.FTZ R11, R137, R12.reuse ;  /* 0x0000000c890b7220 */ /* 0x080fe20000410000 */
[----:B------:R-:W-:Y:S01]  /*4f80*/  FSEL R138, R138, RZ, !P4 ;  /* 0x000000ff8a8a7208 */ /* 0x000fe20006000000 */
[C---:B------:R-:W-:Y:S01]  /*4f90*/  FFMA.FTZ R13, R139.reuse, R12, R13 ;  /* 0x0000000c8b0d7223 */ /* 0x040fe2000001000d */
[----:B------:R-:W-:Y:S01]  /*4fa0*/  FSEL R140, R140, RZ, !P3 ;  /* 0x000000ff8c8c7208 */ /* 0x000fe20005800000 */
[C---:B------:R-:W-:Y:S01]  /*4fb0*/  FMUL.FTZ R4, R136.reuse, R5 ;  /* 0x0000000588047220 */ /* 0x040fe20000410000 */
[----:B------:R0:W2:Y:S01]  /*4fc0*/  LDG.E.64 R2, [R8.64] ;  /* 0x0000000408027981 */ /* 0x0000a2000c1e1b00 */
[----:B------:R-:W-:Y:S02]  /*4fd0*/  FFMA.FTZ R11, R139, R10, -R11 ;  /* 0x0000000a8b0b7223 */ /* 0x000fe4000001080b */
[----:B------:R-:W-:-:S02]  /*4fe0*/  FMUL.FTZ R6, R136, R7 ;  /* 0x0000000788067220 */ /* 0x000fc40000410000 */
[----:B------:R-:W-:Y:S02]  /*4ff0*/  FADD.FTZ R13, RZ, R13 ;  /* 0x0000000dff0d7221 */ /* 0x000fe40000010000 */
[----:B------:R-:W-:Y:S02]  /*5000*/  FFMA.FTZ R4, R135, R7, -R4 ;  /* 0x0000000787047223 */ /* 0x000fe40000010804 */
[----:B------:R-:W-:Y:S01]  /*5010*/  FADD.FTZ R11, R11, R138 ;  /* 0x0000008a0b0b7221 */ /* 0x000fe20000010000 */
[----:B------:R-:W-:Y:S01]  /*5020*/  FSEL R142, R142, 1, !P3 ;  /* 0x3f8000008e8e7808 */ /* 0x000fe20005800000 */
[----:B------:R-:W-:Y:S02]  /*5030*/  FFMA.FTZ R6, R135, R5, R6 ;  /* 0x0000000587067223 */ /* 0x000fe40000010006 */
[----:B0-----:R-:W-:Y:S02]  /*5040*/  FMUL.FTZ R8, R140, R13 ;  /* 0x0000000d8c087220 */ /* 0x001fe40000410000 */
[----:B------:R-:W-:-:S02]  /*5050*/  FMUL.FTZ R7, R133, R4 ;  /* 0x0000000485077220 */ /* 0x000fc40000410000 */
[-C--:B------:R-:W-:Y:S01]  /*5060*/  FMUL.FTZ R9, R140, R11.reuse ;  /* 0x0000000b8c097220 */ /* 0x080fe20000410000 */
[----:B------:R-:W-:Y:S01]  /*5070*/  FSEL R141, R141, RZ, !P3 ;  /* 0x000000ff8d8d7208 */ /* 0x000fe20005800000 */
[-C--:B------:R-:W-:Y:S02]  /*5080*/  FMUL.FTZ R5, R133, R6.reuse ;  /* 0x0000000685057220 */ /* 0x080fe40000410000 */
[----:B------:R-:W-:Y:S02]  /*5090*/  FFMA.FTZ R8, R142, R11, -R8 ;  /* 0x0000000b8e087223 */ /* 0x000fe40000010808 */
[----:B------:R-:W-:Y:S02]  /*50a0*/  FFMA.FTZ R6, R132, R6, R7 ;  /* 0x0000000684067223 */ /* 0x000fe40000010007 */
[----:B------:R-:W-:Y:S01]  /*50b0*/  FFMA.FTZ R9, R142, R13, R9 ;  /* 0x0000000d8e097223 */ /* 0x000fe20000010009 */
[----:B------:R-:W-:Y:S01]  /*50c0*/  FSEL R143, R143, RZ, !P2 ;  /* 0x000000ff8f8f7208 */ /* 0x000fe20005000000 */
[----:B------:R-:W-:-:S02]  /*50d0*/  FFMA.FTZ R4, R132, R4, -R5 ;  /* 0x0000000484047223 */ /* 0x000fc40000010805 */
[----:B------:R-:W-:Y:S02]  /*50e0*/  FADD.FTZ R8, R8, R141 ;  /* 0x0000008d08087221 */ /* 0x000fe40000010000 */
[----:B------:R-:W-:Y:S02]  /*50f0*/  FMUL.FTZ R5, R137, R6 ;  /* 0x0000000689057220 */ /* 0x000fe40000410000 */
[----:B------:R-:W-:Y:S01]  /*5100*/  FADD.FTZ R10, RZ, R9 ;  /* 0x00000009ff0a7221 */ /* 0x000fe20000010000 */
[----:B------:R-:W-:Y:S01]  /*5110*/  FSEL R145, R145, 1, !P2 ;  /* 0x3f80000091917808 */ /* 0x000fe20005000000 */
[----:B------:R-:W-:Y:S02]  /*5120*/  FMUL.FTZ R144, R40, R55 ;  /* 0x0000003728907220 */ /* 0x000fe40000410000 */
[----:B------:R-:W-:Y:S02]  /*5130*/  FMUL.FTZ R11, R143, R8 ;  /* 0x000000088f0b7220 */ /* 0x000fe40000410000 */
[----:B------:R-:W-:-:S02]  /*5140*/  FFMA.FTZ R5, R139, R4, -R5 ;  /* 0x000000048b057223 */ /* 0x000fc40000010805 */
[----:B------:R-:W-:Y:S02]  /*5150*/  FMUL.FTZ R9, R143, R10 ;  /* 0x0000000a8f097220 */ /* 0x000fe40000410000 */
[----:B------:R-:W-:Y:S01]  /*5160*/  FMUL.FTZ R4, R137, R4 ;  /* 0x0000000489047220 */ /* 0x000fe20000410000 */
[----:B------:R-:W-:Y:S01]  /*5170*/  FSEL R144, R144, RZ, !P2 ;  /* 0x000000ff90907208 */ /* 0x000fe20005000000 */
[C---:B------:R-:W-:Y:S02]  /*5180*/  FFMA.FTZ R11, R145.reuse, R10, R11 ;  /* 0x0000000a910b7223 */ /* 0x040fe4000001000b */
[----:B------:R-:W-:Y:S01]  /*5190*/  FFMA.FTZ R9, R145, R8, -R9 ;  /* 0x0000000891097223 */ /* 0x000fe20000010809 */
[----:B------:R-:W-:Y:S01]  /*51a0*/  FSEL R146, R146, RZ, !P1 ;  /* 0x000000ff92927208 */ /* 0x000fe20004800000 */
[----:B------:R-:W-:Y:S02]  /*51b0*/  FFMA.FTZ R7, R139, R6, R4 ;  /* 0x000000068b077223 */ /* 0x000fe40000010004 */
[----:B------:R-:W-:-:S02]  /*51c0*/  FMUL.FTZ R6, R140, R5 ;  /* 0x000000058c067220 */ /* 0x000fc40000410000 */
[----:B------:R-:W-:Y:S02]  /*51d0*/  FADD.FTZ R11, RZ, R11 ;  /* 0x0000000bff0b7221 */ /* 0x000fe40000010000 */
[----:B------:R-:W-:Y:S01]  /*51e0*/  FADD.FTZ R9, R9, R144 ;  /* 0x0000009009097221 */ /* 0x000fe20000010000 */
[----:B------:R-:W-:Y:S01]  /*51f0*/  FSEL R148, R148, 1, !P1 ;  /* 0x3f80000094947808 */ /* 0x000fe20004800000 */
[----:B------:R-:W-:Y:S02]  /*5200*/  FMUL.FTZ R147, R38, R50 ;  /* 0x0000003226937220 */ /* 0x000fe40000410000 */
[-C--:B------:R-:W-:Y:S02]  /*5210*/  FMUL.FTZ R4, R140, R7.reuse ;  /* 0x000000078c047220 */ /* 0x080fe40000410000 */
[----:B------:R-:W-:Y:S02]  /*5220*/  FFMA.FTZ R6, R142, R7, R6 ;  /* 0x000000078e067223 */ /* 0x000fe40000010006 */
[----:B------:R-:W-:-:S02]  /*5230*/  FMUL.FTZ R8, R146, R11 ;  /* 0x0000000b92087220 */ /* 0x000fc40000410000 */
[----:B------:R-:W-:Y:S01]  /*5240*/  FMUL.FTZ R7, R146, R9 ;  /* 0x0000000992077220 */ /* 0x000fe20000410000 */
[----:B------:R-:W-:Y:S01]  /*5250*/  FSEL R147, R147, RZ, !P1 ;  /* 0x000000ff93937208 */ /* 0x000fe20004800000 */
[----:B------:R-:W-:Y:S02]  /*5260*/  FFMA.FTZ R4, R142, R5, -R4 ;  /* 0x000000058e047223 */ /* 0x000fe40000010804 */
[----:B------:R-:W-:Y:S02]  /*5270*/  FMUL.FTZ R5, R143, R6 ;  /* 0x000000068f057220 */ /* 0x000fe40000410000 */
[C---:B------:R-:W-:Y:S02]  /*5280*/  FFMA.FTZ R8, R148.reuse, R9, -R8 ;  /* 0x0000000994087223 */ /* 0x040fe40000010808 */
        /* <DEDUP_REMOVED lines=9> */
[----:B------:R-:W-:-:S02]  /*5320*/  FFMA.FTZ R7, R145, R6, R4 ;  /* 0x0000000691077223 */ /* 0x000fc40000010004 */
[-C--:B------:R-:W-:Y:S01]  /*5330*/  FMUL.FTZ R6, R149, R10.reuse ;  /* 0x0000000a95067220 */ /* 0x080fe20000410000 */
[----:B------:R-:W-:Y:S01]  /*5340*/  FSEL R150, R150, RZ, !P0 ;  /* 0x000000ff96967208 */ /* 0x000fe20004000000 */
[----:B------:R-:W-:Y:S02]  /*5350*/  FMUL.FTZ R4, R146, R5 ;  /* 0x0000000592047220 */ /* 0x000fe40000410000 */
[C---:B------:R-:W-:Y:S02]  /*5360*/  FFMA.FTZ R10, R151.reuse, R10, R9 ;  /* 0x0000000a970a7223 */ /* 0x040fe40000010009 */
[----:B------:R-:W-:Y:S02]  /*5370*/  FFMA.FTZ R9, R151, R8, -R6 ;  /* 0x0000000897097223 */ /* 0x000fe40000010806 */
[-C--:B------:R-:W-:Y:S02]  /*5380*/  FFMA.FTZ R4, R148, R7.reuse, R4 ;  /* 0x0000000794047223 */ /* 0x080fe40000010004 */
[----:B------:R-:W-:-:S02]  /*5390*/  FMUL.FTZ R7, R146, R7 ;  /* 0x0000000792077220 */ /* 0x000fc40000410000 */
[----:B------:R-:W-:Y:S02]  /*53a0*/  FADD.FTZ R14, R9, R150 ;  /* 0x00000096090e7221 */ /* 0x000fe40000010000 */
[----:B------:R-:W-:Y:S02]  /*53b0*/  FADD.FTZ R15, RZ, R10 ;  /* 0x0000000aff0f7221 */ /* 0x000fe40000010000 */
[----:B------:R-:W-:Y:S01]  /*53c0*/  FFMA.FTZ R12, R148, R5, -R7 ;  /* 0x00000005940c7223 */ /* 0x000fe20000010807 */
[----:B------:R-:W0:Y:S01]  /*53d0*/  SHFL.UP PT, R9, R14, 0x1, RZ ;  /* 0x042000000e097989 */ /* 0x000e2200000e00ff */
[C---:B------:R-:W-:Y:S02]  /*53e0*/  FMUL.FTZ R5, R149.reuse, R4 ;  /* 0x0000000495057220 */ /* 0x040fe40000410000 */
[-C--:B------:R-:W-:Y:S01]  /*53f0*/  FMUL.FTZ R6, R149, R12.reuse ;  /* 0x0000000c95067220 */ /* 0x080fe20000410000 */
[----:B------:R-:W1:Y:S01]  /*5400*/  SHFL.UP PT, R11, R15, 0x1, RZ ;  /* 0x042000000f0b7989 */ /* 0x000e6200000e00ff */
[----:B------:R-:W-:-:S02]  /*5410*/  FFMA.FTZ R12, R151, R12, -R5 ;  /* 0x0000000c970c7223 */ /* 0x000fc40000010805 */
[----:B------:R-:W-:-:S03]  /*5420*/  FFMA.FTZ R6, R151, R4, R6 ;  /* 0x0000000497067223 */ /* 0x000fc60000010006 */
[----:B------:R-:W3:Y:S04]  /*5430*/  SHFL.UP PT, R5, R12, 0x1, RZ ;  /* 0x042000000c057989 */ /* 0x000ee800000e00ff */
[----:B------:R-:W4:Y:S01]  /*5440*/  SHFL.UP PT, R7, R6, 0x1, RZ ;  /* 0x0420000006077989 */ /* 0x000f2200000e00ff */
[----:B------:R-:W-:Y:S01]  /*5450*/  ISETP.GE.AND P0, PT, R96, 0x1, PT ;  /* 0x000000016000780c */ /* 0x000fe20003f06270 */
[C---:B0-----:R-:W-:Y:S02]  /*5460*/  FMUL.FTZ R8, R6.reuse, R9 ;  /* 0x0000000906087220 */ /* 0x041fe40000410000 */
[-C--:B-1----:R-:W-:Y:S02]  /*5470*/  FMUL.FTZ R4, R6, R11.reuse ;  /* 0x0000000b06047220 */ /* 0x082fe40000410000 */
[----:B------:R-:W-:-:S02]  /*5480*/  FFMA.FTZ R8, R12, R11, R8 ;  /* 0x0000000b0c087223 */ /* 0x000fc40000010008 */
[----:B------:R-:W-:-:S06]  /*5490*/  FFMA.FTZ R9, R12, R9, -R4 ;  /* 0x000000090c097223 */ /* 0x000fcc0000010804 */
[----:B------:R-:W-:Y:S02]  /*54a0*/  @P0 FADD.FTZ R15, R15, R8 ;  /* 0x000000080f0f0221 */ /* 0x000fe40000010000 */
[----:B---3--:R-:W-:Y:S02]  /*54b0*/  FMUL.FTZ R8, R6, R5 ;  /* 0x0000000506087220 */ /* 0x008fe40000410000 */
[----:B------:R-:W-:Y:S02]  /*54c0*/  @P0 FADD.FTZ R14, R14, R9 ;  /* 0x000000090e0e0221 */ /* 0x000fe40000010000 */
[-C--:B----4-:R-:W-:Y:S02]  /*54d0*/  FMUL.FTZ R4, R6, R7.reuse ;  /* 0x0000000706047220 */ /* 0x090fe40000410000 */
[C---:B------:R-:W-:Y:S01]  /*54e0*/  FFMA.FTZ R7, R12.reuse, R7, R8 ;  /* 0x000000070c077223 */ /* 0x040fe20000010008 */
[----:B------:R-:W0:Y:S01]  /*54f0*/  SHFL.UP PT, R9, R14, 0x2, RZ ;  /* 0x044000000e097989 */ /* 0x000e2200000e00ff */
[----:B------:R-:W-:-:S03]  /*5500*/  @P0 FFMA.FTZ R12, R12, R5, -R4 ;  /* 0x000000050c0c0223 */ /* 0x000fc60000010804 */
[----:B------:R-:W1:Y:S01]  /*5510*/  SHFL.UP PT, R8, R15, 0x2, RZ ;  /* 0x044000000f087989 */ /* 0x000e6200000e00ff */
[----:B------:R-:W-:-:S03]  /*5520*/  FSEL R7, R6, R7, !P0 ;  /* 0x0000000706077208 */ /* 0x000fc60004000000 */
        /* <DEDUP_REMOVED lines=8> */
[CC--:B---3--:R-:W-:Y:S02]  /*55b0*/  FMUL.FTZ R6, R7.reuse, R4.reuse ;  /* 0x0000000407067220 */ /* 0x0c8fe40000410000 */
[----:B------:R-:W-:Y:S02]  /*55c0*/  @P0 FADD.FTZ R14, R14, R9 ;  /* 0x000000090e0e0221 */ /* 0x000fe40000010000 */
[-C--:B----4-:R-:W-:Y:S01]  /*55d0*/  FMUL.FTZ R9, R7, R5.reuse ;  /* 0x0000000507097220 */ /* 0x090fe20000410000 */
[----:B------:R-:W0:Y:S01]  /*55e0*/  SHFL.UP PT, R11, R15, 0x4, RZ ;  /* 0x048000000f0b7989 */ /* 0x000e2200000e00ff */
[C---:B------:R-:W-:Y:S02]  /*55f0*/  FFMA.FTZ R6, R12.reuse, R5, R6 ;  /* 0x000000050c067223 */ /* 0x040fe40000010006 */
[----:B------:R-:W-:-:S02]  /*5600*/  @P0 FFMA.FTZ R12, R12, R4, -R9 ;  /* 0x000000040c0c0223 */ /* 0x000fc40000010809 */
[----:B------:R-:W1:Y:S01]  /*5610*/  SHFL.UP PT, R9, R14, 0x4, RZ ;  /* 0x048000000e097989 */ /* 0x000e6200000e00ff */
[----:B------:R-:W-:-:S03]  /*5620*/  FSEL R6, R7, R6, !P0 ;  /* 0x0000000607067208 */ /* 0x000fc60004000000 */
        /* <DEDUP_REMOVED lines=16> */
[----:B------:R-:W3:Y:S04]  /*5730*/  SHFL.UP PT, R4, R12, 0x8, RZ ;  /* 0x050000000c047989 */ /* 0x000ee800000e00ff */
[----:B------:R-:W4:Y:S01]  /*5740*/  SHFL.UP PT, R5, R7, 0x8, RZ ;  /* 0x0500000007057989 */ /* 0x000f2200000e00ff */
[----:B------:R-:W-:Y:S01]  /*5750*/  ISETP.GE.AND P0, PT, R96, 0x8, PT ;  /* 0x000000086000780c */ /* 0x000fe20003f06270 */
[----:B0-----:R-:W-:-:S02]  /*5760*/  FMUL.FTZ R6, R7, R8 ;  /* 0x0000000807067220 */ /* 0x001fc40000410000 */
[CC--:B-1----:R-:W-:Y:S02]  /*5770*/  FMUL.FTZ R11, R7.reuse, R9.reuse ;  /* 0x00000009070b7220 */ /* 0x0c2fe40000410000 */
[C---:B------:R-:W-:Y:S02]  /*5780*/  FFMA.FTZ R10, R12.reuse, R9, R6 ;  /* 0x000000090c0a7223 */ /* 0x040fe40000010006 */
[----:B---3--:R-:W-:Y:S02]  /*5790*/  FMUL.FTZ R6, R7, R4 ;  /* 0x0000000407067220 */ /* 0x008fe40000410000 */
[----:B------:R-:W-:-:S04]  /*57a0*/  FFMA.FTZ R11, R12, R8, -R11 ;  /* 0x000000080c0b7223 */ /* 0x000fc8000001080b */
[----:B------:R-:W-:Y:S02]  /*57b0*/  @P0 FADD.FTZ R15, R15, R10 ;  /* 0x0000000a0f0f0221 */ /* 0x000fe40000010000 */
[-C--:B----4-:R-:W-:Y:S02]  /*57c0*/  FFMA.FTZ R6, R12, R5.reuse, R6 ;  /* 0x000000050c067223 */ /* 0x090fe40000010006 */
[C---:B------:R-:W-:Y:S02]  /*57d0*/  FMUL.FTZ R5, R7.reuse, R5 ;  /* 0x0000000507057220 */ /* 0x040fe40000410000 */
[----:B------:R-:W-:Y:S01]  /*57e0*/  @P0 FADD.FTZ R14, R14, R11 ;  /* 0x0000000b0e0e0221 */ /* 0x000fe20000010000 */
[----:B------:R-:W-:Y:S01]  /*57f0*/  FSEL R6, R7, R6, !P0 ;  /* 0x0000000607067208 */ /* 0x000fe20004000000 */
[----:B------:R-:W0:Y:S01]  /*5800*/  SHFL.UP PT, R11, R15, 0x10, RZ ;  /* 0x060000000f0b7989 */ /* 0x000e2200000e00ff */
[----:B------:R-:W-:-:S03]  /*5810*/  @P0 FFMA.FTZ R12, R12, R4, -R5 ;  /* 0x000000040c0c0223 */ /* 0x000fc60000010805 */
[----:B------:R-:W1:Y:S04]  /*5820*/  SHFL.UP PT, R9, R14, 0x10, RZ ;  /* 0x060000000e097989 */ /* 0x000e6800000e00ff */
[----:B------:R-:W3:Y:S04]  /*5830*/  SHFL.UP PT, R5, R12, 0x10, RZ ;  /* 0x060000000c057989 */ /* 0x000ee800000e00ff */
[----:B------:R-:W4:Y:S01]  /*5840*/  SHFL.UP PT, R7, R6, 0x10, RZ ;  /* 0x0600000006077989 */ /* 0x000f2200000e00ff */
[C---:B------:R-:W-:Y:S02]  /*5850*/  ISETP.GE.AND P1, PT, R96.reuse, 0x10, PT ;  /* 0x000000106000780c */ /* 0x040fe40003f26270 */
[----:B------:R-:W-:-:S02]  /*5860*/  ISETP.NE.AND P2, PT, R96, 0x1f, PT ;  /* 0x0000001f6000780c */ /* 0x000fc40003f45270 */
[----:B------:R-:W-:Y:S01]  /*5870*/  ISETP.NE.AND P0, PT, R94, RZ, PT ;  /* 0x000000ff5e00720c */ /* 0x000fe20003f05270 */
[----:B0-----:R-:W-:-:S04]  /*5880*/  FMUL.FTZ R4, R6, R11 ;  /* 0x0000000b06047220 */ /* 0x001fc80000410000 */
[-C--:B-1----:R-:W-:Y:S02]  /*5890*/  FFMA.FTZ R13, R12, R9.reuse, -R4 ;  /* 0x000000090c0d7223 */ /* 0x082fe40000010804 */
[C---:B------:R-:W-:Y:S02]  /*58a0*/  FMUL.FTZ R9, R6.reuse, R9 ;  /* 0x0000000906097220 */ /* 0x040fe40000410000 */
[----:B---3--:R-:W-:Y:S01]  /*58b0*/  FMUL.FTZ R8, R6, R5 ;  /* 0x0000000506087220 */ /* 0x008fe20000410000 */
[----:B------:R-:W-:Y:S01]  /*58c0*/  ISETP.EQ.OR P0, PT, R92, RZ, P0 ;  /* 0x000000ff5c00720c */ /* 0x000fe20000702670 */
[----:B----4-:R-:W-:Y:S02]  /*58d0*/  FMUL.FTZ R4, R6, R7 ;  /* 0x0000000706047220 */ /* 0x010fe40000410000 */
[C---:B------:R-:W-:Y:S02]  /*58e0*/  FFMA.FTZ R10, R12.reuse, R11, R9 ;  /* 0x0000000b0c0a7223 */ /* 0x040fe40000010009 */
[----:B------:R-:W-:-:S02]  /*58f0*/  FFMA.FTZ R7, R12, R7, R8 ;  /* 0x000000070c077223 */ /* 0x000fc40000010008 */
[----:B------:R-:W-:Y:S01]  /*5900*/  @P1 FFMA.FTZ R12, R12, R5, -R4 ;  /* 0x000000050c0c1223 */ /* 0x000fe20000010804 */
[----:B------:R-:W-:Y:S01]  /*5910*/  HFMA2.MMA R5, -RZ, RZ, 0, 0 ;  /* 0x00000000ff057435 */ /* 0x000fe200000001ff */
[----:B------:R-:W-:Y:S01]  /*5920*/  @P1 FADD.FTZ R14, R14, R13 ;  /* 0x0000000d0e0e1221 */ /* 0x000fe20000010000 */
[----:B------:R-:W-:Y:S02]  /*5930*/  @!P2 SHF.R.U32.HI R8, RZ, 0x1, R102 ;  /* 0x00000001ff08a819 */ /* 0x000fe40000011666 */
[----:B------:R-:W-:Y:S02]  /*5940*/  FSEL R13, R6, R7, !P1 ;  /* 0x00000007060d7208 */ /* 0x000fe40004800000 */
[----:B------:R-:W-:Y:S01]  /*5950*/  MOV R4, 0x3f800000 ;  /* 0x3f80000000047802 */ /* 0x000fe20000000f00 */
[----:B------:R-:W-:Y:S01]  /*5960*/  CS2R R6, SRZ ;  /* 0x0000000000067805 */ /* 0x000fe2000001ff00 */
[----:B------:R-:W-:Y:S01]  /*5970*/  @P1 FADD.FTZ R15, R15, R10 ;  /* 0x0000000a0f0f1221 */ /* 0x000fe20000010000 */
[----:B------:R-:W-:-:S04]  /*5980*/  @!P2 LOP3.LUT R157, R8, 0x7ffffff0, RZ, 0xc0, !PT ;  /* 0x7ffffff0089da812 */ /* 0x000fc800078ec0ff */
[----:B------:R-:W-:Y:S04]  /*5990*/  @!P0 LDS.128 R4, [R23.X16+0x890] ;  /* 0x0008900017048984 */ /* 0x000fe8000000cc00 */
[----:B------:R-:W-:Y:S04]  /*59a0*/  @!P2 STS.128 [R157+0x850], R12 ;  /* 0x0008500c9d00a388 */ /* 0x000fe80000000c00 */
[----:B------:R-:W-:Y:S06]  /*59b0*/  BAR.SYNC.DEFER_BLOCKING 0x0 ;  /* 0x0000000000007b1d */ /* 0x000fec0000010000 */
[----:B------:R-:W-:Y:S04]  /*59c0*/  LDS.128 R8, [0x850] ;  /* 0x00085000ff087984 */ /* 0x000fe80000000c00 */
[----:B------:R-:W0:Y:S01]  /*59d0*/  LDS.128 R16, [0x860] ;  /* 0x00086000ff107984 */ /* 0x000e220000000c00 */
[----:B--2---:R-:W-:-:S02]  /*59e0*/  FMUL.FTZ R153, R3, R21 ;  /* 0x0000001503997220 */ /* 0x004fc40000410000 */
[C---:B------:R-:W-:Y:S02]  /*59f0*/  FMUL.FTZ R156, R2.reuse, R21 ;  /* 0x00000015029c7220 */ /* 0x040fe40000410000 */
[----:B------:R-:W-:Y:S01]  /*5a00*/  FFMA.FTZ R21, R2, R20, -R153 ;  /* 0x0000001402157223 */ /* 0x000fe20000010899 */
[----:B------:R-:W-:-:S04]  /*5a10*/  SHF.R.U32.HI R2, RZ, 0x5, R102 ;  /* 0x00000005ff027819 */ /* 0x000fc80000011666 */
[----:B------:R-:W-:Y:S01]  /*5a20*/  ISETP.NE.AND P0, PT, R2, RZ, PT ;  /* 0x000000ff0200720c */ /* 0x000fe20003f05270 */
[----:B------:R-:W-:Y:S01]  /*5a30*/  FFMA.FTZ R20, R3, R20, R156 ;  /* 0x0000001403147223 */ /* 0x000fe2000001009c */
[----:B------:R1:W2:Y:S01]  /*5a40*/  SHFL.UP PT, R152, R14, 0x1, RZ ;  /* 0x042000000e987989 */ /* 0x0002a200000e00ff */
[----:B------:R-:W-:Y:S03]  /*5a50*/  BSSY B0, `(.L_x_729) ;  /* 0x000002f000007945 */ /* 0x000fe60003800000 */
[----:B------:R1:W3:Y:S04]  /*5a60*/  SHFL.UP PT, R153, R15, 0x1, RZ ;  /* 0x042000000f997989 */ /* 0x0002e800000e00ff */
[----:B------:R1:W4:Y:S04]  /*5a70*/  SHFL.UP PT, R154, R12, 0x1, RZ ;  /* 0x042000000c9a7989 */ /* 0x00032800000e00ff */
[----:B------:R1:W1:Y:S01]  /*5a80*/  SHFL.UP PT, R155, R13, 0x1, RZ ;  /* 0x042000000d9b7989 */ /* 0x00026200000e00ff */
[----:B0-----:R-:W-:-:S02]  /*5a90*/  FMUL.FTZ R157, R11, R17 ;  /* 0x000000110b9d7220 */ /* 0x001fc40000410000 */
[-C--:B------:R-:W-:Y:S02]  /*5aa0*/  FMUL.FTZ R2, R10, R17.reuse ;  /* 0x000000110a027220 */ /* 0x080fe40000410000 */
[-C--:B------:R-:W-:Y:S02]  /*5ab0*/  FMUL.FTZ R3, R9, R17.reuse ;  /* 0x0000001109037220 */ /* 0x080fe40000410000 */
[----:B------:R-:W-:Y:S02]  /*5ac0*/  FMUL.FTZ R17, R8, R17 ;  /* 0x0000001108117220 */ /* 0x000fe40000410000 */
[-C--:B------:R-:W-:Y:S02]  /*5ad0*/  FFMA.FTZ R157, R10, R16.reuse, -R157 ;  /* 0x000000100a9d7223 */ /* 0x080fe4000001089d */
[-C--:B------:R-:W-:Y:S02]  /*5ae0*/  FFMA.FTZ R2, R11, R16.reuse, R2 ;  /* 0x000000100b027223 */ /* 0x080fe40000010002 */
[----:B------:R-:W-:-:S02]  /*5af0*/  FFMA.FTZ R3, R8, R16, -R3 ;  /* 0x0000001008037223 */ /* 0x000fc40000010803 */
[----:B------:R-:W-:Y:S02]  /*5b00*/  FFMA.FTZ R17, R9, R16, R17 ;  /* 0x0000001009117223 */ /* 0x000fe40000010011 */
[----:B------:R-:W-:Y:S02]  /*5b10*/  FADD.FTZ R18, R18, R157 ;  /* 0x0000009d12127221 */ /* 0x000fe40000010000 */
[----:B------:R-:W-:Y:S01]  /*5b20*/  FADD.FTZ R2, R19, R2 ;  /* 0x0000000213027221 */ /* 0x000fe20000010000 */
[----:B------:R-:W-:Y:S05]  /*5b30*/  @!P0 BRA `(.L_x_730) ;  /* 0x0000010000008947 */ /* 0x000fea0003800000 */
[----:B-1234-:R-:W-:Y:S01]  /*5b40*/  ISETP.NE.AND P0, PT, R96, RZ, PT ;  /* 0x000000ff6000720c */ /* 0x01efe20003f05270 */
[C---:B------:R-:W-:Y:S02]  /*5b50*/  FMUL.FTZ R13, R155.reuse, R11 ;  /* 0x0000000b9b0d7220 */ /* 0x040fe40000410000 */
[C---:B------:R-:W-:Y:S02]  /*5b60*/  FMUL.FTZ R12, R155.reuse, R10 ;  /* 0x0000000a9b0c7220 */ /* 0x040fe40000410000 */
[----:B------:R-:W-:-:S02]  /*5b70*/  FMUL.FTZ R3, R155, R9 ;  /* 0x000000099b037220 */ /* 0x000fc40000410000 */
[----:B------:R-:W-:Y:S02]  /*5b80*/  FMUL.FTZ R2, R155, R8 ;  /* 0x000000089b027220 */ /* 0x000fe40000410000 */
        /* <DEDUP_REMOVED lines=11> */
.L_x_730:
[----:B-1234-:R-:W-:Y:S01]  /*5c40*/  ISETP.NE.AND P0, PT, R96, RZ, PT ;  /* 0x000000ff6000720c */ /* 0x01efe20003f05270 */
[C---:B------:R-:W-:Y:S02]  /*5c50*/  FMUL.FTZ R9, R17.reuse, R7 ;  /* 0x0000000711097220 */ /* 0x040fe40000410000 */
[CC--:B------:R-:W-:Y:S02]  /*5c60*/  FMUL.FTZ R12, R17.reuse, R6.reuse ;  /* 0x00000006110c7220 */ /* 0x0c0fe40000410000 */
[----:B------:R-:W-:Y:S02]  /*5c70*/  FMUL.FTZ R8, R17, R5 ;  /* 0x0000000511087220 */ /* 0x000fe40000410000 */
[----:B------:R-:W-:-:S02]  /*5c80*/  FFMA.FTZ R9, R3, R6, -R9 ;  /* 0x0000000603097223 */ /* 0x000fc40000010809 */
[----:B------:R-:W-:Y:S02]  /*5c90*/  FMUL.FTZ R10, R17, R4 ;  /* 0x00000004110a7220 */ /* 0x000fe40000410000 */
        /* <DEDUP_REMOVED lines=10> */
.L_x_731:
[----:B------:R-:W-:Y:S05]  /*5d40*/  BSYNC B0 ;  /* 0x0000000000007941 */ /* 0x000fea0003800000 */
.L_x_729:
        /* <DEDUP_REMOVED lines=122> */
.L_x_733:
[----:B------:R-:W-:Y:S05]  /*64f0*/  BSYNC B0 ;  /* 0x0000000000007941 */ /* 0x000fea0003800000 */
.L_x_732:
[----:B-1----:R-:W-:Y:S01]  /*6500*/  IADD3 R23, R23, 0x1, RZ ;  /* 0x0000000117177810 */ /* 0x002fe20007ffe0ff */
[C---:B------:R-:W-:Y:S02]  /*6510*/  FMUL.FTZ R2, R20.reuse, R113 ;  /* 0x0000007114027220 */ /* 0x040fe40000410000 */
[----:B------:R-:W-:Y:S01]  /*6520*/  FADD.FTZ R5, RZ, R151 ;  /* 0x00000097ff057221 */ /* 0x000fe20000010000 */
[----:B------:R-:W-:Y:S01]  /*6530*/  ISETP.GE.AND P0, PT, R23, c[0x0][0x16c], PT ;  /* 0x00005b0017007a0c */ /* 0x000fe20003f06270 */
        /* <DEDUP_REMOVED lines=49> */
.L_x_728:
[----:B------:R-:W-:Y:S01]  /*6850*/  BAR.SYNC.DEFER_BLOCKING 0x0 ;  /* 0x0000000000007b1d */ /* 0x000fe20000010000 */
[----:B------:R-:W-:Y:S02]  /*6860*/  F2FP.PACK_AB R34, R34, R39 ;  /* 0x000000272222723e */ /* 0x000fe400000000ff */
[----:B------:R-:W-:Y:S02]  /*6870*/  F2FP.PACK_AB R32, R32, R37 ;  /* 0x000000252020723e */ /* 0x000fe400000000ff */
[----:B------:R-:W-:Y:S01]  /*6880*/  F2FP.PACK_AB R30, R30, R35 ;  /* 0x000000231e1e723e */ /* 0x000fe200000000ff */
[----:B------:R-:W-:Y:S01]  /*6890*/  BSSY B0, `(.L_x_735) ;  /* 0x0000046000007945 */ /* 0x000fe20003800000 */
[----:B------:R-:W-:Y:S02]  /*68a0*/  PRMT R2, R34, 0x7632, R2 ;  /* 0x0000763222027816 */ /* 0x000fe40000000002 */
[----:B------:R-:W-:-:S02]  /*68b0*/  PRMT R35, R32, 0x7632, R35 ;  /* 0x0000763220237816 */ /* 0x000fc40000000023 */
[----:B------:R-:W-:Y:S02]  /*68c0*/  PRMT R3, R30, 0x7632, R3 ;  /* 0x000076321e037816 */ /* 0x000fe40000000003 */
[----:B------:R-:W-:Y:S02]  /*68d0*/  ISETP.NE.AND P0, PT, R102, RZ, PT ;  /* 0x000000ff6600720c */ /* 0x000fe40003f05270 */
[----:B------:R-:W-:Y:S02]  /*68e0*/  F2FP.PACK_AB R28, R28, R33 ;  /* 0x000000211c1c723e */ /* 0x000fe400000000ff */
[----:B------:R-:W-:Y:S02]  /*68f0*/  F2FP.PACK_AB R26, R26, R31 ;  /* 0x0000001f1a1a723e */ /* 0x000fe400000000ff */
[----:B------:R-:W-:Y:S02]  /*6900*/  F2FP.PACK_AB R24, R24, R29 ;  /* 0x0000001d1818723e */ /* 0x000fe400000000ff */
[----:B------:R-:W-:-:S02]  /*6910*/  F2FP.PACK_AB R22, R22, R27 ;  /* 0x0000001b1616723e */ /* 0x000fc400000000ff */
[----:B------:R-:W-:Y:S01]  /*6920*/  F2FP.PACK_AB R0, R0, R25 ;  /* 0x000000190000723e */ /* 0x000fe200000000ff */
[----:B------:R0:W-:Y:S01]  /*6930*/  STS.U16 [R70+0x2], R2 ;  /* 0x0000020246007388 */ /* 0x0001e20000000400 */
[----:B------:R-:W-:Y:S02]  /*6940*/  PRMT R4, R26, 0x7632, R4 ;  /* 0x000076321a047816 */ /* 0x000fe40000000004 */
[----:B------:R-:W-:Y:S01]  /*6950*/  PRMT R5, R0, 0x7632, R5 ;  /* 0x0000763200057816 */ /* 0x000fe20000000005 */
[----:B------:R1:W-:Y:S01]  /*6960*/  STS.U16 [R70+0x6], R35 ;  /* 0x0000062346007388 */ /* 0x0003e20000000400 */
[----:B------:R-:W-:-:S03]  /*6970*/  SHF.R.S32.HI R8, RZ, 0x1f, R91 ;  /* 0x0000001fff087819 */ /* 0x000fc6000001145b */
[----:B------:R2:W-:Y:S01]  /*6980*/  STS.U16 [R70+0xa], R3 ;  /* 0x00000a0346007388 */ /* 0x0005e20000000400 */
[----:B0-----:R-:W-:-:S03]  /*6990*/  PRMT R2, R28, 0x7632, R2 ;  /* 0x000076321c027816 */ /* 0x001fc60000000002 */
        /* <DEDUP_REMOVED lines=8> */
[----:B------:R0:W-:Y:S04]  /*6a20*/  STS.U16 [R70+0x12], R4 ;  /* 0x0000120446007388 */ /* 0x0001e80000000400 */
[----:B------:R-:W-:Y:S04]  /*6a30*/  STS.U16 [R70+0x14], R24 ;  /* 0x0000141846007388 */ /* 0x000fe80000000400 */
[----:B------:R-:W-:Y:S01]  /*6a40*/  STS.U16 [R70+0x16], R35 ;  /* 0x0000162346007388 */ /* 0x000fe20000000400 */
[----:B0-----:R-:W-:-:S03]  /*6a50*/  IMAD R4, R95, c[0x0][0x200], RZ ;  /* 0x000080005f047a24 */ /* 0x001fc600078e02ff */
[----:B------:R-:W-:Y:S01]  /*6a60*/  STS.U16 [R70+0x18], R22 ;  /* 0x0000181646007388 */ /* 0x000fe20000000400 */
[----:B------:R-:W-:-:S03]  /*6a70*/  IMAD R7, R97, c[0x0][0x204], R4 ;  /* 0x0000810061077a24 */ /* 0x000fc600078e0204 */
        /* <DEDUP_REMOVED lines=39> */
.L_x_736:
[----:B------:R-:W-:Y:S05]  /*6cf0*/  BSYNC B0 ;  /* 0x0000000000007941 */ /* 0x000fea0003800000 */
.L_x_735:
        /* <DEDUP_REMOVED lines=11> */
[----:B------:R-:W-:Y:S02]  /*6db0*/  LEA R5, P0, R91, c[0x0][0x258], 0x1 ;  /* 0x000096005b057a11 */ /* 0x000fe400078008ff */
[----:B------:R-:W-:Y:S02]  /*6dc0*/  LOP3.LUT R25, R93, 0x80, R94, 0xfe, !PT ;  /* 0x000000805d197812 */ /* 0x000fe400078efe5e */
[----:B------:R-:W-:Y:S02]  /*6dd0*/  LEA.HI.X R8, R91, c[0x0][0x25c], R8, 0x1, P0 ;  /* 0x000097005b087a11 */ /* 0x000fe400000f0c08 */
[----:B------:R-:W-:-:S02]  /*6de0*/  IADD3.X R3, R7, R6, R3, P1, !PT ;  /* 0x0000000607037210 */ /* 0x000fc40000ffe403 */
[C---:B------:R-:W-:Y:S02]  /*6df0*/  LEA R2, P0, R4.reuse, R5, 0x1 ;  /* 0x0000000504027211 */ /* 0x040fe400078008ff */
[----:B------:R-:W-:Y:S02]  /*6e00*/  ISETP.GE.AND P6, PT, R25, R0, PT ;  /* 0x000000001900720c */ /* 0x000fe40003fc6270 */
[C-C-:B------:R-:W-:Y:S02]  /*6e10*/  LOP3.LUT R7, R93.reuse, 0xc0, R94.reuse, 0xfe, !PT ;  /* 0x000000c05d077812 */ /* 0x140fe400078efe5e */
[----:B------:R-:W-:Y:S02]  /*6e20*/  LOP3.LUT R5, R93, 0xa0, R94, 0xfe, !PT ;  /* 0x000000a05d057812 */ /* 0x000fe400078efe5e */
[----:B------:R-:W-:Y:S02]  /*6e30*/  LEA.HI.X R3, R4, R8, R3, 0x1, P0 ;  /* 0x0000000804037211 */ /* 0x000fe400000f0c03 */
[----:B------:R-:W-:-:S02]  /*6e40*/  ISETP.GE.AND P1, PT, R7, R0, PT ;  /* 0x000000000700720c */ /* 0x000fc40003f26270 */
[--C-:B------:R-:W-:Y:S01]  /*6e50*/  LOP3.LUT R9, R93, 0x60, R94.reuse, 0xfe, !PT ;  /* 0x000000605d097812 */ /* 0x100fe200078efe5e */
        /* <DEDUP_REMOVED lines=11> */
[--C-:B------:R-:W-:Y:S01]  /*6f10*/  LOP3.LUT R5, R93, 0x140, R94.reuse, 0xfe, !PT ;  /* 0x000001405d057812 */ /* 0x100fe200078efe5e */
[----:B------:R0:W-:Y:S01]  /*6f20*/  @!P0 STG.E.U16 [R2.64+0x140], R81 ;  /* 0x0001405102008986 */ /* 0x0001e2000c101504 */
[----:B------:R-:W-:Y:S02]  /*6f30*/  ISETP.GE.AND P6, PT, R7, R0, PT ;  /* 0x000000000700720c */ /* 0x000fe40003fc6270 */
[C-C-:B------:R-:W-:Y:S01]  /*6f40*/  LOP3.LUT R7, R93.reuse, 0x1a0, R94.reuse, 0xfe, !PT ;  /* 0x000001a05d077812 */ /* 0x140fe200078efe5e */
[----:B------:R0:W-:Y:S01]  /*6f50*/  @!P5 STG.E.U16 [R2.64+0xc0], R83 ;  /* 0x0000c0530200d986 */ /* 0x0001e2000c101504 */
[----:B------:R-:W-:-:S02]  /*6f60*/  LOP3.LUT R9, R93, 0xe0, R94, 0xfe, !PT ;  /* 0x000000e05d097812 */ /* 0x000fc400078efe5e */
[-C--:B------:R-:W-:Y:S01]  /*6f70*/  ISETP.GE.AND P1, PT, R7, R0.reuse, PT ;  /* 0x000000000700720c */ /* 0x080fe20003f26270 */
[----:B------:R0:W-:Y:S01]  /*6f80*/  @!P3 STG.E.U16 [R2.64+0x200], R17 ;  /* 0x000200110200b986 */ /* 0x0001e2000c101504 */
[--C-:B------:R-:W-:Y:S02]  /*6f90*/  LOP3.LUT R7, R93, 0x1e0, R94.reuse, 0xfe, !PT ;  /* 0x000001e05d077812 */ /* 0x100fe400078efe5e */
        /* <DEDUP_REMOVED lines=23> */
.L_x_737:
[----:B------:R-:W-:Y:S05]  /*7110*/  EXIT ;  /* 0x000000000000794d */ /* 0x000fea0003800000 */
.L_x_739:
        /* <DEDUP_REMOVED lines=14> */
.L_x_5336:


//--------------------- .text._Z25selective_scan_fwd_kernelI32Selective_Scan_fwd_kernel_traitsILi64ELi16ELi1ELb0ELb0ELb0ELb1EN3c104HalfENS1_7complexIfEEEEv13SSMParamsBase --------------------------
	.section	.text._Z25selective_scan_fwd_kernelI32Selective_Scan_fwd_kernel_traitsILi64ELi16ELi1ELb0ELb0ELb0ELb1EN3c104HalfENS1_7complexIfEEEEv13SSMParamsBase,"ax",@progbits
	.sectioninfo	@"SHI_REGISTERS=160"
	.align	128
        .global         _Z25selective_scan_fwd_kernelI32Selective_Scan_fwd_kernel_traitsILi64ELi16ELi1ELb0ELb0ELb0ELb1EN3c104HalfENS1_7complexIfEEEEv13SSMParamsBase
        .type           _Z25selective_scan_fwd_kernelI32Selective_Scan_fwd_kernel_traitsILi64ELi16ELi1ELb0ELb0ELb0ELb1EN3c104HalfENS1_7complexIfEEEEv13SSMParamsBase,@function
        .size           _Z25selective_scan_fwd_kernelI32Selective_Scan_fwd_kernel_traitsILi64ELi16ELi1ELb0ELb0ELb0ELb1EN3c104HalfENS1_7complexIfEEEEv13SSMParamsBase,(.L_x_5337 - _Z25selective_scan_fwd_kernelI32Selective_Scan_fwd_kernel_traitsILi64ELi16ELi1ELb0ELb0ELb0ELb1EN3c104HalfENS1_7complexIfEEEEv13SSMParamsBase)
        .other          _Z25selective_scan_fwd_kernelI32Selective_Scan_fwd_kernel_traitsILi64ELi16ELi1ELb0ELb0ELb0ELb1EN3c104HalfENS1_7complexIfEEEEv13SSMParamsBase,@"STO_CUDA_ENTRY STV_DEFAULT"
_Z25selective_scan_fwd_kernelI32Selective_Scan_fwd_kernel_traitsILi64ELi16ELi1ELb0ELb0ELb0ELb1EN3c104HalfENS1_7complexIfEEEEv13SSMParamsBase:
.text._Z25selective_scan_fwd_kernelI32Selective_Scan_fwd_kernel_traitsILi64ELi16ELi1ELb0ELb0ELb0ELb1EN3c104HalfENS1_7complexIfEEEEv13SSMParamsBase:
        /* <DEDUP_REMOVED lines=49> */
.L_x_784:
[----:B------:R-:W-:Y:S01]  /*0310*/  BAR.SYNC.DEFER_BLOCKING 0x0 ;  /* 0x0000000000007b1d */ /* 0x000fe20000010000 */
[----:B0-----:R-:W-:Y:S02]  /*0320*/  MOV R3, 0xfffffc00 ;  /* 0xfffffc0000037802 */ /* 0x001fe40000000f00 */
[----:B------:R-:W-:Y:S02]  /*0330*/  LOP3.LUT R21, R91, 0x20, RZ, 0xfc, !PT ;  /* 0x000000205b157812 */ /* 0x000fe400078efcff */
[----:B------:R-:W-:Y:S01]  /*0340*/  MOV R2, R90 ;  /* 0x0000005a00027202 */ /* 0x000fe20000000f00 */
        /* <DEDUP_REMOVED lines=294> */
.L_x_741:
[----:B------:R-:W-:Y:S05]  /*15b0*/  BSYNC B0 ;  /* 0x0000000000007941 */ /* 0x000fea0003800000 */
.L_x_740:
        /* <DEDUP_REMOVED lines=36> */
.L_x_743:
[----:B------:R-:W-:Y:S05]  /*1800*/  BSYNC B0 ;  /* 0x0000000000007941 */ /* 0x000fea0003800000 */
.L_x_742:
        /* <DEDUP_REMOVED lines=38> */
.L_x_745:
[----:B------:R-:W-:Y:S05]  /*1a70*/  BSYNC B0 ;  /* 0x0000000000007941 */ /* 0x000fea0003800000 */
.L_x_744:
        /* <DEDUP_REMOVED lines=36> */
.L_x_747:
[----:B------:R-:W-:Y:S05]  /*1cc0*/  BSYNC B0 ;  /* 0x0000000000007941 */ /* 0x000fea0003800000 */
.L_x_746:
        /* <DEDUP_REMOVED lines=38> */
.L_x_749:
[----:B------:R-:W-:Y:S05]  /*1f30*/  BSYNC B0 ;  /* 0x0000000000007941 */ /* 0x000fea0003800000 */
.L_x_748:
        /* <DEDUP_REMOVED lines=36> */
.L_x_751:
[----:B------:R-:W-:Y:S05]  /*2180*/  BSYNC B0 ;  /* 0x0000000000007941 */ /* 0x000fea0003800000 */
.L_x_750:
        /* <DEDUP_REMOVED lines=38> */
.L_x_753:
[----:B------:R-:W-:Y:S05]  /*23f0*/  BSYNC B0 ;  /* 0x0000000000007941 */ /* 0x000fea0003800000 */
.L_x_752:
        /* <DEDUP_REMOVED lines=37> */
.L_x_755:
[----:B------:R-:W-:Y:S05]  /*2650*/  BSYNC B0 ;  /* 0x0000000000007941 */ /* 0x000fea0003800000 */
.L_x_754:
        /* <DEDUP_REMOVED lines=42> */
.L_x_757:
[----:B------:R-:W-:Y:S05]  /*2900*/  BSYNC B0 ;  /* 0x0000000000007941 */ /* 0x000fea0003800000 */
.L_x_756:
        /* <DEDUP_REMOVED lines=40> */
.L_x_759:
[----:B------:R-:W-:Y:S05]  /*2b90*/  BSYNC B0 ;  /* 0x0000000000007941 */ /* 0x000fea0003800000 */
.L_x_758:
        /* <DEDUP_REMOVED lines=46> */
.L_x_761:
[----:B------:R-:W-:Y:S05]  /*2e80*/  BSYNC B0 ;  /* 0x0000000000007941 */ /* 0x000fea0003800000 */
.L_x_760:
        /* <DEDUP_REMOVED lines=33> */
.L_x_763:
[----:B------:R-:W-:Y:S05]  /*30a0*/  BSYNC B0 ;  /* 0x0000000000007941 */ /* 0x000fea0003800000 */
.L_x_762:
        /* <DEDUP_REMOVED lines=33> */
.L_x_765:
[----:B------:R-:W-:Y:S05]  /*32c0*/  BSYNC B0 ;  /* 0x0000000000007941 */ /* 0x000fea0003800000 */
.L_x_764:
        /* <DEDUP_REMOVED lines=33> */
.L_x_767:
[----:B------:R-:W-:Y:S05]  /*34e0*/  BSYNC B0 ;  /* 0x0000000000007941 */ /* 0x000fea0003800000 */
.L_x_766:
        /* <DEDUP_REMOVED lines=33> */
.L_x_769:
[----:B------:R-:W-:Y:S05]  /*3700*/  BSYNC B0 ;  /* 0x0000000000007941 */ /* 0x000fea0003800000 */
.L_x_768:
        /* <DEDUP_REMOVED lines=33> */
.L_x_771:
[----:B------:R-:W-:Y:S05]  /*3920*/  BSYNC B0 ;  /* 0x0000000000007941 */ /* 0x000fea0003800000 */
.L_x_770:
        /* <DEDUP_REMOVED lines=20> */
.L_x_778:
        /* <DEDUP_REMOVED lines=18> */
[C---:B------:R-:W-:Y:S02]  /*3b90*/  IADD3 R17, R102.reuse, 0x1, RZ ;  /* 0x0000000166117810 */ /* 0x040fe40007ffe0ff */
[-C--:B------:R-:W-:Y:S02]  /*3ba0*/  ISETP.GE.U32.AND P3, PT, R21, R104.reuse, PT ;  /* 0x000000681500720c */ /* 0x080fe40003f66070 */
[C---:B------:R-:W-:Y:S02]  /*3bb0*/  IADD3 R21, R102.reuse, 0x8, RZ ;  /* 0x0000000866157810 */ /* 0x040fe40007ffe0ff */
[----:B------:R-:W-:Y:S02]  /*3bc0*/  ISETP.GE.U32.AND P1, PT, R17, R104, PT ;  /* 0x000000681100720c */ /* 0x000fe40003f26070 */
[----:B------:R-:W-:-:S04]  /*3bd0*/  IADD3 R17, R102, 0x4, RZ ;  /* 0x0000000466117810 */ /* 0x000fc80007ffe0ff */
[----:B------:R-:W-:Y:S01]  /*3be0*/  ISETP.GE.U32.AND P5, PT, R17, R104, PT ;  /* 0x000000681100720c */ /* 0x000fe20003fa6070 */
        /* <DEDUP_REMOVED lines=24> */
[C---:B------:R-:W-:Y:S02]  /*3d70*/  FMUL.FTZ R2, R3.reuse, R64 ;  /* 0x0000004003027220 */ /* 0x040fe40000410000 */
[C---:B------:R-:W-:Y:S02]  /*3d80*/  FMUL.FTZ R107, R16.reuse, R69 ;  /* 0x00000045106b7220 */ /* 0x040fe40000410000 */
[----:B------:R-:W-:Y:S01]  /*3d90*/  FMUL.FTZ R14, R16, R67 ;  /* 0x00000043100e7220 */ /* 0x000fe20000410000 */
[----:B------:R0:W-:Y:S01]  /*3da0*/  MUFU.COS R19, R4 ;  /* 0x0000000400137308 */ /* 0x0001e20000000000 */
[----:B------:R-:W-:-:S02]  /*3db0*/  FMUL.FTZ R127, R3, R57 ;  /* 0x00000039037f7220 */ /* 0x000fc40000410000 */
[----:B------:R-:W-:Y:S02]  /*3dc0*/  FMUL.FTZ R133, R16, R58 ;  /* 0x0000003a10857220 */ /* 0x000fe40000410000 */
[----:B------:R-:W-:-:S03]  /*3dd0*/  FMUL.RZ R131, R127, 0.15915493667125701904 ;  /* 0x3e22f9837f837820 */ /* 0x000fc6000040c000 */
        /* <DEDUP_REMOVED lines=27> */
[C---:B-1----:R-:W-:Y:S01]  /*3f90*/  IADD3 R9, R102.reuse, 0x2, RZ ;  /* 0x0000000266097810 */ /* 0x042fe20007ffe0ff */
        /* <DEDUP_REMOVED lines=16> */
[C---:B0-----:R-:W-:Y:S02]  /*40a0*/  IMAD R20, R8.reuse, c[0x0][0x1a0], RZ ;  /* 0x0000680008147a24 */ /* 0x041fe400078e02ff */
[----:B------:R-:W-:Y:S02]  /*40b0*/  IMAD R8, R8, c[0x0][0x1c0], RZ ;  /* 0x0000700008087a24 */ /* 0x000fe400078e02ff */
[C---:B------:R-:W-:Y:S01]  /*40c0*/  IMAD R9, R23.reuse, c[0x0][0x1a4], R20 ;  /* 0x0000690017097a24 */ /* 0x040fe200078e0214 */
[----:B------:R-:W-:Y:S01]  /*40d0*/  LEA R20, P4, R6, c[0x0][0x230], 0x3 ;  /* 0x00008c0006147a11 */ /* 0x000fe200078818ff */
[----:B------:R-:W-:Y:S01]  /*40e0*/  IMAD R129, R23, c[0x0][0x1c4], R8 ;  /* 0x0000710017817a24 */ /* 0x000fe200078e0208 */
[----:B------:R-:W0:Y:S01]  /*40f0*/  MUFU.EX2 R122, R122 ;  /* 0x0000007a007a7308 */ /* 0x000e220000000800 */
[----:B------:R-:W-:Y:S02]  /*4100*/  LEA R8, P0, R4, c[0x0][0x228], 0x3 ;  /* 0x00008a0004087a11 */ /* 0x000fe400078018ff */
[----:B------:R-:W-:-:S02]  /*4110*/  IADD3 R9, R5, R9, RZ ;  /* 0x0000000905097210 */ /* 0x000fc40007ffe0ff */
[----:B------:R-:W-:Y:S02]  /*4120*/  IADD3 R7, R7, R129, RZ ;  /* 0x0000008107077210 */ /* 0x000fe40007ffe0ff */
[----:B------:R-:W-:Y:S01]  /*4130*/  LEA.HI.X R9, R4, c[0x0][0x22c], R9, 0x3, P0 ;  /* 0x00008b0004097a11 */ /* 0x000fe200000f1c09 */
[----:B------:R-:W2:Y:S01]  /*4140*/  MUFU.EX2 R115, R115 ;  /* 0x0000007300737308 */ /* 0x000ea20000000800 */
[-C--:B------:R-:W-:Y:S01]  /*4150*/  ISETP.GE.U32.AND P0, PT, R21, R104.reuse, PT ;  /* 0x000000681500720c */ /* 0x080fe20003f06070 */
[----:B-1----:R-:W-:Y:S01]  /*4160*/  FMUL.FTZ R119, R118, R119 ;  /* 0x0000007776777220 */ /* 0x002fe20000410000 */
[----:B------:R-:W-:Y:S01]  /*4170*/  LEA.HI.X R21, R6, c[0x0][0x234], R7, 0x3, P4 ;  /* 0x00008d0006157a11 */ /* 0x000fe200020f1c07 */
[----:B------:R-:W-:Y:S01]  /*4180*/  FMUL.FTZ R123, R118, R117 ;  /* 0x00000075767b7220 */ /* 0x000fe20000410000 */
[----:B------:R-:W-:Y:S02]  /*4190*/  IADD3 R7, R102, 0x6, RZ ;  /* 0x0000000666077810 */ /* 0x000fe40007ffe0ff */
[----:B------:R-:W-:Y:S01]  /*41a0*/  FSEL R129, R126, 1, !P0 ;  /* 0x3f8000007e817808 */ /* 0x000fe20004000000 */
[----:B------:R-:W1:Y:S01]  /*41b0*/  MUFU.EX2 R113, R113 ;  /* 0x0000007100717308 */ /* 0x000e620000000800 */
[----:B------:R-:W-:Y:S01]  /*41c0*/  ISETP.GE.U32.AND P4, PT, R7, R104, PT ;  /* 0x000000680700720c */ /* 0x000fe20003f86070 */
[----:B0-----:R-:W-:Y:S01]  /*41d0*/  FMUL.FTZ R126, R122, R121 ;  /* 0x000000797a7e7220 */ /* 0x001fe20000410000 */
[----:B------:R-:W-:Y:S01]  /*41e0*/  IADD3 R7, R102, 0x7, RZ ;  /* 0x0000000766077810 */ /* 0x000fe20007ffe0ff */
[----:B------:R-:W-:Y:S01]  /*41f0*/  FMUL.FTZ R120, R122, R120 ;  /* 0x000000787a787220 */ /* 0x000fe20000410000 */
[----:B------:R-:W-:Y:S01]  /*4200*/  FSEL R130, R124, RZ, !P0 ;  /* 0x000000ff7c827208 */ /* 0x000fe20004000000 */
[----:B------:R-:W-:Y:S01]  /*4210*/  FMUL.FTZ R122, R3, R58 ;  /* 0x0000003a037a7220 */ /* 0x000fe20000410000 */
[----:B------:R-:W-:Y:S01]  /*4220*/  FSEL R124, R119, RZ, !P4 ;  /* 0x000000ff777c7208 */ /* 0x000fe20006000000 */
[----:B------:R-:W0:Y:S01]  /*4230*/  MUFU.EX2 R112, R112 ;  /* 0x0000007000707308 */ /* 0x000e220000000800 */
[C---:B------:R-:W-:Y:S01]  /*4240*/  IADD3 R121, R102.reuse, 0x9, RZ ;  /* 0x0000000966797810 */ /* 0x040fe20007ffe0ff */
[C---:B--2---:R-:W-:Y:S01]  /*4250*/  FMUL.FTZ R116, R115.reuse, R116 ;  /* 0x0000007473747220 */ /* 0x044fe20000410000 */
[C---:B------:R-:W-:Y:S01]  /*4260*/  IADD3 R117, R102.reuse, 0xa, RZ ;  /* 0x0000000a66757810 */ /* 0x040fe20007ffe0ff */
[----:B------:R-:W-:Y:S01]  /*4270*/  FMUL.FTZ R114, R115, R114 ;  /* 0x0000007273727220 */ /* 0x000fe20000410000 */
[----:B------:R-:W-:Y:S01]  /*4280*/  IADD3 R115, R102, 0xb, RZ ;  /* 0x0000000b66737810 */ /* 0x000fe20007ffe0ff */
[----:B------:R-:W-:Y:S01]  /*4290*/  FMUL.FTZ R119, R49, R64 ;  /* 0x0000004031777220 */ /* 0x000fe20000410000 */
[----:B------:R-:W-:Y:S01]  /*42a0*/  FSEL R123, R123, 1, !P4 ;  /* 0x3f8000007b7b7808 */ /* 0x000fe20006000000 */
[----:B------:R-:W-:Y:S01]  /*42b0*/  MUFU.SIN R10, R128 ;  /* 0x00000080000a7308 */ /* 0x000fe20000000400 */
[----:B------:R-:W-:Y:S01]  /*42c0*/  FMUL.RZ R134, R122, 0.15915493667125701904 ;  /* 0x3e22f9837a867820 */ /* 0x000fe2000040c000 */
[----:B------:R-:W2:Y:S01]  /*42d0*/  LDG.E.64 R20, [R20.64] ;  /* 0x0000000414147981 */ /* 0x000ea2000c1e1b00 */
[----:B------:R-:W-:Y:S01]  /*42e0*/  FMUL.FTZ R122, R48, R63 ;  /* 0x0000003f307a7220 */ /* 0x000fe20000410000 */
[----:B------:R-:W-:Y:S01]  /*42f0*/  FSEL R119, R119, RZ, !P6 ;  /* 0x000000ff77777208 */ /* 0x000fe20007000000 */
[----:B-1----:R-:W-:-:S02]  /*4300*/  FMUL.FTZ R110, R113, R110 ;  /* 0x0000006e716e7220 */ /* 0x002fc40000410000 */
[----:B------:R-:W-:Y:S01]  /*4310*/  FMUL.FTZ R108, R113, R108 ;  /* 0x0000006c716c7220 */ /* 0x000fe20000410000 */
[----:B------:R1:W-:Y:S01]  /*4320*/  MUFU.COS R17, R128 ;  /* 0x0000008000117308 */ /* 0x0003e20000000000 */
[----:B------:R-:W-:Y:S01]  /*4330*/  FSEL R122, R122, RZ, !P4 ;  /* 0x000000ff7a7a7208 */ /* 0x000fe20006000000 */
[----:B0-----:R-:W-:Y:S01]  /*4340*/  FMUL.FTZ R111, R112, R111 ;  /* 0x0000006f706f7220 */ /* 0x001fe20000410000 */
[----:B------:R-:W-:Y:S01]  /*4350*/  ISETP.GE.U32.AND P4, PT, R117, R104, PT ;  /* 0x000000687500720c */ /* 0x000fe20003f86070 */
[----:B------:R-:W-:Y:S01]  /*4360*/  FMUL.FTZ R113, R52, R65 ;  /* 0x0000004134717220 */ /* 0x000fe20000410000 */
[----:B------:R-:W-:Y:S02]  /*4370*/  FSEL R118, R108, RZ, !P5 ;  /* 0x000000ff6c767208 */ /* 0x000fe40006800000 */
[----:B------:R-:W-:Y:S01]  /*4380*/  FSEL R117, R110, 1, !P5 ;  /* 0x3f8000006e757808 */ /* 0x000fe20006800000 */
[----:B------:R-:W0:Y:S01]  /*4390*/  MUFU.EX2 R106, R106 ;  /* 0x0000006a006a7308 */ /* 0x000e220000000800 */
[----:B-1----:R-:W-:Y:S01]  /*43a0*/  FMUL.FTZ R128, R46, R61 ;  /* 0x0000003d2e807220 */ /* 0x002fe20000410000 */
[----:B------:R-:W-:Y:S01]  /*43b0*/  FSEL R113, R113, RZ, !P3 ;  /* 0x000000ff71717208 */ /* 0x000fe20005800000 */
[----:B------:R-:W-:-:S03]  /*43c0*/  FMUL.FTZ R110, R53, R68 ;  /* 0x00000044356e7220 */ /* 0x000fc60000410000 */
[----:B------:R-:W-:Y:S02]  /*43d0*/  FSEL R128, R128, RZ, !P0 ;  /* 0x000000ff80807208 */ /* 0x000fe40004000000 */
[----:B------:R1:W-:Y:S01]  /*43e0*/  MUFU.EX2 R5, R125 ;  /* 0x0000007d00057308 */ /* 0x0003e20000000800 */
[----:B------:R-:W-:Y:S01]  /*43f0*/  ISETP.GE.U32.AND P0, PT, R7, R104, PT ;  /* 0x000000680700720c */ /* 0x000fe20003f06070 */
[----:B------:R-:W-:Y:S01]  /*4400*/  FMUL.FTZ R7, R16, R57 ;  /* 0x0000003910077220 */ /* 0x000fe20000410000 */
[----:B------:R-:W-:Y:S02]  /*4410*/  FSEL R110, R110, RZ, !P2 ;  /* 0x000000ff6e6e7208 */ /* 0x000fe40005000000 */
[----:B------:R-:W-:Y:S02]  /*4420*/  FSEL R127, R120, RZ, !P0 ;  /* 0x000000ff787f7208 */ /* 0x000fe40004000000 */
[----:B------:R-:W-:Y:S01]  /*4430*/  FSEL R126, R126, 1, !P0 ;  /* 0x3f8000007e7e7808 */ /* 0x000fe20004000000 */
[----:B------:R-:W3:Y:S01]  /*4440*/  MUFU.EX2 R107, R107 ;  /* 0x0000006b006b7308 */ /* 0x000ee20000000800 */
[----:B-1----:R-:W-:Y:S01]  /*4450*/  FMUL.FTZ R125, R47, R62 ;  /* 0x0000003e2f7d7220 */ /* 0x002fe20000410000 */
[----:B------:R-:W-:Y:S01]  /*4460*/  FSEL R120, R116, 1, !P6 ;  /* 0x3f80000074787808 */ /* 0x000fe20007000000 */
[----:B------:R-:W-:-:S02]  /*4470*/  FMUL.FTZ R116, R51, R66 ;  /* 0x0000004233747220 */ /* 0x000fc40000410000 */
[C---:B0-----:R-:W-:Y:S01]  /*4480*/  FMUL.FTZ R19, R106.reuse, R19 ;  /* 0x000000136a137220 */ /* 0x041fe20000410000 */
[----:B------:R-:W-:Y:S01]  /*4490*/  FSEL R125, R125, RZ, !P0 ;  /* 0x000000ff7d7d7208 */ /* 0x000fe20004000000 */
[----:B------:R-:W-:Y:S01]  /*44a0*/  FMUL.FTZ R103, R106, R103 ;  /* 0x000000676a677220 */ /* 0x000fe20000410000 */
[----:B------:R-:W0:Y:S01]  /*44b0*/  MUFU.EX2 R14, R14 ;  /* 0x0000000e000e7308 */ /* 0x000e220000000800 */
[-C--:B------:R-:W-:Y:S01]  /*44c0*/  ISETP.GE.U32.AND P0, PT, R121, R104.reuse, PT ;  /* 0x000000687900720c */ /* 0x080fe20003f06070 */
[-C--:B------:R-:W-:Y:S01]  /*44d0*/  FMUL.FTZ R106, R16, R55.reuse ;  /* 0x00000037106a7220 */ /* 0x080fe20000410000 */
[----:B------:R-:W-:Y:S01]  /*44e0*/  FSEL R121, R114, RZ, !P6 ;  /* 0x000000ff72797208 */ /* 0x000fe20007000000 */
[----:B------:R-:W-:Y:S01]  /*44f0*/  FMUL.FTZ R114, R3, R55 ;  /* 0x0000003703727220 */ /* 0x000fe20000410000 */
[-C--:B------:R-:W-:Y:S01]  /*4500*/  ISETP.GE.U32.AND P6, PT, R115, R104.reuse, PT ;  /* 0x000000687300720c */ /* 0x080fe20003fc6070 */
[----:B------:R-:W-:Y:S01]  /*4510*/  FMUL.FTZ R115, R112, R109 ;  /* 0x0000006d70737220 */ /* 0x000fe20000410000 */
[----:B------:R-:W-:Y:S01]  /*4520*/  IADD3 R109, R102, 0xc, RZ ;  /* 0x0000000c666d7810 */ /* 0x000fe20007ffe0ff */
[----:B------:R-:W-:Y:S01]  /*4530*/  FMUL.RZ R136, R114, 0.15915493667125701904 ;  /* 0x3e22f98372887820 */ /* 0x000fe2000040c000 */
[----:B------:R-:W-:Y:S01]  /*4540*/  FSEL R116, R116, RZ, !P5 ;  /* 0x000000ff74747208 */ /* 0x000fe20006800000 */
[----:B---3--:R-:W-:Y:S01]  /*4550*/  FMUL.FTZ R105, R107, R105 ;  /* 0x000000696b697220 */ /* 0x008fe20000410000 */
[----:B------:R-:W-:Y:S01]  /*4560*/  ISETP.GE.U32.AND P5, PT, R109, R104, PT ;  /* 0x000000686d00720c */ /* 0x000fe20003fa6070 */
[----:B------:R-:W-:Y:S01]  /*4570*/  MUFU.SIN R4, R131 ;  /* 0x0000008300047308 */ /* 0x000fe20000000400 */
[----:B------:R-:W-:Y:S01]  /*4580*/  IADD3 R109, R102, 0xd, RZ ;  /* 0x0000000d666d7810 */ /* 0x000fe20007ffe0ff */
[----:B------:R-:W-:Y:S01]  /*4590*/  FMUL.FTZ R17, R5, R17 ;  /* 0x0000001105117220 */ /* 0x000fe20000410000 */
[----:B------:R-:W-:Y:S01]  /*45a0*/  FSEL R115, R115, RZ, !P3 ;  /* 0x000000ff73737208 */ /* 0x000fe20005800000 */
[----:B------:R-:W-:Y:S01]  /*45b0*/  FMUL.FTZ R10, R5, R10 ;  /* 0x0000000a050a7220 */ /* 0x000fe20000410000 */
[----:B------:R-:W-:-:S02]  /*45c0*/  FSEL R114, R111, 1, !P3 ;  /* 0x3f8000006f727808 */ /* 0x000fc40005800000 */
[----:B------:R-:W-:Y:S01]  /*45d0*/  ISETP.GE.U32.AND P3, PT, R109, R104, PT ;  /* 0x000000686d00720c */ /* 0x000fe20003f66070 */
[----:B------:R-:W-:Y:S01]  /*45e0*/  FMUL.FTZ R109, R107, R18 ;  /* 0x000000126b6d7220 */ /* 0x000fe20000410000 */
[----:B------:R-:W-:Y:S01]  /*45f0*/  FSEL R112, R103, RZ, !P2 ;  /* 0x000000ff67707208 */ /* 0x000fe20005000000 */
[----:B------:R0:W-:Y:S01]  /*4600*/  MUFU.EX2 R18, R106 ;  /* 0x0000006a00127308 */ /* 0x0001e20000000800 */
[----:B------:R-:W-:Y:S01]  /*4610*/  FSEL R111, R19, 1, !P2 ;  /* 0x3f800000136f7808 */ /* 0x000fe20005000000 */
[----:B------:R-:W-:Y:S01]  /*4620*/  FMUL.FTZ R107, R56, R69 ;  /* 0x00000045386b7220 */ /* 0x000fe20000410000 */
[----:B------:R-:W-:Y:S01]  /*4630*/  ISETP.GE.U32.AND P2, PT, R102, R104, PT ;  /* 0x000000686600720c */ /* 0x000fe20003f46070 */
[----:B------:R-:W-:Y:S01]  /*4640*/  FMUL.FTZ R19, R16, R50 ;  /* 0x0000003210137220 */ /* 0x000fe20000410000 */
[----:B------:R-:W-:Y:S02]  /*4650*/  IADD3 R103, R102, 0xe, RZ ;  /* 0x0000000e66677810 */ /* 0x000fe40007ffe0ff */
[----:B------:R-:W-:Y:S01]  /*4660*/  FSEL R108, R105, 1, !P2 ;  /* 0x3f800000696c7808 */ /* 0x000fe20005000000 */
[----:B------:R-:W-:Y:S01]  /*4670*/  MUFU.COS R6, R131 ;  /* 0x0000008300067308 */ /* 0x000fe20000000000 */
[C---:B0-----:R-:W-:Y:S01]  /*4680*/  FMUL.FTZ R106, R14.reuse, R15 ;  /* 0x0000000f0e6a7220 */ /* 0x041fe20000410000 */
[----:B------:R-:W-:Y:S01]  /*4690*/  FSEL R107, R107, RZ, !P2 ;  /* 0x000000ff6b6b7208 */ /* 0x000fe20005000000 */
[----:B------:R-:W-:Y:S01]  /*46a0*/  FMUL.FTZ R105, R14, R13 ;  /* 0x0000000d0e697220 */ /* 0x000fe20000410000 */
[----:B------:R-:W-:-:S02]  /*46b0*/  FSEL R109, R109, RZ, !P2 ;  /* 0x000000ff6d6d7208 */ /* 0x000fc40005000000 */
[----:B------:R-:W-:Y:S02]  /*46c0*/  FSEL R106, R106, RZ, !P1 ;  /* 0x000000ff6a6a7208 */ /* 0x000fe40004800000 */
[----:B------:R-:W-:Y:S01]  /*46d0*/  MUFU.SIN R131, R134 ;  /* 0x0000008600837308 */ /* 0x000fe20000000400 */
[----:B------:R-:W-:Y:S01]  /*46e0*/  ISETP.GE.U32.AND P2, PT, R103, R104, PT ;  /* 0x000000686700720c */ /* 0x000fe20003f46070 */
[----:B------:R-:W-:Y:S01]  /*46f0*/  FMUL.FTZ R103, R54, R67 ;  /* 0x0000004336677220 */ /* 0x000fe20000410000 */
[----:B------:R-:W-:Y:S01]  /*4700*/  FSEL R105, R105, 1, !P1 ;  /* 0x3f80000069697808 */ /* 0x000fe20004800000 */
[----:B------:R-:W-:Y:S01]  /*4710*/  FMUL.FTZ R14, RZ, R106 ;  /* 0x0000006aff0e7220 */ /* 0x000fe20000410000 */
[----:B------:R-:W-:Y:S02]  /*4720*/  IADD3 R13, R102, 0xf, RZ ;  /* 0x0000000f660d7810 */ /* 0x000fe40007ffe0ff */
[----:B------:R-:W-:Y:S01]  /*4730*/  FSEL R103, R103, RZ, !P1 ;  /* 0x000000ff67677208 */ /* 0x000fe20004800000 */
[----:B------:R-:W-:Y:S01]  /*4740*/  MUFU.COS R132, R134 ;  /* 0x0000008600847308 */ /* 0x000fe20000000000 */
[----:B------:R-:W-:Y:S01]  /*4750*/  FFMA.FTZ R14, R105, R107, -R14 ;  /* 0x0000006b690e7223 */ /* 0x000fe2000001080e */
[----:B------:R-:W-:-:S03]  /*4760*/  ISETP.GE.U32.AND P1, PT, R13, R104, PT ;  /* 0x000000680d00720c */ /* 0x000fc60003f26070 */
[----:B------:R-:W-:-:S03]  /*4770*/  FADD.FTZ R14, R14, R103 ;  /* 0x000000670e0e7221 */ /* 0x000fc60000010000 */
[----:B------:R-:W-:Y:S08]  /*4780*/  MUFU.SIN R134, R136 ;  /* 0x0000008800867308 */ /* 0x000ff00000000400 */
[----:B------:R0:W1:Y:S08]  /*4790*/  MUFU.COS R135, R136 ;  /* 0x0000008800877308 */ /* 0x0000700000000000 */
[----:B------:R-:W3:Y:S01]  /*47a0*/  MUFU.EX2 R7, R7 ;  /* 0x0000000700077308 */ /* 0x000ee20000000800 */
[----:B0-----:R-:W-:-:S02]  /*47b0*/  FMUL.FTZ R136, R16, R45 ;  /* 0x0000002d10887220 */ /* 0x001fc40000410000 */
[C---:B------:R-:W-:Y:S02]  /*47c0*/  FMUL.FTZ R16, R3.reuse, R50 ;  /* 0x0000003203107220 */ /* 0x040fe40000410000 */
[----:B------:R-:W-:Y:S02]  /*47d0*/  FMUL.FTZ R3, R3, R45 ;  /* 0x0000002d03037220 */ /* 0x000fe40000410000 */
[----:B------:R-:W-:Y:S01]  /*47e0*/  FMUL.RZ R137, R16, 0.15915493667125701904 ;  /* 0x3e22f98310897820 */ /* 0x000fe2000040c000 */
[----:B------:R-:W0:Y:S01]  /*47f0*/  MUFU.EX2 R133, R133 ;  /* 0x0000008500857308 */ /* 0x000e220000000800 */
[----:B------:R-:W-:Y:S02]  /*4800*/  FMUL.FTZ R16, R106, R107 ;  /* 0x0000006b6a107220 */ /* 0x000fe40000410000 */
[----:B------:R-:W-:Y:S02]  /*4810*/  FMUL.RZ R138, R3, 0.15915493667125701904 ;  /* 0x3e22f983038a7820 */ /* 0x000fe4000040c000 */
[----:B------:R-:W-:-:S02]  /*4820*/  FFMA.FTZ R16, RZ, R105, R16 ;  /* 0x00000069ff107223 */ /* 0x000fc40000010010 */
[----:B-1----:R-:W-:Y:S01]  /*4830*/  FMUL.FTZ R145, R18, R135 ;  /* 0x0000008712917220 */ /* 0x002fe20000410000 */
[----:B------:R1:W-:Y:S01]  /*4840*/  MUFU.EX2 R15, R136 ;  /* 0x00000088000f7308 */ /* 0x0003e20000000800 */
[----:B------:R-:W-:Y:S02]  /*4850*/  FADD.FTZ R13, RZ, R16 ;  /* 0x00000010ff0d7221 */ /* 0x000fe40000010000 */
[C---:B---3--:R-:W-:Y:S02]  /*4860*/  FMUL.FTZ R6, R7.reuse, R6 ;  /* 0x0000000607067220 */ /* 0x048fe40000410000 */
[C---:B------:R-:W-:Y:S02]  /*4870*/  FMUL.FTZ R3, R112.reuse, R13 ;  /* 0x0000000d70037220 */ /* 0x040fe40000410000 */
[----:B------:R-:W-:Y:S01]  /*4880*/  FMUL.FTZ R4, R7, R4 ;  /* 0x0000000407047220 */ /* 0x000fe20000410000 */
[----:B------:R-:W-:Y:S01]  /*4890*/  MUFU.EX2 R11, R11 ;  /* 0x0000000b000b7308 */ /* 0x000fe20000000800 */
[----:B-1----:R-:W-:-:S02]  /*48a0*/  FMUL.FTZ R136, R112, R14 ;  /* 0x0000000e70887220 */ /* 0x002fc40000410000 */
[C---:B------:R-:W-:Y:S02]  /*48b0*/  FFMA.FTZ R3, R111.reuse, R14, -R3 ;  /* 0x0000000e6f037223 */ /* 0x040fe40000010803 */
[----:B------:R-:W-:Y:S02]  /*48c0*/  FFMA.FTZ R136, R111, R13, R136 ;  /* 0x0000000d6f887223 */ /* 0x000fe40000010088 */
[----:B------:R-:W-:Y:S01]  /*48d0*/  FADD.FTZ R3, R3, R110 ;  /* 0x0000006e03037221 */ /* 0x000fe20000010000 */
[----:B------:R-:W1:Y:S01]  /*48e0*/  MUFU.SIN R14, R138 ;  /* 0x0000008a000e7308 */ /* 0x000e620000000400 */
[----:B------:R-:W-:Y:S02]  /*48f0*/  FADD.FTZ R136, RZ, R136 ;  /* 0x00000088ff887221 */ /* 0x000fe40000010000 */
[C---:B------:R-:W-:Y:S02]  /*4900*/  FMUL.FTZ R7, R115.reuse, R3 ;  /* 0x0000000373077220 */ /* 0x040fe40000410000 */
[----:B------:R-:W-:-:S02]  /*4910*/  FMUL.FTZ R5, R115, R136 ;  /* 0x0000008873057220 */ /* 0x000fc40000410000 */
[----:B0-----:R-:W-:Y:S01]  /*4920*/  FMUL.FTZ R142, R133, R132 ;  /* 0x00000084858e7220 */ /* 0x001fe20000410000 */
[----:B------:R-:W0:Y:S01]  /*4930*/  MUFU.COS R16, R138 ;  /* 0x0000008a00107308 */ /* 0x000e220000000000 */
[C---:B------:R-:W-:Y:S02]  /*4940*/  FFMA.FTZ R7, R114.reuse, R136, R7 ;  /* 0x0000008872077223 */ /* 0x040fe40000010007 */
[----:B------:R-:W-:Y:S02]  /*4950*/  FFMA.FTZ R132, R114, R3, -R5 ;  /* 0x0000000372847223 */ /* 0x000fe40000010805 */
[----:B------:R-:W-:Y:S02]  /*4960*/  FADD.FTZ R7, RZ, R7 ;  /* 0x00000007ff077221 */ /* 0x000fe40000010000 */
[----:B------:R-:W-:Y:S01]  /*4970*/  FADD.FTZ R132, R132, R113 ;  /* 0x0000007184847221 */ /* 0x000fe20000010000 */
[----:B------:R-:W-:Y:S01]  /*4980*/  MUFU.SIN R146, R137 ;  /* 0x0000008900927308 */ /* 0x000fe20000000400 */
[----:B------:R-:W-:-:S02]  /*4990*/  FMUL.FTZ R143, R18, R134 ;  /* 0x00000086128f7220 */ /* 0x000fc40000410000 */
[CC--:B------:R-:W-:Y:S02]  /*49a0*/  FMUL.FTZ R3, R118.reuse, R7.reuse ;  /* 0x0000000776037220 */ /* 0x0c0fe40000410000 */
[-C--:B------:R-:W-:Y:S02]  /*49b0*/  FMUL.FTZ R18, R118, R132.reuse ;  /* 0x0000008476127220 */ /* 0x080fe40000410000 */
[C---:B------:R-:W-:Y:S01]  /*49c0*/  FFMA.FTZ R5, R117.reuse, R132, -R3 ;  /* 0x0000008475057223 */ /* 0x040fe20000010803 */
[----:B------:R3:W-:Y:S01]  /*49d0*/  MUFU.COS R148, R137 ;  /* 0x0000008900947308 */ /* 0x0007e20000000000 */
[----:B------:R-:W-:Y:S02]  /*49e0*/  FFMA.FTZ R18, R117, R7, R18 ;  /* 0x0000000775127223 */ /* 0x000fe40000010012 */
[----:B------:R-:W-:Y:S02]  /*49f0*/  FMUL.FTZ R3, R109, R106 ;  /* 0x0000006a6d037220 */ /* 0x000fe40000410000 */
[----:B------:R-:W-:-:S02]  /*4a00*/  FADD.FTZ R7, R5, R116 ;  /* 0x0000007405077221 */ /* 0x000fc40000010000 */
[----:B-1----:R-:W-:Y:S01]  /*4a10*/  FMUL.FTZ R149, R15, R14 ;  /* 0x0000000e0f957220 */ /* 0x002fe20000410000 */
[----:B------:R-:W1:Y:S01]  /*4a20*/  MUFU.EX2 R19, R19 ;  /* 0x0000001300137308 */ /* 0x000e620000000800 */
[----:B------:R-:W-:Y:S02]  /*4a30*/  FADD.FTZ R18, RZ, R18 ;  /* 0x00000012ff127221 */ /* 0x000fe40000010000 */
[C---:B------:R-:W-:Y:S02]  /*4a40*/  FMUL.FTZ R14, R108.reuse, R106 ;  /* 0x0000006a6c0e7220 */ /* 0x040fe40000410000 */
[C---:B------:R-:W-:Y:S02]  /*4a50*/  FMUL.FTZ R12, R11.reuse, R12 ;  /* 0x0000000c0b0c7220 */ /* 0x040fe40000410000 */
[----:B------:R-:W-:Y:S02]  /*4a60*/  FMUL.FTZ R2, R11, R2 ;  /* 0x000000020b027220 */ /* 0x000fe40000410000 */
[----:B------:R-:W-:Y:S01]  /*4a70*/  FFMA.FTZ R3, R108, R105, -R3 ;  /* 0x000000696c037223 */ /* 0x000fe20000010803 */
[----:B------:R-:W-:Y:S01]  /*4a80*/  FSEL R135, R12, 1, !P0 ;  /* 0x3f8000000c877808 */ /* 0x000fe20004000000 */
[C---:B------:R-:W-:Y:S01]  /*4a90*/  FMUL.FTZ R13, R121.reuse, R7 ;  /* 0x00000007790d7220 */ /* 0x040fe20000410000 */
[----:B------:R-:W-:Y:S01]  /*4aa0*/  FSEL R136, R2, RZ, !P0 ;  /* 0x000000ff02887208 */ /* 0x000fe20004000000 */
[----:B------:R-:W-:-:S02]  /*4ab0*/  FMUL.FTZ R11, R121, R18 ;  /* 0x00000012790b7220 */ /* 0x000fc40000410000 */
[----:B------:R-:W-:Y:S02]  /*4ac0*/  FFMA.FTZ R14, R109, R105, R14 ;  /* 0x000000696d0e7223 */ /* 0x000fe4000001000e */
[----:B------:R-:W-:Y:S02]  /*4ad0*/  FMUL.FTZ R5, R112, R3 ;  /* 0x0000000370057220 */ /* 0x000fe40000410000 */
[C---:B------:R-:W-:Y:S02]  /*4ae0*/  FFMA.FTZ R13, R120.reuse, R18, R13 ;  /* 0x00000012780d7223 */ /* 0x040fe4000001000d */
[----:B0-----:R-:W-:Y:S02]  /*4af0*/  FMUL.FTZ R151, R15, R16 ;  /* 0x000000100f977220 */ /* 0x001fe40000410000 */
        /* <DEDUP_REMOVED lines=47> */
[----:B------:R-:W-:Y:S01]  /*4df0*/  FFMA.FTZ R11, R135, R132, R11 ;  /* 0x00000084870b7223 */ /* 0x000fe2000001000b */
[----:B------:R-:W-:Y:S01]  /*4e00*/  FSEL R132, R17, 1, !P4 ;  /* 0x3f80000011847808 */ /* 0x000fe20006000000 */
        /* <DEDUP_REMOVED lines=15> */
[----:B---3--:R-:W-:Y:S01]  /*4f00*/  FSEL R137, R4, RZ, !P6 ;  /* 0x000000ff04897208 */ /* 0x008fe20007000000 */
        /* <DEDUP_REMOVED lines=37> */
[----:B-1----:R-:W-:Y:S02]  /*5160*/  FMUL.FTZ R146, R19, R146 ;  /* 0x0000009213927220 */ /* 0x002fe40000410000 */
[----:B------:R-:W-:Y:S01]  /*5170*/  FMUL.FTZ R4, R137, R4 ;  /* 0x0000000489047220 */ /* 0x000fe20000410000 */
[----:B------:R-:W-:Y:S01]  /*5180*/  FSEL R144, R144, RZ, !P3 ;  /* 0x000000ff90907208 */ /* 0x000fe20005800000 */
[C---:B------:R-:W-:Y:S02]  /*5190*/  FFMA.FTZ R11, R145.reuse, R10, R11 ;  /* 0x0000000a910b7223 */ /* 0x040fe4000001000b */
[----:B------:R-:W-:Y:S01]  /*51a0*/  FFMA.FTZ R9, R145, R8, -R9 ;  /* 0x0000000891097223 */ /* 0x000fe20000010809 */
[----:B------:R-:W-:Y:S01]  /*51b0*/  FSEL R146, R146, RZ, !P2 ;  /* 0x000000ff92927208 */ /* 0x000fe20005000000 */
[----:B------:R-:W-:-:S02]  /*51c0*/  FMUL.FTZ R148, R19, R148 ;  /* 0x0000009413947220 */ /* 0x000fc40000410000 */
[----:B------:R-:W-:Y:S02]  /*51d0*/  FFMA.FTZ R7, R139, R6, R4 ;  /* 0x000000068b077223 */ /* 0x000fe40000010004 */
[----:B------:R-:W-:Y:S02]  /*51e0*/  FMUL.FTZ R6, R140, R5 ;  /* 0x000000058c067220 */ /* 0x000fe40000410000 */
[----:B------:R-:W-:Y:S02]  /*51f0*/  FADD.FTZ R11, RZ, R11 ;  /* 0x0000000bff0b7221 */ /* 0x000fe40000010000 */
[----:B------:R-:W-:Y:S01]  /*5200*/  FADD.FTZ R9, R9, R144 ;  /* 0x0000009009097221 */ /* 0x000fe20000010000 */
[----:B------:R-:W-:Y:S01]  /*5210*/  FSEL R148, R148, 1, !P2 ;  /* 0x3f80000094947808 */ /* 0x000fe20005000000 */
[----:B------:R-:W-:Y:S02]  /*5220*/  FMUL.FTZ R147, R38, R50 ;  /* 0x0000003226937220 */ /* 0x000fe40000410000 */
[----:B------:R-:W-:-:S02]  /*5230*/  FMUL.FTZ R4, R140, R7 ;  /* 0x000000078c047220 */ /* 0x000fc40000410000 */
[----:B------:R-:W-:Y:S02]  /*5240*/  FFMA.FTZ R6, R142, R7, R6 ;  /* 0x000000078e067223 */ /* 0x000fe40000010006 */
[C---:B------:R-:W-:Y:S02]  /*5250*/  FMUL.FTZ R8, R146.reuse, R11 ;  /* 0x0000000b92087220 */ /* 0x040fe40000410000 */
[----:B------:R-:W-:Y:S01]  /*5260*/  FMUL.FTZ R7, R146, R9 ;  /* 0x0000000992077220 */ /* 0x000fe20000410000 */
[----:B------:R-:W-:Y:S01]  /*5270*/  FSEL R147, R147, RZ, !P2 ;  /* 0x000000ff93937208 */ /* 0x000fe20005000000 */
[----:B------:R-:W-:Y:S02]  /*5280*/  FFMA.FTZ R4, R142, R5, -R4 ;  /* 0x000000058e047223 */ /* 0x000fe40000010804 */
[----:B------:R-:W-:Y:S02]  /*5290*/  FMUL.FTZ R5, R143, R6 ;  /* 0x000000068f057220 */ /* 0x000fe40000410000 */
[----:B------:R-:W-:-:S02]  /*52a0*/  FFMA.FTZ R8, R148, R9, -R8 ;  /* 0x0000000994087223 */ /* 0x000fc40000010808 */
[----:B------:R-:W-:Y:S01]  /*52b0*/  FFMA.FTZ R7, R148, R11, R7 ;  /* 0x0000000b94077223 */ /* 0x000fe20000010007 */
[----:B------:R-:W-:Y:S01]  /*52c0*/  FSEL R149, R149, RZ, !P1 ;  /* 0x000000ff95957208 */ /* 0x000fe20004800000 */
[-C--:B------:R-:W-:Y:S02]  /*52d0*/  FFMA.FTZ R5, R145, R4.reuse, -R5 ;  /* 0x0000000491057223 */ /* 0x080fe40000010805 */
[----:B------:R-:W-:Y:S02]  /*52e0*/  FADD.FTZ R8, R8, R147 ;  /* 0x0000009308087221 */ /* 0x000fe40000010000 */
[----:B------:R-:W-:Y:S02]  /*52f0*/  FMUL.FTZ R4, R143, R4 ;  /* 0x000000048f047220 */ /* 0x000fe40000410000 */
[----:B------:R-:W-:Y:S01]  /*5300*/  FADD.FTZ R10, RZ, R7 ;  /* 0x00000007ff0a7221 */ /* 0x000fe20000010000 */
[----:B------:R-:W-:Y:S01]  /*5310*/  FSEL R151, R151, 1, !P1 ;  /* 0x3f80000097977808 */ /* 0x000fe20004800000 */
[----:B------:R-:W-:-:S02]  /*5320*/  FMUL.FTZ R150, R36, R45 ;  /* 0x0000002d24967220 */ /* 0x000fc40000410000 */
[----:B------:R-:W-:Y:S02]  /*5330*/  FMUL.FTZ R9, R149, R8 ;  /* 0x0000000895097220 */ /* 0x000fe40000410000 */
[----:B------:R-:W-:Y:S02]  /*5340*/  FFMA.FTZ R7, R145, R6, R4 ;  /* 0x0000000691077223 */ /* 0x000fe40000010004 */
[-C--:B------:R-:W-:Y:S01]  /*5350*/  FMUL.FTZ R6, R149, R10.reuse ;  /* 0x0000000a95067220 */ /* 0x080fe20000410000 */
[----:B------:R-:W-:Y:S01]  /*5360*/  FSEL R150, R150, RZ, !P1 ;  /* 0x000000ff96967208 */ /* 0x000fe20004800000 */
[----:B------:R-:W-:Y:S02]  /*5370*/  FMUL.FTZ R4, R146, R5 ;  /* 0x0000000592047220 */ /* 0x000fe40000410000 */
[C---:B------:R-:W-:Y:S02]  /*5380*/  FFMA.FTZ R10, R151.reuse, R10, R9 ;  /* 0x0000000a970a7223 */ /* 0x040fe40000010009 */
[----:B------:R-:W-:-:S02]  /*5390*/  FFMA.FTZ R9, R151, R8, -R6 ;  /* 0x0000000897097223 */ /* 0x000fc40000010806 */
[-C--:B------:R-:W-:Y:S02]  /*53a0*/  FFMA.FTZ R4, R148, R7.reuse, R4 ;  /* 0x0000000794047223 */ /* 0x080fe40000010004 */
[----:B------:R-:W-:Y:S02]  /*53b0*/  FMUL.FTZ R7, R146, R7 ;  /* 0x0000000792077220 */ /* 0x000fe40000410000 */
[----:B------:R-:W-:Y:S02]  /*53c0*/  FADD.FTZ R14, R9, R150 ;  /* 0x00000096090e7221 */ /* 0x000fe40000010000 */
[----:B------:R-:W-:Y:S02]  /*53d0*/  FADD.FTZ R15, RZ, R10 ;  /* 0x0000000aff0f7221 */ /* 0x000fe40000010000 */
[----:B------:R-:W-:Y:S01]  /*53e0*/  FFMA.FTZ R12, R148, R5, -R7 ;  /* 0x00000005940c7223 */ /* 0x000fe20000010807 */
[----:B------:R-:W0:Y:S01]  /*53f0*/  SHFL.UP PT, R9, R14, 0x1, RZ ;  /* 0x042000000e097989 */ /* 0x000e2200000e00ff */
[----:B------:R-:W-:-:S02]  /*5400*/  FMUL.FTZ R5, R149, R4 ;  /* 0x0000000495057220 */ /* 0x000fc40000410000 */
        /* <DEDUP_REMOVED lines=55> */
[----:B0-----:R-:W-:-:S04]  /*5780*/  FMUL.FTZ R6, R7, R8 ;  /* 0x0000000807067220 */ /* 0x001fc80000410000 */
[CC--:B-1----:R-:W-:Y:S02]  /*5790*/  FFMA.FTZ R10, R12.reuse, R9.reuse, R6 ;  /* 0x000000090c0a7223 */ /* 0x0c2fe40000010006 */
[C---:B------:R-:W-:Y:S02]  /*57a0*/  FMUL.FTZ R11, R7.reuse, R9 ;  /* 0x00000009070b7220 */ /* 0x040fe40000410000 */
[C---:B---3--:R-:W-:Y:S02]  /*57b0*/  FMUL.FTZ R6, R7.reuse, R4 ;  /* 0x0000000407067220 */ /* 0x048fe40000410000 */
[C---:B------:R-:W-:Y:S02]  /*57c0*/  FFMA.FTZ R11, R12.reuse, R8, -R11 ;  /* 0x000000080c0b7223 */ /* 0x040fe4000001080b */
[-C--:B----4-:R-:W-:Y:S02]  /*57d0*/  FFMA.FTZ R6, R12, R5.reuse, R6 ;  /* 0x000000050c067223 */ /* 0x090fe40000010006 */
[----:B------:R-:W-:-:S02]  /*57e0*/  FMUL.FTZ R5, R7, R5 ;  /* 0x0000000507057220 */ /* 0x000fc40000410000 */
[----:B------:R-:W-:Y:S02]  /*57f0*/  @P0 FADD.FTZ R15, R15, R10 ;  /* 0x0000000a0f0f0221 */ /* 0x000fe40000010000 */
[----:B------:R-:W-:Y:S01]  /*5800*/  @P0 FFMA.FTZ R12, R12, R4, -R5 ;  /* 0x000000040c0c0223 */ /* 0x000fe20000010805 */
[----:B------:R-:W-:Y:S01]  /*5810*/  FSEL R6, R7, R6, !P0 ;  /* 0x0000000607067208 */ /* 0x000fe20004000000 */
[----:B------:R-:W-:Y:S02]  /*5820*/  @P0 FADD.FTZ R14, R14, R11 ;  /* 0x0000000b0e0e0221 */ /* 0x000fe40000010000 */
[----:B------:R-:W0:Y:S04]  /*5830*/  SHFL.UP PT, R11, R15, 0x10, RZ ;  /* 0x060000000f0b7989 */ /* 0x000e2800000e00ff */
[----:B------:R-:W1:Y:S04]  /*5840*/  SHFL.UP PT, R5, R12, 0x10, RZ ;  /* 0x060000000c057989 */ /* 0x000e6800000e00ff */
[----:B------:R-:W3:Y:S04]  /*5850*/  SHFL.UP PT, R9, R14, 0x10, RZ ;  /* 0x060000000e097989 */ /* 0x000ee800000e00ff */
[----:B------:R-:W4:Y:S01]  /*5860*/  SHFL.UP PT, R7, R6, 0x10, RZ ;  /* 0x0600000006077989 */ /* 0x000f2200000e00ff */
[----:B------:R-:W-:-:S02]  /*5870*/  ISETP.GE.AND P1, PT, R94, 0x10, PT ;  /* 0x000000105e00780c */ /* 0x000fc40003f26270 */
[----:B------:R-:W-:Y:S02]  /*5880*/  ISETP.NE.AND P2, PT, R94, 0x1f, PT ;  /* 0x0000001f5e00780c */ /* 0x000fe40003f45270 */
[----:B------:R-:W-:Y:S01]  /*5890*/  ISETP.NE.AND P0, PT, R93, RZ, PT ;  /* 0x000000ff5d00720c */ /* 0x000fe20003f05270 */
[----:B0-----:R-:W-:-:S03]  /*58a0*/  FMUL.FTZ R4, R6, R11 ;  /* 0x0000000b06047220 */ /* 0x001fc60000410000 */
[----:B------:R-:W-:Y:S01]  /*58b0*/  ISETP.EQ.OR P0, PT, R92, RZ, P0 ;  /* 0x000000ff5c00720c */ /* 0x000fe20000702670 */
[----:B-1----:R-:W-:Y:S02]  /*58c0*/  FMUL.FTZ R8, R6, R5 ;  /* 0x0000000506087220 */ /* 0x002fe40000410000 */
[-C--:B---3--:R-:W-:Y:S02]  /*58d0*/  FFMA.FTZ R13, R12, R9.reuse, -R4 ;  /* 0x000000090c0d7223 */ /* 0x088fe40000010804 */
[C---:B------:R-:W-:Y:S02]  /*58e0*/  FMUL.FTZ R9, R6.reuse, R9 ;  /* 0x0000000906097220 */ /* 0x040fe40000410000 */
[-C--:B----4-:R-:W-:Y:S02]  /*58f0*/  FMUL.FTZ R4, R6, R7.reuse ;  /* 0x0000000706047220 */ /* 0x090fe40000410000 */
[C---:B------:R-:W-:Y:S01]  /*5900*/  FFMA.FTZ R7, R12.reuse, R7, R8 ;  /* 0x000000070c077223 */ /* 0x040fe20000010008 */
[----:B------:R-:W-:Y:S01]  /*5910*/  @!P2 SHF.R.U32.HI R8, RZ, 0x1, R100 ;  /* 0x00000001ff08a819 */ /* 0x000fe20000011664 */
[----:B------:R-:W-:-:S02]  /*5920*/  FFMA.FTZ R10, R12, R11, R9 ;  /* 0x0000000b0c0a7223 */ /* 0x000fc40000010009 */
[----:B------:R-:W-:Y:S01]  /*5930*/  @P1 FADD.FTZ R14, R14, R13 ;  /* 0x0000000d0e0e1221 */ /* 0x000fe20000010000 */
[----:B------:R-:W-:Y:S01]  /*5940*/  FSEL R13, R6, R7, !P1 ;  /* 0x00000007060d7208 */ /* 0x000fe20004800000 */
[----:B------:R-:W-:Y:S01]  /*5950*/  @P1 FFMA.FTZ R12, R12, R5, -R4 ;  /* 0x000000050c0c1223 */ /* 0x000fe20000010804 */
        /* <DEDUP_REMOVED lines=48> */
.L_x_774:
        /* <DEDUP_REMOVED lines=16> */
.L_x_775:
[----:B------:R-:W-:Y:S05]  /*5d60*/  BSYNC B0 ;  /* 0x0000000000007941 */ /* 0x000fea0003800000 */
.L_x_773:
        /* <DEDUP_REMOVED lines=122> */
.L_x_777:
[----:B------:R-:W-:Y:S05]  /*6510*/  BSYNC B0 ;  /* 0x0000000000007941 */ /* 0x000fea0003800000 */
.L_x_776:
        /* <DEDUP_REMOVED lines=53> */
.L_x_772:
[----:B------:R-:W-:Y:S01]  /*6870*/  BAR.SYNC.DEFER_BLOCKING 0x0 ;  /* 0x0000000000007b1d */ /* 0x000fe20000010000 */
[----:B------:R-:W-:Y:S02]  /*6880*/  F2FP.PACK_AB R2, R34, R39 ;  /* 0x000000272202723e */ /* 0x000fe400000000ff */
[----:B------:R-:W-:Y:S02]  /*6890*/  F2FP.PACK_AB R3, R32, R37 ;  /* 0x000000252003723e */ /* 0x000fe400000000ff */
[C---:B------:R-:W-:Y:S01]  /*68a0*/  PRMT R4, R2.reuse, 0x7610, R4 ;  /* 0x0000761002047816 */ /* 0x040fe20000000004 */
[----:B------:R-:W-:Y:S01]  /*68b0*/  BSSY B0, `(.L_x_779) ;  /* 0x000005f000007945 */ /* 0x000fe20003800000 */
[----:B------:R-:W-:Y:S02]  /*68c0*/  PRMT R5, R2, 0x7632, R5 ;  /* 0x0000763202057816 */ /* 0x000fe40000000005 */
[----:B------:R-:W-:-:S02]  /*68d0*/  F2FP.PACK_AB R2, R30, R35 ;  /* 0x000000231e02723e */ /* 0x000fc400000000ff */
[C---:B------:R-:W-:Y:S02]  /*68e0*/  PRMT R6, R3.reuse, 0x7610, R6 ;  /* 0x0000761003067816 */ /* 0x040fe40000000006 */
[----:B------:R-:W-:Y:S02]  /*68f0*/  PRMT R7, R3, 0x7632, R7 ;  /* 0x0000763203077816 */ /* 0x000fe40000000007 */
[C---:B------:R-:W-:Y:S02]  /*6900*/  PRMT R8, R2.reuse, 0x7610, R8 ;  /* 0x0000761002087816 */ /* 0x040fe40000000008 */
[----:B------:R-:W-:Y:S02]  /*6910*/  PRMT R9, R2, 0x7632, R9 ;  /* 0x0000763202097816 */ /* 0x000fe40000000009 */
[----:B------:R-:W-:Y:S02]  /*6920*/  F2FP.PACK_AB R2, R28, R33 ;  /* 0x000000211c02723e */ /* 0x000fe400000000ff */
[----:B------:R-:W-:-:S02]  /*6930*/  F2FP.PACK_AB R3, R26, R31 ;  /* 0x0000001f1a03723e */ /* 0x000fc400000000ff */
[----:B------:R-:W-:Y:S01]  /*6940*/  PRMT R10, R2, 0x7610, R10 ;  /* 0x00007610020a7816 */ /* 0x000fe2000000000a */
[----:B------:R0:W-:Y:S01]  /*6950*/  STS.U16 [R70+0x2], R5 ;  /* 0x0000020546007388 */ /* 0x0001e20000000400 */
[C---:B------:R-:W-:Y:S02]  /*6960*/  PRMT R11, R3.reuse, 0x7610, R11 ;  /* 0x00007610030b7816 */ /* 0x040fe4000000000b */
[----:B------:R-:W-:Y:S01]  /*6970*/  PRMT R12, R3, 0x7632, R12 ;  /* 0x00007632030c7816 */ /* 0x000fe2000000000c */
[----:B------:R1:W-:Y:S01]  /*6980*/  STS.U16 [R70], R4 ;  /* 0x0000000446007388 */ /* 0x0003e20000000400 */
[----:B------:R-:W-:Y:S02]  /*6990*/  ISETP.NE.AND P0, PT, R100, RZ, PT ;  /* 0x000000ff6400720c */ /* 0x000fe40003f05270 */
[----:B------:R-:W-:Y:S01]  /*69a0*/  F2FP.PACK_AB R3, R0, R25 ;  /* 0x000000190003723e */ /* 0x000fe200000000ff */
[----:B------:R2:W-:Y:S01]  /*69b0*/  STS.U16 [R70+0x4], R6 ;  /* 0x0000040646007388 */ /* 0x0005e20000000400 */
[----:B------:R-:W-:-:S02]  /*69c0*/  ISETP.GE.AND P1, PT, R91, R104, PT ;  /* 0x000000685b00720c */ /* 0x000fc40003f26270 */
[----:B0-----:R-:W-:Y:S01]  /*69d0*/  PRMT R5, R2, 0x7632, R5 ;  /* 0x0000763202057816 */ /* 0x001fe20000000005 */
[----:B------:R0:W-:Y:S01]  /*69e0*/  STS.U16 [R70+0x6], R7 ;  /* 0x0000060746007388 */ /* 0x0001e20000000400 */
[----:B------:R-:W-:Y:S02]  /*69f0*/  F2FP.PACK_AB R2, R22, R27 ;  /* 0x0000001b1602723e */ /* 0x000fe400000000ff */
[----:B-1----:R-:W-:Y:S01]  /*6a00*/  F2FP.PACK_AB R4, R24, R29 ;  /* 0x0000001d1804723e */ /* 0x002fe200000000ff */
[----:B------:R1:W-:Y:S01]  /*6a10*/  STS.U16 [R70+0x8], R8 ;  /* 0x0000080846007388 */ /* 0x0003e20000000400 */
[----:B------:R-:W-:Y:S02]  /*6a20*/  SHF.R.S32.HI R107, RZ, 0x1f, R91 ;  /* 0x0000001fff6b7819 */ /* 0x000fe4000001145b */
[----:B--2---:R-:W-:Y:S01]  /*6a30*/  PRMT R6, R4, 0x7632, R6 ;  /* 0x0000763204067816 */ /* 0x004fe20000000006 */
[----:B------:R2:W-:Y:S01]  /*6a40*/  STS.U16 [R70+0xa], R9 ;  /* 0x00000a0946007388 */ /* 0x0005e20000000400 */
[----:B------:R-:W-:-:S02]  /*6a50*/  LOP3.LUT R13, R91, 0x40, RZ, 0xfc, !PT ;  /* 0x000000405b0d7812 */ /* 0x000fc400078efcff */
[----:B0-----:R-:W-:Y:S01]  /*6a60*/  PRMT R7, R2, 0x7632, R7 ;  /* 0x0000763202077816 */ /* 0x001fe20000000007 */
[----:B------:R-:W-:Y:S01]  /*6a70*/  STS.U16 [R70+0xc], R10 ;  /* 0x00000c0a46007388 */ /* 0x000fe20000000400 */
[----:B-1----:R-:W-:-:S03]  /*6a80*/  PRMT R8, R3, 0x7632, R8 ;  /* 0x0000763203087816 */ /* 0x002fc60000000008 */
[----:B------:R0:W-:Y:S01]  /*6a90*/  STS.U16 [R70+0xe], R5 ;  /* 0x00000e0546007388 */ /* 0x0001e20000000400 */
[----:B--2---:R-:W-:-:S03]  /*6aa0*/  IMAD R9, R95, c[0x0][0x1f0], RZ ;  /* 0x00007c005f097a24 */ /* 0x004fc600078e02ff */
[----:B------:R-:W-:Y:S01]  /*6ab0*/  STS.U16 [R70+0x10], R11 ;  /* 0x0000100b46007388 */ /* 0x000fe20000000400 */
[----:B------:R-:W-:-:S03]  /*6ac0*/  IMAD R109, R96, c[0x0][0x1f4], R9 ;  /* 0x00007d00606d7a24 */ /* 0x000fc600078e0209 */
[----:B------:R-:W-:Y:S01]  /*6ad0*/  STS.U16 [R70+0x12], R12 ;  /* 0x0000120c46007388 */ /* 0x000fe20000000400 */
[----:B0-----:R-:W-:-:S03]  /*6ae0*/  IMAD R5, R95, c[0x0][0x200], RZ ;  /* 0x000080005f057a24 */ /* 0x001fc600078e02ff */
[----:B------:R-:W-:Y:S01]  /*6af0*/  STS.U16 [R70+0x14], R4 ;  /* 0x0000140446007388 */ /* 0x000fe20000000400 */
[----:B------:R-:W-:-:S03]  /*6b00*/  IMAD R17, R96, c[0x0][0x204], R5 ;  /* 0x0000810060117a24 */ /* 0x000fc600078e0205 */
[----:B------:R0:W-:Y:S04]  /*6b10*/  STS.U16 [R70+0x16], R6 ;  /* 0x0000160646007388 */ /* 0x0001e80000000400 */
[----:B------:R-:W-:Y:S04]  /*6b20*/  STS.U16 [R70+0x18], R2 ;  /* 0x0000180246007388 */ /* 0x000fe80000000400 */
[----:B------:R-:W-:Y:S01]  /*6b30*/  STS.U16 [R70+0x1a], R7 ;  /* 0x00001a0746007388 */ /* 0x000fe20000000400 */
[----:B0-----:R-:W-:-:S03]  /*6b40*/  IMAD R6, R98, c[0x0][0x208], RZ ;  /* 0x0000820062067a24 */ /* 0x001fc600078e02ff */
[----:B------:R0:W-:Y:S01]  /*6b50*/  STS.U16 [R70+0x1c], R3 ;  /* 0x00001c0346007388 */ /* 0x0001e20000000400 */
[----:B------:R-:W-:Y:S01]  /*6b60*/  IMAD R11, R101, c[0x0][0x20c], R6 ;  /* 0x00008300650b7a24 */ /* 0x000fe200078e0206 */
[----:B------:R-:W-:Y:S02]  /*6b70*/  LEA R6, P5, R91, c[0x0][0x258], 0x1 ;  /* 0x000096005b067a11 */ /* 0x000fe400078a08ff */
[----:B------:R1:W-:Y:S01]  /*6b80*/  STS.U16 [R70+0x1e], R8 ;  /* 0x00001e0846007388 */ /* 0x0003e20000000400 */
[----:B------:R-:W-:-:S06]  /*6b90*/  NOP ;  /* 0x0000000000007918 */ /* 0x000fcc0000000000 */
[----:B------:R-:W-:Y:S01]  /*6ba0*/  LDS.U16 R19, [R86] ;  /* 0x0000000056137984 */ /* 0x000fe20000000400 */
[----:B0-----:R-:W-:-:S03]  /*6bb0*/  IMAD.WIDE.U32 R2, R96, c[0x0][0x200], RZ ;  /* 0x0000800060027a25 */ /* 0x001fc600078e00ff */
[----:B------:R-:W-:Y:S02]  /*6bc0*/  LDS.U16 R45, [R85+0x40] ;  /* 0x00004000552d7984 */ /* 0x000fe40000000400 */
[----:B------:R-:W-:Y:S02]  /*6bd0*/  IADD3 R5, R3, R17, RZ ;  /* 0x0000001103057210 */ /* 0x000fe40007ffe0ff */
[----:B------:R-:W-:Y:S01]  /*6be0*/  LDS.U16 R47, [R84+0x80] ;  /* 0x00008000542f7984 */ /* 0x000fe20000000400 */
[----:B------:R-:W-:Y:S02]  /*6bf0*/  MOV R4, R2 ;  /* 0x0000000200047202 */ /* 0x000fe40000000f00 */
[----:B------:R-:W-:Y:S01]  /*6c00*/  SHF.L.U32 R2, R92, 0xa, RZ ;  /* 0x0000000a5c027819 */ /* 0x000fe200000006ff */
[----:B------:R-:W-:Y:S02]  /*6c10*/  LDS.U16 R49, [R83+0xc0] ;  /* 0x0000c00053317984 */ /* 0x000fe40000000400 */
[----:B------:R-:W-:Y:S01]  /*6c20*/  IMAD.WIDE.U32 R4, R101, c[0x0][0x208], R4 ;  /* 0x0000820065047a25 */ /* 0x000fe200078e0004 */
[--C-:B------:R-:W-:Y:S01]  /*6c30*/  SHF.R.S32.HI R3, RZ, 0x1f, R2.reuse ;  /* 0x0000001fff037819 */ /* 0x100fe20000011402 */
[----:B------:R-:W-:Y:S03]  /*6c40*/  LDS.U16 R51, [R82+0x100] ;  /* 0x0001000052337984 */ /* 0x000fe60000000400 */
[----:B------:R-:W-:Y:S01]  /*6c50*/  IADD3 R7, P2, R2, R4, RZ ;  /* 0x0000000402077210 */ /* 0x000fe20007f5e0ff */
[----:B------:R-:W-:Y:S01]  /*6c60*/  LDS.U16 R53, [R81+0x140] ;  /* 0x0001400051357984 */ /* 0x000fe20000000400 */
[----:B-1----:R-:W-:-:S02]  /*6c70*/  @!P1 IMAD.WIDE.U32 R8, R96, c[0x0][0x1f0], R2 ;  /* 0x00007c0060089a25 */ /* 0x002fc400078e0002 */
[----:B------:R-:W-:Y:S01]  /*6c80*/  IADD3.X R10, R3, R11, R5, P2, !PT ;  /* 0x0000000b030a7210 */ /* 0x000fe200017fe405 */
[----:B------:R-:W-:Y:S01]  /*6c90*/  LDS.U16 R55, [R80+0x180] ;  /* 0x0001800050377984 */ /* 0x000fe20000000400 */
[----:B------:R-:W-:Y:S02]  /*6ca0*/  LEA.HI.X R5, R91, c[0x0][0x25c], R107, 0x1, P5 ;  /* 0x000097005b057a11 */ /* 0x000fe400028f0c6b */
[----:B------:R-:W-:Y:S01]  /*6cb0*/  LEA R6, P6, R7, R6, 0x1 ;  /* 0x0000000607067211 */ /* 0x000fe200078c08ff */
[----:B------:R-:W-:Y:S01]  /*6cc0*/  LDS.U16 R57, [R79+0x1c0] ;  /* 0x0001c0004f397984 */ /* 0x000fe20000000400 */
[C---:B------:R-:W-:Y:S02]  /*6cd0*/  LOP3.LUT R11, R91.reuse, 0x20, RZ, 0xfc, !PT ;  /* 0x000000205b0b7812 */ /* 0x040fe400078efcff */
[----:B------:R-:W-:Y:S01]  /*6ce0*/  IADD3 R4, P5, R91, R2, RZ ;  /* 0x000000025b047210 */ /* 0x000fe20007fbe0ff */
[----:B------:R-:W-:Y:S01]  /*6cf0*/  LDS.U16 R59, [R78+0x200] ;  /* 0x000200004e3b7984 */ /* 0x000fe20000000400 */
[----:B------:R-:W-:-:S02]  /*6d00*/  LEA.HI.X R7, R7, R5, R10, 0x1, P6 ;  /* 0x0000000507077211 */ /* 0x000fc400030f0c0a */
[----:B------:R-:W-:Y:S01]  /*6d10*/  @!P1 IADD3 R9, R109, R9, RZ ;  /* 0x000000096d099210 */ /* 0x000fe20007ffe0ff */
[----:B------:R-:W-:Y:S01]  /*6d20*/  LDS.U16 R61, [R77+0x240] ;  /* 0x000240004d3d7984 */ /* 0x000fe20000000400 */
[----:B------:R-:W-:-:S03]  /*6d30*/  IADD3.X R5, R3, R107, RZ, P5, !PT ;  /* 0x0000006b03057210 */ /* 0x000fc60002ffe4ff */
        /* <DEDUP_REMOVED lines=22> */
.L_x_780:
[----:B------:R-:W-:Y:S05]  /*6ea0*/  BSYNC B0 ;  /* 0x0000000000007941 */ /* 0x000fea0003800000 */
.L_x_779:
        /* <DEDUP_REMOVED lines=65> */
[-C--:B------:R-:W-:Y:S02]  /*72c0*/  ISETP.GE.AND P2, PT, R17, R104.reuse, PT ;  /* 0x000000681100720c */ /* 0x080fe40003f46270 */
        /* <DEDUP_REMOVED lines=46> */
[----:B----4-:R-:W-:-:S04]  /*75b0*/  IADD3 R14, R107, 0x1, RZ ;  /* 0x000000016b0e7810 */ /* 0x010fc80007ffe0ff */
[-C--:B------:R-:W-:Y:S02]  /*75c0*/  LEA.HI.SX32 R14, R14, R107.reuse, 0x1b ;  /* 0x0000006b0e0e7211 */ /* 0x080fe400078fdaff */
[C---:B------:R-:W-:Y:S02]  /*75d0*/  IADD3 R15, R107.reuse, 0x6, RZ ;  /* 0x000000066b0f7810 */ /* 0x040fe40007ffe0ff */
[----:B------:R-:W-:Y:S02]  /*75e0*/  IADD3 R44, R107, 0xd, RZ ;  /* 0x0000000d6b2c7810 */ /* 0x000fe40007ffe0ff */
[-C--:B------:R-:W-:Y:S02]  /*75f0*/  LEA.HI.SX32 R15, R15, R107.reuse, 0x1b ;  /* 0x0000006b0f0f7211 */ /* 0x080fe400078fdaff */
[----:B------:R-:W-:Y:S02]  /*7600*/  LEA.HI.SX32 R44, R44, R107, 0x1b ;  /* 0x0000006b2c2c7211 */ /* 0x000fe400078fdaff */
[----:B------:R-:W-:-:S02]  /*7610*/  SHF.L.U32 R15, R15, 0x1, RZ ;  /* 0x000000010f0f7819 */ /* 0x000fc400000006ff */
[----:B------:R-:W-:Y:S01]  /*7620*/  SHF.L.U32 R44, R44, 0x1, RZ ;  /* 0x000000012c2c7819 */ /* 0x000fe200000006ff */
[----:B---3--:R-:W-:Y:S04]  /*7630*/  STS.U16 [R86], R59 ;  /* 0x0000003b56007388 */ /* 0x008fe80000000400 */
[----:B-----5:R-:W-:Y:S04]  /*7640*/  STS.U16 [R85+0x40], R16 ;  /* 0x0000401055007388 */ /* 0x020fe80000000400 */
[----:B------:R-:W-:Y:S04]  /*7650*/  STS.U16 [R84+0x80], R61 ;  /* 0x0000803d54007388 */ /* 0x000fe80000000400 */
[----:B------:R-:W-:Y:S04]  /*7660*/  STS.U16 [R83+0xc0], R18 ;  /* 0x0000c01253007388 */ /* 0x000fe80000000400 */
[----:B------:R-:W-:Y:S04]  /*7670*/  STS.U16 [R82+0x100], R63 ;  /* 0x0001003f52007388 */ /* 0x000fe80000000400 */
[----:B--2---:R-:W-:Y:S04]  /*7680*/  STS.U16 [R81+0x140], R20 ;  /* 0x0001401451007388 */ /* 0x004fe80000000400 */
[----:B------:R-:W-:Y:S04]  /*7690*/  STS.U16 [R80+0x180], R7 ;  /* 0x0001800750007388 */ /* 0x000fe80000000400 */
[----:B------:R0:W-:Y:S04]  /*76a0*/  STS.U16 [R79+0x1c0], R6 ;  /* 0x0001c0064f007388 */ /* 0x0001e80000000400 */
[----:B------:R-:W-:Y:S04]  /*76b0*/  STS.U16 [R78+0x200], R9 ;  /* 0x000200094e007388 */ /* 0x000fe80000000400 */
[----:B------:R1:W-:Y:S01]  /*76c0*/  STS.U16 [R77+0x240], R8 ;  /* 0x000240084d007388 */ /* 0x0003e20000000400 */
[----:B0-----:R-:W-:-:S03]  /*76d0*/  SHF.L.U32 R6, R14, 0x1, RZ ;  /* 0x000000010e067819 */ /* 0x001fc600000006ff */
[----:B------:R-:W-:Y:S04]  /*76e0*/  STS.U16 [R76+0x280], R65 ;  /* 0x000280414c007388 */ /* 0x000fe80000000400 */
[----:B------:R0:W-:Y:S04]  /*76f0*/  STS.U16 [R75+0x2c0], R36 ;  /* 0x0002c0244b007388 */ /* 0x0001e80000000400 */
[----:B------:R-:W-:Y:S01]  /*7700*/  STS.U16 [R74+0x300], R67 ;  /* 0x000300434a007388 */ /* 0x000fe20000000400 */
[----:B-1----:R-:W-:-:S03]  /*7710*/  IADD3 R8, R107, 0x3, RZ ;  /* 0x000000036b087810 */ /* 0x002fc60007ffe0ff */
[----:B------:R-:W-:Y:S04]  /*7720*/  STS.U16 [R73+0x340], R38 ;  /* 0x0003402649007388 */ /* 0x000fe80000000400 */
[----:B------:R-:W-:Y:S01]  /*7730*/  STS.U16 [R72+0x380], R69 ;  /* 0x0003804548007388 */ /* 0x000fe20000000400 */
[----:B------:R-:W-:-:S03]  /*7740*/  IADD3 R7, R107, 0x2, RZ ;  /* 0x000000026b077810 */ /* 0x000fc60007ffe0ff */
[----:B------:R1:W-:Y:S01]  /*7750*/  STS.U16 [R71+0x3c0], R40 ;  /* 0x0003c02847007388 */ /* 0x0003e20000000400 */
[----:B------:R-:W-:-:S06]  /*7760*/  NOP ;  /* 0x0000000000007918 */ /* 0x000fcc0000000000 */
[----:B------:R-:W2:Y:S01]  /*7770*/  LDS.U16 R46, [R6+0x2] ;  /* 0x00000200062e7984 */ /* 0x000ea20000000400 */
[-C--:B------:R-:W-:Y:S02]  /*7780*/  LEA.HI.SX32 R8, R8, R107.reuse, 0x1b ;  /* 0x0000006b08087211 */ /* 0x080fe400078fdaff */
[----:B------:R-:W-:Y:S01]  /*7790*/  LEA.HI.SX32 R7, R7, R107, 0x1b ;  /* 0x0000006b07077211 */ /* 0x000fe200078fdaff */
[----:B------:R-:W3:Y:S01]  /*77a0*/  LDS.U16 R42, [R70] ;  /* 0x00000000462a7984 */ /* 0x000ee20000000400 */
[----:B------:R-:W-:Y:S02]  /*77b0*/  SHF.L.U32 R8, R8, 0x1, RZ ;  /* 0x0000000108087819 */ /* 0x000fe400000006ff */
[----:B------:R-:W-:Y:S01]  /*77c0*/  SHF.L.U32 R7, R7, 0x1, RZ ;  /* 0x0000000107077819 */ /* 0x000fe200000006ff */
[----:B------:R-:W-:Y:S04]  /*77d0*/  LDS.U16 R59, [R15+0xc] ;  /* 0x00000c000f3b7984 */ /* 0x000fe80000000400 */
[----:B------:R-:W4:Y:S04]  /*77e0*/  LDS.U16 R54, [R8+0x6] ;  /* 0x0000060008367984 */ /* 0x000f280000000400 */
[----:B------:R-:W5:Y:S01]  /*77f0*/  LDS.U16 R50, [R7+0x4] ;  /* 0x0000040007327984 */ /* 0x000f620000000400 */
[----:B------:R-:W-:-:S02]  /*7800*/  IADD3 R16, R107, 0x7, RZ ;  /* 0x000000076b107810 */ /* 0x000fc40007ffe0ff */
[C---:B------:R-:W-:Y:S02]  /*7810*/  IADD3 R9, R107.reuse, 0x4, RZ ;  /* 0x000000046b097810 */ /* 0x040fe40007ffe0ff */
[----:B------:R-:W-:Y:S02]  /*7820*/  IADD3 R14, R107, 0x5, RZ ;  /* 0x000000056b0e7810 */ /* 0x000fe40007ffe0ff */
[-C--:B------:R-:W-:Y:S02]  /*7830*/  LEA.HI.SX32 R16, R16, R107.reuse, 0x1b ;  /* 0x0000006b10107211 */ /* 0x080fe400078fdaff */
[----:B------:R-:W-:Y:S02]  /*7840*/  LEA.HI.SX32 R9, R9, R107, 0x1b ;  /* 0x0000006b09097211 */ /* 0x000fe400078fdaff */
[C---:B0-----:R-:W-:Y:S02]  /*7850*/  IADD3 R36, R107.reuse, 0xa, RZ ;  /* 0x0000000a6b247810 */ /* 0x041fe40007ffe0ff */
[----:B-1----:R-:W-:Y:S01]  /*7860*/  IADD3 R40, R107, 0xc, RZ ;  /* 0x0000000c6b287810 */ /* 0x002fe20007ffe0ff */
[----:B--2---:R-:W-:-:S02]  /*7870*/  HADD2.F32 R46, -RZ, R46.H0_H0 ;  /* 0x2000002eff2e7230 */ /* 0x004fc40000004100 */
[----:B---3--:R-:W-:-:S03]  /*7880*/  HADD2.F32 R42, -RZ, R42.H0_H0 ;  /* 0x2000002aff2a7230 */ /* 0x008fc60000004100 */
[----:B------:R-:W-:Y:S01]  /*7890*/  FMUL.FTZ R52, R46, -1.4426950216293334961 ;  /* 0xbfb8aa3b2e347820 */ /* 0x000fe20000410000 */
[-C--:B------:R-:W-:Y:S02]  /*78a0*/  LEA.HI.SX32 R14, R14, R107.reuse, 0x1b ;  /* 0x0000006b0e0e7211 */ /* 0x080fe400078fdaff */
[----:B------:R-:W-:Y:S01]  /*78b0*/  SHF.L.U32 R16, R16, 0x1, RZ ;  /* 0x0000000110107819 */ /* 0x000fe200000006ff */
[----:B------:R-:W-:Y:S01]  /*78c0*/  FMUL.FTZ R48, R42, -1.4426950216293334961 ;  /* 0xbfb8aa3b2a307820 */ /* 0x000fe20000410000 */
[----:B------:R0:W-:Y:S01]  /*78d0*/  MUFU.EX2 R102, R52 ;  /* 0x0000003400667308 */ /* 0x0001e20000000800 */
[----:B------:R-:W-:Y:S01]  /*78e0*/  SHF.L.U32 R9, R9, 0x1, RZ ;  /* 0x0000000109097819 */ /* 0x000fe200000006ff */
[----:B----4-:R-:W-:Y:S01]  /*78f0*/  HADD2.F32 R54, -RZ, R54.H0_H0 ;  /* 0x20000036ff367230 */ /* 0x010fe20000004100 */
[----:B------:R-:W-:Y:S01]  /*7900*/  IADD3 R38, R107, 0xb, RZ ;  /* 0x0000000b6b267810 */ /* 0x000fe20007ffe0ff */
[----:B------:R-:W1:Y:S01]  /*7910*/  LDS.U16 R66, [R16+0xe] ;  /* 0x00000e0010427984 */ /* 0x000e620000000400 */
[----:B------:R-:W-:-:S02]  /*7920*/  LEA.HI.SX32 R36, R36, R107, 0x1b ;  /* 0x0000006b24247211 */ /* 0x000fc400078fdaff */
[----:B------:R-:W-:Y:S01]  /*7930*/  LEA.HI.SX32 R40, R40, R107, 0x1b ;  /* 0x0000006b28287211 */ /* 0x000fe200078fdaff */
[----:B------:R2:W-:Y:S01]  /*7940*/  MUFU.EX2 R69, R48 ;  /* 0x0000003000457308 */ /* 0x0005e20000000800 */
[C---:B0-----:R-:W-:Y:S02]  /*7950*/  IADD3 R52, R107.reuse, 0xf, RZ ;  /* 0x0000000f6b347810 */ /* 0x041fe40007ffe0ff */
[C---:B------:R-:W-:Y:S02]  /*7960*/  IADD3 R18, R107.reuse, 0x8, RZ ;  /* 0x000000086b127810 */ /* 0x040fe40007ffe0ff */
[C---:B------:R-:W-:Y:S01]  /*7970*/  IADD3 R20, R107.reuse, 0x9, RZ ;  /* 0x000000096b147810 */ /* 0x040fe20007ffe0ff */
[----:B-----5:R-:W-:Y:S01]  /*7980*/  HADD2.F32 R50, -RZ, R50.H0_H0 ;  /* 0x20000032ff327230 */ /* 0x020fe20000004100 */
[----:B------:R-:W-:Y:S01]  /*7990*/  SHF.L.U32 R14, R14, 0x1, RZ ;  /* 0x000000010e0e7819 */ /* 0x000fe200000006ff */
[----:B------:R-:W0:Y:S01]  /*79a0*/  LDS.U16 R58, [R9+0x8] ;  /* 0x00000800093a7984 */ /* 0x000e220000000400 */
[----:B--2---:R-:W-:-:S02]  /*79b0*/  IADD3 R48, R107, 0xe, RZ ;  /* 0x0000000e6b307810 */ /* 0x004fc40007ffe0ff */
[-C--:B------:R-:W-:Y:S01]  /*79c0*/  LEA.HI.SX32 R52, R52, R107.reuse, 0x1b ;  /* 0x0000006b34347211 */ /* 0x080fe200078fdaff */
[----:B------:R-:W-:Y:S01]  /*79d0*/  FMUL.FTZ R62, R54, -1.4426950216293334961 ;  /* 0xbfb8aa3b363e7820 */ /* 0x000fe20000410000 */
[-C--:B------:R-:W-:Y:S01]  /*79e0*/  LEA.HI.SX32 R38, R38, R107.reuse, 0x1b ;  /* 0x0000006b26267211 */ /* 0x080fe200078fdaff */
[----:B------:R-:W2:Y:S01]  /*79f0*/  LDS.U16 R56, [R14+0xa] ;  /* 0x00000a000e387984 */ /* 0x000ea20000000400 */
[----:B------:R-:W-:Y:S02]  /*7a00*/  SHF.L.U32 R36, R36, 0x1, RZ ;  /* 0x0000000124247819 */ /* 0x000fe400000006ff */
[----:B------:R-:W-:Y:S02]  /*7a10*/  SHF.L.U32 R40, R40, 0x1, RZ ;  /* 0x0000000128287819 */ /* 0x000fe400000006ff */
[-C--:B------:R-:W-:Y:S02]  /*7a20*/  LEA.HI.SX32 R18, R18, R107.reuse, 0x1b ;  /* 0x0000006b12127211 */ /* 0x080fe400078fdaff */
[-C--:B------:R-:W-:Y:S01]  /*7a30*/  LEA.HI.SX32 R20, R20, R107.reuse, 0x1b ;  /* 0x0000006b14147211 */ /* 0x080fe200078fdaff */
[----:B------:R-:W-:Y:S01]  /*7a40*/  FMUL.FTZ R60, R50, -1.4426950216293334961 ;  /* 0xbfb8aa3b323c7820 */ /* 0x000fe20000410000 */
[----:B------:R-:W-:Y:S01]  /*7a50*/  LEA.HI.SX32 R48, R48, R107, 0x1b ;  /* 0x0000006b30307211 */ /* 0x000fe200078fdaff */
[----:B------:R-:W3:Y:S01]  /*7a60*/  LDS.U16 R64, [R36+0x14] ;  /* 0x0000140024407984 */ /* 0x000ee20000000400 */
[----:B------:R-:W-:-:S02]  /*7a70*/  SHF.L.U32 R52, R52, 0x1, RZ ;  /* 0x0000000134347819 */ /* 0x000fc400000006ff */
[----:B------:R-:W-:Y:S01]  /*7a80*/  SHF.L.U32 R38, R38, 0x1, RZ ;  /* 0x0000000126267819 */ /* 0x000fe200000006ff */
[----:B------:R-:W4:Y:S01]  /*7a90*/  LDS.U16 R67, [R40+0x18] ;  /* 0x0000180028437984 */ /* 0x000f220000000400 */
[----:B------:R-:W-:Y:S02]  /*7aa0*/  SHF.L.U32 R18, R18, 0x1, RZ ;  /* 0x0000000112127819 */ /* 0x000fe400000006ff */
[----:B------:R-:W-:Y:S01]  /*7ab0*/  SHF.L.U32 R20, R20, 0x1, RZ ;  /* 0x0000000114147819 */ /* 0x000fe200000006ff */
[----:B------:R5:W-:Y:S01]  /*7ac0*/  MUFU.EX2 R105, R62 ;  /* 0x0000003e00697308 */ /* 0x000be20000000800 */
[----:B------:R-:W-:Y:S01]  /*7ad0*/  SHF.L.U32 R48, R48, 0x1, RZ ;  /* 0x0000000130307819 */ /* 0x000fe200000006ff */
[----:B------:R-:W4:Y:S04]  /*7ae0*/  LDS.U16 R65, [R38+0x16] ;  /* 0x0000160026417984 */ /* 0x000f280000000400 */
[----:B------:R-:W4:Y:S02]  /*7af0*/  LDS.U16 R68, [R18+0x10] ;  /* 0x0000100012447984 */ /* 0x000f240000000400 */
[----:B------:R0:W2:Y:S02]  /*7b00*/  MUFU.EX2 R103, R60 ;  /* 0x0000003c00677308 */ /* 0x0000a40000000800 */
[----:B-----5:R-:W5:Y:S04]  /*7b10*/  LDS.U16 R62, [R52+0x1e] ;  /* 0x00001e00343e7984 */ /* 0x020f680000000400 */
[----:B------:R-:W5:Y:S04]  /*7b20*/  LDS.U16 R61, [R20+0x12] ;  /* 0x00001200143d7984 */ /* 0x000f680000000400 */
[----:B0-----:R-:W0:Y:S04]  /*7b30*/  LDS.U16 R60, [R44+0x1a] ;  /* 0x00001a002c3c7984 */ /* 0x001e280000000400 */
[----:B------:R-:W0:Y:S01]  /*7b40*/  LDS.U16 R63, [R48+0x1c] ;  /* 0x00001c00303f7984 */ /* 0x000e220000000400 */
[----:B-1----:R-:W-:-:S02]  /*7b50*/  HADD2.F32 R66, -RZ, R66.H0_H0 ;  /* 0x20000042ff427230 */ /* 0x002fc40000004100 */
[----:B------:R-:W-:Y:S02]  /*7b60*/  HADD2.F32 R58, -RZ, R58.H0_H0 ;  /* 0x2000003aff3a7230 */ /* 0x000fe40000004100 */
[----:B--2---:R-:W-:Y:S01]  /*7b70*/  HADD2.F32 R56, -RZ, R56.H0_H0 ;  /* 0x20000038ff387230 */ /* 0x004fe20000004100 */
[----:B------:R-:W-:Y:S01]  /*7b80*/  FMUL.FTZ R109, R66, -1.4426950216293334961 ;  /* 0xbfb8aa3b426d7820 */ /* 0x000fe20000410000 */
[----:B------:R-:W-:Y:S01]  /*7b90*/  HADD2.F32 R59, -RZ, R59.H0_H0 ;  /* 0x2000003bff3b7230 */ /* 0x000fe20000004100 */
[----:B------:R-:W-:Y:S01]  /*7ba0*/  FMUL.FTZ R106, R58, -1.4426950216293334961 ;  /* 0xbfb8aa3b3a6a7820 */ /* 0x000fe20000410000 */
[----:B---3--:R-:W-:Y:S02]  /*7bb0*/  HADD2.F32 R64, -RZ, R64.H0_H0 ;  /* 0x20000040ff407230 */ /* 0x008fe40000004100 */
[----:B----4-:R-:W-:Y:S01]  /*7bc0*/  HADD2.F32 R67, -RZ, R67.H0_H0 ;  /* 0x20000043ff437230 */ /* 0x010fe20000004100 */
[----:B------:R-:W-:Y:S01]  /*7bd0*/  FMUL.FTZ R107, R56, -1.4426950216293334961 ;  /* 0xbfb8aa3b386b7820 */ /* 0x000fe20000410000 */
[----:B------:R-:W1:Y:S01]  /*7be0*/  MUFU.EX2 R109, R109 ;  /* 0x0000006d006d7308 */ /* 0x000e620000000800 */
[----:B------:R-:W-:-:S02]  /*7bf0*/  FMUL.FTZ R112, R64, -1.4426950216293334961 ;  /* 0xbfb8aa3b40707820 */ /* 0x000fc40000410000 */
[----:B------:R-:W-:Y:S01]  /*7c00*/  FMUL.FTZ R114, R67, -1.4426950216293334961 ;  /* 0xbfb8aa3b43727820 */ /* 0x000fe20000410000 */
[----:B------:R-:W-:Y:S01]  /*7c10*/  HADD2.F32 R65, -RZ, R65.H0_H0 ;  /* 0x20000041ff417230 */ /* 0x000fe20000004100 */
[----:B------:R-:W-:Y:S01]  /*7c20*/  FMUL.FTZ R108, R59, -1.4426950216293334961 ;  /* 0xbfb8aa3b3b6c7820 */ /* 0x000fe20000410000 */
[----:B------:R-:W-:Y:S02]  /*7c30*/  HADD2.F32 R68, -RZ, R68.H0_H0 ;  /* 0x20000044ff447230 */ /* 0x000fe40000004100 */
[----:B-----5:R-:W-:Y:S01]  /*7c40*/  HADD2.F32 R62, -RZ, R62.H0_H0 ;  /* 0x2000003eff3e7230 */ /* 0x020fe20000004100 */
[----:B------:R-:W2:Y:S01]  /*7c50*/  MUFU.EX2 R106, R106 ;  /* 0x0000006a006a7308 */ /* 0x000ea20000000800 */
[----:B------:R-:W-:-:S03]  /*7c60*/  HADD2.F32 R61, -RZ, R61.H0_H0 ;  /* 0x2000003dff3d7230 */ /* 0x000fc60000004100 */
[----:B------:R-:W-:Y:S01]  /*7c70*/  FMUL.FTZ R117, R62, -1.4426950216293334961 ;  /* 0xbfb8aa3b3e757820 */ /* 0x000fe20000410000 */
[----:B0-----:R-:W-:Y:S01]  /*7c80*/  HADD2.F32 R60, -RZ, R60.H0_H0 ;  /* 0x2000003cff3c7230 */ /* 0x001fe20000004100 */
[----:B------:R-:W-:Y:S01]  /*7c90*/  FMUL.FTZ R113, R65, -1.4426950216293334961 ;  /* 0xbfb8aa3b41717820 */ /* 0x000fe20000410000 */
[----:B------:R-:W-:Y:S01]  /*7ca0*/  HADD2.F32 R63, -RZ, R63.H0_H0 ;  /* 0x2000003fff3f7230 */ /* 0x000fe20000004100 */
[----:B------:R-:W0:Y:S01]  /*7cb0*/  MUFU.EX2 R107, R107 ;  /* 0x0000006b006b7308 */ /* 0x000e220000000800 */
[----:B------:R-:W-:Y:S02]  /*7cc0*/  FMUL.FTZ R110, R68, -1.4426950216293334961 ;  /* 0xbfb8aa3b446e7820 */ /* 0x000fe40000410000 */
[----:B------:R-:W-:Y:S02]  /*7cd0*/  FMUL.FTZ R111, R61, -1.4426950216293334961 ;  /* 0xbfb8aa3b3d6f7820 */ /* 0x000fe40000410000 */
[----:B------:R-:W-:Y:S02]  /*7ce0*/  FMUL.FTZ R115, R60, -1.4426950216293334961 ;  /* 0xbfb8aa3b3c737820 */ /* 0x000fe40000410000 */
[----:B------:R-:W-:Y:S01]  /*7cf0*/  FMUL.FTZ R116, R63, -1.4426950216293334961 ;  /* 0xbfb8aa3b3f747820 */ /* 0x000fe20000410000 */
[----:B------:R-:W3:Y:S01]  /*7d00*/  MUFU.EX2 R112, R112 ;  /* 0x0000007000707308 */ /* 0x000ee20000000800 */
[----:B------:R-:W-:-:S07]  /*7d10*/  FADD.FTZ R103, R103, 1 ;  /* 0x3f80000067677421 */ /* 0x000fce0000010000 */
[----:B------:R-:W4:Y:S01]  /*7d20*/  MUFU.EX2 R114, R114 ;  /* 0x0000007200727308 */ /* 0x000f220000000800 */
[----:B------:R-:W-:-:S07]  /*7d30*/  FADD.FTZ R69, R69, 1 ;  /* 0x3f80000045457421 */ /* 0x000fce0000010000 */
[----:B------:R-:W5:Y:S08]  /*7d40*/  MUFU.EX2 R108, R108 ;  /* 0x0000006c006c7308 */ /* 0x000f700000000800 */
[----:B------:R-:W0:Y:S01]  /*7d50*/  MUFU.EX2 R117, R117 ;  /* 0x0000007500757308 */ /* 0x000e220000000800 */
[----:B-1----:R-:W-:-:S07]  /*7d60*/  FADD.FTZ R109, R109, 1 ;  /* 0x3f8000006d6d7421 */ /* 0x002fce0000010000 */
[----:B------:R-:W1:Y:S01]  /*7d70*/  MUFU.EX2 R113, R113 ;  /* 0x0000007100717308 */ /* 0x000e620000000800 */
[----:B------:R-:W-:-:S07]  /*7d80*/  FADD.FTZ R105, R105, 1 ;  /* 0x3f80000069697421 */ /* 0x000fce0000010000 */
[----:B------:R-:W0:Y:S01]  /*7d90*/  MUFU.EX2 R110, R110 ;  /* 0x0000006e006e7308 */ /* 0x000e220000000800 */
[----:B--2---:R-:W-:-:S07]  /*7da0*/  FADD.FTZ R106, R106, 1 ;  /* 0x3f8000006a6a7421 */ /* 0x004fce0000010000 */
[----:B------:R-:W2:Y:S08]  /*7db0*/  MUFU.EX2 R111, R111 ;  /* 0x0000006f006f7308 */ /* 0x000eb00000000800 */
[----:B------:R-:W1:Y:S01]  /*7dc0*/  MUFU.EX2 R115, R115 ;  /* 0x0000007300737308 */ /* 0x000e620000000800 */
[----:B------:R-:W-:-:S07]  /*7dd0*/  FADD.FTZ R102, R102, 1 ;  /* 0x3f80000066667421 */ /* 0x000fce0000010000 */
[----:B------:R-:W1:Y:S01]  /*7de0*/  MUFU.EX2 R116, R116 ;  /* 0x0000007400747308 */ /* 0x000e620000000800 */
[----:B0-----:R-:W-:Y:S02]  /*7df0*/  FADD.FTZ R107, R107, 1 ;  /* 0x3f8000006b6b7421 */ /* 0x001fe40000010000 */
[----:B---3--:R-:W-:-:S05]  /*7e00*/  FADD.FTZ R112, R112, 1 ;  /* 0x3f80000070707421 */ /* 0x008fca0000010000 */
[----:B------:R-:W0:Y:S01]  /*7e10*/  MUFU.RCP R103, R103 ;  /* 0x0000006700677308 */ /* 0x000e220000001000 */
[----:B----4-:R-:W-:Y:S02]  /*7e20*/  FADD.FTZ R114, R114, 1 ;  /* 0x3f80000072727421 */ /* 0x010fe40000010000 */
[----:B-----5:R-:W-:-:S05]  /*7e30*/  FADD.FTZ R108, R108, 1 ;  /* 0x3f8000006c6c7421 */ /* 0x020fca0000010000 */
[----:B------:R-:W3:Y:S01]  /*7e40*/  MUFU.RCP R69, R69 ;  /* 0x0000004500457308 */ /* 0x000ee20000001000 */
[----:B------:R-:W-:Y:S02]  /*7e50*/  FADD.FTZ R117, R117, 1 ;  /* 0x3f80000075757421 */ /* 0x000fe40000010000 */
[----:B-1----:R-:W-:-:S05]  /*7e60*/  FADD.FTZ R113, R113, 1 ;  /* 0x3f80000071717421 */ /* 0x002fca0000010000 */
[----:B------:R-:W1:Y:S01]  /*7e70*/  MUFU.RCP R121, R106 ;  /* 0x0000006a00797308 */ /* 0x000e620000001000 */
[----:B------:R-:W-:Y:S02]  /*7e80*/  FADD.FTZ R110, R110, 1 ;  /* 0x3f8000006e6e7421 */ /* 0x000fe40000010000 */
[----:B--2---:R-:W-:-:S05]  /*7e90*/  FADD.FTZ R111, R111, 1 ;  /* 0x3f8000006f6f7421 */ /* 0x004fca0000010000 */
[----:B------:R-:W2:Y:S01]  /*7ea0*/  MUFU.RCP R119, R102 ;  /* 0x0000006600777308 */ /* 0x000ea20000001000 */
[----:B------:R-:W-:-:S07]  /*7eb0*/  FADD.FTZ R115, R115, 1 ;  /* 0x3f80000073737421 */ /* 0x000fce0000010000 */
[----:B------:R-:W4:Y:S01]  /*7ec0*/  MUFU.RCP R109, R109 ;  /* 0x0000006d006d7308 */ /* 0x000f220000001000 */
[----:B------:R-:W-:-:S07]  /*7ed0*/  FADD.FTZ R116, R116, 1 ;  /* 0x3f80000074747421 */ /* 0x000fce0000010000 */
[----:B------:R-:W5:Y:S08]  /*7ee0*/  MUFU.RCP R105, R105 ;  /* 0x0000006900697308 */ /* 0x000f700000001000 */
[----:B------:R-:W1:Y:S01]  /*7ef0*/  MUFU.RCP R125, R112 ;  /* 0x00000070007d7308 */ /* 0x000e620000001000 */
[----:B0-----:R-:W-:-:S07]  /*7f00*/  FMUL.FTZ R50, R50, R103 ;  /* 0x0000006732327220 */ /* 0x001fce0000410000 */
[----:B------:R-:W0:Y:S01]  /*7f10*/  MUFU.RCP R107, R107 ;  /* 0x0000006b006b7308 */ /* 0x000e220000001000 */
[----:B---3--:R-:W-:-:S07]  /*7f20*/  FMUL.FTZ R42, R42, R69 ;  /* 0x000000452a2a7220 */ /* 0x008fce0000410000 */
[----:B------:R-:W3:Y:S08]  /*7f30*/  MUFU.RCP R114, R114 ;  /* 0x0000007200727308 */ /* 0x000ef00000001000 */
[----:B------:R-:W0:Y:S08]  /*7f40*/  MUFU.RCP R108, R108 ;  /* 0x0000006c006c7308 */ /* 0x000e300000001000 */
[----:B------:R-:W0:Y:S01]  /*7f50*/  MUFU.RCP R106, R113 ;  /* 0x00000071006a7308 */ /* 0x000e220000001000 */
[----:B-1----:R-:W-:-:S07]  /*7f60*/  FMUL.FTZ R58, R58, R121 ;  /* 0x000000793a3a7220 */ /* 0x002fce0000410000 */
[----:B------:R-:W1:Y:S01]  /*7f70*/  MUFU.RCP R123, R110 ;  /* 0x0000006e007b7308 */ /* 0x000e620000001000 */
[----:B------:R-:W-:-:S07]  /*7f80*/  FMUL.FTZ R50, R50, R37 ;  /* 0x0000002532327220 */ /* 0x000fce0000410000 */
[----:B------:R-:W0:Y:S08]  /*7f90*/  MUFU.RCP R102, R111 ;  /* 0x0000006f00667308 */ /* 0x000e300000001000 */
[----:B------:R-:W0:Y:S01]  /*7fa0*/  MUFU.RCP R117, R117 ;  /* 0x0000007500757308 */ /* 0x000e220000001000 */
[----:B--2---:R-:W-:-:S07]  /*7fb0*/  FMUL.FTZ R69, R46, R119 ;  /* 0x000000772e457220 */ /* 0x004fce0000410000 */
[----:B------:R-:W2:Y:S01]  /*7fc0*/  MUFU.RCP R115, R115 ;  /* 0x0000007300737308 */ /* 0x000ea20000001000 */
[----:B------:R-:W-:Y:S02]  /*7fd0*/  FMUL.FTZ R42, R42, R39 ;  /* 0x000000272a2a7220 */ /* 0x000fe40000410000 */
[----:B----4-:R-:W-:-:S05]  /*7fe0*/  FMUL.FTZ R37, R66, R109 ;  /* 0x0000006d42257220 */ /* 0x010fca0000410000 */
[----:B------:R-:W4:Y:S01]  /*7ff0*/  MUFU.RCP R116, R116 ;  /* 0x0000007400747308 */ /* 0x000f220000001000 */
[----:B-----5:R-:W-:Y:S02]  /*8000*/  FMUL.FTZ R39, R54, R105 ;  /* 0x0000006936277220 */ /* 0x020fe40000410000 */
[----:B------:R-:W-:Y:S02]  /*8010*/  FMUL.FTZ R58, R58, R35 ;  /* 0x000000233a3a7220 */ /* 0x000fe40000410000 */
[----:B------:R-:W-:Y:S02]  /*8020*/  FMUL.FTZ R64, R64, R125 ;  /* 0x0000007d40407220 */ /* 0x000fe40000410000 */
[----:B------:R-:W-:Y:S02]  /*8030*/  FMUL.FTZ R69, R69, R34 ;  /* 0x0000002245457220 */ /* 0x000fe40000410000 */
[----:B0-----:R-:W-:Y:S02]  /*8040*/  FMUL.FTZ R35, R56, R107 ;  /* 0x0000006b38237220 */ /* 0x001fe40000410000 */
[----:B------:R-:W-:-:S02]  /*8050*/  FMUL.FTZ R37, R37, R28 ;  /* 0x0000001c25257220 */ /* 0x000fc40000410000 */
[----:B------:R-:W-:Y:S02]  /*8060*/  FMUL.FTZ R39, R39, R32 ;  /* 0x0000002027277220 */ /* 0x000fe40000410000 */
[----:B---3--:R-:W-:Y:S02]  /*8070*/  FMUL.FTZ R28, R67, R114 ;  /* 0x00000072431c7220 */ /* 0x008fe40000410000 */
[----:B------:R-:W-:Y:S02]  /*8080*/  FMUL.FTZ R32, R59, R108 ;  /* 0x0000006c3b207220 */ /* 0x000fe40000410000 */
[----:B------:R-:W-:Y:S02]  /*8090*/  FMUL.FTZ R65, R65, R106 ;  /* 0x0000006a41417220 */ /* 0x000fe40000410000 */
[----:B------:R-:W-:Y:S01]  /*80a0*/  FMUL.FTZ R64, R64, R29 ;  /* 0x0000001d40407220 */ /* 0x000fe20000410000 */
[----:B------:R-:W-:Y:S01]  /*80b0*/  F2FP.PACK_AB R42, R69, R42 ;  /* 0x0000002a452a723e */ /* 0x000fe200000000ff */
[----:B------:R-:W-:Y:S01]  /*80c0*/  BAR.SYNC.DEFER_BLOCKING 0x0 ;  /* 0x0000000000007b1d */ /* 0x000fe20000010000 */
[----:B-1----:R-:W-:-:S02]  /*80d0*/  FMUL.FTZ R68, R68, R123 ;  /* 0x0000007b44447220 */ /* 0x002fc40000410000 */
[----:B------:R-:W-:Y:S02]  /*80e0*/  FMUL.FTZ R35, R35, R30 ;  /* 0x0000001e23237220 */ /* 0x000fe40000410000 */
[----:B------:R-:W-:Y:S02]  /*80f0*/  FMUL.FTZ R61, R61, R102 ;  /* 0x000000663d3d7220 */ /* 0x000fe40000410000 */
[----:B------:R-:W-:Y:S02]  /*8100*/  FMUL.FTZ R29, R62, R117 ;  /* 0x000000753e1d7220 */ /* 0x000fe40000410000 */
[----:B------:R-:W-:Y:S01]  /*8110*/  FMUL.FTZ R28, R28, R27 ;  /* 0x0000001b1c1c7220 */ /* 0x000fe20000410000 */
[----:B------:R-:W-:Y:S01]  /*8120*/  F2FP.PACK_AB R39, R39, R50 ;  /* 0x000000322727723e */ /* 0x000fe200000000ff */
[----:B------:R-:W-:Y:S02]  /*8130*/  FMUL.FTZ R32, R32, R33 ;  /* 0x0000002120207220 */ /* 0x000fe40000410000 */
[----:B--2---:R-:W-:-:S02]  /*8140*/  FMUL.FTZ R27, R60, R115 ;  /* 0x000000733c1b7220 */ /* 0x004fc40000410000 */
[----:B------:R-:W-:Y:S01]  /*8150*/  FMUL.FTZ R65, R65, R24 ;  /* 0x0000001841417220 */ /* 0x000fe20000410000 */
[----:B------:R-:W-:Y:S01]  /*8160*/  F2FP.PACK_AB R35, R35, R58 ;  /* 0x0000003a2323723e */ /* 0x000fe200000000ff */
[----:B------:R-:W-:Y:S02]  /*8170*/  FMUL.FTZ R68, R68, R31 ;  /* 0x0000001f44447220 */ /* 0x000fe40000410000 */
[----:B------:R-:W-:Y:S02]  /*8180*/  FMUL.FTZ R61, R61, R26 ;  /* 0x0000001a3d3d7220 */ /* 0x000fe40000410000 */
[----:B----4-:R-:W-:Y:S02]  /*8190*/  FMUL.FTZ R24, R63, R116 ;  /* 0x000000743f187220 */ /* 0x010fe40000410000 */
        /* <DEDUP_REMOVED lines=12> */
[----:B------:R1:W-:Y:S01]  /*8260*/  STS.U16 [R7+0x4], R39 ;  /* 0x0000042707007388 */ /* 0x0003e20000000400 */
[----:B------:R-:W-:-:S03]  /*8270*/  F2FP.PACK_AB R27, R27, R28 ;  /* 0x0000001c1b1b723e */ /* 0x000fc600000000ff */
[----:B------:R2:W-:Y:S01]  /*8280*/  STS.U16 [R8+0x6], R22 ;  /* 0x0000061608007388 */ /* 0x0005e20000000400 */
[----:B0-----:R-:W-:-:S03]  /*8290*/  PRMT R0, R61, 0x7632, R0 ;  /* 0x000076323d007816 */ /* 0x001fc60000000000 */
[----:B------:R-:W-:Y:S01]  /*82a0*/  STS.U16 [R9+0x8], R35 ;  /* 0x0000082309007388 */ /* 0x000fe20000000400 */
[----:B------:R-:W-:Y:S02]  /*82b0*/  F2FP.PACK_AB R24, R29, R24 ;  /* 0x000000181d18723e */ /* 0x000fe400000000ff */
[----:B------:R-:W-:Y:S01]  /*82c0*/  PRMT R6, R64, 0x7632, R6 ;  /* 0x0000763240067816 */ /* 0x000fe20000000006 */
[----:B------:R-:W-:Y:S01]  /*82d0*/  STS.U16 [R14+0xa], R25 ;  /* 0x00000a190e007388 */ /* 0x000fe20000000400 */
[----:B-1----:R-:W-:-:S03]  /*82e0*/  PRMT R7, R27, 0x7610, R7 ;  /* 0x000076101b077816 */ /* 0x002fc60000000007 */
[----:B------:R-:W-:Y:S01]  /*82f0*/  STS.U16 [R15+0xc], R32 ;  /* 0x00000c200f007388 */ /* 0x000fe20000000400 */
[----:B--2---:R-:W-:-:S03]  /*8300*/  PRMT R22, R27, 0x7632, R22 ;  /* 0x000076321b167816 */ /* 0x004fc60000000016 */
[----:B------:R0:W-:Y:S04]  /*8310*/  STS.U16 [R16+0xe], R26 ;  /* 0x00000e1a10007388 */ /* 0x0001e80000000400 */
[----:B------:R-:W-:Y:S04]  /*8320*/  STS.U16 [R18+0x10], R61 ;  /* 0x0000103d12007388 */ /* 0x000fe80000000400 */
[----:B------:R-:W-:Y:S01]  /*8330*/  STS.U16 [R20+0x12], R0 ;  /* 0x0000120014007388 */ /* 0x000fe20000000400 */
[----:B0-----:R-:W-:-:S03]  /*8340*/  PRMT R26, R24, 0x7632, R26 ;  /* 0x00007632181a7816 */ /* 0x001fc6000000001a */
[----:B------:R-:W-:Y:S04]  /*8350*/  STS.U16 [R36+0x14], R64 ;  /* 0x0000144024007388 */ /* 0x000fe80000000400 */
        /* <DEDUP_REMOVED lines=25> */
[----:B------:R-:W-:-:S02]  /*84f0*/  IMAD R9, R95, c[0x0][0x210], RZ ;  /* 0x000084005f097a24 */ /* 0x000fc400078e02ff */
[C---:B0-----:R-:W-:Y:S01]  /*8500*/  IMAD.WIDE.U32 R6, R96.reuse, c[0x0][0x210], RZ ;  /* 0x0000840060067a25 */ /* 0x041fe200078e00ff */
[----:B------:R-:W-:Y:S03]  /*8510*/  BSSY B0, `(.L_x_781) ;  /* 0x000000e000007945 */ /* 0x000fe60003800000 */
[----:B------:R-:W-:-:S05]  /*8520*/  IMAD R9, R96, c[0x0][0x214], R9 ;  /* 0x0000850060097a24 */ /* 0x000fca00078e0209 */
[----:B------:R-:W-:Y:S02]  /*8530*/  IADD3 R39, R7, R9, RZ ;  /* 0x0000000907277210 */ /* 0x000fe40007ffe0ff */
[----:B-1----:R-:W-:-:S13]  /*8540*/  ISETP.GE.AND P0, PT, R91, R0, PT ;  /* 0x000000005b00720c */ /* 0x002fda0003f06270 */
        /* <DEDUP_REMOVED lines=10> */
.L_x_782:
[----:B------:R-:W-:Y:S05]  /*85f0*/  BSYNC B0 ;  /* 0x0000000000007941 */ /* 0x000fea0003800000 */
.L_x_781:
[----:B------:R-:W-:Y:S01]  /*8600*/  MOV R4, R6 ;  /* 0x0000000600047202 */ /* 0x000fe20000000f00 */
[----:B------:R-:W-:Y:S01]  /*8610*/  IMAD R6, R98, c[0x0][0x218], RZ ;  /* 0x0000860062067a24 */ /* 0x000fe200078e02ff */
[----:B------:R-:W-:Y:S02]  /*8620*/  MOV R5, R39 ;  /* 0x0000002700057202 */ /* 0x000fe40000000f00 */
[-C--:B------:R-:W-:Y:S01]  /*8630*/  ISETP.GE.AND P3, PT, R11, R0.reuse, PT ;  /* 0x000000000b00720c */ /* 0x080fe20003f66270 */
[----:B0-----:R-:W-:Y:S01]  /*8640*/  IMAD R9, R101, c[0x0][0x21c], R6 ;  /* 0x0000870065097a24 */ /* 0x001fe200078e0206 */
[-C--:B------:R-:W-:Y:S01]  /*8650*/  ISETP.GE.AND P4, PT, R13, R0.reuse, PT ;  /* 0x000000000d00720c */ /* 0x080fe20003f86270 */
[----:B------:R-:W-:Y:S01]  /*8660*/  IMAD.WIDE.U32 R4, R101, c[0x0][0x218], R4 ;  /* 0x0000860065047a25 */ /* 0x000fe200078e0004 */
[-C--:B------:R-:W-:Y:S02]  /*8670*/  ISETP.GE.AND P5, PT, R17, R0.reuse, PT ;  /* 0x000000001100720c */ /* 0x080fe40003fa6270 */
[----:B------:R-:W-:-:S02]  /*8680*/  ISETP.GE.AND P6, PT, R19, R0, PT ;  /* 0x000000001300720c */ /* 0x000fc40003fc6270 */
[----:B------:R-:W-:Y:S02]  /*8690*/  IADD3 R7, P0, R2, R4, RZ ;  /* 0x0000000402077210 */ /* 0x000fe40007f1e0ff */
[----:B------:R-:W-:Y:S02]  /*86a0*/  IADD3 R2, P1, R12, c[0x0][0x270], RZ ;  /* 0x00009c000c027a10 */ /* 0x000fe40007f3e0ff */
[----:B------:R-:W-:Y:S02]  /*86b0*/  IADD3.X R3, R3, R9, R5, P0, !PT ;  /* 0x0000000903037210 */ /* 0x000fe400007fe405 */
[----:B------:R-:W-:Y:S02]  /*86c0*/  IADD3.X R10, R10, c[0x0][0x274], RZ, P1, !PT ;  /* 0x00009d000a0a7a10 */ /* 0x000fe40000ffe4ff */
[----:B------:R-:W-:Y:S02]  /*86d0*/  LEA R2, P0, R7, R2, 0x1 ;  /* 0x0000000207027211 */ /* 0x000fe400078008ff */
[----:B------:R-:W-:-:S02]  /*86e0*/  ISETP.GE.AND P1, PT, R23, R0, PT ;  /* 0x000000001700720c */ /* 0x000fc40003f26270 */
[----:B------:R-:W-:Y:S02]  /*86f0*/  LEA.HI.X R3, R7, R10, R3, 0x1, P0 ;  /* 0x0000000a07037211 */ /* 0x000fe400000f0c03 */
        /* <DEDUP_REMOVED lines=33> */
.L_x_783:
[----:B------:R-:W-:Y:S05]  /*8910*/  EXIT ;  /* 0x000000000000794d */ /* 0x000fea0003800000 */
.L_x_785:
        /* <DEDUP_REMOVED lines=14> */
.L_x_5337:


//--------------------- .text._Z25selective_scan_fwd_kernelI32Selective_Scan_fwd_kernel_traitsILi64ELi16ELi1ELb0ELb0ELb1ELb0EN3c104HalfENS1_7complexIfEEEEv13SSMParamsBase --------------------------
	.section	.text._Z25selective_scan_fwd_kernelI32Selective_Scan_fwd_kernel_traitsILi64ELi16ELi1ELb0ELb0ELb1ELb0EN3c104HalfENS1_7complexIfEEEEv13SSMParamsBase,"ax",@progbits
	.sectioninfo	@"SHI_REGISTERS=168"
	.align	128
        .global         _Z25selective_scan_fwd_kernelI32Selective_Scan_fwd_kernel_traitsILi64ELi16ELi1ELb0ELb0ELb1ELb0EN3c104HalfENS1_7complexIfEEEEv13SSMParamsBase
        .type           _Z25selective_scan_fwd_kernelI32Selective_Scan_fwd_kernel_traitsILi64ELi16ELi1ELb0ELb0ELb1ELb0EN3c104HalfENS1_7complexIfEEEEv13SSMParamsBase,@function
        .size           _Z25selective_scan_fwd_kernelI32Selective_Scan_fwd_kernel_traitsILi64ELi16ELi1ELb0ELb0ELb1ELb0EN3c104HalfENS1_7complexIfEEEEv13SSMParamsBase,(.L_x_5338 - _Z25selective_scan_fwd_kernelI32Selective_Scan_fwd_kernel_traitsILi64ELi16ELi1ELb0ELb0ELb1ELb0EN3c104HalfENS1_7complexIfEEEEv13SSMParamsBase)
        .other          _Z25selective_scan_fwd_kernelI32Selective_Scan_fwd_kernel_traitsILi64ELi16ELi1ELb0ELb0ELb1ELb0EN3c104HalfENS1_7complexIfEEEEv13SSMParamsBase,@"STO_CUDA_ENTRY STV_DEFAULT"
_Z25selective_scan_fwd_kernelI32Selective_Scan_fwd_kernel_traitsILi64ELi16ELi1ELb0ELb0ELb1ELb0EN3c104HalfENS1_7complexIfEEEEv13SSMParamsBase:
.text._Z25selective_scan_fwd_kernelI32Selective_Scan_fwd_kernel_traitsILi64ELi16ELi1ELb0ELb0ELb1ELb0EN3c104HalfENS1_7complexIfEEEEv13SSMParamsBase:
[----:B------:R-:W-:Y:S02]  /*0000*/  MOV R1, c[0x0][0x28] ;  /* 0x00000a0000017a02 */ /* 0x000fe40000000f00 */
[----:B------:R-:W0:Y:S01]  /*0010*/  S2UR UR4, SR_CTAID.Y ;  /* 0x00000000000479c3 */ /* 0x000e220000002600 */
[----:B------:R-:W-:Y:S01]  /*0020*/  ISETP.NE.U32.AND P0, PT, RZ, c[0x0][0x238], PT ;  /* 0x00008e00ff007a0c */ /* 0x000fe20003f05070 */
[----:B------:R-:W-:Y:S01]  /*0030*/  ULDC.64 UR22, c[0x0][0x118] ;  /* 0x0000460000167ab9 */ /* 0x000fe20000000a00 */
[----:B------:R-:W-:Y:S01]  /*0040*/  IABS R7, c[0x0][0x178] ;  /* 0x00005e0000077a13 */ /* 0x000fe20000000000 */
[----:B------:R-:W-:Y:S01]  /*0050*/  ULDC.64 UR28, c[0x0][0x1c8] ;  /* 0x00007200001c7ab9 */ /* 0x000fe20000000a00 */
[----:B------:R-:W-:Y:S02]  /*0060*/  ISETP.NE.AND.EX P0, PT, RZ, c[0x0][0x23c], PT, P0 ;  /* 0x00008f00ff007a0c */ /* 0x000fe40003f05300 */
[----:B------:R-:W-:Y:S01]  /*0070*/  ISETP.NE.U32.AND P1, PT, RZ, c[0x0][0x250], PT ;  /* 0x00009400ff007a0c */ /* 0x000fe20003f25070 */
[----:B------:R-:W1:Y:S01]  /*0080*/  S2UR UR9, SR_CTAID.X ;  /* 0x00000000000979c3 */ /* 0x000e620000002500 */
[----:B------:R-:W-:Y:S02]  /*0090*/  ULDC UR25, c[0x0][0x1d0] ;  /* 0x0000740000197ab9 */ /* 0x000fe40000000800 */
[----:B------:R-:W-:Y:S01]  /*00a0*/  ISETP.NE.AND.EX P1, PT, RZ, c[0x0][0x254], PT, P1 ;  /* 0x00009500ff007a0c */ /* 0x000fe20003f25310 */
[----:B------:R-:W-:-:S02]  /*00b0*/  ULDC UR18, c[0x0][0x1d0] ;  /* 0x0000740000127ab9 */ /* 0x000fc40000000800 */
[----:B------:R-:W-:Y:S02]  /*00c0*/  ULDC UR30, c[0x0][0x1d4] ;  /* 0x00007500001e7ab9 */ /* 0x000fe40000000800 */
[----:B------:R-:W-:Y:S02]  /*00d0*/  ULDC UR26, c[0x0][0x1d8] ;  /* 0x00007600001a7ab9 */ /* 0x000fe40000000800 */
[----:B------:R-:W-:Y:S02]  /*00e0*/  ULDC UR27, c[0x0][0x1e0] ;  /* 0x00007800001b7ab9 */ /* 0x000fe40000000800 */
[----:B------:R-:W-:Y:S02]  /*00f0*/  ULDC UR17, c[0x0][0x1e0] ;  /* 0x0000780000117ab9 */ /* 0x000fe40000000800 */
[----:B------:R-:W-:Y:S01]  /*0100*/  ULDC UR31, c[0x0][0x1d8] ;  /* 0x00007600001f7ab9 */ /* 0x000fe20000000800 */
[----:B0-----:R-:W-:Y:S01]  /*0110*/  MOV R75, UR4 ;  /* 0x00000004004b7c02 */ /* 0x001fe20008000f00 */
[----:B------:R-:W-:-:S02]  /*0120*/  ULDC UR32, c[0x0][0x1dc] ;  /* 0x0000770000207ab9 */ /* 0x000fc40000000800 */
[----:B------:R-:W-:Y:S01]  /*0130*/  ULDC UR33, c[0x0][0x1e4] ;  /* 0x0000790000217ab9 */ /* 0x000fe20000000800 */
[----:B------:R-:W0:Y:S01]  /*0140*/  R2UR UR14, R75 ;  /* 0x000000004b0e73c2 */ /* 0x000e2200000e0000 */
[C---:B------:R-:W-:Y:S01]  /*0150*/  @P0 LEA R2, P2, R75.reuse, c[0x0][0x238], 0x2 ;  /* 0x00008e004b020a11 */ /* 0x040fe200078410ff */
[----:B------:R-:W-:Y:S01]  /*0160*/  ULDC UR34, c[0x0][0x1e8] ;  /* 0x00007a0000227ab9 */ /* 0x000fe20000000800 */
[----:B------:R-:W-:Y:S01]  /*0170*/  @P1 LEA R4, P3, R75, c[0x0][0x250], 0x2 ;  /* 0x000094004b041a11 */ /* 0x000fe200078610ff */
[----:B------:R-:W-:Y:S02]  /*0180*/  ULDC UR35, c[0x0][0x1ec] ;  /* 0x00007b0000237ab9 */ /* 0x000fe40000000800 */
[----:B------:R-:W-:Y:S02]  /*0190*/  ULDC.64 UR12, c[0x0][0x240] ;  /* 0x00009000000c7ab9 */ /* 0x000fe40000000a00 */
[----:B------:R-:W-:Y:S02]  /*01a0*/  ULDC.64 UR10, c[0x0][0x248] ;  /* 0x00009200000a7ab9 */ /* 0x000fe40000000a00 */
[----:B0-----:R-:W-:-:S06]  /*01b0*/  USHF.R.S32.HI UR21, URZ, 0x1f, UR14 ;  /* 0x0000001f3f157899 */ /* 0x001fcc000801140e */
[----:B------:R-:W-:Y:S01]  /*01c0*/  MOV R0, UR21 ;  /* 0x0000001500007c02 */ /* 0x000fe20008000f00 */
[----:B------:R-:W0:Y:S01]  /*01d0*/  R2UR UR8, R7 ;  /* 0x00000000070873c2 */ /* 0x000e2200000e0000 */
[----:B------:R-:W-:Y:S02]  /*01e0*/  MOV R6, UR21 ;  /* 0x0000001500067c02 */ /* 0x000fe40008000f00 */
[C---:B------:R-:W-:Y:S02]  /*01f0*/  @P0 LEA.HI.X R3, R75.reuse, c[0x0][0x23c], R0, 0x2, P2 ;  /* 0x00008f004b030a11 */ /* 0x040fe400010f1400 */
[----:B------:R-:W-:-:S03]  /*0200*/  @P1 LEA.HI.X R5, R75, c[0x0][0x254], R6, 0x2, P3 ;  /* 0x000095004b051a11 */ /* 0x000fc600018f1406 */
[----:B------:R2:W5:Y:S04]  /*0210*/  @P0 LDG.E R2, [R2.64] ;  /* 0x0000001602020981 */ /* 0x000568000c1e1900 */
[----:B------:R3:W5:Y:S01]  /*0220*/  @P1 LDG.E R4, [R4.64] ;  /* 0x0000001604041981 */ /* 0x000762000c1e1900 */
[----:B0-----:R-:W0:Y:S08]  /*0230*/  I2F.RP R0, UR8 ;  /* 0x0000000800007d06 */ /* 0x001e300008209400 */
[----:B0-----:R-:W0:Y:S02]  /*0240*/  MUFU.RCP R0, R0 ;  /* 0x0000000000007308 */ /* 0x001e240000001000 */
[----:B0-----:R-:W-:-:S06]  /*0250*/  IADD3 R6, R0, 0xffffffe, RZ ;  /* 0x0ffffffe00067810 */ /* 0x001fcc0007ffe0ff */
[----:B------:R-:W0:Y:S01]  /*0260*/  F2I.FTZ.U32.TRUNC.NTZ R6, R6 ;  /* 0x0000000600067305 */ /* 0x000e22000021f000 */
[----:B---3--:R-:W-:Y:S01]  /*0270*/  IABS R5, R75 ;  /* 0x0000004b00057213 */ /* 0x008fe20000000000 */
[----:B0-----:R-:W0:Y:S08]  /*0280*/  R2UR UR5, R6 ;  /* 0x00000000060573c2 */ /* 0x001e3000000e0000 */
[----:B------:R-:W3:Y:S01]  /*0290*/  R2UR UR7, R5 ;  /* 0x00000000050773c2 */ /* 0x000ee200000e0000 */
[----:B------:R-:W-:-:S02]  /*02a0*/  UMOV UR4, URZ ;  /* 0x0000003f00047c82 */ /* 0x000fc40008000000 */
[----:B0-----:R-:W-:-:S04]  /*02b0*/  UIADD3 UR6, URZ, -UR5, URZ ;  /* 0x800000053f067290 */ /* 0x001fc8000fffe03f */
[----:B------:R-:W-:-:S04]  /*02c0*/  UIMAD UR6, UR6, UR8, URZ ;  /* 0x00000008060672a4 */ /* 0x000fc8000f8e023f */
[----:B------:R-:W-:-:S04]  /*02d0*/  UIMAD.WIDE.U32 UR4, UR5, UR6, UR4 ;  /* 0x00000006050472a5 */ /* 0x000fc8000f8e0004 */
[----:B---3--:R-:W-:-:S04]  /*02e0*/  UIMAD.WIDE.U32 UR4, UR5, UR7, URZ ;  /* 0x00000007050472a5 */ /* 0x008fc8000f8e003f */
[----:B------:R-:W-:Y:S01]  /*02f0*/  UIADD3 UR4, -UR5, URZ, URZ ;  /* 0x0000003f05047290 */ /* 0x000fe2000fffe13f */
[----:B------:R-:W0:Y:S03]  /*0300*/  R2UR UR15, R75 ;  /* 0x000000004b0f73c2 */ /* 0x000e2600000e0000 */
[----:B------:R-:W-:Y:S01]  /*0310*/  UIMAD UR4, UR8, UR4, UR7 ;  /* 0x00000004080472a4 */ /* 0x000fe2000f8e0207 */
[----:B-1----:R-:W-:-:S03]  /*0320*/  MOV R74, UR9 ;  /* 0x00000009004a7c02 */ /* 0x002fc60008000f00 */
[----:B------:R-:W-:Y:S01]  /*0330*/  UISETP.GT.U32.AND UP2, UPT, UR8, UR4, UPT ;  /* 0x000000040800728c */ /* 0x000fe2000bf44070 */
[----:B------:R-:W1:Y:S01]  /*0340*/  R2UR UR20, R74 ;  /* 0x000000004a1473c2 */ /* 0x000e6200000e0000 */
[----:B------:R-:W-:-:S07]  /*0350*/  ULDC UR7, c[0x0][0x178] ;  /* 0x00005e0000077ab9 */ /* 0x000fce0000000800 */
[----:B------:R-:W3:Y:S02]  /*0360*/  R2UR UR16, R74 ;  /* 0x000000004a1073c2 */ /* 0x000ee400000e0000 */
[----:B------:R-:W-:-:S04]  /*0370*/  @!UP2 UIADD3 UR4, UR4, -UR8, URZ ;  /* 0x800000080404a290 */ /* 0x000fc8000fffe03f */
[----:B------:R-:W-:Y:S02]  /*0380*/  UISETP.GE.U32.AND UP0, UPT, UR4, UR8, UPT ;  /* 0x000000080400728c */ /* 0x000fe4000bf06070 */
[----:B0-----:R-:W-:Y:S02]  /*0390*/  ULOP3.LUT UR4, UR15, UR7, URZ, 0x3c, !UPT ;  /* 0x000000070f047292 */ /* 0x001fe4000f8e3c3f */
[----:B------:R-:W-:Y:S02]  /*03a0*/  @!UP2 UIADD3 UR5, UR5, 0x1, URZ ;  /* 0x000000010505a890 */ /* 0x000fe4000fffe03f */
[----:B------:R-:W-:Y:S02]  /*03b0*/  ULDC UR9, c[0x0][0x178] ;  /* 0x00005e0000097ab9 */ /* 0x000fe40000000800 */
[----:B------:R-:W-:Y:S02]  /*03c0*/  UISETP.GE.AND UP2, UPT, UR4, URZ, UPT ;  /* 0x0000003f0400728c */ /* 0x000fe4000bf46270 */
[----:B------:R-:W-:-:S02]  /*03d0*/  UISETP.NE.AND UP1, UPT, URZ, UR9, UPT ;  /* 0x000000093f00728c */ /* 0x000fc4000bf25270 */
[----:B------:R-:W-:Y:S02]  /*03e0*/  @UP0 UIADD3 UR5, UR5, 0x1, URZ ;  /* 0x0000000105050890 */ /* 0x000fe4000fffe03f */
[----:B-1----:R-:W-:Y:S02]  /*03f0*/  USHF.R.S32.HI UR24, URZ, 0x1f, UR20 ;  /* 0x0000001f3f187899 */ /* 0x002fe40008011414 */
[----:B------:R-:W-:Y:S02]  /*0400*/  ULDC UR6, c[0x0][0x1b0] ;  /* 0x00006c0000067ab9 */ /* 0x000fe40000000800 */
[----:B------:R-:W-:Y:S02]  /*0410*/  UIMAD UR6, UR24, UR6, URZ ;  /* 0x00000006180672a4 */ /* 0x000fe4000f8e023f */
[----:B------:R-:W-:Y:S02]  /*0420*/  ULDC UR7, c[0x0][0x1b4] ;  /* 0x00006d0000077ab9 */ /* 0x000fe40000000800 */
[----:B------:R-:W-:-:S02]  /*0430*/  ULDC UR4, c[0x0][0x1b0] ;  /* 0x00006c0000047ab9 */ /* 0x000fc40000000800 */
[----:B------:R-:W-:Y:S01]  /*0440*/  UMOV UR8, UR5 ;  /* 0x0000000500087c82 */ /* 0x000fe20008000000 */
[----:B------:R-:W-:Y:S01]  /*0450*/  MOV R0, c[0x0][0x174] ;  /* 0x00005d0000007a02 */ /* 0x000fe20000000f00 */
[----:B------:R-:W-:Y:S02]  /*0460*/  @!UP2 UIADD3 UR8, -UR8, URZ, URZ ;  /* 0x0000003f0808a290 */ /* 0x000fe4000fffe13f */
[----:B---3--:R-:W-:Y:S02]  /*0470*/  UIMAD.WIDE.U32 UR4, UR16, UR4, URZ ;  /* 0x00000004100472a5 */ /* 0x008fe4000f8e003f */
[----:B------:R-:W-:Y:S02]  /*0480*/  UIMAD UR6, UR20, UR7, UR6 ;  /* 0x00000007140672a4 */ /* 0x000fe4000f8e0206 */
[----:B------:R-:W-:Y:S01]  /*0490*/  @!UP1 ULOP3.LUT UR8, URZ, UR9, URZ, 0x33, !UPT ;  /* 0x000000093f089292 */ /* 0x000fe2000f8e333f */
[----:B------:R-:W-:Y:S01]  /*04a0*/  ISETP.GE.AND P2, PT, R0, 0x1, PT ;  /* 0x000000010000780c */ /* 0x000fe20003f46270 */
[----:B------:R-:W-:-:S02]  /*04b0*/  UIADD3 UR5, UR5, UR6, URZ ;  /* 0x0000000605057290 */ /* 0x000fc4000fffe03f */
[----:B------:R-:W-:-:S04]  /*04c0*/  USHF.R.S32.HI UR6, URZ, 0x1f, UR8 ;  /* 0x0000001f3f067899 */ /* 0x000fc80008011408 */
[----:B------:R-:W-:Y:S02]  /*04d0*/  UIMAD UR9, UR6, UR28, URZ ;  /* 0x0000001c060972a4 */ /* 0x000fe4000f8e023f */
[----:B------:R-:W-:Y:S02]  /*04e0*/  UIMAD UR25, UR24, UR25, URZ ;  /* 0x00000019181972a4 */ /* 0x000fe4000f8e023f */
[----:B------:R-:W-:Y:S02]  /*04f0*/  UIMAD.WIDE.U32 UR6, UR8, UR28, UR4 ;  /* 0x0000001c080672a5 */ /* 0x000fe4000f8e0004 */
[----:B------:R-:W-:Y:S02]  /*0500*/  UIMAD UR29, UR8, UR29, UR9 ;  /* 0x0000001d081d72a4 */ /* 0x000fe4000f8e0209 */
[----:B------:R-:W-:Y:S02]  /*0510*/  ULDC UR28, c[0x0][0x1e8] ;  /* 0x00007a00001c7ab9 */ /* 0x000fe40000000800 */
[----:B------:R-:W-:-:S02]  /*0520*/  UIMAD.WIDE.U32 UR18, UR16, UR18, URZ ;  /* 0x00000012101272a5 */ /* 0x000fc4000f8e003f */
[----:B------:R-:W-:Y:S02]  /*0530*/  UMOV UR4, URZ ;  /* 0x0000003f00047c82 */ /* 0x000fe40008000000 */
[----:B------:R-:W-:Y:S02]  /*0540*/  UMOV UR5, URZ ;  /* 0x0000003f00057c82 */ /* 0x000fe40008000000 */
[----:B------:R-:W-:Y:S02]  /*0550*/  ULDC.64 UR8, c[0x0][0x230] ;  /* 0x00008c0000087ab9 */ /* 0x000fe40000000a00 */
[----:B------:R-:W-:Y:S02]  /*0560*/  UIMAD.WIDE.U32 UR16, UR16, UR17, URZ ;  /* 0x00000011101072a5 */ /* 0x000fe4000f8e003f */
[----:B------:R-:W-:Y:S02]  /*0570*/  UIMAD UR26, UR21, UR26, URZ ;  /* 0x0000001a151a72a4 */ /* 0x000fe4000f8e023f */
[----:B------:R-:W-:-:S02]  /*0580*/  UIMAD UR27, UR24, UR27, URZ ;  /* 0x0000001b181b72a4 */ /* 0x000fc4000f8e023f */
[----:B------:R-:W-:Y:S02]  /*0590*/  UIMAD UR28, UR21, UR28, URZ ;  /* 0x0000001c151c72a4 */ /* 0x000fe4000f8e023f */
[----:B------:R-:W-:Y:S01]  /*05a0*/  UIMAD UR25, UR20, UR30, UR25 ;  /* 0x0000001e141972a4 */ /* 0x000fe2000f8e0219 */
[----:B------:R-:W-:Y:S11]  /*05b0*/  @!P2 EXIT ;  /* 0x000000000000a94d */ /* 0x000ff60003800000 */
[----:B--2---:R-:W0:Y:S01]  /*05c0*/  S2R R73, SR_TID.X ;  /* 0x0000000000497919 */ /* 0x004e220000002100 */
[----:B-----5:R1:W2:Y:S01]  /*05d0*/  @P1 R2UR UR4, R4 ;  /* 0x00000000040413c2 */ /* 0x0202a200000e0000 */
[----:B------:R-:W-:Y:S02]  /*05e0*/  UIMAD UR27, UR20, UR33, UR27 ;  /* 0x00000021141b72a4 */ /* 0x000fe4000f8e021b */
[----:B------:R-:W3:Y:S01]  /*05f0*/  S2R R72, SR_LANEID ;  /* 0x0000000000487919 */ /* 0x000ee20000000000 */
[----:B------:R-:W-:Y:S02]  /*0600*/  UIADD3 UR19, UR19, UR25, URZ ;  /* 0x0000001913137290 */ /* 0x000fe4000fffe03f */
[----:B------:R-:W-:-:S02]  /*0610*/  UIADD3 UR17, UR17, UR27, URZ ;  /* 0x0000001b11117290 */ /* 0x000fc4000fffe03f */
[----:B------:R1:W4:Y:S01]  /*0620*/  @P0 R2UR UR5, R2 ;  /* 0x00000000020503c2 */ /* 0x00032200000e0000 */
[----:B------:R-:W-:Y:S02]  /*0630*/  UIMAD UR26, UR14, UR32, UR26 ;  /* 0x000000200e1a72a4 */ /* 0x000fe4000f8e021a */
[----:B------:R-:W-:Y:S02]  /*0640*/  UIMAD.WIDE.U32 UR18, UR15, UR31, UR18 ;  /* 0x0000001f0f1272a5 */ /* 0x000fe4000f8e0012 */
[----:B------:R-:W-:Y:S02]  /*0650*/  UIMAD UR28, UR14, UR35, UR28 ;  /* 0x000000230e1c72a4 */ /* 0x000fe4000f8e021c */
[----:B------:R-:W-:Y:S02]  /*0660*/  UIMAD.WIDE.U32 UR14, UR15, UR34, UR16 ;  /* 0x000000220f0e72a5 */ /* 0x000fe4000f8e0010 */
[----:B------:R-:W-:Y:S02]  /*0670*/  UIADD3 UR17, UR19, UR26, URZ ;  /* 0x0000001a13117290 */ /* 0x000fe4000fffe03f */
[----:B------:R-:W-:-:S02]  /*0680*/  ULEA UR16, UP0, UR18, UR12, 0x1 ;  /* 0x0000000c12107291 */ /* 0x000fc4000f80083f */
[----:B------:R-:W-:Y:S01]  /*0690*/  ULEA UR10, UP1, UR14, UR10, 0x1 ;  /* 0x0000000a0e0a7291 */ /* 0x000fe2000f82083f */
[----:B0-----:R-:W-:Y:S01]  /*06a0*/  SHF.L.U32 R71, R73, 0x4, RZ ;  /* 0x0000000449477819 */ /* 0x001fe200000006ff */
[----:B------:R-:W-:Y:S02]  /*06b0*/  ULEA.HI.X UR18, UR18, UR13, UR17, 0x1, UP0 ;  /* 0x0000000d12127291 */ /* 0x000fe400080f0c11 */
[----:B------:R-:W-:Y:S01]  /*06c0*/  ULEA UR12, UP2, UR6, UR8, 0x1 ;  /* 0x00000008060c7291 */ /* 0x000fe2000f84083f */
[----:B------:R-:W-:Y:S01]  /*06d0*/  LOP3.LUT R71, R71, 0xfffffe00, RZ, 0xc0, !PT ;  /* 0xfffffe0047477812 */ /* 0x000fe200078ec0ff */
[----:B------:R-:W-:Y:S02]  /*06e0*/  UIADD3 UR7, UR7, UR29, URZ ;  /* 0x0000001d07077290 */ /* 0x000fe4000fffe03f */
[----:B------:R-:W-:Y:S01]  /*06f0*/  UIADD3 UR15, UR15, UR28, URZ ;  /* 0x0000001c0f0f7290 */ /* 0x000fe2000fffe03f */
[----:B------:R-:W-:Y:S01]  /*0700*/  LOP3.LUT R70, R71, 0x1f, R73, 0xf8, !PT ;  /* 0x0000001f47467812 */ /* 0x000fe200078ef849 */
[----:B------:R-:W-:-:S02]  /*0710*/  ULEA.HI.X UR13, UR6, UR9, UR7, 0x1, UP2 ;  /* 0x00000009060d7291 */ /* 0x000fc400090f0c07 */
[----:B------:R-:W-:Y:S02]  /*0720*/  ULEA.HI.X UR11, UR14, UR11, UR15, 0x1, UP1 ;  /* 0x0000000b0e0b7291 */ /* 0x000fe400088f0c0f */
[----:B------:R-:W-:Y:S02]  /*0730*/  UMOV UR9, UR10 ;  /* 0x0000000a00097c82 */ /* 0x000fe40008000000 */
[----:B------:R-:W-:Y:S02]  /*0740*/  UMOV UR6, URZ ;  /* 0x0000003f00067c82 */ /* 0x000fe40008000000 */
[----:B------:R-:W-:Y:S02]  /*0750*/  UMOV UR8, UR16 ;  /* 0x0000001000087c82 */ /* 0x000fe40008000000 */
[----:B-1234-:R-:W-:Y:S02]  /*0760*/  UMOV UR10, UR18 ;  /* 0x00000012000a7c82 */ /* 0x01efe40008000000 */
.L_x_828:
[----:B------:R-:W-:Y:S01]  /*0770*/  BAR.SYNC.DEFER_BLOCKING 0x0 ;  /* 0x0000000000007b1d */ /* 0x000fe20000010000 */
[----:B------:R-:W-:Y:S02]  /*0780*/  LOP3.LUT R18, R70, 0x20, RZ, 0xfc, !PT ;  /* 0x0000002046127812 */ /* 0x000fe400078efcff */
[----:B------:R-:W-:-:S02]  /*0790*/  MOV R2, UR8 ;  /* 0x0000000800027c02 */ /* 0x000fc40008000f00 */
        /* <DEDUP_REMOVED lines=8> */
[----:B------:R-:W-:Y:S02]  /*0820*/  LOP3.LUT R22, R70, 0x80, RZ, 0xfc, !PT ;  /* 0x0000008046167812 */ /* 0x000fe400078efcff */
[----:B------:R-:W-:-:S02]  /*0830*/  PRMT R4, RZ, 0x7610, R4 ;  /* 0x00007610ff047816 */ /* 0x000fc40000000004 */
[----:B------:R-:W-:Y:S02]  /*0840*/  ISETP.GE.AND P2, PT, R70, UR17, PT ;  /* 0x0000001146007c0c */ /* 0x000fe4000bf46270 */
[----:B------:R-:W-:Y:S02]  /*0850*/  ISETP.GE.AND P1, PT, R18, UR17, PT ;  /* 0x0000001112007c0c */ /* 0x000fe4000bf26270 */
[C---:B------:R-:W-:Y:S02]  /*0860*/  LOP3.LUT R23, R70.reuse, 0xa0, RZ, 0xfc, !PT ;  /* 0x000000a046177812 */ /* 0x040fe400078efcff */
[----:B------:R-:W-:Y:S02]  /*0870*/  LOP3.LUT R24, R70, 0xc0, RZ, 0xfc, !PT ;  /* 0x000000c046187812 */ /* 0x000fe400078efcff */
[----:B------:R-:W-:Y:S02]  /*0880*/  ISETP.GE.AND P4, PT, R20, UR17, PT ;  /* 0x0000001114007c0c */ /* 0x000fe4000bf86270 */
[----:B------:R-:W-:-:S02]  /*0890*/  LOP3.LUT R25, R70, 0xe0, RZ, 0xfc, !PT ;  /* 0x000000e046197812 */ /* 0x000fc400078efcff */
[----:B------:R-:W-:Y:S01]  /*08a0*/  ISETP.GE.AND P0, PT, R21, UR17, PT ;  /* 0x0000001115007c0c */ /* 0x000fe2000bf06270 */
[----:B------:R0:W2:Y:S01]  /*08b0*/  @!P2 LDG.E.U16 R0, [R2.64] ;  /* 0x000000160200a981 */ /* 0x0000a2000c1e1500 */
[----:B------:R-:W-:Y:S02]  /*08c0*/  LOP3.LUT R34, R70, 0x100, RZ, 0xfc, !PT ;  /* 0x0000010046227812 */ /* 0x000fe400078efcff */
[----:B------:R-:W-:Y:S01]  /*08d0*/  ISETP.GE.AND P6, PT, R22, UR17, PT ;  /* 0x0000001116007c0c */ /* 0x000fe2000bfc6270 */
[----:B------:R0:W3:Y:S01]  /*08e0*/  @!P1 LDG.E.U16 R4, [R2.64+0x40] ;  /* 0x0000401602049981 */ /* 0x0000e2000c1e1500 */
[----:B------:R-:W-:Y:S02]  /*08f0*/  ISETP.GE.AND P5, PT, R23, UR17, PT ;  /* 0x0000001117007c0c */ /* 0x000fe4000bfa6270 */
[----:B------:R-:W-:Y:S02]  /*0900*/  ISETP.GE.AND P3, PT, R24, UR17, PT ;  /* 0x0000001118007c0c */ /* 0x000fe4000bf66270 */
[----:B------:R-:W-:-:S02]  /*0910*/  ISETP.GE.AND P2, PT, R25, UR17, PT ;  /* 0x0000001119007c0c */ /* 0x000fc4000bf46270 */
        /* <DEDUP_REMOVED lines=16> */
[----:B------:R-:W-:Y:S01]  /*0a20*/  LOP3.LUT R44, R70, 0x1a0, RZ, 0xfc, !PT ;  /* 0x000001a0462c7812 */ /* 0x000fe200078efcff */
[----:B------:R0:W5:Y:S01]  /*0a30*/  @!P3 LDG.E.U16 R9, [R2.64+0x180] ;  /* 0x000180160209b981 */ /* 0x000162000c1e1500 */
[----:B------:R-:W-:Y:S02]  /*0a40*/  ISETP.GE.AND P4, PT, R36, UR17, PT ;  /* 0x0000001124007c0c */ /* 0x000fe4000bf86270 */
[----:B------:R-:W-:Y:S01]  /*0a50*/  LOP3.LUT R46, R70, 0x1c0, RZ, 0xfc, !PT ;  /* 0x000001c0462e7812 */ /* 0x000fe200078efcff */
        /* <DEDUP_REMOVED lines=30> */
[----:B------:R-:W-:Y:S02]  /*0c40*/  ISETP.GE.AND P3, PT, R25, UR17, PT ;  /* 0x0000001119007c0c */ /* 0x000fe4000bf66270 */
[C---:B------:R-:W-:Y:S02]  /*0c50*/  IADD3 R23, R18.reuse, 0x60, RZ ;  /* 0x0000006012177810 */ /* 0x040fe40007ffe0ff */
[CC--:B------:R-:W-:Y:S02]  /*0c60*/  LEA.HI.SX32 R20, R18.reuse, R18.reuse, 0x1b ;  /* 0x0000001212147211 */ /* 0x0c0fe400078fdaff */
[C---:B------:R-:W-:Y:S02]  /*0c70*/  IADD3 R25, R18.reuse, 0x80, RZ ;  /* 0x0000008012197810 */ /* 0x040fe40007ffe0ff */
[----:B------:R-:W-:Y:S02]  /*0c80*/  IADD3 R27, R18, 0xa0, RZ ;  /* 0x000000a0121b7810 */ /* 0x000fe40007ffe0ff */
[----:B------:R-:W-:-:S02]  /*0c90*/  LEA.HI.SX32 R21, R21, R18, 0x1b ;  /* 0x0000001215157211 */ /* 0x000fc400078fdaff */
[C---:B------:R-:W-:Y:S02]  /*0ca0*/  IADD3 R29, R18.reuse, 0xc0, RZ ;  /* 0x000000c0121d7810 */ /* 0x040fe40007ffe0ff */
[-C--:B------:R-:W-:Y:S02]  /*0cb0*/  LEA.HI.SX32 R3, R3, R18.reuse, 0x1b ;  /* 0x0000001203037211 */ /* 0x080fe400078fdaff */
[C---:B------:R-:W-:Y:S02]  /*0cc0*/  IADD3 R31, R18.reuse, 0xe0, RZ ;  /* 0x000000e0121f7810 */ /* 0x040fe40007ffe0ff */
[----:B------:R-:W-:Y:S02]  /*0cd0*/  LEA.HI.SX32 R23, R23, R18, 0x1b ;  /* 0x0000001217177211 */ /* 0x000fe400078fdaff */
[----:B------:R-:W-:Y:S02]  /*0ce0*/  IADD3 R33, R18, 0x100, RZ ;  /* 0x0000010012217810 */ /* 0x000fe40007ffe0ff */
[----:B------:R-:W-:-:S02]  /*0cf0*/  SHF.L.U32 R55, R20, 0x1, RZ ;  /* 0x0000000114377819 */ /* 0x000fc400000006ff */
[-C--:B------:R-:W-:Y:S02]  /*0d00*/  LEA.HI.SX32 R25, R25, R18.reuse, 0x1b ;  /* 0x0000001219197211 */ /* 0x080fe400078fdaff */
        /* <DEDUP_REMOVED lines=33> */
[----:B------:R-:W-:Y:S02]  /*0f20*/  ISETP.GE.AND P1, PT, R22, UR17, PT ;  /* 0x0000001116007c0c */ /* 0x000fe4000bf26270 */
[----:B------:R-:W-:-:S02]  /*0f30*/  MOV R2, UR9 ;  /* 0x0000000900027c02 */ /* 0x000fc40008000f00 */
[----:B------:R-:W-:-:S05]  /*0f40*/  MOV R3, UR11 ;  /* 0x0000000b00037c02 */ /* 0x000fca0008000f00 */
[----:B------:R-:W-:Y:S01]  /*0f50*/  IMAD.WIDE R2, R70, 0x2, R2 ;  /* 0x0000000246027825 */ /* 0x000fe200078e0202 */
[----:B------:R-:W-:Y:S02]  /*0f60*/  ISETP.GE.AND P5, PT, R24, UR17, PT ;  /* 0x0000001118007c0c */ /* 0x000fe4000bfa6270 */
[----:B------:R-:W-:Y:S02]  /*0f70*/  PRMT R29, RZ, 0x7610, R29 ;  /* 0x00007610ff1d7816 */ /* 0x000fe4000000001d */
[----:B------:R-:W-:Y:S01]  /*0f80*/  PRMT R37, RZ, 0x7610, R37 ;  /* 0x00007610ff257816 */ /* 0x000fe20000000025 */
[----:B--2---:R0:W-:Y:S04]  /*0f90*/  STS.U16 [R55], R0 ;  /* 0x0000000037007388 */ /* 0x0041e80000000400 */
[----:B---3--:R1:W-:Y:S01]  /*0fa0*/  STS.U16 [R54+0x40], R4 ;  /* 0x0000400436007388 */ /* 0x0083e20000000400 */
[----:B0-----:R-:W-:-:S04]  /*0fb0*/  LEA R0, R72, R71, 0x4 ;  /* 0x0000004748007211 */ /* 0x001fc800078e20ff */
[----:B------:R-:W-:Y:S01]  /*0fc0*/  LEA.HI.SX32 R65, R0, R0, 0x1b ;  /* 0x0000000000417211 */ /* 0x000fe200078fdaff */
[----:B----4-:R-:W-:Y:S04]  /*0fd0*/  STS.U16 [R53+0x80], R5 ;  /* 0x0000800535007388 */ /* 0x010fe80000000400 */
[----:B-----5:R-:W-:Y:S04]  /*0fe0*/  STS.U16 [R52+0xc0], R6 ;  /* 0x0000c00634007388 */ /* 0x020fe80000000400 */
        /* <DEDUP_REMOVED lines=10> */
[----:B------:R-:W-:Y:S04]  /*1090*/  STS.U16 [R68+0x340], R17 ;  /* 0x0003401144007388 */ /* 0x000fe80000000400 */
[----:B------:R0:W-:Y:S04]  /*10a0*/  STS.U16 [R67+0x380], R16 ;  /* 0x0003801043007388 */ /* 0x0001e80000000400 */
        /* <DEDUP_REMOVED lines=18> */
[----:B-1----:R-:W-:-:S03]  /*11d0*/  PRMT R4, RZ, 0x7610, R4 ;  /* 0x00007610ff047816 */ /* 0x002fc60000000004 */
[----:B------:R-:W-:Y:S01]  /*11e0*/  BAR.SYNC.DEFER_BLOCKING 0x0 ;  /* 0x0000000000007b1d */ /* 0x000fe20000010000 */
[----:B0-----:R-:W-:Y:S02]  /*11f0*/  PRMT R7, RZ, 0x7610, R7 ;  /* 0x00007610ff077816 */ /* 0x001fe40000000007 */
[----:B------:R-:W-:Y:S02]  /*1200*/  PRMT R5, RZ, 0x7610, R5 ;  /* 0x00007610ff057816 */ /* 0x000fe40000000005 */
[----:B------:R-:W-:Y:S02]  /*1210*/  PRMT R6, RZ, 0x7610, R6 ;  /* 0x00007610ff067816 */ /* 0x000fe40000000006 */
[----:B--2---:R-:W-:Y:S02]  /*1220*/  PRMT R8, RZ, 0x7610, R8 ;  /* 0x00007610ff087816 */ /* 0x004fe40000000008 */
[----:B---3--:R-:W-:Y:S02]  /*1230*/  PRMT R9, RZ, 0x7610, R9 ;  /* 0x00007610ff097816 */ /* 0x008fe40000000009 */
[----:B----4-:R-:W-:-:S02]  /*1240*/  PRMT R11, RZ, 0x7610, R11 ;  /* 0x00007610ff0b7816 */ /* 0x010fc4000000000b */
[----:B-----5:R-:W-:Y:S02]  /*1250*/  PRMT R10, RZ, 0x7610, R10 ;  /* 0x00007610ff0a7816 */ /* 0x020fe4000000000a */
        /* <DEDUP_REMOVED lines=19> */
[----:B------:R-:W-:Y:S02]  /*1390*/  PRMT R13, RZ, 0x7610, R13 ;  /* 0x00007610ff0d7816 */ /* 0x000fe4000000000d */
[----:B------:R-:W-:Y:S01]  /*13a0*/  PRMT R12, RZ, 0x7610, R12 ;  /* 0x00007610ff0c7816 */ /* 0x000fe2000000000c */
[----:B------:R-:W3:Y:S01]  /*13b0*/  @!P3 LDG.E.U16 R29, [R2.64+0x340] ;  /* 0x00034016021db981 */ /* 0x000ee2000c1e1500 */
        /* <DEDUP_REMOVED lines=100> */
.L_x_787:
[----:B------:R-:W-:Y:S05]  /*1a00*/  BSYNC B0 ;  /* 0x0000000000007941 */ /* 0x000fea0003800000 */
.L_x_786:
        /* <DEDUP_REMOVED lines=36> */
.L_x_789:
[----:B------:R-:W-:Y:S05]  /*1c50*/  BSYNC B0 ;  /* 0x0000000000007941 */ /* 0x000fea0003800000 */
.L_x_788:
        /* <DEDUP_REMOVED lines=38> */
.L_x_791:
[----:B------:R-:W-:Y:S05]  /*1ec0*/  BSYNC B0 ;  /* 0x0000000000007941 */ /* 0x000fea0003800000 */
.L_x_790:
        /* <DEDUP_REMOVED lines=36> */
.L_x_793:
[----:B------:R-:W-:Y:S05]  /*2110*/  BSYNC B0 ;  /* 0x0000000000007941 */ /* 0x000fea0003800000 */
.L_x_792:
        /* <DEDUP_REMOVED lines=38> */
.L_x_795:
[----:B------:R-:W-:Y:S05]  /*2380*/  BSYNC B0 ;  /* 0x0000000000007941 */ /* 0x000fea0003800000 */
.L_x_794:
        /* <DEDUP_REMOVED lines=36> */
.L_x_797:
[----:B------:R-:W-:Y:S05]  /*25d0*/  BSYNC B0 ;  /* 0x0000000000007941 */ /* 0x000fea0003800000 */
.L_x_796:
        /* <DEDUP_REMOVED lines=38> */
.L_x_799:
[----:B------:R-:W-:Y:S05]  /*2840*/  BSYNC B0 ;  /* 0x0000000000007941 */ /* 0x000fea0003800000 */
.L_x_798:
        /* <DEDUP_REMOVED lines=37> */
.L_x_801:
[----:B------:R-:W-:Y:S05]  /*2aa0*/  BSYNC B0 ;  /* 0x0000000000007941 */ /* 0x000fea0003800000 */
.L_x_800:
        /* <DEDUP_REMOVED lines=42> */
.L_x_803:
[----:B------:R-:W-:Y:S05]  /*2d50*/  BSYNC B0 ;  /* 0x0000000000007941 */ /* 0x000fea0003800000 */
.L_x_802:
        /* <DEDUP_REMOVED lines=40> */
.L_x_805:
[----:B------:R-:W-:Y:S05]  /*2fe0*/  BSYNC B0 ;  /* 0x0000000000007941 */ /* 0x000fea0003800000 */
.L_x_804:
        /* <DEDUP_REMOVED lines=46> */
.L_x_807:
[----:B------:R-:W-:Y:S05]  /*32d0*/  BSYNC B0 ;  /* 0x0000000000007941 */ /* 0x000fea0003800000 */
.L_x_806:
        /* <DEDUP_REMOVED lines=33> */
.L_x_809:
[----:B------:R-:W-:Y:S05]  /*34f0*/  BSYNC B0 ;  /* 0x0000000000007941 */ /* 0x000fea0003800000 */
.L_x_808:
        /* <DEDUP_REMOVED lines=33> */
.L_x_811:
[----:B------:R-:W-:Y:S05]  /*3710*/  BSYNC B0 ;  /* 0x0000000000007941 */ /* 0x000fea0003800000 */
.L_x_810:
        /* <DEDUP_REMOVED lines=33> */
.L_x_813:
[----:B------:R-:W-:Y:S05]  /*3930*/  BSYNC B0 ;  /* 0x0000000000007941 */ /* 0x000fea0003800000 */
.L_x_812:
        /* <DEDUP_REMOVED lines=33> */
.L_x_815:
[----:B------:R-:W-:Y:S05]  /*3b50*/  BSYNC B0 ;  /* 0x0000000000007941 */ /* 0x000fea0003800000 */
.L_x_814:
        /* <DEDUP_REMOVED lines=33> */
.L_x_817:
[----:B------:R-:W-:Y:S05]  /*3d70*/  BSYNC B0 ;  /* 0x0000000000007941 */ /* 0x000fea0003800000 */
.L_x_816:
        /* <DEDUP_REMOVED lines=20> */
.L_x_824:
[----:B------:R-:W-:Y:S01]  /*3ec0*/  ULDC UR14, c[0x0][0x180] ;  /* 0x00006000000e7ab9 */ /* 0x000fe20000000800 */
[----:B------:R-:W-:Y:S01]  /*3ed0*/  IMAD.WIDE.U32 R40, R75, c[0x0][0x180], RZ ;  /* 0x000060004b287a25 */ /* 0x000fe200078e00ff */
[----:B------:R-:W-:-:S02]  /*3ee0*/  UIMAD UR14, UR21, UR14, URZ ;  /* 0x0000000e150e72a4 */ /* 0x000fc4000f8e023f */
[----:B------:R-:W-:Y:S02]  /*3ef0*/  USHF.R.S32.HI UR15, URZ, 0x1f, UR7 ;  /* 0x0000001f3f0f7899 */ /* 0x000fe40008011407 */
[----:B------:R-:W-:Y:S02]  /*3f00*/  ULDC.64 UR16, c[0x0][0x188] ;  /* 0x0000620000107ab9 */ /* 0x000fe40000000a00 */
[----:B------:R-:W-:Y:S01]  /*3f10*/  MOV R42, UR14 ;  /* 0x0000000e002a7c02 */ /* 0x000fe20008000f00 */
[----:B------:R-:W-:Y:S01]  /*3f20*/  UIMAD UR14, UR15, UR16, URZ ;  /* 0x000000100f0e72a4 */ /* 0x000fe2000f8e023f */
[----:B------:R-:W-:Y:S01]  /*3f30*/  IADD3 R44, R71, R70, RZ ;  /* 0x00000046472c7210 */ /* 0x000fe20007ffe0ff */
        /* <DEDUP_REMOVED lines=8> */
[----:B------:R-:W-:-:S05]  /*3fc0*/  LEA.HI.X R43, R40, c[0x0][0x224], R41, 0x3, P0 ;  /* 0x00008900282b7a11 */ /* 0x000fca00000f1c29 */
[----:B------:R0:W2:Y:S01]  /*3fd0*/  LDG.E.64 R40, [R42.64] ;  /* 0x000000162a287981 */ /* 0x0000a2000c1e1b00 */
[----:B------:R-:W-:Y:S01]  /*3fe0*/  UMOV UR17, 0xfffffc00 ;  /* 0xfffffc0000117882 */ /* 0x000fe20000000000 */
[--C-:B------:R-:W-:Y:S01]  /*3ff0*/  SHF.R.S32.HI R45, RZ, 0x1f, R44.reuse ;  /* 0x0000001fff2d7819 */ /* 0x100fe2000001142c */
[----:B------:R-:W-:Y:S01]  /*4000*/  ULDC UR14, c[0x0][0x168] ;  /* 0x00005a00000e7ab9 */ /* 0x000fe20000000800 */
[----:B------:R-:W-:Y:S01]  /*4010*/  MOV R47, UR7 ;  /* 0x00000007002f7c02 */ /* 0x000fe20008000f00 */
[----:B------:R-:W-:Y:S01]  /*4020*/  UIMAD UR17, UR6, UR17, UR14 ;  /* 0x00000011061172a4 */ /* 0x000fe2000f8e020e */
[C---:B------:R-:W-:Y:S01]  /*4030*/  IADD3 R48, R44.reuse, 0x20, RZ ;  /* 0x000000202c307810 */ /* 0x040fe20007ffe0ff */
[----:B------:R-:W-:Y:S01]  /*4040*/  UIMAD UR14, UR15, UR18, URZ ;  /* 0x000000120f0e72a4 */ /* 0x000fe2000f8e023f */
[----:B------:R-:W-:Y:S01]  /*4050*/  PRMT R119, RZ, 0x7610, R119 ;  /* 0x00007610ff777816 */ /* 0x000fe20000000077 */
[----:B------:R-:W-:Y:S01]  /*4060*/  USHF.L.U32 UR16, UR17, 0x1, URZ ;  /* 0x0000000111107899 */ /* 0x000fe2000800063f */
[C---:B0-----:R-:W-:Y:S01]  /*4070*/  IADD3 R42, R44.reuse, 0x40, RZ ;  /* 0x000000402c2a7810 */ /* 0x041fe20007ffe0ff */
[----:B------:R-:W-:Y:S01]  /*4080*/  UIMAD UR14, UR7, UR19, UR14 ;  /* 0x00000013070e72a4 */ /* 0x000fe2000f8e020e */
[----:B------:R-:W-:Y:S01]  /*4090*/  IMAD.WIDE.U32 R46, R47, c[0x0][0x1c0], R44 ;  /* 0x000070002f2e7a25 */ /* 0x000fe200078e002c */
[C---:B------:R-:W-:Y:S01]  /*40a0*/  IADD3 R45, R44.reuse, 0x60, RZ ;  /* 0x000000602c2d7810 */ /* 0x040fe20007ffe0ff */
[----:B------:R-:W-:Y:S01]  /*40b0*/  ULDC.64 UR18, c[0x0][0x1a0] ;  /* 0x0000680000127ab9 */ /* 0x000fe20000000a00 */
[----:B------:R-:W-:-:S02]  /*40c0*/  ISETP.GE.AND P1, PT, R44, UR16, PT ;  /* 0x000000102c007c0c */ /* 0x000fc4000bf26270 */
[----:B------:R-:W-:Y:S02]  /*40d0*/  ISETP.GE.AND P3, PT, R42, UR16, PT ;  /* 0x000000102a007c0c */ /* 0x000fe4000bf66270 */
[----:B------:R-:W-:Y:S02]  /*40e0*/  ISETP.GE.AND P2, PT, R48, UR16, PT ;  /* 0x0000001030007c0c */ /* 0x000fe4000bf46270 */
[----:B------:R-:W-:Y:S02]  /*40f0*/  IADD3 R43, R47, UR14, RZ ;  /* 0x0000000e2f2b7c10 */ /* 0x000fe4000fffe0ff */
[----:B------:R-:W-:Y:S02]  /*4100*/  LEA R42, P5, R46, UR12, 0x1 ;  /* 0x0000000c2e2a7c11 */ /* 0x000fe4000f8a08ff */
[----:B------:R-:W-:Y:S02]  /*4110*/  IADD3 R48, R44, 0x80, RZ ;  /* 0x000000802c307810 */ /* 0x000fe40007ffe0ff */
[----:B------:R-:W-:-:S02]  /*4120*/  LEA.HI.X R43, R46, UR13, R43, 0x1, P5 ;  /* 0x0000000d2e2b7c11 */ /* 0x000fc4000a8f0c2b */
[----:B------:R-:W-:Y:S02]  /*4130*/  PRMT R126, RZ, 0x7610, R126 ;  /* 0x00007610ff7e7816 */ /* 0x000fe4000000007e */
[----:B------:R-:W-:Y:S01]  /*4140*/  ISETP.GE.AND P0, PT, R48, UR16, PT ;  /* 0x0000001030007c0c */ /* 0x000fe2000bf06270 */
[----:B------:R0:W3:Y:S01]  /*4150*/  @!P1 LDG.E.U16 R119, [R42.64] ;  /* 0x000000162a779981 */ /* 0x0000e2000c1e1500 */
[C---:B------:R-:W-:Y:S02]  /*4160*/  IADD3 R47, R44.reuse, 0xa0, RZ ;  /* 0x000000a02c2f7810 */ /* 0x040fe40007ffe0ff */
[----:B------:R-:W-:Y:S01]  /*4170*/  PRMT R127, RZ, 0x7610, R127 ;  /* 0x00007610ff7f7816 */ /* 0x000fe2000000007f */
[----:B------:R0:W4:Y:S01]  /*4180*/  @!P3 LDG.E.U16 R126, [R42.64+0x80] ;  /* 0x000080162a7eb981 */ /* 0x000122000c1e1500 */
[----:B------:R-:W-:Y:S02]  /*4190*/  IADD3 R46, R44, 0xe0, RZ ;  /* 0x000000e02c2e7810 */ /* 0x000fe40007ffe0ff */
[----:B------:R-:W-:-:S02]  /*41a0*/  ISETP.GE.AND P4, PT, R45, UR16, PT ;  /* 0x000000102d007c0c */ /* 0x000fc4000bf86270 */
[----:B------:R-:W-:Y:S01]  /*41b0*/  IADD3 R45, R44, 0xc0, RZ ;  /* 0x000000c02c2d7810 */ /* 0x000fe20007ffe0ff */
[----:B------:R0:W3:Y:S01]  /*41c0*/  @!P2 LDG.E.U16 R127, [R42.64+0x40] ;  /* 0x000040162a7fa981 */ /* 0x0000e2000c1e1500 */
[----:B------:R-:W-:Y:S02]  /*41d0*/  ISETP.GE.AND P1, PT, R47, UR16, PT ;  /* 0x000000102f007c0c */ /* 0x000fe4000bf26270 */
[----:B------:R-:W-:Y:S02]  /*41e0*/  ISETP.GE.AND P3, PT, R46, UR16, PT ;  /* 0x000000102e007c0c */ /* 0x000fe4000bf66270 */
[----:B------:R-:W-:Y:S02]  /*41f0*/  PRMT R128, RZ, 0x7610, R128 ;  /* 0x00007610ff807816 */ /* 0x000fe40000000080 */
[----:B------:R-:W-:Y:S02]  /*4200*/  ISETP.GE.AND P2, PT, R45, UR16, PT ;  /* 0x000000102d007c0c */ /* 0x000fe4000bf46270 */
[----:B------:R-:W-:-:S02]  /*4210*/  IADD3 R46, R44, 0x100, RZ ;  /* 0x000001002c2e7810 */ /* 0x000fc40007ffe0ff */
[----:B------:R-:W-:Y:S01]  /*4220*/  PRMT R120, RZ, 0x7610, R120 ;  /* 0x00007610ff787816 */ /* 0x000fe20000000078 */
[----:B------:R0:W3:Y:S01]  /*4230*/  @!P0 LDG.E.U16 R128, [R42.64+0x100] ;  /* 0x000100162a808981 */ /* 0x0000e2000c1e1500 */
[----:B------:R-:W-:Y:S02]  /*4240*/  PRMT R125, RZ, 0x7610, R125 ;  /* 0x00007610ff7d7816 */ /* 0x000fe4000000007d */
[----:B------:R-:W-:Y:S02]  /*4250*/  ISETP.GE.AND P0, PT, R46, UR16, PT ;  /* 0x000000102e007c0c */ /* 0x000fe4000bf06270 */
[----:B------:R-:W-:Y:S01]  /*4260*/  PRMT R118, RZ, 0x7610, R118 ;  /* 0x00007610ff767816 */ /* 0x000fe20000000076 */
[----:B------:R0:W3:Y:S01]  /*4270*/  @!P1 LDG.E.U16 R120, [R42.64+0x140] ;  /* 0x000140162a789981 */ /* 0x0000e2000c1e1500 */
[----:B------:R-:W-:Y:S02]  /*4280*/  PRMT R121, RZ, 0x7610, R121 ;  /* 0x00007610ff797816 */ /* 0x000fe40000000079 */
[----:B------:R-:W-:Y:S01]  /*4290*/  IADD3 R46, R44, 0x160, RZ ;  /* 0x000001602c2e7810 */ /* 0x000fe20007ffe0ff */
[----:B------:R0:W3:Y:S01]  /*42a0*/  @!P3 LDG.E.U16 R125, [R42.64+0x1c0] ;  /* 0x0001c0162a7db981 */ /* 0x0000e2000c1e1500 */
[----:B------:R-:W-:-:S02]  /*42b0*/  SHF.L.U32 R53, R73, 0x4, RZ ;  /* 0x0000000449357819 */ /* 0x000fc400000006ff */
[----:B------:R-:W-:Y:S01]  /*42c0*/  ISETP.GE.AND P3, PT, R46, UR16, PT ;  /* 0x000000102e007c0c */ /* 0x000fe2000bf66270 */
[----:B------:R0:W3:Y:S01]  /*42d0*/  @!P4 LDG.E.U16 R118, [R42.64+0xc0] ;  /* 0x0000c0162a76c981 */ /* 0x0000e2000c1e1500 */
[----:B------:R-:W-:-:S03]  /*42e0*/  PRMT R122, RZ, 0x7610, R122 ;  /* 0x00007610ff7a7816 */ /* 0x000fc6000000007a */
[----:B------:R0:W3:Y:S01]  /*42f0*/  @!P2 LDG.E.U16 R121, [R42.64+0x180] ;  /* 0x000180162a79a981 */ /* 0x0000e2000c1e1500 */
[----:B------:R-:W-:-:S03]  /*4300*/  PRMT R48, RZ, 0x7610, R48 ;  /* 0x00007610ff307816 */ /* 0x000fc60000000030 */
[----:B------:R0:W3:Y:S01]  /*4310*/  @!P0 LDG.E.U16 R122, [R42.64+0x200] ;  /* 0x000200162a7a8981 */ /* 0x0000e2000c1e1500 */
[----:B------:R-:W-:Y:S02]  /*4320*/  PRMT R123, RZ, 0x7610, R123 ;  /* 0x00007610ff7b7816 */ /* 0x000fe4000000007b */
[----:B------:R-:W-:Y:S01]  /*4330*/  PRMT R124, RZ, 0x7610, R124 ;  /* 0x00007610ff7c7816 */ /* 0x000fe2000000007c */
[----:B------:R0:W3:Y:S01]  /*4340*/  @!P3 LDG.E.U16 R48, [R42.64+0x2c0] ;  /* 0x0002c0162a30b981 */ /* 0x0000e2000c1e1500 */
[----:B------:R-:W-:Y:S02]  /*4350*/  PRMT R108, RZ, 0x7610, R108 ;  /* 0x00007610ff6c7816 */ /* 0x000fe4000000006c */
        /* <DEDUP_REMOVED lines=13> */
[----:B--2---:R-:W-:Y:S02]  /*4430*/  FMUL.FTZ R45, R41, R63 ;  /* 0x0000003f292d7220 */ /* 0x004fe40000410000 */
[----:B------:R-:W-:Y:S02]  /*4440*/  FMUL.FTZ R109, R40, 1.4426950216293334961 ;  /* 0x3fb8aa3b286d7820 */ /* 0x000fe40000410000 */
[----:B------:R-:W-:Y:S01]  /*4450*/  FMUL.RZ R47, R45, 0.15915493667125701904 ;  /* 0x3e22f9832d2f7820 */ /* 0x000fe2000040c000 */
[----:B------:R-:W-:Y:S01]  /*4460*/  IADD3 R45, R44, 0x120, RZ ;  /* 0x000001202c2d7810 */ /* 0x000fe20007ffe0ff */
[----:B------:R-:W-:-:S02]  /*4470*/  FMUL.FTZ R40, R41, R61 ;  /* 0x0000003d29287220 */ /* 0x000fc40000410000 */
[----:B------:R-:W-:Y:S01]  /*4480*/  MUFU.SIN R76, R47 ;  /* 0x0000002f004c7308 */ /* 0x000fe20000000400 */
[----:B------:R-:W-:Y:S02]  /*4490*/  ISETP.GE.AND P1, PT, R45, UR16, PT ;  /* 0x000000102d007c0c */ /* 0x000fe4000bf26270 */
[----:B------:R-:W-:-:S05]  /*44a0*/  IADD3 R45, R44, 0x140, RZ ;  /* 0x000001402c2d7810 */ /* 0x000fca0007ffe0ff */
[----:B------:R1:W-:Y:S01]  /*44b0*/  MUFU.COS R77, R47 ;  /* 0x0000002f004d7308 */ /* 0x0003e20000000000 */
[----:B------:R-:W-:Y:S02]  /*44c0*/  ISETP.GE.AND P2, PT, R45, UR16, PT ;  /* 0x000000102d007c0c */ /* 0x000fe4000bf46270 */
[----:B------:R-:W-:-:S03]  /*44d0*/  IADD3 R45, R53, 0x1, RZ ;  /* 0x00000001352d7810 */ /* 0x000fc60007ffe0ff */
[----:B------:R0:W2:Y:S01]  /*44e0*/  @!P1 LDG.E.U16 R123, [R42.64+0x240] ;  /* 0x000240162a7b9981 */ /* 0x0000a2000c1e1500 */
[----:B-1----:R-:W-:Y:S01]  /*44f0*/  FMUL.RZ R47, R40, 0.15915493667125701904 ;  /* 0x3e22f983282f7820 */ /* 0x002fe2000040c000 */
[----:B------:R-:W-:-:S04]  /*4500*/  IADD3 R40, R44, 0x180, RZ ;  /* 0x000001802c287810 */ /* 0x000fc80007ffe0ff */
[----:B------:R-:W-:Y:S02]  /*4510*/  ISETP.GE.AND P4, PT, R40, UR16, PT ;  /* 0x0000001028007c0c */ /* 0x000fe4000bf86270 */
[----:B------:R0:W2:Y:S01]  /*4520*/  @!P2 LDG.E.U16 R124, [R42.64+0x280] ;  /* 0x000280162a7ca981 */ /* 0x0000a2000c1e1500 */
[C---:B------:R-:W-:Y:S02]  /*4530*/  IADD3 R40, R44.reuse, 0x1a0, RZ ;  /* 0x000001a02c287810 */ /* 0x040fe40007ffe0ff */
[----:B------:R-:W-:Y:S02]  /*4540*/  ISETP.GE.U32.AND P0, PT, R45, UR17, PT ;  /* 0x000000112d007c0c */ /* 0x000fe4000bf06070 */
[----:B------:R-:W-:Y:S02]  /*4550*/  IADD3 R45, R44, 0x1c0, RZ ;  /* 0x000001c02c2d7810 */ /* 0x000fe40007ffe0ff */
[----:B------:R-:W-:Y:S02]  /*4560*/  ISETP.GE.AND P6, PT, R40, UR16, PT ;  /* 0x0000001028007c0c */ /* 0x000fe4000bfc6270 */
[----:B------:R-:W-:-:S02]  /*4570*/  IADD3 R40, R44, 0x1e0, RZ ;  /* 0x000001e02c287810 */ /* 0x000fc40007ffe0ff */
[----:B------:R-:W-:Y:S01]  /*4580*/  ISETP.GE.AND P5, PT, R45, UR16, PT ;  /* 0x000000102d007c0c */ /* 0x000fe2000bfa6270 */
[----:B------:R0:W2:Y:S01]  /*4590*/  @!P4 LDG.E.U16 R108, [R42.64+0x300] ;  /* 0x000300162a6cc981 */ /* 0x0000a2000c1e1500 */
[----:B------:R-:W-:Y:S02]  /*45a0*/  ISETP.GE.AND P3, PT, R40, UR16, PT ;  /* 0x0000001028007c0c */ /* 0x000fe4000bf66270 */
[----:B------:R-:W-:-:S04]  /*45b0*/  IADD3 R40, R44, 0x200, RZ ;  /* 0x000002002c287810 */ /* 0x000fc80007ffe0ff */
[----:B------:R-:W-:Y:S01]  /*45c0*/  ISETP.GE.AND P4, PT, R40, UR16, PT ;  /* 0x0000001028007c0c */ /* 0x000fe2000bf86270 */
[----:B------:R0:W2:Y:S01]  /*45d0*/  @!P6 LDG.E.U16 R111, [R42.64+0x340] ;  /* 0x000340162a6fe981 */ /* 0x0000a2000c1e1500 */
[----:B------:R-:W-:Y:S02]  /*45e0*/  IADD3 R40, R44, 0x220, RZ ;  /* 0x000002202c287810 */ /* 0x000fe40007ffe0ff */
[----:B------:R-:W-:Y:S01]  /*45f0*/  ISETP.GE.U32.AND P1, PT, R46, UR17, PT ;  /* 0x000000112e007c0c */ /* 0x000fe2000bf26070 */
[----:B------:R-:W-:Y:S01]  /*4600*/  FMUL.FTZ R45, R41, R59 ;  /* 0x0000003b292d7220 */ /* 0x000fe20000410000 */
[----:B------:R-:W-:Y:S01]  /*4610*/  IADD3 R46, R53, 0x3, RZ ;  /* 0x00000003352e7810 */ /* 0x000fe20007ffe0ff */
[----:B------:R0:W2:Y:S01]  /*4620*/  @!P5 LDG.E.U16 R117, [R42.64+0x380] ;  /* 0x000380162a75d981 */ /* 0x0000a2000c1e1500 */
[----:B------:R-:W-:Y:S02]  /*4630*/  ISETP.GE.AND P6, PT, R40, UR16, PT ;  /* 0x0000001028007c0c */ /* 0x000fe4000bfc6270 */
[----:B------:R-:W-:Y:S01]  /*4640*/  IADD3 R40, R44, 0x240, RZ ;  /* 0x000002402c287810 */ /* 0x000fe20007ffe0ff */
[----:B------:R0:W2:Y:S01]  /*4650*/  @!P3 LDG.E.U16 R116, [R42.64+0x3c0] ;  /* 0x0003c0162a74b981 */ /* 0x0000a2000c1e1500 */
[----:B------:R-:W-:Y:S01]  /*4660*/  ISETP.GE.U32.AND P2, PT, R46, UR17, PT ;  /* 0x000000112e007c0c */ /* 0x000fe2000bf46070 */
[----:B------:R-:W-:Y:S01]  /*4670*/  FMUL.RZ R46, R45, 0.15915493667125701904 ;  /* 0x3e22f9832d2e7820 */ /* 0x000fe2000040c000 */
[----:B------:R-:W-:Y:S01]  /*4680*/  IADD3 R45, R44, 0x260, RZ ;  /* 0x000002602c2d7810 */ /* 0x000fe20007ffe0ff */
[----:B------:R0:W2:Y:S01]  /*4690*/  @!P4 LDG.E.U16 R115, [R42.64+0x400] ;  /* 0x000400162a73c981 */ /* 0x0000a2000c1e1500 */
[----:B------:R-:W-:-:S02]  /*46a0*/  ISETP.GE.AND P5, PT, R40, UR16, PT ;  /* 0x0000001028007c0c */ /* 0x000fc4000bfa6270 */
[----:B------:R-:W-:Y:S02]  /*46b0*/  IADD3 R40, R44, 0x280, RZ ;  /* 0x000002802c287810 */ /* 0x000fe40007ffe0ff */
[----:B------:R-:W-:Y:S01]  /*46c0*/  ISETP.GE.AND P3, PT, R45, UR16, PT ;  /* 0x000000102d007c0c */ /* 0x000fe2000bf66270 */
[----:B------:R0:W2:Y:S01]  /*46d0*/  @!P6 LDG.E.U16 R114, [R42.64+0x440] ;  /* 0x000440162a72e981 */ /* 0x0000a2000c1e1500 */
[----:B------:R-:W-:Y:S01]  /*46e0*/  ISETP.GE.AND P4, PT, R40, UR16, PT ;  /* 0x0000001028007c0c */ /* 0x000fe2000bf86270 */
[----:B------:R-:W-:Y:S01]  /*46f0*/  FMUL.FTZ R40, R41, R57 ;  /* 0x0000003929287220 */ /* 0x000fe20000410000 */
[----:B------:R-:W-:Y:S01]  /*4700*/  IADD3 R45, R44, 0x2a0, RZ ;  /* 0x000002a02c2d7810 */ /* 0x000fe20007ffe0ff */
[----:B------:R-:W-:Y:S03]  /*4710*/  MUFU.SIN R84, R46 ;  /* 0x0000002e00547308 */ /* 0x000fe60000000400 */
[----:B------:R-:W-:Y:S01]  /*4720*/  ISETP.GE.AND P6, PT, R45, UR16, PT ;  /* 0x000000102d007c0c */ /* 0x000fe2000bfc6270 */
[----:B------:R0:W2:Y:S04]  /*4730*/  @!P5 LDG.E.U16 R113, [R42.64+0x480] ;  /* 0x000480162a71d981 */ /* 0x0000a8000c1e1500 */
[----:B------:R1:W-:Y:S01]  /*4740*/  MUFU.COS R83, R46 ;  /* 0x0000002e00537308 */ /* 0x0003e20000000000 */
[----:B------:R0:W2:Y:S04]  /*4750*/  @!P3 LDG.E.U16 R50, [R42.64+0x4c0] ;  /* 0x0004c0162a32b981 */ /* 0x0000a8000c1e1500 */
[----:B------:R0:W2:Y:S01]  /*4760*/  @!P4 LDG.E.U16 R110, [R42.64+0x500] ;  /* 0x000500162a6ec981 */ /* 0x0000a2000c1e1500 */
[----:B-1----:R-:W-:Y:S01]  /*4770*/  FMUL.RZ R46, R40, 0.15915493667125701904 ;  /* 0x3e22f983282e7820 */ /* 0x002fe2000040c000 */
[----:B------:R-:W-:-:S02]  /*4780*/  IADD3 R40, R44, 0x2c0, RZ ;  /* 0x000002c02c287810 */ /* 0x000fc40007ffe0ff */
[----:B------:R0:W2:Y:S02]  /*4790*/  @!P6 LDG.E.U16 R112, [R42.64+0x540] ;  /* 0x000540162a70e981 */ /* 0x0000a4000c1e1500 */
[----:B------:R-:W-:-:S13]  /*47a0*/  ISETP.GE.AND P5, PT, R40, UR16, PT ;  /* 0x0000001028007c0c */ /* 0x000fda000bfa6270 */
[----:B------:R0:W2:Y:S01]  /*47b0*/  @!P5 LDG.E.U16 R51, [R42.64+0x580] ;  /* 0x000580162a33d981 */ /* 0x0000a2000c1e1500 */
[C---:B------:R-:W-:Y:S02]  /*47c0*/  IADD3 R45, R44.reuse, 0x2e0, RZ ;  /* 0x000002e02c2d7810 */ /* 0x040fe40007ffe0ff */
[----:B------:R-:W-:Y:S02]  /*47d0*/  IADD3 R40, R44, 0x300, RZ ;  /* 0x000003002c287810 */ /* 0x000fe40007ffe0ff */
[----:B------:R-:W-:Y:S01]  /*47e0*/  ISETP.GE.AND P3, PT, R45, UR16, PT ;  /* 0x000000102d007c0c */ /* 0x000fe2000bf66270 */
[----:B------:R-:W-:Y:S01]  /*47f0*/  FMUL.FTZ R45, R41, R56 ;  /* 0x00000038292d7220 */ /* 0x000fe20000410000 */
[----:B------:R-:W-:Y:S02]  /*4800*/  ISETP.GE.AND P4, PT, R40, UR16, PT ;  /* 0x0000001028007c0c */ /* 0x000fe4000bf86270 */
[C---:B------:R-:W-:Y:S01]  /*4810*/  IADD3 R40, R44.reuse, 0x320, RZ ;  /* 0x000003202c287810 */ /* 0x040fe20007ffe0ff */
[----:B------:R-:W-:Y:S01]  /*4820*/  FMUL.RZ R54, R45, 0.15915493667125701904 ;  /* 0x3e22f9832d367820 */ /* 0x000fe2000040c000 */
[----:B------:R-:W-:-:S02]  /*4830*/  IADD3 R45, R44, 0x340, RZ ;  /* 0x000003402c2d7810 */ /* 0x000fc40007ffe0ff */
[----:B------:R-:W-:Y:S02]  /*4840*/  ISETP.GE.AND P6, PT, R40, UR16, PT ;  /* 0x0000001028007c0c */ /* 0x000fe4000bfc6270 */
[----:B------:R-:W-:Y:S01]  /*4850*/  ISETP.GE.AND P5, PT, R45, UR16, PT ;  /* 0x000000102d007c0c */ /* 0x000fe2000bfa6270 */
[----:B------:R-:W-:Y:S01]  /*4860*/  MUFU.SIN R80, R47 ;  /* 0x0000002f00507308 */ /* 0x000fe20000000400 */
[----:B------:R-:W-:Y:S01]  /*4870*/  IADD3 R45, R53, 0x4, RZ ;  /* 0x00000004352d7810 */ /* 0x000fe20007ffe0ff */
[----:B------:R0:W2:Y:S01]  /*4880*/  @!P3 LDG.E.U16 R52, [R42.64+0x5c0] ;  /* 0x0005c0162a34b981 */ /* 0x0000a2000c1e1500 */
[----:B------:R-:W-:Y:S02]  /*4890*/  IADD3 R40, R44, 0x360, RZ ;  /* 0x000003602c287810 */ /* 0x000fe40007ffe0ff */
[----:B------:R-:W-:Y:S01]  /*48a0*/  ISETP.GE.U32.AND P3, PT, R45, UR17, PT ;  /* 0x000000112d007c0c */ /* 0x000fe2000bf66070 */
[----:B------:R0:W2:Y:S02]  /*48b0*/  @!P4 LDG.E.U16 R49, [R42.64+0x600] ;  /* 0x000600162a31c981 */ /* 0x0000a4000c1e1500 */
[----:B------:R1:W-:Y:S01]  /*48c0*/  MUFU.COS R79, R47 ;  /* 0x0000002f004f7308 */ /* 0x0003e20000000000 */
[----:B------:R-:W-:-:S02]  /*48d0*/  ISETP.GE.AND P4, PT, R40, UR16, PT ;  /* 0x0000001028007c0c */ /* 0x000fc4000bf86270 */
[----:B------:R-:W-:Y:S02]  /*48e0*/  IADD3 R45, R44, 0x380, RZ ;  /* 0x000003802c2d7810 */ /* 0x000fe40007ffe0ff */
[----:B-1----:R-:W-:-:S03]  /*48f0*/  PRMT R47, RZ, 0x7610, R47 ;  /* 0x00007610ff2f7816 */ /* 0x002fc6000000002f */
[----:B------:R-:W-:Y:S01]  /*4900*/  MUFU.SIN R87, R46 ;  /* 0x0000002e00577308 */ /* 0x000fe20000000400 */
[----:B------:R-:W-:Y:S02]  /*4910*/  PRMT R40, RZ, 0x7610, R40 ;  /* 0x00007610ff287816 */ /* 0x000fe40000000028 */
[----:B------:R0:W2:Y:S05]  /*4920*/  @!P6 LDG.E.U16 R47, [R42.64+0x640] ;  /* 0x000640162a2fe981 */ /* 0x0000aa000c1e1500 */
[----:B------:R1:W-:Y:S01]  /*4930*/  MUFU.COS R88, R46 ;  /* 0x0000002e00587308 */ /* 0x0003e20000000000 */
[----:B------:R-:W-:Y:S01]  /*4940*/  ISETP.GE.AND P6, PT, R45, UR16, PT ;  /* 0x000000102d007c0c */ /* 0x000fe2000bfc6270 */
[----:B------:R0:W2:Y:S01]  /*4950*/  @!P5 LDG.E.U16 R40, [R42.64+0x680] ;  /* 0x000680162a28d981 */ /* 0x0000a2000c1e1500 */
[----:B------:R-:W-:Y:S01]  /*4960*/  PRMT R45, RZ, 0x7610, R45 ;  /* 0x00007610ff2d7816 */ /* 0x000fe2000000002d */
[----:B-1----:R-:W-:-:S04]  /*4970*/  FMUL.FTZ R46, R41, R39 ;  /* 0x00000027292e7220 */ /* 0x002fc80000410000 */
[----:B------:R-:W-:Y:S01]  /*4980*/  MUFU.SIN R92, R54 ;  /* 0x00000036005c7308 */ /* 0x000fe20000000400 */
[----:B------:R0:W2:Y:S01]  /*4990*/  @!P4 LDG.E.U16 R45, [R42.64+0x6c0] ;  /* 0x0006c0162a2dc981 */ /* 0x0000a2000c1e1500 */
[----:B------:R-:W-:Y:S01]  /*49a0*/  FMUL.RZ R55, R46, 0.15915493667125701904 ;  /* 0x3e22f9832e377820 */ /* 0x000fe2000040c000 */
[----:B------:R-:W-:-:S05]  /*49b0*/  IADD3 R46, R44, 0x3a0, RZ ;  /* 0x000003a02c2e7810 */ /* 0x000fca0007ffe0ff */
[----:B------:R1:W-:Y:S01]  /*49c0*/  MUFU.COS R94, R54 ;  /* 0x00000036005e7308 */ /* 0x0003e20000000000 */
[----:B------:R-:W-:Y:S02]  /*49d0*/  ISETP.GE.AND P5, PT, R46, UR16, PT ;  /* 0x000000102e007c0c */ /* 0x000fe4000bfa6270 */
[----:B------:R-:W-:Y:S02]  /*49e0*/  PRMT R46, RZ, 0x7610, R46 ;  /* 0x00007610ff2e7816 */ /* 0x000fe4000000002e */
[C---:B-1----:R-:W-:Y:S01]  /*49f0*/  IADD3 R54, R44.reuse, 0x3c0, RZ ;  /* 0x000003c02c367810 */ /* 0x042fe20007ffe0ff */
[----:B------:R-:W-:Y:S01]  /*4a00*/  FMUL.FTZ R90, R109, R39 ;  /* 0x000000276d5a7220 */ /* 0x000fe20000410000 */
[----:B------:R-:W-:Y:S02]  /*4a10*/  IADD3 R44, R44, 0x3e0, RZ ;  /* 0x000003e02c2c7810 */ /* 0x000fe40007ffe0ff */
[----:B------:R0:W2:Y:S01]  /*4a20*/  @!P6 LDG.E.U16 R46, [R42.64+0x700] ;  /* 0x000700162a2ee981 */ /* 0x0000a2000c1e1500 */
[----:B------:R-:W-:-:S02]  /*4a30*/  ISETP.GE.AND P4, PT, R54, UR16, PT ;  /* 0x0000001036007c0c */ /* 0x000fc4000bf86270 */
[----:B------:R-:W-:Y:S01]  /*4a40*/  PRMT R54, RZ, 0x7610, R54 ;  /* 0x00007610ff367816 */ /* 0x000fe20000000036 */
[----:B------:R-:W-:Y:S01]  /*4a50*/  MUFU.SIN R96, R55 ;  /* 0x0000003700607308 */ /* 0x000fe20000000400 */
[----:B------:R-:W-:Y:S01]  /*4a60*/  ISETP.GE.AND P6, PT, R44, UR16, PT ;  /* 0x000000102c007c0c */ /* 0x000fe2000bfc6270 */
[----:B------:R-:W-:Y:S01]  /*4a70*/  FMUL.FTZ R91, R109, R56 ;  /* 0x000000386d5b7220 */ /* 0x000fe20000410000 */
[----:B------:R-:W-:Y:S02]  /*4a80*/  PRMT R44, RZ, 0x7610, R44 ;  /* 0x00007610ff2c7816 */ /* 0x000fe4000000002c */
[----:B------:R0:W2:Y:S03]  /*4a90*/  @!P5 LDG.E.U16 R54, [R42.64+0x740] ;  /* 0x000740162a36d981 */ /* 0x0000a6000c1e1500 */
[----:B------:R1:W-:Y:S01]  /*4aa0*/  MUFU.COS R98, R55 ;  /* 0x0000003700627308 */ /* 0x0003e20000000000 */
[C---:B------:R-:W-:Y:S01]  /*4ab0*/  IADD3 R89, R53.reuse, 0x6, RZ ;  /* 0x0000000635597810 */ /* 0x040fe20007ffe0ff */
[----:B------:R0:W2:Y:S06]  /*4ac0*/  @!P4 LDG.E.U16 R44, [R42.64+0x780] ;  /* 0x000780162a2cc981 */ /* 0x0000ac000c1e1500 */
[----:B------:R0:W3:Y:S01]  /*4ad0*/  MUFU.EX2 R93, R90 ;  /* 0x0000005a005d7308 */ /* 0x0000e20000000800 */
[----:B-1----:R-:W-:-:S04]  /*4ae0*/  IADD3 R55, R53, 0x5, RZ ;  /* 0x0000000535377810 */ /* 0x002fc80007ffe0ff */
[----:B------:R-:W-:Y:S02]  /*4af0*/  ISETP.GE.U32.AND P5, PT, R55, UR17, PT ;  /* 0x0000001137007c0c */ /* 0x000fe4000bfa6070 */
[----:B------:R-:W-:Y:S01]  /*4b00*/  PRMT R55, RZ, 0x7610, R55 ;  /* 0x00007610ff377816 */ /* 0x000fe20000000037 */
[----:B------:R-:W1:Y:S01]  /*4b10*/  MUFU.EX2 R91, R91 ;  /* 0x0000005b005b7308 */ /* 0x000e620000000800 */
[----:B------:R-:W-:Y:S01]  /*4b20*/  ISETP.GE.U32.AND P4, PT, R89, UR17, PT ;  /* 0x0000001159007c0c */ /* 0x000fe2000bf86070 */
[-C--:B------:R-:W-:Y:S01]  /*4b30*/  FMUL.FTZ R89, R41, R58.reuse ;  /* 0x0000003a29597220 */ /* 0x080fe20000410000 */
[----:B------:R-:W-:Y:S01]  /*4b40*/  IADD3 R95, R53, 0x9, RZ ;  /* 0x00000009355f7810 */ /* 0x000fe20007ffe0ff */
[C---:B0-----:R-:W-:Y:S01]  /*4b50*/  FMUL.FTZ R90, R109.reuse, R57 ;  /* 0x000000396d5a7220 */ /* 0x041fe20000410000 */
[----:B------:R0:W2:Y:S01]  /*4b60*/  @!P6 LDG.E.U16 R55, [R42.64+0x7c0] ;  /* 0x0007c0162a37e981 */ /* 0x0000a2000c1e1500 */
[----:B------:R-:W-:Y:S01]  /*4b70*/  FMUL.FTZ R86, R109, R58 ;  /* 0x0000003a6d567220 */ /* 0x000fe20000410000 */
[----:B------:R-:W-:Y:S01]  /*4b80*/  ISETP.GE.U32.AND P6, PT, R95, UR17, PT ;  /* 0x000000115f007c0c */ /* 0x000fe2000bfc6070 */
[----:B------:R-:W-:-:S02]  /*4b90*/  FMUL.RZ R95, R89, 0.15915493667125701904 ;  /* 0x3e22f983595f7820 */ /* 0x000fc4000040c000 */
[----:B------:R-:W0:Y:S01]  /*4ba0*/  MUFU.EX2 R90, R90 ;  /* 0x0000005a005a7308 */ /* 0x000e220000000800 */
[C---:B---3--:R-:W-:Y:S02]  /*4bb0*/  FMUL.FTZ R96, R93.reuse, R96 ;  /* 0x000000605d607220 */ /* 0x048fe40000410000 */
[----:B------:R-:W-:Y:S02]  /*4bc0*/  FMUL.FTZ R98, R93, R98 ;  /* 0x000000625d627220 */ /* 0x000fe40000410000 */
[----:B------:R-:W-:Y:S01]  /*4bd0*/  FMUL.FTZ R102, R23, R39 ;  /* 0x0000002717667220 */ /* 0x000fe20000410000 */
[----:B------:R-:W-:Y:S02]  /*4be0*/  IADD3 R93, R53, 0x8, RZ ;  /* 0x00000008355d7810 */ /* 0x000fe40007ffe0ff */
[----:B------:R-:W-:Y:S01]  /*4bf0*/  MUFU.EX2 R86, R86 ;  /* 0x0000005600567308 */ /* 0x000fe20000000800 */
[----:B------:R-:W-:Y:S01]  /*4c00*/  FSEL R104, R96, RZ, !P6 ;  /* 0x000000ff60687208 */ /* 0x000fe20007000000 */
[----:B-1----:R-:W-:Y:S01]  /*4c10*/  FMUL.FTZ R94, R91, R94 ;  /* 0x0000005e5b5e7220 */ /* 0x002fe20000410000 */
[----:B------:R-:W-:-:S05]  /*4c20*/  FSEL R103, R98, 1, !P6 ;  /* 0x3f80000062677808 */ /* 0x000fca0007000000 */
[----:B0-----:R-:W0:Y:S01]  /*4c30*/  MUFU.SIN R43, R95 ;  /* 0x0000005f002b7308 */ /* 0x001e220000000400 */
[----:B------:R-:W-:Y:S01]  /*4c40*/  FSEL R102, R102, RZ, !P6 ;  /* 0x000000ff66667208 */ /* 0x000fe20007000000 */
[----:B------:R-:W-:Y:S01]  /*4c50*/  FMUL.FTZ R92, R91, R92 ;  /* 0x0000005c5b5c7220 */ /* 0x000fe20000410000 */
[----:B------:R-:W-:Y:S01]  /*4c60*/  ISETP.GE.U32.AND P6, PT, R93, UR17, PT ;  /* 0x000000115d007c0c */ /* 0x000fe2000bfc6070 */
[----:B------:R-:W-:Y:S01]  /*4c70*/  FMUL.FTZ R99, R25, R56 ;  /* 0x0000003819637220 */ /* 0x000fe20000410000 */
[----:B------:R-:W-:Y:S01]  /*4c80*/  IADD3 R91, R53, 0x7, RZ ;  /* 0x00000007355b7810 */ /* 0x000fe20007ffe0ff */
[-C--:B------:R-:W-:Y:S01]  /*4c90*/  FMUL.FTZ R42, R41, R60.reuse ;  /* 0x0000003c292a7220 */ /* 0x080fe20000410000 */
[----:B------:R-:W-:Y:S01]  /*4ca0*/  FSEL R101, R92, RZ, !P6 ;  /* 0x000000ff5c657208 */ /* 0x000fe20007000000 */
[----:B------:R0:W1:Y:S01]  /*4cb0*/  MUFU.COS R89, R95 ;  /* 0x0000005f00597308 */ /* 0x0000620000000000 */
[----:B------:R-:W-:Y:S01]  /*4cc0*/  FMUL.FTZ R82, R109, R60 ;  /* 0x0000003c6d527220 */ /* 0x000fe20000410000 */
[----:B------:R-:W-:-:S02]  /*4cd0*/  FSEL R100, R94, 1, !P6 ;  /* 0x3f8000005e647808 */ /* 0x000fc40007000000 */
[----:B------:R-:W-:Y:S02]  /*4ce0*/  FSEL R99, R99, RZ, !P6 ;  /* 0x000000ff63637208 */ /* 0x000fe40007000000 */
[----:B------:R-:W-:Y:S01]  /*4cf0*/  ISETP.GE.U32.AND P6, PT, R91, UR17, PT ;  /* 0x000000115b007c0c */ /* 0x000fe2000bfc6070 */
[----:B------:R-:W-:Y:S01]  /*4d00*/  FMUL.RZ R91, R42, 0.15915493667125701904 ;  /* 0x3e22f9832a5b7820 */ /* 0x000fe2000040c000 */
[----:B------:R-:W-:Y:S01]  /*4d10*/  MUFU.EX2 R82, R82 ;  /* 0x0000005200527308 */ /* 0x000fe20000000800 */
[----:B------:R-:W-:Y:S02]  /*4d20*/  FMUL.FTZ R98, R90, R87 ;  /* 0x000000575a627220 */ /* 0x000fe40000410000 */
[----:B0-----:R-:W-:-:S05]  /*4d30*/  FMUL.FTZ R95, R86, R43 ;  /* 0x0000002b565f7220 */ /* 0x001fca0000410000 */
[----:B------:R-:W0:Y:S01]  /*4d40*/  MUFU.COS R87, R91 ;  /* 0x0000005b00577308 */ /* 0x000e220000000000 */
[----:B------:R-:W-:-:S07]  /*4d50*/  FMUL.FTZ R85, R109, R59 ;  /* 0x0000003b6d557220 */ /* 0x000fce0000410000 */
[----:B------:R-:W3:Y:S01]  /*4d60*/  MUFU.SIN R43, R91 ;  /* 0x0000005b002b7308 */ /* 0x000ee20000000400 */
[----:B------:R-:W-:Y:S02]  /*4d70*/  FMUL.FTZ R88, R90, R88 ;  /* 0x000000585a587220 */ /* 0x000fe40000410000 */
[----:B------:R-:W-:Y:S02]  /*4d80*/  FMUL.FTZ R96, R26, R57 ;  /* 0x000000391a607220 */ /* 0x000fe40000410000 */
[----:B-1----:R-:W-:Y:S02]  /*4d90*/  FMUL.FTZ R89, R86, R89 ;  /* 0x0000005956597220 */ /* 0x002fe40000410000 */
[----:B------:R-:W-:Y:S01]  /*4da0*/  FMUL.FTZ R93, R27, R58 ;  /* 0x0000003a1b5d7220 */ /* 0x000fe20000410000 */
[----:B------:R-:W1:Y:S01]  /*4db0*/  MUFU.EX2 R85, R85 ;  /* 0x0000005500557308 */ /* 0x000e620000000800 */
[----:B------:R-:W-:Y:S01]  /*4dc0*/  IADD3 R42, R53, 0xa, RZ ;  /* 0x0000000a352a7810 */ /* 0x000fe20007ffe0ff */
[----:B------:R-:W-:Y:S01]  /*4dd0*/  FMUL.FTZ R81, R109, R61 ;  /* 0x0000003d6d517220 */ /* 0x000fe20000410000 */
[----:B------:R-:W-:-:S02]  /*4de0*/  IADD3 R86, R53, 0xb, RZ ;  /* 0x0000000b35567810 */ /* 0x000fc40007ffe0ff */
[----:B------:R-:W-:Y:S02]  /*4df0*/  FSEL R98, R98, RZ, !P6 ;  /* 0x000000ff62627208 */ /* 0x000fe40007000000 */
[----:B------:R-:W-:Y:S02]  /*4e00*/  FSEL R97, R88, 1, !P6 ;  /* 0x3f80000058617808 */ /* 0x000fe40007000000 */
[----:B------:R-:W-:Y:S02]  /*4e10*/  FSEL R96, R96, RZ, !P6 ;  /* 0x000000ff60607208 */ /* 0x000fe40007000000 */
[----:B------:R-:W-:Y:S02]  /*4e20*/  FSEL R95, R95, RZ, !P4 ;  /* 0x000000ff5f5f7208 */ /* 0x000fe40006000000 */
[----:B------:R-:W-:Y:S02]  /*4e30*/  FSEL R94, R89, 1, !P4 ;  /* 0x3f800000595e7808 */ /* 0x000fe40006000000 */
[----:B------:R-:W-:-:S02]  /*4e40*/  FSEL R93, R93, RZ, !P4 ;  /* 0x000000ff5d5d7208 */ /* 0x000fc40006000000 */
[----:B------:R-:W-:Y:S01]  /*4e50*/  ISETP.GE.U32.AND P6, PT, R42, UR17, PT ;  /* 0x000000112a007c0c */ /* 0x000fe2000bfc6070 */
[-C--:B------:R-:W-:Y:S01]  /*4e60*/  FMUL.FTZ R42, R41, R62.reuse ;  /* 0x0000003e292a7220 */ /* 0x080fe20000410000 */
[----:B------:R-:W-:Y:S01]  /*4e70*/  ISETP.GE.U32.AND P4, PT, R86, UR17, PT ;  /* 0x0000001156007c0c */ /* 0x000fe2000bf86070 */
[C---:B0-----:R-:W-:Y:S01]  /*4e80*/  FMUL.FTZ R86, R82.reuse, R87 ;  /* 0x0000005752567220 */ /* 0x041fe20000410000 */
[----:B------:R-:W0:Y:S01]  /*4e90*/  MUFU.EX2 R81, R81 ;  /* 0x0000005100517308 */ /* 0x000e220000000800 */
[----:B---3--:R-:W-:Y:S02]  /*4ea0*/  FMUL.FTZ R87, R82, R43 ;  /* 0x0000002b52577220 */ /* 0x008fe40000410000 */
[C---:B------:R-:W-:Y:S02]  /*4eb0*/  FMUL.FTZ R43, R109.reuse, R62 ;  /* 0x0000003e6d2b7220 */ /* 0x040fe40000410000 */
[----:B------:R-:W-:Y:S02]  /*4ec0*/  FMUL.RZ R88, R42, 0.15915493667125701904 ;  /* 0x3e22f9832a587820 */ /* 0x000fe4000040c000 */
[----:B------:R-:W-:-:S02]  /*4ed0*/  FMUL.FTZ R78, R109, R63 ;  /* 0x0000003f6d4e7220 */ /* 0x000fc40000410000 */
[----:B------:R-:W-:Y:S01]  /*4ee0*/  MUFU.SIN R106, R88 ;  /* 0x00000058006a7308 */ /* 0x000fe20000000400 */
[C---:B-1----:R-:W-:Y:S02]  /*4ef0*/  FMUL.FTZ R84, R85.reuse, R84 ;  /* 0x0000005455547220 */ /* 0x042fe40000410000 */
[----:B------:R-:W-:Y:S02]  /*4f00*/  FMUL.FTZ R83, R85, R83 ;  /* 0x0000005355537220 */ /* 0x000fe40000410000 */
[----:B------:R-:W-:-:S03]  /*4f10*/  FMUL.FTZ R90, R28, R59 ;  /* 0x0000003b1c5a7220 */ /* 0x000fc60000410000 */
[----:B------:R-:W-:Y:S01]  /*4f20*/  MUFU.COS R130, R88 ;  /* 0x0000005800827308 */ /* 0x000fe20000000000 */
[----:B------:R-:W-:-:S07]  /*4f30*/  IADD3 R42, R53, 0xc, RZ ;  /* 0x0000000c352a7810 */ /* 0x000fce0007ffe0ff */
[----:B------:R-:W1:Y:S01]  /*4f40*/  MUFU.EX2 R43, R43 ;  /* 0x0000002b002b7308 */ /* 0x000e620000000800 */
[----:B------:R-:W-:Y:S02]  /*4f50*/  FSEL R92, R84, RZ, !P5 ;  /* 0x000000ff545c7208 */ /* 0x000fe40006800000 */
[----:B------:R-:W-:-:S05]  /*4f60*/  FSEL R91, R83, 1, !P5 ;  /* 0x3f800000535b7808 */ /* 0x000fca0006800000 */
[----:B------:R-:W3:Y:S01]  /*4f70*/  MUFU.EX2 R78, R78 ;  /* 0x0000004e004e7308 */ /* 0x000ee20000000800 */
[----:B------:R-:W-:Y:S01]  /*4f80*/  FSEL R90, R90, RZ, !P5 ;  /* 0x000000ff5a5a7208 */ /* 0x000fe20006800000 */
[----:B0-----:R-:W-:Y:S01]  /*4f90*/  FMUL.FTZ R79, R81, R79 ;  /* 0x0000004f514f7220 */ /* 0x001fe20000410000 */
[----:B------:R-:W-:Y:S01]  /*4fa0*/  ISETP.GE.U32.AND P5, PT, R42, UR17, PT ;  /* 0x000000112a007c0c */ /* 0x000fe2000bfa6070 */
[----:B------:R-:W-:Y:S02]  /*4fb0*/  FMUL.FTZ R42, R41, R64 ;  /* 0x00000040292a7220 */ /* 0x000fe40000410000 */
[----:B------:R-:W-:Y:S02]  /*4fc0*/  FMUL.FTZ R80, R81, R80 ;  /* 0x0000005051507220 */ /* 0x000fe40000410000 */
[----:B------:R-:W-:Y:S01]  /*4fd0*/  FMUL.FTZ R89, R109, R64 ;  /* 0x000000406d597220 */ /* 0x000fe20000410000 */
[----:B------:R-:W-:Y:S01]  /*4fe0*/  FSEL R83, R79, 1, !P2 ;  /* 0x3f8000004f537808 */ /* 0x000fe20005000000 */
[----:B------:R-:W-:Y:S01]  /*4ff0*/  FMUL.RZ R105, R42, 0.15915493667125701904 ;  /* 0x3e22f9832a697820 */ /* 0x000fe2000040c000 */
[----:B------:R-:W-:Y:S01]  /*5000*/  FSEL R84, R80, RZ, !P2 ;  /* 0x000000ff50547208 */ /* 0x000fe20005000000 */
[----:B------:R-:W-:Y:S01]  /*5010*/  FMUL.FTZ R85, R30, R60 ;  /* 0x0000003c1e557220 */ /* 0x000fe20000410000 */
[----:B------:R-:W-:Y:S01]  /*5020*/  ULDC UR14, c[0x0][0x198] ;  /* 0x00006600000e7ab9 */ /* 0x000fe20000000800 */
[----:B-1----:R-:W-:-:S02]  /*5030*/  FMUL.FTZ R80, R43, R130 ;  /* 0x000000822b507220 */ /* 0x002fc40000410000 */
[----:B------:R-:W-:Y:S02]  /*5040*/  FMUL.FTZ R81, R43, R106 ;  /* 0x0000006a2b517220 */ /* 0x000fe40000410000 */
[----:B------:R-:W-:Y:S01]  /*5050*/  FMUL.FTZ R79, R32, R62 ;  /* 0x0000003e204f7220 */ /* 0x000fe20000410000 */
[----:B------:R-:W-:Y:S01]  /*5060*/  IADD3 R82, R53, 0xd, RZ ;  /* 0x0000000d35527810 */ /* 0x000fe20007ffe0ff */
[----:B------:R-:W-:Y:S01]  /*5070*/  MUFU.SIN R88, R105 ;  /* 0x0000006900587308 */ /* 0x000fe20000000400 */
[----:B------:R-:W-:Y:S01]  /*5080*/  UIMAD UR14, UR21, UR14, URZ ;  /* 0x0000000e150e72a4 */ /* 0x000fe2000f8e023f */
[C---:B---3--:R-:W-:Y:S01]  /*5090*/  FMUL.FTZ R77, R78.reuse, R77 ;  /* 0x0000004d4e4d7220 */ /* 0x048fe20000410000 */
[----:B------:R-:W-:Y:S01]  /*50a0*/  FSEL R87, R87, RZ, !P3 ;  /* 0x000000ff57577208 */ /* 0x000fe20005800000 */
[----:B------:R-:W-:Y:S01]  /*50b0*/  FMUL.FTZ R78, R78, R76 ;  /* 0x0000004c4e4e7220 */ /* 0x000fe20000410000 */
[----:B------:R-:W-:-:S03]  /*50c0*/  FSEL R86, R86, 1, !P3 ;  /* 0x3f80000056567808 */ /* 0x000fc60005800000 */
[----:B------:R-:W0:Y:S01]  /*50d0*/  MUFU.EX2 R89, R89 ;  /* 0x0000005900597308 */ /* 0x000e220000000800 */
[----:B------:R-:W-:Y:S01]  /*50e0*/  FSEL R85, R85, RZ, !P3 ;  /* 0x000000ff55557208 */ /* 0x000fe20005800000 */
[----:B------:R-:W-:Y:S01]  /*50f0*/  FMUL.FTZ R76, R33, R63 ;  /* 0x0000003f214c7220 */ /* 0x000fe20000410000 */
[----:B------:R-:W-:Y:S02]  /*5100*/  FSEL R81, R81, RZ, !P1 ;  /* 0x000000ff51517208 */ /* 0x000fe40004800000 */
[----:B------:R-:W-:Y:S02]  /*5110*/  FSEL R80, R80, 1, !P1 ;  /* 0x3f80000050507808 */ /* 0x000fe40004800000 */
[----:B------:R-:W-:Y:S01]  /*5120*/  FSEL R79, R79, RZ, !P1 ;  /* 0x000000ff4f4f7208 */ /* 0x000fe20004800000 */
[----:B------:R-:W1:Y:S01]  /*5130*/  MUFU.COS R106, R105 ;  /* 0x00000069006a7308 */ /* 0x000e620000000000 */
[----:B------:R-:W-:Y:S01]  /*5140*/  ISETP.GE.U32.AND P3, PT, R82, UR17, PT ;  /* 0x0000001152007c0c */ /* 0x000fe2000bf66070 */
[----:B------:R-:W-:Y:S01]  /*5150*/  FMUL.FTZ R82, R31, R61 ;  /* 0x0000003d1f527220 */ /* 0x000fe20000410000 */
[----:B------:R-:W-:-:S02]  /*5160*/  IADD3 R42, R53, 0xe, RZ ;  /* 0x0000000e352a7810 */ /* 0x000fc40007ffe0ff */
[C---:B------:R-:W-:Y:S02]  /*5170*/  ISETP.GE.U32.AND P1, PT, R53.reuse, UR17, PT ;  /* 0x0000001135007c0c */ /* 0x040fe4000bf26070 */
[----:B------:R-:W-:Y:S02]  /*5180*/  IADD3 R53, R53, 0xf, RZ ;  /* 0x0000000f35357810 */ /* 0x000fe40007ffe0ff */
[----:B------:R-:W-:Y:S02]  /*5190*/  MOV R130, UR14 ;  /* 0x0000000e00827c02 */ /* 0x000fe40008000f00 */
[----:B------:R-:W-:Y:S02]  /*51a0*/  FSEL R78, R78, RZ, !P0 ;  /* 0x000000ff4e4e7208 */ /* 0x000fe40004000000 */
[----:B------:R-:W-:Y:S02]  /*51b0*/  FSEL R77, R77, 1, !P0 ;  /* 0x3f8000004d4d7808 */ /* 0x000fe40004000000 */
[----:B------:R-:W-:-:S02]  /*51c0*/  FSEL R76, R76, RZ, !P0 ;  /* 0x000000ff4c4c7208 */ /* 0x000fc40004000000 */
[----:B------:R-:W-:Y:S02]  /*51d0*/  ISETP.GE.U32.AND P0, PT, R53, UR17, PT ;  /* 0x0000001135007c0c */ /* 0x000fe4000bf06070 */
[----:B------:R-:W-:Y:S02]  /*51e0*/  FSEL R82, R82, RZ, !P2 ;  /* 0x000000ff52527208 */ /* 0x000fe40005000000 */
[----:B------:R-:W-:Y:S01]  /*51f0*/  SHF.L.U32 R53, R73, 0x5, RZ ;  /* 0x0000000549357819 */ /* 0x000fe200000006ff */
[C---:B------:R-:W-:Y:S01]  /*5200*/  IMAD R107, R75.reuse, c[0x0][0x19c], R130 ;  /* 0x000067004b6b7a24 */ /* 0x040fe200078e0282 */
[----:B------:R-:W-:Y:S01]  /*5210*/  ISETP.GE.U32.AND P2, PT, R42, UR17, PT ;  /* 0x000000112a007c0c */ /* 0x000fe2000bf46070 */
[----:B------:R-:W-:Y:S01]  /*5220*/  IMAD.WIDE.U32 R42, R75, c[0x0][0x198], RZ ;  /* 0x000066004b2a7a25 */ /* 0x000fe200078e00ff */
[----:B------:R-:W-:Y:S01]  /*5230*/  LOP3.LUT R53, R53, 0xfffffc00, RZ, 0xc0, !PT ;  /* 0xfffffc0035357812 */ /* 0x000fe200078ec0ff */
[----:B------:R-:W-:Y:S01]  /*5240*/  UIMAD UR14, UR15, UR18, URZ ;  /* 0x000000120f0e72a4 */ /* 0x000fe2000f8e023f */
[----:B------:R-:W-:Y:S01]  /*5250*/  MOV R129, UR7 ;  /* 0x0000000700817c02 */ /* 0x000fe20008000f00 */
[----:B0-----:R-:W-:Y:S01]  /*5260*/  FMUL.FTZ R88, R89, R88 ;  /* 0x0000005859587220 */ /* 0x001fe20000410000 */
[----:B------:R-:W-:-:S02]  /*5270*/  IADD3 R43, R43, R107, RZ ;  /* 0x0000006b2b2b7210 */ /* 0x000fc40007ffe0ff */
[----:B------:R-:W-:Y:S01]  /*5280*/  IADD3 R131, R53, R72, RZ ;  /* 0x0000004835837210 */ /* 0x000fe20007ffe0ff */
[----:B-1----:R-:W-:Y:S01]  /*5290*/  FMUL.FTZ R106, R89, R106 ;  /* 0x0000006a596a7220 */ /* 0x002fe20000410000 */
[----:B------:R-:W-:Y:S01]  /*52a0*/  UIMAD UR14, UR7, UR19, UR14 ;  /* 0x00000013070e72a4 */ /* 0x000fe2000f8e020e */
[----:B------:R-:W-:Y:S01]  /*52b0*/  FMUL.FTZ R105, R35, R64 ;  /* 0x0000004023697220 */ /* 0x000fe20000410000 */
[----:B------:R-:W-:Y:S01]  /*52c0*/  FSEL R107, R88, RZ, !P1 ;  /* 0x000000ff586b7208 */ /* 0x000fe20004800000 */
[----:B------:R-:W-:Y:S01]  /*52d0*/  IMAD.WIDE.U32 R42, R129, c[0x0][0x1a0], R42 ;  /* 0x00006800812a7a25 */ /* 0x000fe200078e002a */
[----:B------:R-:W-:Y:S02]  /*52e0*/  LEA.HI.SX32 R88, R131, R131, 0x1b ;  /* 0x0000008383587211 */ /* 0x000fe400078fdaff */
[----:B------:R-:W-:Y:S02]  /*52f0*/  FSEL R106, R106, 1, !P1 ;  /* 0x3f8000006a6a7808 */ /* 0x000fe40004800000 */
[----:B------:R-:W-:-:S02]  /*5300*/  FSEL R105, R105, RZ, !P1 ;  /* 0x000000ff69697208 */ /* 0x000fc40004800000 */
[----:B------:R-:W-:Y:S02]  /*5310*/  IADD3 R132, R131, 0x20, RZ ;  /* 0x0000002083847810 */ /* 0x000fe40007ffe0ff */
[----:B------:R-:W-:Y:S02]  /*5320*/  SHF.L.U32 R130, R88, 0x1, RZ ;  /* 0x0000000158827819 */ /* 0x000fe400000006ff */
[----:B------:R-:W-:Y:S02]  /*5330*/  IADD3 R43, R43, UR14, RZ ;  /* 0x0000000e2b2b7c10 */ /* 0x000fe4000fffe0ff */
[----:B------:R-:W-:Y:S02]  /*5340*/  LEA R88, P1, R42, c[0x0][0x228], 0x3 ;  /* 0x00008a002a587a11 */ /* 0x000fe400078218ff */
[----:B------:R-:W-:Y:S02]  /*5350*/  LEA.HI.SX32 R132, R132, R131, 0x1b ;  /* 0x0000008384847211 */ /* 0x000fe400078fdaff */
[----:B------:R-:W-:-:S02]  /*5360*/  LEA.HI.X R89, R42, c[0x0][0x22c], R43, 0x3, P1 ;  /* 0x00008b002a597a11 */ /* 0x000fc400008f1c2b */
[C---:B------:R-:W-:Y:S02]  /*5370*/  IADD3 R134, R131.reuse, 0x40, RZ ;  /* 0x0000004083867810 */ /* 0x040fe40007ffe0ff */
[C---:B------:R-:W-:Y:S02]  /*5380*/  IADD3 R42, R131.reuse, 0x80, RZ ;  /* 0x00000080832a7810 */ /* 0x040fe40007ffe0ff */
[----:B------:R-:W-:Y:S02]  /*5390*/  IADD3 R136, R131, 0x60, RZ ;  /* 0x0000006083887810 */ /* 0x000fe40007ffe0ff */
[----:B------:R-:W-:Y:S02]  /*53a0*/  SHF.L.U32 R138, R132, 0x1, RZ ;  /* 0x00000001848a7819 */ /* 0x000fe400000006ff */
[-C--:B------:R-:W-:Y:S02]  /*53b0*/  LEA.HI.SX32 R134, R134, R131.reuse, 0x1b ;  /* 0x0000008386867211 */ /* 0x080fe400078fdaff */
[-C--:B------:R-:W-:Y:S01]  /*53c0*/  LEA.HI.SX32 R42, R42, R131.reuse, 0x1b ;  /* 0x000000832a2a7211 */ /* 0x080fe200078fdaff */
[----:B------:R-:W-:Y:S01]  /*53d0*/  STS.U16 [R130], R119 ;  /* 0x0000007782007388 */ /* 0x000fe20000000400 */
[----:B------:R-:W-:-:S02]  /*53e0*/  LEA.HI.SX32 R136, R136, R131, 0x1b ;  /* 0x0000008388887211 */ /* 0x000fc400078fdaff */
[C---:B------:R-:W-:Y:S01]  /*53f0*/  IADD3 R132, R131.reuse, 0xa0, RZ ;  /* 0x000000a083847810 */ /* 0x040fe20007ffe0ff */
[----:B------:R0:W-:Y:S01]  /*5400*/  STS.U16 [R138+0x40], R127 ;  /* 0x0000407f8a007388 */ /* 0x0001e20000000400 */
[----:B------:R-:W-:Y:S02]  /*5410*/  SHF.L.U32 R129, R134, 0x1, RZ ;  /* 0x0000000186817819 */ /* 0x000fe400000006ff */
[----:B------:R-:W-:Y:S02]  /*5420*/  SHF.L.U32 R133, R136, 0x1, RZ ;  /* 0x0000000188857819 */ /* 0x000fe400000006ff */
[----:B------:R-:W-:Y:S02]  /*5430*/  IADD3 R134, R131, 0xc0, RZ ;  /* 0x000000c083867810 */ /* 0x000fe40007ffe0ff */
[----:B------:R-:W-:Y:S02]  /*5440*/  LEA.HI.SX32 R132, R132, R131, 0x1b ;  /* 0x0000008384847211 */ /* 0x000fe400078fdaff */
[----:B0-----:R-:W-:-:S02]  /*5450*/  SHF.L.U32 R127, R42, 0x1, RZ ;  /* 0x000000012a7f7819 */ /* 0x001fc400000006ff */
[----:B------:R-:W-:Y:S01]  /*5460*/  IADD3 R42, R131, 0x100, RZ ;  /* 0x00000100832a7810 */ /* 0x000fe20007ffe0ff */
[----:B------:R-:W-:Y:S01]  /*5470*/  FMUL.FTZ R43, R41, R38 ;  /* 0x00000026292b7220 */ /* 0x000fe20000410000 */
[C---:B------:R-:W-:Y:S01]  /*5480*/  IADD3 R136, R131.reuse, 0xe0, RZ ;  /* 0x000000e083887810 */ /* 0x040fe20007ffe0ff */
[----:B----4-:R0:W-:Y:S01]  /*5490*/  STS.U16 [R129+0x80], R126 ;  /* 0x0000807e81007388 */ /* 0x0101e20000000400 */
[-C--:B------:R-:W-:Y:S02]  /*54a0*/  LEA.HI.SX32 R42, R42, R131.reuse, 0x1b ;  /* 0x000000832a2a7211 */ /* 0x080fe400078fdaff */
[-C--:B------:R-:W-:Y:S01]  /*54b0*/  LEA.HI.SX32 R134, R134, R131.reuse, 0x1b ;  /* 0x0000008386867211 */ /* 0x080fe200078fdaff */
[----:B------:R1:W-:Y:S01]  /*54c0*/  STS.U16 [R133+0xc0], R118 ;  /* 0x0000c07685007388 */ /* 0x0003e20000000400 */
[----:B------:R-:W-:Y:S02]  /*54d0*/  LEA.HI.SX32 R136, R136, R131, 0x1b ;  /* 0x0000008388887211 */ /* 0x000fe400078fdaff */
[----:B------:R-:W-:-:S02]  /*54e0*/  IADD3 R130, R131, 0x140, RZ ;  /* 0x0000014083827810 */ /* 0x000fc40007ffe0ff */
[----:B0-----:R-:W-:Y:S02]  /*54f0*/  SHF.L.U32 R129, R132, 0x1, RZ ;  /* 0x0000000184817819 */ /* 0x001fe400000006ff */
[----:B------:R-:W-:Y:S01]  /*5500*/  IADD3 R132, R131, 0x160, RZ ;  /* 0x0000016083847810 */ /* 0x000fe20007ffe0ff */
[----:B-1----:R-:W-:Y:S01]  /*5510*/  FMUL.RZ R133, R43, 0.15915493667125701904 ;  /* 0x3e22f9832b857820 */ /* 0x002fe2000040c000 */
[----:B------:R-:W-:Y:S02]  /*5520*/  IADD3 R126, R131, 0x120, RZ ;  /* 0x00000120837e7810 */ /* 0x000fe40007ffe0ff */
[----:B------:R-:W-:Y:S01]  /*5530*/  SHF.L.U32 R43, R42, 0x1, RZ ;  /* 0x000000012a2b7819 */ /* 0x000fe200000006ff */
[----:B------:R-:W-:Y:S01]  /*5540*/  FMUL.FTZ R42, R41, R37 ;  /* 0x00000025292a7220 */ /* 0x000fe20000410000 */
[----:B------:R-:W-:Y:S01]  /*5550*/  SHF.L.U32 R134, R134, 0x1, RZ ;  /* 0x0000000186867819 */ /* 0x000fe200000006ff */
[----:B------:R0:W-:Y:S01]  /*5560*/  STS.U16 [R127+0x100], R128 ;  /* 0x000100807f007388 */ /* 0x0001e20000000400 */
[----:B------:R-:W-:-:S02]  /*5570*/  SHF.L.U32 R136, R136, 0x1, RZ ;  /* 0x0000000188887819 */ /* 0x000fc400000006ff */
[-C--:B------:R-:W-:Y:S01]  /*5580*/  LEA.HI.SX32 R132, R132, R131.reuse, 0x1b ;  /* 0x0000008384847211 */ /* 0x080fe200078fdaff */
[----:B------:R1:W-:Y:S01]  /*5590*/  STS.U16 [R129+0x140], R120 ;  /* 0x0001407881007388 */ /* 0x0003e20000000400 */
[-C--:B------:R-:W-:Y:S02]  /*55a0*/  LEA.HI.SX32 R126, R126, R131.reuse, 0x1b ;  /* 0x000000837e7e7211 */ /* 0x080fe400078fdaff */
[----:B------:R-:W-:Y:S01]  /*55b0*/  LEA.HI.SX32 R130, R130, R131, 0x1b ;  /* 0x0000008382827211 */ /* 0x000fe200078fdaff */
[----:B------:R3:W-:Y:S01]  /*55c0*/  STS.U16 [R134+0x180], R121 ;  /* 0x0001807986007388 */ /* 0x0007e20000000400 */
[----:B------:R-:W-:Y:S02]  /*55d0*/  SHF.L.U32 R126, R126, 0x1, RZ ;  /* 0x000000017e7e7819 */ /* 0x000fe400000006ff */
[----:B0-----:R-:W-:Y:S01]  /*55e0*/  SHF.L.U32 R127, R132, 0x1, RZ ;  /* 0x00000001847f7819 */ /* 0x001fe200000006ff */
[----:B------:R0:W-:Y:S01]  /*55f0*/  STS.U16 [R136+0x1c0], R125 ;  /* 0x0001c07d88007388 */ /* 0x0001e20000000400 */
[----:B-1----:R-:W-:Y:S01]  /*5600*/  FMUL.RZ R129, R42, 0.15915493667125701904 ;  /* 0x3e22f9832a817820 */ /* 0x002fe2000040c000 */
[----:B------:R-:W-:Y:S01]  /*5610*/  IADD3 R132, R131, 0x180, RZ ;  /* 0x0000018083847810 */ /* 0x000fe20007ffe0ff */
[----:B------:R-:W-:Y:S01]  /*5620*/  FMUL.FTZ R42, R41, R36 ;  /* 0x00000024292a7220 */ /* 0x000fe20000410000 */
[C---:B------:R-:W-:Y:S01]  /*5630*/  IADD3 R142, R131.reuse, 0x1a0, RZ ;  /* 0x000001a0838e7810 */ /* 0x040fe20007ffe0ff */
[----:B------:R1:W-:Y:S01]  /*5640*/  STS.U16 [R43+0x200], R122 ;  /* 0x0002007a2b007388 */ /* 0x0003e20000000400 */
[----:B---3--:R-:W-:-:S02]  /*5650*/  IADD3 R134, R131, 0x1c0, RZ ;  /* 0x000001c083867810 */ /* 0x008fc40007ffe0ff */
[----:B0-----:R-:W-:Y:S02]  /*5660*/  SHF.L.U32 R125, R130, 0x1, RZ ;  /* 0x00000001827d7819 */ /* 0x001fe400000006ff */
[C---:B------:R-:W-:Y:S02]  /*5670*/  IADD3 R136, R131.reuse, 0x1e0, RZ ;  /* 0x000001e083887810 */ /* 0x040fe40007ffe0ff */
[C---:B------:R-:W-:Y:S02]  /*5680*/  IADD3 R154, R131.reuse, 0x220, RZ ;  /* 0x00000220839a7810 */ /* 0x040fe40007ffe0ff */
[C---:B------:R-:W-:Y:S01]  /*5690*/  IADD3 R156, R131.reuse, 0x240, RZ ;  /* 0x00000240839c7810 */ /* 0x040fe20007ffe0ff */
[----:B-1----:R-:W-:Y:S01]  /*56a0*/  FMUL.RZ R43, R42, 0.15915493667125701904 ;  /* 0x3e22f9832a2b7820 */ /* 0x002fe2000040c000 */
[C---:B------:R-:W-:Y:S01]  /*56b0*/  IADD3 R158, R131.reuse, 0x260, RZ ;  /* 0x00000260839e7810 */ /* 0x040fe20007ffe0ff */
[----:B--2---:R-:W-:Y:S01]  /*56c0*/  STS.U16 [R126+0x240], R123 ;  /* 0x0002407b7e007388 */ /* 0x004fe20000000400 */
[----:B------:R-:W-:-:S02]  /*56d0*/  IADD3 R148, R131, 0x380, RZ ;  /* 0x0000038083947810 */ /* 0x000fc40007ffe0ff */
[-C--:B------:R-:W-:Y:S01]  /*56e0*/  LEA.HI.SX32 R141, R132, R131.reuse, 0x1b ;  /* 0x00000083848d7211 */ /* 0x080fe200078fdaff */
[----:B------:R-:W-:Y:S01]  /*56f0*/  MUFU.SIN R118, R133 ;  /* 0x0000008500767308 */ /* 0x000fe20000000400 */
[C---:B------:R-:W-:Y:S01]  /*5700*/  IADD3 R150, R131.reuse, 0x280, RZ ;  /* 0x0000028083967810 */ /* 0x040fe20007ffe0ff */
[----:B------:R0:W-:Y:S01]  /*5710*/  STS.U16 [R125+0x280], R124 ;  /* 0x0002807c7d007388 */ /* 0x0001e20000000400 */
[-C--:B------:R-:W-:Y:S02]  /*5720*/  LEA.HI.SX32 R142, R142, R131.reuse, 0x1b ;  /* 0x000000838e8e7211 */ /* 0x080fe400078fdaff */
[----:B------:R-:W-:Y:S02]  /*5730*/  IADD3 R152, R131, 0x200, RZ ;  /* 0x0000020083987810 */ /* 0x000fe40007ffe0ff */
[-C--:B------:R-:W-:Y:S01]  /*5740*/  LEA.HI.SX32 R143, R134, R131.reuse, 0x1b ;  /* 0x00000083868f7211 */ /* 0x080fe200078fdaff */
[----:B------:R-:W-:Y:S01]  /*5750*/  MUFU.COS R119, R133 ;  /* 0x0000008500777308 */ /* 0x000fe20000000000 */
[----:B------:R-:W-:-:S02]  /*5760*/  LEA.HI.SX32 R134, R154, R131, 0x1b ;  /* 0x000000839a867211 */ /* 0x000fc400078fdaff */
[-C--:B------:R-:W-:Y:S02]  /*5770*/  LEA.HI.SX32 R135, R156, R131.reuse, 0x1b ;  /* 0x000000839c877211 */ /* 0x080fe400078fdaff */
[-C--:B0-----:R-:W-:Y:S02]  /*5780*/  LEA.HI.SX32 R125, R136, R131.reuse, 0x1b ;  /* 0x00000083887d7211 */ /* 0x081fe400078fdaff */
[----:B------:R-:W-:Y:S01]  /*5790*/  IADD3 R146, R131, 0x3c0, RZ ;  /* 0x000003c083927810 */ /* 0x000fe20007ffe0ff */
[----:B------:R-:W-:Y:S01]  /*57a0*/  MUFU.SIN R124, R43 ;  /* 0x0000002b007c7308 */ /* 0x000fe20000000400 */
[-C--:B------:R-:W-:Y:S02]  /*57b0*/  LEA.HI.SX32 R136, R158, R131.reuse, 0x1b ;  /* 0x000000839e887211 */ /* 0x080fe400078fdaff */
[----:B------:R-:W-:Y:S02]  /*57c0*/  SHF.L.U32 R147, R141, 0x1, RZ ;  /* 0x000000018d937819 */ /* 0x000fe400000006ff */
[----:B------:R-:W-:-:S03]  /*57d0*/  LEA.HI.SX32 R137, R150, R131, 0x1b ;  /* 0x0000008396897211 */ /* 0x000fc600078fdaff */
[----:B------:R0:W-:Y:S01]  /*57e0*/  MUFU.COS R133, R43 ;  /* 0x0000002b00857308 */ /* 0x0001e20000000000 */
[-C--:B------:R-:W-:Y:S01]  /*57f0*/  LEA.HI.SX32 R132, R152, R131.reuse, 0x1b ;  /* 0x0000008398847211 */ /* 0x080fe200078fdaff */
[----:B------:R1:W-:Y:S01]  /*5800*/  STS.U16 [R127+0x2c0], R48 ;  /* 0x0002c0307f007388 */ /* 0x0003e20000000400 */
[----:B------:R-:W-:Y:S02]  /*5810*/  SHF.L.U32 R150, R143, 0x1, RZ ;  /* 0x000000018f967819 */ /* 0x000fe400000006ff */
[----:B------:R-:W-:Y:S02]  /*5820*/  SHF.L.U32 R149, R134, 0x1, RZ ;  /* 0x0000000186957819 */ /* 0x000fe400000006ff */
[----:B0-----:R-:W-:Y:S02]  /*5830*/  LEA.HI.SX32 R43, R148, R131, 0x1b ;  /* 0x00000083942b7211 */ /* 0x001fe400078fdaff */
[----:B------:R-:W-:Y:S01]  /*5840*/  SHF.L.U32 R148, R142, 0x1, RZ ;  /* 0x000000018e947819 */ /* 0x000fe200000006ff */
[----:B------:R-:W-:Y:S01]  /*5850*/  FMUL.FTZ R134, RZ, R78 ;  /* 0x0000004eff867220 */ /* 0x000fe20000410000 */
[----:B------:R-:W-:Y:S01]  /*5860*/  SHF.L.U32 R152, R135, 0x1, RZ ;  /* 0x0000000187987819 */ /* 0x000fe200000006ff */
[----:B------:R-:W-:Y:S01]  /*5870*/  STS.U16 [R147+0x300], R108 ;  /* 0x0003006c93007388 */ /* 0x000fe20000000400 */
[----:B------:R-:W-:-:S02]  /*5880*/  IADD3 R138, R131, 0x2a0, RZ ;  /* 0x000002a0838a7810 */ /* 0x000fc40007ffe0ff */
[C---:B------:R-:W-:Y:S02]  /*5890*/  IADD3 R140, R131.reuse, 0x2c0, RZ ;  /* 0x000002c0838c7810 */ /* 0x040fe40007ffe0ff */
[C---:B-1----:R-:W-:Y:S02]  /*58a0*/  IADD3 R48, R131.reuse, 0x2e0, RZ ;  /* 0x000002e083307810 */ /* 0x042fe40007ffe0ff */
[C---:B------:R-:W-:Y:S02]  /*58b0*/  IADD3 R128, R131.reuse, 0x300, RZ ;  /* 0x0000030083807810 */ /* 0x040fe40007ffe0ff */
[C---:B------:R-:W-:Y:S02]  /*58c0*/  IADD3 R144, R131.reuse, 0x320, RZ ;  /* 0x0000032083907810 */ /* 0x040fe40007ffe0ff */
[C---:B------:R-:W-:Y:S02]  /*58d0*/  IADD3 R130, R131.reuse, 0x340, RZ ;  /* 0x0000034083827810 */ /* 0x040fe40007ffe0ff */
[----:B------:R-:W-:-:S02]  /*58e0*/  IADD3 R42, R131, 0x360, RZ ;  /* 0x00000360832a7810 */ /* 0x000fc40007ffe0ff */
[C---:B------:R-:W-:Y:S02]  /*58f0*/  IADD3 R126, R131.reuse, 0x3a0, RZ ;  /* 0x000003a0837e7810 */ /* 0x040fe40007ffe0ff */
[----:B------:R-:W-:Y:S02]  /*5900*/  LEA.HI.SX32 R127, R146, R131, 0x1b ;  /* 0x00000083927f7211 */ /* 0x000fe400078fdaff */
[----:B------:R-:W-:Y:S01]  /*5910*/  SHF.L.U32 R135, R136, 0x1, RZ ;  /* 0x0000000188877819 */ /* 0x000fe200000006ff */
[----:B------:R-:W-:Y:S01]  /*5920*/  FMUL.FTZ R136, R78, R105 ;  /* 0x000000694e887220 */ /* 0x000fe20000410000 */
[----:B------:R-:W-:Y:S01]  /*5930*/  IADD3 R146, R131, 0x3e0, RZ ;  /* 0x000003e083927810 */ /* 0x000fe20007ffe0ff */
[----:B------:R-:W-:Y:S01]  /*5940*/  STS.U16 [R148+0x340], R111 ;  /* 0x0003406f94007388 */ /* 0x000fe20000000400 */
[----:B------:R-:W-:Y:S01]  /*5950*/  MUFU.SIN R121, R129 ;  /* 0x0000008100797308 */ /* 0x000fe20000000400 */
[-C--:B------:R-:W-:Y:S02]  /*5960*/  LEA.HI.SX32 R138, R138, R131.reuse, 0x1b ;  /* 0x000000838a8a7211 */ /* 0x080fe400078fdaff */
[----:B------:R0:W-:Y:S01]  /*5970*/  STS.U16 [R150+0x380], R117 ;  /* 0x0003807596007388 */ /* 0x0001e20000000400 */
[----:B------:R-:W-:Y:S01]  /*5980*/  LEA.HI.SX32 R140, R140, R131, 0x1b ;  /* 0x000000838c8c7211 */ /* 0x000fe200078fdaff */
[----:B------:R-:W-:Y:S01]  /*5990*/  FFMA.FTZ R136, RZ, R77, R136 ;  /* 0x0000004dff887223 */ /* 0x000fe20000010088 */
[----:B------:R-:W-:-:S02]  /*59a0*/  LEA.HI.SX32 R48, R48, R131, 0x1b ;  /* 0x0000008330307211 */ /* 0x000fc400078fdaff */
[----:B------:R1:W-:Y:S01]  /*59b0*/  MUFU.COS R122, R129 ;  /* 0x00000081007a7308 */ /* 0x0003e20000000000 */
[-C--:B------:R-:W-:Y:S02]  /*59c0*/  LEA.HI.SX32 R128, R128, R131.reuse, 0x1b ;  /* 0x0000008380807211 */ /* 0x080fe400078fdaff */
[-C--:B------:R-:W-:Y:S02]  /*59d0*/  LEA.HI.SX32 R130, R130, R131.reuse, 0x1b ;  /* 0x0000008382827211 */ /* 0x080fe400078fdaff */
[----:B------:R-:W-:Y:S01]  /*59e0*/  LEA.HI.SX32 R42, R42, R131, 0x1b ;  /* 0x000000832a2a7211 */ /* 0x000fe200078fdaff */
[----:B0-----:R-:W-:Y:S01]  /*59f0*/  FFMA.FTZ R117, R77, R105, -R134 ;  /* 0x000000694d757223 */ /* 0x001fe20000010886 */
[-C--:B------:R-:W-:Y:S02]  /*5a00*/  LEA.HI.SX32 R126, R126, R131.reuse, 0x1b ;  /* 0x000000837e7e7211 */ /* 0x080fe400078fdaff */
[-C--:B-1----:R-:W-:Y:S02]  /*5a10*/  LEA.HI.SX32 R129, R144, R131.reuse, 0x1b ;  /* 0x0000008390817211 */ /* 0x082fe400078fdaff */
[----:B------:R-:W-:-:S02]  /*5a20*/  LEA.HI.SX32 R131, R146, R131, 0x1b ;  /* 0x0000008392837211 */ /* 0x000fc400078fdaff */
[----:B------:R-:W-:Y:S02]  /*5a30*/  SHF.L.U32 R143, R125, 0x1, RZ ;  /* 0x000000017d8f7819 */ /* 0x000fe400000006ff */
[----:B------:R-:W-:Y:S01]  /*5a40*/  SHF.L.U32 R146, R132, 0x1, RZ ;  /* 0x0000000184927819 */ /* 0x000fe200000006ff */
[----:B------:R-:W-:Y:S02]  /*5a50*/  FMUL.FTZ R111, R41, R29 ;  /* 0x0000001d296f7220 */ /* 0x000fe40000410000 */
[----:B------:R-:W-:Y:S01]  /*5a60*/  FADD.FTZ R117, R117, R76 ;  /* 0x0000004c75757221 */ /* 0x000fe20000010000 */
[----:B------:R0:W-:Y:S01]  /*5a70*/  STS.U16 [R143+0x3c0], R116 ;  /* 0x0003c0748f007388 */ /* 0x0001e20000000400 */
[----:B------:R-:W-:-:S03]  /*5a80*/  FADD.FTZ R136, RZ, R136 ;  /* 0x00000088ff887221 */ /* 0x000fc60000010000 */
[----:B------:R1:W-:Y:S01]  /*5a90*/  STS.U16 [R146+0x400], R115 ;  /* 0x0004007392007388 */ /* 0x0003e20000000400 */
[----:B0-----:R-:W-:Y:S02]  /*5aa0*/  FMUL.RZ R116, R111, 0.15915493667125701904 ;  /* 0x3e22f9836f747820 */ /* 0x001fe4000040c000 */
[CC--:B------:R-:W-:Y:S02]  /*5ab0*/  FMUL.FTZ R111, R81.reuse, R136.reuse ;  /* 0x00000088516f7220 */ /* 0x0c0fe40000410000 */
[----:B-1----:R-:W-:Y:S01]  /*5ac0*/  FMUL.FTZ R115, R81, R117 ;  /* 0x0000007551737220 */ /* 0x002fe20000410000 */
[----:B------:R0:W-:Y:S03]  /*5ad0*/  STS.U16 [R149+0x440], R114 ;  /* 0x0004407295007388 */ /* 0x0001e60000000400 */
[----:B------:R-:W-:Y:S01]  /*5ae0*/  FFMA.FTZ R115, R80, R136, R115 ;  /* 0x0000008850737223 */ /* 0x000fe20000010073 */
[----:B------:R-:W-:Y:S01]  /*5af0*/  SHF.L.U32 R137, R137, 0x1, RZ ;  /* 0x0000000189897819 */ /* 0x000fe200000006ff */
[----:B------:R-:W-:-:S02]  /*5b00*/  FMUL.FTZ R132, R109, R29 ;  /* 0x0000001d6d847220 */ /* 0x000fc40000410000 */
[----:B------:R-:W-:Y:S02]  /*5b10*/  FADD.FTZ R115, RZ, R115 ;  /* 0x00000073ff737221 */ /* 0x000fe40000010000 */
[----:B0-----:R-:W-:Y:S01]  /*5b20*/  FFMA.FTZ R114, R80, R117, -R111 ;  /* 0x0000007550727223 */ /* 0x001fe2000001086f */
[----:B------:R-:W-:Y:S01]  /*5b30*/  STS.U16 [R152+0x480], R113 ;  /* 0x0004807198007388 */ /* 0x000fe20000000400 */
[----:B------:R-:W-:Y:S02]  /*5b40*/  FMUL.FTZ R111, R41, R24 ;  /* 0x00000018296f7220 */ /* 0x000fe40000410000 */
[----:B------:R-:W-:Y:S01]  /*5b50*/  FADD.FTZ R114, R114, R79 ;  /* 0x0000004f72727221 */ /* 0x000fe20000010000 */
[----:B------:R0:W-:Y:S01]  /*5b60*/  STS.U16 [R135+0x4c0], R50 ;  /* 0x0004c03287007388 */ /* 0x0001e20000000400 */
[----:B------:R-:W-:Y:S01]  /*5b70*/  FMUL.FTZ R123, R109, R37 ;  /* 0x000000256d7b7220 */ /* 0x000fe20000410000 */
[----:B------:R1:W-:Y:S02]  /*5b80*/  MUFU.EX2 R108, R132 ;  /* 0x00000084006c7308 */ /* 0x0003e40000000800 */
[----:B------:R2:W-:Y:S01]  /*5b90*/  STS.U16 [R137+0x500], R110 ;  /* 0x0005006e89007388 */ /* 0x0005e20000000400 */
[----:B------:R-:W-:Y:S01]  /*5ba0*/  SHF.L.U32 R117, R138, 0x1, RZ ;  /* 0x000000018a757819 */ /* 0x000fe200000006ff */
[----:B0-----:R-:W-:-:S02]  /*5bb0*/  FMUL.FTZ R50, R84, R115 ;  /* 0x0000007354327220 */ /* 0x001fc40000410000 */
[----:B-1----:R-:W-:Y:S02]  /*5bc0*/  FMUL.RZ R132, R111, 0.15915493667125701904 ;  /* 0x3e22f9836f847820 */ /* 0x002fe4000040c000 */
[-C--:B--2---:R-:W-:Y:S02]  /*5bd0*/  FMUL.FTZ R110, R84, R114.reuse ;  /* 0x00000072546e7220 */ /* 0x084fe40000410000 */
[C---:B------:R-:W-:Y:S02]  /*5be0*/  FFMA.FTZ R111, R83.reuse, R114, -R50 ;  /* 0x00000072536f7223 */ /* 0x040fe40000010832 */
[----:B------:R-:W-:Y:S01]  /*5bf0*/  FFMA.FTZ R110, R83, R115, R110 ;  /* 0x00000073536e7223 */ /* 0x000fe2000001006e */
[----:B------:R-:W-:Y:S01]  /*5c00*/  SHF.L.U32 R140, R140, 0x1, RZ ;  /* 0x000000018c8c7819 */ /* 0x000fe200000006ff */
[C---:B------:R-:W-:Y:S01]  /*5c10*/  FMUL.FTZ R120, R109.reuse, R38 ;  /* 0x000000266d787220 */ /* 0x040fe20000410000 */
[----:B------:R-:W0:Y:S01]  /*5c20*/  MUFU.EX2 R123, R123 ;  /* 0x0000007b007b7308 */ /* 0x000e220000000800 */
[C---:B------:R-:W-:Y:S01]  /*5c30*/  FMUL.FTZ R139, R109.reuse, R36 ;  /* 0x000000246d8b7220 */ /* 0x040fe20000410000 */
[----:B------:R1:W-:Y:S01]  /*5c40*/  STS.U16 [R117+0x540], R112 ;  /* 0x0005407075007388 */ /* 0x0003e20000000400 */
[----:B------:R-:W-:-:S02]  /*5c50*/  FMUL.FTZ R142, R109, R34 ;  /* 0x000000226d8e7220 */ /* 0x000fc40000410000 */
[----:B------:R-:W-:Y:S02]  /*5c60*/  FMUL.FTZ R109, R109, R24 ;  /* 0x000000186d6d7220 */ /* 0x000fe40000410000 */
[----:B------:R-:W-:Y:S01]  /*5c70*/  FADD.FTZ R111, R111, R82 ;  /* 0x000000526f6f7221 */ /* 0x000fe20000010000 */
[----:B------:R-:W-:Y:S01]  /*5c80*/  MUFU.SIN R113, R116 ;  /* 0x0000007400717308 */ /* 0x000fe20000000400 */
[----:B------:R-:W-:Y:S02]  /*5c90*/  FMUL.FTZ R145, R41, R34 ;  /* 0x0000002229917220 */ /* 0x000fe40000410000 */
[----:B-1----:R-:W-:Y:S01]  /*5ca0*/  FADD.FTZ R112, RZ, R110 ;  /* 0x0000006eff707221 */ /* 0x002fe20000010000 */
[----:B------:R1:W-:Y:S01]  /*5cb0*/  STS.U16 [R140+0x580], R51 ;  /* 0x000580338c007388 */ /* 0x0003e20000000400 */
[----:B------:R-:W-:-:S03]  /*5cc0*/  FMUL.FTZ R115, R87, R111 ;  /* 0x0000006f57737220 */ /* 0x000fc60000410000 */
[----:B------:R-:W2:Y:S01]  /*5cd0*/  MUFU.COS R41, R116 ;  /* 0x0000007400297308 */ /* 0x000ea20000000000 */
[-C--:B------:R-:W-:Y:S02]  /*5ce0*/  FFMA.FTZ R117, R86, R112.reuse, R115 ;  /* 0x0000007056757223 */ /* 0x080fe40000010073 */
[----:B-1----:R-:W-:-:S05]  /*5cf0*/  FMUL.FTZ R51, R87, R112 ;  /* 0x0000007057337220 */ /* 0x002fca0000410000 */
[----:B------:R-:W-:Y:S01]  /*5d00*/  MUFU.EX2 R109, R109 ;  /* 0x0000006d006d7308 */ /* 0x000fe20000000800 */
[----:B------:R-:W-:-:S07]  /*5d10*/  FFMA.FTZ R112, R86, R111, -R51 ;  /* 0x0000006f56707223 */ /* 0x000fce0000010833 */
[----:B------:R-:W1:Y:S01]  /*5d20*/  MUFU.COS R114, R132 ;  /* 0x0000008400727308 */ /* 0x000e620000000000 */
[----:B------:R-:W-:-:S07]  /*5d30*/  FADD.FTZ R51, R112, R85 ;  /* 0x0000005570337221 */ /* 0x000fce0000010000 */
[----:B------:R-:W3:Y:S01]  /*5d40*/  MUFU.SIN R110, R132 ;  /* 0x00000084006e7308 */ /* 0x000ee20000000400 */
[----:B------:R-:W-:Y:S02]  /*5d50*/  FADD.FTZ R117, RZ, R117 ;  /* 0x00000075ff757221 */ /* 0x000fe40000010000 */
[----:B0-----:R-:W-:Y:S02]  /*5d60*/  FMUL.FTZ R50, R123, R122 ;  /* 0x0000007a7b327220 */ /* 0x001fe40000410000 */
[----:B------:R-:W-:Y:S02]  /*5d70*/  FMUL.FTZ R122, R92, R51 ;  /* 0x000000335c7a7220 */ /* 0x000fe40000410000 */
[C---:B--2---:R-:W-:Y:S02]  /*5d80*/  FMUL.FTZ R112, R108.reuse, R41 ;  /* 0x000000296c707220 */ /* 0x044fe40000410000 */
[----:B------:R-:W-:Y:S02]  /*5d90*/  FMUL.FTZ R113, R108, R113 ;  /* 0x000000716c717220 */ /* 0x000fe40000410000 */
[-C--:B------:R-:W-:Y:S01]  /*5da0*/  FMUL.FTZ R108, R92, R117.reuse ;  /* 0x000000755c6c7220 */ /* 0x080fe20000410000 */
[----:B------:R-:W0:Y:S01]  /*5db0*/  MUFU.EX2 R120, R120 ;  /* 0x0000007800787308 */ /* 0x000e220000000800 */
[----:B------:R-:W-:-:S02]  /*5dc0*/  FFMA.FTZ R122, R91, R117, R122 ;  /* 0x000000755b7a7223 */ /* 0x000fc4000001007a */
[C---:B-1----:R-:W-:Y:S02]  /*5dd0*/  FMUL.FTZ R41, R109.reuse, R114 ;  /* 0x000000726d297220 */ /* 0x042fe40000410000 */
[----:B---3--:R-:W-:Y:S02]  /*5de0*/  FMUL.FTZ R110, R109, R110 ;  /* 0x0000006e6d6e7220 */ /* 0x008fe40000410000 */
[----:B------:R-:W-:Y:S01]  /*5df0*/  FFMA.FTZ R109, R91, R51, -R108 ;  /* 0x000000335b6d7223 */ /* 0x000fe2000001086c */
[----:B------:R-:W1:Y:S01]  /*5e00*/  MUFU.EX2 R139, R139 ;  /* 0x0000008b008b7308 */ /* 0x000e620000000800 */
[-C--:B------:R-:W-:Y:S02]  /*5e10*/  FMUL.FTZ R108, R106, R78.reuse ;  /* 0x0000004e6a6c7220 */ /* 0x080fe40000410000 */
        /* <DEDUP_REMOVED lines=10> */
[-C--:B------:R-:W-:Y:S02]  /*5ec0*/  FMUL.FTZ R111, R81, R51.reuse ;  /* 0x00000033516f7220 */ /* 0x080fe40000410000 */
[----:B------:R-:W-:Y:S02]  /*5ed0*/  FFMA.FTZ R123, R94, R122, R123 ;  /* 0x0000007a5e7b7223 */ /* 0x000fe4000001007b */
[----:B------:R-:W-:Y:S02]  /*5ee0*/  FFMA.FTZ R109, R80, R51, -R109 ;  /* 0x00000033506d7223 */ /* 0x000fe4000001086d */
[----:B0-----:R-:W-:-:S02]  /*5ef0*/  FMUL.FTZ R119, R120, R119 ;  /* 0x0000007778777220 */ /* 0x001fc40000410000 */
[----:B------:R-:W-:Y:S02]  /*5f00*/  FADD.FTZ R51, R114, R93 ;  /* 0x0000005d72337221 */ /* 0x000fe40000010000 */
[----:B------:R-:W-:Y:S02]  /*5f10*/  FMUL.FTZ R120, R120, R118 ;  /* 0x0000007678787220 */ /* 0x000fe40000410000 */
[C---:B-1----:R-:W-:Y:S02]  /*5f20*/  FMUL.FTZ R118, R139.reuse, R133 ;  /* 0x000000858b767220 */ /* 0x042fe40000410000 */
[----:B------:R-:W-:Y:S02]  /*5f30*/  FFMA.FTZ R111, R80, R108, R111 ;  /* 0x0000006c506f7223 */ /* 0x000fe4000001006f */
[----:B------:R-:W-:Y:S02]  /*5f40*/  FADD.FTZ R123, RZ, R123 ;  /* 0x0000007bff7b7221 */ /* 0x000fe40000010000 */
[----:B------:R-:W-:-:S02]  /*5f50*/  FMUL.FTZ R139, R139, R124 ;  /* 0x0000007c8b8b7220 */ /* 0x000fc40000410000 */
[----:B------:R-:W-:Y:S02]  /*5f60*/  FMUL.FTZ R114, R84, R109 ;  /* 0x0000006d54727220 */ /* 0x000fe40000410000 */
[----:B------:R-:W-:Y:S02]  /*5f70*/  FMUL.FTZ R124, R98, R51 ;  /* 0x00000033627c7220 */ /* 0x000fe40000410000 */
[----:B------:R-:W-:Y:S02]  /*5f80*/  FMUL.FTZ R108, R84, R111 ;  /* 0x0000006f546c7220 */ /* 0x000fe40000410000 */
[----:B------:R-:W-:Y:S02]  /*5f90*/  FMUL.FTZ R122, R98, R123 ;  /* 0x0000007b627a7220 */ /* 0x000fe40000410000 */
[----:B------:R-:W-:Y:S02]  /*5fa0*/  FFMA.FTZ R114, R83, R111, R114 ;  /* 0x0000006f53727223 */ /* 0x000fe40000010072 */
[----:B------:R-:W-:-:S02]  /*5fb0*/  FFMA.FTZ R124, R97, R123, R124 ;  /* 0x0000007b617c7223 */ /* 0x000fc4000001007c */
[----:B------:R-:W-:Y:S02]  /*5fc0*/  FFMA.FTZ R108, R83, R109, -R108 ;  /* 0x0000006d536c7223 */ /* 0x000fe4000001086c */
[----:B------:R-:W-:Y:S02]  /*5fd0*/  FFMA.FTZ R111, R97, R51, -R122 ;  /* 0x00000033616f7223 */ /* 0x000fe4000001087a */
[----:B------:R-:W-:Y:S02]  /*5fe0*/  FMUL.FTZ R51, R87, R114 ;  /* 0x0000007257337220 */ /* 0x000fe40000410000 */
[----:B------:R-:W-:Y:S02]  /*5ff0*/  FADD.FTZ R124, RZ, R124 ;  /* 0x0000007cff7c7221 */ /* 0x000fe40000010000 */
[----:B------:R-:W-:Y:S02]  /*6000*/  FMUL.RZ R145, R145, 0.15915493667125701904 ;  /* 0x3e22f98391917820 */ /* 0x000fe4000040c000 */
[----:B------:R-:W-:-:S02]  /*6010*/  FMUL.FTZ R109, R87, R108 ;  /* 0x0000006c576d7220 */ /* 0x000fc40000410000 */
[----:B------:R-:W-:Y:S02]  /*6020*/  FADD.FTZ R111, R111, R96 ;  /* 0x000000606f6f7221 */ /* 0x000fe40000010000 */
[C---:B------:R-:W-:Y:S02]  /*6030*/  FFMA.FTZ R51, R86.reuse, R108, -R51 ;  /* 0x0000006c56337223 */ /* 0x040fe40000010833 */
[C---:B------:R-:W-:Y:S01]  /*6040*/  FMUL.FTZ R117, R101.reuse, R124 ;  /* 0x0000007c65757220 */ /* 0x040fe20000410000 */
[----:B------:R-:W-:Y:S01]  /*6050*/  MUFU.SIN R144, R145 ;  /* 0x0000009100907308 */ /* 0x000fe20000000400 */
[----:B------:R-:W-:Y:S02]  /*6060*/  FFMA.FTZ R109, R86, R114, R109 ;  /* 0x00000072566d7223 */ /* 0x000fe4000001006d */
[----:B------:R-:W-:Y:S02]  /*6070*/  FMUL.FTZ R123, R101, R111 ;  /* 0x0000006f657b7220 */ /* 0x000fe40000410000 */
[----:B------:R-:W-:-:S03]  /*6080*/  FMUL.FTZ R114, R92, R51 ;  /* 0x000000335c727220 */ /* 0x000fc60000410000 */
[----:B------:R-:W-:Y:S01]  /*6090*/  MUFU.COS R141, R145 ;  /* 0x00000091008d7308 */ /* 0x000fe20000000000 */
[----:B------:R-:W-:Y:S02]  /*60a0*/  FFMA.FTZ R122, R100, R111, -R117 ;  /* 0x0000006f647a7223 */ /* 0x000fe40000010875 */
[----:B------:R-:W-:-:S05]  /*60b0*/  FMUL.FTZ R108, R92, R109 ;  /* 0x0000006d5c6c7220 */ /* 0x000fca0000410000 */
[----:B------:R-:W0:Y:S01]  /*60c0*/  MUFU.EX2 R125, R142 ;  /* 0x0000008e007d7308 */ /* 0x000e220000000800 */
[----:B------:R-:W-:Y:S02]  /*60d0*/  FFMA.FTZ R123, R100, R124, R123 ;  /* 0x0000007c647b7223 */ /* 0x000fe4000001007b */
[C---:B------:R-:W-:Y:S02]  /*60e0*/  FFMA.FTZ R114, R91.reuse, R109, R114 ;  /* 0x0000006d5b727223 */ /* 0x040fe40000010072 */
[----:B------:R-:W-:Y:S02]  /*60f0*/  FADD.FTZ R122, R122, R99 ;  /* 0x000000637a7a7221 */ /* 0x000fe40000010000 */
[----:B------:R-:W-:Y:S02]  /*6100*/  FFMA.FTZ R108, R91, R51, -R108 ;  /* 0x000000335b6c7223 */ /* 0x000fe4000001086c */
[----:B------:R-:W-:Y:S02]  /*6110*/  FADD.FTZ R123, RZ, R123 ;  /* 0x0000007bff7b7221 */ /* 0x000fe40000010000 */
[----:B------:R-:W-:-:S02]  /*6120*/  FMUL.FTZ R51, R95, R114 ;  /* 0x000000725f337220 */ /* 0x000fc40000410000 */
[C---:B------:R-:W-:Y:S02]  /*6130*/  FMUL.FTZ R124, R104.reuse, R122 ;  /* 0x0000007a687c7220 */ /* 0x040fe40000410000 */
[-C--:B------:R-:W-:Y:S02]  /*6140*/  FMUL.FTZ R109, R95, R108.reuse ;  /* 0x0000006c5f6d7220 */ /* 0x080fe40000410000 */
[-C--:B------:R-:W-:Y:S02]  /*6150*/  FMUL.FTZ R111, R104, R123.reuse ;  /* 0x0000007b686f7220 */ /* 0x080fe40000410000 */
[----:B------:R-:W-:Y:S02]  /*6160*/  FFMA.FTZ R51, R94, R108, -R51 ;  /* 0x0000006c5e337223 */ /* 0x000fe40000010833 */
[----:B------:R-:W-:Y:S02]  /*6170*/  FFMA.FTZ R108, R103, R123, R124 ;  /* 0x0000007b676c7223 */ /* 0x000fe4000001007c */
[----:B0-----:R-:W-:-:S02]  /*6180*/  FMUL.FTZ R115, R125, R141 ;  /* 0x0000008d7d737220 */ /* 0x001fc40000410000 */
[----:B------:R-:W-:Y:S01]  /*6190*/  FMUL.FTZ R116, R125, R144 ;  /* 0x000000907d747220 */ /* 0x000fe20000410000 */
[----:B------:R-:W-:Y:S01]  /*61a0*/  FSEL R125, R120, RZ, !P6 ;  /* 0x000000ff787d7208 */ /* 0x000fe20007000000 */
[----:B------:R-:W-:Y:S02]  /*61b0*/  FFMA.FTZ R111, R103, R122, -R111 ;  /* 0x0000007a676f7223 */ /* 0x000fe4000001086f */
[----:B------:R-:W-:Y:S01]  /*61c0*/  FADD.FTZ R117, RZ, R108 ;  /* 0x0000006cff757221 */ /* 0x000fe20000010000 */
[----:B------:R-:W-:Y:S01]  /*61d0*/  FSEL R124, R119, 1, !P6 ;  /* 0x3f800000777c7808 */ /* 0x000fe20007000000 */
[----:B------:R-:W-:Y:S02]  /*61e0*/  FMUL.FTZ R123, R22, R38 ;  /* 0x00000026167b7220 */ /* 0x000fe40000410000 */
[----:B------:R-:W-:Y:S02]  /*61f0*/  FADD.FTZ R111, R111, R102 ;  /* 0x000000666f6f7221 */ /* 0x000fe40000010000 */
[----:B------:R-:W-:Y:S01]  /*6200*/  FMUL.FTZ R119, R125, R117 ;  /* 0x000000757d777220 */ /* 0x000fe20000410000 */
[----:B------:R-:W-:Y:S01]  /*6210*/  FSEL R123, R123, RZ, !P6 ;  /* 0x000000ff7b7b7208 */ /* 0x000fe20007000000 */
[----:B------:R-:W-:-:S02]  /*6220*/  FMUL.FTZ R120, R125, R111 ;  /* 0x0000006f7d787220 */ /* 0x000fc40000410000 */
[----:B------:R-:W-:Y:S02]  /*6230*/  FFMA.FTZ R132, R124, R111, -R119 ;  /* 0x0000006f7c847223 */ /* 0x000fe40000010877 */
[----:B------:R-:W-:Y:S01]  /*6240*/  FFMA.FTZ R109, R94, R114, R109 ;  /* 0x000000725e6d7223 */ /* 0x000fe2000001006d */
[----:B------:R-:W-:Y:S01]  /*6250*/  FSEL R122, R121, RZ, !P4 ;  /* 0x000000ff797a7208 */ /* 0x000fe20006000000 */
[----:B------:R-:W-:Y:S02]  /*6260*/  FFMA.FTZ R117, R124, R117, R120 ;  /* 0x000000757c757223 */ /* 0x000fe40000010078 */
[----:B------:R-:W-:Y:S02]  /*6270*/  FADD.FTZ R132, R132, R123 ;  /* 0x0000007b84847221 */ /* 0x000fe40000010000 */
[----:B------:R-:W-:Y:S01]  /*6280*/  FMUL.FTZ R108, R98, R109 ;  /* 0x0000006d626c7220 */ /* 0x000fe20000410000 */
[----:B------:R-:W-:Y:S01]  /*6290*/  FSEL R121, R50, 1, !P4 ;  /* 0x3f80000032797808 */ /* 0x000fe20006000000 */
[----:B------:R-:W-:-:S02]  /*62a0*/  FADD.FTZ R117, RZ, R117 ;  /* 0x00000075ff757221 */ /* 0x000fc40000010000 */
[-C--:B------:R-:W-:Y:S02]  /*62b0*/  FMUL.FTZ R114, R98, R51.reuse ;  /* 0x0000003362727220 */ /* 0x080fe40000410000 */
[C---:B------:R-:W-:Y:S02]  /*62c0*/  FMUL.FTZ R134, R122.reuse, R132 ;  /* 0x000000847a867220 */ /* 0x040fe40000410000 */
[----:B------:R-:W-:Y:S02]  /*62d0*/  FFMA.FTZ R108, R97, R51, -R108 ;  /* 0x00000033616c7223 */ /* 0x000fe4000001086c */
[----:B------:R-:W-:Y:S02]  /*62e0*/  FMUL.FTZ R120, R21, R37 ;  /* 0x0000002515787220 */ /* 0x000fe40000410000 */
[----:B------:R-:W-:Y:S02]  /*62f0*/  FMUL.FTZ R50, R122, R117 ;  /* 0x000000757a327220 */ /* 0x000fe40000410000 */
[----:B------:R-:W-:-:S02]  /*6300*/  FFMA.FTZ R114, R97, R109, R114 ;  /* 0x0000006d61727223 */ /* 0x000fc40000010072 */
[----:B------:R-:W-:Y:S01]  /*6310*/  FFMA.FTZ R134, R121, R117, R134 ;  /* 0x0000007579867223 */ /* 0x000fe20000010086 */
[----:B------:R-:W-:Y:S01]  /*6320*/  FSEL R120, R120, RZ, !P4 ;  /* 0x000000ff78787208 */ /* 0x000fe20006000000 */
[----:B------:R-:W-:Y:S01]  /*6330*/  FMUL.FTZ R109, R101, R108 ;  /* 0x0000006c656d7220 */ /* 0x000fe20000410000 */
[----:B------:R-:W-:Y:S01]  /*6340*/  FSEL R119, R139, RZ, !P5 ;  /* 0x000000ff8b777208 */ /* 0x000fe20006800000 */
[----:B------:R-:W-:Y:S02]  /*6350*/  FFMA.FTZ R111, R121, R132, -R50 ;  /* 0x00000084796f7223 */ /* 0x000fe40000010832 */
[----:B------:R-:W-:Y:S02]  /*6360*/  FADD.FTZ R134, RZ, R134 ;  /* 0x00000086ff867221 */ /* 0x000fe40000010000 */
[-C--:B------:R-:W-:Y:S02]  /*6370*/  FMUL.FTZ R51, R101, R114.reuse ;  /* 0x0000007265337220 */ /* 0x080fe40000410000 */
[----:B------:R-:W-:Y:S01]  /*6380*/  FFMA.FTZ R109, R100, R114, R109 ;  /* 0x00000072646d7223 */ /* 0x000fe2000001006d */
[----:B------:R-:W-:Y:S01]  /*6390*/  FSEL R118, R118, 1, !P5 ;  /* 0x3f80000076767808 */ /* 0x000fe20006800000 */
[----:B------:R-:W-:-:S02]  /*63a0*/  FMUL.FTZ R117, R20, R36 ;  /* 0x0000002414757220 */ /* 0x000fc40000410000 */
[----:B------:R-:W-:Y:S02]  /*63b0*/  FADD.FTZ R111, R111, R120 ;  /* 0x000000786f6f7221 */ /* 0x000fe40000010000 */
[----:B------:R-:W-:Y:S02]  /*63c0*/  FMUL.FTZ R114, R119, R134 ;  /* 0x0000008677727220 */ /* 0x000fe40000410000 */
[----:B------:R-:W-:Y:S02]  /*63d0*/  FFMA.FTZ R51, R100, R108, -R51 ;  /* 0x0000006c64337223 */ /* 0x000fe40000010833 */
[----:B------:R-:W-:Y:S01]  /*63e0*/  FMUL.FTZ R50, R104, R109 ;  /* 0x0000006d68327220 */ /* 0x000fe20000410000 */
[----:B------:R-:W-:Y:S01]  /*63f0*/  FSEL R117, R117, RZ, !P5 ;  /* 0x000000ff75757208 */ /* 0x000fe20006800000 */
[-C--:B------:R-:W-:Y:S02]  /*6400*/  FMUL.FTZ R133, R119, R111.reuse ;  /* 0x0000006f77857220 */ /* 0x080fe40000410000 */
[----:B------:R-:W-:-:S02]  /*6410*/  FFMA.FTZ R114, R118, R111, -R114 ;  /* 0x0000006f76727223 */ /* 0x000fc40000010872 */
[-C--:B------:R-:W-:Y:S02]  /*6420*/  FMUL.FTZ R108, R104, R51.reuse ;  /* 0x00000033686c7220 */ /* 0x080fe40000410000 */
[C---:B------:R-:W-:Y:S01]  /*6430*/  FFMA.FTZ R50, R103.reuse, R51, -R50 ;  /* 0x0000003367327223 */ /* 0x040fe20000010832 */
[----:B------:R-:W-:Y:S01]  /*6440*/  FSEL R116, R116, RZ, !P3 ;  /* 0x000000ff74747208 */ /* 0x000fe20005800000 */
[----:B------:R-:W-:Y:S02]  /*6450*/  FFMA.FTZ R133, R118, R134, R133 ;  /* 0x0000008676857223 */ /* 0x000fe40000010085 */
[----:B------:R-:W-:Y:S02]  /*6460*/  FADD.FTZ R111, R114, R117 ;  /* 0x00000075726f7221 */ /* 0x000fe40000010000 */
[----:B------:R-:W-:Y:S02]  /*6470*/  FFMA.FTZ R108, R103, R109, R108 ;  /* 0x0000006d676c7223 */ /* 0x000fe4000001006c */
[----:B------:R-:W-:Y:S01]  /*6480*/  FMUL.FTZ R51, R125, R50 ;  /* 0x000000327d337220 */ /* 0x000fe20000410000 */
[----:B------:R-:W-:Y:S01]  /*6490*/  FSEL R115, R115, 1, !P3 ;  /* 0x3f80000073737808 */ /* 0x000fe20005800000 */
[----:B------:R-:W-:-:S02]  /*64a0*/  FADD.FTZ R133, RZ, R133 ;  /* 0x00000085ff857221 */ /* 0x000fc40000010000 */
[----:B------:R-:W-:Y:S02]  /*64b0*/  FMUL.FTZ R132, R116, R111 ;  /* 0x0000006f74847220 */ /* 0x000fe40000410000 */
[----:B------:R-:W-:Y:S02]  /*64c0*/  FFMA.FTZ R109, R124, R108, R51 ;  /* 0x0000006c7c6d7223 */ /* 0x000fe40000010033 */
[----:B------:R-:W-:Y:S02]  /*64d0*/  FMUL.FTZ R114, R19, R34 ;  /* 0x0000002213727220 */ /* 0x000fe40000410000 */
[----:B------:R-:W-:Y:S02]  /*64e0*/  FMUL.FTZ R51, R125, R108 ;  /* 0x0000006c7d337220 */ /* 0x000fe40000410000 */
[-C--:B------:R-:W-:Y:S02]  /*64f0*/  FMUL.FTZ R108, R116, R133.reuse ;  /* 0x00000085746c7220 */ /* 0x080fe40000410000 */
[----:B------:R-:W-:Y:S01]  /*6500*/  FFMA.FTZ R132, R115, R133, R132 ;  /* 0x0000008573847223 */ /* 0x000fe20000010084 */
[----:B------:R-:W-:Y:S01]  /*6510*/  FSEL R114, R114, RZ, !P3 ;  /* 0x000000ff72727208 */ /* 0x000fe20005800000 */
[----:B------:R-:W-:Y:S01]  /*6520*/  FFMA.FTZ R51, R124, R50, -R51 ;  /* 0x000000327c337223 */ /* 0x000fe20000010833 */
[----:B------:R-:W-:Y:S01]  /*6530*/  FSEL R113, R113, RZ, !P2 ;  /* 0x000000ff71717208 */ /* 0x000fe20005000000 */
[----:B------:R-:W-:-:S02]  /*6540*/  FFMA.FTZ R135, R115, R111, -R108 ;  /* 0x0000006f73877223 */ /* 0x000fc4000001086c */
[----:B------:R-:W-:Y:S02]  /*6550*/  FMUL.FTZ R50, R122, R109 ;  /* 0x0000006d7a327220 */ /* 0x000fe40000410000 */
[----:B------:R-:W-:Y:S01]  /*6560*/  FADD.FTZ R132, RZ, R132 ;  /* 0x00000084ff847221 */ /* 0x000fe20000010000 */
[----:B------:R-:W-:Y:S01]  /*6570*/  FSEL R112, R112, 1, !P2 ;  /* 0x3f80000070707808 */ /* 0x000fe20005000000 */
[----:B------:R-:W-:Y:S02]  /*6580*/  FMUL.FTZ R111, R18, R29 ;  /* 0x0000001d126f7220 */ /* 0x000fe40000410000 */
[-C--:B------:R-:W-:Y:S02]  /*6590*/  FFMA.FTZ R50, R121, R51.reuse, -R50 ;  /* 0x0000003379327223 */ /* 0x080fe40000010832 */
[----:B------:R-:W-:Y:S02]  /*65a0*/  FADD.FTZ R135, R135, R114 ;  /* 0x0000007287877221 */ /* 0x000fe40000010000 */
[----:B------:R-:W-:-:S02]  /*65b0*/  FMUL.FTZ R108, R122, R51 ;  /* 0x000000337a6c7220 */ /* 0x000fc40000410000 */
[-C--:B------:R-:W-:Y:S01]  /*65c0*/  FMUL.FTZ R51, R113, R132.reuse ;  /* 0x0000008471337220 */ /* 0x080fe20000410000 */
[----:B------:R-:W-:Y:S01]  /*65d0*/  FSEL R111, R111, RZ, !P2 ;  /* 0x000000ff6f6f7208 */ /* 0x000fe20005000000 */
[-C--:B------:R-:W-:Y:S02]  /*65e0*/  FMUL.FTZ R133, R113, R135.reuse ;  /* 0x0000008771857220 */ /* 0x080fe40000410000 */
[----:B------:R-:W-:Y:S01]  /*65f0*/  FFMA.FTZ R134, R112, R135, -R51 ;  /* 0x0000008770867223 */ /* 0x000fe20000010833 */
[----:B------:R-:W-:Y:S01]  /*6600*/  FSEL R110, R110, RZ, !P0 ;  /* 0x000000ff6e6e7208 */ /* 0x000fe20004000000 */
[----:B------:R-:W-:Y:S02]  /*6610*/  FFMA.FTZ R133, R112, R132, R133 ;  /* 0x0000008470857223 */ /* 0x000fe40000010085 */
[----:B------:R-:W-:Y:S02]  /*6620*/  FFMA.FTZ R108, R121, R109, R108 ;  /* 0x0000006d796c7223 */ /* 0x000fe4000001006c */
[----:B------:R-:W-:Y:S01]  /*6630*/  FADD.FTZ R132, R134, R111 ;  /* 0x0000006f86847221 */ /* 0x000fe20000010000 */
[----:B------:R-:W-:Y:S01]  /*6640*/  FSEL R109, R41, 1, !P0 ;  /* 0x3f800000296d7808 */ /* 0x000fe20004000000 */
[----:B------:R-:W-:-:S02]  /*6650*/  FMUL.FTZ R51, R119, R50 ;  /* 0x0000003277337220 */ /* 0x000fc40000410000 */
[----:B------:R-:W-:Y:S02]  /*6660*/  FMUL.FTZ R41, R119, R108 ;  /* 0x0000006c77297220 */ /* 0x000fe40000410000 */
[----:B------:R-:W-:Y:S02]  /*6670*/  FADD.FTZ R133, RZ, R133 ;  /* 0x00000085ff857221 */ /* 0x000fe40000010000 */
[----:B------:R-:W-:Y:S02]  /*6680*/  FMUL.FTZ R134, R110, R132 ;  /* 0x000000846e867220 */ /* 0x000fe40000410000 */
[C---:B------:R-:W-:Y:S02]  /*6690*/  FFMA.FTZ R51, R118.reuse, R108, R51 ;  /* 0x0000006c76337223 */ /* 0x040fe40000010033 */
[----:B------:R-:W-:Y:S02]  /*66a0*/  FFMA.FTZ R41, R118, R50, -R41 ;  /* 0x0000003276297223 */ /* 0x000fe40000010829 */
[----:B------:R-:W-:-:S02]  /*66b0*/  FFMA.FTZ R135, R109, R133, R134 ;  /* 0x000000856d877223 */ /* 0x000fc40000010086 */
[----:B------:R-:W-:Y:S02]  /*66c0*/  FMUL.FTZ R108, R17, R24 ;  /* 0x00000018116c7220 */ /* 0x000fe40000410000 */
[----:B------:R-:W-:Y:S02]  /*66d0*/  FMUL.FTZ R133, R110, R133 ;  /* 0x000000856e857220 */ /* 0x000fe40000410000 */
[C---:B------:R-:W-:Y:S02]  /*66e0*/  FMUL.FTZ R50, R116.reuse, R51 ;  /* 0x0000003374327220 */ /* 0x040fe40000410000 */
[-C--:B------:R-:W-:Y:S01]  /*66f0*/  FMUL.FTZ R134, R116, R41.reuse ;  /* 0x0000002974867220 */ /* 0x080fe20000410000 */
[----:B------:R-:W-:Y:S01]  /*6700*/  FSEL R108, R108, RZ, !P0 ;  /* 0x000000ff6c6c7208 */ /* 0x000fe20004000000 */
[----:B------:R-:W-:Y:S02]  /*6710*/  FFMA.FTZ R133, R109, R132, -R133 ;  /* 0x000000846d857223 */ /* 0x000fe40000010885 */
[----:B------:R-:W-:-:S02]  /*6720*/  FFMA.FTZ R132, R115, R41, -R50 ;  /* 0x0000002973847223 */ /* 0x000fc40000010832 */
[----:B------:R-:W-:Y:S02]  /*6730*/  FFMA.FTZ R134, R115, R51, R134 ;  /* 0x0000003373867223 */ /* 0x000fe40000010086 */
[----:B------:R-:W-:Y:S02]  /*6740*/  FADD.FTZ R51, RZ, R135 ;  /* 0x00000087ff337221 */ /* 0x000fe40000010000 */
[----:B------:R-:W-:Y:S02]  /*6750*/  FMUL.FTZ R135, R113, R132 ;  /* 0x0000008471877220 */ /* 0x000fe40000410000 */
[----:B------:R-:W-:Y:S02]  /*6760*/  FADD.FTZ R50, R133, R108 ;  /* 0x0000006c85327221 */ /* 0x000fe40000010000 */
[-C--:B------:R-:W-:Y:S02]  /*6770*/  FMUL.FTZ R133, R113, R134.reuse ;  /* 0x0000008671857220 */ /* 0x080fe40000410000 */
[----:B------:R-:W-:Y:S01]  /*6780*/  FFMA.FTZ R135, R112, R134, R135 ;  /* 0x0000008670877223 */ /* 0x000fe20000010087 */
[----:B------:R-:W-:Y:S01]  /*6790*/  SHF.L.U32 R139, R48, 0x1, RZ ;  /* 0x00000001308b7819 */ /* 0x000fe200000006ff */
[----:B------:R-:W-:Y:S01]  /*67a0*/  FFMA.FTZ R133, R112, R132, -R133 ;  /* 0x0000008470857223 */ /* 0x000fe20000010885 */
[----:B------:R-:W0:Y:S01]  /*67b0*/  SHFL.UP PT, R41, R51, 0x1, RZ ;  /* 0x0420000033297989 */ /* 0x000e2200000e00ff */
[----:B------:R-:W-:Y:S01]  /*67c0*/  FMUL.FTZ R48, R110, R135 ;  /* 0x000000876e307220 */ /* 0x000fe20000410000 */
[----:B------:R-:W-:Y:S01]  /*67d0*/  SHF.L.U32 R136, R128, 0x1, RZ ;  /* 0x0000000180887819 */ /* 0x000fe200000006ff */
[-C--:B------:R-:W-:Y:S01]  /*67e0*/  FMUL.FTZ R128, R110, R133.reuse ;  /* 0x000000856e807220 */ /* 0x080fe20000410000 */
[----:B------:R-:W1:Y:S01]  /*67f0*/  SHFL.UP PT, R137, R50, 0x1, RZ ;  /* 0x0420000032897989 */ /* 0x000e6200000e00ff */
[----:B------:R-:W-:-:S02]  /*6800*/  FFMA.FTZ R48, R109, R133, -R48 ;  /* 0x000000856d307223 */ /* 0x000fc40000010830 */
[----:B------:R-:W-:Y:S01]  /*6810*/  FFMA.FTZ R128, R109, R135, R128 ;  /* 0x000000876d807223 */ /* 0x000fe20000010080 */
[----:B------:R-:W-:Y:S01]  /*6820*/  SHF.L.U32 R133, R43, 0x1, RZ ;  /* 0x000000012b857819 */ /* 0x000fe200000006ff */
[----:B------:R2:W-:Y:S04]  /*6830*/  STS.U16 [R139+0x5c0], R52 ;  /* 0x0005c0348b007388 */ /* 0x0005e80000000400 */
[----:B------:R-:W3:Y:S04]  /*6840*/  SHFL.UP PT, R43, R48, 0x1, RZ ;  /* 0x04200000302b7989 */ /* 0x000ee800000e00ff */
[----:B------:R-:W-:Y:S04]  /*6850*/  STS.U16 [R136+0x600], R49 ;  /* 0x0006003188007388 */ /* 0x000fe80000000400 */
[----:B------:R-:W4:Y:S01]  /*6860*/  SHFL.UP PT, R49, R128, 0x1, RZ ;  /* 0x0420000080317989 */ /* 0x000f2200000e00ff */
[----:B------:R-:W-:-:S02]  /*6870*/  SHF.L.U32 R134, R129, 0x1, RZ ;  /* 0x0000000181867819 */ /* 0x000fc400000006ff */
[----:B------:R-:W-:Y:S02]  /*6880*/  ISETP.GE.AND P0, PT, R72, 0x1, PT ;  /* 0x000000014800780c */ /* 0x000fe40003f06270 */
[----:B------:R-:W-:Y:S01]  /*6890*/  SHF.L.U32 R129, R130, 0x1, RZ ;  /* 0x0000000182817819 */ /* 0x000fe200000006ff */
[----:B------:R-:W-:Y:S01]  /*68a0*/  STS.U16 [R134+0x640], R47 ;  /* 0x0006402f86007388 */ /* 0x000fe20000000400 */
[----:B--2---:R-:W-:Y:S01]  /*68b0*/  SHF.L.U32 R52, R42, 0x1, RZ ;  /* 0x000000012a347819 */ /* 0x004fe200000006ff */
[C---:B0-----:R-:W-:Y:S02]  /*68c0*/  FMUL.FTZ R42, R128.reuse, R41 ;  /* 0x00000029802a7220 */ /* 0x041fe40000410000 */
[----:B------:R1:W-:Y:S02]  /*68d0*/  STS.U16 [R129+0x680], R40 ;  /* 0x0006802881007388 */ /* 0x0003e40000000400 */
[-C--:B-1----:R-:W-:Y:S02]  /*68e0*/  FMUL.FTZ R40, R128, R137.reuse ;  /* 0x0000008980287220 */ /* 0x082fe40000410000 */
[----:B------:R-:W-:-:S02]  /*68f0*/  FFMA.FTZ R137, R48, R137, -R42 ;  /* 0x0000008930897223 */ /* 0x000fc4000001082a */
[----:B------:R-:W-:Y:S02]  /*6900*/  FFMA.FTZ R40, R48, R41, R40 ;  /* 0x0000002930287223 */ /* 0x000fe40000010028 */
[----:B------:R-:W-:Y:S02]  /*6910*/  @P0 FADD.FTZ R50, R50, R137 ;  /* 0x0000008932320221 */ /* 0x000fe40000010000 */
[----:B------:R-:W-:Y:S02]  /*6920*/  @P0 FADD.FTZ R51, R51, R40 ;  /* 0x0000002833330221 */ /* 0x000fe40000010000 */
[C---:B---3--:R-:W-:Y:S01]  /*6930*/  FMUL.FTZ R41, R128.reuse, R43 ;  /* 0x0000002b80297220 */ /* 0x048fe20000410000 */
[----:B------:R-:W-:Y:S01]  /*6940*/  STS.U16 [R52+0x6c0], R45 ;  /* 0x0006c02d34007388 */ /* 0x000fe20000000400 */
[-C--:B----4-:R-:W-:Y:S02]  /*6950*/  FMUL.FTZ R40, R128, R49.reuse ;  /* 0x0000003180287220 */ /* 0x090fe40000410000 */
[C---:B------:R-:W-:Y:S01]  /*6960*/  FFMA.FTZ R41, R48.reuse, R49, R41 ;  /* 0x0000003130297223 */ /* 0x040fe20000010029 */
[----:B------:R-:W0:Y:S01]  /*6970*/  SHFL.UP PT, R45, R50, 0x2, RZ ;  /* 0x04400000322d7989 */ /* 0x000e2200000e00ff */
[----:B------:R-:W-:-:S03]  /*6980*/  @P0 FFMA.FTZ R48, R48, R43, -R40 ;  /* 0x0000002b30300223 */ /* 0x000fc60000010828 */
[----:B------:R-:W-:Y:S04]  /*6990*/  STS.U16 [R133+0x700], R46 ;  /* 0x0007002e85007388 */ /* 0x000fe80000000400 */
[----:B------:R-:W1:Y:S01]  /*69a0*/  SHFL.UP PT, R46, R51, 0x2, RZ ;  /* 0x04400000332e7989 */ /* 0x000e6200000e00ff */
[----:B------:R-:W-:-:S03]  /*69b0*/  FSEL R41, R128, R41, !P0 ;  /* 0x0000002980297208 */ /* 0x000fc60004000000 */
[----:B------:R-:W2:Y:S04]  /*69c0*/  SHFL.UP PT, R40, R48, 0x2, RZ ;  /* 0x0440000030287989 */ /* 0x000ea800000e00ff */
[----:B------:R-:W3:Y:S01]  /*69d0*/  SHFL.UP PT, R42, R41, 0x2, RZ ;  /* 0x04400000292a7989 */ /* 0x000ee200000e00ff */
[----:B------:R-:W-:Y:S02]  /*69e0*/  SHF.L.U32 R47, R126, 0x1, RZ ;  /* 0x000000017e2f7819 */ /* 0x000fe400000006ff */
[----:B------:R-:W-:-:S03]  /*69f0*/  ISETP.GE.AND P0, PT, R72, 0x2, PT ;  /* 0x000000024800780c */ /* 0x000fc60003f06270 */
[----:B------:R0:W-:Y:S02]  /*6a00*/  STS.U16 [R47+0x740], R54 ;  /* 0x000740362f007388 */ /* 0x0001e40000000400 */
[CC--:B0-----:R-:W-:Y:S02]  /*6a10*/  FMUL.FTZ R47, R41.reuse, R45.reuse ;  /* 0x0000002d292f7220 */ /* 0x0c1fe40000410000 */
[-C--:B-1----:R-:W-:Y:S02]  /*6a20*/  FMUL.FTZ R43, R41, R46.reuse ;  /* 0x0000002e292b7220 */ /* 0x082fe40000410000 */
[C---:B------:R-:W-:Y:S02]  /*6a30*/  FFMA.FTZ R46, R48.reuse, R46, R47 ;  /* 0x0000002e302e7223 */ /* 0x040fe4000001002f */
[----:B------:R-:W-:Y:S02]  /*6a40*/  FFMA.FTZ R43, R48, R45, -R43 ;  /* 0x0000002d302b7223 */ /* 0x000fe4000001082b */
[----:B------:R-:W-:-:S02]  /*6a50*/  @P0 FADD.FTZ R51, R51, R46 ;  /* 0x0000002e33330221 */ /* 0x000fc40000010000 */
[C---:B--2---:R-:W-:Y:S02]  /*6a60*/  FMUL.FTZ R45, R41.reuse, R40 ;  /* 0x00000028292d7220 */ /* 0x044fe40000410000 */
        /* <DEDUP_REMOVED lines=9> */
[----:B------:R-:W-:Y:S02]  /*6b00*/  ISETP.GE.AND P0, PT, R72, 0x4, PT ;  /* 0x000000044800780c */ /* 0x000fe40003f06270 */
[----:B------:R-:W-:-:S05]  /*6b10*/  SHF.L.U32 R127, R127, 0x1, RZ ;  /* 0x000000017f7f7819 */ /* 0x000fca00000006ff */
[----:B------:R1:W-:Y:S01]  /*6b20*/  STS.U16 [R127+0x780], R44 ;  /* 0x0007802c7f007388 */ /* 0x0003e20000000400 */
[C---:B0-----:R-:W-:Y:S02]  /*6b30*/  FMUL.FTZ R40, R42.reuse, R47 ;  /* 0x0000002f2a287220 */ /* 0x041fe40000410000 */
[-C--:B-1----:R-:W-:Y:S02]  /*6b40*/  FMUL.FTZ R44, R42, R45.reuse ;  /* 0x0000002d2a2c7220 */ /* 0x082fe40000410000 */
[C---:B------:R-:W-:Y:S02]  /*6b50*/  FFMA.FTZ R45, R48.reuse, R45, -R40 ;  /* 0x0000002d302d7223 */ /* 0x040fe40000010828 */
[----:B------:R-:W-:Y:S02]  /*6b60*/  FFMA.FTZ R46, R48, R47, R44 ;  /* 0x0000002f302e7223 */ /* 0x000fe4000001002c */
[----:B--2---:R-:W-:Y:S02]  /*6b70*/  FMUL.FTZ R44, R42, R41 ;  /* 0x000000292a2c7220 */ /* 0x004fe40000410000 */
[----:B------:R-:W-:-:S02]  /*6b80*/  @P0 FADD.FTZ R50, R50, R45 ;  /* 0x0000002d32320221 */ /* 0x000fc40000010000 */
[-C--:B---3--:R-:W-:Y:S02]  /*6b90*/  FMUL.FTZ R40, R42, R43.reuse ;  /* 0x0000002b2a287220 */ /* 0x088fe40000410000 */
[----:B------:R-:W-:Y:S02]  /*6ba0*/  @P0 FADD.FTZ R51, R51, R46 ;  /* 0x0000002e33330221 */ /* 0x000fe40000010000 */
[C---:B------:R-:W-:Y:S02]  /*6bb0*/  FFMA.FTZ R43, R48.reuse, R43, R44 ;  /* 0x0000002b302b7223 */ /* 0x040fe4000001002c */
        /* <DEDUP_REMOVED lines=9> */
[----:B------:R-:W-:-:S02]  /*6c50*/  FFMA.FTZ R46, R48, R45, R42 ;  /* 0x0000002d302e7223 */ /* 0x000fc4000001002a */
[----:B--2---:R-:W-:Y:S02]  /*6c60*/  FMUL.FTZ R42, R43, R40 ;  /* 0x000000282b2a7220 */ /* 0x004fe40000410000 */
[----:B------:R-:W-:-:S04]  /*6c70*/  FFMA.FTZ R47, R48, R44, -R47 ;  /* 0x0000002c302f7223 */ /* 0x000fc8000001082f */
[----:B------:R-:W-:Y:S02]  /*6c80*/  @P0 FADD.FTZ R51, R51, R46 ;  /* 0x0000002e33330221 */ /* 0x000fe40000010000 */
[-C--:B---3--:R-:W-:Y:S02]  /*6c90*/  FFMA.FTZ R42, R48, R41.reuse, R42 ;  /* 0x00000029302a7223 */ /* 0x088fe4000001002a */
[C---:B------:R-:W-:Y:S02]  /*6ca0*/  FMUL.FTZ R41, R43.reuse, R41 ;  /* 0x000000292b297220 */ /* 0x040fe40000410000 */
[----:B------:R-:W-:Y:S01]  /*6cb0*/  @P0 FADD.FTZ R50, R50, R47 ;  /* 0x0000002f32320221 */ /* 0x000fe20000010000 */
[----:B------:R-:W-:Y:S01]  /*6cc0*/  FSEL R49, R43, R42, !P0 ;  /* 0x0000002a2b317208 */ /* 0x000fe20004000000 */
[----:B------:R-:W0:Y:S01]  /*6cd0*/  SHFL.UP PT, R47, R51, 0x10, RZ ;  /* 0x06000000332f7989 */ /* 0x000e2200000e00ff */
[----:B------:R-:W-:-:S03]  /*6ce0*/  @P0 FFMA.FTZ R48, R48, R40, -R41 ;  /* 0x0000002830300223 */ /* 0x000fc60000010829 */
[----:B------:R-:W1:Y:S04]  /*6cf0*/  SHFL.UP PT, R46, R50, 0x10, RZ ;  /* 0x06000000322e7989 */ /* 0x000e6800000e00ff */
[----:B------:R-:W2:Y:S04]  /*6d00*/  SHFL.UP PT, R44, R48, 0x10, RZ ;  /* 0x06000000302c7989 */ /* 0x000ea800000e00ff */
[----:B------:R-:W3:Y:S01]  /*6d10*/  SHFL.UP PT, R45, R49, 0x10, RZ ;  /* 0x06000000312d7989 */ /* 0x000ee200000e00ff */
[----:B------:R-:W-:Y:S02]  /*6d20*/  ISETP.GE.AND P1, PT, R72, 0x10, PT ;  /* 0x000000104800780c */ /* 0x000fe40003f26270 */
[----:B------:R-:W-:-:S02]  /*6d30*/  SHF.L.U32 R126, R131, 0x1, RZ ;  /* 0x00000001837e7819 */ /* 0x000fc400000006ff */
[----:B------:R-:W-:Y:S02]  /*6d40*/  ISETP.NE.AND P2, PT, R72, 0x1f, PT ;  /* 0x0000001f4800780c */ /* 0x000fe40003f45270 */
[----:B------:R-:W-:Y:S01]  /*6d50*/  LOP3.LUT P0, RZ, R73, 0x1f, RZ, 0xc0, !PT ;  /* 0x0000001f49ff7812 */ /* 0x000fe2000780c0ff */
[----:B------:R4:W-:Y:S01]  /*6d60*/  STS.U16 [R126+0x7c0], R55 ;  /* 0x0007c0377e007388 */ /* 0x0009e20000000400 */
[C---:B0-----:R-:W-:Y:S02]  /*6d70*/  FMUL.FTZ R43, R49.reuse, R47 ;  /* 0x0000002f312b7220 */ /* 0x041fe40000410000 */
[CC--:B-1----:R-:W-:Y:S01]  /*6d80*/  FMUL.FTZ R52, R49.reuse, R46.reuse ;  /* 0x0000002e31347220 */ /* 0x0c2fe20000410000 */
[----:B------:R-:W-:Y:S01]  /*6d90*/  ISETP.EQ.OR P0, PT, RZ, UR6, P0 ;  /* 0x00000006ff007c0c */ /* 0x000fe20008702670 */
[----:B----4-:R-:W-:Y:S01]  /*6da0*/  FFMA.FTZ R55, R48, R46, -R43 ;  /* 0x0000002e30377223 */ /* 0x010fe2000001082b */
[----:B------:R-:W-:Y:S01]  /*6db0*/  LEA R53, R72, R53, 0x5 ;  /* 0x0000003548357211 */ /* 0x000fe200078e28ff */
[CC--:B--2---:R-:W-:Y:S01]  /*6dc0*/  FMUL.FTZ R46, R49.reuse, R44.reuse ;  /* 0x0000002c312e7220 */ /* 0x0c4fe20000410000 */
[----:B------:R-:W-:Y:S01]  /*6dd0*/  HFMA2.MMA R41, -RZ, RZ, 0, 0 ;  /* 0x00000000ff297435 */ /* 0x000fe200000001ff */
[C---:B------:R-:W-:Y:S01]  /*6de0*/  FFMA.FTZ R52, R48.reuse, R47, R52 ;  /* 0x0000002f30347223 */ /* 0x040fe20000010034 */
[----:B------:R-:W-:Y:S01]  /*6df0*/  MOV R40, 0x3f800000 ;  /* 0x3f80000000287802 */ /* 0x000fe20000000f00 */
[----:B---3--:R-:W-:Y:S01]  /*6e00*/  FMUL.FTZ R47, R49, R45 ;  /* 0x0000002d312f7220 */ /* 0x008fe20000410000 */
[----:B------:R-:W-:Y:S01]  /*6e10*/  LEA.HI.SX32 R157, R53, R53, 0x1b ;  /* 0x00000035359d7211 */ /* 0x000fe200078fdaff */
[C---:B------:R-:W-:Y:S01]  /*6e20*/  FFMA.FTZ R46, R48.reuse, R45, R46 ;  /* 0x0000002d302e7223 */ /* 0x040fe2000001002e */
[----:B------:R-:W-:Y:S01]  /*6e30*/  MOV R54, UR7 ;  /* 0x0000000700367c02 */ /* 0x000fe20008000f00 */
[----:B------:R-:W-:Y:S01]  /*6e40*/  @P1 FFMA.FTZ R48, R48, R44, -R47 ;  /* 0x0000002c30301223 */ /* 0x000fe2000001082f */
[----:B------:R-:W-:Y:S01]  /*6e50*/  @!P2 SHF.R.U32.HI R44, RZ, 0x1, R73 ;  /* 0x00000001ff2ca819 */ /* 0x000fe20000011649 */
[----:B------:R-:W-:Y:S01]  /*6e60*/  CS2R R42, SRZ ;  /* 0x00000000002a7805 */ /* 0x000fe2000001ff00 */
[----:B------:R-:W-:Y:S01]  /*6e70*/  SHF.L.U32 R157, R157, 0x1, RZ ;  /* 0x000000019d9d7819 */ /* 0x000fe200000006ff */
[----:B------:R-:W-:Y:S01]  /*6e80*/  @P1 FADD.FTZ R50, R50, R55 ;  /* 0x0000003732321221 */ /* 0x000fe20000010000 */
[----:B------:R-:W-:Y:S01]  /*6e90*/  FSEL R49, R49, R46, !P1 ;  /* 0x0000002e31317208 */ /* 0x000fe20004800000 */
[----:B------:R-:W-:Y:S01]  /*6ea0*/  @P1 FADD.FTZ R51, R51, R52 ;  /* 0x0000003433331221 */ /* 0x000fe20000010000 */
[----:B------:R-:W-:Y:S01]  /*6eb0*/  @!P2 LOP3.LUT R44, R44, 0x7ffffff0, RZ, 0xc0, !PT ;  /* 0x7ffffff02c2ca812 */ /* 0x000fe200078ec0ff */
[----:B------:R-:W-:-:S06]  /*6ec0*/  NOP ;  /* 0x0000000000007918 */ /* 0x000fcc0000000000 */
[----:B------:R-:W-:Y:S04]  /*6ed0*/  @!P0 LDS.128 R40, [R54.X16+0x10c0] ;  /* 0x0010c00036288984 */ /* 0x000fe8000000cc00 */
[----:B------:R-:W0:Y:S04]  /*6ee0*/  LDS.U16 R156, [R157] ;  /* 0x000000009d9c7984 */ /* 0x000e280000000400 */
        /* <DEDUP_REMOVED lines=31> */
[----:B------:R-:W5:Y:S04]  /*70e0*/  LDG.E.64 R88, [R88.64] ;  /* 0x0000001658587981 */ /* 0x000f68000c1e1b00 */
[----:B------:R-:W-:Y:S04]  /*70f0*/  @!P2 STS.128 [R44+0x1080], R48 ;  /* 0x001080302c00a388 */ /* 0x000fe80000000c00 */
[----:B------:R-:W-:Y:S06]  /*7100*/  BAR.SYNC.DEFER_BLOCKING 0x0 ;  /* 0x0000000000007b1d */ /* 0x000fec0000010000 */
[----:B------:R-:W-:Y:S04]  /*7110*/  LDS.128 R44, [0x1080] ;  /* 0x00108000ff2c7984 */ /* 0x000fe80000000c00 */
[----:B------:R-:W1:Y:S01]  /*7120*/  LDS.128 R52, [0x1090] ;  /* 0x00109000ff347984 */ /* 0x000e620000000c00 */
[----:B------:R-:W-:Y:S03]  /*7130*/  BSSY B0, `(.L_x_819) ;  /* 0x0000056000007945 */ /* 0x000fe60003800000 */
[----:B------:R-:W2:Y:S01]  /*7140*/  SHFL.UP PT, R50, R50, 0x1, RZ ;  /* 0x0420000032327989 */ /* 0x000ea200000e00ff */
[----:B0-----:R-:W-:-:S03]  /*7150*/  HADD2.F32 R156, -RZ, R156.H0_H0 ;  /* 0x2000009cff9c7230 */ /* 0x001fc60000004100 */
[----:B------:R-:W0:Y:S01]  /*7160*/  SHFL.UP PT, R51, R51, 0x1, RZ ;  /* 0x0420000033337989 */ /* 0x000e2200000e00ff */
[----:B-1----:R-:W-:-:S04]  /*7170*/  FMUL.FTZ R145, R47, R53 ;  /* 0x000000352f917220 */ /* 0x002fc80000410000 */
        /* <DEDUP_REMOVED lines=8> */
[----:B------:R-:W-:-:S04]  /*7200*/  SHF.R.U32.HI R52, RZ, 0x5, R73 ;  /* 0x00000005ff347819 */ /* 0x000fc80000011649 */
[----:B------:R-:W-:Y:S01]  /*7210*/  ISETP.NE.AND P0, PT, R52, RZ, PT ;  /* 0x000000ff3400720c */ /* 0x000fe20003f05270 */
[----:B------:R-:W-:Y:S01]  /*7220*/  FADD.FTZ R55, R55, R157 ;  /* 0x0000009d37377221 */ /* 0x000fe20000010000 */
[----:B------:R-:W1:Y:S01]  /*7230*/  SHFL.UP PT, R48, R48, 0x1, RZ ;  /* 0x0420000030307989 */ /* 0x000e6200000e00ff */
[----:B------:R-:W-:-:S03]  /*7240*/  HADD2.F32 R155, -RZ, R155.H0_H0 ;  /* 0x2000009bff9b7230 */ /* 0x000fc60000004100 */
[----:B------:R3:W4:Y:S01]  /*7250*/  SHFL.UP PT, R157, R49, 0x1, RZ ;  /* 0x04200000319d7989 */ /* 0x00072200000e00ff */
        /* <DEDUP_REMOVED lines=10> */
[----:B---3--:R-:W-:Y:S02]  /*7300*/  HADD2.F32 R49, -RZ, R158.H0_H0 ;  /* 0x2000009eff317230 */ /* 0x008fe40000004100 */
        /* <DEDUP_REMOVED lines=18> */
[----:B------:R-:W-:Y:S01]  /*7430*/  HADD2.F32 R143, -RZ, R143.H0_H0 ;  /* 0x2000008fff8f7230 */ /* 0x000fe20000004100 */
[----:B------:R-:W-:Y:S05]  /*7440*/  @!P0 BRA `(.L_x_820) ;  /* 0x0000014000008947 */ /* 0x000fea0003800000 */
[----:B012-4-:R-:W-:Y:S01]  /*7450*/  ISETP.NE.AND P0, PT, R72, RZ, PT ;  /* 0x000000ff4800720c */ /* 0x017fe20003f05270 */
[----:B------:R-:W-:-:S02]  /*7460*/  FMUL.FTZ R53, R157, R45 ;  /* 0x0000002d9d357220 */ /* 0x000fc40000410000 */
[----:B------:R-:W-:-:S10]  /*7470*/  FMUL.FTZ R54, R157, R44 ;  /* 0x0000002c9d367220 */ /* 0x000fd40000410000 */
[C---:B------:R-:W-:Y:S02]  /*7480*/  @P0 FFMA.FTZ R44, R48.reuse, R44, -R53 ;  /* 0x0000002c302c0223 */ /* 0x040fe40000010835 */
[C---:B------:R-:W-:Y:S02]  /*7490*/  @P0 FFMA.FTZ R45, R48.reuse, R45, R54 ;  /* 0x0000002d302d0223 */ /* 0x040fe40000010036 */
[CC--:B------:R-:W-:Y:S02]  /*74a0*/  FMUL.FTZ R53, R157.reuse, R46.reuse ;  /* 0x0000002e9d357220 */ /* 0x0c0fe40000410000 */
[----:B------:R-:W-:Y:S01]  /*74b0*/  FMUL.FTZ R54, R157, R47 ;  /* 0x0000002f9d367220 */ /* 0x000fe20000410000 */
[----:B------:R-:W-:Y:S01]  /*74c0*/  MOV R157, R45 ;  /* 0x0000002d009d7202 */ /* 0x000fe20000000f00 */
[C---:B------:R-:W-:Y:S01]  /*74d0*/  FFMA.FTZ R53, R48.reuse, R47, R53 ;  /* 0x0000002f30357223 */ /* 0x040fe20000010035 */
[----:B------:R-:W-:Y:S01]  /*74e0*/  MOV R45, R41 ;  /* 0x00000029002d7202 */ /* 0x000fe20000000f00 */
[----:B------:R-:W-:Y:S01]  /*74f0*/  FFMA.FTZ R55, R48, R46, -R54 ;  /* 0x0000002e30377223 */ /* 0x000fe20000010836 */
[----:B------:R-:W-:Y:S01]  /*7500*/  MOV R48, R44 ;  /* 0x0000002c00307202 */ /* 0x000fe20000000f00 */
[----:B------:R-:W-:Y:S01]  /*7510*/  @P0 FADD.FTZ R47, R51, R53 ;  /* 0x00000035332f0221 */ /* 0x000fe20000010000 */
[----:B------:R-:W-:Y:S01]  /*7520*/  MOV R44, R40 ;  /* 0x00000028002c7202 */ /* 0x000fe20000000f00 */
[----:B------:R-:W-:-:S03]  /*7530*/  @P0 FADD.FTZ R46, R50, R55 ;  /* 0x00000037322e0221 */ /* 0x000fc60000010000 */
[----:B------:R-:W-:Y:S02]  /*7540*/  MOV R51, R47 ;  /* 0x0000002f00337202 */ /* 0x000fe40000000f00 */
[----:B------:R-:W-:Y:S02]  /*7550*/  MOV R50, R46 ;  /* 0x0000002e00327202 */ /* 0x000fe40000000f00 */
[----:B------:R-:W-:Y:S02]  /*7560*/  MOV R47, R43 ;  /* 0x0000002b002f7202 */ /* 0x000fe40000000f00 */
[----:B------:R-:W-:Y:S01]  /*7570*/  MOV R46, R42 ;  /* 0x0000002a002e7202 */ /* 0x000fe20000000f00 */
[----:B------:R-:W-:Y:S05]  /*7580*/  BRA `(.L_x_821) ;  /* 0x0000010000007947 */ /* 0x000fea0003800000 */
.L_x_820:
[----:B012-4-:R-:W-:Y:S01]  /*7590*/  ISETP.NE.AND P0, PT, R72, RZ, PT ;  /* 0x000000ff4800720c */ /* 0x017fe20003f05270 */
        /* <DEDUP_REMOVED lines=15> */
.L_x_821:
[----:B------:R-:W-:Y:S05]  /*7690*/  BSYNC B0 ;  /* 0x0000000000007941 */ /* 0x000fea0003800000 */
.L_x_819:
        /* <DEDUP_REMOVED lines=129> */
.L_x_823:
[----:B------:R-:W-:Y:S05]  /*7eb0*/  BSYNC B0 ;  /* 0x0000000000007941 */ /* 0x000fea0003800000 */
.L_x_822:
[-C--:B-1---5:R-:W-:Y:S01]  /*7ec0*/  FMUL.FTZ R41, R155, R89.reuse ;  /* 0x000000599b297220 */ /* 0x0a2fe20000410000 */
[----:B------:R-:W-:Y:S01]  /*7ed0*/  UIADD3 UR7, UR7, 0x1, URZ ;  /* 0x0000000107077890 */ /* 0x000fe2000fffe03f */
[-C--:B------:R-:W-:Y:S01]  /*7ee0*/  FMUL.FTZ R47, R153, R89.reuse ;  /* 0x00000059992f7220 */ /* 0x080fe20000410000 */
[----:B------:R-:W-:Y:S01]  /*7ef0*/  ULDC UR14, c[0x0][0x16c] ;  /* 0x00005b00000e7ab9 */ /* 0x000fe20000000800 */
[-C--:B------:R-:W-:Y:S01]  /*7f00*/  FFMA.FTZ R40, R156, R88.reuse, -R41 ;  /* 0x000000589c287223 */ /* 0x080fe20000010829 */
[----:B------:R-:W-:Y:S01]  /*7f10*/  UISETP.GE.AND UP0, UPT, UR7, UR14, UPT ;  /* 0x0000000e0700728c */ /* 0x000fe2000bf06270 */
[-C--:B------:R-:W-:Y:S02]  /*7f20*/  FFMA.FTZ R41, R154, R88.reuse, -R47 ;  /* 0x000000589a297223 */ /* 0x080fe4000001082f */
[-C--:B------:R-:W-:Y:S02]  /*7f30*/  FMUL.FTZ R47, R151, R89.reuse ;  /* 0x00000059972f7220 */ /* 0x080fe40000410000 */
[----:B------:R-:W-:Y:S01]  /*7f40*/  FMUL.FTZ R91, R149, R89 ;  /* 0x00000059955b7220 */ /* 0x000fe20000410000 */
[----:B------:R-:W-:Y:S01]  /*7f50*/  PLOP3.LUT P0, PT, PT, PT, UP0, 0x80, 0x0 ;  /* 0x000000000000781c */ /* 0x000fe20003f0f008 */
[----:B------:R-:W-:-:S02]  /*7f60*/  FFMA.FTZ R44, R152, R88, -R47 ;  /* 0x00000058982c7223 */ /* 0x000fc4000001082f */
[-C--:B------:R-:W-:Y:S02]  /*7f70*/  FFMA.FTZ R47, R150, R88.reuse, -R91 ;  /* 0x00000058962f7223 */ /* 0x080fe4000001085b */
[-C--:B------:R-:W-:Y:S02]  /*7f80*/  FMUL.FTZ R91, R147, R89.reuse ;  /* 0x00000059935b7220 */ /* 0x080fe40000410000 */
[C---:B------:R-:W-:Y:S02]  /*7f90*/  FMUL.FTZ R97, R52.reuse, R89 ;  /* 0x0000005934617220 */ /* 0x040fe40000410000 */
[-C--:B------:R-:W-:Y:S02]  /*7fa0*/  FMUL.FTZ R52, R52, R88.reuse ;  /* 0x0000005834347220 */ /* 0x080fe40000410000 */
[-C--:B------:R-:W-:Y:S02]  /*7fb0*/  FFMA.FTZ R46, R148, R88.reuse, -R91 ;  /* 0x00000058942e7223 */ /* 0x080fe4000001085b */
[----:B------:R-:W-:-:S02]  /*7fc0*/  FFMA.FTZ R91, R146, R88, -R97 ;  /* 0x00000058925b7223 */ /* 0x000fc40000010861 */
[-C--:B------:R-:W-:Y:S02]  /*7fd0*/  FFMA.FTZ R146, R146, R89.reuse, R52 ;  /* 0x0000005992927223 */ /* 0x080fe40000010034 */
[CC--:B------:R-:W-:Y:S02]  /*7fe0*/  FMUL.FTZ R52, R144.reuse, R89.reuse ;  /* 0x0000005990347220 */ /* 0x0c0fe40000410000 */
[-C--:B------:R-:W-:Y:S02]  /*7ff0*/  FMUL.FTZ R144, R144, R88.reuse ;  /* 0x0000005890907220 */ /* 0x080fe40000410000 */
[-C--:B------:R-:W-:Y:S02]  /*8000*/  FMUL.FTZ R97, R127, R89.reuse ;  /* 0x000000597f617220 */ /* 0x080fe40000410000 */
[C---:B------:R-:W-:Y:S02]  /*8010*/  FFMA.FTZ R52, R49.reuse, R88, -R52 ;  /* 0x0000005831347223 */ /* 0x040fe40000010834 */
[----:B------:R-:W-:-:S02]  /*8020*/  FFMA.FTZ R101, R49, R89, R144 ;  /* 0x0000005931657223 */ /* 0x000fc40000010090 */
[-C--:B------:R-:W-:Y:S02]  /*8030*/  FFMA.FTZ R49, R126, R88.reuse, -R97 ;  /* 0x000000587e317223 */ /* 0x080fe40000010861 */
[-C--:B------:R-:W-:Y:S02]  /*8040*/  FMUL.FTZ R97, R129, R89.reuse ;  /* 0x0000005981617220 */ /* 0x080fe40000410000 */
[-C--:B------:R-:W-:Y:S02]  /*8050*/  FMUL.FTZ R103, R131, R89.reuse ;  /* 0x0000005983677220 */ /* 0x080fe40000410000 */
[-C--:B------:R-:W-:Y:S02]  /*8060*/  FFMA.FTZ R92, R128, R88.reuse, -R97 ;  /* 0x00000058805c7223 */ /* 0x080fe40000010861 */
[----:B------:R-:W-:Y:S02]  /*8070*/  FFMA.FTZ R97, R130, R88, -R103 ;  /* 0x0000005882617223 */ /* 0x000fe40000010867 */
[----:B------:R-:W-:-:S02]  /*8080*/  FMUL.FTZ R103, R133, R89 ;  /* 0x0000005985677220 */ /* 0x000fc40000410000 */
[-C--:B------:R-:W-:Y:S02]  /*8090*/  FMUL.FTZ R107, R135, R89.reuse ;  /* 0x00000059876b7220 */ /* 0x080fe40000410000 */
[-C--:B------:R-:W-:Y:S02]  /*80a0*/  FFMA.FTZ R94, R132, R88.reuse, -R103 ;  /* 0x00000058845e7223 */ /* 0x080fe40000010867 */
[-C--:B------:R-:W-:Y:S02]  /*80b0*/  FFMA.FTZ R103, R134, R88.reuse, -R107 ;  /* 0x0000005886677223 */ /* 0x080fe4000001086b */
[-C--:B------:R-:W-:Y:S02]  /*80c0*/  FMUL.FTZ R107, R137, R89.reuse ;  /* 0x00000059896b7220 */ /* 0x080fe40000410000 */
[----:B------:R-:W-:Y:S02]  /*80d0*/  FMUL.FTZ R115, R139, R89 ;  /* 0x000000598b737220 */ /* 0x000fe40000410000 */
[----:B------:R-:W-:-:S02]  /*80e0*/  FMUL.FTZ R45, R155, R88 ;  /* 0x000000589b2d7220 */ /* 0x000fc40000410000 */
[-C--:B------:R-:W-:Y:S02]  /*80f0*/  FFMA.FTZ R98, R136, R88.reuse, -R107 ;  /* 0x0000005888627223 */ /* 0x080fe4000001086b */
[-C--:B------:R-:W-:Y:S02]  /*8100*/  FFMA.FTZ R107, R138, R88.reuse, -R115 ;  /* 0x000000588a6b7223 */ /* 0x080fe40000010873 */
[-C--:B------:R-:W-:Y:S02]  /*8110*/  FFMA.FTZ R45, R156, R89.reuse, R45 ;  /* 0x000000599c2d7223 */ /* 0x080fe4000001002d */
        /* <DEDUP_REMOVED lines=15> */
[----:B------:R-:W-:Y:S02]  /*8210*/  FMUL.FTZ R45, R42, R45 ;  /* 0x0000002d2a2d7220 */ /* 0x000fe40000410000 */
        /* <DEDUP_REMOVED lines=62> */
[----:B------:R-:W-:Y:S01]  /*8600*/  FFMA.FTZ R0, R115, 2, R0 ;  /* 0x4000000073007823 */ /* 0x000fe20000010000 */
[----:B------:R-:W-:Y:S01]  /*8610*/  @P0 CALL.REL.NOINC `(.L_x_818) ;  /* 0x0000001000000944 */ /* 0x000fe20003c00000 */
[----:B------:R-:W-:Y:S05]  /*8620*/  BRA `(.L_x_824) ;  /* 0xffffb89000007947 */ /* 0x000fea000383ffff */
.L_x_818:
[----:B------:R-:W-:Y:S01]  /*8630*/  BAR.SYNC.DEFER_BLOCKING 0x0 ;  /* 0x0000000000007b1d */ /* 0x000fe20000010000 */
[----:B------:R-:W-:Y:S02]  /*8640*/  F2FP.PACK_AB R13, R13, R14 ;  /* 0x0000000e0d0d723e */ /* 0x000fe400000000ff */
[----:B------:R-:W-:-:S02]  /*8650*/  IADD3 R40, R71, R72, RZ ;  /* 0x0000004847287210 */ /* 0x000fc40007ffe0ff */
[----:B------:R-:W-:Y:S01]  /*8660*/  IADD3 R42, R71, R72, RZ ;  /* 0x00000048472a7210 */ /* 0x000fe20007ffe0ff */
[----:B------:R-:W-:Y:S01]  /*8670*/  ULDC UR7, c[0x0][0x200] ;  /* 0x0000800000077ab9 */ /* 0x000fe20000000800 */
[----:B------:R-:W-:Y:S01]  /*8680*/  F2FP.PACK_AB R11, R11, R12 ;  /* 0x0000000c0b0b723e */ /* 0x000fe200000000ff */
[----:B------:R-:W-:Y:S01]  /*8690*/  UIMAD UR7, UR24, UR7, URZ ;  /* 0x00000007180772a4 */ /* 0x000fe2000f8e023f */
[----:B------:R-:W-:Y:S01]  /*86a0*/  PRMT R12, R13, 0x7632, R12 ;  /* 0x000076320d0c7816 */ /* 0x000fe2000000000c */
[----:B------:R-:W-:Y:S01]  /*86b0*/  BSSY B0, `(.L_x_825) ;  /* 0x0000068000007945 */ /* 0x000fe20003800000 */
[CC--:B------:R-:W-:Y:S02]  /*86c0*/  IADD3 R41, R71.reuse, R72.reuse, RZ ;  /* 0x0000004847297210 */ /* 0x0c0fe40007ffe0ff */
[----:B------:R-:W-:Y:S02]  /*86d0*/  IADD3 R40, R40, 0x40, RZ ;  /* 0x0000004028287810 */ /* 0x000fe40007ffe0ff */
[----:B------:R-:W-:-:S02]  /*86e0*/  IADD3 R43, R71, R72, RZ ;  /* 0x00000048472b7210 */ /* 0x000fc40007ffe0ff */
[----:B------:R-:W-:Y:S02]  /*86f0*/  IADD3 R42, R42, 0x20, RZ ;  /* 0x000000202a2a7810 */ /* 0x000fe40007ffe0ff */
[CC--:B------:R-:W-:Y:S02]  /*8700*/  IADD3 R45, R71.reuse, R72.reuse, RZ ;  /* 0x00000048472d7210 */ /* 0x0c0fe40007ffe0ff */
[----:B------:R-:W-:Y:S02]  /*8710*/  IADD3 R44, R71, R72, RZ ;  /* 0x00000048472c7210 */ /* 0x000fe40007ffe0ff */
[----:B------:R-:W-:Y:S01]  /*8720*/  F2FP.PACK_AB R15, R15, R16 ;  /* 0x000000100f0f723e */ /* 0x000fe200000000ff */
[----:B------:R0:W-:Y:S01]  /*8730*/  STS.U16 [R65+0x6], R12 ;  /* 0x0000060c41007388 */ /* 0x0001e20000000400 */
[----:B------:R-:W-:Y:S02]  /*8740*/  F2FP.PACK_AB R9, R9, R10 ;  /* 0x0000000a0909723e */ /* 0x000fe400000000ff */
[----:B------:R-:W-:Y:S01]  /*8750*/  F2FP.PACK_AB R7, R7, R8 ;  /* 0x000000080707723e */ /* 0x000fe200000000ff */
[----:B------:R-:W-:Y:S01]  /*8760*/  STS.U16 [R65], R15 ;  /* 0x0000000f41007388 */ /* 0x000fe20000000400 */
[----:B------:R-:W-:-:S02]  /*8770*/  F2FP.PACK_AB R5, R5, R6 ;  /* 0x000000060505723e */ /* 0x000fc400000000ff */
[----:B------:R-:W-:Y:S01]  /*8780*/  F2FP.PACK_AB R3, R3, R4 ;  /* 0x000000040303723e */ /* 0x000fe200000000ff */
[----:B------:R-:W-:Y:S01]  /*8790*/  STS.U16 [R65+0x4], R13 ;  /* 0x0000040d41007388 */ /* 0x000fe20000000400 */
[----:B------:R-:W-:Y:S02]  /*87a0*/  F2FP.PACK_AB R0, R0, R2 ;  /* 0x000000020000723e */ /* 0x000fe400000000ff */
[----:B------:R-:W-:Y:S01]  /*87b0*/  LEA.HI.SX32 R40, R40, R41, 0x1b ;  /* 0x0000002928287211 */ /* 0x000fe200078fdaff */
[----:B------:R-:W-:Y:S01]  /*87c0*/  STS.U16 [R65+0x8], R11 ;  /* 0x0000080b41007388 */ /* 0x000fe20000000400 */
[----:B------:R-:W-:Y:S02]  /*87d0*/  LEA.HI.SX32 R42, R42, R43, 0x1b ;  /* 0x0000002b2a2a7211 */ /* 0x000fe400078fdaff */
[----:B------:R-:W-:Y:S01]  /*87e0*/  LEA.HI.SX32 R44, R44, R45, 0x1b ;  /* 0x0000002d2c2c7211 */ /* 0x000fe200078fdaff */
[----:B------:R-:W-:Y:S01]  /*87f0*/  STS.U16 [R65+0xc], R9 ;  /* 0x00000c0941007388 */ /* 0x000fe20000000400 */
[----:B------:R-:W-:-:S02]  /*8800*/  PRMT R14, R15, 0x7632, R14 ;  /* 0x000076320f0e7816 */ /* 0x000fc4000000000e */
[----:B------:R-:W-:Y:S01]  /*8810*/  PRMT R16, R11, 0x7632, R16 ;  /* 0x000076320b107816 */ /* 0x000fe20000000010 */
[----:B------:R1:W-:Y:S01]  /*8820*/  STS.U16 [R65+0x10], R7 ;  /* 0x0000100741007388 */ /* 0x0003e20000000400 */
[----:B------:R-:W-:Y:S02]  /*8830*/  PRMT R6, R9, 0x7632, R6 ;  /* 0x0000763209067816 */ /* 0x000fe40000000006 */
[----:B------:R-:W-:Y:S01]  /*8840*/  PRMT R8, R7, 0x7632, R8 ;  /* 0x0000763207087816 */ /* 0x000fe20000000008 */
[----:B------:R-:W-:Y:S01]  /*8850*/  STS.U16 [R65+0x2], R14 ;  /* 0x0000020e41007388 */ /* 0x000fe20000000400 */
[----:B------:R-:W-:Y:S02]  /*8860*/  PRMT R2, R5, 0x7632, R2 ;  /* 0x0000763205027816 */ /* 0x000fe40000000002 */
[----:B------:R-:W-:Y:S01]  /*8870*/  PRMT R4, R3, 0x7632, R4 ;  /* 0x0000763203047816 */ /* 0x000fe20000000004 */
[----:B------:R-:W-:Y:S01]  /*8880*/  STS.U16 [R65+0xa], R16 ;  /* 0x00000a1041007388 */ /* 0x000fe20000000400 */
[----:B------:R-:W-:-:S02]  /*8890*/  PRMT R10, R0, 0x7610, R10 ;  /* 0x00007610000a7816 */ /* 0x000fc4000000000a */
[----:B0-----:R-:W-:Y:S01]  /*88a0*/  PRMT R12, R0, 0x7632, R12 ;  /* 0x00007632000c7816 */ /* 0x001fe2000000000c */
[----:B------:R-:W-:Y:S01]  /*88b0*/  STS.U16 [R65+0xe], R6 ;  /* 0x00000e0641007388 */ /* 0x000fe20000000400 */
[----:B------:R-:W-:Y:S02]  /*88c0*/  SHF.L.U32 R44, R44, 0x1, RZ ;  /* 0x000000012c2c7819 */ /* 0x000fe400000006ff */
[----:B------:R-:W-:Y:S01]  /*88d0*/  SHF.L.U32 R42, R42, 0x1, RZ ;  /* 0x000000012a2a7819 */ /* 0x000fe200000006ff */
[----:B------:R-:W-:Y:S01]  /*88e0*/  STS.U16 [R65+0x12], R8 ;  /* 0x0000120841007388 */ /* 0x000fe20000000400 */
[----:B------:R-:W-:Y:S02]  /*88f0*/  SHF.L.U32 R40, R40, 0x1, RZ ;  /* 0x0000000128287819 */ /* 0x000fe400000006ff */
[CC--:B------:R-:W-:Y:S01]  /*8900*/  IADD3 R46, R71.reuse, R72.reuse, RZ ;  /* 0x00000048472e7210 */ /* 0x0c0fe20007ffe0ff */
[----:B------:R-:W-:Y:S01]  /*8910*/  STS.U16 [R65+0x14], R5 ;  /* 0x0000140541007388 */ /* 0x000fe20000000400 */
[----:B------:R-:W-:-:S02]  /*8920*/  IADD3 R47, R71, R72, RZ ;  /* 0x00000048472f7210 */ /* 0x000fc40007ffe0ff */
[----:B------:R-:W-:Y:S01]  /*8930*/  IADD3 R46, R46, 0x60, RZ ;  /* 0x000000602e2e7810 */ /* 0x000fe20007ffe0ff */
[----:B------:R-:W-:Y:S01]  /*8940*/  STS.U16 [R65+0x16], R2 ;  /* 0x0000160241007388 */ /* 0x000fe20000000400 */
[----:B------:R-:W-:Y:S02]  /*8950*/  ISETP.NE.AND P0, PT, R73, RZ, PT ;  /* 0x000000ff4900720c */ /* 0x000fe40003f05270 */
[----:B------:R-:W-:Y:S01]  /*8960*/  LEA.HI.SX32 R46, R46, R47, 0x1b ;  /* 0x0000002f2e2e7211 */ /* 0x000fe200078fdaff */
[----:B------:R0:W-:Y:S01]  /*8970*/  STS.U16 [R65+0x18], R3 ;  /* 0x0000180341007388 */ /* 0x0001e20000000400 */
[----:B------:R-:W-:Y:S02]  /*8980*/  MOV R0, UR17 ;  /* 0x0000001100007c02 */ /* 0x000fe40008000f00 */
[----:B------:R-:W-:Y:S01]  /*8990*/  SHF.L.U32 R46, R46, 0x1, RZ ;  /* 0x000000012e2e7819 */ /* 0x000fe200000006ff */
[----:B------:R-:W-:Y:S01]  /*89a0*/  STS.U16 [R65+0x1a], R4 ;  /* 0x00001a0441007388 */ /* 0x000fe20000000400 */
[----:B-1----:R-:W-:-:S02]  /*89b0*/  MOV R7, UR7 ;  /* 0x0000000700077c02 */ /* 0x002fc40008000f00 */
[----:B------:R-:W-:Y:S01]  /*89c0*/  SHF.R.S32.HI R35, RZ, 0x1f, R70 ;  /* 0x0000001fff237819 */ /* 0x000fe20000011446 */
[----:B------:R-:W-:Y:S01]  /*89d0*/  STS.U16 [R65+0x1c], R10 ;  /* 0x00001c0a41007388 */ /* 0x000fe20000000400 */
[----:B0-----:R-:W-:-:S03]  /*89e0*/  IMAD.WIDE.U32 R2, R74, c[0x0][0x200], RZ ;  /* 0x000080004a027a25 */ /* 0x001fc600078e00ff */
[----:B------:R-:W-:Y:S01]  /*89f0*/  STS.U16 [R65+0x1e], R12 ;  /* 0x00001e0c41007388 */ /* 0x000fe20000000400 */
[----:B------:R-:W-:-:S06]  /*8a00*/  NOP ;  /* 0x0000000000007918 */ /* 0x000fcc0000000000 */
[----:B------:R0:W-:Y:S01]  /*8a10*/  LDS.U16 R9, [R44] ;  /* 0x000000002c097984 */ /* 0x0001e20000000400 */
[----:B------:R-:W-:-:S03]  /*8a20*/  IMAD R7, R74, c[0x0][0x204], R7 ;  /* 0x000081004a077a24 */ /* 0x000fc600078e0207 */
[----:B------:R1:W-:Y:S02]  /*8a30*/  LDS.U16 R11, [R42+0x40] ;  /* 0x000040002a0b7984 */ /* 0x0003e40000000400 */
[----:B------:R-:W-:Y:S02]  /*8a40*/  IADD3 R37, R3, R7, RZ ;  /* 0x0000000703257210 */ /* 0x000fe40007ffe0ff */
[----:B------:R2:W-:Y:S01]  /*8a50*/  LDS.U16 R13, [R40+0x80] ;  /* 0x00008000280d7984 */ /* 0x0005e20000000400 */
[CC--:B0-----:R-:W-:Y:S02]  /*8a60*/  IADD3 R44, R71.reuse, R72.reuse, RZ ;  /* 0x00000048472c7210 */ /* 0x0c1fe40007ffe0ff */
[CC--:B-1----:R-:W-:Y:S01]  /*8a70*/  IADD3 R42, R71.reuse, R72.reuse, RZ ;  /* 0x00000048472a7210 */ /* 0x0c2fe20007ffe0ff */
[----:B------:R-:W-:Y:S01]  /*8a80*/  LDS.U16 R15, [R46+0xc0] ;  /* 0x0000c0002e0f7984 */ /* 0x000fe20000000400 */
        /* <DEDUP_REMOVED lines=42> */
.L_x_826:
[----:B------:R-:W-:Y:S05]  /*8d30*/  BSYNC B0 ;  /* 0x0000000000007941 */ /* 0x000fea0003800000 */
.L_x_825:
[----:B------:R-:W-:Y:S01]  /*8d40*/  ULDC UR7, c[0x0][0x208] ;  /* 0x0000820000077ab9 */ /* 0x000fe20000000800 */
[----:B------:R-:W-:Y:S01]  /*8d50*/  LOP3.LUT R0, R70, 0x20, RZ, 0xfc, !PT ;  /* 0x0000002046007812 */ /* 0x000fe200078efcff */
[----:B------:R-:W-:Y:S01]  /*8d60*/  UIMAD UR7, UR21, UR7, URZ ;  /* 0x00000007150772a4 */ /* 0x000fe2000f8e023f */
[----:B------:R-:W-:Y:S01]  /*8d70*/  MOV R3, R37 ;  /* 0x0000002500037202 */ /* 0x000fe20000000f00 */
[----:B------:R-:W-:Y:S01]  /*8d80*/  USHF.L.U32 UR14, UR6, 0xa, URZ ;  /* 0x0000000a060e7899 */ /* 0x000fe2000800063f */
[-C--:B------:R-:W-:Y:S01]  /*8d90*/  ISETP.GE.AND P3, PT, R0, R33.reuse, PT ;  /* 0x000000210000720c */ /* 0x080fe20003f66270 */
[----:B------:R-:W-:Y:S01]  /*8da0*/  UIADD3 UR6, UR6, 0x1, URZ ;  /* 0x0000000106067890 */ /* 0x000fe2000fffe03f */
[----:B------:R-:W-:Y:S01]  /*8db0*/  LOP3.LUT R4, R70, 0x40, RZ, 0xfc, !PT ;  /* 0x0000004046047812 */ /* 0x000fe200078efcff */
[C---:B------:R-:W-:Y:S01]  /*8dc0*/  IMAD.WIDE.U32 R2, R75.reuse, c[0x0][0x208], R2 ;  /* 0x000082004b027a25 */ /* 0x040fe200078e0002 */
[----:B------:R-:W-:Y:S01]  /*8dd0*/  MOV R0, UR7 ;  /* 0x0000000700007c02 */ /* 0x000fe20008000f00 */
[----:B------:R-:W-:Y:S01]  /*8de0*/  USHF.R.S32.HI UR7, URZ, 0x1f, UR14 ;  /* 0x0000001f3f077899 */ /* 0x000fe2000801140e */
[-C--:B------:R-:W-:Y:S01]  /*8df0*/  ISETP.GE.AND P4, PT, R4, R33.reuse, PT ;  /* 0x000000210400720c */ /* 0x080fe20003f86270 */
[----:B------:R-:W-:Y:S01]  /*8e00*/  UIADD3 UR12, UP1, UR12, 0x1000, URZ ;  /* 0x000010000c0c7890 */ /* 0x000fe2000ff3e03f */
[C---:B------:R-:W-:Y:S01]  /*8e10*/  LEA R5, P0, R70.reuse, c[0x0][0x258], 0x1 ;  /* 0x0000960046057a11 */ /* 0x040fe200078008ff */
[----:B0-----:R-:W-:Y:S01]  /*8e20*/  IMAD R7, R75, c[0x0][0x20c], R0 ;  /* 0x000083004b077a24 */ /* 0x001fe200078e0200 */
[----:B------:R-:W-:Y:S01]  /*8e30*/  LOP3.LUT R4, R70, 0x60, RZ, 0xfc, !PT ;  /* 0x0000006046047812 */ /* 0x000fe200078efcff */
[----:B------:R-:W-:Y:S01]  /*8e40*/  UIADD3 UR9, UP2, UR9, 0x800, URZ ;  /* 0x0000080009097890 */ /* 0x000fe2000ff5e03f */
[----:B------:R-:W-:Y:S01]  /*8e50*/  IADD3 R0, P1, R2, UR14, RZ ;  /* 0x0000000e02007c10 */ /* 0x000fe2000ff3e0ff */
[----:B------:R-:W-:Y:S01]  /*8e60*/  UIADD3 UR8, UP3, UR8, 0x800, URZ ;  /* 0x0000080008087890 */ /* 0x000fe2000ff7e03f */
[C---:B------:R-:W-:Y:S01]  /*8e70*/  LOP3.LUT R6, R70.reuse, 0x80, RZ, 0xfc, !PT ;  /* 0x0000008046067812 */ /* 0x040fe200078efcff */
[----:B------:R-:W-:Y:S01]  /*8e80*/  UIADD3.X UR13, URZ, UR13, URZ, UP1, !UPT ;  /* 0x0000000d3f0d7290 */ /* 0x000fe20008ffe43f */
[----:B------:R-:W-:Y:S01]  /*8e90*/  LEA.HI.X R35, R70, c[0x0][0x25c], R35, 0x1, P0 ;  /* 0x0000970046237a11 */ /* 0x000fe200000f0c23 */
[----:B------:R-:W-:Y:S01]  /*8ea0*/  UIADD3.X UR11, URZ, UR11, URZ, UP2, !UPT ;  /* 0x0000000b3f0b7290 */ /* 0x000fe200097fe43f */
[----:B------:R-:W-:Y:S01]  /*8eb0*/  ISETP.GE.AND P5, PT, R4, R33, PT ;  /* 0x000000210400720c */ /* 0x000fe20003fa6270 */
[----:B------:R-:W-:Y:S01]  /*8ec0*/  UIADD3.X UR10, URZ, UR10, URZ, UP3, !UPT ;  /* 0x0000000a3f0a7290 */ /* 0x000fe20009ffe43f */
[----:B------:R-:W-:Y:S01]  /*8ed0*/  IADD3.X R3, R7, UR7, R3, P1, !PT ;  /* 0x0000000707037c10 */ /* 0x000fe20008ffe403 */
[----:B------:R-:W-:Y:S01]  /*8ee0*/  ULDC UR7, c[0x0][0x174] ;  /* 0x00005d0000077ab9 */ /* 0x000fe20000000800 */
[----:B------:R-:W-:Y:S01]  /*8ef0*/  LEA R2, P0, R0, R5, 0x1 ;  /* 0x0000000500027211 */ /* 0x000fe200078008ff */
[----:B------:R-:W-:Y:S01]  /*8f00*/  UISETP.GE.AND UP0, UPT, UR6, UR7, UPT ;  /* 0x000000070600728c */ /* 0x000fe2000bf06270 */
[----:B------:R-:W-:-:S02]  /*8f10*/  ISETP.GE.AND P6, PT, R6, R33, PT ;  /* 0x000000210600720c */ /* 0x000fc40003fc6270 */
[C---:B------:R-:W-:Y:S02]  /*8f20*/  LOP3.LUT R4, R70.reuse, 0xa0, RZ, 0xfc, !PT ;  /* 0x000000a046047812 */ /* 0x040fe400078efcff */
[----:B------:R-:W-:Y:S02]  /*8f30*/  LOP3.LUT R6, R70, 0xc0, RZ, 0xfc, !PT ;  /* 0x000000c046067812 */ /* 0x000fe400078efcff */
[----:B------:R-:W-:Y:S02]  /*8f40*/  LEA.HI.X R3, R0, R35, R3, 0x1, P0 ;  /* 0x0000002300037211 */ /* 0x000fe400000f0c03 */
[-C--:B------:R-:W-:Y:S02]  /*8f50*/  ISETP.GE.AND P0, PT, R4, R33.reuse, PT ;  /* 0x000000210400720c */ /* 0x080fe40003f06270 */
[----:B------:R-:W-:Y:S01]  /*8f60*/  ISETP.GE.AND P1, PT, R6, R33, PT ;  /* 0x000000210600720c */ /* 0x000fe20003f26270 */
[----:B------:R0:W-:Y:S01]  /*8f70*/  @!P3 STG.E.U16 [R2.64+0x40], R11 ;  /* 0x0000400b0200b986 */ /* 0x0001e2000c101516 */
[----:B------:R-:W-:-:S02]  /*8f80*/  LOP3.LUT R0, R70, 0x100, RZ, 0xfc, !PT ;  /* 0x0000010046007812 */ /* 0x000fc400078efcff */
[C---:B------:R-:W-:Y:S01]  /*8f90*/  LOP3.LUT R4, R70.reuse, 0x120, RZ, 0xfc, !PT ;  /* 0x0000012046047812 */ /* 0x040fe200078efcff */
[----:B------:R0:W-:Y:S01]  /*8fa0*/  @!P4 STG.E.U16 [R2.64+0x80], R13 ;  /* 0x0000800d0200c986 */ /* 0x0001e2000c101516 */
[----:B------:R-:W-:Y:S02]  /*8fb0*/  LOP3.LUT R8, R70, 0xe0, RZ, 0xfc, !PT ;  /* 0x000000e046087812 */ /* 0x000fe400078efcff */
[-C--:B------:R-:W-:Y:S01]  /*8fc0*/  ISETP.GE.AND P3, PT, R0, R33.reuse, PT ;  /* 0x000000210000720c */ /* 0x080fe20003f66270 */
        /* <DEDUP_REMOVED lines=30> */
.L_x_827:
[----:B------:R-:W-:Y:S05]  /*91b0*/  EXIT ;  /* 0x000000000000794d */ /* 0x000fea0003800000 */
.L_x_829:
        /* <DEDUP_REMOVED lines=12> */
.L_x_5338:


//--------------------- .text._Z25selective_scan_fwd_kernelI32Selective_Scan_fwd_kernel_traitsILi64ELi16ELi1ELb0ELb0ELb1ELb1EN3c104HalfENS1_7complexIfEEEEv13SSMParamsBase --------------------------
	.section	.text._Z25selective_scan_fwd_kernelI32Selective_Scan_fwd_kernel_traitsILi64ELi16ELi1ELb0ELb0ELb1ELb1EN3c104HalfENS1_7complexIfEEEEv13SSMParamsBase,"ax",@progbits
	.sectioninfo	@"SHI_REGISTERS=168"
	.align	128
        .global         _Z25selective_scan_fwd_kernelI32Selective_Scan_fwd_kernel_traitsILi64ELi16ELi1ELb0ELb0ELb1ELb1EN3c104HalfENS1_7complexIfEEEEv13SSMParamsBase
        .type           _Z25selective_scan_fwd_kernelI32Selective_Scan_fwd_kernel_traitsILi64ELi16ELi1ELb0ELb0ELb1ELb1EN3c104HalfENS1_7complexIfEEEEv13SSMParamsBase,@function
        .size           _Z25selective_scan_fwd_kernelI32Selective_Scan_fwd_kernel_traitsILi64ELi16ELi1ELb0ELb0ELb1ELb1EN3c104HalfENS1_7complexIfEEEEv13SSMParamsBase,(.L_x_5339 - _Z25selective_scan_fwd_kernelI32Selective_Scan_fwd_kernel_traitsILi64ELi16ELi1ELb0ELb0ELb1ELb1EN3c104HalfENS1_7complexIfEEEEv13SSMParamsBase)
        .other          _Z25selective_scan_fwd_kernelI32Selective_Scan_fwd_kernel_traitsILi64ELi16ELi1ELb0ELb0ELb1ELb1EN3c104HalfENS1_7complexIfEEEEv13SSMParamsBase,@"STO_CUDA_ENTRY STV_DEFAULT"
_Z25selective_scan_fwd_kernelI32Selective_Scan_fwd_kernel_traitsILi64ELi16ELi1ELb0ELb0ELb1ELb1EN3c104HalfENS1_7complexIfEEEEv13SSMParamsBase:
.text._Z25selective_scan_fwd_kernelI32Selective_Scan_fwd_kernel_traitsILi64ELi16ELi1ELb0ELb0ELb1ELb1EN3c104HalfENS1_7complexIfEEEEv13SSMParamsBase:
        /* <DEDUP_REMOVED lines=119> */
.L_x_874:
        /* <DEDUP_REMOVED lines=97> */
[----:B------:R-:W-:Y:S02]  /*0d80*/  LEA.HI.SX32 R31, R31, R18, 0x1b ;  /* 0x000000121f1f7211 */ /* 0x000fe400078fdaff */
[----:B------:R-:W-:Y:S02]  /*0d90*/  SHF.L.U32 R52, R23, 0x1, RZ ;  /* 0x0000000117347819 */ /* 0x000fe400000006ff */
[C---:B------:R-:W-:Y:S02]  /*0da0*/  IADD3 R41, R18.reuse, 0x180, RZ ;  /* 0x0000018012297810 */ /* 0x040fe40007ffe0ff */
[----:B------:R-:W-:-:S02]  /*0db0*/  IADD3 R43, R18, 0x1a0, RZ ;  /* 0x000001a0122b7810 */ /* 0x000fc40007ffe0ff */
[-C--:B------:R-:W-:Y:S02]  /*0dc0*/  LEA.HI.SX32 R33, R33, R18.reuse, 0x1b ;  /* 0x0000001221217211 */ /* 0x080fe400078fdaff */
[----:B------:R-:W-:Y:S02]  /*0dd0*/  SHF.L.U32 R51, R25, 0x1, RZ ;  /* 0x0000000119337819 */ /* 0x000fe400000006ff */
        /* <DEDUP_REMOVED lines=8> */
[-C--:B------:R-:W-:Y:S02]  /*0e60*/  LEA.HI.SX32 R41, R41, R18.reuse, 0x1b ;  /* 0x0000001229297211 */ /* 0x080fe400078fdaff */
[----:B------:R-:W-:-:S02]  /*0e70*/  LEA.HI.SX32 R43, R43, R18, 0x1b ;  /* 0x000000122b2b7211 */ /* 0x000fc400078fdaff */
[----:B------:R-:W-:Y:S02]  /*0e80*/  SHF.L.U32 R163, R33, 0x1, RZ ;  /* 0x0000000121a37819 */ /* 0x000fe400000006ff */
[----:B------:R-:W-:Y:S02]  /*0e90*/  SHF.L.U32 R162, R35, 0x1, RZ ;  /* 0x0000000123a27819 */ /* 0x000fe400000006ff */
[-C--:B------:R-:W-:Y:S02]  /*0ea0*/  LEA.HI.SX32 R45, R45, R18.reuse, 0x1b ;  /* 0x000000122d2d7211 */ /* 0x080fe400078fdaff */
[----:B------:R-:W-:Y:S02]  /*0eb0*/  SHF.L.U32 R161, R37, 0x1, RZ ;  /* 0x0000000125a17819 */ /* 0x000fe400000006ff */
[----:B------:R-:W-:Y:S02]  /*0ec0*/  LEA.HI.SX32 R47, R47, R18, 0x1b ;  /* 0x000000122f2f7211 */ /* 0x000fe400078fdaff */
[----:B------:R-:W-:Y:S01]  /*0ed0*/  SHF.L.U32 R160, R39, 0x1, RZ ;  /* 0x0000000127a07819 */ /* 0x000fe200000006ff */
[----:B------:R-:W-:Y:S01]  /*0ee0*/  IMAD.SHL.U32 R68, R43, 0x2, RZ ;  /* 0x000000022b447824 */ /* 0x000fe200078e00ff */
[----:B------:R-:W-:-:S02]  /*0ef0*/  SHF.L.U32 R69, R41, 0x1, RZ ;  /* 0x0000000129457819 */ /* 0x000fc400000006ff */
[----:B------:R-:W-:Y:S02]  /*0f00*/  SHF.L.U32 R67, R45, 0x1, RZ ;  /* 0x000000012d437819 */ /* 0x000fe400000006ff */
[----:B------:R-:W-:Y:S02]  /*0f10*/  SHF.L.U32 R66, R47, 0x1, RZ ;  /* 0x000000012f427819 */ /* 0x000fe400000006ff */
[----:B------:R-:W-:Y:S02]  /*0f20*/  ISETP.GE.AND P1, PT, R22, UR17, PT ;  /* 0x0000001116007c0c */ /* 0x000fe4000bf26270 */
[----:B------:R-:W-:Y:S02]  /*0f30*/  MOV R2, UR9 ;  /* 0x0000000900027c02 */ /* 0x000fe40008000f00 */
        /* <DEDUP_REMOVED lines=172> */
.L_x_831:
[----:B------:R-:W-:Y:S05]  /*1a00*/  BSYNC B0 ;  /* 0x0000000000007941 */ /* 0x000fea0003800000 */
.L_x_830:
        /* <DEDUP_REMOVED lines=36> */
.L_x_833:
[----:B------:R-:W-:Y:S05]  /*1c50*/  BSYNC B0 ;  /* 0x0000000000007941 */ /* 0x000fea0003800000 */
.L_x_832:
        /* <DEDUP_REMOVED lines=38> */
.L_x_835:
[----:B------:R-:W-:Y:S05]  /*1ec0*/  BSYNC B0 ;  /* 0x0000000000007941 */ /* 0x000fea0003800000 */
.L_x_834:
[----:B------:R-:W-:Y:S01]  /*1ed0*/  HADD2.F32 R16, -RZ, R16.H0_H0 ;  /* 0x20000010ff107230 */ /* 0x000fe20000004100 */
[----:B------:R-:W-:Y:S01]  /*1ee0*/  BSSY B0, `(.L_x_836) ;  /* 0x0000023000007945 */ /* 0x000fe20003800000 */
[----:B------:R-:W-:-:S03]  /*1ef0*/  FSETP.GTU.FTZ.AND P3, PT, R56, 20, PT ;  /* 0x41a000003800780b */ /* 0x000fc60003f7c000 */
[----:B------:R-:W-:Y:S01]  /*1f00*/  FADD.FTZ R39, R16, UR4 ;  /* 0x0000000410277e21 */ /* 0x000fe20008010000 */
        /* <DEDUP_REMOVED lines=32> */
.L_x_837:
[----:B------:R-:W-:Y:S05]  /*2110*/  BSYNC B0 ;  /* 0x0000000000007941 */ /* 0x000fea0003800000 */
.L_x_836:
        /* <DEDUP_REMOVED lines=38> */
.L_x_839:
[----:B------:R-:W-:Y:S05]  /*2380*/  BSYNC B0 ;  /* 0x0000000000007941 */ /* 0x000fea0003800000 */
.L_x_838:
        /* <DEDUP_REMOVED lines=36> */
.L_x_841:
[----:B------:R-:W-:Y:S05]  /*25d0*/  BSYNC B0 ;  /* 0x0000000000007941 */ /* 0x000fea0003800000 */
.L_x_840:
        /* <DEDUP_REMOVED lines=38> */
.L_x_843:
[----:B------:R-:W-:Y:S05]  /*2840*/  BSYNC B0 ;  /* 0x0000000000007941 */ /* 0x000fea0003800000 */
.L_x_842:
[----:B------:R-:W-:Y:S01]  /*2850*/  HADD2.F32 R3, -RZ, R3.H0_H0 ;  /* 0x20000003ff037230 */ /* 0x000fe20000004100 */
[----:B------:R-:W-:Y:S01]  /*2860*/  BSSY B0, `(.L_x_844) ;  /* 0x0000024000007945 */ /* 0x000fe20003800000 */
[----:B------:R-:W-:Y:S01]  /*2870*/  FSETP.GTU.FTZ.AND P4, PT, R36, 20, PT ;  /* 0x41a000002400780b */ /* 0x000fe20003f9c000 */
[----:B------:R-:W-:Y:S02]  /*2880*/  HADD2.F32 R35, -RZ, R35.H0_H0 ;  /* 0x20000023ff237230 */ /* 0x000fe40000004100 */
        /* <DEDUP_REMOVED lines=33> */
.L_x_845:
[----:B------:R-:W-:Y:S05]  /*2aa0*/  BSYNC B0 ;  /* 0x0000000000007941 */ /* 0x000fea0003800000 */
.L_x_844:
        /* <DEDUP_REMOVED lines=42> */
.L_x_847:
[----:B------:R-:W-:Y:S05]  /*2d50*/  BSYNC B0 ;  /* 0x0000000000007941 */ /* 0x000fea0003800000 */
.L_x_846:
        /* <DEDUP_REMOVED lines=40> */
.L_x_849:
[----:B------:R-:W-:Y:S05]  /*2fe0*/  BSYNC B0 ;  /* 0x0000000000007941 */ /* 0x000fea0003800000 */
.L_x_848:
        /* <DEDUP_REMOVED lines=46> */
.L_x_851:
[----:B------:R-:W-:Y:S05]  /*32d0*/  BSYNC B0 ;  /* 0x0000000000007941 */ /* 0x000fea0003800000 */
.L_x_850:
        /* <DEDUP_REMOVED lines=33> */
.L_x_853:
[----:B------:R-:W-:Y:S05]  /*34f0*/  BSYNC B0 ;  /* 0x0000000000007941 */ /* 0x000fea0003800000 */
.L_x_852:
        /* <DEDUP_REMOVED lines=33> */
.L_x_855:
[----:B------:R-:W-:Y:S05]  /*3710*/  BSYNC B0 ;  /* 0x0000000000007941 */ /* 0x000fea0003800000 */
.L_x_854:
        /* <DEDUP_REMOVED lines=33> */
.L_x_857:
[----:B------:R-:W-:Y:S05]  /*3930*/  BSYNC B0 ;  /* 0x0000000000007941 */ /* 0x000fea0003800000 */
.L_x_856:
        /* <DEDUP_REMOVED lines=33> */
.L_x_859:
[----:B------:R-:W-:Y:S05]  /*3b50*/  BSYNC B0 ;  /* 0x0000000000007941 */ /* 0x000fea0003800000 */
.L_x_858:
        /* <DEDUP_REMOVED lines=33> */
.L_x_861:
[----:B------:R-:W-:Y:S05]  /*3d70*/  BSYNC B0 ;  /* 0x0000000000007941 */ /* 0x000fea0003800000 */
.L_x_860:
        /* <DEDUP_REMOVED lines=20> */
.L_x_868:
        /* <DEDUP_REMOVED lines=333> */
[C---:B------:R-:W-:Y:S02]  /*5390*/  IADD3 R136, R131.reuse, 0x60, RZ ;  /* 0x0000006083887810 */ /* 0x040fe40007ffe0ff */
[----:B------:R-:W-:Y:S02]  /*53a0*/  SHF.L.U32 R138, R132, 0x1, RZ ;  /* 0x00000001848a7819 */ /* 0x000fe400000006ff */
[-C--:B------:R-:W-:Y:S02]  /*53b0*/  LEA.HI.SX32 R134, R134, R131.reuse, 0x1b ;  /* 0x0000008386867211 */ /* 0x080fe400078fdaff */
[----:B------:R-:W-:Y:S01]  /*53c0*/  LEA.HI.SX32 R42, R42, R131, 0x1b ;  /* 0x000000832a2a7211 */ /* 0x000fe200078fdaff */
[----:B------:R-:W-:Y:S01]  /*53d0*/  STS.U16 [R130], R119 ;  /* 0x0000007782007388 */ /* 0x000fe20000000400 */
[----:B------:R-:W-:-:S02]  /*53e0*/  IADD3 R132, R131, 0xa0, RZ ;  /* 0x000000a083847810 */ /* 0x000fc40007ffe0ff */
[-C--:B------:R-:W-:Y:S01]  /*53f0*/  LEA.HI.SX32 R136, R136, R131.reuse, 0x1b ;  /* 0x0000008388887211 */ /* 0x080fe200078fdaff */
[----:B------:R0:W-:Y:S01]  /*5400*/  STS.U16 [R138+0x40], R127 ;  /* 0x0000407f8a007388 */ /* 0x0001e20000000400 */
[----:B------:R-:W-:Y:S02]  /*5410*/  SHF.L.U32 R129, R134, 0x1, RZ ;  /* 0x0000000186817819 */ /* 0x000fe400000006ff */
[----:B------:R-:W-:Y:S02]  /*5420*/  LEA.HI.SX32 R132, R132, R131, 0x1b ;  /* 0x0000008384847211 */ /* 0x000fe400078fdaff */
[----:B------:R-:W-:Y:S02]  /*5430*/  SHF.L.U32 R133, R136, 0x1, RZ ;  /* 0x0000000188857819 */ /* 0x000fe400000006ff */
[----:B------:R-:W-:Y:S02]  /*5440*/  IADD3 R134, R131, 0xc0, RZ ;  /* 0x000000c083867810 */ /* 0x000fe40007ffe0ff */
        /* <DEDUP_REMOVED lines=9> */
[C---:B------:R-:W-:Y:S01]  /*54e0*/  IADD3 R130, R131.reuse, 0x140, RZ ;  /* 0x0000014083827810 */ /* 0x040fe20007ffe0ff */
[----:B0-----:R-:W-:Y:S01]  /*54f0*/  IMAD.SHL.U32 R129, R132, 0x2, RZ ;  /* 0x0000000284817824 */ /* 0x001fe200078e00ff */
[----:B------:R-:W-:-:S02]  /*5500*/  IADD3 R132, R131, 0x160, RZ ;  /* 0x0000016083847810 */ /* 0x000fc40007ffe0ff */
[----:B------:R-:W-:Y:S01]  /*5510*/  IADD3 R126, R131, 0x120, RZ ;  /* 0x00000120837e7810 */ /* 0x000fe20007ffe0ff */
[----:B-1----:R-:W-:Y:S01]  /*5520*/  FMUL.RZ R133, R43, 0.15915493667125701904 ;  /* 0x3e22f9832b857820 */ /* 0x002fe2000040c000 */
[----:B------:R-:W-:Y:S01]  /*5530*/  SHF.L.U32 R43, R42, 0x1, RZ ;  /* 0x000000012a2b7819 */ /* 0x000fe200000006ff */
[----:B------:R-:W-:Y:S01]  /*5540*/  FMUL.FTZ R42, R41, R37 ;  /* 0x00000025292a7220 */ /* 0x000fe20000410000 */
[----:B------:R-:W-:Y:S01]  /*5550*/  SHF.L.U32 R134, R134, 0x1, RZ ;  /* 0x0000000186867819 */ /* 0x000fe200000006ff */
[----:B------:R0:W-:Y:S01]  /*5560*/  STS.U16 [R127+0x100], R128 ;  /* 0x000100807f007388 */ /* 0x0001e20000000400 */
[----:B------:R-:W-:Y:S02]  /*5570*/  SHF.L.U32 R136, R136, 0x1, RZ ;  /* 0x0000000188887819 */ /* 0x000fe400000006ff */
[-C--:B------:R-:W-:Y:S01]  /*5580*/  LEA.HI.SX32 R132, R132, R131.reuse, 0x1b ;  /* 0x0000008384847211 */ /* 0x080fe200078fdaff */
[----:B------:R1:W-:Y:S01]  /*5590*/  STS.U16 [R129+0x140], R120 ;  /* 0x0001407881007388 */ /* 0x0003e20000000400 */
[----:B------:R-:W-:-:S02]  /*55a0*/  LEA.HI.SX32 R126, R126, R131, 0x1b ;  /* 0x000000837e7e7211 */ /* 0x000fc400078fdaff */
        /* <DEDUP_REMOVED lines=303> */
[----:B--2---:R-:W-:Y:S01]  /*68a0*/  IMAD.SHL.U32 R52, R42, 0x2, RZ ;  /* 0x000000022a347824 */ /* 0x004fe200078e00ff */
[----:B------:R-:W-:Y:S01]  /*68b0*/  STS.U16 [R134+0x640], R47 ;  /* 0x0006402f86007388 */ /* 0x000fe20000000400 */
[----:B0-----:R-:W-:-:S03]  /*68c0*/  FMUL.FTZ R42, R128, R41 ;  /* 0x00000029802a7220 */ /* 0x001fc60000410000 */
[----:B------:R1:W-:Y:S02]  /*68d0*/  STS.U16 [R129+0x680], R40 ;  /* 0x0006802881007388 */ /* 0x0003e40000000400 */
[-C--:B-1----:R-:W-:Y:S02]  /*68e0*/  FMUL.FTZ R40, R128, R137.reuse ;  /* 0x0000008980287220 */ /* 0x082fe40000410000 */
[C---:B------:R-:W-:Y:S02]  /*68f0*/  FFMA.FTZ R137, R48.reuse, R137, -R42 ;  /* 0x0000008930897223 */ /* 0x040fe4000001082a */
[----:B------:R-:W-:Y:S02]  /*6900*/  FFMA.FTZ R40, R48, R41, R40 ;  /* 0x0000002930287223 */ /* 0x000fe40000010028 */
[----:B------:R-:W-:Y:S02]  /*6910*/  @P0 FADD.FTZ R50, R50, R137 ;  /* 0x0000008932320221 */ /* 0x000fe40000010000 */
[----:B------:R-:W-:-:S02]  /*6920*/  @P0 FADD.FTZ R51, R51, R40 ;  /* 0x0000002833330221 */ /* 0x000fc40000010000 */
        /* <DEDUP_REMOVED lines=198> */
.L_x_864:
        /* <DEDUP_REMOVED lines=16> */
.L_x_865:
[----:B------:R-:W-:Y:S05]  /*7690*/  BSYNC B0 ;  /* 0x0000000000007941 */ /* 0x000fea0003800000 */
.L_x_863:
        /* <DEDUP_REMOVED lines=107> */
[----:B------:R-:W0:Y:S01]  /*7d50*/  S2UR UR15, SR_CTAID.X ;  /* 0x00000000000f79c3 */ /* 0x000e220000002500 */
[----:B------:R-:W-:Y:S01]  /*7d60*/  ULDC UR16, c[0x0][0x16c] ;  /* 0x00005b0000107ab9 */ /* 0x000fe20000000800 */
[----:B------:R-:W-:Y:S01]  /*7d70*/  MOV R87, UR7 ;  /* 0x0000000700577c02 */ /* 0x000fe20008000f00 */
[----:B------:R-:W-:-:S04]  /*7d80*/  ULDC.64 UR18, c[0x0][0x260] ;  /* 0x0000980000127ab9 */ /* 0x000fc80000000a00 */
[----:B------:R1:W-:Y:S01]  /*7d90*/  STS.128 [R87.X16+0x10c0], R44 ;  /* 0x0010c02c57007388 */ /* 0x0003e2000000cc00 */
[----:B------:R-:W2:Y:S01]  /*7da0*/  S2UR UR14, SR_CTAID.Y ;  /* 0x00000000000e79c3 */ /* 0x000ea20000002600 */
[----:B0-----:R-:W-:Y:S01]  /*7db0*/  MOV R74, UR15 ;  /* 0x0000000f004a7c02 */ /* 0x001fe20008000f00 */
[----:B------:R-:W-:Y:S01]  /*7dc0*/  ULDC UR15, c[0x0][0x174] ;  /* 0x00005d00000f7ab9 */ /* 0x000fe20000000800 */
[----:B--2---:R-:W-:-:S04]  /*7dd0*/  IMAD.U32 R75, RZ, RZ, UR14 ;  /* 0x0000000eff4b7e24 */ /* 0x004fc8000f8e00ff */
        /* <DEDUP_REMOVED lines=13> */
.L_x_867:
[----:B------:R-:W-:Y:S05]  /*7eb0*/  BSYNC B0 ;  /* 0x0000000000007941 */ /* 0x000fea0003800000 */
.L_x_866:
        /* <DEDUP_REMOVED lines=119> */
.L_x_862:
        /* <DEDUP_REMOVED lines=21> */
[----:B------:R-:W-:Y:S01]  /*8780*/  IADD3 R100, R71, R72, RZ ;  /* 0x0000004847647210 */ /* 0x000fe20007ffe0ff */
[----:B------:R1:W-:Y:S01]  /*8790*/  STS.U16 [R65], R19 ;  /* 0x0000001341007388 */ /* 0x0003e20000000400 */
[----:B------:R-:W-:Y:S02]  /*87a0*/  F2FP.PACK_AB R17, R9, R10 ;  /* 0x0000000a0911723e */ /* 0x000fe400000000ff */
[----:B------:R-:W-:Y:S01]  /*87b0*/  F2FP.PACK_AB R18, R7, R8 ;  /* 0x000000080712723e */ /* 0x000fe200000000ff */
[----:B------:R2:W-:Y:S01]  /*87c0*/  STS.U16 [R65+0x4], R21 ;  /* 0x0000041541007388 */ /* 0x0005e20000000400 */
[CC--:B------:R-:W-:Y:S02]  /*87d0*/  IADD3 R105, R71.reuse, R72.reuse, RZ ;  /* 0x0000004847697210 */ /* 0x0c0fe40007ffe0ff */
[----:B------:R-:W-:Y:S01]  /*87e0*/  IADD3 R104, R104, 0x40, RZ ;  /* 0x0000004068687810 */ /* 0x000fe20007ffe0ff */
[----:B------:R3:W-:Y:S01]  /*87f0*/  STS.U16 [R65+0x6], R22 ;  /* 0x0000061641007388 */ /* 0x0007e20000000400 */
[----:B------:R-:W-:-:S02]  /*8800*/  IADD3 R107, R71, R72, RZ ;  /* 0x00000048476b7210 */ /* 0x000fc40007ffe0ff */
[----:B------:R-:W-:Y:S01]  /*8810*/  IADD3 R106, R106, 0x20, RZ ;  /* 0x000000206a6a7810 */ /* 0x000fe20007ffe0ff */
[----:B------:R4:W-:Y:S01]  /*8820*/  STS.U16 [R65+0x8], R23 ;  /* 0x0000081741007388 */ /* 0x0009e20000000400 */
[CC--:B------:R-:W-:Y:S02]  /*8830*/  IADD3 R109, R71.reuse, R72.reuse, RZ ;  /* 0x00000048476d7210 */ /* 0x0c0fe40007ffe0ff */
[CC--:B------:R-:W-:Y:S01]  /*8840*/  IADD3 R108, R71.reuse, R72.reuse, RZ ;  /* 0x00000048476c7210 */ /* 0x0c0fe20007ffe0ff */
[----:B------:R5:W-:Y:S01]  /*8850*/  STS.U16 [R65+0xa], R24 ;  /* 0x00000a1841007388 */ /* 0x000be20000000400 */
[CC--:B------:R-:W-:Y:S02]  /*8860*/  IADD3 R97, R71.reuse, R72.reuse, RZ ;  /* 0x0000004847617210 */ /* 0x0c0fe40007ffe0ff */
[----:B------:R-:W-:Y:S02]  /*8870*/  IADD3 R96, R96, 0xc0, RZ ;  /* 0x000000c060607810 */ /* 0x000fe40007ffe0ff */
[----:B------:R-:W-:-:S02]  /*8880*/  IADD3 R99, R71, R72, RZ ;  /* 0x0000004847637210 */ /* 0x000fc40007ffe0ff */
        /* <DEDUP_REMOVED lines=11> */
[----:B------:R0:W-:Y:S01]  /*8940*/  STS.U16 [R65+0xe], R20 ;  /* 0x00000e1441007388 */ /* 0x0001e20000000400 */
        /* <DEDUP_REMOVED lines=8> */
[----:B------:R-:W-:Y:S01]  /*89d0*/  STS.U16 [R65+0x14], R19 ;  /* 0x0000141341007388 */ /* 0x000fe20000000400 */
[----:B------:R-:W-:Y:S02]  /*89e0*/  LEA.HI.SX32 R96, R96, R97, 0x1b ;  /* 0x0000006160607211 */ /* 0x000fe400078fdaff */
[----:B------:R-:W-:Y:S01]  /*89f0*/  LEA.HI.SX32 R98, R98, R99, 0x1b ;  /* 0x0000006362627211 */ /* 0x000fe200078fdaff */
[----:B------:R0:W-:Y:S01]  /*8a00*/  STS.U16 [R65+0x1c], R18 ;  /* 0x00001c1241007388 */ /* 0x0001e20000000400 */
[----:B------:R-:W-:-:S02]  /*8a10*/  LEA.HI.SX32 R100, R100, R101, 0x1b ;  /* 0x0000006564647211 */ /* 0x000fc400078fdaff */
[----:B------:R-:W-:Y:S02]  /*8a20*/  LEA.HI.SX32 R102, R102, R103, 0x1b ;  /* 0x0000006766667211 */ /* 0x000fe400078fdaff */
[----:B--2---:R-:W-:Y:S02]  /*8a30*/  PRMT R21, R19, 0x7632, R21 ;  /* 0x0000763213157816 */ /* 0x004fe40000000015 */
[C---:B---3--:R-:W-:Y:S02]  /*8a40*/  PRMT R22, R17.reuse, 0x7610, R22 ;  /* 0x0000761011167816 */ /* 0x048fe40000000016 */
[----:B----4-:R-:W-:Y:S01]  /*8a50*/  PRMT R23, R17, 0x7632, R23 ;  /* 0x0000763211177816 */ /* 0x010fe20000000017 */
[----:B------:R-:W-:Y:S01]  /*8a60*/  STS.U16 [R65+0x16], R21 ;  /* 0x0000161541007388 */ /* 0x000fe20000000400 */
[----:B-----5:R-:W-:Y:S02]  /*8a70*/  PRMT R24, R18, 0x7632, R24 ;  /* 0x0000763212187816 */ /* 0x020fe40000000018 */
[----:B------:R-:W-:Y:S01]  /*8a80*/  SHF.L.U32 R108, R108, 0x1, RZ ;  /* 0x000000016c6c7819 */ /* 0x000fe200000006ff */
[----:B------:R-:W-:Y:S01]  /*8a90*/  STS.U16 [R65+0x18], R22 ;  /* 0x0000181641007388 */ /* 0x000fe20000000400 */
[----:B------:R-:W-:-:S02]  /*8aa0*/  SHF.L.U32 R106, R106, 0x1, RZ ;  /* 0x000000016a6a7819 */ /* 0x000fc400000006ff */
        /* <DEDUP_REMOVED lines=9> */
[----:B0-----:R-:W-:Y:S02]  /*8b40*/  MOV R20, UR17 ;  /* 0x0000001100147c02 */ /* 0x001fe40008000f00 */
[----:B-1----:R-:W-:Y:S01]  /*8b50*/  MOV R27, UR7 ;  /* 0x00000007001b7c02 */ /* 0x002fe20008000f00 */
[----:B------:R-:W-:Y:S01]  /*8b60*/  LDS.U16 R31, [R106+0x40] ;  /* 0x000040006a1f7984 */ /* 0x000fe20000000400 */
[----:B------:R-:W-:Y:S02]  /*8b70*/  SHF.R.S32.HI R63, RZ, 0x1f, R70 ;  /* 0x0000001fff3f7819 */ /* 0x000fe40000011446 */
[----:B------:R-:W-:Y:S01]  /*8b80*/  IADD3 R18, P2, R70, UR14, RZ ;  /* 0x0000000e46127c10 */ /* 0x000fe2000ff5e0ff */
[----:B------:R-:W-:Y:S01]  /*8b90*/  LDS.U16 R33, [R104+0x80] ;  /* 0x0000800068217984 */ /* 0x000fe20000000400 */
[----:B------:R-:W-:-:S02]  /*8ba0*/  IMAD R27, R74, c[0x0][0x204], R27 ;  /* 0x000081004a1b7a24 */ /* 0x000fc400078e021b */
        /* <DEDUP_REMOVED lines=31> */
.L_x_870:
[----:B------:R-:W-:Y:S05]  /*8da0*/  BSYNC B0 ;  /* 0x0000000000007941 */ /* 0x000fea0003800000 */
.L_x_869:
[----:B------:R-:W-:Y:S01]  /*8db0*/  ULDC UR7, c[0x0][0x208] ;  /* 0x0000820000077ab9 */ /* 0x000fe20000000800 */
[----:B------:R-:W-:Y:S01]  /*8dc0*/  IADD3 R21, R21, R27, RZ ;  /* 0x0000001b15157210 */ /* 0x000fe20007ffe0ff */
[----:B------:R-:W-:Y:S01]  /*8dd0*/  UIMAD UR7, UR21, UR7, URZ ;  /* 0x00000007150772a4 */ /* 0x000fe2000f8e023f */
[C---:B0-----:R-:W-:Y:S02]  /*8de0*/  LOP3.LUT R17, R70.reuse, 0x20, RZ, 0xfc, !PT ;  /* 0x0000002046117812 */ /* 0x041fe400078efcff */
[C---:B------:R-:W-:Y:S01]  /*8df0*/  LOP3.LUT R26, R70.reuse, 0xc0, RZ, 0xfc, !PT ;  /* 0x000000c0461a7812 */ /* 0x040fe200078efcff */
[C---:B------:R-:W-:Y:S01]  /*8e00*/  IMAD.WIDE.U32 R20, R75.reuse, c[0x0][0x208], R20 ;  /* 0x000082004b147a25 */ /* 0x040fe200078e0014 */
[----:B------:R-:W-:Y:S02]  /*8e10*/  LOP3.LUT R29, R70, 0x120, RZ, 0xfc, !PT ;  /* 0x00000120461d7812 */ /* 0x000fe400078efcff */
[----:B------:R-:W-:Y:S01]  /*8e20*/  MOV R22, UR7 ;  /* 0x0000000700167c02 */ /* 0x000fe20008000f00 */
[----:B------:R-:W-:Y:S01]  /*8e30*/  ULDC UR7, c[0x0][0x1f0] ;  /* 0x00007c0000077ab9 */ /* 0x000fe20000000800 */
[----:B------:R-:W-:Y:S01]  /*8e40*/  IADD3 R23, P2, R20, UR14, RZ ;  /* 0x0000000e14177c10 */ /* 0x000fe2000ff5e0ff */
[----:B------:R-:W-:Y:S01]  /*8e50*/  UIMAD UR7, UR24, UR7, URZ ;  /* 0x00000007180772a4 */ /* 0x000fe2000f8e023f */
[C---:B------:R-:W-:Y:S01]  /*8e60*/  LEA R20, P1, R70.reuse, c[0x0][0x258], 0x1 ;  /* 0x0000960046147a11 */ /* 0x040fe200078208ff */
[----:B------:R-:W-:Y:S01]  /*8e70*/  IMAD R25, R75, c[0x0][0x20c], R22 ;  /* 0x000083004b197a24 */ /* 0x000fe200078e0216 */
[----:B------:R-:W-:-:S02]  /*8e80*/  LOP3.LUT R22, R70, 0x40, RZ, 0xfc, !PT ;  /* 0x0000004046167812 */ /* 0x000fc400078efcff */
[----:B------:R-:W-:Y:S02]  /*8e90*/  ISETP.GE.AND P5, PT, R26, R40, PT ;  /* 0x000000281a00720c */ /* 0x000fe40003fa6270 */
[----:B------:R-:W-:Y:S02]  /*8ea0*/  IADD3.X R24, R25, UR15, R21, P2, !PT ;  /* 0x0000000f19187c10 */ /* 0x000fe400097fe415 */
[----:B------:R-:W-:Y:S02]  /*8eb0*/  LEA.HI.X R21, R70, c[0x0][0x25c], R63, 0x1, P1 ;  /* 0x0000970046157a11 */ /* 0x000fe400008f0c3f */
[C---:B------:R-:W-:Y:S02]  /*8ec0*/  LEA R20, P1, R23.reuse, R20, 0x1 ;  /* 0x0000001417147211 */ /* 0x040fe400078208ff */
[----:B------:R-:W-:Y:S02]  /*8ed0*/  ISETP.GE.AND P3, PT, R22, R40, PT ;  /* 0x000000281600720c */ /* 0x000fe40003f66270 */
[----:B------:R-:W-:-:S02]  /*8ee0*/  LEA.HI.X R21, R23, R21, R24, 0x1, P1 ;  /* 0x0000001517157211 */ /* 0x000fc400008f0c18 */
[C---:B------:R-:W-:Y:S02]  /*8ef0*/  LOP3.LUT R23, R70.reuse, 0x60, RZ, 0xfc, !PT ;  /* 0x0000006046177812 */ /* 0x040fe400078efcff */
[-C--:B------:R-:W-:Y:S01]  /*8f00*/  ISETP.GE.AND P2, PT, R17, R40.reuse, PT ;  /* 0x000000281100720c */ /* 0x080fe20003f46270 */
[----:B------:R-:W-:Y:S01]  /*8f10*/  @!P5 STG.E.U16 [R20.64+0x180], R43 ;  /* 0x0001802b1400d986 */ /* 0x000fe2000c101516 */
[-C--:B------:R-:W-:Y:S02]  /*8f20*/  ISETP.GE.AND P1, PT, R23, R40.reuse, PT ;  /* 0x000000281700720c */ /* 0x080fe40003f26270 */
[C---:B------:R-:W-:Y:S02]  /*8f30*/  LOP3.LUT R24, R70.reuse, 0x80, RZ, 0xfc, !PT ;  /* 0x0000008046187812 */ /* 0x040fe400078efcff */
[----:B------:R-:W-:Y:S01]  /*8f40*/  LOP3.LUT R25, R70, 0xa0, RZ, 0xfc, !PT ;  /* 0x000000a046197812 */ /* 0x000fe200078efcff */
[----:B------:R-:W-:Y:S01]  /*8f50*/  @!P3 STG.E.U16 [R20.64+0x80], R33 ;  /* 0x000080211400b986 */ /* 0x000fe2000c101516 */
[----:B------:R-:W-:-:S02]  /*8f60*/  ISETP.GE.AND P3, PT, R24, R40, PT ;  /* 0x000000281800720c */ /* 0x000fc40003f66270 */
[C---:B------:R-:W-:Y:S02]  /*8f70*/  LOP3.LUT R27, R70.reuse, 0xe0, RZ, 0xfc, !PT ;  /* 0x000000e0461b7812 */ /* 0x040fe400078efcff */
[C---:B------:R-:W-:Y:S01]  /*8f80*/  LOP3.LUT R28, R70.reuse, 0x100, RZ, 0xfc, !PT ;  /* 0x00000100461c7812 */ /* 0x040fe200078efcff */
[----:B------:R0:W-:Y:S01]  /*8f90*/  @!P2 STG.E.U16 [R20.64+0x40], R31 ;  /* 0x0000401f1400a986 */ /* 0x0001e2000c101516 */
[----:B------:R-:W-:Y:S02]  /*8fa0*/  LOP3.LUT R30, R70, 0x140, RZ, 0xfc, !PT ;  /* 0x00000140461e7812 */ /* 0x000fe400078efcff */
[-C--:B------:R-:W-:Y:S01]  /*8fb0*/  ISETP.GE.AND P4, PT, R25, R40.reuse, PT ;  /* 0x000000281900720c */ /* 0x080fe20003f86270 */
[----:B------:R-:W-:Y:S01]  /*8fc0*/  @!P1 STG.E.U16 [R20.64+0xc0], R35 ;  /* 0x0000c02314009986 */ /* 0x000fe2000c101516 */
[-C--:B------:R-:W-:Y:S02]  /*8fd0*/  ISETP.GE.AND P1, PT, R29, R40.reuse, PT ;  /* 0x000000281d00720c */ /* 0x080fe40003f26270 */
[-C--:B------:R-:W-:Y:S01]  /*8fe0*/  ISETP.GE.AND P6, PT, R27, R40.reuse, PT ;  /* 0x000000281b00720c */ /* 0x080fe20003fc6270 */
[----:B------:R1:W-:Y:S01]  /*8ff0*/  @!P3 STG.E.U16 [R20.64+0x100], R37 ;  /* 0x000100251400b986 */ /* 0x0003e2000c101516 */
[----:B------:R-:W-:-:S02]  /*9000*/  ISETP.GE.AND P2, PT, R28, R40, PT ;  /* 0x000000281c00720c */ /* 0x000fc40003f46270 */
[-C--:B------:R-:W-:Y:S02]  /*9010*/  ISETP.GE.AND P5, PT, R30, R40.reuse, PT ;  /* 0x000000281e00720c */ /* 0x080fe40003fa6270 */
[C---:B------:R-:W-:Y:S02]  /*9020*/  ISETP.GE.AND P3, PT, R70.reuse, UR17, PT ;  /* 0x0000001146007c0c */ /* 0x040fe4000bf66270 */
[C---:B0-----:R-:W-:Y:S01]  /*9030*/  LOP3.LUT R31, R70.reuse, 0x160, RZ, 0xfc, !PT ;  /* 0x00000160461f7812 */ /* 0x041fe200078efcff */
[----:B------:R0:W-:Y:S01]  /*9040*/  @!P4 STG.E.U16 [R20.64+0x140], R41 ;  /* 0x000140291400c986 */ /* 0x0001e2000c101516 */
[C---:B------:R-:W-:Y:S02]  /*9050*/  LOP3.LUT R32, R70.reuse, 0x180, RZ, 0xfc, !PT ;  /* 0x0000018046207812 */ /* 0x040fe400078efcff */
[C---:B------:R-:W-:Y:S01]  /*9060*/  LOP3.LUT R33, R70.reuse, 0x1a0, RZ, 0xfc, !PT ;  /* 0x000001a046217812 */ /* 0x040fe200078efcff */
[----:B------:R-:W-:Y:S01]  /*9070*/  @!P1 STG.E.U16 [R20.64+0x240], R49 ;  /* 0x0002403114009986 */ /* 0x000fe2000c101516 */
[----:B------:R-:W-:Y:S01]  /*9080*/  LOP3.LUT R34, R70, 0x1c0, RZ, 0xfc, !PT ;  /* 0x000001c046227812 */ /* 0x000fe200078efcff */
[----:B-1----:R-:W-:Y:S01]  /*9090*/  IMAD.WIDE.U32 R36, R74, c[0x0][0x1f0], RZ ;  /* 0x00007c004a247a25 */ /* 0x002fe200078e00ff */
[----:B------:R-:W-:Y:S01]  /*90a0*/  LOP3.LUT R35, R70, 0x1e0, RZ, 0xfc, !PT ;  /* 0x000001e046237812 */ /* 0x000fe200078efcff */
[----:B------:R1:W-:Y:S01]  /*90b0*/  @!P6 STG.E.U16 [R20.64+0x1c0], R45 ;  /* 0x0001c02d1400e986 */ /* 0x0003e2000c101516 */
[----:B------:R-:W-:-:S02]  /*90c0*/  ISETP.GE.AND P1, PT, R31, R40, PT ;  /* 0x000000281f00720c */ /* 0x000fc40003f26270 */
[-C--:B------:R-:W-:Y:S01]  /*90d0*/  ISETP.GE.AND P4, PT, R33, R40.reuse, PT ;  /* 0x000000282100720c */ /* 0x080fe20003f86270 */
[----:B------:R-:W-:Y:S01]  /*90e0*/  @!P2 STG.E.U16 [R20.64+0x200], R47 ;  /* 0x0002002f1400a986 */ /* 0x000fe2000c101516 */
[-C--:B------:R-:W-:Y:S02]  /*90f0*/  ISETP.GE.AND P2, PT, R32, R40.reuse, PT ;  /* 0x000000282000720c */ /* 0x080fe40003f46270 */
[-C--:B------:R-:W-:Y:S01]  /*9100*/  ISETP.GE.AND P6, PT, R34, R40.reuse, PT ;  /* 0x000000282200720c */ /* 0x080fe20003fc6270 */
[----:B------:R-:W-:Y:S01]  /*9110*/  @!P5 STG.E.U16 [R20.64+0x280], R51 ;  /* 0x000280331400d986 */ /* 0x000fe2000c101516 */
[----:B------:R-:W-:Y:S02]  /*9120*/  ISETP.GE.AND P5, PT, R35, R40, PT ;  /* 0x000000282300720c */ /* 0x000fe40003fa6270 */
[----:B------:R-:W-:Y:S02]  /*9130*/  MOV R38, UR14 ;  /* 0x0000000e00267c02 */ /* 0x000fe40008000f00 */
[----:B------:R-:W-:Y:S01]  /*9140*/  MOV R39, UR15 ;  /* 0x0000000f00277c02 */ /* 0x000fe20008000f00 */
[----:B------:R-:W-:Y:S01]  /*9150*/  @!P1 STG.E.U16 [R20.64+0x2c0], R53 ;  /* 0x0002c03514009986 */ /* 0x000fe2000c101516 */
[----:B0-----:R-:W-:Y:S01]  /*9160*/  MOV R41, UR7 ;  /* 0x0000000700297c02 */ /* 0x001fe20008000f00 */
[----:B------:R-:W-:Y:S01]  /*9170*/  ULDC UR7, c[0x0][0x1f8] ;  /* 0x00007e0000077ab9 */ /* 0x000fe20000000800 */
[----:B------:R-:W-:Y:S01]  /*9180*/  IADD3 R42, P1, R70, 0x20, RZ ;  /* 0x00000020462a7810 */ /* 0x000fe20007f3e0ff */
[C---:B------:R-:W-:Y:S01]  /*9190*/  @!P3 IMAD.WIDE.U32 R38, R74.reuse, c[0x0][0x1f0], R38 ;  /* 0x00007c004a26ba25 */ /* 0x040fe200078e0026 */
[----:B------:R-:W-:Y:S01]  /*91a0*/  UIMAD UR7, UR21, UR7, URZ ;  /* 0x00000007150772a4 */ /* 0x000fe2000f8e023f */
[----:B------:R-:W-:Y:S01]  /*91b0*/  @!P2 STG.E.U16 [R20.64+0x300], R55 ;  /* 0x000300371400a986 */ /* 0x000fe2000c101516 */
[----:B------:R-:W-:Y:S01]  /*91c0*/  IADD3.X R43, RZ, R63, RZ, P1, !PT ;  /* 0x0000003fff2b7210 */ /* 0x000fe20000ffe4ff */
[----:B------:R-:W-:-:S02]  /*91d0*/  IMAD R41, R74, c[0x0][0x1f4], R41 ;  /* 0x00007d004a297a24 */ /* 0x000fc400078e0229 */
[----:B------:R-:W-:Y:S01]  /*91e0*/  @!P4 STG.E.U16 [R20.64+0x340], R57 ;  /* 0x000340391400c986 */ /* 0x000fe2000c101516 */
[----:B------:R-:W-:Y:S02]  /*91f0*/  MOV R44, UR7 ;  /* 0x00000007002c7c02 */ /* 0x000fe40008000f00 */
[----:B------:R-:W-:Y:S01]  /*9200*/  @!P3 IADD3 R39, R41, R39, RZ ;  /* 0x000000272927b210 */ /* 0x000fe20007ffe0ff */
[----:B------:R-:W-:Y:S01]  /*9210*/  @!P6 STG.E.U16 [R20.64+0x380], R59 ;  /* 0x0003803b1400e986 */ /* 0x000fe2000c101516 */
[----:B------:R-:W-:Y:S01]  /*9220*/  IADD3 R37, R37, R41, RZ ;  /* 0x0000002925257210 */ /* 0x000fe20007ffe0ff */
[C---:B-1----:R-:W-:Y:S02]  /*9230*/  IMAD R45, R75.reuse, c[0x0][0x1fc], R44 ;  /* 0x00007f004b2d7a24 */ /* 0x042fe400078e022c */
[----:B------:R0:W-:Y:S01]  /*9240*/  @!P5 STG.E.U16 [R20.64+0x3c0], R61 ;  /* 0x0003c03d1400d986 */ /* 0x0001e2000c101516 */
[----:B------:R-:W-:-:S04]  /*9250*/  @!P3 IMAD.WIDE.U32 R38, R75, c[0x0][0x1f8], R38 ;  /* 0x00007e004b26ba25 */ /* 0x000fc800078e0026 */
[----:B------:R-:W-:Y:S01]  /*9260*/  IMAD.WIDE.U32 R40, R75, c[0x0][0x1f8], R36 ;  /* 0x00007e004b287a25 */ /* 0x000fe200078e0024 */
[C---:B------:R-:W-:Y:S02]  /*9270*/  SHF.L.U64.HI R36, R42.reuse, 0x1, R43 ;  /* 0x000000012a247819 */ /* 0x040fe4000001022b */
[----:B------:R-:W-:Y:S02]  /*9280*/  SHF.L.U32 R37, R42, 0x1, RZ ;  /* 0x000000012a257819 */ /* 0x000fe400000006ff */
[----:B------:R-:W-:Y:S02]  /*9290*/  @!P3 IADD3 R42, P1, R70, R38, RZ ;  /* 0x00000026462ab210 */ /* 0x000fe40007f3e0ff */
[----:B------:R-:W-:Y:S02]  /*92a0*/  IADD3 R43, P2, R40, UR14, RZ ;  /* 0x0000000e282b7c10 */ /* 0x000fe4000ff5e0ff */
[----:B------:R-:W-:Y:S02]  /*92b0*/  @!P3 IADD3.X R39, R63, R39, R45, P1, !PT ;  /* 0x000000273f27b210 */ /* 0x000fe40000ffe42d */
[----:B------:R-:W-:-:S02]  /*92c0*/  @!P3 LEA R38, P1, R42, c[0x0][0x268], 0x1 ;  /* 0x00009a002a26ba11 */ /* 0x000fc400078208ff */
[----:B------:R-:W-:Y:S02]  /*92d0*/  IADD3 R40, P4, R37, c[0x0][0x268], RZ ;  /* 0x00009a0025287a10 */ /* 0x000fe40007f9e0ff */
[----:B------:R-:W-:Y:S02]  /*92e0*/  @!P3 LEA.HI.X R39, R42, c[0x0][0x26c], R39, 0x1, P1 ;  /* 0x00009b002a27ba11 */ /* 0x000fe400008f0c27 */
[----:B------:R-:W-:Y:S01]  /*92f0*/  PRMT R42, RZ, 0x7610, R42 ;  /* 0x00007610ff2a7816 */ /* 0x000fe2000000002a */
[----:B------:R-:W-:Y:S01]  /*9300*/  BAR.SYNC.DEFER_BLOCKING 0x0 ;  /* 0x0000000000007b1d */ /* 0x000fe20000010000 */
[----:B------:R-:W-:Y:S02]  /*9310*/  IADD3.X R44, R45, UR15, R41, P2, !PT ;  /* 0x0000000f2d2c7c10 */ /* 0x000fe400097fe429 */
[----:B------:R-:W-:Y:S02]  /*9320*/  IADD3.X R41, R36, c[0x0][0x26c], RZ, P4, !PT ;  /* 0x00009b0024297a10 */ /* 0x000fe400027fe4ff */
[----:B------:R-:W-:-:S02]  /*9330*/  LEA R40, P2, R43, R40, 0x1 ;  /* 0x000000282b287211 */ /* 0x000fc400078408ff */
        /* <DEDUP_REMOVED lines=49> */
[----:B------:R-:W-:Y:S01]  /*9650*/  IADD3 R60, R83, 0xd, RZ ;  /* 0x0000000d533c7810 */ /* 0x000fe20007ffe0ff */
[----:B--2---:R-:W-:Y:S04]  /*9660*/  STS.U16 [R108], R42 ;  /* 0x0000002a6c007388 */ /* 0x004fe80000000400 */
[----:B----4-:R-:W-:Y:S04]  /*9670*/  STS.U16 [R106+0x40], R43 ;  /* 0x0000402b6a007388 */ /* 0x010fe80000000400 */
[----:B-----5:R-:W-:Y:S04]  /*9680*/  STS.U16 [R104+0x80], R44 ;  /* 0x0000802c68007388 */ /* 0x020fe80000000400 */
[----:B------:R-:W-:Y:S04]  /*9690*/  STS.U16 [R102+0xc0], R45 ;  /* 0x0000c02d66007388 */ /* 0x000fe80000000400 */
[----:B------:R0:W-:Y:S04]  /*96a0*/  STS.U16 [R100+0x100], R20 ;  /* 0x0001001464007388 */ /* 0x0001e80000000400 */
[----:B------:R1:W-:Y:S04]  /*96b0*/  STS.U16 [R98+0x140], R21 ;  /* 0x0001401562007388 */ /* 0x0003e80000000400 */
[----:B------:R-:W-:Y:S01]  /*96c0*/  STS.U16 [R96+0x180], R46 ;  /* 0x0001802e60007388 */ /* 0x000fe20000000400 */
[----:B0-----:R-:W-:-:S03]  /*96d0*/  LEA.HI.SX32 R20, R40, R83, 0x1b ;  /* 0x0000005328147211 */ /* 0x001fc600078fdaff */
[----:B------:R-:W-:Y:S01]  /*96e0*/  STS.U16 [R164+0x1c0], R47 ;  /* 0x0001c02fa4007388 */ /* 0x000fe20000000400 */
[----:B-1----:R-:W-:-:S03]  /*96f0*/  IADD3 R21, R83, 0x2, RZ ;  /* 0x0000000253157810 */ /* 0x002fc60007ffe0ff */
[----:B------:R0:W-:Y:S01]  /*9700*/  STS.U16 [R163+0x200], R38 ;  /* 0x00020026a3007388 */ /* 0x0001e20000000400 */
[----:B------:R-:W-:-:S03]  /*9710*/  SHF.L.U32 R20, R20, 0x1, RZ ;  /* 0x0000000114147819 */ /* 0x000fc600000006ff */
[----:B------:R1:W-:Y:S01]  /*9720*/  STS.U16 [R162+0x240], R39 ;  /* 0x00024027a2007388 */ /* 0x0003e20000000400 */
[----:B------:R-:W-:Y:S02]  /*9730*/  LEA.HI.SX32 R21, R21, R83, 0x1b ;  /* 0x0000005315157211 */ /* 0x000fe400078fdaff */
[C---:B0-----:R-:W-:Y:S01]  /*9740*/  IADD3 R38, R83.reuse, 0x3, RZ ;  /* 0x0000000353267810 */ /* 0x041fe20007ffe0ff */
[----:B------:R-:W-:Y:S01]  /*9750*/  STS.U16 [R161+0x280], R48 ;  /* 0x00028030a1007388 */ /* 0x000fe20000000400 */
[----:B-1----:R-:W-:-:S03]  /*9760*/  IADD3 R39, R83, 0x4, RZ ;  /* 0x0000000453277810 */ /* 0x002fc60007ffe0ff */
[----:B------:R-:W-:Y:S01]  /*9770*/  STS.U16 [R160+0x2c0], R49 ;  /* 0x0002c031a0007388 */ /* 0x000fe20000000400 */
[----:B------:R-:W-:-:S03]  /*9780*/  LEA.HI.SX32 R38, R38, R83, 0x1b ;  /* 0x0000005326267211 */ /* 0x000fc600078fdaff */
[----:B------:R0:W-:Y:S04]  /*9790*/  STS.U16 [R69+0x300], R50 ;  /* 0x0003003245007388 */ /* 0x0001e80000000400 */
[----:B------:R1:W-:Y:S01]  /*97a0*/  STS.U16 [R68+0x340], R51 ;  /* 0x0003403344007388 */ /* 0x0003e20000000400 */
[----:B------:R-:W-:-:S03]  /*97b0*/  SHF.L.U32 R21, R21, 0x1, RZ ;  /* 0x0000000115157819 */ /* 0x000fc600000006ff */
[----:B------:R-:W-:Y:S01]  /*97c0*/  STS.U16 [R67+0x380], R52 ;  /* 0x0003803443007388 */ /* 0x000fe20000000400 */
[----:B------:R-:W-:-:S03]  /*97d0*/  LEA.HI.SX32 R39, R39, R83, 0x1b ;  /* 0x0000005327277211 */ /* 0x000fc600078fdaff */
[----:B------:R-:W-:Y:S01]  /*97e0*/  STS.U16 [R66+0x3c0], R53 ;  /* 0x0003c03542007388 */ /* 0x000fe20000000400 */
[----:B------:R-:W-:-:S06]  /*97f0*/  NOP ;  /* 0x0000000000007918 */ /* 0x000fcc0000000000 */
[----:B------:R-:W2:Y:S01]  /*9800*/  LDS.U16 R43, [R20+0x2] ;  /* 0x00000200142b7984 */ /* 0x000ea20000000400 */
[----:B------:R-:W-:-:S03]  /*9810*/  IMAD.SHL.U32 R38, R38, 0x2, RZ ;  /* 0x0000000226267824 */ /* 0x000fc600078e00ff */
[----:B------:R-:W3:Y:S01]  /*9820*/  LDS.U16 R41, [R65] ;  /* 0x0000000041297984 */ /* 0x000ee20000000400 */
[----:B------:R-:W-:-:S03]  /*9830*/  SHF.L.U32 R39, R39, 0x1, RZ ;  /* 0x0000000127277819 */ /* 0x000fc600000006ff */
[----:B------:R-:W4:Y:S04]  /*9840*/  LDS.U16 R44, [R21+0x4] ;  /* 0x00000400152c7984 */ /* 0x000f280000000400 */
[----:B------:R-:W5:Y:S04]  /*9850*/  LDS.U16 R54, [R38+0x6] ;  /* 0x0000060026367984 */ /* 0x000f680000000400 */
[----:B------:R-:W5:Y:S01]  /*9860*/  LDS.U16 R56, [R39+0x8] ;  /* 0x0000080027387984 */ /* 0x000f620000000400 */
[C---:B------:R-:W-:Y:S02]  /*9870*/  IADD3 R42, R83.reuse, 0x6, RZ ;  /* 0x00000006532a7810 */ /* 0x040fe40007ffe0ff */
[----:B------:R-:W-:-:S02]  /*9880*/  IADD3 R46, R83, 0x8, RZ ;  /* 0x00000008532e7810 */ /* 0x000fc40007ffe0ff */
[C---:B------:R-:W-:Y:S02]  /*9890*/  IADD3 R47, R83.reuse, 0x9, RZ ;  /* 0x00000009532f7810 */ /* 0x040fe40007ffe0ff */
[-C--:B------:R-:W-:Y:S02]  /*98a0*/  LEA.HI.SX32 R42, R42, R83.reuse, 0x1b ;  /* 0x000000532a2a7211 */ /* 0x080fe400078fdaff */
[C---:B------:R-:W-:Y:S02]  /*98b0*/  IADD3 R45, R83.reuse, 0x7, RZ ;  /* 0x00000007532d7810 */ /* 0x040fe40007ffe0ff */
[C---:B0-----:R-:W-:Y:S02]  /*98c0*/  IADD3 R50, R83.reuse, 0xb, RZ ;  /* 0x0000000b53327810 */ /* 0x041fe40007ffe0ff */
[----:B------:R-:W-:Y:S02]  /*98d0*/  IADD3 R40, R83, 0x5, RZ ;  /* 0x0000000553287810 */ /* 0x000fe40007ffe0ff */
[----:B------:R-:W-:-:S02]  /*98e0*/  LEA.HI.SX32 R47, R47, R83, 0x1b ;  /* 0x000000532f2f7211 */ /* 0x000fc400078fdaff */
[----:B-1----:R-:W-:Y:S02]  /*98f0*/  IADD3 R51, R83, 0xc, RZ ;  /* 0x0000000c53337810 */ /* 0x002fe40007ffe0ff */
[-C--:B------:R-:W-:Y:S01]  /*9900*/  LEA.HI.SX32 R40, R40, R83.reuse, 0x1b ;  /* 0x0000005328287211 */ /* 0x080fe200078fdaff */
[----:B--2---:R-:W-:Y:S01]  /*9910*/  HADD2.F32 R52, -RZ, R43.H0_H0 ;  /* 0x2000002bff347230 */ /* 0x004fe20000004100 */
[-C--:B------:R-:W-:Y:S01]  /*9920*/  LEA.HI.SX32 R43, R46, R83.reuse, 0x1b ;  /* 0x000000532e2b7211 */ /* 0x080fe200078fdaff */
[----:B---3--:R-:W-:Y:S01]  /*9930*/  HADD2.F32 R49, -RZ, R41.H0_H0 ;  /* 0x20000029ff317230 */ /* 0x008fe20000004100 */
[----:B------:R-:W-:Y:S02]  /*9940*/  SHF.L.U32 R41, R42, 0x1, RZ ;  /* 0x000000012a297819 */ /* 0x000fe400000006ff */
[-C--:B------:R-:W-:Y:S02]  /*9950*/  LEA.HI.SX32 R42, R45, R83.reuse, 0x1b ;  /* 0x000000532d2a7211 */ /* 0x080fe400078fdaff */
[----:B------:R-:W-:Y:S01]  /*9960*/  LEA.HI.SX32 R46, R50, R83, 0x1b ;  /* 0x00000053322e7211 */ /* 0x000fe200078fdaff */
[----:B----4-:R-:W-:Y:S01]  /*9970*/  HADD2.F32 R53, -RZ, R44.H0_H0 ;  /* 0x2000002cff357230 */ /* 0x010fe20000004100 */
[----:B------:R-:W-:-:S02]  /*9980*/  IADD3 R48, R83, 0xa, RZ ;  /* 0x0000000a53307810 */ /* 0x000fc40007ffe0ff */
[----:B------:R-:W-:Y:S01]  /*9990*/  SHF.L.U32 R43, R43, 0x1, RZ ;  /* 0x000000012b2b7819 */ /* 0x000fe200000006ff */
[----:B-----5:R-:W-:Y:S01]  /*99a0*/  HADD2.F32 R54, -RZ, R54.H0_H0 ;  /* 0x20000036ff367230 */ /* 0x020fe20000004100 */
[----:B------:R-:W-:Y:S01]  /*99b0*/  IADD3 R50, R83, 0xe, RZ ;  /* 0x0000000e53327810 */ /* 0x000fe20007ffe0ff */
[----:B------:R-:W-:Y:S01]  /*99c0*/  FMUL.FTZ R59, R49, -1.4426950216293334961 ;  /* 0xbfb8aa3b313b7820 */ /* 0x000fe20000410000 */
[----:B------:R-:W-:Y:S01]  /*99d0*/  SHF.L.U32 R44, R47, 0x1, RZ ;  /* 0x000000012f2c7819 */ /* 0x000fe200000006ff */
[----:B------:R-:W0:Y:S01]  /*99e0*/  LDS.U16 R58, [R43+0x10] ;  /* 0x000010002b3a7984 */ /* 0x000e220000000400 */
[----:B------:R-:W-:Y:S02]  /*99f0*/  SHF.L.U32 R42, R42, 0x1, RZ ;  /* 0x000000012a2a7819 */ /* 0x000fe400000006ff */
[-C--:B------:R-:W-:Y:S01]  /*9a00*/  LEA.HI.SX32 R47, R51, R83.reuse, 0x1b ;  /* 0x00000053332f7211 */ /* 0x080fe200078fdaff */
[----:B------:R-:W-:Y:S01]  /*9a10*/  HADD2.F32 R56, -RZ, R56.H0_H0 ;  /* 0x20000038ff387230 */ /* 0x000fe20000004100 */
[----:B------:R-:W-:Y:S01]  /*9a20*/  SHF.L.U32 R40, R40, 0x1, RZ ;  /* 0x0000000128287819 */ /* 0x000fe200000006ff */
[----:B------:R-:W1:Y:S01]  /*9a30*/  LDS.U16 R57, [R41+0xc] ;  /* 0x00000c0029397984 */ /* 0x000e620000000400 */
[----:B------:R-:W-:-:S02]  /*9a40*/  LEA.HI.SX32 R45, R48, R83, 0x1b ;  /* 0x00000053302d7211 */ /* 0x000fc400078fdaff */
[----:B------:R-:W-:Y:S01]  /*9a50*/  IADD3 R51, R83, 0xf, RZ ;  /* 0x0000000f53337810 */ /* 0x000fe20007ffe0ff */
[----:B------:R-:W-:Y:S01]  /*9a60*/  FMUL.FTZ R61, R52, -1.4426950216293334961 ;  /* 0xbfb8aa3b343d7820 */ /* 0x000fe20000410000 */
[-C--:B------:R-:W-:Y:S01]  /*9a70*/  LEA.HI.SX32 R50, R50, R83.reuse, 0x1b ;  /* 0x0000005332327211 */ /* 0x080fe200078fdaff */
[----:B------:R-:W2:Y:S01]  /*9a80*/  LDS.U16 R64, [R42+0xe] ;  /* 0x00000e002a407984 */ /* 0x000ea20000000400 */
[-C--:B------:R-:W-:Y:S01]  /*9a90*/  LEA.HI.SX32 R48, R60, R83.reuse, 0x1b ;  /* 0x000000533c307211 */ /* 0x080fe200078fdaff */
[----:B------:R-:W-:Y:S01]  /*9aa0*/  FMUL.FTZ R76, R53, -1.4426950216293334961 ;  /* 0xbfb8aa3b354c7820 */ /* 0x000fe20000410000 */
[----:B------:R-:W-:Y:S01]  /*9ab0*/  SHF.L.U32 R46, R46, 0x1, RZ ;  /* 0x000000012e2e7819 */ /* 0x000fe200000006ff */
[----:B------:R-:W3:Y:S01]  /*9ac0*/  LDS.U16 R55, [R40+0xa] ;  /* 0x00000a0028377984 */ /* 0x000ee20000000400 */
[----:B------:R-:W-:Y:S01]  /*9ad0*/  SHF.L.U32 R45, R45, 0x1, RZ ;  /* 0x000000012d2d7819 */ /* 0x000fe200000006ff */
[----:B------:R-:W-:Y:S01]  /*9ae0*/  FMUL.FTZ R60, R54, -1.4426950216293334961 ;  /* 0xbfb8aa3b363c7820 */ /* 0x000fe20000410000 */
[----:B------:R-:W-:Y:S01]  /*9af0*/  LEA.HI.SX32 R51, R51, R83, 0x1b ;  /* 0x0000005333337211 */ /* 0x000fe200078fdaff */
[----:B------:R4:W-:Y:S01]  /*9b00*/  MUFU.EX2 R78, R59 ;  /* 0x0000003b004e7308 */ /* 0x0009e20000000800 */
[----:B------:R-:W-:-:S02]  /*9b10*/  SHF.L.U32 R50, R50, 0x1, RZ ;  /* 0x0000000132327819 */ /* 0x000fc400000006ff */
[----:B------:R-:W-:Y:S01]  /*9b20*/  SHF.L.U32 R47, R47, 0x1, RZ ;  /* 0x000000012f2f7819 */ /* 0x000fe200000006ff */
[----:B------:R-:W-:Y:S01]  /*9b30*/  FMUL.FTZ R77, R56, -1.4426950216293334961 ;  /* 0xbfb8aa3b384d7820 */ /* 0x000fe20000410000 */
[----:B------:R-:W-:Y:S01]  /*9b40*/  SHF.L.U32 R48, R48, 0x1, RZ ;  /* 0x0000000130307819 */ /* 0x000fe200000006ff */
[----:B------:R-:W-:Y:S01]  /*9b50*/  LDS.U16 R63, [R46+0x16] ;  /* 0x000016002e3f7984 */ /* 0x000fe20000000400 */
[----:B------:R-:W-:Y:S01]  /*9b60*/  SHF.L.U32 R51, R51, 0x1, RZ ;  /* 0x0000000133337819 */ /* 0x000fe200000006ff */
[----:B------:R5:W-:Y:S02]  /*9b70*/  MUFU.EX2 R79, R61 ;  /* 0x0000003d004f7308 */ /* 0x000be40000000800 */
[----:B----4-:R-:W4:Y:S04]  /*9b80*/  LDS.U16 R59, [R44+0x12] ;  /* 0x000012002c3b7984 */ /* 0x010f280000000400 */
[----:B------:R-:W4:Y:S02]  /*9b90*/  LDS.U16 R62, [R45+0x14] ;  /* 0x000014002d3e7984 */ /* 0x000f240000000400 */
[----:B------:R0:W1:Y:S02]  /*9ba0*/  MUFU.EX2 R80, R76 ;  /* 0x0000004c00507308 */ /* 0x0000640000000800 */
[----:B-----5:R-:W5:Y:S06]  /*9bb0*/  LDS.U16 R61, [R50+0x1c] ;  /* 0x00001c00323d7984 */ /* 0x020f6c0000000400 */
[----:B------:R1:W2:Y:S01]  /*9bc0*/  MUFU.EX2 R81, R60 ;  /* 0x0000003c00517308 */ /* 0x0002a20000000800 */
[----:B0-----:R-:W0:Y:S07]  /*9bd0*/  LDS.U16 R76, [R47+0x18] ;  /* 0x000018002f4c7984 */ /* 0x001e2e0000000400 */
[----:B------:R2:W0:Y:S01]  /*9be0*/  MUFU.EX2 R82, R77 ;  /* 0x0000004d00527308 */ /* 0x0004220000000800 */
[----:B-1----:R-:W1:Y:S04]  /*9bf0*/  LDS.U16 R60, [R48+0x1a] ;  /* 0x00001a00303c7984 */ /* 0x002e680000000400 */
[----:B--2---:R-:W2:Y:S01]  /*9c00*/  LDS.U16 R77, [R51+0x1e] ;  /* 0x00001e00334d7984 */ /* 0x004ea20000000400 */
[----:B------:R-:W-:-:S02]  /*9c10*/  HADD2.F32 R86, -RZ, R58.H0_H0 ;  /* 0x2000003aff567230 */ /* 0x000fc40000004100 */
[----:B------:R-:W-:Y:S02]  /*9c20*/  HADD2.F32 R57, -RZ, R57.H0_H0 ;  /* 0x20000039ff397230 */ /* 0x000fe40000004100 */
[----:B------:R-:W-:Y:S02]  /*9c30*/  HADD2.F32 R64, -RZ, R64.H0_H0 ;  /* 0x20000040ff407230 */ /* 0x000fe40000004100 */
[----:B---3--:R-:W-:Y:S01]  /*9c40*/  HADD2.F32 R55, -RZ, R55.H0_H0 ;  /* 0x20000037ff377230 */ /* 0x008fe20000004100 */
[----:B------:R-:W-:Y:S01]  /*9c50*/  FMUL.FTZ R87, R86, -1.4426950216293334961 ;  /* 0xbfb8aa3b56577820 */ /* 0x000fe20000410000 */
[----:B----4-:R-:W-:Y:S01]  /*9c60*/  HADD2.F32 R59, -RZ, R59.H0_H0 ;  /* 0x2000003bff3b7230 */ /* 0x010fe20000004100 */
[----:B------:R-:W-:Y:S01]  /*9c70*/  FMUL.FTZ R84, R57, -1.4426950216293334961 ;  /* 0xbfb8aa3b39547820 */ /* 0x000fe20000410000 */
[----:B------:R-:W-:Y:S01]  /*9c80*/  HADD2.F32 R63, -RZ, R63.H0_H0 ;  /* 0x2000003fff3f7230 */ /* 0x000fe20000004100 */
[----:B------:R-:W-:Y:S01]  /*9c90*/  FMUL.FTZ R85, R64, -1.4426950216293334961 ;  /* 0xbfb8aa3b40557820 */ /* 0x000fe20000410000 */
[----:B------:R-:W-:Y:S01]  /*9ca0*/  HADD2.F32 R62, -RZ, R62.H0_H0 ;  /* 0x2000003eff3e7230 */ /* 0x000fe20000004100 */
[----:B------:R-:W-:Y:S01]  /*9cb0*/  FMUL.FTZ R83, R55, -1.4426950216293334961 ;  /* 0xbfb8aa3b37537820 */ /* 0x000fe20000410000 */
[----:B-----5:R-:W-:Y:S01]  /*9cc0*/  HADD2.F32 R61, -RZ, R61.H0_H0 ;  /* 0x2000003dff3d7230 */ /* 0x020fe20000004100 */
[----:B------:R-:W-:Y:S01]  /*9cd0*/  FMUL.FTZ R88, R59, -1.4426950216293334961 ;  /* 0xbfb8aa3b3b587820 */ /* 0x000fe20000410000 */
[----:B------:R-:W3:Y:S01]  /*9ce0*/  MUFU.EX2 R87, R87 ;  /* 0x0000005700577308 */ /* 0x000ee20000000800 */
[----:B------:R-:W-:Y:S01]  /*9cf0*/  FMUL.FTZ R90, R63, -1.4426950216293334961 ;  /* 0xbfb8aa3b3f5a7820 */ /* 0x000fe20000410000 */
[----:B0-----:R-:W-:Y:S01]  /*9d00*/  HADD2.F32 R76, -RZ, R76.H0_H0 ;  /* 0x2000004cff4c7230 */ /* 0x001fe20000004100 */
[----:B------:R-:W-:-:S05]  /*9d10*/  FADD.FTZ R80, R80, 1 ;  /* 0x3f80000050507421 */ /* 0x000fca0000010000 */
[----:B------:R-:W0:Y:S01]  /*9d20*/  MUFU.EX2 R84, R84 ;  /* 0x0000005400547308 */ /* 0x000e220000000800 */
[----:B------:R-:W-:Y:S01]  /*9d30*/  FMUL.FTZ R89, R62, -1.4426950216293334961 ;  /* 0xbfb8aa3b3e597820 */ /* 0x000fe20000410000 */
[----:B-1----:R-:W-:Y:S01]  /*9d40*/  HADD2.F32 R58, -RZ, R60.H0_H0 ;  /* 0x2000003cff3a7230 */ /* 0x002fe20000004100 */
[----:B------:R-:W-:-:S05]  /*9d50*/  FMUL.FTZ R91, R76, -1.4426950216293334961 ;  /* 0xbfb8aa3b4c5b7820 */ /* 0x000fca0000410000 */
[----:B------:R-:W1:Y:S01]  /*9d60*/  MUFU.EX2 R85, R85 ;  /* 0x0000005500557308 */ /* 0x000e620000000800 */
[----:B------:R-:W-:Y:S01]  /*9d70*/  FMUL.FTZ R92, R58, -1.4426950216293334961 ;  /* 0xbfb8aa3b3a5c7820 */ /* 0x000fe20000410000 */
[----:B--2---:R-:W-:Y:S01]  /*9d80*/  HADD2.F32 R60, -RZ, R77.H0_H0 ;  /* 0x2000004dff3c7230 */ /* 0x004fe20000004100 */
[----:B------:R-:W-:-:S05]  /*9d90*/  FMUL.FTZ R77, R61, -1.4426950216293334961 ;  /* 0xbfb8aa3b3d4d7820 */ /* 0x000fca0000410000 */
[----:B------:R-:W2:Y:S01]  /*9da0*/  MUFU.EX2 R83, R83 ;  /* 0x0000005300537308 */ /* 0x000ea20000000800 */
[----:B------:R-:W-:Y:S02]  /*9db0*/  FADD.FTZ R79, R79, 1 ;  /* 0x3f8000004f4f7421 */ /* 0x000fe40000010000 */
[----:B------:R-:W-:-:S05]  /*9dc0*/  FMUL.FTZ R93, R60, -1.4426950216293334961 ;  /* 0xbfb8aa3b3c5d7820 */ /* 0x000fca0000410000 */
[----:B------:R-:W4:Y:S01]  /*9dd0*/  MUFU.EX2 R88, R88 ;  /* 0x0000005800587308 */ /* 0x000f220000000800 */
[----:B------:R-:W-:-:S07]  /*9de0*/  FADD.FTZ R81, R81, 1 ;  /* 0x3f80000051517421 */ /* 0x000fce0000010000 */
[----:B------:R-:W5:Y:S01]  /*9df0*/  MUFU.EX2 R90, R90 ;  /* 0x0000005a005a7308 */ /* 0x000f620000000800 */
[----:B------:R-:W-:-:S07]  /*9e00*/  FADD.FTZ R78, R78, 1 ;  /* 0x3f8000004e4e7421 */ /* 0x000fce0000010000 */
[----:B------:R-:W0:Y:S01]  /*9e10*/  MUFU.RCP R80, R80 ;  /* 0x0000005000507308 */ /* 0x000e220000001000 */
[----:B------:R-:W-:-:S07]  /*9e20*/  FADD.FTZ R82, R82, 1 ;  /* 0x3f80000052527421 */ /* 0x000fce0000010000 */
[----:B------:R-:W0:Y:S08]  /*9e30*/  MUFU.EX2 R89, R89 ;  /* 0x0000005900597308 */ /* 0x000e300000000800 */
[----:B------:R-:W0:Y:S08]  /*9e40*/  MUFU.EX2 R77, R77 ;  /* 0x0000004d004d7308 */ /* 0x000e300000000800 */
[----:B------:R-:W1:Y:S01]  /*9e50*/  MUFU.EX2 R91, R91 ;  /* 0x0000005b005b7308 */ /* 0x000e620000000800 */
[----:B---3--:R-:W-:-:S07]  /*9e60*/  FADD.FTZ R87, R87, 1 ;  /* 0x3f80000057577421 */ /* 0x008fce0000010000 */
[----:B------:R-:W3:Y:S01]  /*9e70*/  MUFU.EX2 R92, R92 ;  /* 0x0000005c005c7308 */ /* 0x000ee20000000800 */
[----:B0-----:R-:W-:-:S07]  /*9e80*/  FADD.FTZ R84, R84, 1 ;  /* 0x3f80000054547421 */ /* 0x001fce0000010000 */
[----:B------:R-:W0:Y:S01]  /*9e90*/  MUFU.EX2 R93, R93 ;  /* 0x0000005d005d7308 */ /* 0x000e220000000800 */
[----:B-1----:R-:W-:-:S07]  /*9ea0*/  FADD.FTZ R85, R85, 1 ;  /* 0x3f80000055557421 */ /* 0x002fce0000010000 */
[----:B------:R-:W1:Y:S01]  /*9eb0*/  MUFU.RCP R79, R79 ;  /* 0x0000004f004f7308 */ /* 0x000e620000001000 */
[----:B--2---:R-:W-:Y:S02]  /*9ec0*/  FADD.FTZ R83, R83, 1 ;  /* 0x3f80000053537421 */ /* 0x004fe40000010000 */
[----:B----4-:R-:W-:-:S05]  /*9ed0*/  FADD.FTZ R88, R88, 1 ;  /* 0x3f80000058587421 */ /* 0x010fca0000010000 */
[----:B------:R-:W2:Y:S01]  /*9ee0*/  MUFU.RCP R81, R81 ;  /* 0x0000005100517308 */ /* 0x000ea20000001000 */
[----:B-----5:R-:W-:Y:S02]  /*9ef0*/  FADD.FTZ R90, R90, 1 ;  /* 0x3f8000005a5a7421 */ /* 0x020fe40000010000 */
[----:B------:R-:W-:-:S05]  /*9f00*/  FMUL.FTZ R53, R53, R80 ;  /* 0x0000005035357220 */ /* 0x000fca0000410000 */
[----:B------:R-:W4:Y:S01]  /*9f10*/  MUFU.RCP R95, R82 ;  /* 0x00000052005f7308 */ /* 0x000f220000001000 */
[----:B------:R-:W-:Y:S02]  /*9f20*/  FADD.FTZ R89, R89, 1 ;  /* 0x3f80000059597421 */ /* 0x000fe40000010000 */
[----:B------:R-:W-:-:S05]  /*9f30*/  FADD.FTZ R77, R77, 1 ;  /* 0x3f8000004d4d7421 */ /* 0x000fca0000010000 */
[----:B------:R-:W5:Y:S01]  /*9f40*/  MUFU.RCP R78, R78 ;  /* 0x0000004e004e7308 */ /* 0x000f620000001000 */
[----:B------:R-:W-:Y:S02]  /*9f50*/  FADD.FTZ R91, R91, 1 ;  /* 0x3f8000005b5b7421 */ /* 0x000fe40000010000 */
[----:B---3--:R-:W-:-:S05]  /*9f60*/  FADD.FTZ R92, R92, 1 ;  /* 0x3f8000005c5c7421 */ /* 0x008fca0000010000 */
[----:B------:R-:W3:Y:S01]  /*9f70*/  MUFU.RCP R87, R87 ;  /* 0x0000005700577308 */ /* 0x000ee20000001000 */
[----:B------:R-:W-:Y:S02]  /*9f80*/  FMUL.FTZ R53, R53, R14 ;  /* 0x0000000e35357220 */ /* 0x000fe40000410000 */
[----:B0-----:R-:W-:-:S05]  /*9f90*/  FADD.FTZ R93, R93, 1 ;  /* 0x3f8000005d5d7421 */ /* 0x001fca0000010000 */
[----:B------:R-:W0:Y:S01]  /*9fa0*/  MUFU.RCP R94, R83 ;  /* 0x00000053005e7308 */ /* 0x000e220000001000 */
[----:B-1----:R-:W-:-:S07]  /*9fb0*/  FMUL.FTZ R52, R52, R79 ;  /* 0x0000004f34347220 */ /* 0x002fce0000410000 */
[----:B------:R-:W1:Y:S08]  /*9fc0*/  MUFU.RCP R84, R84 ;  /* 0x0000005400547308 */ /* 0x000e700000001000 */
[----:B------:R-:W0:Y:S01]  /*9fd0*/  MUFU.RCP R85, R85 ;  /* 0x0000005500557308 */ /* 0x000e220000001000 */
[----:B------:R-:W-:-:S07]  /*9fe0*/  FMUL.FTZ R52, R52, R15 ;  /* 0x0000000f34347220 */ /* 0x000fce0000410000 */
[----:B------:R-:W0:Y:S01]  /*9ff0*/  MUFU.RCP R88, R88 ;  /* 0x0000005800587308 */ /* 0x000e220000001000 */
[----:B--2---:R-:W-:-:S07]  /*a000*/  FMUL.FTZ R54, R54, R81 ;  /* 0x0000005136367220 */ /* 0x004fce0000410000 */
[----:B------:R-:W2:Y:S01]  /*a010*/  MUFU.RCP R14, R77 ;  /* 0x0000004d000e7308 */ /* 0x000ea20000001000 */
[----:B----4-:R-:W-:-:S07]  /*a020*/  FMUL.FTZ R15, R56, R95 ;  /* 0x0000005f380f7220 */ /* 0x010fce0000410000 */
[----:B------:R-:W4:Y:S01]  /*a030*/  MUFU.RCP R90, R90 ;  /* 0x0000005a005a7308 */ /* 0x000f220000001000 */
[----:B-----5:R-:W-:-:S07]  /*a040*/  FMUL.FTZ R49, R49, R78 ;  /* 0x0000004e31317220 */ /* 0x020fce0000410000 */
[----:B------:R-:W5:Y:S08]  /*a050*/  MUFU.RCP R89, R89 ;  /* 0x0000005900597308 */ /* 0x000f700000001000 */
[----:B------:R-:W0:Y:S01]  /*a060*/  MUFU.RCP R79, R92 ;  /* 0x0000005c004f7308 */ /* 0x000e220000001000 */
[----:B------:R-:W-:-:S07]  /*a070*/  FMUL.FTZ R54, R54, R13 ;  /* 0x0000000d36367220 */ /* 0x000fce0000410000 */
[----:B------:R-:W2:Y:S01]  /*a080*/  MUFU.RCP R91, R91 ;  /* 0x0000005b005b7308 */ /* 0x000ea20000001000 */
[----:B------:R-:W-:Y:S02]  /*a090*/  FMUL.FTZ R15, R15, R12 ;  /* 0x0000000c0f0f7220 */ /* 0x000fe40000410000 */
[----:B---3--:R-:W-:-:S05]  /*a0a0*/  FMUL.FTZ R13, R86, R87 ;  /* 0x00000057560d7220 */ /* 0x008fca0000410000 */
[----:B------:R-:W3:Y:S01]  /*a0b0*/  MUFU.RCP R93, R93 ;  /* 0x0000005d005d7308 */ /* 0x000ee20000001000 */
[----:B------:R-:W-:Y:S02]  /*a0c0*/  FMUL.FTZ R49, R49, R16 ;  /* 0x0000001031317220 */ /* 0x000fe40000410000 */
[----:B0-----:R-:W-:Y:S02]  /*a0d0*/  FMUL.FTZ R12, R55, R94 ;  /* 0x0000005e370c7220 */ /* 0x001fe40000410000 */
[----:B-1----:R-:W-:Y:S02]  /*a0e0*/  FMUL.FTZ R57, R57, R84 ;  /* 0x0000005439397220 */ /* 0x002fe40000410000 */
[----:B------:R-:W-:Y:S02]  /*a0f0*/  FMUL.FTZ R64, R64, R85 ;  /* 0x0000005540407220 */ /* 0x000fe40000410000 */
[----:B------:R-:W-:Y:S01]  /*a100*/  FMUL.FTZ R13, R13, R8 ;  /* 0x000000080d0d7220 */ /* 0x000fe20000410000 */
[----:B------:R-:W-:Y:S01]  /*a110*/  F2FP.PACK_AB R49, R52, R49 ;  /* 0x000000313431723e */ /* 0x000fe200000000ff */
[----:B------:R-:W-:Y:S01]  /*a120*/  BAR.SYNC.DEFER_BLOCKING 0x0 ;  /* 0x0000000000007b1d */ /* 0x000fe20000010000 */
[----:B------:R-:W-:-:S02]  /*a130*/  FMUL.FTZ R12, R12, R11 ;  /* 0x0000000b0c0c7220 */ /* 0x000fc40000410000 */
[----:B------:R-:W-:Y:S02]  /*a140*/  FMUL.FTZ R57, R57, R10 ;  /* 0x0000000a39397220 */ /* 0x000fe40000410000 */
[----:B------:R-:W-:Y:S02]  /*a150*/  FMUL.FTZ R8, R59, R88 ;  /* 0x000000583b087220 */ /* 0x000fe40000410000 */
[----:B--2---:R-:W-:Y:S02]  /*a160*/  FMUL.FTZ R61, R61, R14 ;  /* 0x0000000e3d3d7220 */ /* 0x004fe40000410000 */
[----:B------:R-:W-:Y:S02]  /*a170*/  FMUL.FTZ R64, R64, R9 ;  /* 0x0000000940407220 */ /* 0x000fe40000410000 */
[----:B----4-:R-:W-:Y:S01]  /*a180*/  FMUL.FTZ R10, R63, R90 ;  /* 0x0000005a3f0a7220 */ /* 0x010fe20000410000 */
[----:B------:R-:W-:Y:S01]  /*a190*/  F2FP.PACK_AB R53, R54, R53 ;  /* 0x000000353635723e */ /* 0x000fe200000000ff */
[----:B-----5:R-:W-:-:S02]  /*a1a0*/  FMUL.FTZ R9, R62, R89 ;  /* 0x000000593e097220 */ /* 0x020fc40000410000 */
[----:B------:R-:W-:Y:S02]  /*a1b0*/  FMUL.FTZ R58, R58, R79 ;  /* 0x0000004f3a3a7220 */ /* 0x000fe40000410000 */
[----:B------:R-:W-:Y:S01]  /*a1c0*/  FMUL.FTZ R11, R76, R91 ;  /* 0x0000005b4c0b7220 */ /* 0x000fe20000410000 */
[----:B------:R-:W-:Y:S01]  /*a1d0*/  F2FP.PACK_AB R12, R12, R15 ;  /* 0x0000000f0c0c723e */ /* 0x000fe200000000ff */
[----:B------:R-:W-:Y:S02]  /*a1e0*/  FMUL.FTZ R8, R8, R7 ;  /* 0x0000000708087220 */ /* 0x000fe40000410000 */
[----:B------:R-:W-:Y:S01]  /*a1f0*/  FMUL.FTZ R61, R61, R2 ;  /* 0x000000023d3d7220 */ /* 0x000fe20000410000 */
[----:B------:R-:W-:Y:S01]  /*a200*/  PRMT R2, R49, 0x7632, R2 ;  /* 0x0000763231027816 */ /* 0x000fe20000000002 */
[----:B------:R-:W-:Y:S01]  /*a210*/  FMUL.FTZ R10, R10, R5 ;  /* 0x000000050a0a7220 */ /* 0x000fe20000410000 */
[----:B------:R-:W-:Y:S01]  /*a220*/  F2FP.PACK_AB R57, R64, R57 ;  /* 0x000000394039723e */ /* 0x000fe200000000ff */
[----:B------:R-:W-:-:S02]  /*a230*/  FMUL.FTZ R9, R9, R6 ;  /* 0x0000000609097220 */ /* 0x000fc40000410000 */
[----:B---3--:R-:W-:Y:S02]  /*a240*/  FMUL.FTZ R5, R60, R93 ;  /* 0x0000005d3c057220 */ /* 0x008fe40000410000 */
[----:B------:R-:W-:Y:S01]  /*a250*/  FMUL.FTZ R58, R58, R3 ;  /* 0x000000033a3a7220 */ /* 0x000fe20000410000 */
[----:B------:R-:W-:Y:S01]  /*a260*/  PRMT R3, R53, 0x7632, R3 ;  /* 0x0000763235037816 */ /* 0x000fe20000000003 */
[----:B------:R-:W-:Y:S01]  /*a270*/  FMUL.FTZ R11, R11, R4 ;  /* 0x000000040b0b7220 */ /* 0x000fe20000410000 */
[----:B------:R-:W-:Y:S01]  /*a280*/  STS.U16 [R65], R49 ;  /* 0x0000003141007388 */ /* 0x000fe20000000400 */
[----:B------:R-:W-:Y:S01]  /*a290*/  PRMT R4, R12, 0x7632, R4 ;  /* 0x000076320c047816 */ /* 0x000fe20000000004 */
[----:B------:R-:W-:Y:S01]  /*a2a0*/  FMUL.FTZ R0, R5, R0 ;  /* 0x0000000005007220 */ /* 0x000fe20000410000 */
[----:B------:R-:W-:Y:S01]  /*a2b0*/  F2FP.PACK_AB R8, R8, R13 ;  /* 0x0000000d0808723e */ /* 0x000fe200000000ff */
[----:B------:R0:W-:Y:S01]  /*a2c0*/  STS.U16 [R20+0x2], R2 ;  /* 0x0000020214007388 */ /* 0x0001e20000000400 */
[----:B------:R-:W-:-:S02]  /*a2d0*/  PRMT R5, R57, 0x7632, R5 ;  /* 0x0000763239057816 */ /* 0x000fc40000000005 */
[----:B------:R-:W-:Y:S01]  /*a2e0*/  F2FP.PACK_AB R9, R10, R9 ;  /* 0x000000090a09723e */ /* 0x000fe200000000ff */
[----:B------:R-:W-:Y:S01]  /*a2f0*/  STS.U16 [R21+0x4], R53 ;  /* 0x0000043515007388 */ /* 0x000fe20000000400 */
[----:B------:R-:W-:-:S03]  /*a300*/  F2FP.PACK_AB R11, R58, R11 ;  /* 0x0000000b3a0b723e */ /* 0x000fc600000000ff */
[----:B------:R1:W-:Y:S01]  /*a310*/  STS.U16 [R38+0x6], R3 ;  /* 0x0000060326007388 */ /* 0x0003e20000000400 */
[----:B0-----:R-:W-:-:S03]  /*a320*/  PRMT R2, R8, 0x7632, R2 ;  /* 0x0000763208027816 */ /* 0x001fc60000000002 */
[----:B------:R-:W-:Y:S01]  /*a330*/  STS.U16 [R39+0x8], R12 ;  /* 0x0000080c27007388 */ /* 0x000fe20000000400 */
[----:B------:R-:W-:-:S03]  /*a340*/  F2FP.PACK_AB R0, R0, R61 ;  /* 0x0000003d0000723e */ /* 0x000fc600000000ff */
[----:B------:R-:W-:Y:S01]  /*a350*/  STS.U16 [R40+0xa], R4 ;  /* 0x00000a0428007388 */ /* 0x000fe20000000400 */
[----:B------:R-:W-:Y:S02]  /*a360*/  PRMT R6, R11, 0x7610, R6 ;  /* 0x000076100b067816 */ /* 0x000fe40000000006 */
[----:B-1----:R-:W-:Y:S01]  /*a370*/  PRMT R3, R9, 0x7632, R3 ;  /* 0x0000763209037816 */ /* 0x002fe20000000003 */
[----:B------:R-:W-:Y:S01]  /*a380*/  STS.U16 [R41+0xc], R57 ;  /* 0x00000c3929007388 */ /* 0x000fe20000000400 */
[----:B------:R-:W-:-:S03]  /*a390*/  PRMT R7, R11, 0x7632, R7 ;  /* 0x000076320b077816 */ /* 0x000fc60000000007 */
        /* <DEDUP_REMOVED lines=44> */
[----:B------:R-:W-:Y:S02]  /*a660*/  IMAD.WIDE.U32 R4, R74, c[0x0][0x210], R4 ;  /* 0x000084004a047a25 */ /* 0x000fe400078e0004 */
[----:B------:R-:W-:-:S03]  /*a670*/  MOV R6, UR7 ;  /* 0x0000000700067c02 */ /* 0x000fc60008000f00 */
[----:B------:R-:W-:Y:S02]  /*a680*/  IADD3 R5, R7, R5, RZ ;  /* 0x0000000507057210 */ /* 0x000fe40007ffe0ff */
[----:B------:R-:W-:-:S03]  /*a690*/  IMAD R7, R75, c[0x0][0x21c], R6 ;  /* 0x000087004b077a24 */ /* 0x000fc600078e0206 */
[----:B------:R-:W-:-:S05]  /*a6a0*/  IMAD.WIDE.U32 R4, R75, c[0x0][0x218], R4 ;  /* 0x000086004b047a25 */ /* 0x000fca00078e0004 */
[----:B------:R-:W-:Y:S02]  /*a6b0*/  IADD3 R5, R5, R7, RZ ;  /* 0x0000000705057210 */ /* 0x000fe40007ffe0ff */
[----:B------:R-:W-:-:S04]  /*a6c0*/  LEA R6, P0, R4, c[0x0][0x270], 0x1 ;  /* 0x00009c0004067a11 */ /* 0x000fc800078008ff */
[----:B------:R-:W-:-:S05]  /*a6d0*/  LEA.HI.X R7, R4, c[0x0][0x274], R5, 0x1, P0 ;  /* 0x00009d0004077a11 */ /* 0x000fca00000f0c05 */
[----:B------:R0:W-:Y:S04]  /*a6e0*/  STG.E.U16 [R6.64], R9 ;  /* 0x0000000906007986 */ /* 0x0001e8000c101516 */
.L_x_872:
[----:B------:R-:W-:Y:S05]  /*a6f0*/  BSYNC B0 ;  /* 0x0000000000007941 */ /* 0x000fea0003800000 */
.L_x_871:
[----:B------:R-:W-:Y:S01]  /*a700*/  ULDC UR7, c[0x0][0x218] ;  /* 0x0000860000077ab9 */ /* 0x000fe20000000800 */
[----:B------:R-:W-:Y:S01]  /*a710*/  MOV R3, R53 ;  /* 0x0000003500037202 */ /* 0x000fe20000000f00 */
[----:B------:R-:W-:Y:S01]  /*a720*/  UIMAD UR7, UR21, UR7, URZ ;  /* 0x00000007150772a4 */ /* 0x000fe2000f8e023f */
[-C--:B------:R-:W-:Y:S01]  /*a730*/  ISETP.GE.AND P3, PT, R17, R0.reuse, PT ;  /* 0x000000001100720c */ /* 0x080fe20003f66270 */
[----:B------:R-:W-:Y:S01]  /*a740*/  UIADD3 UR6, UR6, 0x1, URZ ;  /* 0x0000000106067890 */ /* 0x000fe2000fffe03f */
[-C--:B------:R-:W-:Y:S01]  /*a750*/  ISETP.GE.AND P4, PT, R22, R0.reuse, PT ;  /* 0x000000001600720c */ /* 0x080fe20003f86270 */
[----:B------:R-:W-:Y:S01]  /*a760*/  IMAD.WIDE.U32 R2, R75, c[0x0][0x218], R2 ;  /* 0x000086004b027a25 */ /* 0x000fe200078e0002 */
[-C--:B------:R-:W-:Y:S01]  /*a770*/  ISETP.GE.AND P5, PT, R23, R0.reuse, PT ;  /* 0x000000001700720c */ /* 0x080fe20003fa6270 */
[----:B------:R-:W-:Y:S01]  /*a780*/  UIADD3 UR12, UP1, UR12, 0x1000, URZ ;  /* 0x000010000c0c7890 */ /* 0x000fe2000ff3e03f */
[----:B------:R-:W-:Y:S01]  /*a790*/  MOV R4, UR7 ;  /* 0x0000000700047c02 */ /* 0x000fe20008000f00 */
[----:B------:R-:W-:Y:S01]  /*a7a0*/  ULDC UR7, c[0x0][0x174] ;  /* 0x00005d0000077ab9 */ /* 0x000fe20000000800 */
[----:B------:R-:W-:Y:S01]  /*a7b0*/  IADD3 R5, P0, R2, UR14, RZ ;  /* 0x0000000e02057c10 */ /* 0x000fe2000ff1e0ff */
[----:B------:R-:W-:Y:S01]  /*a7c0*/  UISETP.GE.AND UP0, UPT, UR6, UR7, UPT ;  /* 0x000000070600728c */ /* 0x000fe2000bf06270 */
[----:B------:R-:W-:Y:S01]  /*a7d0*/  IADD3 R2, P1, R37, c[0x0][0x270], RZ ;  /* 0x00009c0025027a10 */ /* 0x000fe20007f3e0ff */
[----:B0-----:R-:W-:Y:S01]  /*a7e0*/  IMAD R7, R75, c[0x0][0x21c], R4 ;  /* 0x000087004b077a24 */ /* 0x001fe200078e0204 */
[----:B------:R-:W-:Y:S01]  /*a7f0*/  ISETP.GE.AND P6, PT, R24, R0, PT ;  /* 0x000000001800720c */ /* 0x000fe20003fc6270 */
[----:B------:R-:W-:Y:S01]  /*a800*/  UIADD3 UR8, UP2, UR8, 0x800, URZ ;  /* 0x0000080008087890 */ /* 0x000fe2000ff5e03f */
[----:B------:R-:W-:Y:S01]  /*a810*/  IADD3.X R36, R36, c[0x0][0x274], RZ, P1, !PT ;  /* 0x00009d0024247a10 */ /* 0x000fe20000ffe4ff */
[----:B------:R-:W-:Y:S01]  /*a820*/  UIADD3 UR9, UP3, UR9, 0x800, URZ ;  /* 0x0000080009097890 */ /* 0x000fe2000ff7e03f */
[----:B------:R-:W-:Y:S01]  /*a830*/  IADD3.X R3, R7, UR15, R3, P0, !PT ;  /* 0x0000000f07037c10 */ /* 0x000fe200087fe403 */
[----:B------:R-:W-:Y:S01]  /*a840*/  UIADD3.X UR13, URZ, UR13, URZ, UP1, !UPT ;  /* 0x0000000d3f0d7290 */ /* 0x000fe20008ffe43f */
[C---:B------:R-:W-:Y:S01]  /*a850*/  LEA R2, P0, R5.reuse, R2, 0x1 ;  /* 0x0000000205027211 */ /* 0x040fe200078008ff */
[----:B------:R-:W-:Y:S01]  /*a860*/  UIADD3.X UR10, URZ, UR10, URZ, UP2, !UPT ;  /* 0x0000000a3f0a7290 */ /* 0x000fe200097fe43f */
[----:B------:R-:W-:Y:S01]  /*a870*/  ISETP.GE.AND P1, PT, R26, R0, PT ;  /* 0x000000001a00720c */ /* 0x000fe20003f26270 */
[----:B------:R-:W-:Y:S01]  /*a880*/  UIADD3.X UR11, URZ, UR11, URZ, UP3, !UPT ;  /* 0x0000000b3f0b7290 */ /* 0x000fe20009ffe43f */
[----:B------:R-:W-:-:S02]  /*a890*/  LEA.HI.X R3, R5, R36, R3, 0x1, P0 ;  /* 0x0000002405037211 */ /* 0x000fc400000f0c03 */
        /* <DEDUP_REMOVED lines=28> */
.L_x_873:
[----:B------:R-:W-:Y:S05]  /*aa60*/  EXIT ;  /* 0x000000000000794d */ /* 0x000fea0003800000 */
.L_x_875:
        /* <DEDUP_REMOVED lines=9> */
.L_x_5339:


//--------------------- .text._Z25selective_scan_fwd_kernelI32Selective_Scan_fwd_kernel_traitsILi64ELi16ELi1ELb0ELb1ELb0ELb0EN3c104HalfENS1_7complexIfEEEEv13SSMParamsBase --------------------------
	.section	.text._Z25selective_scan_fwd_kernelI32Selective_Scan_fwd_kernel_traitsILi64ELi16ELi1ELb0ELb1ELb0ELb0EN3c104HalfENS1_7complexIfEEEEv13SSMParamsBase,"ax",@progbits
	.sectioninfo	@"SHI_REGISTERS=168"
	.align	128
        .global         _Z25selective_scan_fwd_kernelI32Selective_Scan_fwd_kernel_traitsILi64ELi16ELi1ELb0ELb1ELb0ELb0EN3c104HalfENS1_7complexIfEEEEv13SSMParamsBase
        .type           _Z25selective_scan_fwd_kernelI32Selective_Scan_fwd_kernel_traitsILi64ELi16ELi1ELb0ELb1ELb0ELb0EN3c104HalfENS1_7complexIfEEEEv13SSMParamsBase,@function
        .size           _Z25selective_scan_fwd_kernelI32Selective_Scan_fwd_kernel_traitsILi64ELi16ELi1ELb0ELb1ELb0ELb0EN3c104HalfENS1_7complexIfEEEEv13SSMParamsBase,(.L_x_5340 - _Z25selective_scan_fwd_kernelI32Selective_Scan_fwd_kernel_traitsILi64ELi16ELi1ELb0ELb1ELb0ELb0EN3c104HalfENS1_7complexIfEEEEv13SSMParamsBase)
        .other          _Z25selective_scan_fwd_kernelI32Selective_Scan_fwd_kernel_traitsILi64ELi16ELi1ELb0ELb1ELb0ELb0EN3c104HalfENS1_7complexIfEEEEv13SSMParamsBase,@"STO_CUDA_ENTRY STV_DEFAULT"
_Z25selective_scan_fwd_kernelI32Selective_Scan_fwd_kernel_traitsILi64ELi16ELi1ELb0ELb1ELb0ELb0EN3c104HalfENS1_7complexIfEEEEv13SSMParamsBase:
.text._Z25selective_scan_fwd_kernelI32Selective_Scan_fwd_kernel_traitsILi64ELi16ELi1ELb0ELb1ELb0ELb0EN3c104HalfENS1_7complexIfEEEEv13SSMParamsBase:
[----:B------:R-:W-:Y:S02]  /*0000*/  MOV R1, c[0x0][0x28] ;  /* 0x00000a0000017a02 */ /* 0x000fe40000000f00 */
[----:B------:R-:W-:Y:S01]  /*0010*/  IABS R9, c[0x0][0x178] ;  /* 0x00005e0000097a13 */ /* 0x000fe20000000000 */
[----:B------:R-:W0:Y:S01]  /*0020*/  S2UR UR4, SR_CTAID.Y ;  /* 0x00000000000479c3 */ /* 0x000e220000002600 */
[----:B------:R-:W-:Y:S01]  /*0030*/  ISETP.NE.U32.AND P0, PT, RZ, c[0x0][0x238], PT ;  /* 0x00008e00ff007a0c */ /* 0x000fe20003f05070 */
[----:B------:R-:W-:Y:S01]  /*0040*/  CS2R R90, SRZ ;  /* 0x00000000005a7805 */ /* 0x000fe2000001ff00 */
[----:B------:R-:W1:Y:S01]  /*0050*/  I2F.RP R0, R9 ;  /* 0x0000000900007306 */ /* 0x000e620000209400 */
[----:B------:R-:W-:Y:S02]  /*0060*/  ISETP.NE.U32.AND P1, PT, RZ, c[0x0][0x250], PT ;  /* 0x00009400ff007a0c */ /* 0x000fe40003f25070 */
[----:B------:R-:W-:Y:S02]  /*0070*/  ISETP.NE.AND.EX P0, PT, RZ, c[0x0][0x23c], PT, P0 ;  /* 0x00008f00ff007a0c */ /* 0x000fe40003f05300 */
[----:B------:R-:W2:Y:S01]  /*0080*/  S2UR UR6, SR_CTAID.X ;  /* 0x00000000000679c3 */ /* 0x000ea20000002500 */
[----:B------:R-:W-:-:S02]  /*0090*/  ISETP.NE.AND.EX P1, PT, RZ, c[0x0][0x254], PT, P1 ;  /* 0x00009500ff007a0c */ /* 0x000fc40003f25310 */
[----:B------:R-:W-:Y:S01]  /*00a0*/  IADD3 R1, R1, -0x10, RZ ;  /* 0xfffffff001017810 */ /* 0x000fe20007ffe0ff */
[----:B-1----:R-:W1:Y:S01]  /*00b0*/  MUFU.RCP R0, R0 ;  /* 0x0000000000007308 */ /* 0x002e620000001000 */
[----:B0-----:R-:W-:Y:S01]  /*00c0*/  MOV R93, UR4 ;  /* 0x00000004005d7c02 */ /* 0x001fe20008000f00 */
[----:B------:R-:W-:-:S03]  /*00d0*/  ULDC.64 UR4, c[0x0][0x118] ;  /* 0x0000460000047ab9 */ /* 0x000fc60000000a00 */
[----:B------:R-:W-:Y:S02]  /*00e0*/  SHF.R.S32.HI R92, RZ, 0x1f, R93 ;  /* 0x0000001fff5c7819 */ /* 0x000fe4000001145d */
[C---:B------:R-:W-:Y:S02]  /*00f0*/  @P0 LEA R2, P2, R93.reuse, c[0x0][0x238], 0x2 ;  /* 0x00008e005d020a11 */ /* 0x040fe400078410ff */
[----:B--2---:R-:W-:Y:S02]  /*0100*/  MOV R87, UR6 ;  /* 0x0000000600577c02 */ /* 0x004fe40008000f00 */
[C---:B------:R-:W-:Y:S02]  /*0110*/  @P0 LEA.HI.X R3, R93.reuse, c[0x0][0x23c], R92, 0x2, P2 ;  /* 0x00008f005d030a11 */ /* 0x040fe400010f145c */
        /* <DEDUP_REMOVED lines=23> */
[----:B------:R1:W-:Y:S01]  /*0290*/  STL [R1+0xc], R10 ;  /* 0x00000c0a01007387 */ /* 0x0003e20000100800 */
[----:B------:R-:W-:Y:S01]  /*02a0*/  ISETP.GE.AND P3, PT, R2, RZ, PT ;  /* 0x000000ff0200720c */ /* 0x000fe20003f66270 */
[----:B------:R-:W-:Y:S01]  /*02b0*/  IMAD R0, R10, c[0x0][0x1d0], RZ ;  /* 0x000074000a007a24 */ /* 0x000fe200078e02ff */
[----:B------:R-:W-:Y:S01]  /*02c0*/  ISETP.NE.AND P1, PT, RZ, c[0x0][0x178], PT ;  /* 0x00005e00ff007a0c */ /* 0x000fe20003f25270 */
[----:B------:R-:W-:-:S04]  /*02d0*/  IMAD.WIDE.U32 R6, R87, c[0x0][0x190], RZ ;  /* 0x0000640057067a25 */ /* 0x000fc800078e00ff */
[----:B------:R-:W-:Y:S01]  /*02e0*/  IMAD.WIDE.U32 R2, R87, c[0x0][0x1d0], RZ ;  /* 0x0000740057027a25 */ /* 0x000fe200078e00ff */
[----:B------:R-:W-:-:S03]  /*02f0*/  @P0 IADD3 R8, R8, 0x1, RZ ;  /* 0x0000000108080810 */ /* 0x000fc60007ffe0ff */
[----:B0-----:R-:W-:-:S04]  /*0300*/  IMAD.WIDE.U32 R4, R87, c[0x0][0x1e0], RZ ;  /* 0x0000780057047a25 */ /* 0x001fc800078e00ff */
[----:B-1----:R-:W-:Y:S02]  /*0310*/  IMAD R10, R10, c[0x0][0x1e0], RZ ;  /* 0x000078000a0a7a24 */ /* 0x002fe400078e02ff */
[----:B------:R-:W-:Y:S01]  /*0320*/  IMAD R9, R87, c[0x0][0x194], R12 ;  /* 0x0000650057097a24 */ /* 0x000fe200078e020c */
[----:B------:R-:W-:Y:S06]  /*0330*/  @!P4 EXIT ;  /* 0x000000000000c94d */ /* 0x000fec0003800000 */
[----:B------:R-:W-:Y:S01]  /*0340*/  IMAD R11, R87, c[0x0][0x1e4], R10 ;  /* 0x00007900570b7a24 */ /* 0x000fe200078e020a */
[----:B------:R-:W-:Y:S01]  /*0350*/  IADD3 R7, R7, R9, RZ ;  /* 0x0000000907077210 */ /* 0x000fe20007ffe0ff */
[----:B------:R-:W-:Y:S01]  /*0360*/  IMAD R9, R87, c[0x0][0x1d4], R0 ;  /* 0x0000750057097a24 */ /* 0x000fe200078e0200 */
[----:B------:R-:W-:Y:S01]  /*0370*/  @!P3 IADD3 R8, -R8, RZ, RZ ;  /* 0x000000ff0808b210 */ /* 0x000fe20007ffe1ff */
[C---:B------:R-:W-:Y:S01]  /*0380*/  IMAD R12, R92.reuse, c[0x0][0x1e8], RZ ;  /* 0x00007a005c0c7a24 */ /* 0x040fe200078e02ff */
[----:B------:R-:W-:Y:S01]  /*0390*/  @!P1 LOP3.LUT R8, RZ, c[0x0][0x178], RZ, 0x33, !PT ;  /* 0x00005e00ff089a12 */ /* 0x000fe200078e33ff */
[----:B------:R-:W0:Y:S01]  /*03a0*/  S2R R86, SR_TID.X ;  /* 0x0000000000567919 */ /* 0x000e220000002100 */
[----:B------:R-:W-:Y:S01]  /*03b0*/  IADD3 R5, R5, R11, RZ ;  /* 0x0000000b05057210 */ /* 0x000fe20007ffe0ff */
[----:B------:R-:W-:Y:S01]  /*03c0*/  IMAD R10, R92, c[0x0][0x1d8], RZ ;  /* 0x000076005c0a7a24 */ /* 0x000fe200078e02ff */
[----:B------:R-:W-:Y:S01]  /*03d0*/  IADD3 R3, R3, R9, RZ ;  /* 0x0000000903037210 */ /* 0x000fe20007ffe0ff */
[C---:B------:R-:W-:Y:S01]  /*03e0*/  IMAD R9, R93.reuse, c[0x0][0x1ec], R12 ;  /* 0x00007b005d097a24 */ /* 0x040fe200078e020c */
[----:B------:R-:W-:Y:S01]  /*03f0*/  SHF.R.S32.HI R0, RZ, 0x1f, R8 ;  /* 0x0000001fff007819 */ /* 0x000fe20000011408 */
[----:B------:R-:W-:Y:S01]  /*0400*/  IMAD.WIDE.U32 R4, R93, c[0x0][0x1e8], R4 ;  /* 0x00007a005d047a25 */ /* 0x000fe200078e0004 */
[----:B------:R-:W1:Y:S01]  /*0410*/  S2R R85, SR_LANEID ;  /* 0x0000000000557919 */ /* 0x000e620000000000 */
[----:B------:R-:W-:-:S02]  /*0420*/  MOV R83, RZ ;  /* 0x000000ff00537202 */ /* 0x000fc40000000f00 */
[----:B------:R-:W-:Y:S01]  /*0430*/  IMAD R11, R0, c[0x0][0x1a8], RZ ;  /* 0x00006a00000b7a24 */ /* 0x000fe200078e02ff */
[----:B------:R-:W-:Y:S01]  /*0440*/  IADD3 R5, R5, R9, RZ ;  /* 0x0000000905057210 */ /* 0x000fe20007ffe0ff */
[----:B------:R-:W-:Y:S01]  /*0450*/  IMAD.WIDE.U32 R2, R93, c[0x0][0x1d8], R2 ;  /* 0x000076005d027a25 */ /* 0x000fe200078e0002 */
[----:B------:R-:W-:-:S03]  /*0460*/  LEA R0, P1, R4, c[0x0][0x248], 0x1 ;  /* 0x0000920004007a11 */ /* 0x000fc600078208ff */
[----:B------:R-:W-:Y:S01]  /*0470*/  IMAD.WIDE.U32 R6, R8, c[0x0][0x1a8], R6 ;  /* 0x00006a0008067a25 */ /* 0x000fe200078e0006 */
[----:B------:R-:W-:-:S03]  /*0480*/  LEA.HI.X R4, R4, c[0x0][0x24c], R5, 0x1, P1 ;  /* 0x0000930004047a11 */ /* 0x000fc600008f0c05 */
[----:B------:R-:W-:Y:S01]  /*0490*/  IMAD R11, R8, c[0x0][0x1ac], R11 ;  /* 0x00006b00080b7a24 */ /* 0x000fe200078e020b */
[----:B------:R-:W-:Y:S01]  /*04a0*/  LEA R8, P0, R2, c[0x0][0x240], 0x1 ;  /* 0x0000900002087a11 */ /* 0x000fe200078008ff */
[----:B------:R-:W-:Y:S01]  /*04b0*/  IMAD R163, R93, c[0x0][0x1dc], R10 ;  /* 0x000077005da37a24 */ /* 0x000fe200078e020a */
[----:B------:R-:W-:Y:S02]  /*04c0*/  LEA R81, P2, R6, c[0x0][0x228], 0x1 ;  /* 0x00008a0006517a11 */ /* 0x000fe400078408ff */
[----:B0-----:R-:W-:Y:S01]  /*04d0*/  SHF.L.U32 R84, R86, 0x4, RZ ;  /* 0x0000000456547819 */ /* 0x001fe200000006ff */
[----:B------:R0:W-:Y:S01]  /*04e0*/  STL [R1], R8 ;  /* 0x0000000801007387 */ /* 0x0001e20000100800 */
[----:B------:R-:W-:Y:S02]  /*04f0*/  IADD3 R163, R3, R163, RZ ;  /* 0x000000a303a37210 */ /* 0x000fe40007ffe0ff */
[----:B------:R-:W-:Y:S01]  /*0500*/  IADD3 R3, R7, R11, RZ ;  /* 0x0000000b07037210 */ /* 0x000fe20007ffe0ff */
[----:B------:R0:W-:Y:S01]  /*0510*/  STL [R1+0x8], R0 ;  /* 0x0000080001007387 */ /* 0x0001e20000100800 */
[----:B------:R-:W-:-:S02]  /*0520*/  LOP3.LUT R84, R84, 0xfffffe00, RZ, 0xc0, !PT ;  /* 0xfffffe0054547812 */ /* 0x000fc400078ec0ff */
[----:B------:R-:W-:Y:S01]  /*0530*/  LEA.HI.X R163, R2, c[0x0][0x244], R163, 0x1, P0 ;  /* 0x0000910002a37a11 */ /* 0x000fe200000f0ca3 */
[----:B------:R0:W-:Y:S01]  /*0540*/  STL [R1+0x4], R4 ;  /* 0x0000040401007387 */ /* 0x0001e20000100800 */
[----:B------:R-:W-:Y:S02]  /*0550*/  LEA.HI.X R80, R6, c[0x0][0x22c], R3, 0x1, P2 ;  /* 0x00008b0006507a11 */ /* 0x000fe400010f0c03 */
[----:B-1----:R-:W-:Y:S02]  /*0560*/  LOP3.LUT R82, R84, 0x1f, R86, 0xf8, !PT ;  /* 0x0000001f54527812 */ /* 0x002fe400078ef856 */
.L_x_918:
[----:B0-----:R-:W2:Y:S01]  /*0570*/  LDL R3, [R1] ;  /* 0x0000000001037983 */ /* 0x001ea20000100800 */
[----:B------:R-:W-:Y:S02]  /*0580*/  MOV R2, 0xfffffc00 ;  /* 0xfffffc0000027802 */ /* 0x000fe40000000f00 */
[C---:B------:R-:W-:Y:S01]  /*0590*/  LOP3.LUT R16, R82.reuse, 0x20, RZ, 0xfc, !PT ;  /* 0x0000002052107812 */ /* 0x040fe200078efcff */
[----:B------:R-:W3:Y:S01]  /*05a0*/  LDL R49, [R1+0x4] ;  /* 0x0000040001317983 */ /* 0x000ee20000100800 */
[C---:B------:R-:W-:Y:S01]  /*05b0*/  LOP3.LUT R18, R82.reuse, 0x40, RZ, 0xfc, !PT ;  /* 0x0000004052127812 */ /* 0x040fe200078efcff */
[----:B------:R-:W-:Y:S01]  /*05c0*/  IMAD R79, R83, R2, c[0x0][0x168] ;  /* 0x00005a00534f7624 */ /* 0x000fe200078e0202 */
[----:B------:R-:W-:Y:S01]  /*05d0*/  LOP3.LUT R22, R82, 0x60, RZ, 0xfc, !PT ;  /* 0x0000006052167812 */ /* 0x000fe200078efcff */
[----:B------:R-:W4:Y:S01]  /*05e0*/  LDL R48, [R1+0x8] ;  /* 0x0000080001307983 */ /* 0x000f220000100800 */
[----:B------:R-:W-:-:S02]  /*05f0*/  PRMT R5, RZ, 0x7610, R5 ;  /* 0x00007610ff057816 */ /* 0x000fc40000000005 */
[-C--:B------:R-:W-:Y:S02]  /*0600*/  ISETP.GE.AND P2, PT, R82, R79.reuse, PT ;  /* 0x0000004f5200720c */ /* 0x080fe40003f46270 */
[----:B------:R-:W-:Y:S02]  /*0610*/  ISETP.GE.AND P1, PT, R16, R79, PT ;  /* 0x0000004f1000720c */ /* 0x000fe40003f26270 */
[C---:B------:R-:W-:Y:S02]  /*0620*/  LOP3.LUT R24, R82.reuse, 0x80, RZ, 0xfc, !PT ;  /* 0x0000008052187812 */ /* 0x040fe400078efcff */
[----:B0-----:R-:W-:Y:S02]  /*0630*/  PRMT R0, RZ, 0x7610, R0 ;  /* 0x00007610ff007816 */ /* 0x001fe40000000000 */
[C---:B------:R-:W-:Y:S02]  /*0640*/  LOP3.LUT R26, R82.reuse, 0xa0, RZ, 0xfc, !PT ;  /* 0x000000a0521a7812 */ /* 0x040fe400078efcff */
[----:B------:R-:W-:-:S02]  /*0650*/  LOP3.LUT R28, R82, 0xc0, RZ, 0xfc, !PT ;  /* 0x000000c0521c7812 */ /* 0x000fc400078efcff */
[-C--:B------:R-:W-:Y:S02]  /*0660*/  ISETP.GE.AND P0, PT, R18, R79.reuse, PT ;  /* 0x0000004f1200720c */ /* 0x080fe40003f06270 */
[----:B------:R-:W-:Y:S02]  /*0670*/  LOP3.LUT R30, R82, 0xe0, RZ, 0xfc, !PT ;  /* 0x000000e0521e7812 */ /* 0x000fe400078efcff */
[-C--:B------:R-:W-:Y:S02]  /*0680*/  ISETP.GE.AND P4, PT, R22, R79.reuse, PT ;  /* 0x0000004f1600720c */ /* 0x080fe40003f86270 */
[----:B------:R-:W-:Y:S02]  /*0690*/  LOP3.LUT R32, R82, 0x100, RZ, 0xfc, !PT ;  /* 0x0000010052207812 */ /* 0x000fe400078efcff */
[-C--:B------:R-:W-:Y:S02]  /*06a0*/  ISETP.GE.AND P6, PT, R24, R79.reuse, PT ;  /* 0x0000004f1800720c */ /* 0x080fe40003fc6270 */
[----:B------:R-:W-:-:S02]  /*06b0*/  ISETP.GE.AND P5, PT, R26, R79, PT ;  /* 0x0000004f1a00720c */ /* 0x000fc40003fa6270 */
[----:B------:R-:W-:Y:S02]  /*06c0*/  ISETP.GE.AND P3, PT, R28, R79, PT ;  /* 0x0000004f1c00720c */ /* 0x000fe40003f66270 */
[----:B------:R-:W-:Y:S02]  /*06d0*/  PRMT R4, RZ, 0x7610, R4 ;  /* 0x00007610ff047816 */ /* 0x000fe40000000004 */
[----:B------:R-:W-:Y:S02]  /*06e0*/  PRMT R7, RZ, 0x7610, R7 ;  /* 0x00007610ff077816 */ /* 0x000fe40000000007 */
[----:B------:R-:W-:Y:S02]  /*06f0*/  PRMT R9, RZ, 0x7610, R9 ;  /* 0x00007610ff097816 */ /* 0x000fe40000000009 */
[----:B------:R-:W-:Y:S02]  /*0700*/  PRMT R6, RZ, 0x7610, R6 ;  /* 0x00007610ff067816 */ /* 0x000fe40000000006 */
[----:B------:R-:W-:-:S02]  /*0710*/  LOP3.LUT R34, R82, 0x120, RZ, 0xfc, !PT ;  /* 0x0000012052227812 */ /* 0x000fc400078efcff */
[----:B------:R-:W-:Y:S02]  /*0720*/  PRMT R11, RZ, 0x7610, R11 ;  /* 0x00007610ff0b7816 */ /* 0x000fe4000000000b */
[C---:B------:R-:W-:Y:S02]  /*0730*/  LOP3.LUT R36, R82.reuse, 0x140, RZ, 0xfc, !PT ;  /* 0x0000014052247812 */ /* 0x040fe400078efcff */
[----:B------:R-:W-:Y:S02]  /*0740*/  PRMT R8, RZ, 0x7610, R8 ;  /* 0x00007610ff087816 */ /* 0x000fe40000000008 */
[C---:B------:R-:W-:Y:S02]  /*0750*/  LOP3.LUT R38, R82.reuse, 0x160, RZ, 0xfc, !PT ;  /* 0x0000016052267812 */ /* 0x040fe400078efcff */
[----:B------:R-:W-:Y:S02]  /*0760*/  PRMT R13, RZ, 0x7610, R13 ;  /* 0x00007610ff0d7816 */ /* 0x000fe4000000000d */
[----:B------:R-:W-:-:S02]  /*0770*/  LOP3.LUT R40, R82, 0x180, RZ, 0xfc, !PT ;  /* 0x0000018052287812 */ /* 0x000fc400078efcff */
[C---:B------:R-:W-:Y:S02]  /*0780*/  LOP3.LUT R42, R82.reuse, 0x1a0, RZ, 0xfc, !PT ;  /* 0x000001a0522a7812 */ /* 0x040fe400078efcff */
[C---:B------:R-:W-:Y:S02]  /*0790*/  LOP3.LUT R44, R82.reuse, 0x1c0, RZ, 0xfc, !PT ;  /* 0x000001c0522c7812 */ /* 0x040fe400078efcff */
[----:B------:R-:W-:Y:S02]  /*07a0*/  LOP3.LUT R46, R82, 0x1e0, RZ, 0xfc, !PT ;  /* 0x000001e0522e7812 */ /* 0x000fe400078efcff */
[----:B------:R-:W-:Y:S02]  /*07b0*/  PRMT R10, RZ, 0x7610, R10 ;  /* 0x00007610ff0a7816 */ /* 0x000fe4000000000a */
[----:B------:R-:W-:Y:S02]  /*07c0*/  PRMT R15, RZ, 0x7610, R15 ;  /* 0x00007610ff0f7816 */ /* 0x000fe4000000000f */
[----:B------:R-:W-:-:S02]  /*07d0*/  PRMT R12, RZ, 0x7610, R12 ;  /* 0x00007610ff0c7816 */ /* 0x000fc4000000000c */
[----:B------:R-:W-:Y:S02]  /*07e0*/  PRMT R17, RZ, 0x7610, R17 ;  /* 0x00007610ff117816 */ /* 0x000fe40000000011 */
[----:B------:R-:W-:Y:S02]  /*07f0*/  PRMT R14, RZ, 0x7610, R14 ;  /* 0x00007610ff0e7816 */ /* 0x000fe4000000000e */
[----:B------:R-:W-:Y:S02]  /*0800*/  PRMT R21, RZ, 0x7610, R21 ;  /* 0x00007610ff157816 */ /* 0x000fe40000000015 */
[----:B------:R-:W-:Y:S01]  /*0810*/  PRMT R20, RZ, 0x7610, R20 ;  /* 0x00007610ff147816 */ /* 0x000fe20000000014 */
[----:B------:R-:W-:Y:S01]  /*0820*/  BAR.SYNC.DEFER_BLOCKING 0x0 ;  /* 0x0000000000007b1d */ /* 0x000fe20000010000 */
[----:B--2---:R-:W-:-:S05]  /*0830*/  MOV R162, R3 ;  /* 0x0000000300a27202 */ /* 0x004fca0000000f00 */
[----:B------:R-:W-:-:S05]  /*0840*/  IMAD.WIDE R2, R82, 0x2, R162 ;  /* 0x0000000252027825 */ /* 0x000fca00078e02a2 */
[----:B------:R0:W2:Y:S01]  /*0850*/  @!P2 LDG.E.U16 R5, [R2.64] ;  /* 0x000000040205a981 */ /* 0x0000a2000c1e1500 */
[----:B------:R-:W-:-:S03]  /*0860*/  ISETP.GE.AND P2, PT, R30, R79, PT ;  /* 0x0000004f1e00720c */ /* 0x000fc60003f46270 */
[----:B------:R0:W2:Y:S01]  /*0870*/  @!P1 LDG.E.U16 R0, [R2.64+0x40] ;  /* 0x0000400402009981 */ /* 0x0000a2000c1e1500 */
        /* <DEDUP_REMOVED lines=15> */
[----:B------:R0:W2:Y:S04]  /*0970*/  @!P0 LDG.E.U16 R10, [R2.64+0x240] ;  /* 0x00024004020a8981 */ /* 0x0000a8000c1e1500 */
[----:B------:R0:W2:Y:S04]  /*0980*/  @!P4 LDG.E.U16 R15, [R2.64+0x280] ;  /* 0x00028004020fc981 */ /* 0x0000a8000c1e1500 */
[----:B------:R0:W2:Y:S04]  /*0990*/  @!P6 LDG.E.U16 R12, [R2.64+0x2c0] ;  /* 0x0002c004020ce981 */ /* 0x0000a8000c1e1500 */
[----:B------:R0:W2:Y:S04]  /*09a0*/  @!P5 LDG.E.U16 R17, [R2.64+0x300] ;  /* 0x000300040211d981 */ /* 0x0000a8000c1e1500 */
[----:B------:R0:W2:Y:S04]  /*09b0*/  @!P3 LDG.E.U16 R14, [R2.64+0x340] ;  /* 0x00034004020eb981 */ /* 0x0000a8000c1e1500 */
[----:B------:R0:W2:Y:S04]  /*09c0*/  @!P2 LDG.E.U16 R21, [R2.64+0x380] ;  /* 0x000380040215a981 */ /* 0x0000a8000c1e1500 */
[----:B------:R0:W2:Y:S01]  /*09d0*/  @!P1 LDG.E.U16 R20, [R2.64+0x3c0] ;  /* 0x0003c00402149981 */ /* 0x0000a2000c1e1500 */
[----:B------:R-:W-:-:S02]  /*09e0*/  ISETP.GE.AND P2, PT, R16, R79, PT ;  /* 0x0000004f1000720c */ /* 0x000fc40003f46270 */
[----:B------:R-:W-:-:S04]  /*09f0*/  IADD3 R16, R84, R85, RZ ;  /* 0x0000005554107210 */ /* 0x000fc80007ffe0ff */
[C---:B------:R-:W-:Y:S02]  /*0a00*/  IADD3 R19, R16.reuse, 0x20, RZ ;  /* 0x0000002010137810 */ /* 0x040fe40007ffe0ff */
[C---:B------:R-:W-:Y:S02]  /*0a10*/  IADD3 R23, R16.reuse, 0x60, RZ ;  /* 0x0000006010177810 */ /* 0x040fe40007ffe0ff */
[C---:B0-----:R-:W-:Y:S02]  /*0a20*/  IADD3 R3, R16.reuse, 0x40, RZ ;  /* 0x0000004010037810 */ /* 0x041fe40007ffe0ff */
[C---:B------:R-:W-:Y:S02]  /*0a30*/  LEA.HI.SX32 R162, R16.reuse, R16, 0x1b ;  /* 0x0000001010a27211 */ /* 0x040fe400078fdaff */
[C---:B------:R-:W-:Y:S02]  /*0a40*/  IADD3 R25, R16.reuse, 0x80, RZ ;  /* 0x0000008010197810 */ /* 0x040fe40007ffe0ff */
[----:B------:R-:W-:-:S02]  /*0a50*/  IADD3 R27, R16, 0xa0, RZ ;  /* 0x000000a0101b7810 */ /* 0x000fc40007ffe0ff */
[-C--:B------:R-:W-:Y:S02]  /*0a60*/  LEA.HI.SX32 R19, R19, R16.reuse, 0x1b ;  /* 0x0000001013137211 */ /* 0x080fe400078fdaff */
[C---:B------:R-:W-:Y:S02]  /*0a70*/  IADD3 R29, R16.reuse, 0xc0, RZ ;  /* 0x000000c0101d7810 */ /* 0x040fe40007ffe0ff */
[-C--:B------:R-:W-:Y:S02]  /*0a80*/  LEA.HI.SX32 R3, R3, R16.reuse, 0x1b ;  /* 0x0000001003037211 */ /* 0x080fe400078fdaff */
[C---:B------:R-:W-:Y:S02]  /*0a90*/  IADD3 R31, R16.reuse, 0xe0, RZ ;  /* 0x000000e0101f7810 */ /* 0x040fe40007ffe0ff */
[----:B------:R-:W-:Y:S02]  /*0aa0*/  LEA.HI.SX32 R23, R23, R16, 0x1b ;  /* 0x0000001017177211 */ /* 0x000fe400078fdaff */
[----:B------:R-:W-:-:S02]  /*0ab0*/  IADD3 R33, R16, 0x100, RZ ;  /* 0x0000010010217810 */ /* 0x000fc40007ffe0ff */
[----:B------:R-:W-:Y:S02]  /*0ac0*/  SHF.L.U32 R162, R162, 0x1, RZ ;  /* 0x00000001a2a27819 */ /* 0x000fe400000006ff */
[-C--:B------:R-:W-:Y:S02]  /*0ad0*/  LEA.HI.SX32 R25, R25, R16.reuse, 0x1b ;  /* 0x0000001019197211 */ /* 0x080fe400078fdaff */
[C---:B------:R-:W-:Y:S02]  /*0ae0*/  IADD3 R35, R16.reuse, 0x120, RZ ;  /* 0x0000012010237810 */ /* 0x040fe40007ffe0ff */
[----:B------:R-:W-:Y:S02]  /*0af0*/  LEA.HI.SX32 R27, R27, R16, 0x1b ;  /* 0x000000101b1b7211 */ /* 0x000fe400078fdaff */
[----:B------:R-:W-:Y:S02]  /*0b00*/  SHF.L.U32 R161, R19, 0x1, RZ ;  /* 0x0000000113a17819 */ /* 0x000fe400000006ff */
        /* <DEDUP_REMOVED lines=15> */
[----:B------:R-:W-:Y:S02]  /*0c00*/  IADD3 R47, R16, 0x1e0, RZ ;  /* 0x000001e0102f7810 */ /* 0x000fe40007ffe0ff */
[-C--:B------:R-:W-:Y:S02]  /*0c10*/  LEA.HI.SX32 R39, R39, R16.reuse, 0x1b ;  /* 0x0000001027277211 */ /* 0x080fe400078fdaff */
[----:B------:R-:W-:Y:S02]  /*0c20*/  SHF.L.U32 R75, R31, 0x1, RZ ;  /* 0x000000011f4b7819 */ /* 0x000fe400000006ff */
        /* <DEDUP_REMOVED lines=8> */
[----:B------:R-:W-:Y:S02]  /*0cb0*/  SHF.L.U32 R70, R41, 0x1, RZ ;  /* 0x0000000129467819 */ /* 0x000fe400000006ff */
[----:B------:R-:W-:Y:S02]  /*0cc0*/  SHF.L.U32 R69, R43, 0x1, RZ ;  /* 0x000000012b457819 */ /* 0x000fe400000006ff */
[----:B------:R-:W-:Y:S02]  /*0cd0*/  SHF.L.U32 R68, R45, 0x1, RZ ;  /* 0x000000012d447819 */ /* 0x000fe400000006ff */
[----:B------:R-:W-:Y:S02]  /*0ce0*/  SHF.L.U32 R67, R47, 0x1, RZ ;  /* 0x000000012f437819 */ /* 0x000fe400000006ff */
[----:B----4-:R-:W-:-:S02]  /*0cf0*/  MOV R2, R48 ;  /* 0x0000003000027202 */ /* 0x010fc40000000f00 */
[----:B---3--:R-:W-:Y:S02]  /*0d00*/  MOV R3, R49 ;  /* 0x0000003100037202 */ /* 0x008fe40000000f00 */
[----:B------:R-:W-:-:S03]  /*0d10*/  ISETP.GE.AND P4, PT, R18, R79, PT ;  /* 0x0000004f1200720c */ /* 0x000fc60003f86270 */
[----:B------:R-:W-:Y:S01]  /*0d20*/  IMAD.WIDE R18, R82, 0x2, R2 ;  /* 0x0000000252127825 */ /* 0x000fe200078e0202 */
[-C--:B------:R-:W-:Y:S02]  /*0d30*/  ISETP.GE.AND P1, PT, R24, R79.reuse, PT ;  /* 0x0000004f1800720c */ /* 0x080fe40003f26270 */
[-C--:B------:R-:W-:Y:S02]  /*0d40*/  ISETP.GE.AND P0, PT, R22, R79.reuse, PT ;  /* 0x0000004f1600720c */ /* 0x080fe40003f06270 */
[----:B------:R-:W-:Y:S02]  /*0d50*/  PRMT R22, RZ, 0x7610, R22 ;  /* 0x00007610ff167816 */ /* 0x000fe40000000016 */
[----:B------:R-:W-:Y:S02]  /*0d60*/  PRMT R23, RZ, 0x7610, R23 ;  /* 0x00007610ff177816 */ /* 0x000fe40000000017 */
[-C--:B------:R-:W-:Y:S02]  /*0d70*/  ISETP.GE.AND P6, PT, R26, R79.reuse, PT ;  /* 0x0000004f1a00720c */ /* 0x080fe40003fc6270 */
[----:B------:R-:W-:-:S02]  /*0d80*/  ISETP.GE.AND P5, PT, R28, R79, PT ;  /* 0x0000004f1c00720c */ /* 0x000fc40003fa6270 */
[----:B------:R-:W-:Y:S02]  /*0d90*/  ISETP.GE.AND P3, PT, R30, R79, PT ;  /* 0x0000004f1e00720c */ /* 0x000fe40003f66270 */
        /* <DEDUP_REMOVED lines=9> */
[----:B--2---:R-:W-:Y:S04]  /*0e30*/  STS.U16 [R162], R5 ;  /* 0x00000005a2007388 */ /* 0x004fe80000000400 */
[----:B------:R0:W-:Y:S04]  /*0e40*/  STS.U16 [R161+0x40], R0 ;  /* 0x00004000a1007388 */ /* 0x0001e80000000400 */
[----:B------:R-:W-:Y:S04]  /*0e50*/  STS.U16 [R159+0x80], R4 ;  /* 0x000080049f007388 */ /* 0x000fe80000000400 */
[----:B------:R-:W-:Y:S01]  /*0e60*/  STS.U16 [R158+0xc0], R7 ;  /* 0x0000c0079e007388 */ /* 0x000fe20000000400 */
[----:B0-----:R-:W-:-:S03]  /*0e70*/  LEA R0, R85, R84, 0x4 ;  /* 0x0000005455007211 */ /* 0x001fc600078e20ff */
[----:B------:R-:W-:Y:S04]  /*0e80*/  STS.U16 [R78+0x100], R9 ;  /* 0x000100094e007388 */ /* 0x000fe80000000400 */
[----:B------:R-:W-:Y:S01]  /*0e90*/  STS.U16 [R77+0x140], R6 ;  /* 0x000140064d007388 */ /* 0x000fe20000000400 */
[----:B------:R-:W-:-:S03]  /*0ea0*/  LEA.HI.SX32 R66, R0, R0, 0x1b ;  /* 0x0000000000427211 */ /* 0x000fc600078fdaff */
[----:B------:R-:W-:Y:S04]  /*0eb0*/  STS.U16 [R76+0x180], R11 ;  /* 0x0001800b4c007388 */ /* 0x000fe80000000400 */
[----:B------:R-:W-:Y:S04]  /*0ec0*/  STS.U16 [R75+0x1c0], R8 ;  /* 0x0001c0084b007388 */ /* 0x000fe80000000400 */
[----:B------:R-:W-:Y:S01]  /*0ed0*/  STS.U16 [R74+0x200], R13 ;  /* 0x0002000d4a007388 */ /* 0x000fe20000000400 */
[----:B------:R-:W-:-:S03]  /*0ee0*/  SHF.L.U32 R66, R66, 0x1, RZ ;  /* 0x0000000142427819 */ /* 0x000fc600000006ff */
        /* <DEDUP_REMOVED lines=26> */
[----:B-1----:R-:W-:Y:S02]  /*1090*/  PRMT R20, RZ, 0x7610, R20 ;  /* 0x00007610ff147816 */ /* 0x002fe40000000014 */
        /* <DEDUP_REMOVED lines=66> */
[----:B------:R-:W-:Y:S02]  /*14c0*/  FSETP.GTU.FTZ.AND P4, PT, R65, 20, PT ;  /* 0x41a000004100780b */ /* 0x000fe40003f9c000 */
[----:B------:R-:W-:Y:S01]  /*14d0*/  ISETP.GE.AND P6, PT, R33, 0x1, PT ;  /* 0x000000012100780c */ /* 0x000fe20003fc6270 */
[----:B-1----:R-:W-:Y:S01]  /*14e0*/  HADD2.F32 R33, -RZ, R24.H0_H0 ;  /* 0x20000018ff217230 */ /* 0x002fe20000004100 */
[----:B------:R-:W-:Y:S01]  /*14f0*/  ISETP.EQ.OR P4, PT, RZ, UR6, P4 ;  /* 0x00000006ff007c0c */ /* 0x000fe2000a782670 */
[----:B--2---:R-:W-:Y:S02]  /*1500*/  HADD2.F32 R25, -RZ, R25.H0_H0 ;  /* 0x20000019ff197230 */ /* 0x004fe40000004100 */
        /* <DEDUP_REMOVED lines=48> */
.L_x_877:
[----:B------:R-:W-:Y:S05]  /*1810*/  BSYNC B0 ;  /* 0x0000000000007941 */ /* 0x000fea0003800000 */
.L_x_876:
        /* <DEDUP_REMOVED lines=36> */
.L_x_879:
[----:B------:R-:W-:Y:S05]  /*1a60*/  BSYNC B0 ;  /* 0x0000000000007941 */ /* 0x000fea0003800000 */
.L_x_878:
        /* <DEDUP_REMOVED lines=38> */
.L_x_881:
[----:B------:R-:W-:Y:S05]  /*1cd0*/  BSYNC B0 ;  /* 0x0000000000007941 */ /* 0x000fea0003800000 */
.L_x_880:
        /* <DEDUP_REMOVED lines=36> */
.L_x_883:
[----:B------:R-:W-:Y:S05]  /*1f20*/  BSYNC B0 ;  /* 0x0000000000007941 */ /* 0x000fea0003800000 */
.L_x_882:
        /* <DEDUP_REMOVED lines=38> */
.L_x_885:
[----:B------:R-:W-:Y:S05]  /*2190*/  BSYNC B0 ;  /* 0x0000000000007941 */ /* 0x000fea0003800000 */
.L_x_884:
        /* <DEDUP_REMOVED lines=36> */
.L_x_887:
[----:B------:R-:W-:Y:S05]  /*23e0*/  BSYNC B0 ;  /* 0x0000000000007941 */ /* 0x000fea0003800000 */
.L_x_886:
        /* <DEDUP_REMOVED lines=38> */
.L_x_889:
[----:B------:R-:W-:Y:S05]  /*2650*/  BSYNC B0 ;  /* 0x0000000000007941 */ /* 0x000fea0003800000 */
.L_x_888:
        /* <DEDUP_REMOVED lines=37> */
.L_x_891:
[----:B------:R-:W-:Y:S05]  /*28b0*/  BSYNC B0 ;  /* 0x0000000000007941 */ /* 0x000fea0003800000 */
.L_x_890:
        /* <DEDUP_REMOVED lines=42> */
.L_x_893:
[----:B------:R-:W-:Y:S05]  /*2b60*/  BSYNC B0 ;  /* 0x0000000000007941 */ /* 0x000fea0003800000 */
.L_x_892:
        /* <DEDUP_REMOVED lines=40> */
.L_x_895:
[----:B------:R-:W-:Y:S05]  /*2df0*/  BSYNC B0 ;  /* 0x0000000000007941 */ /* 0x000fea0003800000 */
.L_x_894:
        /* <DEDUP_REMOVED lines=46> */
.L_x_897:
[----:B------:R-:W-:Y:S05]  /*30e0*/  BSYNC B0 ;  /* 0x0000000000007941 */ /* 0x000fea0003800000 */
.L_x_896:
        /* <DEDUP_REMOVED lines=33> */
.L_x_899:
[----:B------:R-:W-:Y:S05]  /*3300*/  BSYNC B0 ;  /* 0x0000000000007941 */ /* 0x000fea0003800000 */
.L_x_898:
        /* <DEDUP_REMOVED lines=33> */
.L_x_901:
[----:B------:R-:W-:Y:S05]  /*3520*/  BSYNC B0 ;  /* 0x0000000000007941 */ /* 0x000fea0003800000 */
.L_x_900:
        /* <DEDUP_REMOVED lines=33> */
.L_x_903:
[----:B------:R-:W-:Y:S05]  /*3740*/  BSYNC B0 ;  /* 0x0000000000007941 */ /* 0x000fea0003800000 */
.L_x_902:
        /* <DEDUP_REMOVED lines=33> */
.L_x_905:
[----:B------:R-:W-:Y:S05]  /*3960*/  BSYNC B0 ;  /* 0x0000000000007941 */ /* 0x000fea0003800000 */
.L_x_904:
        /* <DEDUP_REMOVED lines=33> */
.L_x_907:
[----:B------:R-:W-:Y:S05]  /*3b80*/  BSYNC B0 ;  /* 0x0000000000007941 */ /* 0x000fea0003800000 */
.L_x_906:
        /* <DEDUP_REMOVED lines=34> */
[----:B------:R-:W-:Y:S01]  /*3db0*/  FMUL.FTZ R2, R0, R34 ;  /* 0x0000002200027220 */ /* 0x000fe20000410000 */
[----:B------:R-:W-:-:S09]  /*3dc0*/  HFMA2.MMA R0, -RZ, RZ, 0, 0 ;  /* 0x00000000ff007435 */ /* 0x000fd200000001ff */
.L_x_914:
        /* <DEDUP_REMOVED lines=9> */
[C---:B------:R-:W-:Y:S02]  /*3e60*/  LEA R42, P0, R40.reuse, c[0x0][0x220], 0x3 ;  /* 0x00008800282a7a11 */ /* 0x040fe400078018ff */
[----:B------:R-:W-:Y:S02]  /*3e70*/  MOV R44, 0xfffffc00 ;  /* 0xfffffc00002c7802 */ /* 0x000fe40000000f00 */
[----:B------:R-:W-:-:S03]  /*3e80*/  LEA.HI.X R43, R40, c[0x0][0x224], R41, 0x3, P0 ;  /* 0x00008900282b7a11 */ /* 0x000fc600000f1c29 */
[----:B------:R-:W-:Y:S02]  /*3e90*/  IMAD R79, R83, R44, c[0x0][0x168] ;  /* 0x00005a00534f7624 */ /* 0x000fe400078e022c */
[----:B------:R0:W2:Y:S01]  /*3ea0*/  LDG.E.64 R40, [R42.64] ;  /* 0x000000042a287981 */ /* 0x0000a2000c1e1b00 */
[----:B------:R-:W-:Y:S01]  /*3eb0*/  IMAD R45, R48, c[0x0][0x1a0], RZ ;  /* 0x00006800302d7a24 */ /* 0x000fe200078e02ff */
[----:B------:R-:W-:Y:S02]  /*3ec0*/  PRMT R51, RZ, 0x7610, R51 ;  /* 0x00007610ff337816 */ /* 0x000fe40000000033 */
[----:B------:R-:W-:Y:S01]  /*3ed0*/  SHF.L.U32 R49, R79, 0x1, RZ ;  /* 0x000000014f317819 */ /* 0x000fe200000006ff */
[----:B------:R-:W-:Y:S01]  /*3ee0*/  IMAD R47, R0, c[0x0][0x1a4], R45 ;  /* 0x00006900002f7a24 */ /* 0x000fe200078e022d */
[----:B------:R-:W-:Y:S02]  /*3ef0*/  PRMT R94, RZ, 0x7610, R94 ;  /* 0x00007610ff5e7816 */ /* 0x000fe4000000005e */
[----:B0-----:R-:W-:-:S04]  /*3f00*/  IADD3 R42, R84, R82, RZ ;  /* 0x00000052542a7210 */ /* 0x001fc80007ffe0ff */
[--C-:B------:R-:W-:Y:S02]  /*3f10*/  SHF.R.S32.HI R43, RZ, 0x1f, R42.reuse ;  /* 0x0000001fff2b7819 */ /* 0x100fe4000001142a */
[C---:B------:R-:W-:Y:S02]  /*3f20*/  IADD3 R46, R42.reuse, 0x20, RZ ;  /* 0x000000202a2e7810 */ /* 0x040fe40007ffe0ff */
[-C--:B------:R-:W-:Y:S01]  /*3f30*/  ISETP.GE.AND P0, PT, R42, R49.reuse, PT ;  /* 0x000000312a00720c */ /* 0x080fe20003f06270 */
[----:B------:R-:W-:Y:S01]  /*3f40*/  IMAD.WIDE.U32 R44, R0, c[0x0][0x1a0], R42 ;  /* 0x00006800002c7a25 */ /* 0x000fe200078e002a */
[----:B------:R-:W-:-:S04]  /*3f50*/  ISETP.GE.AND P1, PT, R46, R49, PT ;  /* 0x000000312e00720c */ /* 0x000fc80003f26270 */
[----:B------:R-:W-:Y:S02]  /*3f60*/  IADD3 R43, R45, R47, RZ ;  /* 0x0000002f2d2b7210 */ /* 0x000fe40007ffe0ff */
[----:B------:R-:W-:Y:S02]  /*3f70*/  LEA R46, P2, R44, R81, 0x1 ;  /* 0x000000512c2e7211 */ /* 0x000fe400078408ff */
[----:B------:R-:W-:Y:S02]  /*3f80*/  IADD3 R45, R42, 0x80, RZ ;  /* 0x000000802a2d7810 */ /* 0x000fe40007ffe0ff */
[----:B------:R-:W-:Y:S02]  /*3f90*/  LEA.HI.X R47, R44, R80, R43, 0x1, P2 ;  /* 0x000000502c2f7211 */ /* 0x000fe400010f0c2b */
[C---:B------:R-:W-:Y:S02]  /*3fa0*/  IADD3 R43, R42.reuse, 0x40, RZ ;  /* 0x000000402a2b7810 */ /* 0x040fe40007ffe0ff */
[----:B------:R-:W-:Y:S01]  /*3fb0*/  IADD3 R44, R42, 0x60, RZ ;  /* 0x000000602a2c7810 */ /* 0x000fe20007ffe0ff */
[----:B------:R0:W3:Y:S01]  /*3fc0*/  @!P0 LDG.E.U16 R51, [R46.64] ;  /* 0x000000042e338981 */ /* 0x0000e2000c1e1500 */
[----:B------:R-:W-:-:S03]  /*3fd0*/  ISETP.GE.AND P0, PT, R43, R49, PT ;  /* 0x000000312b00720c */ /* 0x000fc60003f06270 */
[----:B------:R0:W4:Y:S01]  /*3fe0*/  @!P1 LDG.E.U16 R94, [R46.64+0x40] ;  /* 0x000040042e5e9981 */ /* 0x000122000c1e1500 */
[-C--:B------:R-:W-:Y:S02]  /*3ff0*/  ISETP.GE.AND P1, PT, R44, R49.reuse, PT ;  /* 0x000000312c00720c */ /* 0x080fe40003f26270 */
[----:B------:R-:W-:Y:S02]  /*4000*/  ISETP.GE.AND P2, PT, R45, R49, PT ;  /* 0x000000312d00720c */ /* 0x000fe40003f46270 */
[----:B------:R-:W-:Y:S02]  /*4010*/  PRMT R97, RZ, 0x7610, R97 ;  /* 0x00007610ff617816 */ /* 0x000fe40000000061 */
[----:B------:R-:W-:Y:S02]  /*4020*/  PRMT R95, RZ, 0x7610, R95 ;  /* 0x00007610ff5f7816 */ /* 0x000fe4000000005f */
[C---:B------:R-:W-:Y:S02]  /*4030*/  IADD3 R43, R42.reuse, 0xa0, RZ ;  /* 0x000000a02a2b7810 */ /* 0x040fe40007ffe0ff */
[----:B------:R-:W-:Y:S01]  /*4040*/  IADD3 R44, R42, 0xc0, RZ ;  /* 0x000000c02a2c7810 */ /* 0x000fe20007ffe0ff */
[----:B------:R0:W3:Y:S01]  /*4050*/  @!P0 LDG.E.U16 R97, [R46.64+0x80] ;  /* 0x000080042e618981 */ /* 0x0000e2000c1e1500 */
[----:B------:R-:W-:-:S02]  /*4060*/  PRMT R96, RZ, 0x7610, R96 ;  /* 0x00007610ff607816 */ /* 0x000fc40000000060 */
[-C--:B------:R-:W-:Y:S01]  /*4070*/  ISETP.GE.AND P0, PT, R43, R49.reuse, PT ;  /* 0x000000312b00720c */ /* 0x080fe20003f06270 */
[----:B------:R0:W3:Y:S01]  /*4080*/  @!P1 LDG.E.U16 R95, [R46.64+0xc0] ;  /* 0x0000c0042e5f9981 */ /* 0x0000e2000c1e1500 */
[----:B------:R-:W-:Y:S02]  /*4090*/  IADD3 R43, R42, 0xe0, RZ ;  /* 0x000000e02a2b7810 */ /* 0x000fe40007ffe0ff */
[-C--:B------:R-:W-:Y:S01]  /*40a0*/  ISETP.GE.AND P1, PT, R44, R49.reuse, PT ;  /* 0x000000312c00720c */ /* 0x080fe20003f26270 */
[----:B------:R0:W4:Y:S01]  /*40b0*/  @!P2 LDG.E.U16 R96, [R46.64+0x100] ;  /* 0x000100042e60a981 */ /* 0x000122000c1e1500 */
[C---:B------:R-:W-:Y:S02]  /*40c0*/  IADD3 R44, R42.reuse, 0x100, RZ ;  /* 0x000001002a2c7810 */ /* 0x040fe40007ffe0ff */
[----:B------:R-:W-:Y:S02]  /*40d0*/  ISETP.GE.AND P2, PT, R43, R49, PT ;  /* 0x000000312b00720c */ /* 0x000fe40003f46270 */
[----:B------:R-:W-:-:S02]  /*40e0*/  IADD3 R43, R42, 0x120, RZ ;  /* 0x000001202a2b7810 */ /* 0x000fc40007ffe0ff */
[----:B------:R-:W-:Y:S02]  /*40f0*/  PRMT R99, RZ, 0x7610, R99 ;  /* 0x00007610ff637816 */ /* 0x000fe40000000063 */
[-C--:B------:R-:W-:Y:S02]  /*4100*/  ISETP.GE.AND P3, PT, R44, R49.reuse, PT ;  /* 0x000000312c00720c */ /* 0x080fe40003f66270 */
[----:B------:R-:W-:Y:S02]  /*4110*/  PRMT R100, RZ, 0x7610, R100 ;  /* 0x00007610ff647816 */ /* 0x000fe40000000064 */
[-C--:B------:R-:W-:Y:S01]  /*4120*/  ISETP.GE.AND P6, PT, R43, R49.reuse, PT ;  /* 0x000000312b00720c */ /* 0x080fe20003fc6270 */
[----:B------:R0:W4:Y:S01]  /*4130*/  @!P1 LDG.E.U16 R99, [R46.64+0x180] ;  /* 0x000180042e639981 */ /* 0x000122000c1e1500 */
[C---:B------:R-:W-:Y:S02]  /*4140*/  IADD3 R43, R42.reuse, 0x160, RZ ;  /* 0x000001602a2b7810 */ /* 0x040fe40007ffe0ff */
[----:B------:R-:W-:Y:S01]  /*4150*/  IADD3 R44, R42, 0x140, RZ ;  /* 0x000001402a2c7810 */ /* 0x000fe20007ffe0ff */
[----:B------:R0:W4:Y:S01]  /*4160*/  @!P0 LDG.E.U16 R100, [R46.64+0x140] ;  /* 0x000140042e648981 */ /* 0x000122000c1e1500 */
[----:B------:R-:W-:-:S02]  /*4170*/  ISETP.GE.AND P1, PT, R43, R49, PT ;  /* 0x000000312b00720c */ /* 0x000fc40003f26270 */
[----:B------:R-:W-:Y:S02]  /*4180*/  PRMT R98, RZ, 0x7610, R98 ;  /* 0x00007610ff627816 */ /* 0x000fe40000000062 */
[----:B------:R-:W-:Y:S02]  /*4190*/  ISETP.GE.AND P0, PT, R44, R49, PT ;  /* 0x000000312c00720c */ /* 0x000fe40003f06270 */
[C---:B------:R-:W-:Y:S02]  /*41a0*/  IADD3 R43, R42.reuse, 0x1c0, RZ ;  /* 0x000001c02a2b7810 */ /* 0x040fe40007ffe0ff */
[----:B------:R-:W-:Y:S01]  /*41b0*/  PRMT R101, RZ, 0x7610, R101 ;  /* 0x00007610ff657816 */ /* 0x000fe20000000065 */
[----:B------:R0:W4:Y:S01]  /*41c0*/  @!P3 LDG.E.U16 R98, [R46.64+0x200] ;  /* 0x000200042e62b981 */ /* 0x000122000c1e1500 */
[----:B------:R-:W-:Y:S02]  /*41d0*/  PRMT R126, RZ, 0x7610, R126 ;  /* 0x00007610ff7e7816 */ /* 0x000fe4000000007e */
[----:B------:R-:W-:-:S02]  /*41e0*/  IADD3 R44, R42, 0x1a0, RZ ;  /* 0x000001a02a2c7810 */ /* 0x000fc40007ffe0ff */
[C---:B------:R-:W-:Y:S01]  /*41f0*/  IADD3 R45, R42.reuse, 0x180, RZ ;  /* 0x000001802a2d7810 */ /* 0x040fe20007ffe0ff */
[----:B------:R0:W4:Y:S01]  /*4200*/  @!P2 LDG.E.U16 R101, [R46.64+0x1c0] ;  /* 0x0001c0042e65a981 */ /* 0x000122000c1e1500 */
[-C--:B------:R-:W-:Y:S02]  /*4210*/  ISETP.GE.AND P4, PT, R43, R49.reuse, PT ;  /* 0x000000312b00720c */ /* 0x080fe40003f86270 */
[----:B------:R-:W-:Y:S01]  /*4220*/  IADD3 R43, R42, 0x200, RZ ;  /* 0x000002002a2b7810 */ /* 0x000fe20007ffe0ff */
[----:B------:R0:W4:Y:S01]  /*4230*/  @!P6 LDG.E.U16 R126, [R46.64+0x240] ;  /* 0x000240042e7ee981 */ /* 0x000122000c1e1500 */
[-C--:B------:R-:W-:Y:S02]  /*4240*/  ISETP.GE.AND P3, PT, R44, R49.reuse, PT ;  /* 0x000000312c00720c */ /* 0x080fe40003f66270 */
[----:B------:R-:W-:Y:S02]  /*4250*/  PRMT R125, RZ, 0x7610, R125 ;  /* 0x00007610ff7d7816 */ /* 0x000fe4000000007d */
[----:B------:R-:W-:-:S02]  /*4260*/  ISETP.GE.AND P2, PT, R45, R49, PT ;  /* 0x000000312d00720c */ /* 0x000fc40003f46270 */
[C---:B------:R-:W-:Y:S02]  /*4270*/  IADD3 R44, R42.reuse, 0x1e0, RZ ;  /* 0x000001e02a2c7810 */ /* 0x040fe40007ffe0ff */
[-C--:B------:R-:W-:Y:S01]  /*4280*/  ISETP.GE.AND P6, PT, R43, R49.reuse, PT ;  /* 0x000000312b00720c */ /* 0x080fe20003fc6270 */
[----:B------:R0:W4:Y:S01]  /*4290*/  @!P0 LDG.E.U16 R125, [R46.64+0x280] ;  /* 0x000280042e7d8981 */ /* 0x000122000c1e1500 */
[----:B------:R-:W-:Y:S02]  /*42a0*/  IADD3 R43, R42, 0x220, RZ ;  /* 0x000002202a2b7810 */ /* 0x000fe40007ffe0ff */
[----:B------:R-:W-:Y:S02]  /*42b0*/  PRMT R122, RZ, 0x7610, R122 ;  /* 0x00007610ff7a7816 */ /* 0x000fe4000000007a */
[----:B------:R-:W-:Y:S02]  /*42c0*/  ISETP.GE.AND P5, PT, R44, R49, PT ;  /* 0x000000312c00720c */ /* 0x000fe40003fa6270 */
[----:B------:R-:W-:-:S02]  /*42d0*/  IADD3 R44, R42, 0x240, RZ ;  /* 0x000002402a2c7810 */ /* 0x000fc40007ffe0ff */
[-C--:B------:R-:W-:Y:S01]  /*42e0*/  ISETP.GE.AND P0, PT, R43, R49.reuse, PT ;  /* 0x000000312b00720c */ /* 0x080fe20003f06270 */
        /* <DEDUP_REMOVED lines=9> */
[----:B------:R-:W-:Y:S02]  /*4380*/  PRMT R89, RZ, 0x7610, R89 ;  /* 0x00007610ff597816 */ /* 0x000fe40000000059 */
[-C--:B------:R-:W-:Y:S02]  /*4390*/  ISETP.GE.AND P2, PT, R44, R49.reuse, PT ;  /* 0x000000312c00720c */ /* 0x080fe40003f46270 */
[----:B------:R-:W-:Y:S01]  /*43a0*/  ISETP.GE.AND P3, PT, R45, R49, PT ;  /* 0x000000312d00720c */ /* 0x000fe20003f66270 */
[----:B------:R0:W4:Y:S01]  /*43b0*/  @!P4 LDG.E.U16 R123, [R46.64+0x380] ;  /* 0x000380042e7bc981 */ /* 0x000122000c1e1500 */
[C---:B------:R-:W-:Y:S02]  /*43c0*/  IADD3 R44, R42.reuse, 0x2a0, RZ ;  /* 0x000002a02a2c7810 */ /* 0x040fe40007ffe0ff */
[----:B------:R-:W-:Y:S01]  /*43d0*/  IADD3 R45, R42, 0x2c0, RZ ;  /* 0x000002c02a2d7810 */ /* 0x000fe20007ffe0ff */
[----:B------:R0:W4:Y:S01]  /*43e0*/  @!P5 LDG.E.U16 R89, [R46.64+0x3c0] ;  /* 0x0003c0042e59d981 */ /* 0x000122000c1e1500 */
[----:B------:R-:W-:-:S02]  /*43f0*/  PRMT R121, RZ, 0x7610, R121 ;  /* 0x00007610ff797816 */ /* 0x000fc40000000079 */
        /* <DEDUP_REMOVED lines=26> */
[----:B------:R-:W-:Y:S01]  /*45a0*/  PRMT R55, RZ, 0x7610, R55 ;  /* 0x00007610ff377816 */ /* 0x000fe20000000037 */
[----:B------:R0:W4:Y:S01]  /*45b0*/  @!P5 LDG.E.U16 R117, [R46.64+0x580] ;  /* 0x000580042e75d981 */ /* 0x000122000c1e1500 */
[----:B------:R-:W-:Y:S02]  /*45c0*/  ISETP.GE.AND P4, PT, R45, R49, PT ;  /* 0x000000312d00720c */ /* 0x000fe40003f86270 */
[C---:B------:R-:W-:Y:S01]  /*45d0*/  IADD3 R44, R42.reuse, 0x3a0, RZ ;  /* 0x000003a02a2c7810 */ /* 0x040fe20007ffe0ff */
        /* <DEDUP_REMOVED lines=21> */
[----:B--2---:R-:W-:-:S02]  /*4730*/  FMUL.FTZ R88, R40, 1.4426950216293334961 ;  /* 0x3fb8aa3b28587820 */ /* 0x004fc40000410000 */
[----:B------:R-:W-:-:S04]  /*4740*/  FMUL.FTZ R40, R41, R64 ;  /* 0x0000004029287220 */ /* 0x000fc80000410000 */
[----:B------:R-:W-:Y:S01]  /*4750*/  FMUL.RZ R103, R40, 0.15915493667125701904 ;  /* 0x3e22f98328677820 */ /* 0x000fe2000040c000 */
[----:B------:R-:W-:Y:S01]  /*4760*/  SHF.L.U32 R40, R86, 0x5, RZ ;  /* 0x0000000556287819 */ /* 0x000fe200000006ff */
[----:B------:R-:W-:-:S03]  /*4770*/  FMUL.FTZ R42, R41, R65 ;  /* 0x00000041292a7220 */ /* 0x000fc60000410000 */
[----:B------:R-:W-:Y:S01]  /*4780*/  LOP3.LUT R40, R40, 0xfffffc00, RZ, 0xc0, !PT ;  /* 0xfffffc0028287812 */ /* 0x000fe200078ec0ff */
[----:B------:R-:W-:-:S03]  /*4790*/  FMUL.RZ R102, R42, 0.15915493667125701904 ;  /* 0x3e22f9832a667820 */ /* 0x000fc6000040c000 */
[----:B------:R-:W-:-:S04]  /*47a0*/  IADD3 R42, R40, R85, RZ ;  /* 0x00000055282a7210 */ /* 0x000fc80007ffe0ff */
[----:B0-----:R-:W-:-:S04]  /*47b0*/  IADD3 R47, R42, 0x20, RZ ;  /* 0x000000202a2f7810 */ /* 0x001fc80007ffe0ff */
[----:B------:R-:W-:Y:S01]  /*47c0*/  LEA.HI.SX32 R47, R47, R42, 0x1b ;  /* 0x0000002a2f2f7211 */ /* 0x000fe200078fdaff */
[----:B------:R-:W-:Y:S03]  /*47d0*/  MUFU.SIN R105, R103 ;  /* 0x0000006700697308 */ /* 0x000fe60000000400 */
[----:B------:R-:W-:Y:S02]  /*47e0*/  SHF.L.U32 R129, R47, 0x1, RZ ;  /* 0x000000012f817819 */ /* 0x000fe400000006ff */
[----:B------:R-:W-:-:S03]  /*47f0*/  IADD3 R47, R42, 0x40, RZ ;  /* 0x000000402a2f7810 */ /* 0x000fc60007ffe0ff */
[----:B------:R0:W-:Y:S01]  /*4800*/  MUFU.COS R107, R103 ;  /* 0x00000067006b7308 */ /* 0x0001e20000000000 */
[CC--:B------:R-:W-:Y:S02]  /*4810*/  LEA.HI.SX32 R46, R42.reuse, R42.reuse, 0x1b ;  /* 0x0000002a2a2e7211 */ /* 0x0c0fe400078fdaff */
[----:B------:R-:W-:Y:S02]  /*4820*/  LEA.HI.SX32 R47, R47, R42, 0x1b ;  /* 0x0000002a2f2f7211 */ /* 0x000fe400078fdaff */
[C---:B------:R-:W-:Y:S02]  /*4830*/  IADD3 R127, R42.reuse, 0x80, RZ ;  /* 0x000000802a7f7810 */ /* 0x040fe40007ffe0ff */
[----:B0-----:R-:W-:-:S04]  /*4840*/  IADD3 R103, R42, 0x60, RZ ;  /* 0x000000602a677810 */ /* 0x001fc80007ffe0ff */
[-C--:B------:R-:W-:Y:S02]  /*4850*/  LEA.HI.SX32 R103, R103, R42.reuse, 0x1b ;  /* 0x0000002a67677211 */ /* 0x080fe400078fdaff */
[----:B------:R-:W-:Y:S02]  /*4860*/  SHF.L.U32 R46, R46, 0x1, RZ ;  /* 0x000000012e2e7819 */ /* 0x000fe400000006ff */
[----:B------:R-:W-:Y:S02]  /*4870*/  SHF.L.U32 R106, R47, 0x1, RZ ;  /* 0x000000012f6a7819 */ /* 0x000fe400000006ff */
[----:B------:R-:W-:Y:S02]  /*4880*/  LEA.HI.SX32 R127, R127, R42, 0x1b ;  /* 0x0000002a7f7f7211 */ /* 0x000fe400078fdaff */
[----:B------:R-:W-:Y:S02]  /*4890*/  SHF.L.U32 R128, R103, 0x1, RZ ;  /* 0x0000000167807819 */ /* 0x000fe400000006ff */
[----:B------:R-:W-:-:S02]  /*48a0*/  IADD3 R47, R42, 0xa0, RZ ;  /* 0x000000a02a2f7810 */ /* 0x000fc40007ffe0ff */
[C---:B------:R-:W-:Y:S01]  /*48b0*/  IADD3 R103, R42.reuse, 0xc0, RZ ;  /* 0x000000c02a677810 */ /* 0x040fe20007ffe0ff */
[----:B---3--:R0:W-:Y:S01]  /*48c0*/  STS.U16 [R46], R51 ;  /* 0x000000332e007388 */ /* 0x0081e20000000400 */
[----:B------:R-:W-:Y:S02]  /*48d0*/  SHF.L.U32 R131, R127, 0x1, RZ ;  /* 0x000000017f837819 */ /* 0x000fe400000006ff */
[-C--:B------:R-:W-:Y:S01]  /*48e0*/  LEA.HI.SX32 R47, R47, R42.reuse, 0x1b ;  /* 0x0000002a2f2f7211 */ /* 0x080fe200078fdaff */
[----:B----4-:R1:W-:Y:S01]  /*48f0*/  STS.U16 [R129+0x40], R94 ;  /* 0x0000405e81007388 */ /* 0x0103e20000000400 */
[----:B------:R-:W-:Y:S02]  /*4900*/  IADD3 R127, R42, 0xe0, RZ ;  /* 0x000000e02a7f7810 */ /* 0x000fe40007ffe0ff */
[----:B------:R-:W-:Y:S01]  /*4910*/  LEA.HI.SX32 R103, R103, R42, 0x1b ;  /* 0x0000002a67677211 */ /* 0x000fe200078fdaff */
[----:B------:R-:W-:Y:S01]  /*4920*/  STS.U16 [R106+0x80], R97 ;  /* 0x000080616a007388 */ /* 0x000fe20000000400 */
[----:B0-----:R-:W-:-:S03]  /*4930*/  FMUL.FTZ R46, R41, R62 ;  /* 0x0000003e292e7220 */ /* 0x001fc60000410000 */
[----:B------:R0:W-:Y:S01]  /*4940*/  STS.U16 [R128+0xc0], R95 ;  /* 0x0000c05f80007388 */ /* 0x0001e20000000400 */
[----:B-1----:R-:W-:Y:S01]  /*4950*/  IADD3 R129, R42, 0x100, RZ ;  /* 0x000001002a817810 */ /* 0x002fe20007ffe0ff */
[----:B------:R-:W-:Y:S01]  /*4960*/  FMUL.RZ R130, R46, 0.15915493667125701904 ;  /* 0x3e22f9832e827820 */ /* 0x000fe2000040c000 */
[-C--:B------:R-:W-:Y:S02]  /*4970*/  LEA.HI.SX32 R127, R127, R42.reuse, 0x1b ;  /* 0x0000002a7f7f7211 */ /* 0x080fe400078fdaff */
[----:B------:R-:W-:Y:S01]  /*4980*/  SHF.L.U32 R94, R103, 0x1, RZ ;  /* 0x00000001675e7819 */ /* 0x000fe200000006ff */
[----:B------:R-:W-:Y:S01]  /*4990*/  MUFU.SIN R49, R102 ;  /* 0x0000006600317308 */ /* 0x000fe20000000400 */
[----:B0-----:R-:W-:Y:S01]  /*49a0*/  SHF.L.U32 R95, R47, 0x1, RZ ;  /* 0x000000012f5f7819 */ /* 0x001fe200000006ff */
[----:B------:R-:W-:Y:S01]  /*49b0*/  FMUL.FTZ R46, R41, R61 ;  /* 0x0000003d292e7220 */ /* 0x000fe20000410000 */
[----:B------:R-:W-:Y:S01]  /*49c0*/  LEA.HI.SX32 R129, R129, R42, 0x1b ;  /* 0x0000002a81817211 */ /* 0x000fe200078fdaff */
[----:B------:R0:W-:Y:S04]  /*49d0*/  STS.U16 [R131+0x100], R96 ;  /* 0x0001006083007388 */ /* 0x0001e80000000400 */
[----:B------:R1:W-:Y:S01]  /*49e0*/  MUFU.COS R109, R102 ;  /* 0x00000066006d7308 */ /* 0x0003e20000000000 */
[C---:B------:R-:W-:Y:S01]  /*49f0*/  IADD3 R47, R42.reuse, 0x120, RZ ;  /* 0x000001202a2f7810 */ /* 0x040fe20007ffe0ff */
[----:B------:R-:W-:Y:S01]  /*4a00*/  STS.U16 [R95+0x140], R100 ;  /* 0x000140645f007388 */ /* 0x000fe20000000400 */
[----:B------:R-:W-:Y:S01]  /*4a10*/  IADD3 R149, R42, 0x2e0, RZ ;  /* 0x000002e02a957810 */ /* 0x000fe20007ffe0ff */
[----:B------:R-:W-:Y:S01]  /*4a20*/  FMUL.RZ R128, R46, 0.15915493667125701904 ;  /* 0x3e22f9832e807820 */ /* 0x000fe2000040c000 */
[----:B------:R-:W-:Y:S01]  /*4a30*/  SHF.L.U32 R97, R129, 0x1, RZ ;  /* 0x0000000181617819 */ /* 0x000fe200000006ff */
[----:B------:R2:W-:Y:S01]  /*4a40*/  STS.U16 [R94+0x180], R99 ;  /* 0x000180635e007388 */ /* 0x0005e20000000400 */
[----:B0-----:R-:W-:Y:S01]  /*4a50*/  SHF.L.U32 R96, R127, 0x1, RZ ;  /* 0x000000017f607819 */ /* 0x001fe200000006ff */
[----:B-1----:R-:W-:Y:S01]  /*4a60*/  FMUL.FTZ R102, R41, R63 ;  /* 0x0000003f29667220 */ /* 0x002fe20000410000 */
[----:B------:R-:W-:Y:S01]  /*4a70*/  IADD3 R127, R42, 0x140, RZ ;  /* 0x000001402a7f7810 */ /* 0x000fe20007ffe0ff */
[----:B------:R-:W-:Y:S01]  /*4a80*/  FMUL.FTZ R142, R88, R60 ;  /* 0x0000003c588e7220 */ /* 0x000fe20000410000 */
[----:B------:R-:W-:Y:S01]  /*4a90*/  IADD3 R129, R42, 0x160, RZ ;  /* 0x000001602a817810 */ /* 0x000fe20007ffe0ff */
[----:B------:R-:W-:Y:S01]  /*4aa0*/  FMUL.RZ R104, R102, 0.15915493667125701904 ;  /* 0x3e22f98366687820 */ /* 0x000fe2000040c000 */
[----:B------:R-:W-:-:S02]  /*4ab0*/  IADD3 R46, R42, 0x260, RZ ;  /* 0x000002602a2e7810 */ /* 0x000fc40007ffe0ff */
[C---:B--2---:R-:W-:Y:S01]  /*4ac0*/  IADD3 R99, R42.reuse, 0x2a0, RZ ;  /* 0x000002a02a637810 */ /* 0x044fe20007ffe0ff */
[----:B------:R-:W-:Y:S01]  /*4ad0*/  FMUL.FTZ R94, R41, R60 ;  /* 0x0000003c295e7220 */ /* 0x000fe20000410000 */
[C---:B------:R-:W-:Y:S01]  /*4ae0*/  IADD3 R135, R42.reuse, 0x180, RZ ;  /* 0x000001802a877810 */ /* 0x040fe20007ffe0ff */
[----:B------:R0:W-:Y:S01]  /*4af0*/  STS.U16 [R96+0x1c0], R101 ;  /* 0x0001c06560007388 */ /* 0x0001e20000000400 */
[C---:B------:R-:W-:Y:S01]  /*4b00*/  IADD3 R151, R42.reuse, 0x280, RZ ;  /* 0x000002802a977810 */ /* 0x040fe20007ffe0ff */
[----:B------:R-:W-:Y:S01]  /*4b10*/  MUFU.SIN R100, R128 ;  /* 0x0000008000647308 */ /* 0x000fe20000000400 */
[----:B------:R-:W-:Y:S02]  /*4b20*/  IADD3 R131, R42, 0x1a0, RZ ;  /* 0x000001a02a837810 */ /* 0x000fe40007ffe0ff */
[-C--:B------:R-:W-:Y:S02]  /*4b30*/  LEA.HI.SX32 R138, R47, R42.reuse, 0x1b ;  /* 0x0000002a2f8a7211 */ /* 0x080fe400078fdaff */
[----:B------:R-:W-:-:S02]  /*4b40*/  LEA.HI.SX32 R140, R127, R42, 0x1b ;  /* 0x0000002a7f8c7211 */ /* 0x000fc400078fdaff */
[-C--:B------:R-:W-:Y:S01]  /*4b50*/  LEA.HI.SX32 R132, R149, R42.reuse, 0x1b ;  /* 0x0000002a95847211 */ /* 0x080fe200078fdaff */
[----:B0-----:R0:W-:Y:S01]  /*4b60*/  MUFU.COS R101, R128 ;  /* 0x0000008000657308 */ /* 0x0011e20000000000 */
[----:B------:R-:W-:Y:S01]  /*4b70*/  IADD3 R153, R42, 0x1c0, RZ ;  /* 0x000001c02a997810 */ /* 0x000fe20007ffe0ff */
[----:B------:R-:W-:Y:S01]  /*4b80*/  FMUL.RZ R144, R94, 0.15915493667125701904 ;  /* 0x3e22f9835e907820 */ /* 0x000fe2000040c000 */
[C---:B------:R-:W-:Y:S02]  /*4b90*/  IADD3 R149, R42.reuse, 0x3e0, RZ ;  /* 0x000003e02a957810 */ /* 0x040fe40007ffe0ff */
[----:B------:R-:W-:Y:S02]  /*4ba0*/  IADD3 R155, R42, 0x1e0, RZ ;  /* 0x000001e02a9b7810 */ /* 0x000fe40007ffe0ff */
[-C--:B------:R-:W-:Y:S01]  /*4bb0*/  LEA.HI.SX32 R96, R129, R42.reuse, 0x1b ;  /* 0x0000002a81607211 */ /* 0x080fe200078fdaff */
[----:B------:R-:W-:Y:S01]  /*4bc0*/  MUFU.SIN R110, R104 ;  /* 0x00000068006e7308 */ /* 0x000fe20000000400 */
[----:B------:R-:W-:-:S02]  /*4bd0*/  LEA.HI.SX32 R47, R46, R42, 0x1b ;  /* 0x0000002a2e2f7211 */ /* 0x000fc400078fdaff */
[-C--:B0-----:R-:W-:Y:S02]  /*4be0*/  LEA.HI.SX32 R128, R99, R42.reuse, 0x1b ;  /* 0x0000002a63807211 */ /* 0x081fe400078fdaff */
[C---:B------:R-:W-:Y:S02]  /*4bf0*/  IADD3 R157, R42.reuse, 0x200, RZ ;  /* 0x000002002a9d7810 */ /* 0x040fe40007ffe0ff */
[-C--:B------:R-:W-:Y:S01]  /*4c00*/  LEA.HI.SX32 R135, R135, R42.reuse, 0x1b ;  /* 0x0000002a87877211 */ /* 0x080fe200078fdaff */
[----:B------:R-:W-:Y:S01]  /*4c10*/  MUFU.COS R108, R104 ;  /* 0x00000068006c7308 */ /* 0x000fe20000000000 */
[-C--:B------:R-:W-:Y:S01]  /*4c20*/  LEA.HI.SX32 R46, R151, R42.reuse, 0x1b ;  /* 0x0000002a972e7211 */ /* 0x080fe200078fdaff */
[----:B------:R0:W-:Y:S01]  /*4c30*/  STS.U16 [R97+0x200], R98 ;  /* 0x0002006261007388 */ /* 0x0001e20000000400 */
[----:B------:R-:W-:Y:S02]  /*4c40*/  IADD3 R165, R42, 0x220, RZ ;  /* 0x000002202aa57810 */ /* 0x000fe40007ffe0ff */
[----:B------:R-:W-:-:S02]  /*4c50*/  LEA.HI.SX32 R136, R131, R42, 0x1b ;  /* 0x0000002a83887211 */ /* 0x000fc400078fdaff */
[----:B------:R-:W-:Y:S01]  /*4c60*/  SHF.L.U32 R151, R138, 0x1, RZ ;  /* 0x000000018a977819 */ /* 0x000fe200000006ff */
[----:B------:R1:W-:Y:S01]  /*4c70*/  MUFU.EX2 R99, R142 ;  /* 0x0000008e00637308 */ /* 0x0003e20000000800 */
[-C--:B------:R-:W-:Y:S02]  /*4c80*/  LEA.HI.SX32 R131, R153, R42.reuse, 0x1b ;  /* 0x0000002a99837211 */ /* 0x080fe400078fdaff */
[-C--:B------:R-:W-:Y:S02]  /*4c90*/  LEA.HI.SX32 R134, R155, R42.reuse, 0x1b ;  /* 0x0000002a9b867211 */ /* 0x080fe400078fdaff */
[----:B------:R-:W-:-:S03]  /*4ca0*/  LEA.HI.SX32 R127, R157, R42, 0x1b ;  /* 0x0000002a9d7f7211 */ /* 0x000fc600078fdaff */
[----:B------:R-:W-:Y:S01]  /*4cb0*/  MUFU.SIN R104, R130 ;  /* 0x0000008200687308 */ /* 0x000fe20000000400 */
[----:B-1----:R-:W-:Y:S02]  /*4cc0*/  SHF.L.U32 R142, R140, 0x1, RZ ;  /* 0x000000018c8e7819 */ /* 0x002fe400000006ff */
[----:B------:R-:W-:Y:S02]  /*4cd0*/  LEA.HI.SX32 R140, R149, R42, 0x1b ;  /* 0x0000002a958c7211 */ /* 0x000fe400078fdaff */
[----:B------:R-:W-:-:S03]  /*4ce0*/  SHF.L.U32 R149, R96, 0x1, RZ ;  /* 0x0000000160957819 */ /* 0x000fc600000006ff */
[----:B------:R1:W-:Y:S01]  /*4cf0*/  MUFU.COS R106, R130 ;  /* 0x00000082006a7308 */ /* 0x0003e20000000000 */
[----:B------:R-:W-:Y:S01]  /*4d00*/  LEA.HI.SX32 R129, R165, R42, 0x1b ;  /* 0x0000002aa5817211 */ /* 0x000fe200078fdaff */
[----:B------:R2:W-:Y:S01]  /*4d10*/  STS.U16 [R151+0x240], R126 ;  /* 0x0002407e97007388 */ /* 0x0005e20000000400 */
[----:B------:R-:W-:-:S05]  /*4d20*/  IADD3 R133, R42, 0x2c0, RZ ;  /* 0x000002c02a857810 */ /* 0x000fca0007ffe0ff */
[----:B0-----:R-:W-:Y:S01]  /*4d30*/  MUFU.SIN R97, R144 ;  /* 0x0000009000617308 */ /* 0x001fe20000000400 */
[----:B-1----:R-:W-:Y:S01]  /*4d40*/  IADD3 R130, R42, 0x240, RZ ;  /* 0x000002402a827810 */ /* 0x002fe20007ffe0ff */
[----:B------:R-:W-:Y:S01]  /*4d50*/  STS.U16 [R142+0x280], R125 ;  /* 0x0002807d8e007388 */ /* 0x000fe20000000400 */
[----:B------:R-:W-:Y:S02]  /*4d60*/  SHF.L.U32 R134, R134, 0x1, RZ ;  /* 0x0000000186867819 */ /* 0x000fe400000006ff */
[----:B------:R-:W-:-:S03]  /*4d70*/  LEA.HI.SX32 R130, R130, R42, 0x1b ;  /* 0x0000002a82827211 */ /* 0x000fc600078fdaff */
[----:B------:R0:W-:Y:S01]  /*4d80*/  MUFU.COS R98, R144 ;  /* 0x0000009000627308 */ /* 0x0001e20000000000 */
[----:B------:R-:W-:Y:S01]  /*4d90*/  IADD3 R147, R42, 0x300, RZ ;  /* 0x000003002a937810 */ /* 0x000fe20007ffe0ff */
[----:B------:R1:W-:Y:S01]  /*4da0*/  STS.U16 [R149+0x2c0], R122 ;  /* 0x0002c07a95007388 */ /* 0x0003e20000000400 */
[----:B--2---:R-:W-:Y:S02]  /*4db0*/  SHF.L.U32 R126, R127, 0x1, RZ ;  /* 0x000000017f7e7819 */ /* 0x004fe400000006ff */
[----:B0-----:R-:W-:Y:S02]  /*4dc0*/  SHF.L.U32 R144, R135, 0x1, RZ ;  /* 0x0000000187907819 */ /* 0x001fe400000006ff */
[----:B------:R-:W-:Y:S02]  /*4dd0*/  SHF.L.U32 R135, R136, 0x1, RZ ;  /* 0x0000000188877819 */ /* 0x000fe400000006ff */
[----:B------:R-:W-:Y:S01]  /*4de0*/  SHF.L.U32 R136, R131, 0x1, RZ ;  /* 0x0000000183887819 */ /* 0x000fe200000006ff */
[----:B------:R-:W-:Y:S01]  /*4df0*/  STS.U16 [R144+0x300], R43 ;  /* 0x0003002b90007388 */ /* 0x000fe20000000400 */
[----:B------:R-:W-:-:S02]  /*4e00*/  IADD3 R145, R42, 0x320, RZ ;  /* 0x000003202a917810 */ /* 0x000fc40007ffe0ff */
[----:B------:R-:W-:Y:S01]  /*4e10*/  SHF.L.U32 R129, R129, 0x1, RZ ;  /* 0x0000000181817819 */ /* 0x000fe200000006ff */
[----:B------:R-:W-:Y:S01]  /*4e20*/  STS.U16 [R135+0x340], R124 ;  /* 0x0003407c87007388 */ /* 0x000fe20000000400 */
[----:B------:R-:W-:Y:S02]  /*4e30*/  IADD3 R143, R42, 0x340, RZ ;  /* 0x000003402a8f7810 */ /* 0x000fe40007ffe0ff */
[----:B------:R-:W-:Y:S01]  /*4e40*/  LEA.HI.SX32 R133, R133, R42, 0x1b ;  /* 0x0000002a85857211 */ /* 0x000fe200078fdaff */
[----:B------:R0:W-:Y:S01]  /*4e50*/  STS.U16 [R136+0x380], R123 ;  /* 0x0003807b88007388 */ /* 0x0001e20000000400 */
[----:B------:R-:W-:Y:S02]  /*4e60*/  SHF.L.U32 R130, R130, 0x1, RZ ;  /* 0x0000000182827819 */ /* 0x000fe400000006ff */
[----:B------:R-:W-:Y:S01]  /*4e70*/  IADD3 R141, R42, 0x360, RZ ;  /* 0x000003602a8d7810 */ /* 0x000fe20007ffe0ff */
[----:B------:R-:W-:Y:S01]  /*4e80*/  STS.U16 [R134+0x3c0], R89 ;  /* 0x0003c05986007388 */ /* 0x000fe20000000400 */
[----:B-1----:R-:W-:-:S02]  /*4e90*/  SHF.L.U32 R122, R47, 0x1, RZ ;  /* 0x000000012f7a7819 */ /* 0x002fc400000006ff */
[----:B------:R-:W-:Y:S01]  /*4ea0*/  IADD3 R139, R42, 0x380, RZ ;  /* 0x000003802a8b7810 */ /* 0x000fe20007ffe0ff */
[----:B------:R1:W-:Y:S01]  /*4eb0*/  STS.U16 [R126+0x400], R121 ;  /* 0x000400797e007388 */ /* 0x0003e20000000400 */
[-C--:B------:R-:W-:Y:S02]  /*4ec0*/  LEA.HI.SX32 R147, R147, R42.reuse, 0x1b ;  /* 0x0000002a93937211 */ /* 0x080fe400078fdaff */
[----:B0-----:R-:W-:Y:S01]  /*4ed0*/  SHF.L.U32 R123, R46, 0x1, RZ ;  /* 0x000000012e7b7819 */ /* 0x001fe200000006ff */
[----:B------:R0:W-:Y:S01]  /*4ee0*/  STS.U16 [R129+0x440], R120 ;  /* 0x0004407881007388 */ /* 0x0001e20000000400 */
[----:B------:R-:W-:Y:S02]  /*4ef0*/  IADD3 R137, R42, 0x3a0, RZ ;  /* 0x000003a02a897810 */ /* 0x000fe40007ffe0ff */
[----:B------:R-:W-:Y:S02]  /*4f00*/  LEA.HI.SX32 R145, R145, R42, 0x1b ;  /* 0x0000002a91917211 */ /* 0x000fe400078fdaff */
[----:B------:R-:W-:Y:S01]  /*4f10*/  SHF.L.U32 R125, R128, 0x1, RZ ;  /* 0x00000001807d7819 */ /* 0x000fe200000006ff */
[----:B------:R-:W-:Y:S01]  /*4f20*/  STS.U16 [R130+0x480], R119 ;  /* 0x0004807782007388 */ /* 0x000fe20000000400 */
[----:B------:R-:W-:-:S02]  /*4f30*/  IADD3 R95, R42, 0x3c0, RZ ;  /* 0x000003c02a5f7810 */ /* 0x000fc40007ffe0ff */
[-C--:B------:R-:W-:Y:S02]  /*4f40*/  LEA.HI.SX32 R143, R143, R42.reuse, 0x1b ;  /* 0x0000002a8f8f7211 */ /* 0x080fe400078fdaff */
[----:B------:R-:W-:Y:S01]  /*4f50*/  SHF.L.U32 R124, R133, 0x1, RZ ;  /* 0x00000001857c7819 */ /* 0x000fe200000006ff */
[----:B------:R2:W-:Y:S01]  /*4f60*/  STS.U16 [R122+0x4c0], R53 ;  /* 0x0004c0357a007388 */ /* 0x0005e20000000400 */
[-C--:B------:R-:W-:Y:S02]  /*4f70*/  LEA.HI.SX32 R141, R141, R42.reuse, 0x1b ;  /* 0x0000002a8d8d7211 */ /* 0x080fe400078fdaff */
[----:B-1----:R-:W-:Y:S01]  /*4f80*/  SHF.L.U32 R121, R132, 0x1, RZ ;  /* 0x0000000184797819 */ /* 0x002fe200000006ff */
[----:B------:R-:W-:Y:S01]  /*4f90*/  STS.U16 [R123+0x500], R54 ;  /* 0x000500367b007388 */ /* 0x000fe20000000400 */
[-C--:B------:R-:W-:Y:S02]  /*4fa0*/  LEA.HI.SX32 R139, R139, R42.reuse, 0x1b ;  /* 0x0000002a8b8b7211 */ /* 0x080fe400078fdaff */
[----:B0-----:R-:W-:Y:S01]  /*4fb0*/  SHF.L.U32 R120, R147, 0x1, RZ ;  /* 0x0000000193787819 */ /* 0x001fe200000006ff */
[----:B------:R-:W-:Y:S01]  /*4fc0*/  STS.U16 [R125+0x540], R118 ;  /* 0x000540767d007388 */ /* 0x000fe20000000400 */
[----:B------:R-:W-:-:S02]  /*4fd0*/  LEA.HI.SX32 R137, R137, R42, 0x1b ;  /* 0x0000002a89897211 */ /* 0x000fc400078fdaff */
[----:B------:R-:W-:Y:S02]  /*4fe0*/  SHF.L.U32 R145, R145, 0x1, RZ ;  /* 0x0000000191917819 */ /* 0x000fe400000006ff */
[----:B------:R-:W-:Y:S01]  /*4ff0*/  LEA R40, R85, R40, 0x5 ;  /* 0x0000002855287211 */ /* 0x000fe200078e28ff */
[----:B------:R-:W-:Y:S01]  /*5000*/  FMUL.FTZ R47, R41, R57 ;  /* 0x00000039292f7220 */ /* 0x000fe20000410000 */
[----:B------:R-:W-:Y:S01]  /*5010*/  LEA.HI.SX32 R138, R95, R42, 0x1b ;  /* 0x0000002a5f8a7211 */ /* 0x000fe200078fdaff */
[----:B------:R-:W-:Y:S01]  /*5020*/  STS.U16 [R124+0x580], R117 ;  /* 0x000580757c007388 */ /* 0x000fe20000000400 */
[----:B------:R-:W-:Y:S02]  /*5030*/  SHF.L.U32 R143, R143, 0x1, RZ ;  /* 0x000000018f8f7819 */ /* 0x000fe400000006ff */
[----:B------:R-:W-:Y:S01]  /*5040*/  SHF.L.U32 R141, R141, 0x1, RZ ;  /* 0x000000018d8d7819 */ /* 0x000fe200000006ff */
[----:B------:R0:W-:Y:S01]  /*5050*/  STS.U16 [R121+0x5c0], R116 ;  /* 0x0005c07479007388 */ /* 0x0001e20000000400 */
[----:B--2---:R-:W-:-:S02]  /*5060*/  SHF.L.U32 R122, R139, 0x1, RZ ;  /* 0x000000018b7a7819 */ /* 0x004fc400000006ff */
[----:B------:R-:W-:Y:S01]  /*5070*/  LEA.HI.SX32 R40, R40, R40, 0x1b ;  /* 0x0000002828287211 */ /* 0x000fe200078fdaff */
[----:B------:R-:W-:Y:S01]  /*5080*/  STS.U16 [R120+0x600], R55 ;  /* 0x0006003778007388 */ /* 0x000fe20000000400 */
[----:B------:R-:W-:Y:S01]  /*5090*/  SHF.L.U32 R138, R138, 0x1, RZ ;  /* 0x000000018a8a7819 */ /* 0x000fe200000006ff */
[----:B------:R-:W-:Y:S01]  /*50a0*/  FMUL.RZ R119, R47, 0.15915493667125701904 ;  /* 0x3e22f9832f777820 */ /* 0x000fe2000040c000 */
[----:B------:R-:W-:Y:S01]  /*50b0*/  SHF.L.U32 R140, R140, 0x1, RZ ;  /* 0x000000018c8c7819 */ /* 0x000fe200000006ff */
[----:B------:R-:W-:Y:S01]  /*50c0*/  STS.U16 [R145+0x640], R114 ;  /* 0x0006407291007388 */ /* 0x000fe20000000400 */
[----:B0-----:R-:W-:Y:S01]  /*50d0*/  SHF.L.U32 R116, R137, 0x1, RZ ;  /* 0x0000000189747819 */ /* 0x001fe200000006ff */
[----:B------:R-:W-:Y:S02]  /*50e0*/  FMUL.FTZ R47, R41, R56 ;  /* 0x00000038292f7220 */ /* 0x000fe40000410000 */
[----:B------:R0:W-:Y:S01]  /*50f0*/  STS.U16 [R143+0x680], R52 ;  /* 0x000680348f007388 */ /* 0x0001e20000000400 */
[----:B------:R-:W-:-:S03]  /*5100*/  SHF.L.U32 R40, R40, 0x1, RZ ;  /* 0x0000000128287819 */ /* 0x000fc600000006ff */
[----:B------:R1:W-:Y:S04]  /*5110*/  STS.U16 [R141+0x6c0], R44 ;  /* 0x0006c02c8d007388 */ /* 0x0003e80000000400 */
[----:B------:R-:W-:Y:S01]  /*5120*/  STS.U16 [R122+0x700], R115 ;  /* 0x000700737a007388 */ /* 0x000fe20000000400 */
[----:B------:R-:W-:-:S03]  /*5130*/  FMUL.RZ R117, R47, 0.15915493667125701904 ;  /* 0x3e22f9832f757820 */ /* 0x000fc6000040c000 */
[----:B------:R-:W-:Y:S04]  /*5140*/  STS.U16 [R116+0x740], R45 ;  /* 0x0007402d74007388 */ /* 0x000fe80000000400 */
[----:B------:R-:W-:Y:S04]  /*5150*/  STS.U16 [R138+0x780], R113 ;  /* 0x000780718a007388 */ /* 0x000fe80000000400 */
[----:B------:R2:W-:Y:S01]  /*5160*/  STS.U16 [R140+0x7c0], R111 ;  /* 0x0007c06f8c007388 */ /* 0x0005e20000000400 */
[----:B------:R-:W-:-:S06]  /*5170*/  NOP ;  /* 0x0000000000007918 */ /* 0x000fcc0000000000 */
[----:B------:R-:W3:Y:S04]  /*5180*/  LDS.U16 R47, [R40] ;  /* 0x00000000282f7984 */ /* 0x000ee80000000400 */
[----:B------:R-:W4:Y:S01]  /*5190*/  LDS.U16 R114, [R40+0x2] ;  /* 0x0000020028727984 */ /* 0x000f220000000400 */
[----:B------:R-:W-:Y:S01]  /*51a0*/  FMUL.FTZ R112, R88, R65 ;  /* 0x0000004158707220 */ /* 0x000fe20000410000 */
[----:B0-----:R-:W-:Y:S01]  /*51b0*/  SHF.L.U32 R52, R86, 0x4, RZ ;  /* 0x0000000456347819 */ /* 0x001fe200000006ff */
[----:B------:R-:W-:Y:S01]  /*51c0*/  FMUL.FTZ R50, R88, R64 ;  /* 0x0000004058327220 */ /* 0x000fe20000410000 */
[----:B------:R-:W-:Y:S01]  /*51d0*/  MUFU.SIN R53, R119 ;  /* 0x0000007700357308 */ /* 0x000fe20000000400 */
[C---:B-1----:R-:W-:Y:S01]  /*51e0*/  FMUL.FTZ R44, R41.reuse, R39 ;  /* 0x00000027292c7220 */ /* 0x042fe20000410000 */
[----:B------:R-:W0:Y:S01]  /*51f0*/  LDS.U16 R113, [R40+0x4] ;  /* 0x0000040028717984 */ /* 0x000e220000000400 */
[----:B--2---:R-:W-:-:S03]  /*5200*/  FMUL.FTZ R111, R41, R38 ;  /* 0x00000026296f7220 */ /* 0x004fc60000410000 */
[----:B------:R-:W1:Y:S02]  /*5210*/  LDS.U16 R115, [R40+0x6] ;  /* 0x0000060028737984 */ /* 0x000e640000000400 */
[----:B------:R-:W2:Y:S01]  /*5220*/  MUFU.EX2 R112, R112 ;  /* 0x0000007000707308 */ /* 0x000ea20000000800 */
[----:B------:R-:W-:Y:S01]  /*5230*/  IADD3 R116, R52, 0x2, RZ ;  /* 0x0000000234747810 */ /* 0x000fe20007ffe0ff */
[-C--:B------:R-:W-:Y:S01]  /*5240*/  FMUL.FTZ R46, R88, R58.reuse ;  /* 0x0000003a582e7220 */ /* 0x080fe20000410000 */
[----:B------:R-:W-:Y:S01]  /*5250*/  IADD3 R118, R52, 0x3, RZ ;  /* 0x0000000334767810 */ /* 0x000fe20007ffe0ff */
[----:B------:R-:W-:Y:S01]  /*5260*/  LDS.U16 R132, [R40+0x10] ;  /* 0x0000100028847984 */ /* 0x000fe20000000400 */
[-C--:B------:R-:W-:Y:S02]  /*5270*/  ISETP.GE.U32.AND P4, PT, R116, R79.reuse, PT ;  /* 0x0000004f7400720c */ /* 0x080fe40003f86070 */
[----:B------:R-:W-:Y:S01]  /*5280*/  IADD3 R116, R52, 0x5, RZ ;  /* 0x0000000534747810 */ /* 0x000fe20007ffe0ff */
[----:B------:R-:W0:Y:S01]  /*5290*/  MUFU.EX2 R50, R50 ;  /* 0x0000003200327308 */ /* 0x000e220000000800 */
[----:B------:R-:W-:Y:S01]  /*52a0*/  ISETP.GE.U32.AND P5, PT, R118, R79, PT ;  /* 0x0000004f7600720c */ /* 0x000fe20003fa6070 */
[----:B------:R-:W-:Y:S01]  /*52b0*/  FMUL.FTZ R42, R41, R58 ;  /* 0x0000003a292a7220 */ /* 0x000fe20000410000 */
[----:B------:R-:W-:Y:S01]  /*52c0*/  IADD3 R118, R52, 0x6, RZ ;  /* 0x0000000634767810 */ /* 0x000fe20007ffe0ff */
[----:B------:R-:W-:Y:S04]  /*52d0*/  LDS.U16 R130, [R40+0x1a] ;  /* 0x00001a0028827984 */ /* 0x000fe80000000400 */
[----:B------:R3:W-:Y:S01]  /*52e0*/  MUFU.COS R54, R119 ;  /* 0x0000007700367308 */ /* 0x0007e20000000000 */
[C---:B--2---:R-:W-:Y:S01]  /*52f0*/  FMUL.FTZ R122, R112.reuse, R109 ;  /* 0x0000006d707a7220 */ /* 0x044fe20000410000 */
[----:B------:R-:W-:Y:S01]  /*5300*/  LDS.U16 R129, [R40+0x14] ;  /* 0x0000140028817984 */ /* 0x000fe20000000400 */
[----:B------:R-:W-:Y:S01]  /*5310*/  FMUL.FTZ R49, R112, R49 ;  /* 0x0000003170317220 */ /* 0x000fe20000410000 */
[----:B------:R-:W-:-:S02]  /*5320*/  ISETP.GE.U32.AND P0, PT, R116, R79, PT ;  /* 0x0000004f7400720c */ /* 0x000fc40003f06070 */
[----:B------:R-:W-:Y:S01]  /*5330*/  LDS.U16 R116, [R40+0x8] ;  /* 0x0000080028747984 */ /* 0x000fe20000000400 */
[----:B---3--:R-:W-:Y:S01]  /*5340*/  HADD2.F32 R112, -RZ, R47.H0_H0 ;  /* 0x2000002fff707230 */ /* 0x008fe20000004100 */
[----:B------:R-:W-:Y:S01]  /*5350*/  FMUL.RZ R119, R44, 0.15915493667125701904 ;  /* 0x3e22f9832c777820 */ /* 0x000fe2000040c000 */
[----:B------:R-:W-:Y:S01]  /*5360*/  MUFU.SIN R126, R117 ;  /* 0x00000075007e7308 */ /* 0x000fe20000000400 */
[----:B------:R-:W-:Y:S01]  /*5370*/  FMUL.FTZ R102, R88, R63 ;  /* 0x0000003f58667220 */ /* 0x000fe20000410000 */
[----:B----4-:R-:W-:Y:S01]  /*5380*/  HADD2.F32 R114, -RZ, R114.H0_H0 ;  /* 0x20000072ff727230 */ /* 0x010fe20000004100 */
[----:B------:R-:W-:-:S05]  /*5390*/  FMUL.FTZ R112, R17, R112 ;  /* 0x0000007011707220 */ /* 0x000fca0000410000 */
[----:B------:R2:W-:Y:S01]  /*53a0*/  MUFU.COS R127, R117 ;  /* 0x00000075007f7308 */ /* 0x0005e20000000000 */
[----:B------:R-:W-:Y:S01]  /*53b0*/  FMUL.FTZ R114, R17, R114 ;  /* 0x0000007211727220 */ /* 0x000fe20000410000 */
[-C--:B------:R-:W-:Y:S01]  /*53c0*/  ISETP.GE.U32.AND P1, PT, R118, R79.reuse, PT ;  /* 0x0000004f7600720c */ /* 0x080fe20003f26070 */
[----:B------:R-:W-:Y:S01]  /*53d0*/  LDS.U16 R109, [R40+0xe] ;  /* 0x00000e00286d7984 */ /* 0x000fe20000000400 */
[----:B------:R-:W-:Y:S01]  /*53e0*/  ISETP.GE.U32.AND P2, PT, R52, R79, PT ;  /* 0x0000004f3400720c */ /* 0x000fe20003f46070 */
[----:B------:R-:W-:Y:S02]  /*53f0*/  FMUL.FTZ R103, R88, R62 ;  /* 0x0000003e58677220 */ /* 0x000fe40000410000 */
[-C--:B------:R-:W-:Y:S01]  /*5400*/  FMUL.FTZ R94, R41, R59.reuse ;  /* 0x0000003b295e7220 */ /* 0x080fe20000410000 */
[----:B------:R-:W-:Y:S01]  /*5410*/  MUFU.SIN R44, R119 ;  /* 0x00000077002c7308 */ /* 0x000fe20000000400 */
[----:B--2---:R-:W2:Y:S01]  /*5420*/  LDS.U16 R117, [R40+0xa] ;  /* 0x00000a0028757984 */ /* 0x004ea20000000400 */
[----:B------:R-:W-:Y:S01]  /*5430*/  IADD3 R118, R52, 0x7, RZ ;  /* 0x0000000734767810 */ /* 0x000fe20007ffe0ff */
[----:B------:R-:W-:-:S02]  /*5440*/  FMUL.FTZ R96, R88, R59 ;  /* 0x0000003b58607220 */ /* 0x000fc40000410000 */
[----:B------:R-:W-:Y:S03]  /*5450*/  LDS.U16 R133, [R40+0x1c] ;  /* 0x00001c0028857984 */ /* 0x000fe60000000400 */
[----:B------:R3:W-:Y:S01]  /*5460*/  MUFU.COS R45, R119 ;  /* 0x00000077002d7308 */ /* 0x0007e20000000000 */
[----:B------:R-:W-:Y:S02]  /*5470*/  FSEL R125, R49, RZ, !P2 ;  /* 0x000000ff317d7208 */ /* 0x000fe40005000000 */
[----:B------:R-:W-:Y:S01]  /*5480*/  FSEL R124, R112, RZ, !P2 ;  /* 0x000000ff707c7208 */ /* 0x000fe20005000000 */
[----:B---3--:R-:W-:-:S04]  /*5490*/  FMUL.RZ R119, R111, 0.15915493667125701904 ;  /* 0x3e22f9836f777820 */ /* 0x008fc8000040c000 */
[----:B------:R3:W-:Y:S01]  /*54a0*/  MUFU.EX2 R89, R46 ;  /* 0x0000002e00597308 */ /* 0x0007e20000000800 */
[----:B------:R-:W4:Y:S01]  /*54b0*/  LDS.U16 R111, [R40+0xc] ;  /* 0x00000c00286f7984 */ /* 0x000f220000000400 */
[----:B------:R-:W-:Y:S02]  /*54c0*/  FSEL R123, R114, RZ, !P2 ;  /* 0x000000ff727b7208 */ /* 0x000fe40005000000 */
[----:B------:R-:W-:Y:S01]  /*54d0*/  FSEL R122, R122, 1, !P2 ;  /* 0x3f8000007a7a7808 */ /* 0x000fe20005000000 */
[----:B---3--:R-:W-:Y:S01]  /*54e0*/  FMUL.FTZ R46, R88, R57 ;  /* 0x00000039582e7220 */ /* 0x008fe20000410000 */
[----:B------:R-:W-:Y:S01]  /*54f0*/  ISETP.GE.U32.AND P2, PT, R118, R79, PT ;  /* 0x0000004f7600720c */ /* 0x000fe20003f46070 */
[C---:B0-----:R-:W-:Y:S02]  /*5500*/  FMUL.FTZ R118, R50.reuse, R107 ;  /* 0x0000006b32767220 */ /* 0x041fe40000410000 */
[----:B------:R0:W-:Y:S01]  /*5510*/  MUFU.EX2 R55, R46 ;  /* 0x0000002e00377308 */ /* 0x0001e20000000800 */
[----:B------:R-:W3:Y:S01]  /*5520*/  LDS.U16 R107, [R40+0x12] ;  /* 0x00001200286b7984 */ /* 0x000ee20000000400 */
[----:B------:R-:W-:Y:S01]  /*5530*/  FMUL.FTZ R105, R50, R105 ;  /* 0x0000006932697220 */ /* 0x000fe20000410000 */
[----:B0-----:R-:W-:-:S04]  /*5540*/  IADD3 R46, R52, 0x1, RZ ;  /* 0x00000001342e7810 */ /* 0x001fc80007ffe0ff */
[----:B------:R-:W-:Y:S01]  /*5550*/  ISETP.GE.U32.AND P3, PT, R46, R79, PT ;  /* 0x0000004f2e00720c */ /* 0x000fe20003f66070 */
[----:B------:R-:W-:-:S03]  /*5560*/  FMUL.RZ R131, R42, 0.15915493667125701904 ;  /* 0x3e22f9832a837820 */ /* 0x000fc6000040c000 */
[----:B------:R-:W-:Y:S02]  /*5570*/  FSEL R121, R105, RZ, !P3 ;  /* 0x000000ff69797208 */ /* 0x000fe40005800000 */
[----:B------:R-:W0:Y:S01]  /*5580*/  LDS.U16 R105, [R40+0x16] ;  /* 0x0000160028697984 */ /* 0x000e220000000400 */
[----:B------:R-:W1:Y:S08]  /*5590*/  MUFU.EX2 R51, R102 ;  /* 0x0000006600337308 */ /* 0x000e700000000800 */
[----:B------:R-:W-:Y:S08]  /*55a0*/  MUFU.SIN R42, R131 ;  /* 0x00000083002a7308 */ /* 0x000ff00000000400 */
[----:B------:R1:W-:Y:S02]  /*55b0*/  MUFU.COS R43, R131 ;  /* 0x00000083002b7308 */ /* 0x0003e40000000000 */
[----:B-1----:R-:W1:Y:S06]  /*55c0*/  LDS.U16 R131, [R40+0x18] ;  /* 0x0000180028837984 */ /* 0x002e6c0000000400 */
[----:B------:R-:W0:Y:S01]  /*55d0*/  MUFU.EX2 R103, R103 ;  /* 0x0000006700677308 */ /* 0x000e220000000800 */
[----:B------:R-:W-:-:S02]  /*55e0*/  FMUL.FTZ R102, R88, R61 ;  /* 0x0000003d58667220 */ /* 0x000fc40000410000 */
[----:B------:R-:W-:Y:S01]  /*55f0*/  FMUL.FTZ R114, R41, R37 ;  /* 0x0000002529727220 */ /* 0x000fe20000410000 */
[----:B------:R-:W-:Y:S02]  /*5600*/  HADD2.F32 R113, -RZ, R113.H0_H0 ;  /* 0x20000071ff717230 */ /* 0x000fe40000004100 */
[----:B------:R-:W-:Y:S01]  /*5610*/  HADD2.F32 R115, -RZ, R115.H0_H0 ;  /* 0x20000073ff737230 */ /* 0x000fe20000004100 */
[----:B------:R-:W-:Y:S01]  /*5620*/  FMUL.RZ R135, R114, 0.15915493667125701904 ;  /* 0x3e22f98372877820 */ /* 0x000fe2000040c000 */
[----:B------:R-:W1:Y:S01]  /*5630*/  MUFU.EX2 R102, R102 ;  /* 0x0000006600667308 */ /* 0x000e620000000800 */
[----:B------:R-:W-:Y:S01]  /*5640*/  FMUL.FTZ R114, R51, R108 ;  /* 0x0000006c33727220 */ /* 0x000fe20000410000 */
[----:B--2---:R-:W-:Y:S01]  /*5650*/  HADD2.F32 R108, -RZ, R117.H0_H0 ;  /* 0x20000075ff6c7230 */ /* 0x004fe20000004100 */
[----:B------:R-:W-:Y:S01]  /*5660*/  FMUL.RZ R146, R94, 0.15915493667125701904 ;  /* 0x3e22f9835e927820 */ /* 0x000fe2000040c000 */
[----:B------:R-:W-:Y:S01]  /*5670*/  HADD2.F32 R116, -RZ, R116.H0_H0 ;  /* 0x20000074ff747230 */ /* 0x000fe20000004100 */
[----:B------:R-:W-:-:S02]  /*5680*/  FMUL.FTZ R113, R16, R113 ;  /* 0x0000007110717220 */ /* 0x000fc40000410000 */
[----:B------:R-:W-:Y:S01]  /*5690*/  FMUL.FTZ R115, R16, R115 ;  /* 0x0000007310737220 */ /* 0x000fe20000410000 */
[----:B------:R-:W-:Y:S01]  /*56a0*/  IADD3 R112, R52, 0x8, RZ ;  /* 0x0000000834707810 */ /* 0x000fe20007ffe0ff */
[----:B----4-:R-:W-:Y:S01]  /*56b0*/  HADD2.F32 R111, -RZ, R111.H0_H0 ;  /* 0x2000006fff6f7230 */ /* 0x010fe20000004100 */
[----:B------:R-:W-:Y:S01]  /*56c0*/  MUFU.SIN R94, R146 ;  /* 0x00000092005e7308 */ /* 0x000fe20000000400 */
[----:B------:R-:W-:Y:S01]  /*56d0*/  HADD2.F32 R109, -RZ, R109.H0_H0 ;  /* 0x2000006dff6d7230 */ /* 0x000fe20000004100 */
[----:B------:R-:W-:Y:S01]  /*56e0*/  FMUL.FTZ R108, R15, R108 ;  /* 0x0000006c0f6c7220 */ /* 0x000fe20000410000 */
[----:B------:R-:W-:Y:S01]  /*56f0*/  FSEL R120, R113, RZ, !P3 ;  /* 0x000000ff71787208 */ /* 0x000fe20005800000 */
[----:B0-----:R-:W-:Y:S01]  /*5700*/  FMUL.FTZ R104, R103, R104 ;  /* 0x0000006867687220 */ /* 0x001fe20000410000 */
[----:B------:R-:W-:Y:S01]  /*5710*/  FSEL R118, R118, 1, !P3 ;  /* 0x3f80000076767808 */ /* 0x000fe20005800000 */
[----:B------:R-:W-:Y:S02]  /*5720*/  FMUL.FTZ R110, R51, R110 ;  /* 0x0000006e336e7220 */ /* 0x000fe40000410000 */
[----:B------:R-:W0:Y:S01]  /*5730*/  MUFU.EX2 R96, R96 ;  /* 0x0000006000607308 */ /* 0x000e220000000800 */
[----:B------:R-:W-:-:S02]  /*5740*/  FMUL.FTZ R116, R15, R116 ;  /* 0x000000740f747220 */ /* 0x000fc40000410000 */
[----:B------:R-:W-:-:S05]  /*5750*/  FMUL.FTZ R111, R14, R111 ;  /* 0x0000006f0e6f7220 */ /* 0x000fca0000410000 */
[----:B------:R-:W-:Y:S01]  /*5760*/  MUFU.SIN R47, R119 ;  /* 0x00000077002f7308 */ /* 0x000fe20000000400 */
[----:B------:R-:W-:Y:S01]  /*5770*/  FMUL.FTZ R106, R103, R106 ;  /* 0x0000006a676a7220 */ /* 0x000fe20000410000 */
[----:B------:R-:W-:Y:S01]  /*5780*/  FSEL R113, R104, RZ, !P5 ;  /* 0x000000ff68717208 */ /* 0x000fe20006800000 */
[----:B------:R-:W-:-:S05]  /*5790*/  FMUL.FTZ R109, R14, R109 ;  /* 0x0000006d0e6d7220 */ /* 0x000fca0000410000 */
[----:B------:R2:W-:Y:S01]  /*57a0*/  MUFU.COS R49, R119 ;  /* 0x0000007700317308 */ /* 0x0005e20000000000 */
[----:B------:R-:W-:Y:S01]  /*57b0*/  FSEL R117, R110, RZ, !P4 ;  /* 0x000000ff6e757208 */ /* 0x000fe20006000000 */
[----:B------:R-:W-:Y:S01]  /*57c0*/  HADD2.F32 R132, -RZ, R132.H0_H0 ;  /* 0x20000084ff847230 */ /* 0x000fe20000004100 */
[----:B------:R-:W-:Y:S01]  /*57d0*/  FSEL R116, R116, RZ, !P4 ;  /* 0x000000ff74747208 */ /* 0x000fe20006000000 */
[----:B---3--:R-:W-:Y:S01]  /*57e0*/  HADD2.F32 R104, -RZ, R107.H0_H0 ;  /* 0x2000006bff687230 */ /* 0x008fe20000004100 */
[----:B--2---:R-:W-:Y:S02]  /*57f0*/  FSEL R119, R115, RZ, !P3 ;  /* 0x000000ff73777208 */ /* 0x004fe40005800000 */
[----:B------:R-:W-:Y:S02]  /*5800*/  ISETP.GE.U32.AND P3, PT, R112, R79, PT ;  /* 0x0000004f7000720c */ /* 0x000fe40003f66070 */
[----:B------:R-:W-:Y:S02]  /*5810*/  IADD3 R112, R52, 0x9, RZ ;  /* 0x0000000934707810 */ /* 0x000fe40007ffe0ff */
[----:B------:R-:W-:-:S02]  /*5820*/  FSEL R115, R108, RZ, !P4 ;  /* 0x000000ff6c737208 */ /* 0x000fc40006000000 */
[----:B------:R-:W-:Y:S02]  /*5830*/  FSEL R114, R114, 1, !P4 ;  /* 0x3f80000072727808 */ /* 0x000fe40006000000 */
[----:B------:R-:W-:Y:S02]  /*5840*/  IADD3 R108, R52, 0xa, RZ ;  /* 0x0000000a346c7810 */ /* 0x000fe40007ffe0ff */
[----:B------:R-:W-:Y:S01]  /*5850*/  ISETP.GE.U32.AND P4, PT, R112, R79, PT ;  /* 0x0000004f7000720c */ /* 0x000fe20003f86070 */
[----:B------:R-:W2:Y:S01]  /*5860*/  MUFU.COS R95, R146 ;  /* 0x00000092005f7308 */ /* 0x000ea20000000000 */
[----:B------:R-:W-:Y:S02]  /*5870*/  IADD3 R46, R52, 0x4, RZ ;  /* 0x00000004342e7810 */ /* 0x000fe40007ffe0ff */
[----:B------:R-:W-:Y:S02]  /*5880*/  FSEL R112, R111, RZ, !P5 ;  /* 0x000000ff6f707208 */ /* 0x000fe40006800000 */
[----:B------:R-:W-:-:S02]  /*5890*/  FSEL R111, R109, RZ, !P5 ;  /* 0x000000ff6d6f7208 */ /* 0x000fc40006800000 */
[----:B------:R-:W-:Y:S01]  /*58a0*/  FSEL R110, R106, 1, !P5 ;  /* 0x3f8000006a6e7808 */ /* 0x000fe20006800000 */
[----:B-1----:R-:W-:Y:S01]  /*58b0*/  FMUL.FTZ R101, R102, R101 ;  /* 0x0000006566657220 */ /* 0x002fe20000410000 */
[-C--:B------:R-:W-:Y:S01]  /*58c0*/  ISETP.GE.U32.AND P5, PT, R108, R79.reuse, PT ;  /* 0x0000004f6c00720c */ /* 0x080fe20003fa6070 */
[----:B------:R-:W-:Y:S01]  /*58d0*/  FMUL.FTZ R100, R102, R100 ;  /* 0x0000006466647220 */ /* 0x000fe20000410000 */
[----:B------:R-:W-:Y:S01]  /*58e0*/  HADD2.F32 R130, -RZ, R130.H0_H0 ;  /* 0x20000082ff827230 */ /* 0x000fe20000004100 */
[C---:B------:R-:W-:Y:S01]  /*58f0*/  FMUL.FTZ R108, R13.reuse, R132 ;  /* 0x000000840d6c7220 */ /* 0x040fe20000410000 */
[----:B------:R-:W-:Y:S01]  /*5900*/  ISETP.GE.U32.AND P6, PT, R46, R79, PT ;  /* 0x0000004f2e00720c */ /* 0x000fe20003fc6070 */
[----:B------:R-:W-:Y:S01]  /*5910*/  FMUL.FTZ R104, R13, R104 ;  /* 0x000000680d687220 */ /* 0x000fe20000410000 */
[----:B------:R-:W-:Y:S01]  /*5920*/  HADD2.F32 R129, -RZ, R129.H0_H0 ;  /* 0x20000081ff817230 */ /* 0x000fe20000004100 */
[----:B------:R-:W-:Y:S01]  /*5930*/  IADD3 R102, R52, 0xb, RZ ;  /* 0x0000000b34667810 */ /* 0x000fe20007ffe0ff */
[----:B------:R-:W-:Y:S01]  /*5940*/  FMUL.FTZ R98, R99, R98 ;  /* 0x0000006263627220 */ /* 0x000fe20000410000 */
[----:B------:R-:W-:Y:S01]  /*5950*/  HADD2.F32 R105, -RZ, R105.H0_H0 ;  /* 0x20000069ff697230 */ /* 0x000fe20000004100 */
[----:B------:R-:W-:Y:S01]  /*5960*/  FMUL.FTZ R103, R41, R36 ;  /* 0x0000002429677220 */ /* 0x000fe20000410000 */
[----:B------:R-:W1:Y:S01]  /*5970*/  LDS.U16 R132, [R40+0x1e] ;  /* 0x00001e0028847984 */ /* 0x000e620000000400 */
[----:B------:R-:W-:Y:S01]  /*5980*/  FMUL.FTZ R97, R99, R97 ;  /* 0x0000006163617220 */ /* 0x000fe20000410000 */
[----:B------:R-:W-:Y:S01]  /*5990*/  FSEL R109, R100, RZ, !P6 ;  /* 0x000000ff646d7208 */ /* 0x000fe20007000000 */
[----:B0-----:R-:W-:Y:S01]  /*59a0*/  FMUL.FTZ R94, R96, R94 ;  /* 0x0000005e605e7220 */ /* 0x001fe20000410000 */
[----:B------:R-:W-:Y:S01]  /*59b0*/  FSEL R108, R108, RZ, !P6 ;  /* 0x000000ff6c6c7208 */ /* 0x000fe20007000000 */
[----:B------:R-:W-:Y:S01]  /*59c0*/  FMUL.FTZ R99, R11, R130 ;  /* 0x000000820b637220 */ /* 0x000fe20000410000 */
[----:B------:R-:W-:Y:S01]  /*59d0*/  FSEL R107, R104, RZ, !P6 ;  /* 0x000000ff686b7208 */ /* 0x000fe20007000000 */
[----:B------:R-:W-:Y:S01]  /*59e0*/  FMUL.FTZ R104, R12, R129 ;  /* 0x000000810c687220 */ /* 0x000fe20000410000 */
[----:B------:R-:W-:Y:S01]  /*59f0*/  FSEL R106, R101, 1, !P6 ;  /* 0x3f800000656a7808 */ /* 0x000fe20007000000 */
[----:B------:R-:W0:Y:S01]  /*5a00*/  LDS.U16 R130, [R40+0x20] ;  /* 0x0000200028827984 */ /* 0x000e220000000400 */
[----:B------:R-:W-:Y:S01]  /*5a10*/  ISETP.GE.U32.AND P6, PT, R102, R79, PT ;  /* 0x0000004f6600720c */ /* 0x000fe20003fc6070 */
[----:B------:R-:W-:Y:S01]  /*5a20*/  FMUL.RZ R137, R103, 0.15915493667125701904 ;  /* 0x3e22f98367897820 */ /* 0x000fe2000040c000 */
[----:B------:R-:W-:Y:S01]  /*5a30*/  FSEL R102, R98, 1, !P0 ;  /* 0x3f80000062667808 */ /* 0x000fe20004000000 */
[----:B------:R-:W3:Y:S01]  /*5a40*/  LDS.U16 R129, [R40+0x22] ;  /* 0x0000220028817984 */ /* 0x000ee20000000400 */
[----:B------:R-:W-:Y:S01]  /*5a50*/  FMUL.FTZ R103, R12, R105 ;  /* 0x000000690c677220 */ /* 0x000fe20000410000 */
[----:B------:R-:W-:Y:S01]  /*5a60*/  HADD2.F32 R98, -RZ, R131.H0_H0 ;  /* 0x20000083ff627230 */ /* 0x000fe20000004100 */
[----:B------:R-:W-:Y:S01]  /*5a70*/  FSEL R105, R97, RZ, !P0 ;  /* 0x000000ff61697208 */ /* 0x000fe20004000000 */
[C---:B------:R-:W-:Y:S01]  /*5a80*/  FMUL.FTZ R97, R89.reuse, R42 ;  /* 0x0000002a59617220 */ /* 0x040fe20000410000 */
[----:B------:R-:W-:Y:S01]  /*5a90*/  FSEL R101, R94, RZ, !P1 ;  /* 0x000000ff5e657208 */ /* 0x000fe20004800000 */
[----:B------:R-:W-:Y:S01]  /*5aa0*/  FMUL.FTZ R94, R89, R43 ;  /* 0x0000002b595e7220 */ /* 0x000fe20000410000 */
[----:B------:R-:W-:Y:S01]  /*5ab0*/  LDS.U16 R131, [R40+0x24] ;  /* 0x0000240028837984 */ /* 0x000fe20000000400 */
[----:B------:R-:W-:Y:S01]  /*5ac0*/  IADD3 R100, R52, 0xc, RZ ;  /* 0x0000000c34647810 */ /* 0x000fe20007ffe0ff */
[----:B------:R-:W-:-:S02]  /*5ad0*/  FMUL.FTZ R98, R11, R98 ;  /* 0x000000620b627220 */ /* 0x000fc40000410000 */
[----:B------:R-:W4:Y:S01]  /*5ae0*/  LDS.U16 R89, [R40+0x26] ;  /* 0x0000260028597984 */ /* 0x000f220000000400 */
[----:B--2---:R-:W-:Y:S01]  /*5af0*/  FMUL.FTZ R95, R96, R95 ;  /* 0x0000005f605f7220 */ /* 0x004fe20000410000 */
[----:B------:R-:W-:Y:S02]  /*5b00*/  FSEL R104, R104, RZ, !P0 ;  /* 0x000000ff68687208 */ /* 0x000fe40004000000 */
[----:B------:R-:W-:Y:S02]  /*5b10*/  FSEL R103, R103, RZ, !P0 ;  /* 0x000000ff67677208 */ /* 0x000fe40004000000 */
[----:B------:R-:W-:Y:S02]  /*5b20*/  IADD3 R96, R52, 0xd, RZ ;  /* 0x0000000d34607810 */ /* 0x000fe40007ffe0ff */
[----:B------:R-:W-:Y:S02]  /*5b30*/  ISETP.GE.U32.AND P0, PT, R100, R79, PT ;  /* 0x0000004f6400720c */ /* 0x000fe40003f06070 */
[----:B------:R-:W-:-:S02]  /*5b40*/  FSEL R100, R98, RZ, !P1 ;  /* 0x000000ff62647208 */ /* 0x000fc40004800000 */
[----:B------:R-:W-:Y:S02]  /*5b50*/  FSEL R99, R99, RZ, !P1 ;  /* 0x000000ff63637208 */ /* 0x000fe40004800000 */
[----:B------:R-:W-:Y:S02]  /*5b60*/  FSEL R98, R95, 1, !P1 ;  /* 0x3f8000005f627808 */ /* 0x000fe40004800000 */
[----:B------:R-:W-:Y:S01]  /*5b70*/  ISETP.GE.U32.AND P1, PT, R96, R79, PT ;  /* 0x0000004f6000720c */ /* 0x000fe20003f26070 */
[----:B------:R-:W-:Y:S02]  /*5b80*/  IMAD R96, R92, c[0x0][0x1b8], RZ ;  /* 0x00006e005c607a24 */ /* 0x000fe400078e02ff */
[----:B------:R-:W-:Y:S02]  /*5b90*/  FMUL.FTZ R128, R88, R56 ;  /* 0x0000003858807220 */ /* 0x000fe40000410000 */
[----:B------:R-:W-:Y:S01]  /*5ba0*/  IMAD.WIDE.U32 R42, R93, c[0x0][0x1b8], RZ ;  /* 0x00006e005d2a7a25 */ /* 0x000fe200078e00ff */
[----:B------:R-:W-:-:S03]  /*5bb0*/  HADD2.F32 R133, -RZ, R133.H0_H0 ;  /* 0x20000085ff857230 */ /* 0x000fc60000004100 */
[----:B------:R-:W-:Y:S02]  /*5bc0*/  IMAD R141, R93, c[0x0][0x1bc], R96 ;  /* 0x00006f005d8d7a24 */ /* 0x000fe400078e0260 */
[C---:B------:R-:W-:Y:S02]  /*5bd0*/  FMUL.FTZ R46, R88.reuse, R39 ;  /* 0x00000027582e7220 */ /* 0x040fe40000410000 */
[C---:B------:R-:W-:Y:S02]  /*5be0*/  FMUL.FTZ R50, R88.reuse, R38 ;  /* 0x0000002658327220 */ /* 0x040fe40000410000 */
[C---:B------:R-:W-:Y:S02]  /*5bf0*/  FMUL.FTZ R134, R88.reuse, R37 ;  /* 0x0000002558867220 */ /* 0x040fe40000410000 */
[C---:B------:R-:W-:Y:S02]  /*5c00*/  FMUL.FTZ R138, R88.reuse, R36 ;  /* 0x00000024588a7220 */ /* 0x040fe40000410000 */
[----:B------:R-:W-:-:S02]  /*5c10*/  FMUL.FTZ R139, R88, R35 ;  /* 0x00000023588b7220 */ /* 0x000fc40000410000 */
[-C--:B------:R-:W-:Y:S02]  /*5c20*/  FMUL.FTZ R140, R88, R34.reuse ;  /* 0x00000022588c7220 */ /* 0x080fe40000410000 */
[----:B------:R-:W-:Y:S01]  /*5c30*/  FMUL.FTZ R88, R41, R35 ;  /* 0x0000002329587220 */ /* 0x000fe20000410000 */
[----:B------:R-:W2:Y:S01]  /*5c40*/  MUFU.EX2 R128, R128 ;  /* 0x0000008000807308 */ /* 0x000ea20000000800 */
[----:B------:R-:W-:Y:S01]  /*5c50*/  IADD3 R43, R43, R141, RZ ;  /* 0x0000008d2b2b7210 */ /* 0x000fe20007ffe0ff */
[----:B------:R-:W-:Y:S02]  /*5c60*/  FMUL.FTZ R41, R41, R34 ;  /* 0x0000002229297220 */ /* 0x000fe40000410000 */
[----:B------:R-:W-:Y:S02]  /*5c70*/  FMUL.RZ R141, R88, 0.15915493667125701904 ;  /* 0x3e22f983588d7820 */ /* 0x000fe4000040c000 */
[----:B------:R-:W-:Y:S02]  /*5c80*/  FMUL.FTZ R96, R10, R133 ;  /* 0x000000850a607220 */ /* 0x000fe40000410000 */
[----:B------:R-:W-:-:S02]  /*5c90*/  FMUL.FTZ R54, R55, R54 ;  /* 0x0000003637367220 */ /* 0x000fc40000410000 */
[----:B------:R-:W-:Y:S01]  /*5ca0*/  FMUL.FTZ R133, R55, R53 ;  /* 0x0000003537857220 */ /* 0x000fe20000410000 */
[----:B------:R-:W-:Y:S01]  /*5cb0*/  MUFU.EX2 R139, R139 ;  /* 0x0000008b008b7308 */ /* 0x000fe20000000800 */
[----:B------:R-:W-:Y:S02]  /*5cc0*/  IMAD R55, R48, c[0x0][0x1c0], RZ ;  /* 0x0000700030377a24 */ /* 0x000fe400078e02ff */
[----:B------:R-:W-:-:S05]  /*5cd0*/  FMUL.RZ R155, R41, 0.15915493667125701904 ;  /* 0x3e22f983299b7820 */ /* 0x000fca000040c000 */
[----:B------:R-:W0:Y:S01]  /*5ce0*/  MUFU.COS R48, R141 ;  /* 0x0000008d00307308 */ /* 0x000e220000000000 */
[----:B-1----:R-:W-:-:S07]  /*5cf0*/  HADD2.F32 R95, -RZ, R132.H0_H0 ;  /* 0x20000084ff5f7230 */ /* 0x002fce0000004100 */
[----:B------:R-:W1:Y:S08]  /*5d00*/  MUFU.EX2 R46, R46 ;  /* 0x0000002e002e7308 */ /* 0x000e700000000800 */
[----:B------:R-:W-:Y:S08]  /*5d10*/  MUFU.EX2 R140, R140 ;  /* 0x0000008c008c7308 */ /* 0x000ff00000000800 */
[----:B------:R-:W1:Y:S01]  /*5d20*/  MUFU.SIN R41, R155 ;  /* 0x0000009b00297308 */ /* 0x000e620000000400 */
[----:B--2---:R-:W-:Y:S01]  /*5d30*/  FMUL.FTZ R126, R128, R126 ;  /* 0x0000007e807e7220 */ /* 0x004fe20000410000 */
[----:B0-----:R-:W-:Y:S01]  /*5d40*/  HADD2.F32 R130, -RZ, R130.H0_H0 ;  /* 0x20000082ff827230 */ /* 0x001fe20000004100 */
[C---:B------:R-:W-:Y:S01]  /*5d50*/  IMAD R55, R0.reuse, c[0x0][0x1c4], R55 ;  /* 0x0000710000377a24 */ /* 0x040fe200078e0237 */
[----:B---3--:R-:W-:Y:S01]  /*5d60*/  HADD2.F32 R88, -RZ, R129.H0_H0 ;  /* 0x20000081ff587230 */ /* 0x008fe20000004100 */
[----:B------:R-:W-:-:S03]  /*5d70*/  IMAD.WIDE.U32 R42, R0, c[0x0][0x1c0], R42 ;  /* 0x00007000002a7a25 */ /* 0x000fc600078e002a */
[----:B------:R-:W0:Y:S01]  /*5d80*/  MUFU.EX2 R50, R50 ;  /* 0x0000003200327308 */ /* 0x000e220000000800 */
[----:B------:R-:W-:Y:S02]  /*5d90*/  FMUL.FTZ R53, R128, R127 ;  /* 0x0000007f80357220 */ /* 0x000fe40000410000 */
[----:B------:R-:W-:Y:S01]  /*5da0*/  FMUL.FTZ R95, R10, R95 ;  /* 0x0000005f0a5f7220 */ /* 0x000fe20000410000 */
[----:B------:R-:W-:-:S04]  /*5db0*/  IADD3 R132, R52, 0xe, RZ ;  /* 0x0000000e34847810 */ /* 0x000fc80007ffe0ff */
[----:B------:R-:W-:Y:S01]  /*5dc0*/  MUFU.SIN R51, R135 ;  /* 0x0000008700337308 */ /* 0x000fe20000000400 */
[----:B------:R-:W-:Y:S01]  /*5dd0*/  IADD3 R55, R43, R55, RZ ;  /* 0x000000372b377210 */ /* 0x000fe20007ffe0ff */
[----:B------:R-:W-:Y:S01]  /*5de0*/  FMUL.FTZ R130, R9, R130 ;  /* 0x0000008209827220 */ /* 0x000fe20000410000 */
[----:B----4-:R-:W-:Y:S01]  /*5df0*/  HADD2.F32 R89, -RZ, R89.H0_H0 ;  /* 0x20000059ff597230 */ /* 0x010fe20000004100 */
[----:B------:R-:W-:Y:S01]  /*5e00*/  FSEL R129, R126, RZ, !P4 ;  /* 0x000000ff7e817208 */ /* 0x000fe20006000000 */
[----:B------:R-:W-:-:S03]  /*5e10*/  FMUL.FTZ R151, R139, R48 ;  /* 0x000000308b977220 */ /* 0x000fc60000410000 */
[----:B------:R-:W-:Y:S01]  /*5e20*/  MUFU.COS R135, R135 ;  /* 0x0000008700877308 */ /* 0x000fe20000000000 */
[----:B------:R-:W-:Y:S01]  /*5e30*/  FMUL.FTZ R88, R9, R88 ;  /* 0x0000005809587220 */ /* 0x000fe20000410000 */
[----:B------:R-:W-:Y:S01]  /*5e40*/  HADD2.F32 R43, -RZ, R131.H0_H0 ;  /* 0x20000083ff2b7230 */ /* 0x000fe20000004100 */
[----:B------:R-:W-:Y:S01]  /*5e50*/  FSEL R126, R53, 1, !P4 ;  /* 0x3f800000357e7808 */ /* 0x000fe20006000000 */
[----:B------:R-:W-:-:S04]  /*5e60*/  FMUL.FTZ R48, R124, R121 ;  /* 0x000000797c307220 */ /* 0x000fc80000410000 */
[----:B------:R-:W2:Y:S01]  /*5e70*/  MUFU.EX2 R134, R134 ;  /* 0x0000008600867308 */ /* 0x000ea20000000800 */
[----:B------:R-:W-:Y:S01]  /*5e80*/  FMUL.FTZ R53, R123, R121 ;  /* 0x000000797b357220 */ /* 0x000fe20000410000 */
[----:B------:R-:W-:Y:S01]  /*5e90*/  FSEL R97, R97, RZ, !P2 ;  /* 0x000000ff61617208 */ /* 0x000fe20005000000 */
[----:B-1----:R-:W-:Y:S01]  /*5ea0*/  FMUL.FTZ R45, R46, R45 ;  /* 0x0000002d2e2d7220 */ /* 0x002fe20000410000 */
[----:B------:R-:W-:Y:S01]  /*5eb0*/  FSEL R96, R96, RZ, !P2 ;  /* 0x000000ff60607208 */ /* 0x000fe20005000000 */
[----:B------:R-:W-:Y:S01]  /*5ec0*/  FMUL.FTZ R44, R46, R44 ;  /* 0x0000002c2e2c7220 */ /* 0x000fe20000410000 */
[----:B------:R-:W-:Y:S01]  /*5ed0*/  FSEL R95, R95, RZ, !P2 ;  /* 0x000000ff5f5f7208 */ /* 0x000fe20005000000 */
[----:B------:R-:W-:Y:S01]  /*5ee0*/  FMUL.FTZ R154, R140, R41 ;  /* 0x000000298c9a7220 */ /* 0x000fe20000410000 */
[----:B------:R-:W-:Y:S01]  /*5ef0*/  FSEL R94, R94, 1, !P2 ;  /* 0x3f8000005e5e7808 */ /* 0x000fe20005000000 */
[----:B------:R-:W-:Y:S01]  /*5f00*/  FMUL.FTZ R41, R125, R121 ;  /* 0x000000797d297220 */ /* 0x000fe20000410000 */
[----:B------:R-:W-:Y:S01]  /*5f10*/  ISETP.GE.U32.AND P2, PT, R132, R79, PT ;  /* 0x0000004f8400720c */ /* 0x000fe20003f46070 */
[----:B------:R-:W-:Y:S01]  /*5f20*/  FMUL.FTZ R46, R122, R121 ;  /* 0x000000797a2e7220 */ /* 0x000fe20000410000 */
[----:B------:R-:W-:Y:S01]  /*5f30*/  FSEL R132, R130, RZ, !P3 ;  /* 0x000000ff82847208 */ /* 0x000fe20005800000 */
[----:B------:R-:W-:Y:S01]  /*5f40*/  FMUL.FTZ R89, R8, R89 ;  /* 0x0000005908597220 */ /* 0x000fe20000410000 */
[----:B------:R-:W-:Y:S01]  /*5f50*/  FSEL R133, R133, RZ, !P3 ;  /* 0x000000ff85857208 */ /* 0x000fe20005800000 */
[-C--:B------:R-:W-:Y:S01]  /*5f60*/  FFMA.FTZ R48, R123, R118.reuse, R48 ;  /* 0x000000767b307223 */ /* 0x080fe20000010030 */
[----:B------:R-:W-:Y:S01]  /*5f70*/  FSEL R131, R88, RZ, !P3 ;  /* 0x000000ff58837208 */ /* 0x000fe20005800000 */
[----:B------:R-:W-:Y:S01]  /*5f80*/  FMUL.FTZ R43, R8, R43 ;  /* 0x0000002b082b7220 */ /* 0x000fe20000410000 */
[----:B------:R-:W-:Y:S01]  /*5f90*/  FSEL R130, R54, 1, !P3 ;  /* 0x3f80000036827808 */ /* 0x000fe20005800000 */
[-C--:B------:R-:W-:Y:S01]  /*5fa0*/  FFMA.FTZ R53, R124, R118.reuse, -R53 ;  /* 0x000000767c357223 */ /* 0x080fe20000010835 */
[----:B------:R-:W-:Y:S01]  /*5fb0*/  LEA R88, P3, R42, c[0x0][0x230], 0x3 ;  /* 0x00008c002a587a11 */ /* 0x000fe200078618ff */
[-C--:B------:R-:W-:Y:S01]  /*5fc0*/  FFMA.FTZ R41, R122, R118.reuse, -R41 ;  /* 0x000000767a297223 */ /* 0x080fe20000010829 */
[----:B------:R-:W-:Y:S01]  /*5fd0*/  IADD3 R52, R52, 0xf, RZ ;  /* 0x0000000f34347810 */ /* 0x000fe20007ffe0ff */
[----:B------:R-:W-:Y:S01]  /*5fe0*/  FFMA.FTZ R46, R125, R118, R46 ;  /* 0x000000767d2e7223 */ /* 0x000fe2000001002e */
[----:B------:R-:W-:Y:S01]  /*5ff0*/  FSEL R127, R89, RZ, !P4 ;  /* 0x000000ff597f7208 */ /* 0x000fe20006000000 */
[----:B------:R-:W-:Y:S01]  /*6000*/  FADD.FTZ R48, R119, R48 ;  /* 0x0000003077307221 */ /* 0x000fe20000010000 */
[----:B------:R-:W-:Y:S01]  /*6010*/  FSEL R128, R43, RZ, !P4 ;  /* 0x000000ff2b807208 */ /* 0x000fe20006000000 */
[----:B------:R-:W-:Y:S01]  /*6020*/  FADD.FTZ R53, R120, R53 ;  /* 0x0000003578357221 */ /* 0x000fe20000010000 */
[----:B------:R-:W-:Y:S01]  /*6030*/  LEA.HI.X R89, R42, c[0x0][0x234], R55, 0x3, P3 ;  /* 0x00008d002a597a11 */ /* 0x000fe200018f1c37 */
[----:B0-----:R-:W-:Y:S01]  /*6040*/  FMUL.FTZ R49, R50, R49 ;  /* 0x0000003132317220 */ /* 0x001fe20000410000 */
[----:B------:R-:W-:Y:S01]  /*6050*/  ISETP.GE.U32.AND P4, PT, R52, R79, PT ;  /* 0x0000004f3400720c */ /* 0x000fe20003f86070 */
[----:B------:R-:W-:-:S02]  /*6060*/  FMUL.FTZ R47, R50, R47 ;  /* 0x0000002f322f7220 */ /* 0x000fc40000410000 */
[C---:B------:R-:W-:Y:S01]  /*6070*/  FMUL.FTZ R55, R117.reuse, R41 ;  /* 0x0000002975377220 */ /* 0x040fe20000410000 */
[----:B------:R-:W-:Y:S01]  /*6080*/  MUFU.SIN R136, R137 ;  /* 0x0000008900887308 */ /* 0x000fe20000000400 */
[----:B------:R-:W-:-:S07]  /*6090*/  FMUL.FTZ R50, R117, R46 ;  /* 0x0000002e75327220 */ /* 0x000fce0000410000 */
[----:B------:R-:W-:Y:S01]  /*60a0*/  MUFU.EX2 R138, R138 ;  /* 0x0000008a008a7308 */ /* 0x000fe20000000800 */
[C---:B--2---:R-:W-:Y:S02]  /*60b0*/  FMUL.FTZ R43, R134.reuse, R135 ;  /* 0x00000087862b7220 */ /* 0x044fe40000410000 */
[----:B------:R-:W-:-:S05]  /*60c0*/  FMUL.FTZ R51, R134, R51 ;  /* 0x0000003386337220 */ /* 0x000fca0000410000 */
[----:B------:R-:W-:Y:S01]  /*60d0*/  MUFU.SIN R142, R141 ;  /* 0x0000008d008e7308 */ /* 0x000fe20000000400 */
[----:B------:R-:W-:-:S07]  /*60e0*/  FMUL.FTZ R52, R117, R48 ;  /* 0x0000003075347220 */ /* 0x000fce0000410000 */
[----:B------:R-:W-:Y:S01]  /*60f0*/  MUFU.COS R155, R155 ;  /* 0x0000009b009b7308 */ /* 0x000fe20000000000 */
[----:B------:R-:W-:Y:S01]  /*6100*/  FMUL.FTZ R135, R117, R53 ;  /* 0x0000003575877220 */ /* 0x000fe20000410000 */
[----:B------:R-:W-:Y:S01]  /*6110*/  FSEL R151, R151, 1, !P2 ;  /* 0x3f80000097977808 */ /* 0x000fe20005000000 */
[C---:B------:R-:W-:Y:S01]  /*6120*/  FFMA.FTZ R55, R114.reuse, R46, R55 ;  /* 0x0000002e72377223 */ /* 0x040fe20000010037 */
[----:B------:R-:W5:Y:S01]  /*6130*/  LDG.E.64 R88, [R88.64] ;  /* 0x0000000458587981 */ /* 0x000f62000c1e1b00 */
[C---:B------:R-:W-:Y:S02]  /*6140*/  FFMA.FTZ R50, R114.reuse, R41, -R50 ;  /* 0x0000002972327223 */ /* 0x040fe40000010832 */
[C---:B------:R-:W-:Y:S01]  /*6150*/  FFMA.FTZ R53, R114.reuse, R53, -R52 ;  /* 0x0000003572357223 */ /* 0x040fe20000010834 */
[----:B------:R-:W0:Y:S01]  /*6160*/  MUFU.COS R137, R137 ;  /* 0x0000008900897308 */ /* 0x000e220000000000 */
[----:B------:R-:W-:Y:S02]  /*6170*/  FFMA.FTZ R48, R114, R48, R135 ;  /* 0x0000003072307223 */ /* 0x000fe40000010087 */
[----:B------:R-:W-:-:S02]  /*6180*/  FMUL.FTZ R41, R113, R55 ;  /* 0x0000003771297220 */ /* 0x000fc40000410000 */
[-C--:B------:R-:W-:Y:S02]  /*6190*/  FMUL.FTZ R46, R113, R50.reuse ;  /* 0x00000032712e7220 */ /* 0x080fe40000410000 */
[----:B------:R-:W-:Y:S02]  /*61a0*/  FADD.FTZ R53, R116, R53 ;  /* 0x0000003574357221 */ /* 0x000fe40000010000 */
[----:B------:R-:W-:Y:S02]  /*61b0*/  FADD.FTZ R48, R115, R48 ;  /* 0x0000003073307221 */ /* 0x000fe40000010000 */
[C---:B------:R-:W-:Y:S02]  /*61c0*/  FFMA.FTZ R41, R110.reuse, R50, -R41 ;  /* 0x000000326e297223 */ /* 0x040fe40000010829 */
[----:B------:R-:W-:Y:S02]  /*61d0*/  FFMA.FTZ R46, R110, R55, R46 ;  /* 0x000000376e2e7223 */ /* 0x000fe4000001002e */
[----:B------:R-:W-:-:S02]  /*61e0*/  FMUL.FTZ R55, R113, R53 ;  /* 0x0000003571377220 */ /* 0x000fc40000410000 */
[----:B------:R-:W-:Y:S02]  /*61f0*/  FMUL.FTZ R50, R113, R48 ;  /* 0x0000003071327220 */ /* 0x000fe40000410000 */
[C---:B------:R-:W-:Y:S02]  /*6200*/  FMUL.FTZ R135, R109.reuse, R41 ;  /* 0x000000296d877220 */ /* 0x040fe40000410000 */
[----:B------:R-:W-:Y:S02]  /*6210*/  FMUL.FTZ R52, R109, R46 ;  /* 0x0000002e6d347220 */ /* 0x000fe40000410000 */
[C---:B------:R-:W-:Y:S02]  /*6220*/  FFMA.FTZ R48, R110.reuse, R48, R55 ;  /* 0x000000306e307223 */ /* 0x040fe40000010037 */
[----:B------:R-:W-:Y:S02]  /*6230*/  FFMA.FTZ R53, R110, R53, -R50 ;  /* 0x000000356e357223 */ /* 0x000fe40000010832 */
[----:B------:R-:W-:-:S02]  /*6240*/  FFMA.FTZ R135, R106, R46, R135 ;  /* 0x0000002e6a877223 */ /* 0x000fc40000010087 */
[----:B------:R-:W-:Y:S02]  /*6250*/  FFMA.FTZ R52, R106, R41, -R52 ;  /* 0x000000296a347223 */ /* 0x000fe40000010834 */
[----:B------:R-:W-:Y:S02]  /*6260*/  FADD.FTZ R48, R111, R48 ;  /* 0x000000306f307221 */ /* 0x000fe40000010000 */
[----:B------:R-:W-:Y:S02]  /*6270*/  FADD.FTZ R53, R112, R53 ;  /* 0x0000003570357221 */ /* 0x000fe40000010000 */
[----:B0-----:R-:W-:Y:S02]  /*6280*/  FMUL.FTZ R143, R138, R137 ;  /* 0x000000898a8f7220 */ /* 0x001fe40000410000 */
[C---:B------:R-:W-:Y:S02]  /*6290*/  FMUL.FTZ R137, R105.reuse, R135 ;  /* 0x0000008769897220 */ /* 0x040fe40000410000 */
[----:B------:R-:W-:-:S02]  /*62a0*/  FMUL.FTZ R46, R105, R52 ;  /* 0x00000034692e7220 */ /* 0x000fc40000410000 */
[C---:B------:R-:W-:Y:S02]  /*62b0*/  FMUL.FTZ R41, R109.reuse, R48 ;  /* 0x000000306d297220 */ /* 0x040fe40000410000 */
[----:B------:R-:W-:Y:S02]  /*62c0*/  FMUL.FTZ R55, R109, R53 ;  /* 0x000000356d377220 */ /* 0x000fe40000410000 */
[C---:B------:R-:W-:Y:S02]  /*62d0*/  FFMA.FTZ R137, R102.reuse, R52, -R137 ;  /* 0x0000003466897223 */ /* 0x040fe40000010889 */
[----:B------:R-:W-:Y:S02]  /*62e0*/  FFMA.FTZ R46, R102, R135, R46 ;  /* 0x00000087662e7223 */ /* 0x000fe4000001002e */
[C---:B------:R-:W-:Y:S02]  /*62f0*/  FFMA.FTZ R41, R106.reuse, R53, -R41 ;  /* 0x000000356a297223 */ /* 0x040fe40000010829 */
[----:B------:R-:W-:-:S02]  /*6300*/  FFMA.FTZ R48, R106, R48, R55 ;  /* 0x000000306a307223 */ /* 0x000fc40000010037 */
[CC--:B------:R-:W-:Y:S02]  /*6310*/  FMUL.FTZ R53, R101.reuse, R137.reuse ;  /* 0x0000008965357220 */ /* 0x0c0fe40000410000 */
[-C--:B------:R-:W-:Y:S02]  /*6320*/  FMUL.FTZ R50, R101, R46.reuse ;  /* 0x0000002e65327220 */ /* 0x080fe40000410000 */
[----:B------:R-:W-:Y:S02]  /*6330*/  FADD.FTZ R41, R108, R41 ;  /* 0x000000296c297221 */ /* 0x000fe40000010000 */
[----:B------:R-:W-:Y:S02]  /*6340*/  FADD.FTZ R48, R107, R48 ;  /* 0x000000306b307221 */ /* 0x000fe40000010000 */
[C---:B------:R-:W-:Y:S02]  /*6350*/  FFMA.FTZ R52, R98.reuse, R46, R53 ;  /* 0x0000002e62347223 */ /* 0x040fe40000010035 */
[----:B------:R-:W-:-:S02]  /*6360*/  FFMA.FTZ R50, R98, R137, -R50 ;  /* 0x0000008962327223 */ /* 0x000fc40000010832 */
[CC--:B------:R-:W-:Y:S02]  /*6370*/  FMUL.FTZ R53, R105.reuse, R41.reuse ;  /* 0x0000002969357220 */ /* 0x0c0fe40000410000 */
[----:B------:R-:W-:Y:S02]  /*6380*/  FMUL.FTZ R46, R105, R48 ;  /* 0x00000030692e7220 */ /* 0x000fe40000410000 */
[C---:B------:R-:W-:Y:S02]  /*6390*/  FMUL.FTZ R135, R97.reuse, R50 ;  /* 0x0000003261877220 */ /* 0x040fe40000410000 */
[C---:B------:R-:W-:Y:S02]  /*63a0*/  FFMA.FTZ R48, R102.reuse, R48, R53 ;  /* 0x0000003066307223 */ /* 0x040fe40000010035 */
[----:B------:R-:W-:Y:S02]  /*63b0*/  FFMA.FTZ R41, R102, R41, -R46 ;  /* 0x0000002966297223 */ /* 0x000fe4000001082e */
[----:B------:R-:W-:-:S02]  /*63c0*/  FMUL.FTZ R55, R97, R52 ;  /* 0x0000003461377220 */ /* 0x000fc40000410000 */
[----:B------:R-:W-:Y:S02]  /*63d0*/  FFMA.FTZ R135, R94, R52, R135 ;  /* 0x000000345e877223 */ /* 0x000fe40000010087 */
[----:B------:R-:W-:Y:S02]  /*63e0*/  FADD.FTZ R48, R103, R48 ;  /* 0x0000003067307221 */ /* 0x000fe40000010000 */
[----:B------:R-:W-:Y:S02]  /*63f0*/  FADD.FTZ R41, R104, R41 ;  /* 0x0000002968297221 */ /* 0x000fe40000010000 */
[----:B------:R-:W-:Y:S02]  /*6400*/  FFMA.FTZ R50, R94, R50, -R55 ;  /* 0x000000325e327223 */ /* 0x000fe40000010837 */
[----:B------:R-:W-:Y:S02]  /*6410*/  FMUL.FTZ R53, R133, R135 ;  /* 0x0000008785357220 */ /* 0x000fe40000410000 */
[----:B------:R-:W-:-:S02]  /*6420*/  FMUL.FTZ R46, R101, R48 ;  /* 0x00000030652e7220 */ /* 0x000fc40000410000 */
[-C--:B------:R-:W-:Y:S02]  /*6430*/  FMUL.FTZ R55, R101, R41.reuse ;  /* 0x0000002965377220 */ /* 0x080fe40000410000 */
[-C--:B------:R-:W-:Y:S02]  /*6440*/  FMUL.FTZ R52, R133, R50.reuse ;  /* 0x0000003285347220 */ /* 0x080fe40000410000 */
[----:B------:R-:W-:Y:S02]  /*6450*/  FFMA.FTZ R50, R130, R50, -R53 ;  /* 0x0000003282327223 */ /* 0x000fe40000010835 */
[C---:B------:R-:W-:Y:S02]  /*6460*/  FFMA.FTZ R53, R98.reuse, R41, -R46 ;  /* 0x0000002962357223 */ /* 0x040fe4000001082e */
[----:B------:R-:W-:Y:S01]  /*6470*/  FFMA.FTZ R46, R98, R48, R55 ;  /* 0x00000030622e7223 */ /* 0x000fe20000010037 */
[----:B------:R-:W-:Y:S01]  /*6480*/  LDS.U16 R41, [R40+0x28] ;  /* 0x0000280028297984 */ /* 0x000fe20000000400 */
[----:B------:R-:W-:-:S03]  /*6490*/  FFMA.FTZ R52, R130, R135, R52 ;  /* 0x0000008782347223 */ /* 0x000fc60000010034 */
[----:B------:R-:W0:Y:S01]  /*64a0*/  LDS.U16 R48, [R40+0x2a] ;  /* 0x00002a0028307984 */ /* 0x000e220000000400 */
[----:B------:R-:W-:Y:S02]  /*64b0*/  FMUL.FTZ R55, R129, R52 ;  /* 0x0000003481377220 */ /* 0x000fe40000410000 */
[----:B------:R-:W-:Y:S02]  /*64c0*/  FADD.FTZ R46, R99, R46 ;  /* 0x0000002e632e7221 */ /* 0x000fe40000010000 */
[----:B------:R-:W-:Y:S02]  /*64d0*/  FADD.FTZ R53, R100, R53 ;  /* 0x0000003564357221 */ /* 0x000fe40000010000 */
[-C--:B------:R-:W-:Y:S02]  /*64e0*/  FFMA.FTZ R54, R126, R50.reuse, -R55 ;  /* 0x000000327e367223 */ /* 0x080fe40000010837 */
[----:B------:R-:W-:Y:S02]  /*64f0*/  FMUL.FTZ R135, R129, R50 ;  /* 0x0000003281877220 */ /* 0x000fe40000410000 */
[----:B------:R-:W-:-:S02]  /*6500*/  FMUL.FTZ R50, R97, R46 ;  /* 0x0000002e61327220 */ /* 0x000fc40000410000 */
[-C--:B------:R-:W-:Y:S01]  /*6510*/  FMUL.FTZ R55, R97, R53.reuse ;  /* 0x0000003561377220 */ /* 0x080fe20000410000 */
[----:B------:R-:W-:Y:S01]  /*6520*/  FSEL R134, R44, RZ, !P5 ;  /* 0x000000ff2c867208 */ /* 0x000fe20006800000 */
[----:B------:R-:W-:Y:S02]  /*6530*/  FFMA.FTZ R52, R126, R52, R135 ;  /* 0x000000347e347223 */ /* 0x000fe40000010087 */
[C---:B------:R-:W-:Y:S02]  /*6540*/  FFMA.FTZ R53, R94.reuse, R53, -R50 ;  /* 0x000000355e357223 */ /* 0x040fe40000010832 */
[----:B------:R-:W-:Y:S01]  /*6550*/  FFMA.FTZ R46, R94, R46, R55 ;  /* 0x0000002e5e2e7223 */ /* 0x000fe20000010037 */
[----:B------:R-:W-:Y:S01]  /*6560*/  FSEL R135, R45, 1, !P5 ;  /* 0x3f8000002d877808 */ /* 0x000fe20006800000 */
[----:B------:R-:W-:Y:S02]  /*6570*/  FMUL.FTZ R44, R134, R52 ;  /* 0x00000034862c7220 */ /* 0x000fe40000410000 */
[----:B------:R-:W-:Y:S01]  /*6580*/  FMUL.FTZ R42, R138, R136 ;  /* 0x000000888a2a7220 */ /* 0x000fe20000410000 */
[----:B------:R-:W-:Y:S01]  /*6590*/  FSEL R136, R47, RZ, !P6 ;  /* 0x000000ff2f887208 */ /* 0x000fe20007000000 */
[----:B------:R-:W-:Y:S01]  /*65a0*/  FMUL.FTZ R45, R134, R54 ;  /* 0x00000036862d7220 */ /* 0x000fe20000410000 */
[----:B------:R-:W1:Y:S01]  /*65b0*/  LDS.U16 R47, [R40+0x2e] ;  /* 0x00002e00282f7984 */ /* 0x000e620000000400 */
[----:B------:R-:W-:-:S02]  /*65c0*/  FADD.FTZ R46, R95, R46 ;  /* 0x0000002e5f2e7221 */ /* 0x000fc40000010000 */
[----:B------:R-:W-:Y:S02]  /*65d0*/  FADD.FTZ R53, R96, R53 ;  /* 0x0000003560357221 */ /* 0x000fe40000010000 */
[----:B------:R-:W-:Y:S02]  /*65e0*/  FFMA.FTZ R50, R135, R54, -R44 ;  /* 0x0000003687327223 */ /* 0x000fe4000001082c */
[C---:B------:R-:W-:Y:S02]  /*65f0*/  FMUL.FTZ R44, R133.reuse, R46 ;  /* 0x0000002e852c7220 */ /* 0x040fe40000410000 */
[-C--:B------:R-:W-:Y:S02]  /*6600*/  FMUL.FTZ R55, R133, R53.reuse ;  /* 0x0000003585377220 */ /* 0x080fe40000410000 */
[----:B------:R-:W-:Y:S02]  /*6610*/  FFMA.FTZ R54, R135, R52, R45 ;  /* 0x0000003487367223 */ /* 0x000fe4000001002d */
[----:B------:R-:W2:Y:S01]  /*6620*/  LDS.U16 R45, [R40+0x2c] ;  /* 0x00002c00282d7984 */ /* 0x000ea20000000400 */
[----:B------:R-:W-:-:S02]  /*6630*/  FFMA.FTZ R53, R130, R53, -R44 ;  /* 0x0000003582357223 */ /* 0x000fc4000001082c */
[----:B------:R-:W-:Y:S01]  /*6640*/  FFMA.FTZ R46, R130, R46, R55 ;  /* 0x0000002e822e7223 */ /* 0x000fe20000010037 */
[----:B------:R-:W-:Y:S01]  /*6650*/  FSEL R137, R49, 1, !P6 ;  /* 0x3f80000031897808 */ /* 0x000fe20007000000 */
[----:B------:R-:W-:Y:S02]  /*6660*/  FADD.FTZ R53, R132, R53 ;  /* 0x0000003584357221 */ /* 0x000fe40000010000 */
[----:B------:R-:W-:Y:S02]  /*6670*/  FADD.FTZ R44, R131, R46 ;  /* 0x0000002e832c7221 */ /* 0x000fe40000010000 */
[C---:B------:R-:W-:Y:S02]  /*6680*/  FMUL.FTZ R49, R136.reuse, R54 ;  /* 0x0000003688317220 */ /* 0x040fe40000410000 */
[----:B------:R-:W-:Y:S02]  /*6690*/  FMUL.FTZ R46, R136, R50 ;  /* 0x00000032882e7220 */ /* 0x000fe40000410000 */
[----:B------:R-:W-:-:S02]  /*66a0*/  FMUL.FTZ R55, R129, R53 ;  /* 0x0000003581377220 */ /* 0x000fc40000410000 */
[----:B------:R-:W-:Y:S02]  /*66b0*/  FFMA.FTZ R50, R137, R50, -R49 ;  /* 0x0000003289327223 */ /* 0x000fe40000010831 */
[----:B------:R-:W-:Y:S02]  /*66c0*/  FMUL.FTZ R52, R129, R44 ;  /* 0x0000002c81347220 */ /* 0x000fe40000410000 */
[----:B------:R-:W-:Y:S02]  /*66d0*/  FFMA.FTZ R49, R137, R54, R46 ;  /* 0x0000003689317223 */ /* 0x000fe4000001002e */
[----:B------:R-:W3:Y:S01]  /*66e0*/  LDS.U16 R46, [R40+0x32] ;  /* 0x00003200282e7984 */ /* 0x000ee20000000400 */
[C---:B------:R-:W-:Y:S02]  /*66f0*/  FFMA.FTZ R54, R126.reuse, R44, R55 ;  /* 0x0000002c7e367223 */ /* 0x040fe40000010037 */
[----:B------:R-:W-:Y:S01]  /*6700*/  FFMA.FTZ R53, R126, R53, -R52 ;  /* 0x000000357e357223 */ /* 0x000fe20000010834 */
[----:B0-----:R-:W-:Y:S01]  /*6710*/  HADD2.F32 R52, -RZ, R48.H0_H0 ;  /* 0x20000030ff347230 */ /* 0x001fe20000004100 */
[----:B------:R-:W-:Y:S01]  /*6720*/  FSEL R138, R51, RZ, !P0 ;  /* 0x000000ff338a7208 */ /* 0x000fe20004000000 */
[----:B------:R-:W0:Y:S01]  /*6730*/  LDS.U16 R44, [R40+0x30] ;  /* 0x00003000282c7984 */ /* 0x000e220000000400 */
[----:B------:R-:W-:-:S02]  /*6740*/  FADD.FTZ R54, R127, R54 ;  /* 0x000000367f367221 */ /* 0x000fc40000010000 */
[----:B------:R-:W-:Y:S01]  /*6750*/  FADD.FTZ R53, R128, R53 ;  /* 0x0000003580357221 */ /* 0x000fe20000010000 */
[----:B------:R-:W-:Y:S01]  /*6760*/  HADD2.F32 R48, -RZ, R41.H0_H0 ;  /* 0x20000029ff307230 */ /* 0x000fe20000004100 */
[----:B------:R-:W-:Y:S01]  /*6770*/  FMUL.FTZ R149, R139, R142 ;  /* 0x0000008e8b957220 */ /* 0x000fe20000410000 */
[----:B------:R-:W-:Y:S01]  /*6780*/  FSEL R139, R43, 1, !P0 ;  /* 0x3f8000002b8b7808 */ /* 0x000fe20004000000 */
[----:B------:R-:W-:Y:S02]  /*6790*/  FMUL.FTZ R155, R140, R155 ;  /* 0x0000009b8c9b7220 */ /* 0x000fe40000410000 */
[----:B------:R-:W-:Y:S02]  /*67a0*/  FMUL.FTZ R52, R7, R52 ;  /* 0x0000003407347220 */ /* 0x000fe40000410000 */
[----:B------:R-:W-:Y:S02]  /*67b0*/  FMUL.FTZ R140, R134, R54 ;  /* 0x00000036868c7220 */ /* 0x000fe40000410000 */
[----:B------:R-:W-:-:S02]  /*67c0*/  FMUL.FTZ R43, R138, R49 ;  /* 0x000000318a2b7220 */ /* 0x000fc40000410000 */
[-C--:B------:R-:W-:Y:S02]  /*67d0*/  FMUL.FTZ R41, R134, R53.reuse ;  /* 0x0000003586297220 */ /* 0x080fe40000410000 */
[----:B------:R-:W-:Y:S01]  /*67e0*/  FFMA.FTZ R142, R135, R53, -R140 ;  /* 0x00000035878e7223 */ /* 0x000fe2000001088c */
[----:B------:R-:W-:Y:S01]  /*67f0*/  FSEL R140, R52, RZ, !P5 ;  /* 0x000000ff348c7208 */ /* 0x000fe20006800000 */
[----:B------:R-:W-:Y:S02]  /*6800*/  FMUL.FTZ R141, R7, R48 ;  /* 0x00000030078d7220 */ /* 0x000fe40000410000 */
[----:B------:R-:W-:Y:S02]  /*6810*/  FFMA.FTZ R41, R135, R54, R41 ;  /* 0x0000003687297223 */ /* 0x000fe40000010029 */
[-C--:B------:R-:W-:Y:S02]  /*6820*/  FFMA.FTZ R48, R139, R50.reuse, -R43 ;  /* 0x000000328b307223 */ /* 0x080fe4000001082b */
[----:B------:R-:W4:Y:S01]  /*6830*/  LDS.U16 R43, [R40+0x34] ;  /* 0x00003400282b7984 */ /* 0x000f220000000400 */
[----:B------:R-:W-:-:S02]  /*6840*/  FMUL.FTZ R52, R138, R50 ;  /* 0x000000328a347220 */ /* 0x000fc40000410000 */
[----:B------:R-:W-:Y:S02]  /*6850*/  FADD.FTZ R50, R140, R41 ;  /* 0x000000298c327221 */ /* 0x000fe40000010000 */
[----:B------:R-:W4:Y:S01]  /*6860*/  LDS.U16 R41, [R40+0x36] ;  /* 0x0000360028297984 */ /* 0x000f220000000400 */
[----:B-1----:R-:W-:Y:S01]  /*6870*/  HADD2.F32 R47, -RZ, R47.H0_H0 ;  /* 0x2000002fff2f7230 */ /* 0x002fe20000004100 */
[----:B------:R-:W-:Y:S01]  /*6880*/  FSEL R141, R141, RZ, !P5 ;  /* 0x000000ff8d8d7208 */ /* 0x000fe20006800000 */
[----:B--2---:R-:W-:-:S03]  /*6890*/  HADD2.F32 R45, -RZ, R45.H0_H0 ;  /* 0x2000002dff2d7230 */ /* 0x004fc60000004100 */
[----:B------:R-:W-:Y:S02]  /*68a0*/  FMUL.FTZ R145, R6, R47 ;  /* 0x0000002f06917220 */ /* 0x000fe40000410000 */
[----:B------:R-:W1:Y:S01]  /*68b0*/  LDS.U16 R47, [R40+0x3a] ;  /* 0x00003a00282f7984 */ /* 0x000e620000000400 */
[----:B------:R-:W-:Y:S02]  /*68c0*/  FADD.FTZ R142, R141, R142 ;  /* 0x0000008e8d8e7221 */ /* 0x000fe40000010000 */
[----:B------:R-:W-:Y:S02]  /*68d0*/  FMUL.FTZ R51, R136, R50 ;  /* 0x0000003288337220 */ /* 0x000fe40000410000 */
[----:B------:R-:W-:Y:S02]  /*68e0*/  FMUL.FTZ R144, R6, R45 ;  /* 0x0000002d06907220 */ /* 0x000fe40000410000 */
[----:B------:R-:W2:Y:S01]  /*68f0*/  LDS.U16 R45, [R40+0x38] ;  /* 0x00003800282d7984 */ /* 0x000ea20000000400 */
[----:B------:R-:W-:-:S02]  /*6900*/  FFMA.FTZ R49, R139, R49, R52 ;  /* 0x000000318b317223 */ /* 0x000fc40000010034 */
[-C--:B------:R-:W-:Y:S02]  /*6910*/  FMUL.FTZ R52, R136, R142.reuse ;  /* 0x0000008e88347220 */ /* 0x080fe40000410000 */
[----:B------:R-:W-:Y:S01]  /*6920*/  FFMA.FTZ R51, R137, R142, -R51 ;  /* 0x0000008e89337223 */ /* 0x000fe20000010833 */
[----:B------:R-:W-:Y:S01]  /*6930*/  FSEL R142, R42, RZ, !P1 ;  /* 0x000000ff2a8e7208 */ /* 0x000fe20004800000 */
[----:B---3--:R-:W-:Y:S01]  /*6940*/  HADD2.F32 R46, -RZ, R46.H0_H0 ;  /* 0x2000002eff2e7230 */ /* 0x008fe20000004100 */
[----:B------:R-:W-:Y:S02]  /*6950*/  FSEL R144, R144, RZ, !P6 ;  /* 0x000000ff90907208 */ /* 0x000fe40007000000 */
[----:B------:R-:W-:Y:S01]  /*6960*/  FSEL R143, R143, 1, !P1 ;  /* 0x3f8000008f8f7808 */ /* 0x000fe20004800000 */
[----:B------:R-:W-:Y:S01]  /*6970*/  FMUL.FTZ R42, R142, R49 ;  /* 0x000000318e2a7220 */ /* 0x000fe20000410000 */
[----:B------:R-:W-:Y:S01]  /*6980*/  FSEL R145, R145, RZ, !P6 ;  /* 0x000000ff91917208 */ /* 0x000fe20007000000 */
[----:B------:R-:W-:Y:S01]  /*6990*/  FFMA.FTZ R52, R137, R50, R52 ;  /* 0x0000003289347223 */ /* 0x000fe20000010034 */
[----:B0-----:R-:W-:Y:S01]  /*69a0*/  HADD2.F32 R44, -RZ, R44.H0_H0 ;  /* 0x2000002cff2c7230 */ /* 0x001fe20000004100 */
[----:B------:R-:W-:-:S02]  /*69b0*/  FADD.FTZ R51, R144, R51 ;  /* 0x0000003390337221 */ /* 0x000fc40000010000 */
[----:B------:R-:W-:Y:S02]  /*69c0*/  FFMA.FTZ R42, R143, R48, -R42 ;  /* 0x000000308f2a7223 */ /* 0x000fe4000001082a */
[----:B------:R-:W-:Y:S02]  /*69d0*/  FMUL.FTZ R46, R5, R46 ;  /* 0x0000002e052e7220 */ /* 0x000fe40000410000 */
[----:B------:R-:W-:Y:S02]  /*69e0*/  FMUL.FTZ R48, R142, R48 ;  /* 0x000000308e307220 */ /* 0x000fe40000410000 */
[----:B------:R-:W-:Y:S02]  /*69f0*/  FADD.FTZ R52, R145, R52 ;  /* 0x0000003491347221 */ /* 0x000fe40000010000 */
[----:B------:R-:W-:Y:S01]  /*6a00*/  FMUL.FTZ R50, R138, R51 ;  /* 0x000000338a327220 */ /* 0x000fe20000410000 */
[----:B------:R-:W-:Y:S01]  /*6a10*/  FSEL R146, R46, RZ, !P0 ;  /* 0x000000ff2e927208 */ /* 0x000fe20004000000 */
[----:B------:R-:W-:Y:S01]  /*6a20*/  FMUL.FTZ R147, R5, R44 ;  /* 0x0000002c05937220 */ /* 0x000fe20000410000 */
[----:B------:R-:W0:Y:S01]  /*6a30*/  LDS.U16 R46, [R40+0x3c] ;  /* 0x00003c00282e7984 */ /* 0x000e220000000400 */
[----:B------:R-:W-:-:S02]  /*6a40*/  FFMA.FTZ R44, R143, R49, R48 ;  /* 0x000000318f2c7223 */ /* 0x000fc40000010030 */
[-C--:B------:R-:W-:Y:S01]  /*6a50*/  FFMA.FTZ R53, R139, R52.reuse, R50 ;  /* 0x000000348b357223 */ /* 0x080fe20000010032 */
[----:B------:R2:W3:Y:S01]  /*6a60*/  LDS.U16 R48, [R40+0x3e] ;  /* 0x00003e0028307984 */ /* 0x0004e20000000400 */
[----:B------:R-:W-:Y:S01]  /*6a70*/  FMUL.FTZ R52, R138, R52 ;  /* 0x000000348a347220 */ /* 0x000fe20000410000 */
[----:B------:R-:W-:Y:S01]  /*6a80*/  FSEL R147, R147, RZ, !P0 ;  /* 0x000000ff93937208 */ /* 0x000fe20004000000 */
[----:B----4-:R-:W-:Y:S01]  /*6a90*/  HADD2.F32 R43, -RZ, R43.H0_H0 ;  /* 0x2000002bff2b7230 */ /* 0x010fe20000004100 */
[----:B------:R-:W-:Y:S02]  /*6aa0*/  FADD.FTZ R53, R146, R53 ;  /* 0x0000003592357221 */ /* 0x000fe40000010000 */
[----:B------:R-:W-:Y:S01]  /*6ab0*/  FFMA.FTZ R52, R139, R51, -R52 ;  /* 0x000000338b347223 */ /* 0x000fe20000010834 */
[----:B------:R-:W-:Y:S01]  /*6ac0*/  HADD2.F32 R41, -RZ, R41.H0_H0 ;  /* 0x20000029ff297230 */ /* 0x000fe20000004100 */
[----:B------:R-:W-:Y:S02]  /*6ad0*/  FMUL.FTZ R49, R142, R53 ;  /* 0x000000358e317220 */ /* 0x000fe40000410000 */
[----:B------:R-:W-:-:S02]  /*6ae0*/  FADD.FTZ R52, R147, R52 ;  /* 0x0000003493347221 */ /* 0x000fc40000010000 */
[C---:B------:R-:W-:Y:S02]  /*6af0*/  FMUL.FTZ R43, R4.reuse, R43 ;  /* 0x0000002b042b7220 */ /* 0x040fe40000410000 */
[-C--:B------:R-:W-:Y:S02]  /*6b00*/  FFMA.FTZ R49, R143, R52.reuse, -R49 ;  /* 0x000000348f317223 */ /* 0x080fe40000010831 */
[----:B------:R-:W-:Y:S01]  /*6b10*/  FMUL.FTZ R41, R4, R41 ;  /* 0x0000002904297220 */ /* 0x000fe20000410000 */
[----:B------:R-:W-:Y:S01]  /*6b20*/  FSEL R148, R43, RZ, !P1 ;  /* 0x000000ff2b947208 */ /* 0x000fe20004800000 */
[----:B------:R-:W-:Y:S01]  /*6b30*/  FMUL.FTZ R52, R142, R52 ;  /* 0x000000348e347220 */ /* 0x000fe20000410000 */
[----:B-1----:R-:W-:Y:S01]  /*6b40*/  HADD2.F32 R50, -RZ, R47.H0_H0 ;  /* 0x2000002fff327230 */ /* 0x002fe20000004100 */
[----:B------:R-:W-:Y:S02]  /*6b50*/  FSEL R149, R149, RZ, !P2 ;  /* 0x000000ff95957208 */ /* 0x000fe40005000000 */
[----:B------:R-:W-:Y:S01]  /*6b60*/  FFMA.FTZ R53, R143, R53, R52 ;  /* 0x000000358f357223 */ /* 0x000fe20000010034 */
[----:B------:R-:W-:Y:S01]  /*6b70*/  FSEL R150, R41, RZ, !P1 ;  /* 0x000000ff29967208 */ /* 0x000fe20004800000 */
[----:B------:R-:W-:Y:S01]  /*6b80*/  FADD.FTZ R52, R148, R49 ;  /* 0x0000003194347221 */ /* 0x000fe20000010000 */
[----:B--2---:R-:W-:Y:S01]  /*6b90*/  HADD2.F32 R40, -RZ, R45.H0_H0 ;  /* 0x2000002dff287230 */ /* 0x004fe20000004100 */
[----:B------:R-:W-:-:S02]  /*6ba0*/  FMUL.FTZ R50, R3, R50 ;  /* 0x0000003203327220 */ /* 0x000fc40000410000 */
[----:B------:R-:W-:Y:S02]  /*6bb0*/  FADD.FTZ R54, R150, R53 ;  /* 0x0000003596367221 */ /* 0x000fe40000010000 */
[----:B------:R-:W-:Y:S01]  /*6bc0*/  FMUL.FTZ R41, R149, R52 ;  /* 0x0000003495297220 */ /* 0x000fe20000410000 */
[----:B------:R-:W-:Y:S01]  /*6bd0*/  FSEL R152, R50, RZ, !P2 ;  /* 0x000000ff32987208 */ /* 0x000fe20005000000 */
[----:B------:R-:W-:Y:S02]  /*6be0*/  FMUL.FTZ R40, R3, R40 ;  /* 0x0000002803287220 */ /* 0x000fe40000410000 */
[-C--:B------:R-:W-:Y:S02]  /*6bf0*/  FFMA.FTZ R41, R151, R54.reuse, R41 ;  /* 0x0000003697297223 */ /* 0x080fe40000010029 */
[----:B------:R-:W-:Y:S01]  /*6c00*/  FMUL.FTZ R54, R149, R54 ;  /* 0x0000003695367220 */ /* 0x000fe20000410000 */
[----:B------:R-:W-:Y:S01]  /*6c10*/  FSEL R153, R40, RZ, !P2 ;  /* 0x000000ff28997208 */ /* 0x000fe20005000000 */
[----:B------:R-:W-:Y:S01]  /*6c20*/  FADD.FTZ R40, R152, R41 ;  /* 0x0000002998287221 */ /* 0x000fe20000010000 */
[----:B------:R-:W-:Y:S01]  /*6c30*/  FSEL R154, R154, RZ, !P4 ;  /* 0x000000ff9a9a7208 */ /* 0x000fe20006000000 */
[----:B------:R-:W-:Y:S01]  /*6c40*/  FFMA.FTZ R54, R151, R52, -R54 ;  /* 0x0000003497367223 */ /* 0x000fe20000010836 */
[----:B------:R-:W-:-:S03]  /*6c50*/  FSEL R155, R155, 1, !P4 ;  /* 0x3f8000009b9b7808 */ /* 0x000fc60006000000 */
[----:B------:R-:W-:Y:S02]  /*6c60*/  FADD.FTZ R54, R153, R54 ;  /* 0x0000003699367221 */ /* 0x000fe40000010000 */
[C---:B------:R-:W-:Y:S01]  /*6c70*/  FMUL.FTZ R45, R154.reuse, R40 ;  /* 0x000000289a2d7220 */ /* 0x040fe20000410000 */
[----:B0-----:R-:W-:Y:S02]  /*6c80*/  HADD2.F32 R41, -RZ, R46.H0_H0 ;  /* 0x2000002eff297230 */ /* 0x001fe40000004100 */
[----:B---3--:R-:W-:Y:S01]  /*6c90*/  HADD2.F32 R43, -RZ, R48.H0_H0 ;  /* 0x20000030ff2b7230 */ /* 0x008fe20000004100 */
[-C--:B------:R-:W-:Y:S02]  /*6ca0*/  FFMA.FTZ R50, R155, R54.reuse, -R45 ;  /* 0x000000369b327223 */ /* 0x080fe4000001082d */
[----:B------:R-:W-:Y:S02]  /*6cb0*/  FMUL.FTZ R54, R154, R54 ;  /* 0x000000369a367220 */ /* 0x000fe40000410000 */
[----:B------:R-:W-:-:S02]  /*6cc0*/  FMUL.FTZ R41, R2, R41 ;  /* 0x0000002902297220 */ /* 0x000fc40000410000 */
[----:B------:R-:W-:Y:S02]  /*6cd0*/  FMUL.FTZ R43, R2, R43 ;  /* 0x0000002b022b7220 */ /* 0x000fe40000410000 */
[----:B------:R-:W-:Y:S02]  /*6ce0*/  FFMA.FTZ R51, R155, R40, R54 ;  /* 0x000000289b337223 */ /* 0x000fe40000010036 */
[----:B------:R-:W-:Y:S01]  /*6cf0*/  FMUL.FTZ R40, R149, R42 ;  /* 0x0000002a95287220 */ /* 0x000fe20000410000 */
[----:B------:R-:W-:Y:S02]  /*6d00*/  FSEL R157, R41, RZ, !P4 ;  /* 0x000000ff299d7208 */ /* 0x000fe40006000000 */
[----:B------:R-:W-:Y:S01]  /*6d10*/  FSEL R156, R43, RZ, !P4 ;  /* 0x000000ff2b9c7208 */ /* 0x000fe20006000000 */
[-C--:B------:R-:W-:Y:S02]  /*6d20*/  FFMA.FTZ R40, R151, R44.reuse, R40 ;  /* 0x0000002c97287223 */ /* 0x080fe40000010028 */
[----:B------:R-:W-:-:S02]  /*6d30*/  FMUL.FTZ R44, R149, R44 ;  /* 0x0000002c952c7220 */ /* 0x000fc40000410000 */
[----:B------:R-:W-:Y:S02]  /*6d40*/  FADD.FTZ R50, R157, R50 ;  /* 0x000000329d327221 */ /* 0x000fe40000010000 */
[----:B------:R-:W-:Y:S02]  /*6d50*/  FADD.FTZ R51, R156, R51 ;  /* 0x000000339c337221 */ /* 0x000fe40000010000 */
[----:B------:R-:W-:Y:S01]  /*6d60*/  FFMA.FTZ R44, R151, R42, -R44 ;  /* 0x0000002a972c7223 */ /* 0x000fe2000001082c */
[----:B------:R-:W0:Y:S01]  /*6d70*/  SHFL.UP PT, R43, R50, 0x1, RZ ;  /* 0x04200000322b7989 */ /* 0x000e2200000e00ff */
[C---:B------:R-:W-:Y:S02]  /*6d80*/  FMUL.FTZ R48, R154.reuse, R40 ;  /* 0x000000289a307220 */ /* 0x040fe40000410000 */
[-C--:B------:R-:W-:Y:S01]  /*6d90*/  FMUL.FTZ R42, R154, R44.reuse ;  /* 0x0000002c9a2a7220 */ /* 0x080fe20000410000 */
[----:B------:R-:W1:Y:S01]  /*6da0*/  SHFL.UP PT, R41, R51, 0x1, RZ ;  /* 0x0420000033297989 */ /* 0x000e6200000e00ff */
[----:B------:R-:W-:-:S02]  /*6db0*/  FFMA.FTZ R48, R155, R44, -R48 ;  /* 0x0000002c9b307223 */ /* 0x000fc40000010830 */
[----:B------:R-:W-:-:S03]  /*6dc0*/  FFMA.FTZ R40, R155, R40, R42 ;  /* 0x000000289b287223 */ /* 0x000fc6000001002a */
        /* <DEDUP_REMOVED lines=8> */
[----:B--2---:R-:W-:Y:S02]  /*6e50*/  FMUL.FTZ R42, R40, R45 ;  /* 0x0000002d282a7220 */ /* 0x004fe40000410000 */
[----:B------:R-:W-:Y:S02]  /*6e60*/  @P0 FADD.FTZ R50, R50, R43 ;  /* 0x0000002b32320221 */ /* 0x000fe40000010000 */
[-C--:B---3--:R-:W-:Y:S01]  /*6e70*/  FMUL.FTZ R41, R40, R47.reuse ;  /* 0x0000002f28297220 */ /* 0x088fe20000410000 */
[----:B------:R-:W0:Y:S01]  /*6e80*/  SHFL.UP PT, R49, R51, 0x2, RZ ;  /* 0x0440000033317989 */ /* 0x000e2200000e00ff */
[C---:B------:R-:W-:Y:S02]  /*6e90*/  FFMA.FTZ R47, R48.reuse, R47, R42 ;  /* 0x0000002f302f7223 */ /* 0x040fe4000001002a */
[----:B------:R-:W-:-:S02]  /*6ea0*/  @P0 FFMA.FTZ R48, R48, R45, -R41 ;  /* 0x0000002d30300223 */ /* 0x000fc40000010829 */
        /* <DEDUP_REMOVED lines=26> */
[C---:B--2---:R-:W-:Y:S02]  /*7050*/  FMUL.FTZ R44, R40.reuse, R41 ;  /* 0x00000029282c7220 */ /* 0x044fe40000410000 */
[-C--:B---3--:R-:W-:Y:S02]  /*7060*/  FMUL.FTZ R42, R40, R43.reuse ;  /* 0x0000002b282a7220 */ /* 0x088fe40000410000 */
[----:B------:R-:W-:Y:S02]  /*7070*/  @P0 FADD.FTZ R50, R50, R45 ;  /* 0x0000002d32320221 */ /* 0x000fe40000010000 */
[C---:B------:R-:W-:Y:S02]  /*7080*/  FFMA.FTZ R43, R48.reuse, R43, R44 ;  /* 0x0000002b302b7223 */ /* 0x040fe4000001002c */
[----:B------:R-:W-:Y:S01]  /*7090*/  @P0 FFMA.FTZ R48, R48, R41, -R42 ;  /* 0x0000002930300223 */ /* 0x000fe2000001082a */
[----:B------:R-:W0:Y:S02]  /*70a0*/  SHFL.UP PT, R44, R51, 0x8, RZ ;  /* 0x05000000332c7989 */ /* 0x000e2400000e00ff */
[----:B------:R-:W-:-:S02]  /*70b0*/  FSEL R43, R40, R43, !P0 ;  /* 0x0000002b282b7208 */ /* 0x000fc40004000000 */
[----:B------:R-:W1:Y:S04]  /*70c0*/  SHFL.UP PT, R42, R50, 0x8, RZ ;  /* 0x05000000322a7989 */ /* 0x000e6800000e00ff */
[----:B------:R-:W2:Y:S04]  /*70d0*/  SHFL.UP PT, R40, R48, 0x8, RZ ;  /* 0x0500000030287989 */ /* 0x000ea800000e00ff */
[----:B------:R-:W3:Y:S01]  /*70e0*/  SHFL.UP PT, R41, R43, 0x8, RZ ;  /* 0x050000002b297989 */ /* 0x000ee200000e00ff */
[----:B------:R-:W-:Y:S01]  /*70f0*/  ISETP.GE.AND P0, PT, R85, 0x8, PT ;  /* 0x000000085500780c */ /* 0x000fe20003f06270 */
[----:B0-----:R-:W-:-:S02]  /*7100*/  FMUL.FTZ R45, R43, R44 ;  /* 0x0000002c2b2d7220 */ /* 0x001fc40000410000 */
[CC--:B-1----:R-:W-:Y:S02]  /*7110*/  FMUL.FTZ R47, R43.reuse, R42.reuse ;  /* 0x0000002a2b2f7220 */ /* 0x0c2fe40000410000 */
[C---:B------:R-:W-:Y:S02]  /*7120*/  FFMA.FTZ R45, R48.reuse, R42, -R45 ;  /* 0x0000002a302d7223 */ /* 0x040fe4000001082d */
[----:B--2---:R-:W-:Y:S02]  /*7130*/  FMUL.FTZ R42, R43, R40 ;  /* 0x000000282b2a7220 */ /* 0x004fe40000410000 */
[----:B------:R-:W-:-:S04]  /*7140*/  FFMA.FTZ R44, R48, R44, R47 ;  /* 0x0000002c302c7223 */ /* 0x000fc8000001002f */
[----:B------:R-:W-:Y:S02]  /*7150*/  @P0 FADD.FTZ R50, R50, R45 ;  /* 0x0000002d32320221 */ /* 0x000fe40000010000 */
[CC--:B---3--:R-:W-:Y:S02]  /*7160*/  FFMA.FTZ R42, R48.reuse, R41.reuse, R42 ;  /* 0x00000029302a7223 */ /* 0x0c8fe4000001002a */
[----:B------:R-:W-:Y:S02]  /*7170*/  @P0 FADD.FTZ R51, R51, R44 ;  /* 0x0000002c33330221 */ /* 0x000fe40000010000 */
[C---:B------:R-:W-:Y:S01]  /*7180*/  FMUL.FTZ R41, R43.reuse, R41 ;  /* 0x000000292b297220 */ /* 0x040fe20000410000 */
[----:B------:R-:W0:Y:S01]  /*7190*/  SHFL.UP PT, R45, R50, 0x10, RZ ;  /* 0x06000000322d7989 */ /* 0x000e2200000e00ff */
[----:B------:R-:W-:Y:S02]  /*71a0*/  FSEL R42, R43, R42, !P0 ;  /* 0x0000002a2b2a7208 */ /* 0x000fe40004000000 */
[----:B------:R-:W-:Y:S01]  /*71b0*/  @P0 FFMA.FTZ R48, R48, R40, -R41 ;  /* 0x0000002830300223 */ /* 0x000fe20000010829 */
[----:B------:R-:W1:Y:S04]  /*71c0*/  SHFL.UP PT, R47, R51, 0x10, RZ ;  /* 0x06000000332f7989 */ /* 0x000e6800000e00ff */
[----:B------:R-:W2:Y:S04]  /*71d0*/  SHFL.UP PT, R41, R48, 0x10, RZ ;  /* 0x0600000030297989 */ /* 0x000ea800000e00ff */
[----:B------:R-:W3:Y:S01]  /*71e0*/  SHFL.UP PT, R43, R42, 0x10, RZ ;  /* 0x060000002a2b7989 */ /* 0x000ee200000e00ff */
[----:B------:R-:W-:-:S02]  /*71f0*/  ISETP.GE.AND P1, PT, R85, 0x10, PT ;  /* 0x000000105500780c */ /* 0x000fc40003f26270 */
[----:B------:R-:W-:Y:S02]  /*7200*/  ISETP.NE.AND P2, PT, R85, 0x1f, PT ;  /* 0x0000001f5500780c */ /* 0x000fe40003f45270 */
[----:B------:R-:W-:Y:S01]  /*7210*/  LOP3.LUT P0, RZ, R86, 0x1f, RZ, 0xc0, !PT ;  /* 0x0000001f56ff7812 */ /* 0x000fe2000780c0ff */
[C---:B0-----:R-:W-:Y:S02]  /*7220*/  FMUL.FTZ R44, R42.reuse, R45 ;  /* 0x0000002d2a2c7220 */ /* 0x041fe40000410000 */
[-C--:B-1----:R-:W-:Y:S02]  /*7230*/  FMUL.FTZ R40, R42, R47.reuse ;  /* 0x0000002f2a287220 */ /* 0x082fe40000410000 */
[C---:B------:R-:W-:Y:S02]  /*7240*/  FFMA.FTZ R46, R48.reuse, R47, R44 ;  /* 0x0000002f302e7223 */ /* 0x040fe4000001002c */
[----:B------:R-:W-:Y:S02]  /*7250*/  FFMA.FTZ R45, R48, R45, -R40 ;  /* 0x0000002d302d7223 */ /* 0x000fe40000010828 */
[----:B--2---:R-:W-:-:S02]  /*7260*/  FMUL.FTZ R44, R42, R41 ;  /* 0x000000292a2c7220 */ /* 0x004fc40000410000 */
[-C--:B---3--:R-:W-:Y:S01]  /*7270*/  FMUL.FTZ R40, R42, R43.reuse ;  /* 0x0000002b2a287220 */ /* 0x088fe20000410000 */
[----:B------:R-:W-:Y:S01]  /*7280*/  ISETP.EQ.OR P0, PT, R83, RZ, P0 ;  /* 0x000000ff5300720c */ /* 0x000fe20000702670 */
[C---:B------:R-:W-:Y:S02]  /*7290*/  FFMA.FTZ R49, R48.reuse, R43, R44 ;  /* 0x0000002b30317223 */ /* 0x040fe4000001002c */
[----:B------:R-:W-:Y:S01]  /*72a0*/  @P1 FFMA.FTZ R48, R48, R41, -R40 ;  /* 0x0000002930301223 */ /* 0x000fe20000010828 */
[----:B------:R-:W-:Y:S02]  /*72b0*/  @!P2 SHF.R.U32.HI R40, RZ, 0x1, R86 ;  /* 0x00000001ff28a819 */ /* 0x000fe40000011656 */
[----:B------:R-:W-:Y:S02]  /*72c0*/  FSEL R49, R42, R49, !P1 ;  /* 0x000000312a317208 */ /* 0x000fe40004800000 */
[----:B------:R-:W-:Y:S01]  /*72d0*/  @!P2 LOP3.LUT R44, R40, 0x7ffffff0, RZ, 0xc0, !PT ;  /* 0x7ffffff0282ca812 */ /* 0x000fe200078ec0ff */
[----:B------:R-:W-:Y:S01]  /*72e0*/  CS2R R42, SRZ ;  /* 0x00000000002a7805 */ /* 0x000fe2000001ff00 */
[----:B------:R-:W-:-:S02]  /*72f0*/  MOV R41, RZ ;  /* 0x000000ff00297202 */ /* 0x000fc40000000f00 */
[----:B------:R-:W-:Y:S01]  /*7300*/  MOV R40, 0x3f800000 ;  /* 0x3f80000000287802 */ /* 0x000fe20000000f00 */
[----:B------:R-:W-:Y:S02]  /*7310*/  @P1 FADD.FTZ R50, R50, R45 ;  /* 0x0000002d32321221 */ /* 0x000fe40000010000 */
[----:B------:R-:W-:-:S03]  /*7320*/  @P1 FADD.FTZ R51, R51, R46 ;  /* 0x0000002e33331221 */ /* 0x000fc60000010000 */
[----:B------:R-:W-:Y:S04]  /*7330*/  @!P0 LDS.128 R40, [R0.X16+0x10c0] ;  /* 0x0010c00000288984 */ /* 0x000fe8000000cc00 */
[----:B------:R-:W-:Y:S04]  /*7340*/  @!P2 STS.128 [R44+0x1080], R48 ;  /* 0x001080302c00a388 */ /* 0x000fe80000000c00 */
[----:B------:R-:W-:Y:S06]  /*7350*/  BAR.SYNC.DEFER_BLOCKING 0x0 ;  /* 0x0000000000007b1d */ /* 0x000fec0000010000 */
[----:B------:R-:W-:Y:S04]  /*7360*/  LDS.128 R44, [0x1080] ;  /* 0x00108000ff2c7984 */ /* 0x000fe80000000c00 */
[----:B------:R-:W0:Y:S01]  /*7370*/  LDS.128 R52, [0x1090] ;  /* 0x00109000ff347984 */ /* 0x000e220000000c00 */
[----:B------:R-:W-:Y:S03]  /*7380*/  BSSY B0, `(.L_x_909) ;  /* 0x0000036000007945 */ /* 0x000fe60003800000 */
[----:B------:R-:W1:Y:S01]  /*7390*/  SHFL.UP PT, R50, R50, 0x1, RZ ;  /* 0x0420000032327989 */ /* 0x000e6200000e00ff */
        /* <DEDUP_REMOVED lines=8> */
[----:B------:R-:W-:-:S04]  /*7420*/  FFMA.FTZ R52, R47, R52, R164 ;  /* 0x000000342f347223 */ /* 0x000fc800000100a4 */
[----:B------:R-:W-:Y:S01]  /*7430*/  FADD.FTZ R52, R55, R52 ;  /* 0x0000003437347221 */ /* 0x000fe20000010000 */
[----:B------:R-:W-:-:S04]  /*7440*/  SHF.R.U32.HI R55, RZ, 0x5, R86 ;  /* 0x00000005ff377819 */ /* 0x000fc80000011656 */
[----:B------:R-:W-:Y:S01]  /*7450*/  ISETP.NE.AND P0, PT, R55, RZ, PT ;  /* 0x000000ff3700720c */ /* 0x000fe20003f05270 */
[----:B------:R-:W0:Y:S04]  /*7460*/  SHFL.UP PT, R51, R51, 0x1, RZ ;  /* 0x0420000033337989 */ /* 0x000e2800000e00ff */
[----:B------:R-:W2:Y:S04]  /*7470*/  SHFL.UP PT, R48, R48, 0x1, RZ ;  /* 0x0420000030307989 */ /* 0x000ea800000e00ff */
[----:B------:R-:W3:Y:S04]  /*7480*/  SHFL.UP PT, R49, R49, 0x1, RZ ;  /* 0x0420000031317989 */ /* 0x000ee800000e00ff */
[----:B------:R-:W-:Y:S05]  /*7490*/  @!P0 BRA `(.L_x_910) ;  /* 0x0000014000008947 */ /* 0x000fea0003800000 */
[----:B-1----:R-:W-:Y:S01]  /*74a0*/  ISETP.NE.AND P0, PT, R85, RZ, PT ;  /* 0x000000ff5500720c */ /* 0x002fe20003f05270 */
[----:B---3--:R-:W-:-:S02]  /*74b0*/  FMUL.FTZ R52, R49, R44 ;  /* 0x0000002c31347220 */ /* 0x008fc40000410000 */
[----:B------:R-:W-:-:S10]  /*74c0*/  FMUL.FTZ R53, R49, R45 ;  /* 0x0000002d31357220 */ /* 0x000fd40000410000 */
[C---:B--2---:R-:W-:Y:S02]  /*74d0*/  @P0 FFMA.FTZ R45, R48.reuse, R45, R52 ;  /* 0x0000002d302d0223 */ /* 0x044fe40000010034 */
[CC--:B------:R-:W-:Y:S02]  /*74e0*/  FMUL.FTZ R52, R49.reuse, R46.reuse ;  /* 0x0000002e31347220 */ /* 0x0c0fe40000410000 */
[-C--:B------:R-:W-:Y:S02]  /*74f0*/  FMUL.FTZ R49, R49, R47.reuse ;  /* 0x0000002f31317220 */ /* 0x080fe40000410000 */
[C---:B------:R-:W-:Y:S02]  /*7500*/  FFMA.FTZ R52, R48.reuse, R47, R52 ;  /* 0x0000002f30347223 */ /* 0x040fe40000010034 */
[C---:B------:R-:W-:Y:S02]  /*7510*/  FFMA.FTZ R49, R48.reuse, R46, -R49 ;  /* 0x0000002e30317223 */ /* 0x040fe40000010831 */
[----:B------:R-:W-:-:S02]  /*7520*/  @P0 FFMA.FTZ R44, R48, R44, -R53 ;  /* 0x0000002c302c0223 */ /* 0x000fc40000010835 */
[----:B------:R-:W-:Y:S01]  /*7530*/  @P0 FADD.FTZ R46, R50, R49 ;  /* 0x00000031322e0221 */ /* 0x000fe20000010000 */
[----:B------:R-:W-:Y:S01]  /*7540*/  MOV R49, R45 ;  /* 0x0000002d00317202 */ /* 0x000fe20000000f00 */
[----:B0-----:R-:W-:Y:S01]  /*7550*/  @P0 FADD.FTZ R47, R51, R52 ;  /* 0x00000034332f0221 */ /* 0x001fe20000010000 */
[----:B------:R-:W-:Y:S02]  /*7560*/  MOV R48, R44 ;  /* 0x0000002c00307202 */ /* 0x000fe40000000f00 */
[----:B------:R-:W-:Y:S02]  /*7570*/  MOV R50, R46 ;  /* 0x0000002e00327202 */ /* 0x000fe40000000f00 */
[----:B------:R-:W-:Y:S02]  /*7580*/  MOV R51, R47 ;  /* 0x0000002f00337202 */ /* 0x000fe40000000f00 */
[----:B------:R-:W-:Y:S02]  /*7590*/  MOV R47, R43 ;  /* 0x0000002b002f7202 */ /* 0x000fe40000000f00 */
[----:B------:R-:W-:-:S02]  /*75a0*/  MOV R46, R42 ;  /* 0x0000002a002e7202 */ /* 0x000fc40000000f00 */
[----:B------:R-:W-:Y:S02]  /*75b0*/  MOV R45, R41 ;  /* 0x00000029002d7202 */ /* 0x000fe40000000f00 */
[----:B------:R-:W-:Y:S01]  /*75c0*/  MOV R44, R40 ;  /* 0x00000028002c7202 */ /* 0x000fe20000000f00 */
[----:B------:R-:W-:Y:S05]  /*75d0*/  BRA `(.L_x_911) ;  /* 0x0000010000007947 */ /* 0x000fea0003800000 */
.L_x_910:
[----:B-1----:R-:W-:Y:S01]  /*75e0*/  ISETP.NE.AND P0, PT, R85, RZ, PT ;  /* 0x000000ff5500720c */ /* 0x002fe20003f05270 */
[----:B------:R-:W-:-:S04]  /*75f0*/  FMUL.FTZ R44, R160, R43 ;  /* 0x0000002ba02c7220 */ /* 0x000fc80000410000 */
[C---:B------:R-:W-:Y:S02]  /*7600*/  FFMA.FTZ R45, R53.reuse, R42, -R44 ;  /* 0x0000002a352d7223 */ /* 0x040fe4000001082c */
[-C--:B------:R-:W-:Y:S02]  /*7610*/  FMUL.FTZ R44, R160, R41.reuse ;  /* 0x00000029a02c7220 */ /* 0x080fe40000410000 */
[----:B------:R-:W-:Y:S02]  /*7620*/  FADD.FTZ R46, R54, R45 ;  /* 0x0000002d362e7221 */ /* 0x000fe40000010000 */
[C---:B------:R-:W-:Y:S02]  /*7630*/  FMUL.FTZ R54, R160.reuse, R40 ;  /* 0x00000028a0367220 */ /* 0x040fe40000410000 */
[----:B------:R1:W-:Y:S01]  /*7640*/  @!P0 STS.128 [0x10b0], R40 ;  /* 0x0010b028ff008388 */ /* 0x0003e20000000c00 */
[----:B------:R-:W-:Y:S01]  /*7650*/  FMUL.FTZ R160, R160, R42 ;  /* 0x0000002aa0a07220 */ /* 0x000fe20000410000 */
[-C--:B--2---:R-:W-:Y:S01]  /*7660*/  @!P0 MOV R48, R40.reuse ;  /* 0x0000002800308202 */ /* 0x084fe20000000f00 */
[C---:B------:R-:W-:Y:S01]  /*7670*/  FFMA.FTZ R44, R53.reuse, R40, -R44 ;  /* 0x00000028352c7223 */ /* 0x040fe2000001082c */
[----:B---3--:R-:W-:Y:S01]  /*7680*/  @!P0 MOV R49, R41 ;  /* 0x0000002900318202 */ /* 0x008fe20000000f00 */
[C---:B------:R-:W-:Y:S01]  /*7690*/  FFMA.FTZ R47, R53.reuse, R43, R160 ;  /* 0x0000002b352f7223 */ /* 0x040fe200000100a0 */
[----:B------:R-:W-:Y:S01]  /*76a0*/  @!P0 MOV R50, R42 ;  /* 0x0000002a00328202 */ /* 0x000fe20000000f00 */
[----:B------:R-:W-:Y:S01]  /*76b0*/  FFMA.FTZ R45, R53, R41, R54 ;  /* 0x00000029352d7223 */ /* 0x000fe20000010036 */
[----:B0-----:R-:W-:Y:S01]  /*76c0*/  @!P0 MOV R51, R43 ;  /* 0x0000002b00338202 */ /* 0x001fe20000000f00 */
[----:B------:R-:W-:-:S02]  /*76d0*/  FADD.FTZ R47, R52, R47 ;  /* 0x0000002f342f7221 */ /* 0x000fc40000010000 */
.L_x_911:
[----:B------:R-:W-:Y:S05]  /*76e0*/  BSYNC B0 ;  /* 0x0000000000007941 */ /* 0x000fea0003800000 */
.L_x_909:
[----:B------:R-:W-:Y:S01]  /*76f0*/  BAR.SYNC.DEFER_BLOCKING 0x0 ;  /* 0x0000000000007b1d */ /* 0x000fe20000010000 */
[----:B------:R-:W-:-:S05]  /*7700*/  ISETP.NE.AND P0, PT, R86, RZ, PT ;  /* 0x000000ff5600720c */ /* 0x000fca0003f05270 */
[----:B------:R-:W-:Y:S08]  /*7710*/  BSSY B0, `(.L_x_912) ;  /* 0x0000079000007945 */ /* 0x000ff00003800000 */
[----:B-1----:R-:W0:Y:S02]  /*7720*/  @P0 LDS.64 R40, [0x10b8] ;  /* 0x0010b800ff280984 */ /* 0x002e240000000a00 */
        /* <DEDUP_REMOVED lines=119> */
.L_x_913:
[----:B------:R-:W-:Y:S05]  /*7ea0*/  BSYNC B0 ;  /* 0x0000000000007941 */ /* 0x000fea0003800000 */
.L_x_912:
        /* <DEDUP_REMOVED lines=52> */
.L_x_908:
[----:B------:R-:W2:Y:S01]  /*81f0*/  LDL R40, [R1+0xc] ;  /* 0x00000c0001287983 */ /* 0x000ea20000100800 */
[----:B------:R-:W-:Y:S01]  /*8200*/  F2FP.PACK_AB R32, R32, R33 ;  /* 0x000000212020723e */ /* 0x000fe200000000ff */
[----:B------:R-:W-:Y:S01]  /*8210*/  BSSY B0, `(.L_x_915) ;  /* 0x0000049000007945 */ /* 0x000fe20003800000 */
[----:B------:R-:W-:Y:S01]  /*8220*/  F2FP.PACK_AB R30, R30, R31 ;  /* 0x0000001f1e1e723e */ /* 0x000fe200000000ff */
[----:B------:R-:W-:Y:S01]  /*8230*/  BAR.SYNC.DEFER_BLOCKING 0x0 ;  /* 0x0000000000007b1d */ /* 0x000fe20000010000 */
[----:B------:R-:W-:-:S02]  /*8240*/  F2FP.PACK_AB R28, R28, R29 ;  /* 0x0000001d1c1c723e */ /* 0x000fc400000000ff */
[----:B------:R-:W-:Y:S02]  /*8250*/  PRMT R33, R32, 0x7632, R33 ;  /* 0x0000763220217816 */ /* 0x000fe40000000021 */
[----:B------:R-:W-:Y:S02]  /*8260*/  PRMT R0, R30, 0x7632, R0 ;  /* 0x000076321e007816 */ /* 0x000fe40000000000 */
[----:B------:R-:W-:Y:S02]  /*8270*/  PRMT R2, R28, 0x7632, R2 ;  /* 0x000076321c027816 */ /* 0x000fe40000000002 */
[----:B------:R-:W-:Y:S02]  /*8280*/  ISETP.NE.AND P0, PT, R86, RZ, PT ;  /* 0x000000ff5600720c */ /* 0x000fe40003f05270 */
[----:B------:R-:W-:Y:S02]  /*8290*/  F2FP.PACK_AB R26, R26, R27 ;  /* 0x0000001b1a1a723e */ /* 0x000fe400000000ff */
[----:B------:R-:W-:-:S02]  /*82a0*/  F2FP.PACK_AB R24, R24, R25 ;  /* 0x000000191818723e */ /* 0x000fc400000000ff */
[----:B------:R-:W-:Y:S02]  /*82b0*/  F2FP.PACK_AB R22, R22, R23 ;  /* 0x000000171616723e */ /* 0x000fe400000000ff */
[----:B------:R-:W-:Y:S02]  /*82c0*/  F2FP.PACK_AB R20, R20, R21 ;  /* 0x000000151414723e */ /* 0x000fe400000000ff */
[----:B------:R-:W-:Y:S02]  /*82d0*/  F2FP.PACK_AB R18, R18, R19 ;  /* 0x000000131212723e */ /* 0x000fe400000000ff */
[----:B------:R-:W-:Y:S02]  /*82e0*/  PRMT R3, R24, 0x7632, R3 ;  /* 0x0000763218037816 */ /* 0x000fe40000000003 */
[----:B------:R-:W-:Y:S01]  /*82f0*/  PRMT R4, R18, 0x7632, R4 ;  /* 0x0000763212047816 */ /* 0x000fe20000000004 */
[----:B------:R0:W-:Y:S04]  /*8300*/  STS.U16 [R66+0x2], R33 ;  /* 0x0000022142007388 */ /* 0x0001e80000000400 */
[----:B------:R1:W-:Y:S04]  /*8310*/  STS.U16 [R66+0x6], R0 ;  /* 0x0000060042007388 */ /* 0x0003e80000000400 */
[----:B------:R3:W-:Y:S01]  /*8320*/  STS.U16 [R66+0xa], R2 ;  /* 0x00000a0242007388 */ /* 0x0007e20000000400 */
[----:B0-----:R-:W-:-:S03]  /*8330*/  PRMT R33, R26, 0x7632, R33 ;  /* 0x000076321a217816 */ /* 0x001fc60000000021 */
[----:B------:R-:W-:Y:S01]  /*8340*/  STS.U16 [R66], R32 ;  /* 0x0000002042007388 */ /* 0x000fe20000000400 */
[----:B-1----:R-:W-:-:S03]  /*8350*/  PRMT R0, R22, 0x7632, R0 ;  /* 0x0000763216007816 */ /* 0x002fc60000000000 */
[----:B------:R-:W-:Y:S01]  /*8360*/  STS.U16 [R66+0x4], R30 ;  /* 0x0000041e42007388 */ /* 0x000fe20000000400 */
[----:B---3--:R-:W-:-:S03]  /*8370*/  PRMT R2, R20, 0x7632, R2 ;  /* 0x0000763214027816 */ /* 0x008fc60000000002 */
        /* <DEDUP_REMOVED lines=32> */
[----:B0-----:R-:W-:Y:S01]  /*8580*/  ISETP.GE.AND P0, PT, R82, R25, PT ;  /* 0x000000195200720c */ /* 0x001fe20003f06270 */
[----:B--2---:R-:W-:-:S04]  /*8590*/  IMAD R0, R40, c[0x0][0x200], RZ ;  /* 0x0000800028007a24 */ /* 0x004fc800078e02ff */
[----:B------:R-:W-:Y:S01]  /*85a0*/  IMAD R7, R87, c[0x0][0x204], R0 ;  /* 0x0000810057077a24 */ /* 0x000fe200078e0200 */
[----:B------:R-:W-:-:S04]  /*85b0*/  SHF.R.S32.HI R0, RZ, 0x1f, R82 ;  /* 0x0000001fff007819 */ /* 0x000fc80000011452 */
[----:B------:R-:W-:-:S03]  /*85c0*/  IADD3 R27, R3, R7, RZ ;  /* 0x00000007031b7210 */ /* 0x000fc60007ffe0ff */
[----:B------:R-:W-:Y:S05]  /*85d0*/  @P0 BRA `(.L_x_916) ;  /* 0x000000c000000947 */ /* 0x000fea0003800000 */
[----:B------:R-:W-:Y:S01]  /*85e0*/  SHF.L.U32 R5, R83, 0xa, RZ ;  /* 0x0000000a53057819 */ /* 0x000fe200000006ff */
[----:B------:R-:W-:-:S03]  /*85f0*/  IMAD R6, R92, c[0x0][0x208], RZ ;  /* 0x000082005c067a24 */ /* 0x000fc600078e02ff */
[----:B------:R-:W-:-:S04]  /*8600*/  IADD3 R4, P0, R82, R5, RZ ;  /* 0x0000000552047210 */ /* 0x000fc80007f1e0ff */
[----:B------:R-:W-:-:S05]  /*8610*/  LEA.HI.X.SX32 R5, R5, R0, 0x1, P0 ;  /* 0x0000000005057211 */ /* 0x000fca00000f0eff */
        /* <DEDUP_REMOVED lines=8> */
.L_x_916:
[----:B------:R-:W-:Y:S05]  /*86a0*/  BSYNC B0 ;  /* 0x0000000000007941 */ /* 0x000fea0003800000 */
.L_x_915:
[----:B------:R-:W2:Y:S04]  /*86b0*/  LDL.LU R14, [R1+0x8] ;  /* 0x00000800010e7983 */ /* 0x000ea80000300800 */
[----:B------:R-:W3:Y:S04]  /*86c0*/  LDL.LU R12, [R1] ;  /* 0x00000000010c7983 */ /* 0x000ee80000300800 */
[----:B0-----:R-:W4:Y:S01]  /*86d0*/  LDL.LU R9, [R1+0x4] ;  /* 0x0000040001097983 */ /* 0x001f220000300800 */
[----:B------:R-:W-:Y:S02]  /*86e0*/  LOP3.LUT R4, R82, 0x20, RZ, 0xfc, !PT ;  /* 0x0000002052047812 */ /* 0x000fe400078efcff */
[----:B------:R-:W-:-:S02]  /*86f0*/  MOV R3, R27 ;  /* 0x0000001b00037202 */ /* 0x000fc40000000f00 */
[----:B------:R-:W-:Y:S02]  /*8700*/  LOP3.LUT R6, R82, 0x40, RZ, 0xfc, !PT ;  /* 0x0000004052067812 */ /* 0x000fe400078efcff */
[-C--:B------:R-:W-:Y:S01]  /*8710*/  ISETP.GE.AND P3, PT, R4, R25.reuse, PT ;  /* 0x000000190400720c */ /* 0x080fe20003f66270 */
[----:B------:R-:W-:Y:S01]  /*8720*/  IMAD R4, R92, c[0x0][0x208], RZ ;  /* 0x000082005c047a24 */ /* 0x000fe200078e02ff */
[----:B------:R-:W-:Y:S01]  /*8730*/  SHF.L.U32 R5, R83, 0xa, RZ ;  /* 0x0000000a53057819 */ /* 0x000fe200000006ff */
[C---:B------:R-:W-:Y:S01]  /*8740*/  IMAD.WIDE.U32 R2, R93.reuse, c[0x0][0x208], R2 ;  /* 0x000082005d027a25 */ /* 0x040fe200078e0002 */
[----:B------:R-:W-:Y:S02]  /*8750*/  ISETP.GE.AND P4, PT, R6, R25, PT ;  /* 0x000000190600720c */ /* 0x000fe40003f86270 */
[----:B------:R-:W-:Y:S01]  /*8760*/  SHF.R.S32.HI R7, RZ, 0x1f, R5 ;  /* 0x0000001fff077819 */ /* 0x000fe20000011405 */
[----:B------:R-:W-:Y:S01]  /*8770*/  IMAD R6, R93, c[0x0][0x20c], R4 ;  /* 0x000083005d067a24 */ /* 0x000fe200078e0204 */
[----:B------:R-:W-:-:S02]  /*8780*/  IADD3 R4, P1, R5, R2, RZ ;  /* 0x0000000205047210 */ /* 0x000fc40007f3e0ff */
[C---:B------:R-:W-:Y:S02]  /*8790*/  LEA R5, P0, R82.reuse, c[0x0][0x258], 0x1 ;  /* 0x0000960052057a11 */ /* 0x040fe400078008ff */
[C---:B------:R-:W-:Y:S02]  /*87a0*/  LOP3.LUT R8, R82.reuse, 0x60, RZ, 0xfc, !PT ;  /* 0x0000006052087812 */ /* 0x040fe400078efcff */
[C---:B------:R-:W-:Y:S02]  /*87b0*/  LEA.HI.X R0, R82.reuse, c[0x0][0x25c], R0, 0x1, P0 ;  /* 0x0000970052007a11 */ /* 0x040fe400000f0c00 */
[----:B------:R-:W-:Y:S02]  /*87c0*/  LOP3.LUT R10, R82, 0x80, RZ, 0xfc, !PT ;  /* 0x00000080520a7812 */ /* 0x000fe400078efcff */
[----:B------:R-:W-:Y:S02]  /*87d0*/  IADD3.X R3, R7, R6, R3, P1, !PT ;  /* 0x0000000607037210 */ /* 0x000fe40000ffe403 */
[----:B------:R-:W-:-:S02]  /*87e0*/  LEA R2, P0, R4, R5, 0x1 ;  /* 0x0000000504027211 */ /* 0x000fc400078008ff */
[-C--:B------:R-:W-:Y:S02]  /*87f0*/  ISETP.GE.AND P5, PT, R8, R25.reuse, PT ;  /* 0x000000190800720c */ /* 0x080fe40003fa6270 */
[----:B------:R-:W-:Y:S02]  /*8800*/  LOP3.LUT R6, R82, 0xa0, RZ, 0xfc, !PT ;  /* 0x000000a052067812 */ /* 0x000fe400078efcff */
[-C--:B------:R-:W-:Y:S02]  /*8810*/  ISETP.GE.AND P6, PT, R10, R25.reuse, PT ;  /* 0x000000190a00720c */ /* 0x080fe40003fc6270 */
[----:B------:R-:W-:Y:S02]  /*8820*/  LEA.HI.X R3, R4, R0, R3, 0x1, P0 ;  /* 0x0000000004037211 */ /* 0x000fe400000f0c03 */
[----:B------:R-:W-:Y:S02]  /*8830*/  LOP3.LUT R8, R82, 0xc0, RZ, 0xfc, !PT ;  /* 0x000000c052087812 */ /* 0x000fe400078efcff */
[----:B------:R-:W-:Y:S01]  /*8840*/  ISETP.GE.AND P0, PT, R6, R25, PT ;  /* 0x000000190600720c */ /* 0x000fe20003f06270 */
[----:B------:R0:W-:Y:S01]  /*8850*/  @!P3 STG.E.U16 [R2.64+0x40], R161 ;  /* 0x000040a10200b986 */ /* 0x0001e2000c101504 */
[----:B------:R-:W-:-:S02]  /*8860*/  LOP3.LUT R0, R82, 0x100, RZ, 0xfc, !PT ;  /* 0x0000010052007812 */ /* 0x000fc400078efcff */
[----:B------:R-:W-:Y:S01]  /*8870*/  LOP3.LUT R10, R82, 0xe0, RZ, 0xfc, !PT ;  /* 0x000000e0520a7812 */ /* 0x000fe200078efcff */
[----:B------:R0:W-:Y:S01]  /*8880*/  @!P4 STG.E.U16 [R2.64+0x80], R159 ;  /* 0x0000809f0200c986 */ /* 0x0001e2000c101504 */
[-C--:B------:R-:W-:Y:S02]  /*8890*/  ISETP.GE.AND P1, PT, R8, R25.reuse, PT ;  /* 0x000000190800720c */ /* 0x080fe40003f26270 */
        /* <DEDUP_REMOVED lines=9> */
[-C--:B------:R-:W-:Y:S01]  /*8930*/  ISETP.GE.AND P5, PT, R0, R25.reuse, PT ;  /* 0x000000190000720c */ /* 0x080fe20003fa6270 */
[----:B------:R0:W-:Y:S01]  /*8940*/  @!P1 STG.E.U16 [R2.64+0x180], R15 ;  /* 0x0001800f02009986 */ /* 0x0001e2000c101504 */
[----:B------:R-:W-:Y:S02]  /*8950*/  LOP3.LUT R0, R82, 0x180, RZ, 0xfc, !PT ;  /* 0x0000018052007812 */ /* 0x000fe400078efcff */
        /* <DEDUP_REMOVED lines=9> */
[-C--:B------:R-:W-:Y:S01]  /*89f0*/  ISETP.GE.AND P2, PT, R0, R25.reuse, PT ;  /* 0x000000190000720c */ /* 0x080fe20003f46270 */
[----:B------:R0:W-:Y:S01]  /*8a00*/  @!P5 STG.E.U16 [R2.64+0x280], R19 ;  /* 0x000280130200d986 */ /* 0x0001e2000c101504 */
[----:B------:R-:W-:-:S02]  /*8a10*/  ISETP.GE.AND P3, PT, R4, R25, PT ;  /* 0x000000190400720c */ /* 0x000fc40003f66270 */
[----:B------:R-:W-:Y:S01]  /*8a20*/  IADD3 R83, R83, 0x1, RZ ;  /* 0x0000000153537810 */ /* 0x000fe20007ffe0ff */
[----:B------:R0:W-:Y:S04]  /*8a30*/  @!P6 STG.E.U16 [R2.64+0x2c0], R71 ;  /* 0x0002c0470200e986 */ /* 0x0001e8000c101504 */
[----:B------:R0:W-:Y:S01]  /*8a40*/  @!P0 STG.E.U16 [R2.64+0x300], R21 ;  /* 0x0003001502008986 */ /* 0x0001e2000c101504 */
[----:B------:R-:W-:-:S03]  /*8a50*/  ISETP.GE.AND P0, PT, R83, c[0x0][0x174], PT ;  /* 0x00005d0053007a0c */ /* 0x000fc60003f06270 */
[----:B------:R0:W-:Y:S04]  /*8a60*/  @!P2 STG.E.U16 [R2.64+0x380], R23 ;  /* 0x000380170200a986 */ /* 0x0001e8000c101504 */
[----:B------:R0:W-:Y:S04]  /*8a70*/  @!P3 STG.E.U16 [R2.64+0x3c0], R67 ;  /* 0x0003c0430200b986 */ /* 0x0001e8000c101504 */
[----:B------:R0:W-:Y:S01]  /*8a80*/  @!P1 STG.E.U16 [R2.64+0x340], R69 ;  /* 0x0003404502009986 */ /* 0x0001e2000c101504 */
[----:B------:R-:W-:-:S04]  /*8a90*/  IADD3 R81, P1, R81, 0x1000, RZ ;  /* 0x0000100051517810 */ /* 0x000fc80007f3e0ff */
[----:B------:R-:W-:Y:S02]  /*8aa0*/  IADD3.X R80, RZ, R80, RZ, P1, !PT ;  /* 0x00000050ff507210 */ /* 0x000fe40000ffe4ff */
[----:B--2---:R-:W-:Y:S02]  /*8ab0*/  IADD3 R14, P2, R14, 0x800, RZ ;  /* 0x000008000e0e7810 */ /* 0x004fe40007f5e0ff */
[----:B---3--:R-:W-:-:S03]  /*8ac0*/  IADD3 R12, P3, R12, 0x800, RZ ;  /* 0x000008000c0c7810 */ /* 0x008fc60007f7e0ff */
[----:B------:R0:W-:Y:S01]  /*8ad0*/  STL [R1+0x8], R14 ;  /* 0x0000080e01007387 */ /* 0x0001e20000100800 */
[----:B----4-:R-:W-:-:S03]  /*8ae0*/  IADD3.X R9, RZ, R9, RZ, P2, !PT ;  /* 0x00000009ff097210 */ /* 0x010fc600017fe4ff */
[----:B------:R0:W-:Y:S01]  /*8af0*/  STL [R1], R12 ;  /* 0x0000000c01007387 */ /* 0x0001e20000100800 */
[----:B------:R-:W-:-:S03]  /*8b00*/  IADD3.X R163, RZ, R163, RZ, P3, !PT ;  /* 0x000000a3ffa37210 */ /* 0x000fc60001ffe4ff */
[----:B------:R0:W-:Y:S01]  /*8b10*/  STL [R1+0x4], R9 ;  /* 0x0000040901007387 */ /* 0x0001e20000100800 */
[----:B------:R-:W-:Y:S01]  /*8b20*/  @P0 CALL.REL.NOINC `(.L_x_917) ;  /* 0x0000001000000944 */ /* 0x000fe20003c00000 */
[----:B------:R-:W-:Y:S05]  /*8b30*/  BRA `(.L_x_918) ;  /* 0xffff7a3000007947 */ /* 0x000fea000383ffff */
.L_x_917:
[----:B------:R-:W-:Y:S05]  /*8b40*/  EXIT ;  /* 0x000000000000794d */ /* 0x000fea0003800000 */
.L_x_919:
        /* <DEDUP_REMOVED lines=11> */
.L_x_5340:


//--------------------- .text._Z25selective_scan_fwd_kernelI32Selective_Scan_fwd_kernel_traitsILi64ELi16ELi1ELb0ELb1ELb0ELb1EN3c104HalfENS1_7complexIfEEEEv13SSMParamsBase --------------------------
	.section	.text._Z25selective_scan_fwd_kernelI32Selective_Scan_fwd_kernel_traitsILi64ELi16ELi1ELb0ELb1ELb0ELb1EN3c104HalfENS1_7complexIfEEEEv13SSMParamsBase,"ax",@progbits
	.sectioninfo	@"SHI_REGISTERS=168"
	.align	128
        .global         _Z25selective_scan_fwd_kernelI32Selective_Scan_fwd_kernel_traitsILi64ELi16ELi1ELb0ELb1ELb0ELb1EN3c104HalfENS1_7complexIfEEEEv13SSMParamsBase
        .type           _Z25selective_scan_fwd_kernelI32Selective_Scan_fwd_kernel_traitsILi64ELi16ELi1ELb0ELb1ELb0ELb1EN3c104HalfENS1_7complexIfEEEEv13SSMParamsBase,@function
        .size           _Z25selective_scan_fwd_kernelI32Selective_Scan_fwd_kernel_traitsILi64ELi16ELi1ELb0ELb1ELb0ELb1EN3c104HalfENS1_7complexIfEEEEv13SSMParamsBase,(.L_x_5341 - _Z25selective_scan_fwd_kernelI32Selective_Scan_fwd_kernel_traitsILi64ELi16ELi1ELb0ELb1ELb0ELb1EN3c104HalfENS1_7complexIfEEEEv13SSMParamsBase)
        .other          _Z25selective_scan_fwd_kernelI32Selective_Scan_fwd_kernel_traitsILi64ELi16ELi1ELb0ELb1ELb0ELb1EN3c104HalfENS1_7complexIfEEEEv13SSMParamsBase,@"STO_CUDA_ENTRY STV_DEFAULT"
_Z25selective_scan_fwd_kernelI32Selective_Scan_fwd_kernel_traitsILi64ELi16ELi1ELb0ELb1ELb0ELb1EN3c104HalfENS1_7complexIfEEEEv13SSMParamsBase:
.text._Z25selective_scan_fwd_kernelI32Selective_Scan_fwd_kernel_traitsILi64ELi16ELi1ELb0ELb1ELb0ELb1EN3c104HalfENS1_7complexIfEEEEv13SSMParamsBase:
        /* <DEDUP_REMOVED lines=51> */
[----:B------:R-:W-:Y:S01]  /*0330*/  IADD3 R7, R7, R9, RZ ;  /* 0x0000000907077210 */ /* 0x000fe20007ffe0ff */
[C---:B------:R-:W-:Y:S01]  /*0340*/  IMAD R9, R87.reuse, c[0x0][0x1d4], R0 ;  /* 0x0000750057097a24 */ /* 0x040fe200078e0200 */
[----:B------:R-:W-:Y:S01]  /*0350*/  @!P3 IADD3 R8, -R8, RZ, RZ ;  /* 0x000000ff0808b210 */ /* 0x000fe20007ffe1ff */
[----:B------:R-:W-:Y:S01]  /*0360*/  IMAD R11, R87, c[0x0][0x1e4], R10 ;  /* 0x00007900570b7a24 */ /* 0x000fe200078e020a */
[----:B------:R-:W-:Y:S01]  /*0370*/  @!P1 LOP3.LUT R8, RZ, c[0x0][0x178], RZ, 0x33, !PT ;  /* 0x00005e00ff089a12 */ /* 0x000fe200078e33ff */
[C---:B------:R-:W-:Y:S01]  /*0380*/  IMAD R10, R92.reuse, c[0x0][0x1d8], RZ ;  /* 0x000076005c0a7a24 */ /* 0x040fe200078e02ff */
[----:B------:R-:W-:Y:S01]  /*0390*/  IADD3 R3, R3, R9, RZ ;  /* 0x0000000903037210 */ /* 0x000fe20007ffe0ff */
[----:B------:R-:W-:Y:S01]  /*03a0*/  IMAD R12, R92, c[0x0][0x1e8], RZ ;  /* 0x00007a005c0c7a24 */ /* 0x000fe200078e02ff */
[----:B------:R-:W-:Y:S01]  /*03b0*/  SHF.R.S32.HI R0, RZ, 0x1f, R8 ;  /* 0x0000001fff007819 */ /* 0x000fe20000011408 */
[----:B------:R-:W-:Y:S01]  /*03c0*/  IMAD R9, R93, c[0x0][0x1dc], R10 ;  /* 0x000077005d097a24 */ /* 0x000fe200078e020a */
[----:B------:R-:W-:Y:S01]  /*03d0*/  IADD3 R5, R5, R11, RZ ;  /* 0x0000000b05057210 */ /* 0x000fe20007ffe0ff */
[----:B------:R-:W-:Y:S01]  /*03e0*/  IMAD.WIDE.U32 R2, R93, c[0x0][0x1d8], R2 ;  /* 0x000076005d027a25 */ /* 0x000fe200078e0002 */
[----:B------:R-:W0:Y:S01]  /*03f0*/  S2R R86, SR_TID.X ;  /* 0x0000000000567919 */ /* 0x000e220000002100 */
[----:B------:R-:W-:-:S02]  /*0400*/  MOV R83, RZ ;  /* 0x000000ff00537202 */ /* 0x000fc40000000f00 */
[----:B------:R-:W-:Y:S01]  /*0410*/  IMAD R13, R0, c[0x0][0x1a8], RZ ;  /* 0x00006a00000d7a24 */ /* 0x000fe200078e02ff */
[----:B------:R-:W-:Y:S01]  /*0420*/  IADD3 R9, R3, R9, RZ ;  /* 0x0000000903097210 */ /* 0x000fe20007ffe0ff */
[C---:B------:R-:W-:Y:S01]  /*0430*/  IMAD R11, R93.reuse, c[0x0][0x1ec], R12 ;  /* 0x00007b005d0b7a24 */ /* 0x040fe200078e020c */
[----:B------:R-:W1:Y:S01]  /*0440*/  S2R R85, SR_LANEID ;  /* 0x0000000000557919 */ /* 0x000e620000000000 */
[----:B------:R-:W-:-:S04]  /*0450*/  IMAD.WIDE.U32 R4, R93, c[0x0][0x1e8], R4 ;  /* 0x00007a005d047a25 */ /* 0x000fc800078e0004 */
[----:B------:R-:W-:Y:S01]  /*0460*/  IMAD.WIDE.U32 R6, R8, c[0x0][0x1a8], R6 ;  /* 0x00006a0008067a25 */ /* 0x000fe200078e0006 */
[----:B------:R-:W-:Y:S02]  /*0470*/  IADD3 R5, R5, R11, RZ ;  /* 0x0000000b05057210 */ /* 0x000fe40007ffe0ff */
[----:B------:R-:W-:Y:S01]  /*0480*/  LEA R0, P1, R4, c[0x0][0x248], 0x1 ;  /* 0x0000920004007a11 */ /* 0x000fe200078208ff */
[----:B------:R-:W-:Y:S01]  /*0490*/  IMAD R13, R8, c[0x0][0x1ac], R13 ;  /* 0x00006b00080d7a24 */ /* 0x000fe200078e020d */
[----:B------:R-:W-:Y:S02]  /*04a0*/  LEA R8, P0, R2, c[0x0][0x240], 0x1 ;  /* 0x0000900002087a11 */ /* 0x000fe400078008ff */
[----:B------:R-:W-:Y:S02]  /*04b0*/  LEA.HI.X R4, R4, c[0x0][0x24c], R5, 0x1, P1 ;  /* 0x0000930004047a11 */ /* 0x000fe400008f0c05 */
[----:B------:R-:W-:Y:S01]  /*04c0*/  LEA.HI.X R2, R2, c[0x0][0x244], R9, 0x1, P0 ;  /* 0x0000910002027a11 */ /* 0x000fe200000f0c09 */
[----:B------:R2:W-:Y:S01]  /*04d0*/  STL [R1+0x4], R8 ;  /* 0x0000040801007387 */ /* 0x0005e20000100800 */
[----:B------:R-:W-:-:S02]  /*04e0*/  LEA R81, P2, R6, c[0x0][0x228], 0x1 ;  /* 0x00008a0006517a11 */ /* 0x000fc400078408ff */
[----:B0-----:R-:W-:Y:S01]  /*04f0*/  SHF.L.U32 R84, R86, 0x4, RZ ;  /* 0x0000000456547819 */ /* 0x001fe200000006ff */
[----:B------:R2:W-:Y:S01]  /*0500*/  STL [R1+0xc], R0 ;  /* 0x00000c0001007387 */ /* 0x0005e20000100800 */
[----:B------:R-:W-:Y:S02]  /*0510*/  IADD3 R3, R7, R13, RZ ;  /* 0x0000000d07037210 */ /* 0x000fe40007ffe0ff */
[----:B------:R-:W-:Y:S01]  /*0520*/  LOP3.LUT R84, R84, 0xfffffe00, RZ, 0xc0, !PT ;  /* 0xfffffe0054547812 */ /* 0x000fe200078ec0ff */
[----:B------:R2:W-:Y:S01]  /*0530*/  STL [R1], R2 ;  /* 0x0000000201007387 */ /* 0x0005e20000100800 */
[----:B------:R-:W-:Y:S02]  /*0540*/  LEA.HI.X R80, R6, c[0x0][0x22c], R3, 0x1, P2 ;  /* 0x00008b0006507a11 */ /* 0x000fe400010f0c03 */
[----:B------:R-:W-:Y:S01]  /*0550*/  LOP3.LUT R82, R84, 0x1f, R86, 0xf8, !PT ;  /* 0x0000001f54527812 */ /* 0x000fe200078ef856 */
[----:B-1----:R2:W-:Y:S04]  /*0560*/  STL [R1+0x8], R4 ;  /* 0x0000080401007387 */ /* 0x0025e80000100800 */
.L_x_964:
[----:B0-----:R-:W3:Y:S04]  /*0570*/  LDL R3, [R1+0x4] ;  /* 0x0000040001037983 */ /* 0x001ee80000100800 */
[----:B------:R-:W4:Y:S01]  /*0580*/  LDL R19, [R1] ;  /* 0x0000000001137983 */ /* 0x000f220000100800 */
[----:B--2---:R-:W-:-:S02]  /*0590*/  MOV R2, 0xfffffc00 ;  /* 0xfffffc0000027802 */ /* 0x004fc40000000f00 */
[C---:B------:R-:W-:Y:S01]  /*05a0*/  LOP3.LUT R16, R82.reuse, 0x20, RZ, 0xfc, !PT ;  /* 0x0000002052107812 */ /* 0x040fe200078efcff */
[----:B------:R-:W2:Y:S02]  /*05b0*/  LDL R49, [R1+0x8] ;  /* 0x0000080001317983 */ /* 0x000ea40000100800 */
[----:B------:R-:W-:Y:S01]  /*05c0*/  IMAD R79, R83, R2, c[0x0][0x168] ;  /* 0x00005a00534f7624 */ /* 0x000fe200078e0202 */
[C---:B------:R-:W-:Y:S01]  /*05d0*/  LOP3.LUT R18, R82.reuse, 0x40, RZ, 0xfc, !PT ;  /* 0x0000004052127812 */ /* 0x040fe200078efcff */
[----:B------:R-:W2:Y:S03]  /*05e0*/  LDL R48, [R1+0xc] ;  /* 0x00000c0001307983 */ /* 0x000ea60000100800 */
[-C--:B------:R-:W-:Y:S02]  /*05f0*/  ISETP.GE.AND P2, PT, R82, R79.reuse, PT ;  /* 0x0000004f5200720c */ /* 0x080fe40003f46270 */
[----:B------:R-:W-:-:S02]  /*0600*/  ISETP.GE.AND P1, PT, R16, R79, PT ;  /* 0x0000004f1000720c */ /* 0x000fc40003f26270 */
[C---:B------:R-:W-:Y:S02]  /*0610*/  LOP3.LUT R22, R82.reuse, 0x60, RZ, 0xfc, !PT ;  /* 0x0000006052167812 */ /* 0x040fe400078efcff */
[----:B------:R-:W-:Y:S02]  /*0620*/  PRMT R5, RZ, 0x7610, R5 ;  /* 0x00007610ff057816 */ /* 0x000fe40000000005 */
[C---:B------:R-:W-:Y:S02]  /*0630*/  LOP3.LUT R24, R82.reuse, 0x80, RZ, 0xfc, !PT ;  /* 0x0000008052187812 */ /* 0x040fe400078efcff */
[----:B------:R-:W-:Y:S02]  /*0640*/  PRMT R0, RZ, 0x7610, R0 ;  /* 0x00007610ff007816 */ /* 0x000fe40000000000 */
        /* <DEDUP_REMOVED lines=31> */
[----:B---3--:R-:W-:Y:S02]  /*0840*/  MOV R2, R3 ;  /* 0x0000000300027202 */ /* 0x008fe40000000f00 */
[----:B----4-:R-:W-:-:S05]  /*0850*/  MOV R3, R19 ;  /* 0x0000001300037202 */ /* 0x010fca0000000f00 */
[----:B------:R-:W-:-:S05]  /*0860*/  IMAD.WIDE R2, R82, 0x2, R2 ;  /* 0x0000000252027825 */ /* 0x000fca00078e0202 */
[----:B------:R0:W3:Y:S01]  /*0870*/  @!P2 LDG.E.U16 R5, [R2.64] ;  /* 0x000000040205a981 */ /* 0x0000e2000c1e1500 */
[----:B------:R-:W-:-:S03]  /*0880*/  ISETP.GE.AND P2, PT, R30, R79, PT ;  /* 0x0000004f1e00720c */ /* 0x000fc60003f46270 */
[----:B------:R0:W4:Y:S01]  /*0890*/  @!P1 LDG.E.U16 R0, [R2.64+0x40] ;  /* 0x0000400402009981 */ /* 0x000122000c1e1500 */
        /* <DEDUP_REMOVED lines=15> */
[----:B------:R0:W4:Y:S04]  /*0990*/  @!P0 LDG.E.U16 R10, [R2.64+0x240] ;  /* 0x00024004020a8981 */ /* 0x000128000c1e1500 */
[----:B------:R0:W4:Y:S04]  /*09a0*/  @!P4 LDG.E.U16 R15, [R2.64+0x280] ;  /* 0x00028004020fc981 */ /* 0x000128000c1e1500 */
[----:B------:R0:W4:Y:S04]  /*09b0*/  @!P6 LDG.E.U16 R12, [R2.64+0x2c0] ;  /* 0x0002c004020ce981 */ /* 0x000128000c1e1500 */
[----:B------:R0:W4:Y:S04]  /*09c0*/  @!P5 LDG.E.U16 R17, [R2.64+0x300] ;  /* 0x000300040211d981 */ /* 0x000128000c1e1500 */
[----:B------:R0:W4:Y:S04]  /*09d0*/  @!P3 LDG.E.U16 R14, [R2.64+0x340] ;  /* 0x00034004020eb981 */ /* 0x000128000c1e1500 */
[----:B------:R0:W4:Y:S04]  /*09e0*/  @!P2 LDG.E.U16 R21, [R2.64+0x380] ;  /* 0x000380040215a981 */ /* 0x000128000c1e1500 */
[----:B------:R0:W4:Y:S01]  /*09f0*/  @!P1 LDG.E.U16 R20, [R2.64+0x3c0] ;  /* 0x0003c00402149981 */ /* 0x000122000c1e1500 */
        /* <DEDUP_REMOVED lines=10> */
[C---:B------:R-:W-:Y:S02]  /*0aa0*/  IADD3 R31, R16.reuse, 0xe0, RZ ;  /* 0x000000e0101f7810 */ /* 0x040fe40007ffe0ff */
[-C--:B------:R-:W-:Y:S02]  /*0ab0*/  LEA.HI.SX32 R3, R3, R16.reuse, 0x1b ;  /* 0x0000001003037211 */ /* 0x080fe400078fdaff */
        /* <DEDUP_REMOVED lines=9> */
[----:B------:R-:W-:Y:S02]  /*0b50*/  LEA.HI.SX32 R31, R31, R16, 0x1b ;  /* 0x000000101f1f7211 */ /* 0x000fe400078fdaff */
[----:B------:R-:W-:Y:S02]  /*0b60*/  SHF.L.U32 R159, R3, 0x1, RZ ;  /* 0x00000001039f7819 */ /* 0x000fe400000006ff */
[C---:B------:R-:W-:Y:S02]  /*0b70*/  IADD3 R39, R16.reuse, 0x160, RZ ;  /* 0x0000016010277810 */ /* 0x040fe40007ffe0ff */
[----:B------:R-:W-:Y:S02]  /*0b80*/  SHF.L.U32 R158, R23, 0x1, RZ ;  /* 0x00000001179e7819 */ /* 0x000fe400000006ff */
[----:B------:R-:W-:-:S02]  /*0b90*/  IADD3 R41, R16, 0x180, RZ ;  /* 0x0000018010297810 */ /* 0x000fc40007ffe0ff */
[-C--:B------:R-:W-:Y:S02]  /*0ba0*/  LEA.HI.SX32 R33, R33, R16.reuse, 0x1b ;  /* 0x0000001021217211 */ /* 0x080fe400078fdaff */
[----:B------:R-:W-:Y:S02]  /*0bb0*/  SHF.L.U32 R78, R25, 0x1, RZ ;  /* 0x00000001194e7819 */ /* 0x000fe400000006ff */
[C---:B------:R-:W-:Y:S02]  /*0bc0*/  IADD3 R43, R16.reuse, 0x1a0, RZ ;  /* 0x000001a0102b7810 */ /* 0x040fe40007ffe0ff */
[----:B------:R-:W-:Y:S02]  /*0bd0*/  LEA.HI.SX32 R35, R35, R16, 0x1b ;  /* 0x0000001023237211 */ /* 0x000fe400078fdaff */
[----:B------:R-:W-:Y:S01]  /*0be0*/  SHF.L.U32 R77, R27, 0x1, RZ ;  /* 0x000000011b4d7819 */ /* 0x000fe200000006ff */
[----:B------:R-:W-:Y:S01]  /*0bf0*/  IMAD.SHL.U32 R75, R31, 0x2, RZ ;  /* 0x000000021f4b7824 */ /* 0x000fe200078e00ff */
[----:B------:R-:W-:-:S02]  /*0c00*/  IADD3 R45, R16, 0x1c0, RZ ;  /* 0x000001c0102d7810 */ /* 0x000fc40007ffe0ff */
[-C--:B------:R-:W-:Y:S02]  /*0c10*/  LEA.HI.SX32 R37, R37, R16.reuse, 0x1b ;  /* 0x0000001025257211 */ /* 0x080fe400078fdaff */
[----:B------:R-:W-:Y:S02]  /*0c20*/  SHF.L.U32 R76, R29, 0x1, RZ ;  /* 0x000000011d4c7819 */ /* 0x000fe400000006ff */
[----:B------:R-:W-:Y:S02]  /*0c30*/  IADD3 R47, R16, 0x1e0, RZ ;  /* 0x000001e0102f7810 */ /* 0x000fe40007ffe0ff */
[-C--:B------:R-:W-:Y:S02]  /*0c40*/  LEA.HI.SX32 R39, R39, R16.reuse, 0x1b ;  /* 0x0000001027277211 */ /* 0x080fe400078fdaff */
        /* <DEDUP_REMOVED lines=12> */
[----:B--2---:R-:W-:Y:S02]  /*0d10*/  MOV R2, R48 ;  /* 0x0000003000027202 */ /* 0x004fe40000000f00 */
[----:B------:R-:W-:-:S02]  /*0d20*/  MOV R3, R49 ;  /* 0x0000003100037202 */ /* 0x000fc40000000f00 */
        /* <DEDUP_REMOVED lines=18> */
[----:B---3--:R-:W-:Y:S04]  /*0e50*/  STS.U16 [R162], R5 ;  /* 0x00000005a2007388 */ /* 0x008fe80000000400 */
[----:B----4-:R0:W-:Y:S04]  /*0e60*/  STS.U16 [R161+0x40], R0 ;  /* 0x00004000a1007388 */ /* 0x0101e80000000400 */
        /* <DEDUP_REMOVED lines=156> */
.L_x_921:
[----:B------:R-:W-:Y:S05]  /*1830*/  BSYNC B0 ;  /* 0x0000000000007941 */ /* 0x000fea0003800000 */
.L_x_920:
        /* <DEDUP_REMOVED lines=36> */
.L_x_923:
[----:B------:R-:W-:Y:S05]  /*1a80*/  BSYNC B0 ;  /* 0x0000000000007941 */ /* 0x000fea0003800000 */
.L_x_922:
        /* <DEDUP_REMOVED lines=38> */
.L_x_925:
[----:B------:R-:W-:Y:S05]  /*1cf0*/  BSYNC B0 ;  /* 0x0000000000007941 */ /* 0x000fea0003800000 */
.L_x_924:
        /* <DEDUP_REMOVED lines=36> */
.L_x_927:
[----:B------:R-:W-:Y:S05]  /*1f40*/  BSYNC B0 ;  /* 0x0000000000007941 */ /* 0x000fea0003800000 */
.L_x_926:
        /* <DEDUP_REMOVED lines=38> */
.L_x_929:
[----:B------:R-:W-:Y:S05]  /*21b0*/  BSYNC B0 ;  /* 0x0000000000007941 */ /* 0x000fea0003800000 */
.L_x_928:
        /* <DEDUP_REMOVED lines=36> */
.L_x_931:
[----:B------:R-:W-:Y:S05]  /*2400*/  BSYNC B0 ;  /* 0x0000000000007941 */ /* 0x000fea0003800000 */
.L_x_930:
        /* <DEDUP_REMOVED lines=38> */
.L_x_933:
[----:B------:R-:W-:Y:S05]  /*2670*/  BSYNC B0 ;  /* 0x0000000000007941 */ /* 0x000fea0003800000 */
.L_x_932:
        /* <DEDUP_REMOVED lines=37> */
.L_x_935:
[----:B------:R-:W-:Y:S05]  /*28d0*/  BSYNC B0 ;  /* 0x0000000000007941 */ /* 0x000fea0003800000 */
.L_x_934:
        /* <DEDUP_REMOVED lines=42> */
.L_x_937:
[----:B------:R-:W-:Y:S05]  /*2b80*/  BSYNC B0 ;  /* 0x0000000000007941 */ /* 0x000fea0003800000 */
.L_x_936:
        /* <DEDUP_REMOVED lines=40> */
.L_x_939:
[----:B------:R-:W-:Y:S05]  /*2e10*/  BSYNC B0 ;  /* 0x0000000000007941 */ /* 0x000fea0003800000 */
.L_x_938:
        /* <DEDUP_REMOVED lines=46> */
.L_x_941:
[----:B------:R-:W-:Y:S05]  /*3100*/  BSYNC B0 ;  /* 0x0000000000007941 */ /* 0x000fea0003800000 */
.L_x_940:
        /* <DEDUP_REMOVED lines=33> */
.L_x_943:
[----:B------:R-:W-:Y:S05]  /*3320*/  BSYNC B0 ;  /* 0x0000000000007941 */ /* 0x000fea0003800000 */
.L_x_942:
        /* <DEDUP_REMOVED lines=33> */
.L_x_945:
[----:B------:R-:W-:Y:S05]  /*3540*/  BSYNC B0 ;  /* 0x0000000000007941 */ /* 0x000fea0003800000 */
.L_x_944:
        /* <DEDUP_REMOVED lines=33> */
.L_x_947:
[----:B------:R-:W-:Y:S05]  /*3760*/  BSYNC B0 ;  /* 0x0000000000007941 */ /* 0x000fea0003800000 */
.L_x_946:
        /* <DEDUP_REMOVED lines=33> */
.L_x_949:
[----:B------:R-:W-:Y:S05]  /*3980*/  BSYNC B0 ;  /* 0x0000000000007941 */ /* 0x000fea0003800000 */
.L_x_948:
        /* <DEDUP_REMOVED lines=33> */
.L_x_951:
[----:B------:R-:W-:Y:S05]  /*3ba0*/  BSYNC B0 ;  /* 0x0000000000007941 */ /* 0x000fea0003800000 */
.L_x_950:
        /* <DEDUP_REMOVED lines=35> */
[----:B------:R-:W-:-:S03]  /*3de0*/  MOV R0, RZ ;  /* 0x000000ff00007202 */ /* 0x000fc60000000f00 */
.L_x_958:
        /* <DEDUP_REMOVED lines=211> */
[C---:B------:R-:W-:Y:S02]  /*4b20*/  IADD3 R131, R42.reuse, 0x1a0, RZ ;  /* 0x000001a02a837810 */ /* 0x040fe40007ffe0ff */
[----:B------:R-:W-:Y:S01]  /*4b30*/  IADD3 R151, R42, 0x280, RZ ;  /* 0x000002802a977810 */ /* 0x000fe20007ffe0ff */
[----:B------:R-:W-:Y:S01]  /*4b40*/  MUFU.SIN R100, R128 ;  /* 0x0000008000647308 */ /* 0x000fe20000000400 */
[-C--:B------:R-:W-:Y:S02]  /*4b50*/  LEA.HI.SX32 R138, R47, R42.reuse, 0x1b ;  /* 0x0000002a2f8a7211 */ /* 0x080fe400078fdaff */
[----:B------:R-:W-:-:S02]  /*4b60*/  LEA.HI.SX32 R140, R127, R42, 0x1b ;  /* 0x0000002a7f8c7211 */ /* 0x000fc400078fdaff */
[-C--:B------:R-:W-:Y:S01]  /*4b70*/  LEA.HI.SX32 R132, R149, R42.reuse, 0x1b ;  /* 0x0000002a95847211 */ /* 0x080fe200078fdaff */
[----:B------:R-:W-:Y:S01]  /*4b80*/  FMUL.RZ R144, R94, 0.15915493667125701904 ;  /* 0x3e22f9835e907820 */ /* 0x000fe2000040c000 */
[C---:B------:R-:W-:Y:S01]  /*4b90*/  IADD3 R153, R42.reuse, 0x1c0, RZ ;  /* 0x000001c02a997810 */ /* 0x040fe20007ffe0ff */
[----:B0-----:R0:W-:Y:S01]  /*4ba0*/  MUFU.COS R101, R128 ;  /* 0x0000008000657308 */ /* 0x0011e20000000000 */
[C---:B------:R-:W-:Y:S02]  /*4bb0*/  IADD3 R149, R42.reuse, 0x3e0, RZ ;  /* 0x000003e02a957810 */ /* 0x040fe40007ffe0ff */
[----:B------:R-:W-:Y:S02]  /*4bc0*/  IADD3 R155, R42, 0x1e0, RZ ;  /* 0x000001e02a9b7810 */ /* 0x000fe40007ffe0ff */
[-C--:B------:R-:W-:Y:S02]  /*4bd0*/  LEA.HI.SX32 R96, R129, R42.reuse, 0x1b ;  /* 0x0000002a81607211 */ /* 0x080fe400078fdaff */
[-C--:B------:R-:W-:Y:S01]  /*4be0*/  LEA.HI.SX32 R47, R46, R42.reuse, 0x1b ;  /* 0x0000002a2e2f7211 */ /* 0x080fe200078fdaff */
[----:B------:R-:W-:Y:S01]  /*4bf0*/  MUFU.SIN R110, R104 ;  /* 0x00000068006e7308 */ /* 0x000fe20000000400 */
[----:B0-----:R-:W-:-:S02]  /*4c00*/  LEA.HI.SX32 R128, R99, R42, 0x1b ;  /* 0x0000002a63807211 */ /* 0x001fc400078fdaff */
[C---:B------:R-:W-:Y:S02]  /*4c10*/  IADD3 R157, R42.reuse, 0x200, RZ ;  /* 0x000002002a9d7810 */ /* 0x040fe40007ffe0ff */
[-C--:B------:R-:W-:Y:S02]  /*4c20*/  LEA.HI.SX32 R135, R135, R42.reuse, 0x1b ;  /* 0x0000002a87877211 */ /* 0x080fe400078fdaff */
[-C--:B------:R-:W-:Y:S01]  /*4c30*/  LEA.HI.SX32 R136, R131, R42.reuse, 0x1b ;  /* 0x0000002a83887211 */ /* 0x080fe200078fdaff */
[----:B------:R-:W-:Y:S01]  /*4c40*/  MUFU.COS R108, R104 ;  /* 0x00000068006c7308 */ /* 0x000fe20000000000 */
[----:B------:R-:W-:Y:S01]  /*4c50*/  LEA.HI.SX32 R46, R151, R42, 0x1b ;  /* 0x0000002a972e7211 */ /* 0x000fe200078fdaff */
[----:B------:R0:W-:Y:S01]  /*4c60*/  STS.U16 [R97+0x200], R98 ;  /* 0x0002006261007388 */ /* 0x0001e20000000400 */
[----:B------:R-:W-:Y:S02]  /*4c70*/  IADD3 R165, R42, 0x220, RZ ;  /* 0x000002202aa57810 */ /* 0x000fe40007ffe0ff */
[----:B------:R-:W-:-:S03]  /*4c80*/  SHF.L.U32 R151, R138, 0x1, RZ ;  /* 0x000000018a977819 */ /* 0x000fc600000006ff */
        /* <DEDUP_REMOVED lines=21> */
[----:B0-----:R-:W-:Y:S01]  /*4de0*/  SHF.L.U32 R144, R135, 0x1, RZ ;  /* 0x0000000187907819 */ /* 0x001fe200000006ff */
[----:B------:R-:W-:Y:S01]  /*4df0*/  IMAD.SHL.U32 R135, R136, 0x2, RZ ;  /* 0x0000000288877824 */ /* 0x000fe200078e00ff */
[----:B------:R-:W-:Y:S02]  /*4e00*/  SHF.L.U32 R136, R131, 0x1, RZ ;  /* 0x0000000183887819 */ /* 0x000fe400000006ff */
[----:B------:R-:W-:Y:S01]  /*4e10*/  IADD3 R145, R42, 0x320, RZ ;  /* 0x000003202a917810 */ /* 0x000fe20007ffe0ff */
[----:B------:R-:W-:Y:S01]  /*4e20*/  STS.U16 [R144+0x300], R43 ;  /* 0x0003002b90007388 */ /* 0x000fe20000000400 */
[----:B------:R-:W-:-:S02]  /*4e30*/  SHF.L.U32 R129, R129, 0x1, RZ ;  /* 0x0000000181817819 */ /* 0x000fc400000006ff */
[----:B------:R-:W-:Y:S01]  /*4e40*/  IADD3 R143, R42, 0x340, RZ ;  /* 0x000003402a8f7810 */ /* 0x000fe20007ffe0ff */
[----:B------:R-:W-:Y:S01]  /*4e50*/  STS.U16 [R135+0x340], R124 ;  /* 0x0003407c87007388 */ /* 0x000fe20000000400 */
[----:B------:R-:W-:Y:S02]  /*4e60*/  LEA.HI.SX32 R133, R133, R42, 0x1b ;  /* 0x0000002a85857211 */ /* 0x000fe400078fdaff */
[----:B------:R-:W-:Y:S01]  /*4e70*/  SHF.L.U32 R130, R130, 0x1, RZ ;  /* 0x0000000182827819 */ /* 0x000fe200000006ff */
[----:B------:R0:W-:Y:S01]  /*4e80*/  STS.U16 [R136+0x380], R123 ;  /* 0x0003807b88007388 */ /* 0x0001e20000000400 */
[C---:B------:R-:W-:Y:S02]  /*4e90*/  IADD3 R141, R42.reuse, 0x360, RZ ;  /* 0x000003602a8d7810 */ /* 0x040fe40007ffe0ff */
[----:B-1----:R-:W-:Y:S01]  /*4ea0*/  SHF.L.U32 R122, R47, 0x1, RZ ;  /* 0x000000012f7a7819 */ /* 0x002fe200000006ff */
[----:B------:R-:W-:Y:S01]  /*4eb0*/  STS.U16 [R134+0x3c0], R89 ;  /* 0x0003c05986007388 */ /* 0x000fe20000000400 */
[----:B------:R-:W-:-:S02]  /*4ec0*/  IADD3 R139, R42, 0x380, RZ ;  /* 0x000003802a8b7810 */ /* 0x000fc40007ffe0ff */
[-C--:B------:R-:W-:Y:S01]  /*4ed0*/  LEA.HI.SX32 R147, R147, R42.reuse, 0x1b ;  /* 0x0000002a93937211 */ /* 0x080fe200078fdaff */
[----:B------:R1:W-:Y:S01]  /*4ee0*/  STS.U16 [R126+0x400], R121 ;  /* 0x000400797e007388 */ /* 0x0003e20000000400 */
[----:B------:R-:W-:Y:S02]  /*4ef0*/  IADD3 R137, R42, 0x3a0, RZ ;  /* 0x000003a02a897810 */ /* 0x000fe40007ffe0ff */
[----:B0-----:R-:W-:Y:S01]  /*4f00*/  SHF.L.U32 R123, R46, 0x1, RZ ;  /* 0x000000012e7b7819 */ /* 0x001fe200000006ff */
[----:B------:R0:W-:Y:S01]  /*4f10*/  STS.U16 [R129+0x440], R120 ;  /* 0x0004407881007388 */ /* 0x0001e20000000400 */
        /* <DEDUP_REMOVED lines=571> */
[----:B------:R-:W-:Y:S01]  /*72d0*/  @!P2 SHF.R.U32.HI R40, RZ, 0x1, R86 ;  /* 0x00000001ff28a819 */ /* 0x000fe20000011656 */
[----:B------:R-:W-:Y:S01]  /*72e0*/  HFMA2.MMA R41, -RZ, RZ, 0, 0 ;  /* 0x00000000ff297435 */ /* 0x000fe200000001ff */
[----:B------:R-:W-:Y:S02]  /*72f0*/  FSEL R49, R42, R49, !P1 ;  /* 0x000000312a317208 */ /* 0x000fe40004800000 */
[----:B------:R-:W-:Y:S01]  /*7300*/  @!P2 LOP3.LUT R44, R40, 0x7ffffff0, RZ, 0xc0, !PT ;  /* 0x7ffffff0282ca812 */ /* 0x000fe200078ec0ff */
[----:B------:R-:W-:Y:S01]  /*7310*/  IMAD.MOV.U32 R40, RZ, RZ, 0x3f800000 ;  /* 0x3f800000ff287424 */ /* 0x000fe200078e00ff */
[----:B------:R-:W-:Y:S01]  /*7320*/  CS2R R42, SRZ ;  /* 0x00000000002a7805 */ /* 0x000fe2000001ff00 */
[----:B------:R-:W-:-:S02]  /*7330*/  @P1 FADD.FTZ R50, R50, R45 ;  /* 0x0000002d32321221 */ /* 0x000fc40000010000 */
        /* <DEDUP_REMOVED lines=44> */
.L_x_954:
        /* <DEDUP_REMOVED lines=16> */
.L_x_955:
[----:B------:R-:W-:Y:S05]  /*7700*/  BSYNC B0 ;  /* 0x0000000000007941 */ /* 0x000fea0003800000 */
.L_x_953:
        /* <DEDUP_REMOVED lines=123> */
.L_x_957:
[----:B------:R-:W-:Y:S05]  /*7ec0*/  BSYNC B0 ;  /* 0x0000000000007941 */ /* 0x000fea0003800000 */
.L_x_956:
        /* <DEDUP_REMOVED lines=52> */
.L_x_952:
[----:B------:R-:W-:Y:S01]  /*8210*/  BAR.SYNC.DEFER_BLOCKING 0x0 ;  /* 0x0000000000007b1d */ /* 0x000fe20000010000 */
[----:B------:R-:W-:-:S02]  /*8220*/  F2FP.PACK_AB R0, R32, R33 ;  /* 0x000000212000723e */ /* 0x000fc400000000ff */
[----:B------:R-:W-:Y:S02]  /*8230*/  F2FP.PACK_AB R2, R30, R31 ;  /* 0x0000001f1e02723e */ /* 0x000fe400000000ff */
[C---:B------:R-:W-:Y:S01]  /*8240*/  PRMT R3, R0.reuse, 0x7610, R3 ;  /* 0x0000761000037816 */ /* 0x040fe20000000003 */
[----:B------:R-:W-:Y:S01]  /*8250*/  BSSY B0, `(.L_x_959) ;  /* 0x000005f000007945 */ /* 0x000fe20003800000 */
[----:B------:R-:W-:Y:S02]  /*8260*/  PRMT R4, R0, 0x7632, R4 ;  /* 0x0000763200047816 */ /* 0x000fe40000000004 */
[----:B------:R-:W-:Y:S02]  /*8270*/  F2FP.PACK_AB R0, R28, R29 ;  /* 0x0000001d1c00723e */ /* 0x000fe400000000ff */
        /* <DEDUP_REMOVED lines=14> */
[----:B------:R-:W-:Y:S02]  /*8360*/  ISETP.GE.AND P1, PT, R82, R79, PT ;  /* 0x0000004f5200720c */ /* 0x000fe40003f26270 */
[----:B0-----:R-:W-:Y:S01]  /*8370*/  PRMT R4, R0, 0x7632, R4 ;  /* 0x0000763200047816 */ /* 0x001fe20000000004 */
[----:B------:R0:W-:Y:S01]  /*8380*/  STS.U16 [R66+0x6], R6 ;  /* 0x0000060642007388 */ /* 0x0001e20000000400 */
[----:B------:R-:W-:-:S02]  /*8390*/  F2FP.PACK_AB R0, R20, R21 ;  /* 0x000000151400723e */ /* 0x000fc400000000ff */
[----:B-1----:R-:W-:Y:S01]  /*83a0*/  F2FP.PACK_AB R3, R22, R23 ;  /* 0x000000171603723e */ /* 0x002fe200000000ff */
[----:B------:R1:W-:Y:S01]  /*83b0*/  STS.U16 [R66+0x8], R7 ;  /* 0x0000080742007388 */ /* 0x0003e20000000400 */
[----:B------:R-:W-:Y:S02]  /*83c0*/  SHF.R.S32.HI R89, RZ, 0x1f, R82 ;  /* 0x0000001fff597819 */ /* 0x000fe40000011452 */
[----:B--2---:R-:W-:Y:S01]  /*83d0*/  PRMT R5, R3, 0x7632, R5 ;  /* 0x0000763203057816 */ /* 0x004fe20000000005 */
[----:B------:R-:W-:Y:S01]  /*83e0*/  STS.U16 [R66+0xa], R8 ;  /* 0x00000a0842007388 */ /* 0x000fe20000000400 */
[----:B0-----:R-:W-:-:S03]  /*83f0*/  PRMT R6, R0, 0x7632, R6 ;  /* 0x0000763200067816 */ /* 0x001fc60000000006 */
[----:B------:R-:W-:Y:S01]  /*8400*/  STS.U16 [R66+0xc], R9 ;  /* 0x00000c0942007388 */ /* 0x000fe20000000400 */
[----:B-1----:R-:W-:-:S03]  /*8410*/  PRMT R7, R2, 0x7632, R7 ;  /* 0x0000763202077816 */ /* 0x002fc60000000007 */
[----:B------:R-:W-:Y:S04]  /*8420*/  STS.U16 [R66+0xe], R4 ;  /* 0x00000e0442007388 */ /* 0x000fe80000000400 */
[----:B------:R0:W-:Y:S04]  /*8430*/  STS.U16 [R66+0x10], R10 ;  /* 0x0000100a42007388 */ /* 0x0001e80000000400 */
[----:B------:R-:W-:Y:S04]  /*8440*/  STS.U16 [R66+0x12], R11 ;  /* 0x0000120b42007388 */ /* 0x000fe80000000400 */
[----:B------:R-:W-:Y:S01]  /*8450*/  STS.U16 [R66+0x14], R3 ;  /* 0x0000140342007388 */ /* 0x000fe20000000400 */
[----:B0-----:R-:W-:-:S03]  /*8460*/  LOP3.LUT R10, R82, 0x40, RZ, 0xfc, !PT ;  /* 0x00000040520a7812 */ /* 0x001fc600078efcff */
[----:B------:R-:W-:Y:S04]  /*8470*/  STS.U16 [R66+0x16], R5 ;  /* 0x0000160542007388 */ /* 0x000fe80000000400 */
[----:B------:R0:W-:Y:S04]  /*8480*/  STS.U16 [R66+0x18], R0 ;  /* 0x0000180042007388 */ /* 0x0001e80000000400 */
[----:B------:R-:W-:Y:S04]  /*8490*/  STS.U16 [R66+0x1a], R6 ;  /* 0x00001a0642007388 */ /* 0x000fe80000000400 */
[----:B------:R1:W-:Y:S01]  /*84a0*/  STS.U16 [R66+0x1c], R2 ;  /* 0x00001c0242007388 */ /* 0x0003e20000000400 */
[----:B0-----:R-:W-:-:S03]  /*84b0*/  IMAD R0, R163, c[0x0][0x200], RZ ;  /* 0x00008000a3007a24 */ /* 0x001fc600078e02ff */
[----:B------:R0:W-:Y:S01]  /*84c0*/  STS.U16 [R66+0x1e], R7 ;  /* 0x00001e0742007388 */ /* 0x0001e20000000400 */
[----:B------:R-:W-:-:S06]  /*84d0*/  NOP ;  /* 0x0000000000007918 */ /* 0x000fcc0000000000 */
[----:B------:R-:W-:Y:S01]  /*84e0*/  LDS.U16 R11, [R162] ;  /* 0x00000000a20b7984 */ /* 0x000fe20000000400 */
[C---:B-1----:R-:W-:Y:S01]  /*84f0*/  IMAD.WIDE.U32 R2, R87.reuse, c[0x0][0x200], RZ ;  /* 0x0000800057027a25 */ /* 0x042fe200078e00ff */
[----:B------:R-:W-:Y:S02]  /*8500*/  LEA R6, P5, R82, c[0x0][0x258], 0x1 ;  /* 0x0000960052067a11 */ /* 0x000fe400078a08ff */
[----:B------:R-:W-:Y:S01]  /*8510*/  LDS.U16 R17, [R161+0x40] ;  /* 0x00004000a1117984 */ /* 0x000fe20000000400 */
[----:B------:R-:W-:Y:S01]  /*8520*/  IMAD R15, R87, c[0x0][0x204], R0 ;  /* 0x00008100570f7a24 */ /* 0x000fe200078e0200 */
[----:B------:R-:W-:Y:S01]  /*8530*/  MOV R4, R2 ;  /* 0x0000000200047202 */ /* 0x000fe20000000f00 */
[----:B------:R-:W-:Y:S01]  /*8540*/  IMAD R0, R92, c[0x0][0x208], RZ ;  /* 0x000082005c007a24 */ /* 0x000fe200078e02ff */
[----:B------:R-:W-:Y:S01]  /*8550*/  LDS.U16 R35, [R159+0x80] ;  /* 0x000080009f237984 */ /* 0x000fe20000000400 */
[----:B------:R-:W-:Y:S02]  /*8560*/  SHF.L.U32 R2, R83, 0xa, RZ ;  /* 0x0000000a53027819 */ /* 0x000fe400000006ff */
[----:B------:R-:W-:Y:S01]  /*8570*/  IADD3 R5, R3, R15, RZ ;  /* 0x0000000f03057210 */ /* 0x000fe20007ffe0ff */
[----:B------:R-:W-:Y:S01]  /*8580*/  LDS.U16 R37, [R158+0xc0] ;  /* 0x0000c0009e257984 */ /* 0x000fe20000000400 */
[----:B------:R-:W-:Y:S01]  /*8590*/  IMAD R9, R93, c[0x0][0x20c], R0 ;  /* 0x000083005d097a24 */ /* 0x000fe200078e0200 */
[----:B------:R-:W-:Y:S01]  /*85a0*/  SHF.R.S32.HI R3, RZ, 0x1f, R2 ;  /* 0x0000001fff037819 */ /* 0x000fe20000011402 */
[----:B------:R-:W-:Y:S01]  /*85b0*/  IMAD R0, R163, c[0x0][0x1f0], RZ ;  /* 0x00007c00a3007a24 */ /* 0x000fe200078e02ff */
[----:B------:R-:W-:Y:S01]  /*85c0*/  LDS.U16 R39, [R78+0x100] ;  /* 0x000100004e277984 */ /* 0x000fe20000000400 */
[----:B------:R-:W-:-:S03]  /*85d0*/  IMAD.WIDE.U32 R4, R93, c[0x0][0x208], R4 ;  /* 0x000082005d047a25 */ /* 0x000fc600078e0004 */
[----:B------:R-:W-:Y:S01]  /*85e0*/  LDS.U16 R43, [R77+0x140] ;  /* 0x000140004d2b7984 */ /* 0x000fe20000000400 */
[----:B------:R-:W-:Y:S01]  /*85f0*/  IMAD R95, R87, c[0x0][0x1f4], R0 ;  /* 0x00007d00575f7a24 */ /* 0x000fe200078e0200 */
[----:B0-----:R-:W-:Y:S02]  /*8600*/  IADD3 R7, P2, R2, R4, RZ ;  /* 0x0000000402077210 */ /* 0x001fe40007f5e0ff */
[----:B------:R-:W-:Y:S01]  /*8610*/  LDS.U16 R45, [R76+0x180] ;  /* 0x000180004c2d7984 */ /* 0x000fe20000000400 */
[C---:B------:R-:W-:Y:S02]  /*8620*/  LOP3.LUT R0, R82.reuse, 0x20, RZ, 0xfc, !PT ;  /* 0x0000002052007812 */ /* 0x040fe400078efcff */
[----:B------:R-:W-:Y:S01]  /*8630*/  IADD3.X R12, R3, R9, R5, P2, !PT ;  /* 0x00000009030c7210 */ /* 0x000fe200017fe405 */
[----:B------:R-:W-:Y:S01]  /*8640*/  LDS.U16 R47, [R75+0x1c0] ;  /* 0x0001c0004b2f7984 */ /* 0x000fe20000000400 */
[----:B------:R-:W-:Y:S01]  /*8650*/  @!P1 IMAD.WIDE.U32 R8, R87, c[0x0][0x1f0], R2 ;  /* 0x00007c0057089a25 */ /* 0x000fe200078e0002 */
[----:B------:R-:W-:-:S02]  /*8660*/  LEA.HI.X R5, R82, c[0x0][0x25c], R89, 0x1, P5 ;  /* 0x0000970052057a11 */ /* 0x000fc400028f0c59 */
[----:B------:R-:W-:Y:S01]  /*8670*/  LDS.U16 R49, [R74+0x200] ;  /* 0x000200004a317984 */ /* 0x000fe20000000400 */
[C---:B------:R-:W-:Y:S02]  /*8680*/  LEA R6, P6, R7.reuse, R6, 0x1 ;  /* 0x0000000607067211 */ /* 0x040fe400078c08ff */
[----:B------:R-:W-:Y:S01]  /*8690*/  IADD3 R4, P5, R82, R2, RZ ;  /* 0x0000000252047210 */ /* 0x000fe20007fbe0ff */
[----:B------:R-:W-:Y:S01]  /*86a0*/  LDS.U16 R51, [R73+0x240] ;  /* 0x0002400049337984 */ /* 0x000fe20000000400 */
[----:B------:R-:W-:Y:S02]  /*86b0*/  LEA.HI.X R7, R7, R5, R12, 0x1, P6 ;  /* 0x0000000507077211 */ /* 0x000fe400030f0c0c */
        /* <DEDUP_REMOVED lines=24> */
.L_x_960:
[----:B------:R-:W-:Y:S05]  /*8840*/  BSYNC B0 ;  /* 0x0000000000007941 */ /* 0x000fea0003800000 */
.L_x_959:
[C---:B0-----:R-:W-:Y:S01]  /*8850*/  LOP3.LUT R14, R82.reuse, 0x60, RZ, 0xfc, !PT ;  /* 0x00000060520e7812 */ /* 0x041fe200078efcff */
[----:B------:R0:W-:Y:S01]  /*8860*/  @!P3 STG.E.U16 [R6.64+0x40], R17 ;  /* 0x000040110600b986 */ /* 0x0001e2000c101504 */
[----:B------:R-:W-:Y:S01]  /*8870*/  LOP3.LUT R34, R82, 0xa0, RZ, 0xfc, !PT ;  /* 0x000000a052227812 */ /* 0x000fe200078efcff */
[----:B------:R-:W-:Y:S01]  /*8880*/  IMAD R42, R92, c[0x0][0x1f8], RZ ;  /* 0x00007e005c2a7a24 */ /* 0x000fe200078e02ff */
[-C--:B------:R-:W-:Y:S01]  /*8890*/  ISETP.GE.AND P6, PT, R14, R65.reuse, PT ;  /* 0x000000410e00720c */ /* 0x080fe20003fc6270 */
[----:B------:R1:W-:Y:S01]  /*88a0*/  @!P2 STG.E.U16 [R6.64+0x80], R35 ;  /* 0x000080230600a986 */ /* 0x0003e2000c101504 */
[----:B------:R-:W-:Y:S01]  /*88b0*/  ISETP.GE.AND P4, PT, R34, R65, PT ;  /* 0x000000412200720c */ /* 0x000fe20003f86270 */
[----:B------:R-:W-:Y:S01]  /*88c0*/  IMAD.WIDE.U32 R40, R87, c[0x0][0x1f0], RZ ;  /* 0x00007c0057287a25 */ /* 0x000fe200078e00ff */
[C---:B------:R-:W-:Y:S02]  /*88d0*/  LOP3.LUT R16, R82.reuse, 0x80, RZ, 0xfc, !PT ;  /* 0x0000008052107812 */ /* 0x040fe400078efcff */
[C---:B------:R-:W-:Y:S01]  /*88e0*/  LOP3.LUT R36, R82.reuse, 0xc0, RZ, 0xfc, !PT ;  /* 0x000000c052247812 */ /* 0x040fe200078efcff */
[----:B------:R-:W-:Y:S01]  /*88f0*/  @!P1 IMAD.WIDE.U32 R12, R93, c[0x0][0x1f8], R8 ;  /* 0x00007e005d0c9a25 */ /* 0x000fe200078e0008 */
[----:B------:R-:W-:-:S02]  /*8900*/  LOP3.LUT R38, R82, 0xe0, RZ, 0xfc, !PT ;  /* 0x000000e052267812 */ /* 0x000fc400078efcff */
[-C--:B------:R-:W-:Y:S01]  /*8910*/  ISETP.GE.AND P5, PT, R16, R65.reuse, PT ;  /* 0x000000411000720c */ /* 0x080fe20003fa6270 */
[----:B------:R-:W-:Y:S01]  /*8920*/  IMAD R15, R93, c[0x0][0x1fc], R42 ;  /* 0x00007f005d0f7a24 */ /* 0x000fe200078e022a */
[-C--:B------:R-:W-:Y:S01]  /*8930*/  ISETP.GE.AND P3, PT, R36, R65.reuse, PT ;  /* 0x000000412400720c */ /* 0x080fe20003f66270 */
[----:B------:R2:W-:Y:S01]  /*8940*/  @!P6 STG.E.U16 [R6.64+0xc0], R37 ;  /* 0x0000c0250600e986 */ /* 0x0005e2000c101504 */
[----:B------:R-:W-:Y:S02]  /*8950*/  ISETP.GE.AND P2, PT, R38, R65, PT ;  /* 0x000000412600720c */ /* 0x000fe40003f46270 */
[C---:B------:R-:W-:Y:S01]  /*8960*/  LOP3.LUT R42, R82.reuse, 0x120, RZ, 0xfc, !PT ;  /* 0x00000120522a7812 */ /* 0x040fe200078efcff */
[----:B------:R-:W-:Y:S01]  /*8970*/  @!P4 STG.E.U16 [R6.64+0x140], R43 ;  /* 0x0001402b0600c986 */ /* 0x000fe2000c101504 */
[----:B------:R-:W-:Y:S02]  /*8980*/  IADD3 R9, R41, R95, RZ ;  /* 0x0000005f29097210 */ /* 0x000fe40007ffe0ff */
[----:B------:R-:W-:-:S02]  /*8990*/  @!P1 IADD3 R11, P6, R82, R12, RZ ;  /* 0x0000000c520b9210 */ /* 0x000fc40007fde0ff */
[----:B------:R-:W-:Y:S01]  /*89a0*/  MOV R8, R40 ;  /* 0x0000002800087202 */ /* 0x000fe20000000f00 */
[----:B------:R-:W-:Y:S01]  /*89b0*/  @!P5 STG.E.U16 [R6.64+0x100], R39 ;  /* 0x000100270600d986 */ /* 0x000fe2000c101504 */
[----:B------:R-:W-:Y:S02]  /*89c0*/  ISETP.GE.AND P4, PT, R42, R65, PT ;  /* 0x000000412a00720c */ /* 0x000fe40003f86270 */
[C---:B------:R-:W-:Y:S01]  /*89d0*/  LOP3.LUT R40, R82.reuse, 0x100, RZ, 0xfc, !PT ;  /* 0x0000010052287812 */ /* 0x040fe200078efcff */
[----:B------:R-:W-:Y:S01]  /*89e0*/  @!P3 STG.E.U16 [R6.64+0x180], R45 ;  /* 0x0001802d0600b986 */ /* 0x000fe2000c101504 */
[C---:B------:R-:W-:Y:S02]  /*89f0*/  LOP3.LUT R44, R82.reuse, 0x140, RZ, 0xfc, !PT ;  /* 0x00000140522c7812 */ /* 0x040fe400078efcff */
[----:B------:R-:W-:Y:S01]  /*8a00*/  LOP3.LUT R46, R82, 0x160, RZ, 0xfc, !PT ;  /* 0x00000160522e7812 */ /* 0x000fe200078efcff */
[----:B------:R-:W-:Y:S01]  /*8a10*/  @!P2 STG.E.U16 [R6.64+0x1c0], R47 ;  /* 0x0001c02f0600a986 */ /* 0x000fe2000c101504 */
[----:B------:R-:W-:Y:S01]  /*8a20*/  @!P1 IADD3.X R48, R89, R13, R15, P6, !PT ;  /* 0x0000000d59309210 */ /* 0x000fe200037fe40f */
[----:B------:R-:W-:Y:S01]  /*8a30*/  IMAD.WIDE.U32 R12, R93, c[0x0][0x1f8], R8 ;  /* 0x00007e005d0c7a25 */ /* 0x000fe200078e0008 */
[----:B------:R-:W-:-:S02]  /*8a40*/  @!P1 LEA R8, P6, R11, c[0x0][0x268], 0x1 ;  /* 0x00009a000b089a11 */ /* 0x000fc400078c08ff */
[-C--:B------:R-:W-:Y:S01]  /*8a50*/  ISETP.GE.AND P5, PT, R40, R65.reuse, PT ;  /* 0x000000412800720c */ /* 0x080fe20003fa6270 */
[----:B------:R-:W-:Y:S01]  /*8a60*/  @!P4 STG.E.U16 [R6.64+0x240], R51 ;  /* 0x000240330600c986 */ /* 0x000fe2000c101504 */
[-C--:B------:R-:W-:Y:S02]  /*8a70*/  ISETP.GE.AND P2, PT, R44, R65.reuse, PT ;  /* 0x000000412c00720c */ /* 0x080fe40003f46270 */
[----:B------:R-:W-:Y:S02]  /*8a80*/  ISETP.GE.AND P3, PT, R46, R65, PT ;  /* 0x000000412e00720c */ /* 0x000fe40003f66270 */
[----:B------:R-:W-:Y:S02]  /*8a90*/  @!P1 LEA.HI.X R9, R11, c[0x0][0x26c], R48, 0x1, P6 ;  /* 0x00009b000b099a11 */ /* 0x000fe400030f0c30 */
[----:B0-----:R-:W-:Y:S02]  /*8aa0*/  IADD3 R17, P6, R2, R12, RZ ;  /* 0x0000000c02117210 */ /* 0x001fe40007fde0ff */
[----:B------:R-:W-:-:S02]  /*8ab0*/  LOP3.LUT R48, R82, 0x180, RZ, 0xfc, !PT ;  /* 0x0000018052307812 */ /* 0x000fc400078efcff */
[----:B------:R-:W-:Y:S01]  /*8ac0*/  IADD3.X R56, R3, R15, R13, P6, !PT ;  /* 0x0000000f03387210 */ /* 0x000fe200037fe40d */
[----:B------:R-:W-:Y:S01]  /*8ad0*/  @!P5 STG.E.U16 [R6.64+0x200], R49 ;  /* 0x000200310600d986 */ /* 0x000fe2000c101504 */
[C---:B------:R-:W-:Y:S02]  /*8ae0*/  IADD3 R15, P4, R82.reuse, 0x20, RZ ;  /* 0x00000020520f7810 */ /* 0x040fe40007f9e0ff */
[C---:B------:R-:W-:Y:S01]  /*8af0*/  LOP3.LUT R50, R82.reuse, 0x1a0, RZ, 0xfc, !PT ;  /* 0x000001a052327812 */ /* 0x040fe200078efcff */
[----:B------:R-:W-:Y:S01]  /*8b00*/  @!P2 STG.E.U16 [R6.64+0x280], R53 ;  /* 0x000280350600a986 */ /* 0x000fe2000c101504 */
[C---:B------:R-:W-:Y:S02]  /*8b10*/  LOP3.LUT R52, R82.reuse, 0x1c0, RZ, 0xfc, !PT ;  /* 0x000001c052347812 */ /* 0x040fe400078efcff */
[----:B------:R-:W-:Y:S01]  /*8b20*/  LOP3.LUT R54, R82, 0x1e0, RZ, 0xfc, !PT ;  /* 0x000001e052367812 */ /* 0x000fe200078efcff */
[----:B------:R-:W-:Y:S01]  /*8b30*/  @!P3 STG.E.U16 [R6.64+0x2c0], R55 ;  /* 0x0002c0370600b986 */ /* 0x000fe2000c101504 */
[----:B------:R-:W-:-:S02]  /*8b40*/  IADD3.X R12, RZ, R89, RZ, P4, !PT ;  /* 0x00000059ff0c7210 */ /* 0x000fc400027fe4ff */
[-C--:B------:R-:W-:Y:S02]  /*8b50*/  ISETP.GE.AND P5, PT, R48, R65.reuse, PT ;  /* 0x000000413000720c */ /* 0x080fe40003fa6270 */
[-C--:B------:R-:W-:Y:S02]  /*8b60*/  ISETP.GE.AND P4, PT, R50, R65.reuse, PT ;  /* 0x000000413200720c */ /* 0x080fe40003f86270 */
[-C--:B------:R-:W-:Y:S02]  /*8b70*/  ISETP.GE.AND P3, PT, R52, R65.reuse, PT ;  /* 0x000000413400720c */ /* 0x080fe40003f66270 */
[----:B------:R-:W-:Y:S02]  /*8b80*/  ISETP.GE.AND P2, PT, R54, R65, PT ;  /* 0x000000413600720c */ /* 0x000fe40003f46270 */
[C---:B------:R-:W-:Y:S01]  /*8b90*/  SHF.L.U64.HI R11, R15.reuse, 0x1, R12 ;  /* 0x000000010f0b7819 */ /* 0x040fe2000001020c */
[----:B------:R-:W-:-:S04]  /*8ba0*/  IMAD.SHL.U32 R15, R15, 0x2, RZ ;  /* 0x000000020f0f7824 */ /* 0x000fc800078e00ff */
[----:B------:R-:W-:Y:S01]  /*8bb0*/  @!P5 STG.E.U16 [R6.64+0x300], R57 ;  /* 0x000300390600d986 */ /* 0x000fe2000c101504 */
[----:B------:R-:W-:-:S03]  /*8bc0*/  IADD3 R12, P6, R15, c[0x0][0x268], RZ ;  /* 0x00009a000f0c7a10 */ /* 0x000fc60007fde0ff */
[----:B------:R-:W-:Y:S01]  /*8bd0*/  @!P4 STG.E.U16 [R6.64+0x340], R59 ;  /* 0x0003403b0600c986 */ /* 0x000fe2000c101504 */
[----:B------:R-:W-:Y:S02]  /*8be0*/  IADD3.X R13, R11, c[0x0][0x26c], RZ, P6, !PT ;  /* 0x00009b000b0d7a10 */ /* 0x000fe400037fe4ff */
[----:B------:R-:W-:Y:S01]  /*8bf0*/  LEA R12, P6, R17, R12, 0x1 ;  /* 0x0000000c110c7211 */ /* 0x000fe200078c08ff */
[----:B------:R-:W-:Y:S04]  /*8c00*/  @!P3 STG.E.U16 [R6.64+0x380], R61 ;  /* 0x0003803d0600b986 */ /* 0x000fe8000c101504 */
[----:B------:R0:W-:Y:S01]  /*8c10*/  @!P2 STG.E.U16 [R6.64+0x3c0], R63 ;  /* 0x0003c03f0600a986 */ /* 0x0001e2000c101504 */
[-C--:B------:R-:W-:Y:S02]  /*8c20*/  ISETP.GE.AND P4, PT, R0, R79.reuse, PT ;  /* 0x0000004f0000720c */ /* 0x080fe40003f86270 */
[----:B------:R-:W-:-:S02]  /*8c30*/  ISETP.GE.AND P3, PT, R10, R79, PT ;  /* 0x0000004f0a00720c */ /* 0x000fc40003f66270 */
[----:B------:R-:W-:Y:S02]  /*8c40*/  ISETP.GE.AND P2, PT, R14, R79, PT ;  /* 0x0000004f0e00720c */ /* 0x000fe40003f46270 */
[--C-:B------:R-:W-:Y:S02]  /*8c50*/  LEA.HI.X R13, R17, R13, R56.reuse, 0x1, P6 ;  /* 0x0000000d110d7211 */ /* 0x100fe400030f0c38 */
[----:B------:R-:W-:Y:S01]  /*8c60*/  PRMT R17, RZ, 0x7610, R17 ;  /* 0x00007610ff117816 */ /* 0x000fe20000000011 */
[----:B------:R-:W-:Y:S01]  /*8c70*/  BAR.SYNC.DEFER_BLOCKING 0x0 ;  /* 0x0000000000007b1d */ /* 0x000fe20000010000 */
[----:B------:R-:W-:Y:S02]  /*8c80*/  PRMT R56, RZ, 0x7610, R56 ;  /* 0x00007610ff387816 */ /* 0x000fe40000000038 */
[----:B------:R-:W-:Y:S02]  /*8c90*/  PRMT R58, RZ, 0x7610, R58 ;  /* 0x00007610ff3a7816 */ /* 0x000fe4000000003a */
[----:B-1----:R-:W-:-:S02]  /*8ca0*/  PRMT R35, RZ, 0x7610, R35 ;  /* 0x00007610ff237816 */ /* 0x002fc40000000023 */
[-C--:B------:R-:W-:Y:S02]  /*8cb0*/  ISETP.GE.AND P6, PT, R34, R79.reuse, PT ;  /* 0x0000004f2200720c */ /* 0x080fe40003fc6270 */
[-C--:B------:R-:W-:Y:S02]  /*8cc0*/  ISETP.GE.AND P5, PT, R36, R79.reuse, PT ;  /* 0x0000004f2400720c */ /* 0x080fe40003fa6270 */
[----:B--2---:R-:W-:Y:S02]  /*8cd0*/  PRMT R37, RZ, 0x7610, R37 ;  /* 0x00007610ff257816 */ /* 0x004fe40000000025 */
[----:B------:R-:W-:Y:S01]  /*8ce0*/  PRMT R60, RZ, 0x7610, R60 ;  /* 0x00007610ff3c7816 */ /* 0x000fe2000000003c */
[----:B------:R1:W2:Y:S01]  /*8cf0*/  @!P1 LDG.E.U16 R17, [R8.64] ;  /* 0x0000000408119981 */ /* 0x0002a2000c1e1500 */
[-C--:B------:R-:W-:Y:S02]  /*8d00*/  ISETP.GE.AND P1, PT, R16, R79.reuse, PT ;  /* 0x0000004f1000720c */ /* 0x080fe40003f26270 */
[----:B0-----:R-:W-:Y:S01]  /*8d10*/  PRMT R7, RZ, 0x7610, R7 ;  /* 0x00007610ff077816 */ /* 0x001fe20000000007 */
[----:B------:R0:W3:Y:S01]  /*8d20*/  @!P4 LDG.E.U16 R56, [R12.64] ;  /* 0x000000040c38c981 */ /* 0x0000e2000c1e1500 */
[----:B------:R-:W-:-:S02]  /*8d30*/  ISETP.GE.AND P4, PT, R38, R79, PT ;  /* 0x0000004f2600720c */ /* 0x000fc40003f86270 */
[----:B------:R-:W-:Y:S01]  /*8d40*/  PRMT R6, RZ, 0x7610, R6 ;  /* 0x00007610ff067816 */ /* 0x000fe20000000006 */
[----:B------:R0:W4:Y:S01]  /*8d50*/  @!P3 LDG.E.U16 R58, [R12.64+0x40] ;  /* 0x000040040c3ab981 */ /* 0x000122000c1e1500 */
[----:B------:R-:W-:-:S03]  /*8d60*/  ISETP.GE.AND P3, PT, R40, R79, PT ;  /* 0x0000004f2800720c */ /* 0x000fc60003f66270 */
[----:B------:R0:W5:Y:S01]  /*8d70*/  @!P2 LDG.E.U16 R35, [R12.64+0x80] ;  /* 0x000080040c23a981 */ /* 0x000162000c1e1500 */
[-C--:B------:R-:W-:Y:S02]  /*8d80*/  ISETP.GE.AND P2, PT, R42, R79.reuse, PT ;  /* 0x0000004f2a00720c */ /* 0x080fe40003f46270 */
[----:B-1----:R-:W-:Y:S01]  /*8d90*/  PRMT R9, RZ, 0x7610, R9 ;  /* 0x00007610ff097816 */ /* 0x002fe20000000009 */
        /* <DEDUP_REMOVED lines=26> */
[----:B0-----:R-:W-:-:S04]  /*8f40*/  IADD3 R12, R100, 0x1, RZ ;  /* 0x00000001640c7810 */ /* 0x001fc80007ffe0ff */
[----:B------:R-:W-:Y:S02]  /*8f50*/  LEA.HI.SX32 R12, R12, R100, 0x1b ;  /* 0x000000640c0c7211 */ /* 0x000fe400078fdaff */
[C---:B------:R-:W-:Y:S02]  /*8f60*/  IADD3 R45, R100.reuse, 0xb, RZ ;  /* 0x0000000b642d7810 */ /* 0x040fe40007ffe0ff */
[C---:B------:R-:W-:Y:S02]  /*8f70*/  IADD3 R47, R100.reuse, 0xc, RZ ;  /* 0x0000000c642f7810 */ /* 0x040fe40007ffe0ff */
[C---:B------:R-:W-:Y:S01]  /*8f80*/  IADD3 R53, R100.reuse, 0xd, RZ ;  /* 0x0000000d64357810 */ /* 0x040fe20007ffe0ff */
[----:B--2---:R-:W-:Y:S04]  /*8f90*/  STS.U16 [R162], R17 ;  /* 0x00000011a2007388 */ /* 0x004fe80000000400 */
[----:B---3--:R-:W-:Y:S04]  /*8fa0*/  STS.U16 [R161+0x40], R56 ;  /* 0x00004038a1007388 */ /* 0x008fe80000000400 */
[----:B----4-:R-:W-:Y:S04]  /*8fb0*/  STS.U16 [R159+0x80], R58 ;  /* 0x0000803a9f007388 */ /* 0x010fe80000000400 */
[----:B-----5:R-:W-:Y:S04]  /*8fc0*/  STS.U16 [R158+0xc0], R35 ;  /* 0x0000c0239e007388 */ /* 0x020fe80000000400 */
[----:B------:R-:W-:Y:S04]  /*8fd0*/  STS.U16 [R78+0x100], R37 ;  /* 0x000100254e007388 */ /* 0x000fe80000000400 */
[----:B------:R-:W-:Y:S04]  /*8fe0*/  STS.U16 [R77+0x140], R60 ;  /* 0x0001403c4d007388 */ /* 0x000fe80000000400 */
[----:B------:R0:W-:Y:S04]  /*8ff0*/  STS.U16 [R76+0x180], R7 ;  /* 0x000180074c007388 */ /* 0x0001e80000000400 */
[----:B------:R-:W-:Y:S04]  /*9000*/  STS.U16 [R75+0x1c0], R6 ;  /* 0x0001c0064b007388 */ /* 0x000fe80000000400 */
[----:B------:R1:W-:Y:S01]  /*9010*/  STS.U16 [R74+0x200], R9 ;  /* 0x000200094a007388 */ /* 0x0003e20000000400 */
[----:B0-----:R-:W-:-:S03]  /*9020*/  IADD3 R7, R100, 0x2, RZ ;  /* 0x0000000264077810 */ /* 0x001fc60007ffe0ff */
[----:B------:R0:W-:Y:S01]  /*9030*/  STS.U16 [R73+0x240], R8 ;  /* 0x0002400849007388 */ /* 0x0001e20000000400 */
[----:B------:R-:W-:-:S03]  /*9040*/  LEA.HI.SX32 R7, R7, R100, 0x1b ;  /* 0x0000006407077211 */ /* 0x000fc600078fdaff */
[----:B------:R2:W-:Y:S04]  /*9050*/  STS.U16 [R72+0x280], R39 ;  /* 0x0002802748007388 */ /* 0x0005e80000000400 */
[----:B------:R-:W-:Y:S04]  /*9060*/  STS.U16 [R71+0x2c0], R62 ;  /* 0x0002c03e47007388 */ /* 0x000fe80000000400 */
[----:B------:R-:W-:Y:S04]  /*9070*/  STS.U16 [R70+0x300], R41 ;  /* 0x0003002946007388 */ /* 0x000fe80000000400 */
[----:B------:R-:W-:Y:S01]  /*9080*/  STS.U16 [R69+0x340], R64 ;  /* 0x0003404045007388 */ /* 0x000fe20000000400 */
[----:B------:R-:W-:-:S03]  /*9090*/  SHF.L.U32 R7, R7, 0x1, RZ ;  /* 0x0000000107077819 */ /* 0x000fc600000006ff */
[----:B------:R-:W-:Y:S04]  /*90a0*/  STS.U16 [R68+0x380], R43 ;  /* 0x0003802b44007388 */ /* 0x000fe80000000400 */
[----:B------:R-:W-:Y:S01]  /*90b0*/  STS.U16 [R67+0x3c0], R88 ;  /* 0x0003c05843007388 */ /* 0x000fe20000000400 */
[----:B------:R-:W-:-:S06]  /*90c0*/  NOP ;  /* 0x0000000000007918 */ /* 0x000fcc0000000000 */
[----:B------:R-:W3:Y:S01]  /*90d0*/  LDS.U16 R13, [R66] ;  /* 0x00000000420d7984 */ /* 0x000ee20000000400 */
[----:B-1----:R-:W-:-:S03]  /*90e0*/  IADD3 R9, R100, 0x4, RZ ;  /* 0x0000000464097810 */ /* 0x002fc60007ffe0ff */
[----:B------:R-:W1:Y:S01]  /*90f0*/  LDS.U16 R51, [R7+0x4] ;  /* 0x0000040007337984 */ /* 0x000e620000000400 */
[----:B0-----:R-:W-:Y:S02]  /*9100*/  IADD3 R8, R100, 0x3, RZ ;  /* 0x0000000364087810 */ /* 0x001fe40007ffe0ff */
[-C--:B------:R-:W-:Y:S02]  /*9110*/  LEA.HI.SX32 R9, R9, R100.reuse, 0x1b ;  /* 0x0000006409097211 */ /* 0x080fe400078fdaff */
[----:B------:R-:W-:Y:S02]  /*9120*/  SHF.L.U32 R6, R12, 0x1, RZ ;  /* 0x000000010c067819 */ /* 0x000fe400000006ff */
[----:B------:R-:W-:Y:S02]  /*9130*/  LEA.HI.SX32 R8, R8, R100, 0x1b ;  /* 0x0000006408087211 */ /* 0x000fe400078fdaff */
[----:B------:R-:W-:Y:S01]  /*9140*/  SHF.L.U32 R9, R9, 0x1, RZ ;  /* 0x0000000109097819 */ /* 0x000fe200000006ff */
[----:B------:R-:W0:Y:S01]  /*9150*/  LDS.U16 R49, [R6+0x2] ;  /* 0x0000020006317984 */ /* 0x000e220000000400 */
[----:B------:R-:W-:-:S03]  /*9160*/  SHF.L.U32 R8, R8, 0x1, RZ ;  /* 0x0000000108087819 */ /* 0x000fc600000006ff */
[----:B------:R-:W4:Y:S04]  /*9170*/  LDS.U16 R58, [R9+0x8] ;  /* 0x00000800093a7984 */ /* 0x000f280000000400 */
[----:B------:R-:W5:Y:S01]  /*9180*/  LDS.U16 R56, [R8+0x6] ;  /* 0x0000060008387984 */ /* 0x000f620000000400 */
[C---:B------:R-:W-:Y:S02]  /*9190*/  IADD3 R17, R100.reuse, 0x6, RZ ;  /* 0x0000000664117810 */ /* 0x040fe40007ffe0ff */
[C---:B------:R-:W-:Y:S02]  /*91a0*/  IADD3 R35, R100.reuse, 0x7, RZ ;  /* 0x0000000764237810 */ /* 0x040fe40007ffe0ff */
[----:B------:R-:W-:Y:S02]  /*91b0*/  LEA.HI.SX32 R17, R17, R100, 0x1b ;  /* 0x0000006411117211 */ /* 0x000fe400078fdaff */
[----:B------:R-:W-:-:S02]  /*91c0*/  IADD3 R37, R100, 0x8, RZ ;  /* 0x0000000864257810 */ /* 0x000fc40007ffe0ff */
[C---:B--2---:R-:W-:Y:S02]  /*91d0*/  IADD3 R39, R100.reuse, 0x9, RZ ;  /* 0x0000000964277810 */ /* 0x044fe40007ffe0ff */
[C---:B------:R-:W-:Y:S01]  /*91e0*/  IADD3 R12, R100.reuse, 0x5, RZ ;  /* 0x00000005640c7810 */ /* 0x040fe20007ffe0ff */
[----:B---3--:R-:W-:Y:S01]  /*91f0*/  HADD2.F32 R41, -RZ, R13.H0_H0 ;  /* 0x2000000dff297230 */ /* 0x008fe20000004100 */
[----:B------:R-:W-:Y:S01]  /*9200*/  IADD3 R43, R100, 0xa, RZ ;  /* 0x0000000a642b7810 */ /* 0x000fe20007ffe0ff */
[----:B-1----:R-:W-:-:S03]  /*9210*/  HADD2.F32 R51, -RZ, R51.H0_H0 ;  /* 0x20000033ff337230 */ /* 0x002fc60000004100 */
[----:B------:R-:W-:Y:S01]  /*9220*/  FMUL.FTZ R55, R41, -1.4426950216293334961 ;  /* 0xbfb8aa3b29377820 */ /* 0x000fe20000410000 */
[----:B------:R-:W-:Y:S02]  /*9230*/  SHF.L.U32 R13, R17, 0x1, RZ ;  /* 0x00000001110d7819 */ /* 0x000fe400000006ff */
[-C--:B------:R-:W-:Y:S01]  /*9240*/  LEA.HI.SX32 R17, R35, R100.reuse, 0x1b ;  /* 0x0000006423117211 */ /* 0x080fe200078fdaff */
[----:B------:R1:W-:Y:S01]  /*9250*/  MUFU.EX2 R95, R55 ;  /* 0x00000037005f7308 */ /* 0x0003e20000000800 */
[-C--:B------:R-:W-:Y:S01]  /*9260*/  LEA.HI.SX32 R35, R37, R100.reuse, 0x1b ;  /* 0x0000006425237211 */ /* 0x080fe200078fdaff */
[----:B------:R-:W-:Y:S01]  /*9270*/  LDS.U16 R59, [R13+0xc] ;  /* 0x00000c000d3b7984 */ /* 0x000fe20000000400 */
[-C--:B------:R-:W-:Y:S02]  /*9280*/  LEA.HI.SX32 R37, R39, R100.reuse, 0x1b ;  /* 0x0000006427257211 */ /* 0x080fe400078fdaff */
[-C--:B------:R-:W-:Y:S02]  /*9290*/  LEA.HI.SX32 R12, R12, R100.reuse, 0x1b ;  /* 0x000000640c0c7211 */ /* 0x080fe400078fdaff */
[-C--:B------:R-:W-:Y:S01]  /*92a0*/  LEA.HI.SX32 R39, R43, R100.reuse, 0x1b ;  /* 0x000000642b277211 */ /* 0x080fe200078fdaff */
[----:B-1----:R-:W-:Y:S01]  /*92b0*/  FMUL.FTZ R55, R51, -1.4426950216293334961 ;  /* 0xbfb8aa3b33377820 */ /* 0x002fe20000410000 */
[----:B------:R-:W-:-:S02]  /*92c0*/  LEA.HI.SX32 R43, R45, R100, 0x1b ;  /* 0x000000642d2b7211 */ /* 0x000fc400078fdaff */
[----:B------:R-:W-:Y:S01]  /*92d0*/  SHF.L.U32 R17, R17, 0x1, RZ ;  /* 0x0000000111117819 */ /* 0x000fe200000006ff */
[----:B------:R1:W-:Y:S01]  /*92e0*/  MUFU.EX2 R97, R55 ;  /* 0x0000003700617308 */ /* 0x0003e20000000800 */
[-C--:B------:R-:W-:Y:S02]  /*92f0*/  LEA.HI.SX32 R45, R47, R100.reuse, 0x1b ;  /* 0x000000642f2d7211 */ /* 0x080fe400078fdaff */
[----:B------:R-:W-:Y:S01]  /*9300*/  LEA.HI.SX32 R47, R53, R100, 0x1b ;  /* 0x00000064352f7211 */ /* 0x000fe200078fdaff */
[----:B0-----:R-:W-:Y:S01]  /*9310*/  HADD2.F32 R49, -RZ, R49.H0_H0 ;  /* 0x20000031ff317230 */ /* 0x001fe20000004100 */
[----:B------:R-:W-:Y:S01]  /*9320*/  SHF.L.U32 R12, R12, 0x1, RZ ;  /* 0x000000010c0c7819 */ /* 0x000fe200000006ff */
[----:B----4-:R-:W-:Y:S01]  /*9330*/  HADD2.F32 R58, -RZ, R58.H0_H0 ;  /* 0x2000003aff3a7230 */ /* 0x010fe20000004100 */
[C---:B------:R-:W-:Y:S01]  /*9340*/  IADD3 R53, R100.reuse, 0xe, RZ ;  /* 0x0000000e64357810 */ /* 0x040fe20007ffe0ff */
[----:B------:R-:W0:Y:S01]  /*9350*/  LDS.U16 R88, [R17+0xe] ;  /* 0x00000e0011587984 */ /* 0x000e220000000400 */
[----:B-1----:R-:W-:-:S02]  /*9360*/  IADD3 R55, R100, 0xf, RZ ;  /* 0x0000000f64377810 */ /* 0x002fc40007ffe0ff */
[----:B------:R-:W-:Y:S01]  /*9370*/  SHF.L.U32 R39, R39, 0x1, RZ ;  /* 0x0000000127277819 */ /* 0x000fe200000006ff */
[----:B------:R-:W1:Y:S01]  /*9380*/  LDS.U16 R57, [R12+0xa] ;  /* 0x00000a000c397984 */ /* 0x000e620000000400 */
[-C--:B------:R-:W-:Y:S02]  /*9390*/  LEA.HI.SX32 R53, R53, R100.reuse, 0x1b ;  /* 0x0000006435357211 */ /* 0x080fe400078fdaff */
[----:B------:R-:W-:Y:S01]  /*93a0*/  LEA.HI.SX32 R55, R55, R100, 0x1b ;  /* 0x0000006437377211 */ /* 0x000fe200078fdaff */
[----:B------:R-:W-:Y:S01]  /*93b0*/  FMUL.FTZ R60, R49, -1.4426950216293334961 ;  /* 0xbfb8aa3b313c7820 */ /* 0x000fe20000410000 */
[----:B------:R-:W-:Y:S01]  /*93c0*/  SHF.L.U32 R35, R35, 0x1, RZ ;  /* 0x0000000123237819 */ /* 0x000fe200000006ff */
[----:B-----5:R-:W-:Y:S01]  /*93d0*/  HADD2.F32 R56, -RZ, R56.H0_H0 ;  /* 0x20000038ff387230 */ /* 0x020fe20000004100 */
[----:B------:R-:W-:Y:S01]  /*93e0*/  SHF.L.U32 R37, R37, 0x1, RZ ;  /* 0x0000000125257819 */ /* 0x000fe200000006ff */
[----:B------:R-:W-:Y:S01]  /*93f0*/  FMUL.FTZ R64, R58, -1.4426950216293334961 ;  /* 0xbfb8aa3b3a407820 */ /* 0x000fe20000410000 */
[----:B------:R-:W-:Y:S01]  /*9400*/  SHF.L.U32 R45, R45, 0x1, RZ ;  /* 0x000000012d2d7819 */ /* 0x000fe200000006ff */
[----:B------:R-:W2:Y:S01]  /*9410*/  LDS.U16 R63, [R39+0x14] ;  /* 0x00001400273f7984 */ /* 0x000ea20000000400 */
[----:B------:R-:W-:-:S02]  /*9420*/  SHF.L.U32 R43, R43, 0x1, RZ ;  /* 0x000000012b2b7819 */ /* 0x000fc400000006ff */
[----:B------:R-:W-:Y:S02]  /*9430*/  SHF.L.U32 R53, R53, 0x1, RZ ;  /* 0x0000000135357819 */ /* 0x000fe400000006ff */
[----:B------:R-:W-:Y:S01]  /*9440*/  SHF.L.U32 R55, R55, 0x1, RZ ;  /* 0x0000000137377819 */ /* 0x000fe200000006ff */
[----:B------:R3:W4:Y:S01]  /*9450*/  MUFU.EX2 R96, R60 ;  /* 0x0000003c00607308 */ /* 0x0007220000000800 */
[----:B------:R-:W5:Y:S01]  /*9460*/  LDS.U16 R94, [R35+0x10] ;  /* 0x00001000235e7984 */ /* 0x000f620000000400 */
[----:B------:R-:W-:-:S03]  /*9470*/  SHF.L.U32 R47, R47, 0x1, RZ ;  /* 0x000000012f2f7819 */ /* 0x000fc600000006ff */
[----:B------:R-:W5:Y:S03]  /*9480*/  LDS.U16 R61, [R37+0x12] ;  /* 0x00001200253d7984 */ /* 0x000f660000000400 */
[----:B------:R0:W1:Y:S01]  /*9490*/  MUFU.EX2 R99, R64 ;  /* 0x0000004000637308 */ /* 0x0000620000000800 */
[----:B---3--:R-:W-:Y:S01]  /*94a0*/  FMUL.FTZ R60, R56, -1.4426950216293334961 ;  /* 0xbfb8aa3b383c7820 */ /* 0x008fe20000410000 */
[----:B------:R-:W3:Y:S04]  /*94b0*/  LDS.U16 R89, [R45+0x18] ;  /* 0x000018002d597984 */ /* 0x000ee80000000400 */
[----:B------:R-:W3:Y:S04]  /*94c0*/  LDS.U16 R65, [R43+0x16] ;  /* 0x000016002b417984 */ /* 0x000ee80000000400 */
[----:B------:R-:W3:Y:S01]  /*94d0*/  LDS.U16 R62, [R53+0x1c] ;  /* 0x00001c00353e7984 */ /* 0x000ee20000000400 */
[----:B------:R1:W-:Y:S03]  /*94e0*/  MUFU.EX2 R98, R60 ;  /* 0x0000003c00627308 */ /* 0x0003e60000000800 */
[----:B0-----:R-:W0:Y:S04]  /*94f0*/  LDS.U16 R64, [R55+0x1e] ;  /* 0x00001e0037407984 */ /* 0x001e280000000400 */
[----:B-1----:R-:W1:Y:S01]  /*9500*/  LDS.U16 R60, [R47+0x1a] ;  /* 0x00001a002f3c7984 */ /* 0x002e620000000400 */
[----:B------:R-:W-:-:S02]  /*9510*/  HADD2.F32 R88, -RZ, R88.H0_H0 ;  /* 0x20000058ff587230 */ /* 0x000fc40000004100 */
[----:B------:R-:W-:-:S03]  /*9520*/  HADD2.F32 R57, -RZ, R57.H0_H0 ;  /* 0x20000039ff397230 */ /* 0x000fc60000004100 */
[----:B------:R-:W-:Y:S01]  /*9530*/  FMUL.FTZ R102, R88, -1.4426950216293334961 ;  /* 0xbfb8aa3b58667820 */ /* 0x000fe20000410000 */
[----:B--2---:R-:W-:Y:S01]  /*9540*/  HADD2.F32 R63, -RZ, R63.H0_H0 ;  /* 0x2000003fff3f7230 */ /* 0x004fe20000004100 */
[----:B------:R-:W-:Y:S01]  /*9550*/  FMUL.FTZ R100, R57, -1.4426950216293334961 ;  /* 0xbfb8aa3b39647820 */ /* 0x000fe20000410000 */
[----:B------:R-:W-:Y:S01]  /*9560*/  HADD2.F32 R59, -RZ, R59.H0_H0 ;  /* 0x2000003bff3b7230 */ /* 0x000fe20000004100 */
[----:B----4-:R-:W-:Y:S01]  /*9570*/  FADD.FTZ R96, R96, 1 ;  /* 0x3f80000060607421 */ /* 0x010fe20000010000 */
[----:B-----5:R-:W-:Y:S01]  /*9580*/  HADD2.F32 R94, -RZ, R94.H0_H0 ;  /* 0x2000005eff5e7230 */ /* 0x020fe20000004100 */
[----:B------:R-:W-:Y:S01]  /*9590*/  FMUL.FTZ R105, R63, -1.4426950216293334961 ;  /* 0xbfb8aa3b3f697820 */ /* 0x000fe20000410000 */
[----:B------:R-:W-:Y:S01]  /*95a0*/  HADD2.F32 R61, -RZ, R61.H0_H0 ;  /* 0x2000003dff3d7230 */ /* 0x000fe20000004100 */
[----:B------:R-:W2:Y:S01]  /*95b0*/  MUFU.EX2 R102, R102 ;  /* 0x0000006600667308 */ /* 0x000ea20000000800 */
[----:B---3--:R-:W-:Y:S01]  /*95c0*/  HADD2.F32 R89, -RZ, R89.H0_H0 ;  /* 0x20000059ff597230 */ /* 0x008fe20000004100 */
[----:B------:R-:W-:Y:S01]  /*95d0*/  FMUL.FTZ R101, R59, -1.4426950216293334961 ;  /* 0xbfb8aa3b3b657820 */ /* 0x000fe20000410000 */
[----:B------:R-:W-:-:S05]  /*95e0*/  HADD2.F32 R65, -RZ, R65.H0_H0 ;  /* 0x20000041ff417230 */ /* 0x000fca0000004100 */
[----:B------:R-:W3:Y:S01]  /*95f0*/  MUFU.EX2 R100, R100 ;  /* 0x0000006400647308 */ /* 0x000ee20000000800 */
[----:B------:R-:W-:Y:S01]  /*9600*/  HADD2.F32 R62, -RZ, R62.H0_H0 ;  /* 0x2000003eff3e7230 */ /* 0x000fe20000004100 */
[----:B------:R-:W-:Y:S01]  /*9610*/  FMUL.FTZ R103, R94, -1.4426950216293334961 ;  /* 0xbfb8aa3b5e677820 */ /* 0x000fe20000410000 */
[----:B0-----:R-:W-:Y:S01]  /*9620*/  HADD2.F32 R64, -RZ, R64.H0_H0 ;  /* 0x20000040ff407230 */ /* 0x001fe20000004100 */
[----:B------:R-:W-:-:S04]  /*9630*/  FMUL.FTZ R104, R61, -1.4426950216293334961 ;  /* 0xbfb8aa3b3d687820 */ /* 0x000fc80000410000 */
[----:B------:R-:W0:Y:S01]  /*9640*/  MUFU.RCP R114, R96 ;  /* 0x0000006000727308 */ /* 0x000e220000001000 */
[----:B------:R-:W-:Y:S02]  /*9650*/  FMUL.FTZ R107, R89, -1.4426950216293334961 ;  /* 0xbfb8aa3b596b7820 */ /* 0x000fe40000410000 */
[----:B------:R-:W-:Y:S01]  /*9660*/  FMUL.FTZ R106, R65, -1.4426950216293334961 ;  /* 0xbfb8aa3b416a7820 */ /* 0x000fe20000410000 */
[----:B-1----:R-:W-:Y:S01]  /*9670*/  HADD2.F32 R60, -RZ, R60.H0_H0 ;  /* 0x2000003cff3c7230 */ /* 0x002fe20000004100 */
[----:B------:R-:W-:Y:S02]  /*9680*/  FMUL.FTZ R109, R62, -1.4426950216293334961 ;  /* 0xbfb8aa3b3e6d7820 */ /* 0x000fe40000410000 */
[----:B------:R-:W-:Y:S01]  /*9690*/  FMUL.FTZ R110, R64, -1.4426950216293334961 ;  /* 0xbfb8aa3b406e7820 */ /* 0x000fe20000410000 */
[----:B------:R-:W1:Y:S01]  /*96a0*/  MUFU.EX2 R105, R105 ;  /* 0x0000006900697308 */ /* 0x000e620000000800 */
[----:B------:R-:W-:Y:S02]  /*96b0*/  FADD.FTZ R97, R97, 1 ;  /* 0x3f80000061617421 */ /* 0x000fe40000010000 */
[----:B------:R-:W-:-:S02]  /*96c0*/  FMUL.FTZ R108, R60, -1.4426950216293334961 ;  /* 0xbfb8aa3b3c6c7820 */ /* 0x000fc40000410000 */
[----:B------:R-:W-:-:S03]  /*96d0*/  FADD.FTZ R99, R99, 1 ;  /* 0x3f80000063637421 */ /* 0x000fc60000010000 */
[----:B------:R-:W4:Y:S01]  /*96e0*/  MUFU.EX2 R101, R101 ;  /* 0x0000006500657308 */ /* 0x000f220000000800 */
[----:B------:R-:W-:-:S07]  /*96f0*/  FADD.FTZ R95, R95, 1 ;  /* 0x3f8000005f5f7421 */ /* 0x000fce0000010000 */
[----:B------:R-:W5:Y:S08]  /*9700*/  MUFU.EX2 R103, R103 ;  /* 0x0000006700677308 */ /* 0x000f700000000800 */
[----:B------:R-:W0:Y:S01]  /*9710*/  MUFU.EX2 R104, R104 ;  /* 0x0000006800687308 */ /* 0x000e220000000800 */
[----:B--2---:R-:W-:-:S07]  /*9720*/  FADD.FTZ R102, R102, 1 ;  /* 0x3f80000066667421 */ /* 0x004fce0000010000 */
[----:B------:R-:W2:Y:S08]  /*9730*/  MUFU.EX2 R107, R107 ;  /* 0x0000006b006b7308 */ /* 0x000eb00000000800 */
[----:B------:R-:W0:Y:S08]  /*9740*/  MUFU.RCP R116, R97 ;  /* 0x0000006100747308 */ /* 0x000e300000001000 */
[----:B------:R-:W0:Y:S08]  /*9750*/  MUFU.EX2 R106, R106 ;  /* 0x0000006a006a7308 */ /* 0x000e300000000800 */
[----:B------:R-:W0:Y:S08]  /*9760*/  MUFU.EX2 R109, R109 ;  /* 0x0000006d006d7308 */ /* 0x000e300000000800 */
[----:B------:R-:W1:Y:S01]  /*9770*/  MUFU.EX2 R110, R110 ;  /* 0x0000006e006e7308 */ /* 0x000e620000000800 */
[----:B---3--:R-:W-:-:S02]  /*9780*/  FADD.FTZ R100, R100, 1 ;  /* 0x3f80000064647421 */ /* 0x008fc40000010000 */
[----:B------:R-:W-:-:S05]  /*9790*/  FADD.FTZ R98, R98, 1 ;  /* 0x3f80000062627421 */ /* 0x000fca0000010000 */
[----:B------:R-:W3:Y:S01]  /*97a0*/  MUFU.EX2 R108, R108 ;  /* 0x0000006c006c7308 */ /* 0x000ee20000000800 */
[----:B0-----:R-:W-:-:S07]  /*97b0*/  FMUL.FTZ R49, R49, R114 ;  /* 0x0000007231317220 */ /* 0x001fce0000410000 */
[----:B------:R-:W0:Y:S01]  /*97c0*/  MUFU.RCP R99, R99 ;  /* 0x0000006300637308 */ /* 0x000e220000001000 */
[----:B-1----:R-:W-:-:S07]  /*97d0*/  FADD.FTZ R105, R105, 1 ;  /* 0x3f80000069697421 */ /* 0x002fce0000010000 */
[----:B------:R-:W1:Y:S01]  /*97e0*/  MUFU.RCP R112, R95 ;  /* 0x0000005f00707308 */ /* 0x000e620000001000 */
[----:B----4-:R-:W-:Y:S02]  /*97f0*/  FADD.FTZ R101, R101, 1 ;  /* 0x3f80000065657421 */ /* 0x010fe40000010000 */
[----:B-----5:R-:W-:-:S05]  /*9800*/  FADD.FTZ R103, R103, 1 ;  /* 0x3f80000067677421 */ /* 0x020fca0000010000 */
[----:B------:R-:W4:Y:S01]  /*9810*/  MUFU.RCP R95, R102 ;  /* 0x00000066005f7308 */ /* 0x000f220000001000 */
[----:B------:R-:W-:Y:S02]  /*9820*/  FADD.FTZ R104, R104, 1 ;  /* 0x3f80000068687421 */ /* 0x000fe40000010000 */
[----:B------:R-:W-:Y:S02]  /*9830*/  FMUL.FTZ R49, R49, R32 ;  /* 0x0000002031317220 */ /* 0x000fe40000410000 */
[----:B--2---:R-:W-:-:S03]  /*9840*/  FADD.FTZ R107, R107, 1 ;  /* 0x3f8000006b6b7421 */ /* 0x004fc60000010000 */
[----:B------:R-:W2:Y:S01]  /*9850*/  MUFU.RCP R111, R98 ;  /* 0x00000062006f7308 */ /* 0x000ea20000001000 */
[----:B------:R-:W-:Y:S02]  /*9860*/  FMUL.FTZ R32, R51, R116 ;  /* 0x0000007433207220 */ /* 0x000fe40000410000 */
[----:B------:R-:W-:Y:S02]  /*9870*/  FADD.FTZ R106, R106, 1 ;  /* 0x3f8000006a6a7421 */ /* 0x000fe40000010000 */
[----:B------:R-:W-:-:S03]  /*9880*/  FADD.FTZ R109, R109, 1 ;  /* 0x3f8000006d6d7421 */ /* 0x000fc60000010000 */
[----:B------:R-:W5:Y:S01]  /*9890*/  MUFU.RCP R100, R100 ;  /* 0x0000006400647308 */ /* 0x000f620000001000 */
[----:B------:R-:W-:Y:S02]  /*98a0*/  FADD.FTZ R110, R110, 1 ;  /* 0x3f8000006e6e7421 */ /* 0x000fe40000010000 */
[----:B------:R-:W-:-:S05]  /*98b0*/  FMUL.FTZ R32, R32, R31 ;  /* 0x0000001f20207220 */ /* 0x000fca0000410000 */
[----:B------:R-:W2:Y:S01]  /*98c0*/  MUFU.RCP R98, R105 ;  /* 0x0000006900627308 */ /* 0x000ea20000001000 */
[----:B---3--:R-:W-:Y:S02]  /*98d0*/  FADD.FTZ R108, R108, 1 ;  /* 0x3f8000006c6c7421 */ /* 0x008fe40000010000 */
[----:B0-----:R-:W-:-:S05]  /*98e0*/  FMUL.FTZ R58, R58, R99 ;  /* 0x000000633a3a7220 */ /* 0x001fca0000410000 */
[----:B------:R-:W0:Y:S01]  /*98f0*/  MUFU.RCP R118, R101 ;  /* 0x0000006500767308 */ /* 0x000e220000001000 */
[----:B-1----:R-:W-:-:S07]  /*9900*/  FMUL.FTZ R96, R41, R112 ;  /* 0x0000007029607220 */ /* 0x002fce0000410000 */
[----:B------:R-:W1:Y:S01]  /*9910*/  MUFU.RCP R120, R107 ;  /* 0x0000006b00787308 */ /* 0x000e620000001000 */
[----:B------:R-:W-:-:S07]  /*9920*/  FMUL.FTZ R58, R58, R29 ;  /* 0x0000001d3a3a7220 */ /* 0x000fce0000410000 */
[----:B------:R-:W3:Y:S01]  /*9930*/  MUFU.RCP R103, R103 ;  /* 0x0000006700677308 */ /* 0x000ee20000001000 */
[----:B----4-:R-:W-:-:S07]  /*9940*/  FMUL.FTZ R29, R88, R95 ;  /* 0x0000005f581d7220 */ /* 0x010fce0000410000 */
[----:B------:R-:W4:Y:S08]  /*9950*/  MUFU.RCP R104, R104 ;  /* 0x0000006800687308 */ /* 0x000f300000001000 */
[----:B------:R-:W0:Y:S01]  /*9960*/  MUFU.RCP R31, R110 ;  /* 0x0000006e001f7308 */ /* 0x000e220000001000 */
[----:B------:R-:W-:-:S07]  /*9970*/  FMUL.FTZ R96, R96, R33 ;  /* 0x0000002160607220 */ /* 0x000fce0000410000 */
[----:B------:R-:W0:Y:S01]  /*9980*/  MUFU.RCP R106, R106 ;  /* 0x0000006a006a7308 */ /* 0x000e220000001000 */
[----:B--2---:R-:W-:-:S07]  /*9990*/  FMUL.FTZ R33, R56, R111 ;  /* 0x0000006f38217220 */ /* 0x004fce0000410000 */
[----:B------:R-:W2:Y:S01]  /*99a0*/  MUFU.RCP R109, R109 ;  /* 0x0000006d006d7308 */ /* 0x000ea20000001000 */
[----:B-----5:R-:W-:-:S07]  /*99b0*/  FMUL.FTZ R57, R57, R100 ;  /* 0x0000006439397220 */ /* 0x020fce0000410000 */
        /* <DEDUP_REMOVED lines=10> */
[----:B---3--:R-:W-:Y:S02]  /*9a60*/  FMUL.FTZ R94, R94, R103 ;  /* 0x000000675e5e7220 */ /* 0x008fe40000410000 */
[----:B----4-:R-:W-:Y:S02]  /*9a70*/  FMUL.FTZ R61, R61, R104 ;  /* 0x000000683d3d7220 */ /* 0x010fe40000410000 */
[----:B------:R-:W-:Y:S01]  /*9a80*/  FMUL.FTZ R23, R64, R31 ;  /* 0x0000001f40177220 */ /* 0x000fe20000410000 */
[----:B------:R-:W-:Y:S01]  /*9a90*/  F2FP.PACK_AB R32, R33, R32 ;  /* 0x000000202120723e */ /* 0x000fe200000000ff */
[----:B------:R-:W-:Y:S02]  /*9aa0*/  FMUL.FTZ R30, R30, R27 ;  /* 0x0000001b1e1e7220 */ /* 0x000fe40000410000 */
[----:B------:R-:W-:-:S02]  /*9ab0*/  FMUL.FTZ R65, R65, R106 ;  /* 0x0000006a41417220 */ /* 0x000fc40000410000 */
[----:B--2---:R-:W-:Y:S02]  /*9ac0*/  FMUL.FTZ R62, R62, R109 ;  /* 0x0000006d3e3e7220 */ /* 0x004fe40000410000 */
[----:B------:R-:W-:Y:S01]  /*9ad0*/  FMUL.FTZ R28, R28, R21 ;  /* 0x000000151c1c7220 */ /* 0x000fe20000410000 */
[----:B------:R-:W-:Y:S01]  /*9ae0*/  F2FP.PACK_AB R57, R57, R58 ;  /* 0x0000003a3939723e */ /* 0x000fe200000000ff */
[----:B------:R-:W-:Y:S02]  /*9af0*/  FMUL.FTZ R94, R94, R25 ;  /* 0x000000195e5e7220 */ /* 0x000fe40000410000 */
[----:B------:R-:W-:Y:S02]  /*9b00*/  FMUL.FTZ R61, R61, R24 ;  /* 0x000000183d3d7220 */ /* 0x000fe40000410000 */
[----:B-----5:R-:W-:Y:S02]  /*9b10*/  FMUL.FTZ R21, R60, R41 ;  /* 0x000000293c157220 */ /* 0x020fe40000410000 */
[----:B------:R-:W-:Y:S01]  /*9b20*/  FMUL.FTZ R23, R23, R18 ;  /* 0x0000001217177220 */ /* 0x000fe20000410000 */
[----:B------:R-:W-:Y:S01]  /*9b30*/  PRMT R18, R49, 0x7632, R18 ;  /* 0x0000763231127816 */ /* 0x000fe20000000012 */
[----:B------:R-:W-:Y:S01]  /*9b40*/  FMUL.FTZ R65, R65, R22 ;  /* 0x0000001641417220 */ /* 0x000fe20000410000 */
[----:B------:R-:W-:Y:S01]  /*9b50*/  F2FP.PACK_AB R29, R29, R30 ;  /* 0x0000001e1d1d723e */ /* 0x000fe200000000ff */
[----:B------:R-:W-:Y:S01]  /*9b60*/  FMUL.FTZ R62, R62, R19 ;  /* 0x000000133e3e7220 */ /* 0x000fe20000410000 */
[----:B------:R-:W-:Y:S01]  /*9b70*/  PRMT R19, R32, 0x7632, R19 ;  /* 0x0000763220137816 */ /* 0x000fe20000000013 */
[----:B------:R-:W-:Y:S01]  /*9b80*/  FMUL.FTZ R21, R21, R20 ;  /* 0x0000001415157220 */ /* 0x000fe20000410000 */
        /* <DEDUP_REMOVED lines=10> */
[----:B------:R0:W-:Y:S01]  /*9c30*/  STS.U16 [R9+0x8], R57 ;  /* 0x0000083909007388 */ /* 0x0001e20000000400 */
[----:B------:R-:W-:Y:S02]  /*9c40*/  F2FP.PACK_AB R23, R23, R62 ;  /* 0x0000003e1717723e */ /* 0x000fe400000000ff */
[----:B-1----:R-:W-:Y:S01]  /*9c50*/  PRMT R7, R26, 0x7632, R7 ;  /* 0x000076321a077816 */ /* 0x002fe20000000007 */
[----:B------:R-:W-:Y:S01]  /*9c60*/  STS.U16 [R12+0xa], R20 ;  /* 0x00000a140c007388 */ /* 0x000fe20000000400 */
[----:B--2---:R-:W-:-:S03]  /*9c70*/  PRMT R8, R21, 0x7632, R8 ;  /* 0x0000763215087816 */ /* 0x004fc60000000008 */
[----:B------:R-:W-:Y:S04]  /*9c80*/  STS.U16 [R13+0xc], R29 ;  /* 0x00000c1d0d007388 */ /* 0x000fe80000000400 */
        /* <DEDUP_REMOVED lines=31> */
[C---:B------:R-:W-:Y:S01]  /*9e80*/  IMAD.WIDE.U32 R6, R87.reuse, c[0x0][0x210], RZ ;  /* 0x0000840057067a25 */ /* 0x040fe200078e00ff */
[----:B------:R-:W-:Y:S03]  /*9e90*/  BSSY B0, `(.L_x_961) ;  /* 0x000000e000007945 */ /* 0x000fe60003800000 */
[----:B-1----:R-:W-:-:S05]  /*9ea0*/  IMAD R9, R87, c[0x0][0x214], R8 ;  /* 0x0000850057097a24 */ /* 0x002fca00078e0208 */
[----:B------:R-:W-:Y:S02]  /*9eb0*/  IADD3 R33, R7, R9, RZ ;  /* 0x0000000907217210 */ /* 0x000fe40007ffe0ff */
[----:B--2---:R-:W-:-:S13]  /*9ec0*/  ISETP.GE.AND P0, PT, R82, R31, PT ;  /* 0x0000001f5200720c */ /* 0x004fda0003f06270 */
        /* <DEDUP_REMOVED lines=10> */
.L_x_962:
[----:B------:R-:W-:Y:S05]  /*9f70*/  BSYNC B0 ;  /* 0x0000000000007941 */ /* 0x000fea0003800000 */
.L_x_961:
[----:B0-----:R-:W2:Y:S04]  /*9f80*/  LDL.LU R13, [R1+0x4] ;  /* 0x00000400010d7983 */ /* 0x001ea80000300800 */
[----:B------:R-:W3:Y:S04]  /*9f90*/  LDL.LU R12, [R1+0xc] ;  /* 0x00000c00010c7983 */ /* 0x000ee80000300800 */
[----:B------:R-:W4:Y:S04]  /*9fa0*/  LDL.LU R9, [R1] ;  /* 0x0000000001097983 */ /* 0x000f280000300800 */
[----:B------:R-:W5:Y:S01]  /*9fb0*/  LDL.LU R8, [R1+0x8] ;  /* 0x0000080001087983 */ /* 0x000f620000300800 */
[----:B------:R-:W-:Y:S01]  /*9fc0*/  MOV R4, R6 ;  /* 0x0000000600047202 */ /* 0x000fe20000000f00 */
[----:B------:R-:W-:Y:S01]  /*9fd0*/  IMAD R6, R92, c[0x0][0x218], RZ ;  /* 0x000086005c067a24 */ /* 0x000fe200078e02ff */
[----:B------:R-:W-:-:S02]  /*9fe0*/  MOV R5, R33 ;  /* 0x0000002100057202 */ /* 0x000fc40000000f00 */
[-C--:B------:R-:W-:Y:S01]  /*9ff0*/  ISETP.GE.AND P3, PT, R0, R31.reuse, PT ;  /* 0x0000001f0000720c */ /* 0x080fe20003f66270 */
[C---:B------:R-:W-:Y:S01]  /*a000*/  IMAD R7, R93.reuse, c[0x0][0x21c], R6 ;  /* 0x000087005d077a24 */ /* 0x040fe200078e0206 */
[-C--:B------:R-:W-:Y:S01]  /*a010*/  ISETP.GE.AND P2, PT, R38, R31.reuse, PT ;  /* 0x0000001f2600720c */ /* 0x080fe20003f46270 */
[----:B------:R-:W-:Y:S01]  /*a020*/  IMAD.WIDE.U32 R4, R93, c[0x0][0x218], R4 ;  /* 0x000086005d047a25 */ /* 0x000fe200078e0004 */
[-C--:B------:R-:W-:Y:S02]  /*a030*/  ISETP.GE.AND P4, PT, R10, R31.reuse, PT ;  /* 0x0000001f0a00720c */ /* 0x080fe40003f86270 */
[----:B------:R-:W-:Y:S02]  /*a040*/  ISETP.GE.AND P5, PT, R14, R31, PT ;  /* 0x0000001f0e00720c */ /* 0x000fe40003fa6270 */
[----:B------:R-:W-:Y:S02]  /*a050*/  IADD3 R4, P0, R2, R4, RZ ;  /* 0x0000000402047210 */ /* 0x000fe40007f1e0ff */
[----:B------:R-:W-:-:S02]  /*a060*/  IADD3 R2, P1, R15, c[0x0][0x270], RZ ;  /* 0x00009c000f027a10 */ /* 0x000fc40007f3e0ff */
        /* <DEDUP_REMOVED lines=34> */
[----:B--2---:R-:W-:Y:S02]  /*a290*/  IADD3 R13, P2, R13, 0x800, RZ ;  /* 0x000008000d0d7810 */ /* 0x004fe40007f5e0ff */
[----:B---3--:R-:W-:-:S03]  /*a2a0*/  IADD3 R12, P3, R12, 0x800, RZ ;  /* 0x000008000c0c7810 */ /* 0x008fc60007f7e0ff */
[----:B------:R0:W-:Y:S01]  /*a2b0*/  STL [R1+0x4], R13 ;  /* 0x0000040d01007387 */ /* 0x0001e20000100800 */
[----:B----4-:R-:W-:-:S03]  /*a2c0*/  IADD3.X R9, RZ, R9, RZ, P2, !PT ;  /* 0x00000009ff097210 */ /* 0x010fc600017fe4ff */
[----:B------:R0:W-:Y:S01]  /*a2d0*/  STL [R1+0xc], R12 ;  /* 0x00000c0c01007387 */ /* 0x0001e20000100800 */
[----:B-----5:R-:W-:-:S05]  /*a2e0*/  IADD3.X R8, RZ, R8, RZ, P3, !PT ;  /* 0x00000008ff087210 */ /* 0x020fca0001ffe4ff */
[----:B------:R0:W-:Y:S04]  /*a2f0*/  STL [R1+0x8], R8 ;  /* 0x0000080801007387 */ /* 0x0001e80000100800 */
[----:B------:R0:W-:Y:S01]  /*a300*/  STL [R1], R9 ;  /* 0x0000000901007387 */ /* 0x0001e20000100800 */
[----:B------:R-:W-:Y:S01]  /*a310*/  @P0 CALL.REL.NOINC `(.L_x_963) ;  /* 0x0000001000000944 */ /* 0x000fe20003c00000 */
[----:B------:R-:W-:Y:S05]  /*a320*/  BRA `(.L_x_964) ;  /* 0xffff624000007947 */ /* 0x000fea000383ffff */
.L_x_963:
[----:B------:R-:W-:Y:S05]  /*a330*/  EXIT ;  /* 0x000000000000794d */ /* 0x000fea0003800000 */
.L_x_965:
        /* <DEDUP_REMOVED lines=12> */
.L_x_5341:


//--------------------- .text._Z25selective_scan_fwd_kernelI32Selective_Scan_fwd_kernel_traitsILi64ELi16ELi1ELb0ELb1ELb1ELb0EN3c104HalfENS1_7complexIfEEEEv13SSMParamsBase --------------------------
	.section	.text._Z25selective_scan_fwd_kernelI32Selective_Scan_fwd_kernel_traitsILi64ELi16ELi1ELb0ELb1ELb1ELb0EN3c104HalfENS1_7complexIfEEEEv13SSMParamsBase,"ax",@progbits
	.sectioninfo	@"SHI_REGISTERS=168"
	.align	128
        .global         _Z25selective_scan_fwd_kernelI32Selective_Scan_fwd_kernel_traitsILi64ELi16ELi1ELb0ELb1ELb1ELb0EN3c104HalfENS1_7complexIfEEEEv13SSMParamsBase
        .type           _Z25selective_scan_fwd_kernelI32Selective_Scan_fwd_kernel_traitsILi64ELi16ELi1ELb0ELb1ELb1ELb0EN3c104HalfENS1_7complexIfEEEEv13SSMParamsBase,@function
        .size           _Z25selective_scan_fwd_kernelI32Selective_Scan_fwd_kernel_traitsILi64ELi16ELi1ELb0ELb1ELb1ELb0EN3c104HalfENS1_7complexIfEEEEv13SSMParamsBase,(.L_x_5342 - _Z25selective_scan_fwd_kernelI32Selective_Scan_fwd_kernel_traitsILi64ELi16ELi1ELb0ELb1ELb1ELb0EN3c104HalfENS1_7complexIfEEEEv13SSMParamsBase)
        .other          _Z25selective_scan_fwd_kernelI32Selective_Scan_fwd_kernel_traitsILi64ELi16ELi1ELb0ELb1ELb1ELb0EN3c104HalfENS1_7complexIfEEEEv13SSMParamsBase,@"STO_CUDA_ENTRY STV_DEFAULT"
_Z25selective_scan_fwd_kernelI32Selective_Scan_fwd_kernel_traitsILi64ELi16ELi1ELb0ELb1ELb1ELb0EN3c104HalfENS1_7complexIfEEEEv13SSMParamsBase:
.text._Z25selective_scan_fwd_kernelI32Selective_Scan_fwd_kernel_traitsILi64ELi16ELi1ELb0ELb1ELb1ELb0EN3c104HalfENS1_7complexIfEEEEv13SSMParamsBase:
        /* <DEDUP_REMOVED lines=137> */
.L_x_1008:
        /* <DEDUP_REMOVED lines=85> */
[----:B------:R-:W-:Y:S02]  /*0de0*/  IADD3 R33, R22, 0xc0, RZ ;  /* 0x000000c016217810 */ /* 0x000fe40007ffe0ff */
[----:B------:R-:W-:-:S02]  /*0df0*/  LEA.HI.SX32 R25, R25, R22, 0x1b ;  /* 0x0000001619197211 */ /* 0x000fc400078fdaff */
[-C--:B------:R-:W-:Y:S02]  /*0e00*/  LEA.HI.SX32 R5, R5, R22.reuse, 0x1b ;  /* 0x0000001605057211 */ /* 0x080fe400078fdaff */
[-C--:B------:R-:W-:Y:S01]  /*0e10*/  LEA.HI.SX32 R27, R27, R22.reuse, 0x1b ;  /* 0x000000161b1b7211 */ /* 0x080fe200078fdaff */
[----:B------:R-:W-:Y:S01]  /*0e20*/  IMAD.SHL.U32 R66, R23, 0x2, RZ ;  /* 0x0000000217427824 */ /* 0x000fe200078e00ff */
[C---:B------:R-:W-:Y:S02]  /*0e30*/  IADD3 R35, R22.reuse, 0xe0, RZ ;  /* 0x000000e016237810 */ /* 0x040fe40007ffe0ff */
[C---:B------:R-:W-:Y:S02]  /*0e40*/  IADD3 R37, R22.reuse, 0x100, RZ ;  /* 0x0000010016257810 */ /* 0x040fe40007ffe0ff */
[----:B------:R-:W-:Y:S02]  /*0e50*/  IADD3 R39, R22, 0x120, RZ ;  /* 0x0000012016277810 */ /* 0x000fe40007ffe0ff */
[----:B------:R-:W-:-:S02]  /*0e60*/  LEA.HI.SX32 R29, R29, R22, 0x1b ;  /* 0x000000161d1d7211 */ /* 0x000fc400078fdaff */
[-C--:B------:R-:W-:Y:S02]  /*0e70*/  LEA.HI.SX32 R31, R31, R22.reuse, 0x1b ;  /* 0x000000161f1f7211 */ /* 0x080fe400078fdaff */
[----:B------:R-:W-:Y:S02]  /*0e80*/  LEA.HI.SX32 R33, R33, R22, 0x1b ;  /* 0x0000001621217211 */ /* 0x000fe400078fdaff */
[----:B------:R-:W-:Y:S01]  /*0e90*/  SHF.L.U32 R65, R25, 0x1, RZ ;  /* 0x0000000119417819 */ /* 0x000fe200000006ff */
[----:B------:R-:W-:Y:S01]  /*0ea0*/  IMAD.SHL.U32 R63, R27, 0x2, RZ ;  /* 0x000000021b3f7824 */ /* 0x000fe200078e00ff */
[C---:B------:R-:W-:Y:S02]  /*0eb0*/  IADD3 R41, R22.reuse, 0x140, RZ ;  /* 0x0000014016297810 */ /* 0x040fe40007ffe0ff */
[----:B------:R-:W-:Y:S02]  /*0ec0*/  SHF.L.U32 R64, R5, 0x1, RZ ;  /* 0x0000000105407819 */ /* 0x000fe400000006ff */
[----:B------:R-:W-:-:S02]  /*0ed0*/  IADD3 R43, R22, 0x160, RZ ;  /* 0x00000160162b7810 */ /* 0x000fc40007ffe0ff */
[C---:B------:R-:W-:Y:S02]  /*0ee0*/  IADD3 R45, R22.reuse, 0x180, RZ ;  /* 0x00000180162d7810 */ /* 0x040fe40007ffe0ff */
[-C--:B------:R-:W-:Y:S02]  /*0ef0*/  LEA.HI.SX32 R35, R35, R22.reuse, 0x1b ;  /* 0x0000001623237211 */ /* 0x080fe400078fdaff */
[-C--:B------:R-:W-:Y:S02]  /*0f00*/  LEA.HI.SX32 R37, R37, R22.reuse, 0x1b ;  /* 0x0000001625257211 */ /* 0x080fe400078fdaff */
[----:B------:R-:W-:Y:S02]  /*0f10*/  LEA.HI.SX32 R39, R39, R22, 0x1b ;  /* 0x0000001627277211 */ /* 0x000fe400078fdaff */
[----:B------:R-:W-:Y:S01]  /*0f20*/  SHF.L.U32 R62, R29, 0x1, RZ ;  /* 0x000000011d3e7819 */ /* 0x000fe200000006ff */
        /* <DEDUP_REMOVED lines=8> */
[----:B------:R-:W-:Y:S01]  /*0fb0*/  SHF.L.U32 R59, R35, 0x1, RZ ;  /* 0x00000001233b7819 */ /* 0x000fe200000006ff */
[----:B------:R-:W-:Y:S01]  /*0fc0*/  IMAD.SHL.U32 R57, R39, 0x2, RZ ;  /* 0x0000000227397824 */ /* 0x000fe200078e00ff */
[----:B------:R-:W-:Y:S02]  /*0fd0*/  SHF.L.U32 R58, R37, 0x1, RZ ;  /* 0x00000001253a7819 */ /* 0x000fe400000006ff */
[----:B------:R-:W-:Y:S02]  /*0fe0*/  LEA.HI.SX32 R47, R47, R22, 0x1b ;  /* 0x000000162f2f7211 */ /* 0x000fe400078fdaff */
[----:B------:R-:W-:Y:S02]  /*0ff0*/  LEA R4, R3, R30, 0x4 ;  /* 0x0000001e03047211 */ /* 0x000fe400078e20ff */
[-C--:B------:R-:W-:Y:S02]  /*1000*/  LEA.HI.SX32 R49, R49, R22.reuse, 0x1b ;  /* 0x0000001631317211 */ /* 0x080fe400078fdaff */
[----:B------:R-:W-:-:S02]  /*1010*/  LEA.HI.SX32 R51, R51, R22, 0x1b ;  /* 0x0000001633337211 */ /* 0x000fc400078fdaff */
[----:B------:R-:W-:Y:S01]  /*1020*/  SHF.L.U32 R56, R41, 0x1, RZ ;  /* 0x0000000129387819 */ /* 0x000fe200000006ff */
[----:B------:R-:W-:Y:S01]  /*1030*/  IMAD.SHL.U32 R54, R45, 0x2, RZ ;  /* 0x000000022d367824 */ /* 0x000fe200078e00ff */
[----:B------:R-:W-:Y:S02]  /*1040*/  SHF.L.U32 R55, R43, 0x1, RZ ;  /* 0x000000012b377819 */ /* 0x000fe400000006ff */
[----:B------:R-:W-:Y:S02]  /*1050*/  SHF.L.U32 R53, R47, 0x1, RZ ;  /* 0x000000012f357819 */ /* 0x000fe400000006ff */
[----:B------:R-:W-:Y:S01]  /*1060*/  LEA.HI.SX32 R4, R4, R4, 0x1b ;  /* 0x0000000404047211 */ /* 0x000fe200078fdaff */
[----:B------:R-:W-:Y:S01]  /*1070*/  IMAD.SHL.U32 R50, R51, 0x2, RZ ;  /* 0x0000000233327824 */ /* 0x000fe200078e00ff */
[----:B------:R-:W-:Y:S02]  /*1080*/  SHF.L.U32 R52, R49, 0x1, RZ ;  /* 0x0000000131347819 */ /* 0x000fe400000006ff */
[----:B------:R-:W-:-:S02]  /*1090*/  SHF.L.U32 R4, R4, 0x1, RZ ;  /* 0x0000000104047819 */ /* 0x000fc400000006ff */
[----:B------:R-:W-:Y:S02]  /*10a0*/  ISETP.GE.AND P0, PT, R24, UR23, PT ;  /* 0x0000001718007c0c */ /* 0x000fe4000bf06270 */
        /* <DEDUP_REMOVED lines=171> */
.L_x_967:
[----:B------:R-:W-:Y:S05]  /*1b60*/  BSYNC B0 ;  /* 0x0000000000007941 */ /* 0x000fea0003800000 */
.L_x_966:
        /* <DEDUP_REMOVED lines=36> */
.L_x_969:
[----:B------:R-:W-:Y:S05]  /*1db0*/  BSYNC B0 ;  /* 0x0000000000007941 */ /* 0x000fea0003800000 */
.L_x_968:
        /* <DEDUP_REMOVED lines=38> */
.L_x_971:
[----:B------:R-:W-:Y:S05]  /*2020*/  BSYNC B0 ;  /* 0x0000000000007941 */ /* 0x000fea0003800000 */
.L_x_970:
        /* <DEDUP_REMOVED lines=36> */
.L_x_973:
[----:B------:R-:W-:Y:S05]  /*2270*/  BSYNC B0 ;  /* 0x0000000000007941 */ /* 0x000fea0003800000 */
.L_x_972:
        /* <DEDUP_REMOVED lines=38> */
.L_x_975:
[----:B------:R-:W-:Y:S05]  /*24e0*/  BSYNC B0 ;  /* 0x0000000000007941 */ /* 0x000fea0003800000 */
.L_x_974:
        /* <DEDUP_REMOVED lines=36> */
.L_x_977:
[----:B------:R-:W-:Y:S05]  /*2730*/  BSYNC B0 ;  /* 0x0000000000007941 */ /* 0x000fea0003800000 */
.L_x_976:
        /* <DEDUP_REMOVED lines=38> */
.L_x_979:
[----:B------:R-:W-:Y:S05]  /*29a0*/  BSYNC B0 ;  /* 0x0000000000007941 */ /* 0x000fea0003800000 */
.L_x_978:
        /* <DEDUP_REMOVED lines=37> */
.L_x_981:
[----:B------:R-:W-:Y:S05]  /*2c00*/  BSYNC B0 ;  /* 0x0000000000007941 */ /* 0x000fea0003800000 */
.L_x_980:
        /* <DEDUP_REMOVED lines=42> */
.L_x_983:
[----:B------:R-:W-:Y:S05]  /*2eb0*/  BSYNC B0 ;  /* 0x0000000000007941 */ /* 0x000fea0003800000 */
.L_x_982:
        /* <DEDUP_REMOVED lines=40> */
.L_x_985:
[----:B------:R-:W-:Y:S05]  /*3140*/  BSYNC B0 ;  /* 0x0000000000007941 */ /* 0x000fea0003800000 */
.L_x_984:
        /* <DEDUP_REMOVED lines=46> */
.L_x_987:
[----:B------:R-:W-:Y:S05]  /*3430*/  BSYNC B0 ;  /* 0x0000000000007941 */ /* 0x000fea0003800000 */
.L_x_986:
        /* <DEDUP_REMOVED lines=33> */
.L_x_989:
[----:B------:R-:W-:Y:S05]  /*3650*/  BSYNC B0 ;  /* 0x0000000000007941 */ /* 0x000fea0003800000 */
.L_x_988:
        /* <DEDUP_REMOVED lines=33> */
.L_x_991:
[----:B------:R-:W-:Y:S05]  /*3870*/  BSYNC B0 ;  /* 0x0000000000007941 */ /* 0x000fea0003800000 */
.L_x_990:
        /* <DEDUP_REMOVED lines=33> */
.L_x_993:
[----:B------:R-:W-:Y:S05]  /*3a90*/  BSYNC B0 ;  /* 0x0000000000007941 */ /* 0x000fea0003800000 */
.L_x_992:
        /* <DEDUP_REMOVED lines=33> */
.L_x_995:
[----:B------:R-:W-:Y:S05]  /*3cb0*/  BSYNC B0 ;  /* 0x0000000000007941 */ /* 0x000fea0003800000 */
.L_x_994:
        /* <DEDUP_REMOVED lines=33> */
.L_x_997:
[----:B------:R-:W-:Y:S05]  /*3ed0*/  BSYNC B0 ;  /* 0x0000000000007941 */ /* 0x000fea0003800000 */
.L_x_996:
        /* <DEDUP_REMOVED lines=23> */
[----:B------:R0:W-:Y:S01]  /*4050*/  STL [R1+0x4], R38 ;  /* 0x0000042601007387 */ /* 0x0001e20000100800 */
[----:B------:R-:W-:Y:S02]  /*4060*/  FMUL.FTZ R163, R40, R7 ;  /* 0x0000000728a37220 */ /* 0x000fe40000410000 */
[----:B------:R-:W-:Y:S01]  /*4070*/  FMUL.FTZ R161, R42, R9 ;  /* 0x000000092aa17220 */ /* 0x000fe20000410000 */
[----:B------:R1:W-:Y:S01]  /*4080*/  STL [R1], R37 ;  /* 0x0000002501007387 */ /* 0x0003e20000100800 */
[----:B------:R-:W-:Y:S02]  /*4090*/  FMUL.FTZ R39, R43, R12 ;  /* 0x0000000c2b277220 */ /* 0x000fe40000410000 */
[----:B------:R-:W-:Y:S02]  /*40a0*/  FMUL.FTZ R56, R56, R13 ;  /* 0x0000000d38387220 */ /* 0x000fe40000410000 */
[----:B------:R-:W-:-:S02]  /*40b0*/  FMUL.FTZ R57, R57, R14 ;  /* 0x0000000e39397220 */ /* 0x000fc40000410000 */
[----:B0-----:R-:W-:Y:S02]  /*40c0*/  FMUL.FTZ R38, R44, R11 ;  /* 0x0000000b2c267220 */ /* 0x001fe40000410000 */
[----:B------:R-:W-:Y:S02]  /*40d0*/  FMUL.FTZ R58, R58, R15 ;  /* 0x0000000f3a3a7220 */ /* 0x000fe40000410000 */
[----:B-1----:R-:W-:Y:S02]  /*40e0*/  FMUL.FTZ R37, R41, R10 ;  /* 0x0000000a29257220 */ /* 0x002fe40000410000 */
[----:B------:R-:W-:Y:S02]  /*40f0*/  FMUL.FTZ R59, R59, R16 ;  /* 0x000000103b3b7220 */ /* 0x000fe40000410000 */
[----:B------:R-:W-:Y:S02]  /*4100*/  FMUL.FTZ R60, R60, R17 ;  /* 0x000000113c3c7220 */ /* 0x000fe40000410000 */
[----:B------:R-:W-:-:S02]  /*4110*/  FMUL.FTZ R61, R61, R18 ;  /* 0x000000123d3d7220 */ /* 0x000fc40000410000 */
[----:B------:R-:W-:Y:S02]  /*4120*/  FMUL.FTZ R62, R62, R19 ;  /* 0x000000133e3e7220 */ /* 0x000fe40000410000 */
[----:B------:R-:W-:Y:S02]  /*4130*/  FMUL.FTZ R63, R63, R20 ;  /* 0x000000143f3f7220 */ /* 0x000fe40000410000 */
.L_x_1004:
[----:B------:R-:W0:Y:S01]  /*4140*/  S2R R42, SR_TID.X ;  /* 0x00000000002a7919 */ /* 0x000e220000002100 */
[----:B------:R-:W-:Y:S02]  /*4150*/  USHF.R.S32.HI UR22, URZ, 0x1f, UR7 ;  /* 0x0000001f3f167899 */ /* 0x000fe40008011407 */
[----:B------:R-:W-:Y:S01]  /*4160*/  UMOV UR23, 0xfffffc00 ;  /* 0xfffffc0000177882 */ /* 0x000fe20000000000 */
[----:B------:R-:W2:Y:S01]  /*4170*/  LDL R156, [R1+0x4] ;  /* 0x00000400019c7983 */ /* 0x000ea20000100800 */
[----:B------:R-:W-:Y:S02]  /*4180*/  ULDC UR16, c[0x0][0x168] ;  /* 0x00005a0000107ab9 */ /* 0x000fe40000000800 */
[----:B------:R-:W-:Y:S01]  /*4190*/  ULDC.64 UR24, c[0x0][0x1a0] ;  /* 0x0000680000187ab9 */ /* 0x000fe20000000a00 */
[----:B-1----:R-:W-:Y:S01]  /*41a0*/  MOV R45, UR7 ;  /* 0x00000007002d7c02 */ /* 0x002fe20008000f00 */
[----:B------:R-:W-:Y:S01]  /*41b0*/  UIMAD UR23, UR6, UR23, UR16 ;  /* 0x00000017061772a4 */ /* 0x000fe2000f8e0210 */
[----:B------:R-:W-:Y:S01]  /*41c0*/  PRMT R129, RZ, 0x7610, R129 ;  /* 0x00007610ff817816 */ /* 0x000fe20000000081 */
[----:B------:R-:W3:Y:S01]  /*41d0*/  LDL R155, [R1] ;  /* 0x00000000019b7983 */ /* 0x000ee20000100800 */
[----:B------:R-:W-:Y:S01]  /*41e0*/  PRMT R75, RZ, 0x7610, R75 ;  /* 0x00007610ff4b7816 */ /* 0x000fe2000000004b */
[----:B------:R-:W-:Y:S01]  /*41f0*/  ULDC.64 UR26, c[0x0][0x1c0] ;  /* 0x00007000001a7ab9 */ /* 0x000fe20000000a00 */
[C---:B0-----:R-:W-:Y:S01]  /*4200*/  SHF.L.U32 R41, R42.reuse, 0x4, RZ ;  /* 0x000000042a297819 */ /* 0x041fe200000006ff */
[----:B------:R-:W-:-:S03]  /*4210*/  IMAD.SHL.U32 R40, R42, 0x10, RZ ;  /* 0x000000102a287824 */ /* 0x000fc600078e00ff */
[----:B------:R-:W-:Y:S02]  /*4220*/  LOP3.LUT R41, R41, 0xfffffe00, RZ, 0xc0, !PT ;  /* 0xfffffe0029297812 */ /* 0x000fe400078ec0ff */
[----:B------:R-:W-:Y:S02]  /*4230*/  LOP3.LUT R40, R40, 0xfffffe00, RZ, 0xc0, !PT ;  /* 0xfffffe0028287812 */ /* 0x000fe400078ec0ff */
[----:B------:R-:W-:-:S04]  /*4240*/  LOP3.LUT R41, R41, 0x1f, R42, 0xf8, !PT ;  /* 0x0000001f29297812 */ /* 0x000fc800078ef82a */
[----:B------:R-:W-:Y:S01]  /*4250*/  IADD3 R42, R40, R41, RZ ;  /* 0x00000029282a7210 */ /* 0x000fe20007ffe0ff */
[----:B------:R-:W-:-:S03]  /*4260*/  UIMAD UR16, UR22, UR24, URZ ;  /* 0x00000018161072a4 */ /* 0x000fc6000f8e023f */
[--C-:B------:R-:W-:Y:S01]  /*4270*/  SHF.R.S32.HI R43, RZ, 0x1f, R42.reuse ;  /* 0x0000001fff2b7819 */ /* 0x100fe2000001142a */
[----:B------:R-:W-:Y:S02]  /*4280*/  UIMAD UR16, UR7, UR25, UR16 ;  /* 0x00000019071072a4 */ /* 0x000fe4000f8e0210 */
[----:B------:R-:W-:Y:S02]  /*4290*/  USHF.L.U32 UR28, UR23, 0x1, URZ ;  /* 0x00000001171c7899 */ /* 0x000fe4000800063f */
[----:B------:R-:W-:Y:S01]  /*42a0*/  IMAD.WIDE.U32 R44, R45, c[0x0][0x1a0], R42 ;  /* 0x000068002d2c7a25 */ /* 0x000fe200078e002a */
[----:B------:R-:W-:Y:S02]  /*42b0*/  IADD3 R104, R42, 0x20, RZ ;  /* 0x000000202a687810 */ /* 0x000fe40007ffe0ff */
        /* <DEDUP_REMOVED lines=28> */
[----:B------:R-:W-:Y:S01]  /*4480*/  PRMT R109, RZ, 0x7610, R109 ;  /* 0x00007610ff6d7816 */ /* 0x000fe2000000006d */
[----:B------:R-:W0:Y:S01]  /*4490*/  S2R R158, SR_TID.X ;  /* 0x00000000009e7919 */ /* 0x000e220000002100 */
[----:B------:R-:W-:Y:S01]  /*44a0*/  IADD3 R41, R45, UR16, RZ ;  /* 0x000000102d297c10 */ /* 0x000fe2000fffe0ff */
[----:B------:R-:W-:Y:S01]  /*44b0*/  ULDC.64 UR24, c[0x0][0x188] ;  /* 0x0000620000187ab9 */ /* 0x000fe20000000a00 */
[----:B------:R-:W-:Y:S02]  /*44c0*/  LEA R40, P1, R44, UR10, 0x1 ;  /* 0x0000000a2c287c11 */ /* 0x000fe4000f8208ff */
[----:B------:R-:W-:-:S02]  /*44d0*/  IADD3 R105, R42, 0x40, RZ ;  /* 0x000000402a697810 */ /* 0x000fc40007ffe0ff */
[C---:B------:R-:W-:Y:S02]  /*44e0*/  IADD3 R92, R42.reuse, 0x60, RZ ;  /* 0x000000602a5c7810 */ /* 0x040fe40007ffe0ff */
[----:B------:R-:W-:Y:S02]  /*44f0*/  ISETP.GE.AND P0, PT, R42, UR28, PT ;  /* 0x0000001c2a007c0c */ /* 0x000fe4000bf06270 */
[----:B------:R-:W-:Y:S02]  /*4500*/  LEA.HI.X R41, R44, UR14, R41, 0x1, P1 ;  /* 0x0000000e2c297c11 */ /* 0x000fe400088f0c29 */
[----:B------:R-:W-:Y:S02]  /*4510*/  ISETP.GE.AND P1, PT, R104, UR28, PT ;  /* 0x0000001c68007c0c */ /* 0x000fe4000bf26270 */
[----:B------:R-:W-:Y:S02]  /*4520*/  ISETP.GE.AND P2, PT, R105, UR28, PT ;  /* 0x0000001c69007c0c */ /* 0x000fe4000bf46270 */
[----:B------:R-:W-:-:S02]  /*4530*/  ISETP.GE.AND P3, PT, R92, UR28, PT ;  /* 0x0000001c5c007c0c */ /* 0x000fc4000bf66270 */
[C---:B------:R-:W-:Y:S02]  /*4540*/  IADD3 R102, R42.reuse, 0x80, RZ ;  /* 0x000000802a667810 */ /* 0x040fe40007ffe0ff */
[C---:B------:R-:W-:Y:S01]  /*4550*/  IADD3 R103, R42.reuse, 0xa0, RZ ;  /* 0x000000a02a677810 */ /* 0x040fe20007ffe0ff */
[----:B------:R1:W4:Y:S01]  /*4560*/  @!P0 LDG.E.U16 R129, [R40.64] ;  /* 0x0000001228818981 */ /* 0x000322000c1e1500 */
[----:B------:R-:W-:Y:S02]  /*4570*/  IADD3 R101, R42, 0xc0, RZ ;  /* 0x000000c02a657810 */ /* 0x000fe40007ffe0ff */
[----:B------:R-:W-:Y:S01]  /*4580*/  ISETP.GE.AND P4, PT, R102, UR28, PT ;  /* 0x0000001c66007c0c */ /* 0x000fe2000bf86270 */
[----:B------:R1:W5:Y:S01]  /*4590*/  @!P1 LDG.E.U16 R75, [R40.64+0x40] ;  /* 0x00004012284b9981 */ /* 0x000362000c1e1500 */
[----:B------:R-:W-:Y:S02]  /*45a0*/  ISETP.GE.AND P5, PT, R103, UR28, PT ;  /* 0x0000001c67007c0c */ /* 0x000fe4000bfa6270 */
[C---:B------:R-:W-:Y:S01]  /*45b0*/  IADD3 R67, R42.reuse, 0xe0, RZ ;  /* 0x000000e02a437810 */ /* 0x040fe20007ffe0ff */
[----:B------:R1:W2:Y:S01]  /*45c0*/  @!P2 LDG.E.U16 R64, [R40.64+0x80] ;  /* 0x000080122840a981 */ /* 0x0002a2000c1e1500 */
[----:B------:R-:W-:-:S02]  /*45d0*/  IADD3 R96, R42, 0x100, RZ ;  /* 0x000001002a607810 */ /* 0x000fc40007ffe0ff */
[C---:B------:R-:W-:Y:S01]  /*45e0*/  IADD3 R86, R42.reuse, 0x120, RZ ;  /* 0x000001202a567810 */ /* 0x040fe20007ffe0ff */
[----:B------:R1:W2:Y:S01]  /*45f0*/  @!P3 LDG.E.U16 R127, [R40.64+0xc0] ;  /* 0x0000c012287fb981 */ /* 0x0002a2000c1e1500 */
[----:B------:R-:W-:Y:S02]  /*4600*/  ISETP.GE.AND P6, PT, R101, UR28, PT ;  /* 0x0000001c65007c0c */ /* 0x000fe4000bfc6270 */
[----:B------:R-:W-:Y:S01]  /*4610*/  IADD3 R69, R42, 0x140, RZ ;  /* 0x000001402a457810 */ /* 0x000fe20007ffe0ff */
[----:B------:R1:W2:Y:S01]  /*4620*/  @!P4 LDG.E.U16 R88, [R40.64+0x100] ;  /* 0x000100122858c981 */ /* 0x0002a2000c1e1500 */
[----:B------:R-:W-:Y:S02]  /*4630*/  ISETP.GE.AND P0, PT, R67, UR28, PT ;  /* 0x0000001c43007c0c */ /* 0x000fe4000bf06270 */
[----:B------:R-:W-:Y:S01]  /*4640*/  ISETP.GE.AND P1, PT, R96, UR28, PT ;  /* 0x0000001c60007c0c */ /* 0x000fe2000bf26270 */
[----:B------:R1:W3:Y:S01]  /*4650*/  @!P5 LDG.E.U16 R87, [R40.64+0x140] ;  /* 0x000140122857d981 */ /* 0x0002e2000c1e1500 */
[----:B------:R-:W-:-:S02]  /*4660*/  ISETP.GE.AND P2, PT, R86, UR28, PT ;  /* 0x0000001c56007c0c */ /* 0x000fc4000bf46270 */
[----:B------:R-:W-:Y:S02]  /*4670*/  ISETP.GE.AND P3, PT, R69, UR28, PT ;  /* 0x0000001c45007c0c */ /* 0x000fe4000bf66270 */
[C---:B------:R-:W-:Y:S01]  /*4680*/  IADD3 R100, R42.reuse, 0x160, RZ ;  /* 0x000001602a647810 */ /* 0x040fe20007ffe0ff */
[----:B------:R1:W3:Y:S01]  /*4690*/  @!P6 LDG.E.U16 R83, [R40.64+0x180] ;  /* 0x000180122853e981 */ /* 0x0002e2000c1e1500 */
[C---:B------:R-:W-:Y:S02]  /*46a0*/  IADD3 R98, R42.reuse, 0x180, RZ ;  /* 0x000001802a627810 */ /* 0x040fe40007ffe0ff */
[----:B------:R-:W-:Y:S01]  /*46b0*/  IADD3 R89, R42, 0x1a0, RZ ;  /* 0x000001a02a597810 */ /* 0x000fe20007ffe0ff */
[----:B------:R1:W3:Y:S01]  /*46c0*/  @!P0 LDG.E.U16 R121, [R40.64+0x1c0] ;  /* 0x0001c01228798981 */ /* 0x0002e2000c1e1500 */
[----:B------:R-:W-:Y:S02]  /*46d0*/  ISETP.GE.AND P4, PT, R100, UR28, PT ;  /* 0x0000001c64007c0c */ /* 0x000fe4000bf86270 */
[----:B------:R-:W-:Y:S01]  /*46e0*/  ISETP.GE.AND P5, PT, R98, UR28, PT ;  /* 0x0000001c62007c0c */ /* 0x000fe2000bfa6270 */
[----:B------:R1:W3:Y:S01]  /*46f0*/  @!P1 LDG.E.U16 R122, [R40.64+0x200] ;  /* 0x00020012287a9981 */ /* 0x0002e2000c1e1500 */
[----:B------:R-:W-:-:S02]  /*4700*/  IADD3 R90, R42, 0x1c0, RZ ;  /* 0x000001c02a5a7810 */ /* 0x000fc40007ffe0ff */
[C---:B------:R-:W-:Y:S01]  /*4710*/  IADD3 R93, R42.reuse, 0x1e0, RZ ;  /* 0x000001e02a5d7810 */ /* 0x040fe20007ffe0ff */
[----:B------:R1:W3:Y:S01]  /*4720*/  @!P2 LDG.E.U16 R123, [R40.64+0x240] ;  /* 0x00024012287ba981 */ /* 0x0002e2000c1e1500 */
[C---:B------:R-:W-:Y:S02]  /*4730*/  IADD3 R94, R42.reuse, 0x200, RZ ;  /* 0x000002002a5e7810 */ /* 0x040fe40007ffe0ff */
[----:B------:R-:W-:Y:S01]  /*4740*/  ISETP.GE.AND P6, PT, R89, UR28, PT ;  /* 0x0000001c59007c0c */ /* 0x000fe2000bfc6270 */
[----:B------:R1:W3:Y:S01]  /*4750*/  @!P3 LDG.E.U16 R124, [R40.64+0x280] ;  /* 0x00028012287cb981 */ /* 0x0002e2000c1e1500 */
[----:B------:R-:W-:Y:S02]  /*4760*/  IADD3 R97, R42, 0x220, RZ ;  /* 0x000002202a617810 */ /* 0x000fe40007ffe0ff */
[----:B------:R-:W-:Y:S01]  /*4770*/  ISETP.GE.AND P0, PT, R90, UR28, PT ;  /* 0x0000001c5a007c0c */ /* 0x000fe2000bf06270 */
[----:B------:R1:W3:Y:S01]  /*4780*/  @!P4 LDG.E.U16 R125, [R40.64+0x2c0] ;  /* 0x0002c012287dc981 */ /* 0x0002e2000c1e1500 */
[----:B------:R-:W-:-:S02]  /*4790*/  ISETP.GE.AND P1, PT, R93, UR28, PT ;  /* 0x0000001c5d007c0c */ /* 0x000fc4000bf26270 */
[----:B------:R-:W-:Y:S02]  /*47a0*/  PRMT R44, RZ, 0x7610, R44 ;  /* 0x00007610ff2c7816 */ /* 0x000fe4000000002c */
[----:B------:R-:W-:Y:S02]  /*47b0*/  ISETP.GE.AND P2, PT, R94, UR28, PT ;  /* 0x0000001c5e007c0c */ /* 0x000fe4000bf46270 */
[----:B------:R-:W-:Y:S01]  /*47c0*/  ISETP.GE.AND P3, PT, R97, UR28, PT ;  /* 0x0000001c61007c0c */ /* 0x000fe2000bf66270 */
[----:B------:R1:W3:Y:S01]  /*47d0*/  @!P6 LDG.E.U16 R47, [R40.64+0x340] ;  /* 0x00034012282fe981 */ /* 0x0002e2000c1e1500 */
[C---:B------:R-:W-:Y:S02]  /*47e0*/  IADD3 R82, R42.reuse, 0x240, RZ ;  /* 0x000002402a527810 */ /* 0x040fe40007ffe0ff */
[C---:B------:R-:W-:Y:S01]  /*47f0*/  IADD3 R84, R42.reuse, 0x260, RZ ;  /* 0x000002602a547810 */ /* 0x040fe20007ffe0ff */
[----:B------:R1:W3:Y:S01]  /*4800*/  @!P5 LDG.E.U16 R44, [R40.64+0x300] ;  /* 0x00030012282cd981 */ /* 0x0002e2000c1e1500 */
[----:B------:R-:W-:-:S02]  /*4810*/  IADD3 R81, R42, 0x280, RZ ;  /* 0x000002802a517810 */ /* 0x000fc40007ffe0ff */
[----:B------:R-:W-:Y:S01]  /*4820*/  ISETP.GE.AND P4, PT, R82, UR28, PT ;  /* 0x0000001c52007c0c */ /* 0x000fe2000bf86270 */
[----:B------:R1:W3:Y:S01]  /*4830*/  @!P0 LDG.E.U16 R118, [R40.64+0x380] ;  /* 0x0003801228768981 */ /* 0x0002e2000c1e1500 */
[----:B------:R-:W-:Y:S02]  /*4840*/  ISETP.GE.AND P5, PT, R84, UR28, PT ;  /* 0x0000001c54007c0c */ /* 0x000fe4000bfa6270 */
[C---:B------:R-:W-:Y:S01]  /*4850*/  IADD3 R46, R42.reuse, 0x2a0, RZ ;  /* 0x000002a02a2e7810 */ /* 0x040fe20007ffe0ff */
[----:B------:R1:W3:Y:S01]  /*4860*/  @!P1 LDG.E.U16 R119, [R40.64+0x3c0] ;  /* 0x0003c01228779981 */ /* 0x0002e2000c1e1500 */
[C---:B------:R-:W-:Y:S02]  /*4870*/  IADD3 R80, R42.reuse, 0x2c0, RZ ;  /* 0x000002c02a507810 */ /* 0x040fe40007ffe0ff */
[----:B------:R-:W-:Y:S01]  /*4880*/  IADD3 R78, R42, 0x2e0, RZ ;  /* 0x000002e02a4e7810 */ /* 0x000fe20007ffe0ff */
[----:B------:R1:W3:Y:S01]  /*4890*/  @!P2 LDG.E.U16 R120, [R40.64+0x400] ;  /* 0x000400122878a981 */ /* 0x0002e2000c1e1500 */
[----:B------:R-:W-:-:S02]  /*48a0*/  ISETP.GE.AND P6, PT, R81, UR28, PT ;  /* 0x0000001c51007c0c */ /* 0x000fc4000bfc6270 */
[----:B------:R-:W-:Y:S01]  /*48b0*/  IADD3 R45, R42, 0x300, RZ ;  /* 0x000003002a2d7810 */ /* 0x000fe20007ffe0ff */
[----:B------:R1:W3:Y:S01]  /*48c0*/  @!P3 LDG.E.U16 R113, [R40.64+0x440] ;  /* 0x000440122871b981 */ /* 0x0002e2000c1e1500 */
[----:B------:R-:W-:Y:S02]  /*48d0*/  ISETP.GE.AND P0, PT, R46, UR28, PT ;  /* 0x0000001c2e007c0c */ /* 0x000fe4000bf06270 */
[----:B------:R-:W-:Y:S01]  /*48e0*/  ISETP.GE.AND P1, PT, R80, UR28, PT ;  /* 0x0000001c50007c0c */ /* 0x000fe2000bf26270 */
[----:B------:R1:W3:Y:S01]  /*48f0*/  @!P4 LDG.E.U16 R117, [R40.64+0x480] ;  /* 0x000480122875c981 */ /* 0x0002e2000c1e1500 */
[----:B------:R-:W-:Y:S02]  /*4900*/  ISETP.GE.AND P2, PT, R78, UR28, PT ;  /* 0x0000001c4e007c0c */ /* 0x000fe4000bf46270 */
[----:B------:R-:W-:Y:S01]  /*4910*/  ISETP.GE.AND P3, PT, R45, UR28, PT ;  /* 0x0000001c2d007c0c */ /* 0x000fe2000bf66270 */
[----:B------:R1:W3:Y:S01]  /*4920*/  @!P5 LDG.E.U16 R116, [R40.64+0x4c0] ;  /* 0x0004c0122874d981 */ /* 0x0002e2000c1e1500 */
[----:B------:R-:W-:-:S02]  /*4930*/  IADD3 R70, R42, 0x320, RZ ;  /* 0x000003202a467810 */ /* 0x000fc40007ffe0ff */
[C---:B------:R-:W-:Y:S01]  /*4940*/  IADD3 R74, R42.reuse, 0x340, RZ ;  /* 0x000003402a4a7810 */ /* 0x040fe20007ffe0ff */
[----:B------:R1:W3:Y:S01]  /*4950*/  @!P6 LDG.E.U16 R115, [R40.64+0x500] ;  /* 0x000500122873e981 */ /* 0x0002e2000c1e1500 */
[----:B------:R-:W-:Y:S02]  /*4960*/  IADD3 R66, R42, 0x360, RZ ;  /* 0x000003602a427810 */ /* 0x000fe40007ffe0ff */
[----:B------:R-:W-:Y:S01]  /*4970*/  ISETP.GE.AND P4, PT, R70, UR28, PT ;  /* 0x0000001c46007c0c */ /* 0x000fe2000bf86270 */
[----:B------:R1:W3:Y:S01]  /*4980*/  @!P0 LDG.E.U16 R114, [R40.64+0x540] ;  /* 0x0005401228728981 */ /* 0x0002e2000c1e1500 */
[----:B------:R-:W-:Y:S02]  /*4990*/  ISETP.GE.AND P5, PT, R74, UR28, PT ;  /* 0x0000001c4a007c0c */ /* 0x000fe4000bfa6270 */
[C---:B------:R-:W-:Y:S01]  /*49a0*/  IADD3 R65, R42.reuse, 0x380, RZ ;  /* 0x000003802a417810 */ /* 0x040fe20007ffe0ff */
[----:B------:R1:W3:Y:S01]  /*49b0*/  @!P1 LDG.E.U16 R53, [R40.64+0x580] ;  /* 0x0005801228359981 */ /* 0x0002e2000c1e1500 */
[----:B------:R-:W-:-:S02]  /*49c0*/  IADD3 R49, R42, 0x3a0, RZ ;  /* 0x000003a02a317810 */ /* 0x000fc40007ffe0ff */
[----:B------:R-:W-:Y:S01]  /*49d0*/  IADD3 R52, R42, 0x3c0, RZ ;  /* 0x000003c02a347810 */ /* 0x000fe20007ffe0ff */
[----:B------:R1:W3:Y:S01]  /*49e0*/  @!P2 LDG.E.U16 R112, [R40.64+0x5c0] ;  /* 0x0005c0122870a981 */ /* 0x0002e2000c1e1500 */
[----:B------:R-:W-:Y:S02]  /*49f0*/  ISETP.GE.AND P6, PT, R66, UR28, PT ;  /* 0x0000001c42007c0c */ /* 0x000fe4000bfc6270 */
[----:B------:R-:W-:Y:S01]  /*4a00*/  IADD3 R54, R42, 0x3e0, RZ ;  /* 0x000003e02a367810 */ /* 0x000fe20007ffe0ff */
[----:B------:R1:W3:Y:S01]  /*4a10*/  @!P3 LDG.E.U16 R111, [R40.64+0x600] ;  /* 0x00060012286fb981 */ /* 0x0002e2000c1e1500 */
[----:B------:R-:W-:Y:S02]  /*4a20*/  ISETP.GE.AND P0, PT, R65, UR28, PT ;  /* 0x0000001c41007c0c */ /* 0x000fe4000bf06270 */
[----:B------:R-:W-:Y:S01]  /*4a30*/  ISETP.GE.AND P1, PT, R49, UR28, PT ;  /* 0x0000001c31007c0c */ /* 0x000fe2000bf26270 */
[----:B------:R1:W3:Y:S01]  /*4a40*/  @!P4 LDG.E.U16 R110, [R40.64+0x640] ;  /* 0x00064012286ec981 */ /* 0x0002e2000c1e1500 */
[----:B------:R-:W-:-:S02]  /*4a50*/  ISETP.GE.AND P2, PT, R52, UR28, PT ;  /* 0x0000001c34007c0c */ /* 0x000fc4000bf46270 */
[----:B------:R-:W-:Y:S01]  /*4a60*/  ISETP.GE.AND P3, PT, R54, UR28, PT ;  /* 0x0000001c36007c0c */ /* 0x000fe2000bf66270 */
[----:B------:R1:W3:Y:S04]  /*4a70*/  @!P5 LDG.E.U16 R55, [R40.64+0x680] ;  /* 0x000680122837d981 */ /* 0x0002e8000c1e1500 */
[----:B------:R1:W3:Y:S04]  /*4a80*/  @!P6 LDG.E.U16 R91, [R40.64+0x6c0] ;  /* 0x0006c012285be981 */ /* 0x0002e8000c1e1500 */
[----:B------:R1:W3:Y:S04]  /*4a90*/  @!P0 LDG.E.U16 R106, [R40.64+0x700] ;  /* 0x00070012286a8981 */ /* 0x0002e8000c1e1500 */
[----:B------:R1:W3:Y:S04]  /*4aa0*/  @!P1 LDG.E.U16 R107, [R40.64+0x740] ;  /* 0x00074012286b9981 */ /* 0x0002e8000c1e1500 */
[----:B------:R1:W3:Y:S04]  /*4ab0*/  @!P2 LDG.E.U16 R108, [R40.64+0x780] ;  /* 0x00078012286ca981 */ /* 0x0002e8000c1e1500 */
[----:B------:R1:W3:Y:S01]  /*4ac0*/  @!P3 LDG.E.U16 R109, [R40.64+0x7c0] ;  /* 0x0007c012286db981 */ /* 0x0002e2000c1e1500 */
[----:B------:R-:W-:-:S02]  /*4ad0*/  ULDC UR16, c[0x0][0x180] ;  /* 0x0000600000107ab9 */ /* 0x000fc40000000800 */
[----:B------:R-:W-:Y:S01]  /*4ae0*/  UIMAD UR16, UR21, UR16, URZ ;  /* 0x00000010151072a4 */ /* 0x000fe2000f8e023f */
[----:B0-----:R-:W-:-:S05]  /*4af0*/  SHF.L.U32 R48, R158, 0x5, RZ ;  /* 0x000000059e307819 */ /* 0x001fca00000006ff */
[----:B------:R-:W-:Y:S01]  /*4b00*/  MOV R51, UR16 ;  /* 0x0000001000337c02 */ /* 0x000fe20008000f00 */
[----:B-1----:R-:W-:Y:S01]  /*4b10*/  IMAD.WIDE.U32 R40, R0, c[0x0][0x180], RZ ;  /* 0x0000600000287a25 */ /* 0x002fe200078e00ff */
[----:B------:R-:W-:-:S03]  /*4b20*/  LOP3.LUT R48, R48, 0xfffffc00, RZ, 0xc0, !PT ;  /* 0xfffffc0030307812 */ /* 0x000fc600078ec0ff */
[----:B------:R-:W-:Y:S01]  /*4b30*/  IMAD R51, R0, c[0x0][0x184], R51 ;  /* 0x0000610000337a24 */ /* 0x000fe200078e0233 */
[----:B------:R-:W-:Y:S01]  /*4b40*/  UIMAD UR17, UR22, UR26, URZ ;  /* 0x0000001a161172a4 */ /* 0x000fe2000f8e023f */
[----:B------:R-:W-:Y:S01]  /*4b50*/  IMAD.U32 R73, RZ, RZ, UR7 ;  /* 0x00000007ff497e24 */ /* 0x000fe2000f8e00ff */
[----:B------:R-:W-:Y:S01]  /*4b60*/  MOV R77, UR7 ;  /* 0x00000007004d7c02 */ /* 0x000fe20008000f00 */
[----:B------:R-:W-:Y:S01]  /*4b70*/  IMAD.IADD R79, R48, 0x1, R3 ;  /* 0x00000001304f7824 */ /* 0x000fe200078e0203 */
[----:B------:R-:W-:Y:S01]  /*4b80*/  IADD3 R41, R41, R51, RZ ;  /* 0x0000003329297210 */ /* 0x000fe20007ffe0ff */
[----:B------:R-:W-:Y:S01]  /*4b90*/  UIMAD UR16, UR22, UR24, URZ ;  /* 0x00000018161072a4 */ /* 0x000fe2000f8e023f */
[----:B------:R-:W-:Y:S01]  /*4ba0*/  IMAD.WIDE.U32 R72, R73, c[0x0][0x1c0], R42 ;  /* 0x0000700049487a25 */ /* 0x000fe200078e002a */
[----:B------:R-:W-:Y:S01]  /*4bb0*/  UIMAD UR17, UR7, UR27, UR17 ;  /* 0x0000001b071172a4 */ /* 0x000fe2000f8e0211 */
[----:B------:R-:W-:Y:S01]  /*4bc0*/  LEA.HI.SX32 R68, R79, R79, 0x1b ;  /* 0x0000004f4f447211 */ /* 0x000fe200078fdaff */
[----:B------:R-:W-:Y:S01]  /*4bd0*/  UIMAD UR16, UR7, UR25, UR16 ;  /* 0x00000019071072a4 */ /* 0x000fe2000f8e0210 */
[----:B------:R-:W-:Y:S01]  /*4be0*/  IMAD.WIDE.U32 R76, R77, c[0x0][0x188], R40 ;  /* 0x000062004d4c7a25 */ /* 0x000fe200078e0028 */
[----:B------:R-:W-:-:S02]  /*4bf0*/  IADD3 R71, R79, 0x20, RZ ;  /* 0x000000204f477810 */ /* 0x000fc40007ffe0ff */
[----:B------:R-:W-:Y:S02]  /*4c00*/  SHF.L.U32 R68, R68, 0x1, RZ ;  /* 0x0000000144447819 */ /* 0x000fe400000006ff */
[----:B------:R-:W-:Y:S02]  /*4c10*/  IADD3 R41, R73, UR17, RZ ;  /* 0x0000001149297c10 */ /* 0x000fe4000fffe0ff */
[----:B------:R-:W-:Y:S02]  /*4c20*/  LEA R50, P2, R72, UR11, 0x1 ;  /* 0x0000000b48327c11 */ /* 0x000fe4000f8408ff */
[----:B------:R-:W-:Y:S02]  /*4c30*/  LEA.HI.SX32 R71, R71, R79, 0x1b ;  /* 0x0000004f47477211 */ /* 0x000fe400078fdaff */
[----:B------:R-:W-:Y:S02]  /*4c40*/  IADD3 R43, R77, UR16, RZ ;  /* 0x000000104d2b7c10 */ /* 0x000fe4000fffe0ff */
[----:B------:R-:W-:-:S02]  /*4c50*/  LEA R40, P1, R76, c[0x0][0x220], 0x3 ;  /* 0x000088004c287a11 */ /* 0x000fc400078218ff */
[C---:B------:R-:W-:Y:S02]  /*4c60*/  IADD3 R95, R79.reuse, 0x40, RZ ;  /* 0x000000404f5f7810 */ /* 0x040fe40007ffe0ff */
[C---:B------:R-:W-:Y:S02]  /*4c70*/  IADD3 R139, R79.reuse, 0x60, RZ ;  /* 0x000000604f8b7810 */ /* 0x040fe40007ffe0ff */
[C---:B------:R-:W-:Y:S02]  /*4c80*/  IADD3 R138, R79.reuse, 0x80, RZ ;  /* 0x000000804f8a7810 */ /* 0x040fe40007ffe0ff */
[----:B------:R-:W-:Y:S02]  /*4c90*/  LEA.HI.X R51, R72, UR15, R41, 0x1, P2 ;  /* 0x0000000f48337c11 */ /* 0x000fe400090f0c29 */
[----:B------:R-:W-:Y:S02]  /*4ca0*/  IADD3 R99, R79, 0xa0, RZ ;  /* 0x000000a04f637810 */ /* 0x000fe40007ffe0ff */
[----:B------:R-:W-:-:S02]  /*4cb0*/  SHF.L.U32 R71, R71, 0x1, RZ ;  /* 0x0000000147477819 */ /* 0x000fc400000006ff */
[----:B------:R-:W-:Y:S02]  /*4cc0*/  ISETP.GE.AND P0, PT, R42, UR28, PT ;  /* 0x0000001c2a007c0c */ /* 0x000fe4000bf06270 */
[----:B------:R-:W-:Y:S02]  /*4cd0*/  LEA.HI.X R41, R76, c[0x0][0x224], R43, 0x3, P1 ;  /* 0x000089004c297a11 */ /* 0x000fe400008f1c2b */
[-C--:B------:R-:W-:Y:S02]  /*4ce0*/  LEA.HI.SX32 R95, R95, R79.reuse, 0x1b ;  /* 0x0000004f5f5f7211 */ /* 0x080fe400078fdaff */
[----:B------:R-:W-:Y:S02]  /*4cf0*/  LEA.HI.SX32 R139, R139, R79, 0x1b ;  /* 0x0000004f8b8b7211 */ /* 0x000fe400078fdaff */
[C---:B------:R-:W-:Y:S01]  /*4d00*/  IADD3 R85, R79.reuse, 0xc0, RZ ;  /* 0x000000c04f557810 */ /* 0x040fe20007ffe0ff */
[----:B------:R-:W3:Y:S01]  /*4d10*/  LDG.E.64 R40, [R40.64] ;  /* 0x0000001228287981 */ /* 0x000ee2000c1e1b00 */
[----:B------:R-:W-:-:S02]  /*4d20*/  IADD3 R136, R79, 0xe0, RZ ;  /* 0x000000e04f887810 */ /* 0x000fc40007ffe0ff */
[C---:B------:R-:W-:Y:S02]  /*4d30*/  IADD3 R134, R79.reuse, 0x100, RZ ;  /* 0x000001004f867810 */ /* 0x040fe40007ffe0ff */
[C---:B------:R-:W-:Y:S02]  /*4d40*/  IADD3 R132, R79.reuse, 0x120, RZ ;  /* 0x000001204f847810 */ /* 0x040fe40007ffe0ff */
[C---:B------:R-:W-:Y:S02]  /*4d50*/  IADD3 R130, R79.reuse, 0x140, RZ ;  /* 0x000001404f827810 */ /* 0x040fe40007ffe0ff */
[C---:B------:R-:W-:Y:S02]  /*4d60*/  IADD3 R72, R79.reuse, 0x160, RZ ;  /* 0x000001604f487810 */ /* 0x040fe40007ffe0ff */
[C---:B------:R-:W-:Y:S02]  /*4d70*/  IADD3 R77, R79.reuse, 0x180, RZ ;  /* 0x000001804f4d7810 */ /* 0x040fe40007ffe0ff */
        /* <DEDUP_REMOVED lines=17> */
[----:B------:R-:W-:Y:S02]  /*4e90*/  IADD3 R73, R79, 0x3e0, RZ ;  /* 0x000003e04f497810 */ /* 0x000fe40007ffe0ff */
[----:B------:R-:W-:-:S02]  /*4ea0*/  LEA.HI.SX32 R138, R138, R79, 0x1b ;  /* 0x0000004f8a8a7211 */ /* 0x000fc400078fdaff */
[-C--:B------:R-:W-:Y:S02]  /*4eb0*/  LEA.HI.SX32 R99, R99, R79.reuse, 0x1b ;  /* 0x0000004f63637211 */ /* 0x080fe400078fdaff */
[----:B------:R-:W-:Y:S02]  /*4ec0*/  SHF.L.U32 R95, R95, 0x1, RZ ;  /* 0x000000015f5f7819 */ /* 0x000fe400000006ff */
        /* <DEDUP_REMOVED lines=24> */
[----:B------:R-:W-:Y:S01]  /*5050*/  LEA.HI.SX32 R73, R73, R79, 0x1b ;  /* 0x0000004f49497211 */ /* 0x000fe200078fdaff */
[----:B----4-:R0:W-:Y:S01]  /*5060*/  STS.U16 [R68], R129 ;  /* 0x0000008144007388 */ /* 0x0101e20000000400 */
[----:B------:R-:W-:-:S03]  /*5070*/  SHF.L.U32 R99, R99, 0x1, RZ ;  /* 0x0000000163637819 */ /* 0x000fc600000006ff */
[----:B-----5:R1:W-:Y:S01]  /*5080*/  STS.U16 [R71+0x40], R75 ;  /* 0x0000404b47007388 */ /* 0x0203e20000000400 */
[----:B0-----:R-:W-:-:S04]  /*5090*/  IADD3 R129, R79, 0x380, RZ ;  /* 0x000003804f817810 */ /* 0x001fc80007ffe0ff */
[----:B------:R-:W-:Y:S01]  /*50a0*/  LEA.HI.SX32 R129, R129, R79, 0x1b ;  /* 0x0000004f81817211 */ /* 0x000fe200078fdaff */
[----:B-1----:R-:W-:Y:S01]  /*50b0*/  IMAD.SHL.U32 R75, R139, 0x2, RZ ;  /* 0x000000028b4b7824 */ /* 0x002fe200078e00ff */
[----:B------:R-:W-:Y:S01]  /*50c0*/  SHF.L.U32 R79, R138, 0x1, RZ ;  /* 0x000000018a4f7819 */ /* 0x000fe200000006ff */
[----:B--2---:R0:W-:Y:S01]  /*50d0*/  STS.U16 [R95+0x80], R64 ;  /* 0x000080405f007388 */ /* 0x0041e20000000400 */
[----:B------:R-:W-:-:S03]  /*50e0*/  SHF.L.U32 R85, R85, 0x1, RZ ;  /* 0x0000000155557819 */ /* 0x000fc600000006ff */
[----:B------:R-:W-:Y:S04]  /*50f0*/  STS.U16 [R75+0xc0], R127 ;  /* 0x0000c07f4b007388 */ /* 0x000fe80000000400 */
[----:B------:R1:W-:Y:S04]  /*5100*/  STS.U16 [R79+0x100], R88 ;  /* 0x000100584f007388 */ /* 0x0003e80000000400 */
[----:B---3--:R2:W-:Y:S01]  /*5110*/  STS.U16 [R99+0x140], R87 ;  /* 0x0001405763007388 */ /* 0x0085e20000000400 */
[----:B0-----:R-:W-:-:S03]  /*5120*/  SHF.L.U32 R64, R130, 0x1, RZ ;  /* 0x0000000182407819 */ /* 0x001fc600000006ff */
[----:B------:R0:W-:Y:S01]  /*5130*/  STS.U16 [R85+0x180], R83 ;  /* 0x0001805355007388 */ /* 0x0001e20000000400 */
[----:B-1----:R-:W-:Y:S01]  /*5140*/  SHF.L.U32 R88, R134, 0x1, RZ ;  /* 0x0000000186587819 */ /* 0x002fe200000006ff */
[----:B--2---:R-:W-:Y:S01]  /*5150*/  IMAD.SHL.U32 R87, R136, 0x2, RZ ;  /* 0x0000000288577824 */ /* 0x004fe200078e00ff */
[----:B------:R-:W-:Y:S01]  /*5160*/  SHF.L.U32 R77, R77, 0x1, RZ ;  /* 0x000000014d4d7819 */ /* 0x000fe200000006ff */
[----:B------:R-:W-:Y:S01]  /*5170*/  IMAD.SHL.U32 R72, R72, 0x2, RZ ;  /* 0x0000000248487824 */ /* 0x000fe200078e00ff */
[----:B0-----:R-:W-:Y:S02]  /*5180*/  SHF.L.U32 R83, R132, 0x1, RZ ;  /* 0x0000000184537819 */ /* 0x001fe400000006ff */
[----:B------:R-:W-:Y:S01]  /*5190*/  STS.U16 [R87+0x1c0], R121 ;  /* 0x0001c07957007388 */ /* 0x000fe20000000400 */
[----:B------:R-:W-:-:S03]  /*51a0*/  SHF.L.U32 R143, R143, 0x1, RZ ;  /* 0x000000018f8f7819 */ /* 0x000fc600000006ff */
[----:B------:R-:W-:Y:S01]  /*51b0*/  STS.U16 [R88+0x200], R122 ;  /* 0x0002007a58007388 */ /* 0x000fe20000000400 */
[----:B------:R-:W-:-:S03]  /*51c0*/  SHF.L.U32 R153, R153, 0x1, RZ ;  /* 0x0000000199997819 */ /* 0x000fc600000006ff */
[----:B------:R-:W-:Y:S01]  /*51d0*/  STS.U16 [R83+0x240], R123 ;  /* 0x0002407b53007388 */ /* 0x000fe20000000400 */
[----:B------:R-:W-:-:S03]  /*51e0*/  IMAD.SHL.U32 R144, R144, 0x2, RZ ;  /* 0x0000000290907824 */ /* 0x000fc600078e00ff */
[----:B------:R-:W-:Y:S01]  /*51f0*/  STS.U16 [R64+0x280], R124 ;  /* 0x0002807c40007388 */ /* 0x000fe20000000400 */
[----:B------:R-:W-:-:S03]  /*5200*/  SHF.L.U32 R150, R150, 0x1, RZ ;  /* 0x0000000196967819 */ /* 0x000fc600000006ff */
[----:B------:R-:W-:Y:S01]  /*5210*/  STS.U16 [R72+0x2c0], R125 ;  /* 0x0002c07d48007388 */ /* 0x000fe20000000400 */
[----:B------:R-:W-:-:S03]  /*5220*/  SHF.L.U32 R148, R148, 0x1, RZ ;  /* 0x0000000194947819 */ /* 0x000fc600000006ff */
[----:B------:R0:W-:Y:S01]  /*5230*/  STS.U16 [R77+0x300], R44 ;  /* 0x0003002c4d007388 */ /* 0x0001e20000000400 */
[----:B------:R-:W-:-:S03]  /*5240*/  IMAD.SHL.U32 R146, R146, 0x2, RZ ;  /* 0x0000000292927824 */ /* 0x000fc600078e00ff */
[----:B------:R1:W-:Y:S01]  /*5250*/  STS.U16 [R143+0x340], R47 ;  /* 0x0003402f8f007388 */ /* 0x0003e20000000400 */
[----:B------:R-:W-:-:S03]  /*5260*/  SHF.L.U32 R142, R142, 0x1, RZ ;  /* 0x000000018e8e7819 */ /* 0x000fc600000006ff */
[----:B------:R-:W-:Y:S01]  /*5270*/  STS.U16 [R153+0x380], R118 ;  /* 0x0003807699007388 */ /* 0x000fe20000000400 */
[----:B0-----:R-:W-:Y:S02]  /*5280*/  SHF.L.U32 R44, R126, 0x1, RZ ;  /* 0x000000017e2c7819 */ /* 0x001fe400000006ff */
[----:B-1----:R-:W-:Y:S01]  /*5290*/  SHF.L.U32 R47, R128, 0x1, RZ ;  /* 0x00000001802f7819 */ /* 0x002fe200000006ff */
[----:B------:R-:W-:Y:S01]  /*52a0*/  STS.U16 [R144+0x3c0], R119 ;  /* 0x0003c07790007388 */ /* 0x000fe20000000400 */
[----:B------:R-:W-:Y:S01]  /*52b0*/  SHF.L.U32 R140, R140, 0x1, RZ ;  /* 0x000000018c8c7819 */ /* 0x000fe200000006ff */
[----:B------:R-:W-:Y:S02]  /*52c0*/  IMAD.SHL.U32 R42, R42, 0x2, RZ ;  /* 0x000000022a2a7824 */ /* 0x000fe400078e00ff */
[----:B------:R-:W-:Y:S01]  /*52d0*/  STS.U16 [R150+0x400], R120 ;  /* 0x0004007896007388 */ /* 0x000fe20000000400 */
[----:B------:R-:W-:-:S03]  /*52e0*/  SHF.L.U32 R137, R137, 0x1, RZ ;  /* 0x0000000189897819 */ /* 0x000fc600000006ff */
[----:B------:R-:W-:Y:S01]  /*52f0*/  STS.U16 [R47+0x440], R113 ;  /* 0x000440712f007388 */ /* 0x000fe20000000400 */
[----:B------:R-:W-:-:S03]  /*5300*/  SHF.L.U32 R135, R135, 0x1, RZ ;  /* 0x0000000187877819 */ /* 0x000fc600000006ff */
[----:B------:R-:W-:Y:S01]  /*5310*/  STS.U16 [R148+0x480], R117 ;  /* 0x0004807594007388 */ /* 0x000fe20000000400 */
[----:B------:R-:W-:-:S03]  /*5320*/  SHF.L.U32 R133, R133, 0x1, RZ ;  /* 0x0000000185857819 */ /* 0x000fc600000006ff */
[----:B------:R-:W-:Y:S04]  /*5330*/  STS.U16 [R146+0x4c0], R116 ;  /* 0x0004c07492007388 */ /* 0x000fe80000000400 */
[----:B------:R-:W-:Y:S01]  /*5340*/  STS.U16 [R44+0x500], R115 ;  /* 0x000500732c007388 */ /* 0x000fe20000000400 */
[----:B------:R-:W-:-:S03]  /*5350*/  IMAD.SHL.U32 R131, R131, 0x2, RZ ;  /* 0x0000000283837824 */ /* 0x000fc600078e00ff */
[----:B------:R-:W-:Y:S04]  /*5360*/  STS.U16 [R142+0x540], R114 ;  /* 0x000540728e007388 */ /* 0x000fe80000000400 */
[----:B------:R0:W-:Y:S01]  /*5370*/  STS.U16 [R140+0x580], R53 ;  /* 0x000580358c007388 */ /* 0x0001e20000000400 */
[----:B------:R-:W-:-:S03]  /*5380*/  SHF.L.U32 R129, R129, 0x1, RZ ;  /* 0x0000000181817819 */ /* 0x000fc600000006ff */
[----:B------:R-:W-:Y:S04]  /*5390*/  STS.U16 [R42+0x5c0], R112 ;  /* 0x0005c0702a007388 */ /* 0x000fe80000000400 */
[----:B------:R-:W-:Y:S01]  /*53a0*/  STS.U16 [R137+0x600], R111 ;  /* 0x0006006f89007388 */ /* 0x000fe20000000400 */
[----:B------:R-:W-:-:S03]  /*53b0*/  SHF.L.U32 R43, R43, 0x1, RZ ;  /* 0x000000012b2b7819 */ /* 0x000fc600000006ff */
[----:B------:R-:W-:Y:S01]  /*53c0*/  STS.U16 [R135+0x640], R110 ;  /* 0x0006406e87007388 */ /* 0x000fe20000000400 */
[----:B0-----:R-:W-:-:S03]  /*53d0*/  IMAD.SHL.U32 R53, R73, 0x2, RZ ;  /* 0x0000000249357824 */ /* 0x001fc600078e00ff */
[----:B------:R0:W-:Y:S04]  /*53e0*/  STS.U16 [R133+0x680], R55 ;  /* 0x0006803785007388 */ /* 0x0001e80000000400 */
[----:B------:R1:W-:Y:S01]  /*53f0*/  STS.U16 [R131+0x6c0], R91 ;  /* 0x0006c05b83007388 */ /* 0x0003e20000000400 */
[----:B0-----:R-:W-:-:S03]  /*5400*/  SHF.L.U32 R55, R76, 0x1, RZ ;  /* 0x000000014c377819 */ /* 0x001fc600000006ff */
[----:B------:R-:W-:Y:S01]  /*5410*/  STS.U16 [R129+0x700], R106 ;  /* 0x0007006a81007388 */ /* 0x000fe20000000400 */
[----:B-1----:R-:W-:-:S03]  /*5420*/  PRMT R91, RZ, 0x7610, R91 ;  /* 0x00007610ff5b7816 */ /* 0x002fc6000000005b */
[----:B------:R-:W-:Y:S04]  /*5430*/  STS.U16 [R55+0x740], R107 ;  /* 0x0007406b37007388 */ /* 0x000fe80000000400 */
[----:B------:R-:W-:Y:S04]  /*5440*/  STS.U16 [R43+0x780], R108 ;  /* 0x0007806c2b007388 */ /* 0x000fe80000000400 */
[----:B------:R-:W-:Y:S01]  /*5450*/  STS.U16 [R53+0x7c0], R109 ;  /* 0x0007c06d35007388 */ /* 0x000fe20000000400 */
[----:B------:R-:W-:-:S06]  /*5460*/  NOP ;  /* 0x0000000000007918 */ /* 0x000fcc0000000000 */
[----:B------:R0:W2:Y:S01]  /*5470*/  @!P0 LDG.E.U16 R91, [R50.64] ;  /* 0x00000012325b8981 */ /* 0x0000a2000c1e1500 */
[----:B------:R-:W-:Y:S02]  /*5480*/  ISETP.GE.AND P0, PT, R104, UR28, PT ;  /* 0x0000001c68007c0c */ /* 0x000fe4000bf06270 */
[----:B------:R-:W-:Y:S02]  /*5490*/  ISETP.GE.AND P1, PT, R105, UR28, PT ;  /* 0x0000001c69007c0c */ /* 0x000fe4000bf26270 */
[----:B------:R-:W-:-:S09]  /*54a0*/  PRMT R105, RZ, 0x7610, R105 ;  /* 0x00007610ff697816 */ /* 0x000fd20000000069 */
[----:B------:R0:W3:Y:S01]  /*54b0*/  @!P0 LDG.E.U16 R105, [R50.64+0x40] ;  /* 0x0000401232698981 */ /* 0x0000e2000c1e1500 */
[----:B------:R-:W-:Y:S02]  /*54c0*/  ISETP.GE.AND P0, PT, R92, UR28, PT ;  /* 0x0000001c5c007c0c */ /* 0x000fe4000bf06270 */
[----:B------:R-:W-:Y:S02]  /*54d0*/  PRMT R92, RZ, 0x7610, R92 ;  /* 0x00007610ff5c7816 */ /* 0x000fe4000000005c */
[----:B------:R-:W-:-:S09]  /*54e0*/  PRMT R119, RZ, 0x7610, R119 ;  /* 0x00007610ff777816 */ /* 0x000fd20000000077 */
[----:B------:R0:W4:Y:S01]  /*54f0*/  @!P0 LDG.E.U16 R92, [R50.64+0xc0] ;  /* 0x0000c012325c8981 */ /* 0x000122000c1e1500 */
[----:B------:R-:W-:Y:S02]  /*5500*/  ISETP.GE.AND P0, PT, R102, UR28, PT ;  /* 0x0000001c66007c0c */ /* 0x000fe4000bf06270 */
[----:B------:R-:W-:Y:S02]  /*5510*/  PRMT R104, RZ, 0x7610, R104 ;  /* 0x00007610ff687816 */ /* 0x000fe40000000068 */
[----:B------:R-:W-:-:S04]  /*5520*/  PRMT R112, RZ, 0x7610, R112 ;  /* 0x00007610ff707816 */ /* 0x000fc80000000070 */
[----:B------:R0:W5:Y:S05]  /*5530*/  @!P1 LDG.E.U16 R104, [R50.64+0x80] ;  /* 0x0000801232689981 */ /* 0x00016a000c1e1500 */
[----:B------:R0:W2:Y:S01]  /*5540*/  @!P0 LDG.E.U16 R119, [R50.64+0x100] ;  /* 0x0001001232778981 */ /* 0x0000a2000c1e1500 */
[----:B------:R-:W-:Y:S02]  /*5550*/  ISETP.GE.AND P0, PT, R101, UR28, PT ;  /* 0x0000001c65007c0c */ /* 0x000fe4000bf06270 */
[----:B------:R-:W-:Y:S02]  /*5560*/  ISETP.GE.AND P1, PT, R103, UR28, PT ;  /* 0x0000001c67007c0c */ /* 0x000fe4000bf26270 */
[----:B------:R-:W-:-:S09]  /*5570*/  PRMT R113, RZ, 0x7610, R113 ;  /* 0x00007610ff717816 */ /* 0x000fd20000000071 */
[----:B------:R0:W2:Y:S01]  /*5580*/  @!P0 LDG.E.U16 R112, [R50.64+0x180] ;  /* 0x0001801232708981 */ /* 0x0000a2000c1e1500 */
[----:B------:R-:W-:-:S03]  /*5590*/  ISETP.GE.AND P0, PT, R67, UR28, PT ;  /* 0x0000001c43007c0c */ /* 0x000fc6000bf06270 */
[----:B------:R0:W2:Y:S01]  /*55a0*/  @!P1 LDG.E.U16 R113, [R50.64+0x140] ;  /* 0x0001401232719981 */ /* 0x0000a2000c1e1500 */
[----:B------:R-:W-:Y:S02]  /*55b0*/  ISETP.GE.AND P1, PT, R96, UR28, PT ;  /* 0x0000001c60007c0c */ /* 0x000fe4000bf26270 */
[----:B------:R-:W-:-:S07]  /*55c0*/  PRMT R96, RZ, 0x7610, R96 ;  /* 0x00007610ff607816 */ /* 0x000fce0000000060 */
[----:B------:R0:W2:Y:S01]  /*55d0*/  @!P0 LDG.E.U16 R96, [R50.64+0x1c0] ;  /* 0x0001c01232608981 */ /* 0x0000a2000c1e1500 */
[----:B------:R-:W-:Y:S02]  /*55e0*/  ISETP.GE.AND P0, PT, R86, UR28, PT ;  /* 0x0000001c56007c0c */ /* 0x000fe4000bf06270 */
[----:B------:R-:W-:Y:S02]  /*55f0*/  PRMT R86, RZ, 0x7610, R86 ;  /* 0x00007610ff567816 */ /* 0x000fe40000000056 */
[----:B------:R-:W-:-:S06]  /*5600*/  PRMT R67, RZ, 0x7610, R67 ;  /* 0x00007610ff437816 */ /* 0x000fcc0000000043 */
[----:B------:R0:W4:Y:S04]  /*5610*/  @!P1 LDG.E.U16 R67, [R50.64+0x200] ;  /* 0x0002001232439981 */ /* 0x000128000c1e1500 */
[----:B------:R0:W4:Y:S01]  /*5620*/  @!P0 LDG.E.U16 R86, [R50.64+0x240] ;  /* 0x0002401232568981 */ /* 0x000122000c1e1500 */
[----:B------:R-:W-:Y:S02]  /*5630*/  ISETP.GE.AND P0, PT, R69, UR28, PT ;  /* 0x0000001c45007c0c */ /* 0x000fe4000bf06270 */
[----:B------:R-:W-:Y:S02]  /*5640*/  PRMT R69, RZ, 0x7610, R69 ;  /* 0x00007610ff457816 */ /* 0x000fe40000000045 */
[----:B------:R-:W-:-:S09]  /*5650*/  PRMT R73, RZ, 0x7610, R73 ;  /* 0x00007610ff497816 */ /* 0x000fd20000000049 */
[----:B------:R0:W4:Y:S01]  /*5660*/  @!P0 LDG.E.U16 R69, [R50.64+0x280] ;  /* 0x0002801232458981 */ /* 0x000122000c1e1500 */
[----:B------:R-:W-:Y:S02]  /*5670*/  ISETP.GE.AND P0, PT, R100, UR28, PT ;  /* 0x0000001c64007c0c */ /* 0x000fe4000bf06270 */
[----:B------:R-:W-:-:S11]  /*5680*/  PRMT R76, RZ, 0x7610, R76 ;  /* 0x00007610ff4c7816 */ /* 0x000fd6000000004c */
        /* <DEDUP_REMOVED lines=16> */
[----:B------:R-:W-:-:S02]  /*5790*/  ISETP.GE.AND P6, PT, R82, UR28, PT ;  /* 0x0000001c52007c0c */ /* 0x000fc4000bfc6270 */
[----:B------:R-:W-:Y:S01]  /*57a0*/  ISETP.GE.AND P0, PT, R84, UR28, PT ;  /* 0x0000001c54007c0c */ /* 0x000fe2000bf06270 */
[----:B------:R0:W4:Y:S01]  /*57b0*/  @!P3 LDG.E.U16 R149, [R50.64+0x3c0] ;  /* 0x0003c0123295b981 */ /* 0x000122000c1e1500 */
[----:B------:R-:W-:Y:S02]  /*57c0*/  ISETP.GE.AND P1, PT, R81, UR28, PT ;  /* 0x0000001c51007c0c */ /* 0x000fe4000bf26270 */
[----:B------:R-:W-:Y:S01]  /*57d0*/  ISETP.GE.AND P3, PT, R80, UR28, PT ;  /* 0x0000001c50007c0c */ /* 0x000fe2000bf66270 */
        /* <DEDUP_REMOVED lines=25> */
[----:B------:R-:W-:Y:S01]  /*5970*/  LEA R48, R3, R48, 0x5 ;  /* 0x0000003003307211 */ /* 0x000fe200078e28ff */
[----:B------:R-:W-:Y:S01]  /*5980*/  FMUL.FTZ R123, R40, 1.4426950216293334961 ;  /* 0x3fb8aa3b287b7820 */ /* 0x000fe20000410000 */
[----:B------:R-:W-:Y:S02]  /*5990*/  PRMT R134, RZ, 0x7610, R134 ;  /* 0x00007610ff867816 */ /* 0x000fe40000000086 */
[----:B------:R-:W-:Y:S02]  /*59a0*/  LEA.HI.SX32 R164, R48, R48, 0x1b ;  /* 0x0000003030a47211 */ /* 0x000fe400078fdaff */
[----:B------:R-:W-:Y:S02]  /*59b0*/  PRMT R132, RZ, 0x7610, R132 ;  /* 0x00007610ff847816 */ /* 0x000fe40000000084 */
[----:B------:R-:W-:-:S02]  /*59c0*/  PRMT R130, RZ, 0x7610, R130 ;  /* 0x00007610ff827816 */ /* 0x000fc40000000082 */
[----:B------:R-:W-:Y:S02]  /*59d0*/  PRMT R128, RZ, 0x7610, R128 ;  /* 0x00007610ff807816 */ /* 0x000fe40000000080 */
[----:B------:R-:W-:Y:S02]  /*59e0*/  PRMT R54, RZ, 0x7610, R54 ;  /* 0x00007610ff367816 */ /* 0x000fe40000000036 */
[----:B------:R-:W-:Y:S02]  /*59f0*/  PRMT R49, RZ, 0x7610, R49 ;  /* 0x00007610ff317816 */ /* 0x000fe40000000031 */
[----:B------:R-:W-:Y:S01]  /*5a00*/  PRMT R52, RZ, 0x7610, R52 ;  /* 0x00007610ff347816 */ /* 0x000fe20000000034 */
[----:B------:R-:W-:Y:S01]  /*5a10*/  FMUL.FTZ R40, R41, R6 ;  /* 0x0000000629287220 */ /* 0x000fe20000410000 */
[----:B------:R-:W-:Y:S01]  /*5a20*/  SHF.L.U32 R164, R164, 0x1, RZ ;  /* 0x00000001a4a47819 */ /* 0x000fe200000006ff */
[----:B------:R0:W4:Y:S02]  /*5a30*/  @!P6 LDG.E.U16 R134, [R50.64+0x640] ;  /* 0x000640123286e981 */ /* 0x000124000c1e1500 */
[----:B------:R-:W-:-:S02]  /*5a40*/  FMUL.RZ R40, R40, 0.15915493667125701904 ;  /* 0x3e22f98328287820 */ /* 0x000fc4000040c000 */
[----:B------:R0:W4:Y:S04]  /*5a50*/  @!P0 LDG.E.U16 R132, [R50.64+0x680] ;  /* 0x0006801232848981 */ /* 0x000128000c1e1500 */
[----:B------:R0:W4:Y:S04]  /*5a60*/  @!P1 LDG.E.U16 R130, [R50.64+0x6c0] ;  /* 0x0006c01232829981 */ /* 0x000128000c1e1500 */
[----:B------:R0:W4:Y:S04]  /*5a70*/  @!P2 LDG.E.U16 R128, [R50.64+0x700] ;  /* 0x000700123280a981 */ /* 0x000128000c1e1500 */
[----:B------:R0:W4:Y:S04]  /*5a80*/  @!P3 LDG.E.U16 R54, [R50.64+0x740] ;  /* 0x000740123236b981 */ /* 0x000128000c1e1500 */
[----:B------:R0:W4:Y:S04]  /*5a90*/  @!P4 LDG.E.U16 R49, [R50.64+0x780] ;  /* 0x000780123231c981 */ /* 0x000128000c1e1500 */
[----:B------:R0:W4:Y:S04]  /*5aa0*/  @!P5 LDG.E.U16 R52, [R50.64+0x7c0] ;  /* 0x0007c0123234d981 */ /* 0x000128000c1e1500 */
[----:B------:R-:W1:Y:S04]  /*5ab0*/  LDS.U16 R100, [R164] ;  /* 0x00000000a4647984 */ /* 0x000e680000000400 */
[----:B------:R-:W0:Y:S04]  /*5ac0*/  LDS.U16 R101, [R164+0x2] ;  /* 0x00000200a4657984 */ /* 0x000e280000000400 */
[----:B------:R-:W-:Y:S04]  /*5ad0*/  LDS.U16 R65, [R164+0x4] ;  /* 0x00000400a4417984 */ /* 0x000fe80000000400 */
[----:B------:R-:W-:Y:S04]  /*5ae0*/  LDS.U16 R66, [R164+0x6] ;  /* 0x00000600a4427984 */ /* 0x000fe80000000400 */
[----:B------:R-:W-:Y:S04]  /*5af0*/  LDS.U16 R74, [R164+0x8] ;  /* 0x00000800a44a7984 */ /* 0x000fe80000000400 */
[----:B------:R-:W-:Y:S04]  /*5b00*/  LDS.U16 R103, [R164+0xa] ;  /* 0x00000a00a4677984 */ /* 0x000fe80000000400 */
[----:B------:R-:W-:Y:S04]  /*5b10*/  LDS.U16 R102, [R164+0xc] ;  /* 0x00000c00a4667984 */ /* 0x000fe80000000400 */
[----:B------:R-:W-:Y:S04]  /*5b20*/  LDS.U16 R78, [R164+0xe] ;  /* 0x00000e00a44e7984 */ /* 0x000fe80000000400 */
[----:B------:R-:W0:Y:S04]  /*5b30*/  LDS.U16 R80, [R164+0x10] ;  /* 0x00001000a4507984 */ /* 0x000e280000000400 */
[----:B------:R-:W0:Y:S04]  /*5b40*/  LDS.U16 R82, [R164+0x12] ;  /* 0x00001200a4527984 */ /* 0x000e280000000400 */
[----:B------:R-:W0:Y:S04]  /*5b50*/  LDS.U16 R81, [R164+0x14] ;  /* 0x00001400a4517984 */ /* 0x000e280000000400 */
[----:B------:R-:W0:Y:S04]  /*5b60*/  LDS.U16 R84, [R164+0x16] ;  /* 0x00001600a4547984 */ /* 0x000e280000000400 */
[----:B------:R-:W-:Y:S04]  /*5b70*/  LDS.U16 R90, [R164+0x18] ;  /* 0x00001800a45a7984 */ /* 0x000fe80000000400 */
[----:B------:R-:W-:Y:S04]  /*5b80*/  LDS.U16 R89, [R164+0x1a] ;  /* 0x00001a00a4597984 */ /* 0x000fe80000000400 */
[----:B------:R-:W0:Y:S04]  /*5b90*/  LDS.U16 R93, [R164+0x1c] ;  /* 0x00001c00a45d7984 */ /* 0x000e280000000400 */
[----:B------:R-:W0:Y:S04]  /*5ba0*/  LDS.U16 R94, [R164+0x1e] ;  /* 0x00001e00a45e7984 */ /* 0x000e280000000400 */
[----:B------:R-:W0:Y:S04]  /*5bb0*/  LDS.U16 R97, [R164+0x20] ;  /* 0x00002000a4617984 */ /* 0x000e280000000400 */
[----:B------:R-:W0:Y:S04]  /*5bc0*/  LDS.U16 R98, [R164+0x22] ;  /* 0x00002200a4627984 */ /* 0x000e280000000400 */
[----:B------:R-:W0:Y:S04]  /*5bd0*/  LDS.U16 R106, [R164+0x24] ;  /* 0x00002400a46a7984 */ /* 0x000e280000000400 */
[----:B------:R-:W1:Y:S04]  /*5be0*/  LDS.U16 R107, [R164+0x26] ;  /* 0x00002600a46b7984 */ /* 0x000e680000000400 */
[----:B------:R-:W1:Y:S04]  /*5bf0*/  LDS.U16 R108, [R164+0x28] ;  /* 0x00002800a46c7984 */ /* 0x000e680000000400 */
[----:B------:R-:W1:Y:S04]  /*5c00*/  LDS.U16 R109, [R164+0x2a] ;  /* 0x00002a00a46d7984 */ /* 0x000e680000000400 */
[----:B------:R-:W1:Y:S04]  /*5c10*/  LDS.U16 R110, [R164+0x2c] ;  /* 0x00002c00a46e7984 */ /* 0x000e680000000400 */
[----:B------:R-:W1:Y:S04]  /*5c20*/  LDS.U16 R111, [R164+0x2e] ;  /* 0x00002e00a46f7984 */ /* 0x000e680000000400 */
[----:B------:R-:W-:Y:S04]  /*5c30*/  LDS.U16 R114, [R164+0x30] ;  /* 0x00003000a4727984 */ /* 0x000fe80000000400 */
[----:B------:R-:W1:Y:S04]  /*5c40*/  LDS.U16 R115, [R164+0x32] ;  /* 0x00003200a4737984 */ /* 0x000e680000000400 */
[----:B------:R-:W-:Y:S04]  /*5c50*/  LDS.U16 R117, [R164+0x34] ;  /* 0x00003400a4757984 */ /* 0x000fe80000000400 */
[----:B------:R-:W1:Y:S04]  /*5c60*/  LDS.U16 R118, [R164+0x36] ;  /* 0x00003600a4767984 */ /* 0x000e680000000400 */
[----:B0-----:R-:W0:Y:S04]  /*5c70*/  LDS.U16 R51, [R164+0x38] ;  /* 0x00003800a4337984 */ /* 0x001e280000000400 */
[----:B------:R-:W0:Y:S04]  /*5c80*/  LDS.U16 R122, [R164+0x3a] ;  /* 0x00003a00a47a7984 */ /* 0x000e280000000400 */
[----:B------:R-:W-:Y:S04]  /*5c90*/  LDS.U16 R48, [R164+0x3c] ;  /* 0x00003c00a4307984 */ /* 0x000fe80000000400 */
[----:B------:R-:W0:Y:S04]  /*5ca0*/  LDS.U16 R50, [R164+0x3e] ;  /* 0x00003e00a4327984 */ /* 0x000e280000000400 */
[----:B--2---:R2:W-:Y:S04]  /*5cb0*/  STS.U16 [R68+0x1080], R91 ;  /* 0x0010805b44007388 */ /* 0x0045e80000000400 */
[----:B---3--:R3:W-:Y:S01]  /*5cc0*/  STS.U16 [R71+0x10c0], R105 ;  /* 0x0010c06947007388 */ /* 0x0087e20000000400 */
[----:B--2---:R-:W-:Y:S01]  /*5cd0*/  MUFU.SIN R68, R40 ;  /* 0x0000002800447308 */ /* 0x004fe20000000400 */
[----:B------:R-:W-:-:S07]  /*5ce0*/  FMUL.FTZ R116, R41, R5 ;  /* 0x0000000529747220 */ /* 0x000fce0000410000 */
[----:B---3--:R2:W-:Y:S01]  /*5cf0*/  MUFU.COS R71, R40 ;  /* 0x0000002800477308 */ /* 0x0085e20000000000 */
[----:B-----5:R3:W-:Y:S01]  /*5d00*/  STS.U16 [R95+0x1100], R104 ;  /* 0x001100685f007388 */ /* 0x0207e20000000400 */
[----:B--2---:R-:W-:-:S03]  /*5d10*/  FMUL.FTZ R40, R41, R7 ;  /* 0x0000000729287220 */ /* 0x004fc60000410000 */
[----:B----4-:R2:W-:Y:S01]  /*5d20*/  STS.U16 [R75+0x1140], R92 ;  /* 0x0011405c4b007388 */ /* 0x0105e20000000400 */
[----:B------:R-:W-:-:S03]  /*5d30*/  FMUL.RZ R40, R40, 0.15915493667125701904 ;  /* 0x3e22f98328287820 */ /* 0x000fc6000040c000 */
[----:B------:R-:W-:Y:S01]  /*5d40*/  STS.U16 [R79+0x1180], R119 ;  /* 0x001180774f007388 */ /* 0x000fe20000000400 */
[C---:B---3--:R-:W-:Y:S01]  /*5d50*/  FMUL.FTZ R95, R123.reuse, R6 ;  /* 0x000000067b5f7220 */ /* 0x048fe20000410000 */
[----:B------:R-:W-:Y:S02]  /*5d60*/  MUFU.SIN R105, R40 ;  /* 0x0000002800697308 */ /* 0x000fe40000000400 */
[----:B------:R3:W-:Y:S01]  /*5d70*/  STS.U16 [R99+0x11c0], R113 ;  /* 0x0011c07163007388 */ /* 0x0007e20000000400 */
[----:B------:R-:W-:Y:S02]  /*5d80*/  FMUL.RZ R116, R116, 0.15915493667125701904 ;  /* 0x3e22f98374747820 */ /* 0x000fe4000040c000 */
[----:B------:R-:W-:-:S03]  /*5d90*/  FMUL.FTZ R91, R123, R5 ;  /* 0x000000057b5b7220 */ /* 0x000fc60000410000 */
[----:B--2---:R2:W-:Y:S01]  /*5da0*/  MUFU.COS R75, R40 ;  /* 0x00000028004b7308 */ /* 0x0045e20000000000 */
[----:B---3--:R-:W-:Y:S01]  /*5db0*/  FMUL.FTZ R113, R41, R9 ;  /* 0x0000000929717220 */ /* 0x008fe20000410000 */
[----:B------:R3:W-:Y:S01]  /*5dc0*/  STS.U16 [R85+0x1200], R112 ;  /* 0x0012007055007388 */ /* 0x0007e20000000400 */
[----:B------:R-:W-:Y:S02]  /*5dd0*/  FMUL.FTZ R92, R123, R7 ;  /* 0x000000077b5c7220 */ /* 0x000fe40000410000 */
[----:B--2---:R-:W-:-:S03]  /*5de0*/  FMUL.FTZ R40, R41, R8 ;  /* 0x0000000829287220 */ /* 0x004fc60000410000 */
[----:B------:R-:W2:Y:S01]  /*5df0*/  MUFU.EX2 R95, R95 ;  /* 0x0000005f005f7308 */ /* 0x000ea20000000800 */
[----:B------:R-:W-:Y:S02]  /*5e00*/  FMUL.RZ R113, R113, 0.15915493667125701904 ;  /* 0x3e22f98371717820 */ /* 0x000fe4000040c000 */
[----:B------:R-:W-:Y:S02]  /*5e10*/  FMUL.RZ R40, R40, 0.15915493667125701904 ;  /* 0x3e22f98328287820 */ /* 0x000fe4000040c000 */
[----:B---3--:R-:W-:-:S03]  /*5e20*/  FMUL.FTZ R112, R123, R9 ;  /* 0x000000097b707220 */ /* 0x008fc60000410000 */
[----:B------:R-:W-:Y:S01]  /*5e30*/  MUFU.SIN R70, R116 ;  /* 0x0000007400467308 */ /* 0x000fe20000000400 */
[----:B------:R-:W-:Y:S01]  /*5e40*/  FMUL.FTZ R119, R41, R10 ;  /* 0x0000000a29777220 */ /* 0x000fe20000410000 */
[----:B------:R3:W-:Y:S06]  /*5e50*/  STS.U16 [R87+0x1240], R96 ;  /* 0x0012406057007388 */ /* 0x0007ec0000000400 */
[----:B------:R-:W-:Y:S01]  /*5e60*/  MUFU.COS R116, R116 ;  /* 0x0000007400747308 */ /* 0x000fe20000000000 */
[----:B------:R-:W-:-:S07]  /*5e70*/  FMUL.RZ R119, R119, 0.15915493667125701904 ;  /* 0x3e22f98377777820 */ /* 0x000fce000040c000 */
[----:B------:R-:W4:Y:S01]  /*5e80*/  MUFU.EX2 R91, R91 ;  /* 0x0000005b005b7308 */ /* 0x000f220000000800 */
[----:B---3--:R-:W-:-:S07]  /*5e90*/  FMUL.FTZ R96, R123, R10 ;  /* 0x0000000a7b607220 */ /* 0x008fce0000410000 */
[----:B------:R-:W-:Y:S08]  /*5ea0*/  MUFU.SIN R104, R40 ;  /* 0x0000002800687308 */ /* 0x000ff00000000400 */
[----:B------:R3:W-:Y:S08]  /*5eb0*/  MUFU.COS R79, R40 ;  /* 0x00000028004f7308 */ /* 0x0007f00000000000 */
[----:B------:R-:W5:Y:S01]  /*5ec0*/  MUFU.EX2 R92, R92 ;  /* 0x0000005c005c7308 */ /* 0x000f620000000800 */
[----:B---3--:R-:W-:-:S07]  /*5ed0*/  FMUL.FTZ R40, R123, R8 ;  /* 0x000000087b287220 */ /* 0x008fce0000410000 */
[----:B------:R-:W-:Y:S08]  /*5ee0*/  MUFU.SIN R99, R113 ;  /* 0x0000007100637308 */ /* 0x000ff00000000400 */
[----:B------:R-:W-:Y:S08]  /*5ef0*/  MUFU.COS R113, R113 ;  /* 0x0000007100717308 */ /* 0x000ff00000000000 */
[----:B------:R-:W3:Y:S01]  /*5f00*/  MUFU.EX2 R112, R112 ;  /* 0x0000007000707308 */ /* 0x000ee20000000800 */
[----:B--2---:R-:W-:-:S02]  /*5f10*/  FMUL.FTZ R71, R95, R71 ;  /* 0x000000475f477220 */ /* 0x004fc40000410000 */
[----:B------:R-:W-:-:S05]  /*5f20*/  FMUL.FTZ R68, R95, R68 ;  /* 0x000000445f447220 */ /* 0x000fca0000410000 */
[----:B------:R-:W2:Y:S01]  /*5f30*/  MUFU.EX2 R40, R40 ;  /* 0x0000002800287308 */ /* 0x000ea20000000800 */
[----:B------:R-:W-:Y:S01]  /*5f40*/  FMUL.FTZ R95, R123, R11 ;  /* 0x0000000b7b5f7220 */ /* 0x000fe20000410000 */
[----:B------:R4:W-:Y:S06]  /*5f50*/  STS.U16 [R88+0x1280], R67 ;  /* 0x0012804358007388 */ /* 0x0009ec0000000400 */
[----:B------:R-:W-:Y:S08]  /*5f60*/  MUFU.SIN R85, R119 ;  /* 0x0000007700557308 */ /* 0x000ff00000000400 */
[----:B------:R0:W-:Y:S01]  /*5f70*/  MUFU.COS R87, R119 ;  /* 0x0000007700577308 */ /* 0x0001e20000000000 */
[----:B----4-:R-:W-:-:S02]  /*5f80*/  FMUL.FTZ R67, R91, R116 ;  /* 0x000000745b437220 */ /* 0x010fc40000410000 */
[----:B------:R-:W-:-:S05]  /*5f90*/  FMUL.FTZ R116, R41, R12 ;  /* 0x0000000c29747220 */ /* 0x000fca0000410000 */
[----:B------:R-:W4:Y:S01]  /*5fa0*/  MUFU.EX2 R96, R96 ;  /* 0x0000006000607308 */ /* 0x000f220000000800 */
[----:B0-----:R-:W-:Y:S01]  /*5fb0*/  FMUL.FTZ R119, R41, R11 ;  /* 0x0000000b29777220 */ /* 0x001fe20000410000 */
[----:B------:R3:W-:Y:S03]  /*5fc0*/  STS.U16 [R83+0x12c0], R86 ;  /* 0x0012c05653007388 */ /* 0x0007e60000000400 */
[----:B------:R-:W-:Y:S02]  /*5fd0*/  FMUL.RZ R119, R119, 0.15915493667125701904 ;  /* 0x3e22f98377777820 */ /* 0x000fe4000040c000 */
[----:B------:R-:W-:Y:S01]  /*5fe0*/  FMUL.FTZ R70, R91, R70 ;  /* 0x000000465b467220 */ /* 0x000fe20000410000 */
[----:B------:R-:W-:Y:S01]  /*5ff0*/  MUFU.EX2 R95, R95 ;  /* 0x0000005f005f7308 */ /* 0x000fe20000000800 */
[C---:B-----5:R-:W-:Y:S02]  /*6000*/  FMUL.FTZ R75, R92.reuse, R75 ;  /* 0x0000004b5c4b7220 */ /* 0x060fe40000410000 */
[----:B------:R-:W-:-:S02]  /*6010*/  FMUL.FTZ R105, R92, R105 ;  /* 0x000000695c697220 */ /* 0x000fc40000410000 */
[----:B------:R-:W-:Y:S02]  /*6020*/  FMUL.FTZ R92, R123, R12 ;  /* 0x0000000c7b5c7220 */ /* 0x000fe40000410000 */
[C---:B---3--:R-:W-:Y:S01]  /*6030*/  FMUL.FTZ R83, R112.reuse, R113 ;  /* 0x0000007170537220 */ /* 0x048fe20000410000 */
[----:B------:R-:W-:Y:S01]  /*6040*/  MUFU.SIN R88, R119 ;  /* 0x0000007700587308 */ /* 0x000fe20000000400 */
[----:B------:R-:W-:Y:S02]  /*6050*/  FMUL.FTZ R86, R112, R99 ;  /* 0x0000006370567220 */ /* 0x000fe40000410000 */
[----:B------:R-:W-:-:S05]  /*6060*/  FMUL.RZ R112, R116, 0.15915493667125701904 ;  /* 0x3e22f98374707820 */ /* 0x000fca000040c000 */
[----:B------:R-:W0:Y:S01]  /*6070*/  MUFU.COS R91, R119 ;  /* 0x00000077005b7308 */ /* 0x000e220000000000 */
[C---:B--2---:R-:W-:Y:S02]  /*6080*/  FMUL.FTZ R79, R40.reuse, R79 ;  /* 0x0000004f284f7220 */ /* 0x044fe40000410000 */
[----:B------:R-:W-:Y:S01]  /*6090*/  FMUL.FTZ R104, R40, R104 ;  /* 0x0000006828687220 */ /* 0x000fe20000410000 */
[----:B------:R-:W-:Y:S01]  /*60a0*/  SHF.L.U32 R40, R158, 0x4, RZ ;  /* 0x000000049e287819 */ /* 0x000fe200000006ff */
[----:B----4-:R-:W-:-:S03]  /*60b0*/  FMUL.FTZ R87, R96, R87 ;  /* 0x0000005760577220 */ /* 0x010fc60000410000 */
[----:B------:R-:W-:Y:S01]  /*60c0*/  MUFU.EX2 R92, R92 ;  /* 0x0000005c005c7308 */ /* 0x000fe20000000800 */
[----:B------:R-:W-:Y:S01]  /*60d0*/  IADD3 R113, R40, 0x1, RZ ;  /* 0x0000000128717810 */ /* 0x000fe20007ffe0ff */
[----:B------:R-:W-:Y:S01]  /*60e0*/  FMUL.FTZ R85, R96, R85 ;  /* 0x0000005560557220 */ /* 0x000fe20000410000 */
[----:B------:R-:W-:-:S05]  /*60f0*/  IADD3 R96, R40, 0x3, RZ ;  /* 0x0000000328607810 */ /* 0x000fca0007ffe0ff */
[----:B------:R-:W2:Y:S01]  /*6100*/  MUFU.COS R99, R112 ;  /* 0x0000007000637308 */ /* 0x000ea20000000000 */
[----:B------:R-:W-:-:S07]  /*6110*/  ISETP.GE.U32.AND P1, PT, R113, UR23, PT ;  /* 0x0000001771007c0c */ /* 0x000fce000bf26070 */
[----:B------:R-:W3:Y:S01]  /*6120*/  MUFU.SIN R112, R112 ;  /* 0x0000007000707308 */ /* 0x000ee20000000400 */
[----:B------:R-:W-:Y:S02]  /*6130*/  IADD3 R113, R40, 0x4, RZ ;  /* 0x0000000428717810 */ /* 0x000fe40007ffe0ff */
[----:B------:R-:W-:Y:S01]  /*6140*/  ISETP.GE.U32.AND P4, PT, R96, UR23, PT ;  /* 0x0000001760007c0c */ /* 0x000fe2000bf86070 */
[----:B------:R-:W-:Y:S02]  /*6150*/  FMUL.FTZ R96, R41, R13 ;  /* 0x0000000d29607220 */ /* 0x000fe40000410000 */
[C---:B0-----:R-:W-:Y:S02]  /*6160*/  FMUL.FTZ R91, R95.reuse, R91 ;  /* 0x0000005b5f5b7220 */ /* 0x041fe40000410000 */
[----:B------:R-:W-:Y:S01]  /*6170*/  FMUL.FTZ R88, R95, R88 ;  /* 0x000000585f587220 */ /* 0x000fe20000410000 */
[----:B------:R-:W-:Y:S02]  /*6180*/  IADD3 R95, R40, 0x5, RZ ;  /* 0x00000005285f7810 */ /* 0x000fe40007ffe0ff */
[----:B------:R-:W-:Y:S01]  /*6190*/  ISETP.GE.U32.AND P6, PT, R113, UR23, PT ;  /* 0x0000001771007c0c */ /* 0x000fe2000bfc6070 */
[----:B------:R-:W-:Y:S01]  /*61a0*/  FMUL.RZ R113, R96, 0.15915493667125701904 ;  /* 0x3e22f98360717820 */ /* 0x000fe2000040c000 */
[----:B------:R-:W-:Y:S01]  /*61b0*/  ISETP.GE.U32.AND P5, PT, R95, UR23, PT ;  /* 0x000000175f007c0c */ /* 0x000fe2000bfa6070 */
[----:B--2---:R-:W-:Y:S01]  /*61c0*/  FMUL.FTZ R95, R92, R99 ;  /* 0x000000635c5f7220 */ /* 0x004fe20000410000 */
[----:B------:R-:W-:Y:S01]  /*61d0*/  IADD3 R116, R40, 0x2, RZ ;  /* 0x0000000228747810 */ /* 0x000fe20007ffe0ff */
[----:B------:R-:W-:Y:S01]  /*61e0*/  MUFU.SIN R96, R113 ;  /* 0x0000007100607308 */ /* 0x000fe20000000400 */
[----:B---3--:R-:W-:Y:S01]  /*61f0*/  FMUL.FTZ R92, R92, R112 ;  /* 0x000000705c5c7220 */ /* 0x008fe20000410000 */
[----:B------:R0:W-:Y:S01]  /*6200*/  STS.U16 [R64+0x1300], R69 ;  /* 0x0013004540007388 */ /* 0x0001e20000000400 */
[----:B------:R-:W-:Y:S01]  /*6210*/  FMUL.FTZ R112, R123, R13 ;  /* 0x0000000d7b707220 */ /* 0x000fe20000410000 */
[----:B-1----:R-:W-:Y:S01]  /*6220*/  HADD2.F32 R100, -RZ, R100.H0_H0 ;  /* 0x20000064ff647230 */ /* 0x002fe20000004100 */
[----:B------:R-:W-:-:S03]  /*6230*/  ISETP.GE.U32.AND P0, PT, R116, UR23, PT ;  /* 0x0000001774007c0c */ /* 0x000fc6000bf06070 */
[----:B------:R1:W-:Y:S01]  /*6240*/  MUFU.COS R99, R113 ;  /* 0x0000007100637308 */ /* 0x0003e20000000000 */
[C---:B------:R-:W-:Y:S01]  /*6250*/  IADD3 R116, R40.reuse, 0x6, RZ ;  /* 0x0000000628747810 */ /* 0x040fe20007ffe0ff */
[----:B0-----:R-:W-:Y:S01]  /*6260*/  HADD2.F32 R64, -RZ, R101.H0_H0 ;  /* 0x20000065ff407230 */ /* 0x001fe20000004100 */
[----:B------:R-:W-:Y:S01]  /*6270*/  ISETP.GE.U32.AND P2, PT, R40, UR23, PT ;  /* 0x0000001728007c0c */ /* 0x000fe2000bf46070 */
[----:B-1----:R-:W-:Y:S01]  /*6280*/  FMUL.FTZ R113, R41, R14 ;  /* 0x0000000e29717220 */ /* 0x002fe20000410000 */
[----:B------:R-:W-:-:S03]  /*6290*/  HADD2.F32 R80, -RZ, R80.H0_H0 ;  /* 0x20000050ff507230 */ /* 0x000fc60000004100 */
[----:B------:R-:W0:Y:S01]  /*62a0*/  MUFU.EX2 R112, R112 ;  /* 0x0000007000707308 */ /* 0x000e220000000800 */
[----:B------:R-:W-:Y:S02]  /*62b0*/  FMUL.RZ R101, R113, 0.15915493667125701904 ;  /* 0x3e22f98371657820 */ /* 0x000fe4000040c000 */
[----:B------:R-:W-:Y:S01]  /*62c0*/  FMUL.FTZ R113, R156, R100 ;  /* 0x000000649c717220 */ /* 0x000fe20000410000 */
[----:B------:R-:W-:Y:S01]  /*62d0*/  ISETP.GE.U32.AND P3, PT, R116, UR23, PT ;  /* 0x0000001774007c0c */ /* 0x000fe2000bf66070 */
[----:B------:R-:W-:Y:S01]  /*62e0*/  FMUL.FTZ R100, R156, R64 ;  /* 0x000000409c647220 */ /* 0x000fe20000410000 */
[----:B------:R-:W-:Y:S01]  /*62f0*/  FSEL R64, R70, RZ, !P2 ;  /* 0x000000ff46407208 */ /* 0x000fe20005000000 */
[----:B------:R-:W-:Y:S01]  /*6300*/  STS.U16 [R72+0x1340], R73 ;  /* 0x0013404948007388 */ /* 0x000fe20000000400 */
[----:B------:R-:W-:Y:S02]  /*6310*/  HADD2.F32 R116, -RZ, R65.H0_H0 ;  /* 0x20000041ff747230 */ /* 0x000fe40000004100 */
[----:B------:R-:W-:Y:S01]  /*6320*/  HADD2.F32 R70, -RZ, R66.H0_H0 ;  /* 0x20000042ff467230 */ /* 0x000fe20000004100 */
[----:B------:R1:W-:Y:S01]  /*6330*/  STS.U16 [R77+0x1380], R76 ;  /* 0x0013804c4d007388 */ /* 0x0003e20000000400 */
[----:B------:R-:W-:Y:S01]  /*6340*/  HADD2.F32 R82, -RZ, R82.H0_H0 ;  /* 0x20000052ff527230 */ /* 0x000fe20000004100 */
[----:B------:R-:W-:Y:S01]  /*6350*/  IADD3 R69, R40, 0x7, RZ ;  /* 0x0000000728457810 */ /* 0x000fe20007ffe0ff */
[----:B------:R-:W-:Y:S01]  /*6360*/  FMUL.FTZ R116, R155, R116 ;  /* 0x000000749b747220 */ /* 0x000fe20000410000 */
[----:B------:R-:W-:Y:S01]  /*6370*/  FSEL R65, R113, RZ, !P2 ;  /* 0x000000ff71417208 */ /* 0x000fe20005000000 */
[----:B------:R-:W-:Y:S01]  /*6380*/  FMUL.FTZ R70, R155, R70 ;  /* 0x000000469b467220 */ /* 0x000fe20000410000 */
[----:B-1----:R-:W-:Y:S01]  /*6390*/  FSEL R76, R104, RZ, !P4 ;  /* 0x000000ff684c7208 */ /* 0x002fe20006000000 */
[C---:B------:R-:W-:Y:S01]  /*63a0*/  FMUL.FTZ R104, R161.reuse, R80 ;  /* 0x00000050a1687220 */ /* 0x040fe20000410000 */
[----:B------:R-:W-:Y:S01]  /*63b0*/  FSEL R80, R86, RZ, !P6 ;  /* 0x000000ff56507208 */ /* 0x000fe20007000000 */
[----:B------:R-:W-:Y:S01]  /*63c0*/  FMUL.FTZ R82, R161, R82 ;  /* 0x00000052a1527220 */ /* 0x000fe20000410000 */
[----:B------:R-:W-:Y:S01]  /*63d0*/  HADD2.F32 R86, -RZ, R81.H0_H0 ;  /* 0x20000051ff567230 */ /* 0x000fe20000004100 */
[----:B------:R-:W-:Y:S01]  /*63e0*/  IADD3 R113, R40, 0x8, RZ ;  /* 0x0000000828717810 */ /* 0x000fe20007ffe0ff */
[----:B------:R-:W-:Y:S01]  /*63f0*/  HADD2.F32 R74, -RZ, R74.H0_H0 ;  /* 0x2000004aff4a7230 */ /* 0x000fe20000004100 */
[----:B------:R-:W-:Y:S01]  /*6400*/  FSEL R81, R104, RZ, !P6 ;  /* 0x000000ff68517208 */ /* 0x000fe20007000000 */
[----:B------:R-:W-:Y:S01]  /*6410*/  HADD2.F32 R103, -RZ, R103.H0_H0 ;  /* 0x20000067ff677230 */ /* 0x000fe20000004100 */
[----:B------:R-:W-:-:S02]  /*6420*/  FSEL R66, R100, RZ, !P2 ;  /* 0x000000ff64427208 */ /* 0x000fc40005000000 */
[----:B------:R-:W-:Y:S02]  /*6430*/  FSEL R67, R67, 1, !P2 ;  /* 0x3f80000043437808 */ /* 0x000fe40005000000 */
[----:B------:R-:W-:Y:S02]  /*6440*/  IADD3 R104, R40, 0xb, RZ ;  /* 0x0000000b28687810 */ /* 0x000fe40007ffe0ff */
[----:B------:R-:W-:Y:S01]  /*6450*/  ISETP.GE.U32.AND P2, PT, R69, UR23, PT ;  /* 0x0000001745007c0c */ /* 0x000fe2000bf46070 */
[----:B------:R-:W-:Y:S01]  /*6460*/  HADD2.F32 R84, -RZ, R84.H0_H0 ;  /* 0x20000054ff547230 */ /* 0x000fe20000004100 */
[----:B------:R-:W-:Y:S02]  /*6470*/  FSEL R68, R68, RZ, !P1 ;  /* 0x000000ff44447208 */ /* 0x000fe40004800000 */
[----:B------:R-:W-:Y:S02]  /*6480*/  FSEL R69, R116, RZ, !P1 ;  /* 0x000000ff74457208 */ /* 0x000fe40004800000 */
[----:B------:R-:W-:-:S02]  /*6490*/  FSEL R70, R70, RZ, !P1 ;  /* 0x000000ff46467208 */ /* 0x000fc40004800000 */
[----:B------:R-:W-:Y:S01]  /*64a0*/  FSEL R71, R71, 1, !P1 ;  /* 0x3f80000047477808 */ /* 0x000fe20004800000 */
[----:B------:R-:W-:Y:S01]  /*64b0*/  FMUL.FTZ R72, R41, R15 ;  /* 0x0000000f29487220 */ /* 0x000fe20000410000 */
[----:B------:R-:W-:Y:S01]  /*64c0*/  ISETP.GE.U32.AND P1, PT, R113, UR23, PT ;  /* 0x0000001771007c0c */ /* 0x000fe2000bf26070 */
[----:B------:R-:W-:Y:S01]  /*64d0*/  FMUL.FTZ R73, R163, R74 ;  /* 0x0000004aa3497220 */ /* 0x000fe20000410000 */
[----:B------:R-:W-:Y:S01]  /*64e0*/  FSEL R82, R82, RZ, !P6 ;  /* 0x000000ff52527208 */ /* 0x000fe20007000000 */
[----:B------:R-:W-:Y:S01]  /*64f0*/  HADD2.F32 R113, -RZ, R102.H0_H0 ;  /* 0x20000066ff717230 */ /* 0x000fe20000004100 */
[----:B------:R-:W-:Y:S01]  /*6500*/  FSEL R83, R83, 1, !P6 ;  /* 0x3f80000053537808 */ /* 0x000fe20007000000 */
[----:B------:R-:W-:Y:S01]  /*6510*/  HADD2.F32 R78, -RZ, R78.H0_H0 ;  /* 0x2000004eff4e7230 */ /* 0x000fe20000004100 */
[----:B------:R-:W-:Y:S01]  /*6520*/  ISETP.GE.U32.AND P6, PT, R104, UR23, PT ;  /* 0x0000001768007c0c */ /* 0x000fe2000bfc6070 */
[----:B------:R-:W-:Y:S02]  /*6530*/  FMUL.FTZ R74, R163, R103 ;  /* 0x00000067a34a7220 */ /* 0x000fe40000410000 */
[----:B------:R-:W-:-:S02]  /*6540*/  FMUL.FTZ R104, R37, R86 ;  /* 0x0000005625687220 */ /* 0x000fc40000410000 */
[C---:B0-----:R-:W-:Y:S02]  /*6550*/  FMUL.FTZ R99, R112.reuse, R99 ;  /* 0x0000006370637220 */ /* 0x041fe40000410000 */
[----:B------:R-:W-:Y:S01]  /*6560*/  FMUL.FTZ R96, R112, R96 ;  /* 0x0000006070607220 */ /* 0x000fe20000410000 */
[----:B------:R-:W-:Y:S01]  /*6570*/  IADD3 R112, R40, 0x9, RZ ;  /* 0x0000000928707810 */ /* 0x000fe20007ffe0ff */
[----:B------:R-:W-:Y:S02]  /*6580*/  FMUL.RZ R103, R72, 0.15915493667125701904 ;  /* 0x3e22f98348677820 */ /* 0x000fe4000040c000 */
[----:B------:R-:W-:Y:S02]  /*6590*/  FMUL.FTZ R124, R123, R15 ;  /* 0x0000000f7b7c7220 */ /* 0x000fe40000410000 */
[----:B------:R-:W-:Y:S01]  /*65a0*/  FMUL.FTZ R86, R37, R84 ;  /* 0x0000005425567220 */ /* 0x000fe20000410000 */
[----:B------:R-:W-:Y:S01]  /*65b0*/  FSEL R84, R85, RZ, !P5 ;  /* 0x000000ff55547208 */ /* 0x000fe20006800000 */
[C---:B------:R-:W-:Y:S01]  /*65c0*/  FMUL.FTZ R77, R162.reuse, R113 ;  /* 0x00000071a24d7220 */ /* 0x040fe20000410000 */
[----:B------:R-:W-:Y:S01]  /*65d0*/  FSEL R72, R105, RZ, !P0 ;  /* 0x000000ff69487208 */ /* 0x000fe20004000000 */
[----:B------:R-:W-:Y:S01]  /*65e0*/  FMUL.FTZ R78, R162, R78 ;  /* 0x0000004ea24e7220 */ /* 0x000fe20000410000 */
[----:B------:R-:W-:Y:S01]  /*65f0*/  FSEL R73, R73, RZ, !P0 ;  /* 0x000000ff49497208 */ /* 0x000fe20004000000 */
[----:B------:R-:W-:Y:S01]  /*6600*/  FMUL.FTZ R126, R123, R14 ;  /* 0x0000000e7b7e7220 */ /* 0x000fe20000410000 */
[----:B------:R-:W-:-:S02]  /*6610*/  FSEL R74, R74, RZ, !P0 ;  /* 0x000000ff4a4a7208 */ /* 0x000fc40004000000 */
[----:B------:R-:W-:Y:S02]  /*6620*/  FSEL R75, R75, 1, !P0 ;  /* 0x3f8000004b4b7808 */ /* 0x000fe40004000000 */
[----:B------:R-:W-:Y:S02]  /*6630*/  FSEL R85, R104, RZ, !P5 ;  /* 0x000000ff68557208 */ /* 0x000fe40006800000 */
[----:B------:R-:W-:Y:S01]  /*6640*/  ISETP.GE.U32.AND P0, PT, R112, UR23, PT ;  /* 0x0000001770007c0c */ /* 0x000fe2000bf06070 */
[----:B------:R-:W-:Y:S01]  /*6650*/  FMUL.FTZ R112, R41, R16 ;  /* 0x0000001029707220 */ /* 0x000fe20000410000 */
[C---:B------:R-:W-:Y:S02]  /*6660*/  IADD3 R105, R40.reuse, 0xa, RZ ;  /* 0x0000000a28697810 */ /* 0x040fe40007ffe0ff */
[----:B------:R-:W-:Y:S01]  /*6670*/  IADD3 R104, R40, 0xc, RZ ;  /* 0x0000000c28687810 */ /* 0x000fe20007ffe0ff */
[----:B------:R-:W-:Y:S01]  /*6680*/  MUFU.SIN R102, R103 ;  /* 0x0000006700667308 */ /* 0x000fe20000000400 */
[----:B------:R-:W-:-:S02]  /*6690*/  FSEL R77, R77, RZ, !P4 ;  /* 0x000000ff4d4d7208 */ /* 0x000fc40006000000 */
[----:B------:R-:W-:Y:S02]  /*66a0*/  FSEL R78, R78, RZ, !P4 ;  /* 0x000000ff4e4e7208 */ /* 0x000fe40006000000 */
[----:B------:R-:W-:Y:S02]  /*66b0*/  FSEL R79, R79, 1, !P4 ;  /* 0x3f8000004f4f7808 */ /* 0x000fe40006000000 */
[----:B------:R-:W-:Y:S01]  /*66c0*/  FSEL R86, R86, RZ, !P5 ;  /* 0x000000ff56567208 */ /* 0x000fe20006800000 */
[----:B------:R-:W-:Y:S01]  /*66d0*/  MUFU.COS R103, R103 ;  /* 0x0000006700677308 */ /* 0x000fe20000000000 */
[----:B------:R-:W-:Y:S02]  /*66e0*/  FSEL R87, R87, 1, !P5 ;  /* 0x3f80000057577808 */ /* 0x000fe40006800000 */
[----:B------:R-:W-:Y:S01]  /*66f0*/  ISETP.GE.U32.AND P4, PT, R105, UR23, PT ;  /* 0x0000001769007c0c */ /* 0x000fe2000bf86070 */
[----:B------:R-:W-:Y:S01]  /*6700*/  FMUL.RZ R105, R112, 0.15915493667125701904 ;  /* 0x3e22f98370697820 */ /* 0x000fe2000040c000 */
[----:B------:R-:W-:Y:S01]  /*6710*/  ISETP.GE.U32.AND P5, PT, R104, UR23, PT ;  /* 0x0000001768007c0c */ /* 0x000fe2000bfa6070 */
[----:B------:R-:W-:-:S02]  /*6720*/  FMUL.FTZ R104, R123, R16 ;  /* 0x000000107b687220 */ /* 0x000fc40000410000 */
[----:B------:R-:W0:Y:S01]  /*6730*/  MUFU.EX2 R124, R124 ;  /* 0x0000007c007c7308 */ /* 0x000e220000000800 */
[----:B------:R-:W-:Y:S02]  /*6740*/  HADD2.F32 R93, -RZ, R93.H0_H0 ;  /* 0x2000005dff5d7230 */ /* 0x000fe40000004100 */
[----:B------:R-:W-:-:S05]  /*6750*/  HADD2.F32 R94, -RZ, R94.H0_H0 ;  /* 0x2000005eff5e7230 */ /* 0x000fca0000004100 */
[----:B------:R-:W-:Y:S01]  /*6760*/  MUFU.SIN R100, R101 ;  /* 0x0000006500647308 */ /* 0x000fe20000000400 */
[----:B------:R-:W-:Y:S01]  /*6770*/  HADD2.F32 R116, -RZ, R90.H0_H0 ;  /* 0x2000005aff747230 */ /* 0x000fe20000004100 */
[----:B------:R-:W-:Y:S01]  /*6780*/  FMUL.FTZ R93, R39, R93 ;  /* 0x0000005d275d7220 */ /* 0x000fe20000410000 */
[----:B------:R-:W-:-:S05]  /*6790*/  HADD2.F32 R90, -RZ, R89.H0_H0 ;  /* 0x20000059ff5a7230 */ /* 0x000fca0000004100 */
[----:B------:R-:W-:Y:S01]  /*67a0*/  MUFU.COS R101, R101 ;  /* 0x0000006500657308 */ /* 0x000fe20000000000 */
[----:B------:R-:W-:Y:S01]  /*67b0*/  FMUL.FTZ R94, R39, R94 ;  /* 0x0000005e275e7220 */ /* 0x000fe20000410000 */
[----:B------:R-:W-:-:S06]  /*67c0*/  HADD2.F32 R97, -RZ, R97.H0_H0 ;  /* 0x20000061ff617230 */ /* 0x000fcc0000004100 */
[----:B------:R-:W1:Y:S01]  /*67d0*/  MUFU.EX2 R126, R126 ;  /* 0x0000007e007e7308 */ /* 0x000e620000000800 */
[----:B------:R-:W-:Y:S01]  /*67e0*/  HADD2.F32 R98, -RZ, R98.H0_H0 ;  /* 0x20000062ff627230 */ /* 0x000fe20000004100 */
[C---:B------:R-:W-:Y:S01]  /*67f0*/  FMUL.FTZ R113, R41.reuse, R17 ;  /* 0x0000001129717220 */ /* 0x040fe20000410000 */
[----:B------:R-:W-:Y:S01]  /*6800*/  IADD3 R121, R40, 0xe, RZ ;  /* 0x0000000e28797810 */ /* 0x000fe20007ffe0ff */
[----:B------:R-:W-:-:S04]  /*6810*/  FMUL.FTZ R119, R41, R18 ;  /* 0x0000001229777220 */ /* 0x000fc80000410000 */
[----:B------:R-:W-:Y:S01]  /*6820*/  MUFU.SIN R120, R105 ;  /* 0x0000006900787308 */ /* 0x000fe20000000400 */
[----:B------:R-:W-:Y:S01]  /*6830*/  FMUL.FTZ R89, R38, R116 ;  /* 0x0000007426597220 */ /* 0x000fe20000410000 */
[----:B------:R-:W-:Y:S01]  /*6840*/  FSEL R92, R92, RZ, !P2 ;  /* 0x000000ff5c5c7208 */ /* 0x000fe20005000000 */
[----:B------:R-:W-:-:S05]  /*6850*/  FMUL.FTZ R90, R38, R90 ;  /* 0x0000005a265a7220 */ /* 0x000fca0000410000 */
[----:B------:R-:W-:Y:S01]  /*6860*/  MUFU.COS R105, R105 ;  /* 0x0000006900697308 */ /* 0x000fe20000000000 */
[----:B------:R-:W-:Y:S01]  /*6870*/  FSEL R93, R93, RZ, !P2 ;  /* 0x000000ff5d5d7208 */ /* 0x000fe20005000000 */
[----:B------:R-:W-:Y:S01]  /*6880*/  FMUL.RZ R113, R113, 0.15915493667125701904 ;  /* 0x3e22f98371717820 */ /* 0x000fe2000040c000 */
[----:B------:R-:W-:-:S05]  /*6890*/  FSEL R94, R94, RZ, !P2 ;  /* 0x000000ff5e5e7208 */ /* 0x000fca0005000000 */
[----:B------:R-:W2:Y:S01]  /*68a0*/  MUFU.EX2 R104, R104 ;  /* 0x0000006800687308 */ /* 0x000ea20000000800 */
[----:B------:R-:W-:Y:S01]  /*68b0*/  FSEL R95, R95, 1, !P2 ;  /* 0x3f8000005f5f7808 */ /* 0x000fe20005000000 */
[----:B------:R-:W-:Y:S01]  /*68c0*/  FMUL.FTZ R125, R123, R17 ;  /* 0x000000117b7d7220 */ /* 0x000fe20000410000 */
[----:B------:R-:W-:Y:S01]  /*68d0*/  IADD3 R116, R40, 0xd, RZ ;  /* 0x0000000d28747810 */ /* 0x000fe20007ffe0ff */
[C---:B------:R-:W-:Y:S01]  /*68e0*/  FMUL.FTZ R97, R56.reuse, R97 ;  /* 0x0000006138617220 */ /* 0x040fe20000410000 */
[----:B------:R-:W-:Y:S01]  /*68f0*/  ISETP.GE.U32.AND P2, PT, R121, UR23, PT ;  /* 0x0000001779007c0c */ /* 0x000fe2000bf46070 */
[----:B------:R-:W-:Y:S01]  /*6900*/  FMUL.FTZ R98, R56, R98 ;  /* 0x0000006238627220 */ /* 0x000fe20000410000 */
[----:B------:R-:W-:Y:S01]  /*6910*/  IADD3 R40, R40, 0xf, RZ ;  /* 0x0000000f28287810 */ /* 0x000fe20007ffe0ff */
[----:B------:R-:W-:Y:S02]  /*6920*/  FMUL.RZ R119, R119, 0.15915493667125701904 ;  /* 0x3e22f98377777820 */ /* 0x000fe4000040c000 */
[----:B------:R-:W-:-:S02]  /*6930*/  FMUL.FTZ R121, R123, R18 ;  /* 0x000000127b797220 */ /* 0x000fc40000410000 */
[C---:B0-----:R-:W-:Y:S02]  /*6940*/  FMUL.FTZ R103, R124.reuse, R103 ;  /* 0x000000677c677220 */ /* 0x041fe40000410000 */
[----:B------:R-:W-:Y:S01]  /*6950*/  FMUL.FTZ R102, R124, R102 ;  /* 0x000000667c667220 */ /* 0x000fe20000410000 */
[----:B------:R-:W-:Y:S01]  /*6960*/  FSEL R88, R88, RZ, !P3 ;  /* 0x000000ff58587208 */ /* 0x000fe20005800000 */
[----:B------:R-:W-:Y:S01]  /*6970*/  FMUL.FTZ R124, R41, R19 ;  /* 0x00000013297c7220 */ /* 0x000fe20000410000 */
[----:B------:R-:W-:Y:S01]  /*6980*/  FSEL R89, R89, RZ, !P3 ;  /* 0x000000ff59597208 */ /* 0x000fe20005800000 */
[----:B------:R-:W-:Y:S01]  /*6990*/  MUFU.SIN R112, R113 ;  /* 0x0000007100707308 */ /* 0x000fe20000000400 */
[----:B------:R-:W-:Y:S01]  /*69a0*/  FSEL R90, R90, RZ, !P3 ;  /* 0x000000ff5a5a7208 */ /* 0x000fe20005800000 */
[C---:B-1----:R-:W-:Y:S01]  /*69b0*/  FMUL.FTZ R101, R126.reuse, R101 ;  /* 0x000000657e657220 */ /* 0x042fe20000410000 */
[----:B------:R-:W-:Y:S01]  /*69c0*/  FSEL R91, R91, 1, !P3 ;  /* 0x3f8000005b5b7808 */ /* 0x000fe20005800000 */
[----:B------:R-:W-:Y:S01]  /*69d0*/  FMUL.FTZ R100, R126, R100 ;  /* 0x000000647e647220 */ /* 0x000fe20000410000 */
[----:B------:R-:W-:Y:S01]  /*69e0*/  ISETP.GE.U32.AND P3, PT, R116, UR23, PT ;  /* 0x0000001774007c0c */ /* 0x000fe2000bf66070 */
[----:B------:R-:W-:Y:S01]  /*69f0*/  FMUL.FTZ R126, R64, R68 ;  /* 0x00000044407e7220 */ /* 0x000fe20000410000 */
[----:B------:R-:W-:Y:S01]  /*6a00*/  FSEL R96, R96, RZ, !P1 ;  /* 0x000000ff60607208 */ /* 0x000fe20004800000 */
[----:B------:R-:W-:Y:S01]  /*6a10*/  MUFU.COS R113, R113 ;  /* 0x0000007100717308 */ /* 0x000fe20000000000 */
[----:B------:R-:W-:-:S02]  /*6a20*/  FSEL R97, R97, RZ, !P1 ;  /* 0x000000ff61617208 */ /* 0x000fc40004800000 */
[----:B------:R-:W-:Y:S02]  /*6a30*/  FSEL R98, R98, RZ, !P1 ;  /* 0x000000ff62627208 */ /* 0x000fe40004800000 */
[----:B------:R-:W-:Y:S01]  /*6a40*/  FSEL R99, R99, 1, !P1 ;  /* 0x3f80000063637808 */ /* 0x000fe20004800000 */
[----:B------:R-:W-:Y:S01]  /*6a50*/  FMUL.RZ R124, R124, 0.15915493667125701904 ;  /* 0x3e22f9837c7c7820 */ /* 0x000fe2000040c000 */
[----:B------:R-:W-:Y:S01]  /*6a60*/  ISETP.GE.U32.AND P1, PT, R40, UR23, PT ;  /* 0x0000001728007c0c */ /* 0x000fe2000bf26070 */
[----:B------:R-:W0:Y:S01]  /*6a70*/  MUFU.EX2 R125, R125 ;  /* 0x0000007d007d7308 */ /* 0x000e220000000800 */
[----:B------:R-:W-:Y:S02]  /*6a80*/  FMUL.FTZ R40, R123, R19 ;  /* 0x000000137b287220 */ /* 0x000fe40000410000 */
[----:B------:R-:W-:-:S05]  /*6a90*/  FMUL.FTZ R127, R67, R68 ;  /* 0x00000044437f7220 */ /* 0x000fca0000410000 */
[----:B------:R-:W-:Y:S01]  /*6aa0*/  MUFU.SIN R116, R119 ;  /* 0x0000007700747308 */ /* 0x000fe20000000400 */
[----:B--2---:R-:W-:Y:S02]  /*6ab0*/  FMUL.FTZ R105, R104, R105 ;  /* 0x0000006968697220 */ /* 0x004fe40000410000 */
[----:B------:R-:W-:-:S05]  /*6ac0*/  FFMA.FTZ R126, R67, R71, -R126 ;  /* 0x00000047437e7223 */ /* 0x000fca000001087e */
[----:B------:R-:W-:Y:S01]  /*6ad0*/  MUFU.COS R119, R119 ;  /* 0x0000007700777308 */ /* 0x000fe20000000000 */
[----:B------:R-:W-:Y:S02]  /*6ae0*/  FMUL.FTZ R104, R104, R120 ;  /* 0x0000007868687220 */ /* 0x000fe40000410000 */
[----:B------:R-:W-:-:S05]  /*6af0*/  FFMA.FTZ R127, R64, R71, R127 ;  /* 0x00000047407f7223 */ /* 0x000fca000001007f */
[----:B------:R-:W1:Y:S01]  /*6b00*/  MUFU.EX2 R121, R121 ;  /* 0x0000007900797308 */ /* 0x000e620000000800 */
[----:B------:R-:W-:Y:S02]  /*6b10*/  FMUL.FTZ R41, R41, R20 ;  /* 0x0000001429297220 */ /* 0x000fe40000410000 */
[----:B------:R-:W-:-:S05]  /*6b20*/  FMUL.FTZ R155, R72, R126 ;  /* 0x0000007e489b7220 */ /* 0x000fca0000410000 */
[----:B------:R-:W-:Y:S01]  /*6b30*/  MUFU.SIN R120, R124 ;  /* 0x0000007c00787308 */ /* 0x000fe20000000400 */
[----:B------:R-:W-:Y:S02]  /*6b40*/  FMUL.FTZ R156, R72, R127 ;  /* 0x0000007f489c7220 */ /* 0x000fe40000410000 */
[----:B------:R-:W-:-:S05]  /*6b50*/  FMUL.FTZ R123, R123, R20 ;  /* 0x000000147b7b7220 */ /* 0x000fca0000410000 */
[----:B------:R-:W-:Y:S01]  /*6b60*/  MUFU.EX2 R40, R40 ;  /* 0x0000002800287308 */ /* 0x000fe20000000800 */
[----:B------:R-:W-:Y:S02]  /*6b70*/  FMUL.RZ R41, R41, 0.15915493667125701904 ;  /* 0x3e22f98329297820 */ /* 0x000fe4000040c000 */
[----:B------:R-:W-:-:S05]  /*6b80*/  FFMA.FTZ R127, R75, R127, R155 ;  /* 0x0000007f4b7f7223 */ /* 0x000fca000001009b */
[----:B------:R-:W2:Y:S01]  /*6b90*/  MUFU.COS R124, R124 ;  /* 0x0000007c007c7308 */ /* 0x000ea20000000000 */
[----:B------:R-:W-:Y:S02]  /*6ba0*/  FFMA.FTZ R126, R75, R126, -R156 ;  /* 0x0000007e4b7e7223 */ /* 0x000fe4000001089c */
[C---:B0-----:R-:W-:Y:S02]  /*6bb0*/  FMUL.FTZ R113, R125.reuse, R113 ;  /* 0x000000717d717220 */ /* 0x041fe40000410000 */
[----:B------:R-:W-:Y:S02]  /*6bc0*/  FMUL.FTZ R112, R125, R112 ;  /* 0x000000707d707220 */ /* 0x000fe40000410000 */
[----:B------:R-:W-:Y:S01]  /*6bd0*/  FMUL.FTZ R155, R76, R127 ;  /* 0x0000007f4c9b7220 */ /* 0x000fe20000410000 */
[----:B------:R-:W-:Y:S01]  /*6be0*/  MUFU.EX2 R123, R123 ;  /* 0x0000007b007b7308 */ /* 0x000fe20000000800 */
[C---:B-1----:R-:W-:Y:S02]  /*6bf0*/  FMUL.FTZ R119, R121.reuse, R119 ;  /* 0x0000007779777220 */ /* 0x042fe40000410000 */
[----:B------:R-:W-:-:S02]  /*6c00*/  FMUL.FTZ R116, R121, R116 ;  /* 0x0000007479747220 */ /* 0x000fc40000410000 */
[----:B------:R-:W-:-:S03]  /*6c10*/  FMUL.FTZ R121, R76, R126 ;  /* 0x0000007e4c797220 */ /* 0x000fc60000410000 */
[----:B------:R-:W0:Y:S01]  /*6c20*/  MUFU.COS R125, R41 ;  /* 0x00000029007d7308 */ /* 0x000e220000000000 */
[C---:B------:R-:W-:Y:S02]  /*6c30*/  FFMA.FTZ R126, R79.reuse, R126, -R155 ;  /* 0x0000007e4f7e7223 */ /* 0x040fe4000001089b */
[----:B------:R-:W-:-:S05]  /*6c40*/  FFMA.FTZ R127, R79, R127, R121 ;  /* 0x0000007f4f7f7223 */ /* 0x000fca0000010079 */
[----:B------:R-:W1:Y:S01]  /*6c50*/  MUFU.SIN R41, R41 ;  /* 0x0000002900297308 */ /* 0x000e620000000400 */
[----:B--2---:R-:W-:Y:S02]  /*6c60*/  FMUL.FTZ R121, R40, R124 ;  /* 0x0000007c28797220 */ /* 0x004fe40000410000 */
[----:B------:R-:W-:Y:S02]  /*6c70*/  FMUL.FTZ R124, R80, R126 ;  /* 0x0000007e507c7220 */ /* 0x000fe40000410000 */
[----:B------:R-:W-:Y:S02]  /*6c80*/  FMUL.FTZ R120, R40, R120 ;  /* 0x0000007828787220 */ /* 0x000fe40000410000 */
[-C--:B------:R-:W-:Y:S02]  /*6c90*/  FMUL.FTZ R40, R80, R127.reuse ;  /* 0x0000007f50287220 */ /* 0x080fe40000410000 */
[C---:B------:R-:W-:Y:S02]  /*6ca0*/  FFMA.FTZ R127, R83.reuse, R127, R124 ;  /* 0x0000007f537f7223 */ /* 0x040fe4000001007c */
[----:B------:R-:W-:-:S02]  /*6cb0*/  FFMA.FTZ R40, R83, R126, -R40 ;  /* 0x0000007e53287223 */ /* 0x000fc40000010828 */
[C---:B------:R-:W-:Y:S02]  /*6cc0*/  FMUL.FTZ R124, R84.reuse, R127 ;  /* 0x0000007f547c7220 */ /* 0x040fe40000410000 */
[C---:B0-----:R-:W-:Y:S02]  /*6cd0*/  FMUL.FTZ R125, R123.reuse, R125 ;  /* 0x0000007d7b7d7220 */ /* 0x041fe40000410000 */
[----:B-1----:R-:W-:Y:S02]  /*6ce0*/  FMUL.FTZ R123, R123, R41 ;  /* 0x000000297b7b7220 */ /* 0x002fe40000410000 */
[-C--:B------:R-:W-:Y:S02]  /*6cf0*/  FMUL.FTZ R41, R84, R40.reuse ;  /* 0x0000002854297220 */ /* 0x080fe40000410000 */
[----:B------:R-:W-:Y:S02]  /*6d00*/  FFMA.FTZ R40, R87, R40, -R124 ;  /* 0x0000002857287223 */ /* 0x000fe4000001087c */
[----:B------:R-:W-:-:S02]  /*6d10*/  FMUL.FTZ R124, R66, R68 ;  /* 0x00000044427c7220 */ /* 0x000fc40000410000 */
[C---:B------:R-:W-:Y:S02]  /*6d20*/  FMUL.FTZ R126, R65.reuse, R68 ;  /* 0x00000044417e7220 */ /* 0x040fe40000410000 */
[-C--:B------:R-:W-:Y:S02]  /*6d30*/  FFMA.FTZ R124, R65, R71.reuse, -R124 ;  /* 0x00000047417c7223 */ /* 0x080fe4000001087c */
[----:B------:R-:W-:Y:S02]  /*6d40*/  FFMA.FTZ R126, R66, R71, R126 ;  /* 0x00000047427e7223 */ /* 0x000fe4000001007e */
[----:B------:R-:W-:Y:S02]  /*6d50*/  FADD.FTZ R124, R69, R124 ;  /* 0x0000007c457c7221 */ /* 0x000fe40000010000 */
[----:B------:R-:W-:Y:S02]  /*6d60*/  FADD.FTZ R126, R70, R126 ;  /* 0x0000007e467e7221 */ /* 0x000fe40000010000 */
[----:B------:R-:W-:-:S02]  /*6d70*/  FFMA.FTZ R41, R87, R127, R41 ;  /* 0x0000007f57297223 */ /* 0x000fc40000010029 */
[C---:B------:R-:W-:Y:S02]  /*6d80*/  FMUL.FTZ R127, R72.reuse, R124 ;  /* 0x0000007c487f7220 */ /* 0x040fe40000410000 */
[-C--:B------:R-:W-:Y:S02]  /*6d90*/  FMUL.FTZ R155, R72, R126.reuse ;  /* 0x0000007e489b7220 */ /* 0x080fe40000410000 */
[C---:B------:R-:W-:Y:S02]  /*6da0*/  FFMA.FTZ R126, R75.reuse, R126, R127 ;  /* 0x0000007e4b7e7223 */ /* 0x040fe4000001007f */
[----:B------:R-:W-:Y:S02]  /*6db0*/  FFMA.FTZ R124, R75, R124, -R155 ;  /* 0x0000007c4b7c7223 */ /* 0x000fe4000001089b */
[C---:B------:R-:W-:Y:S02]  /*6dc0*/  FMUL.FTZ R155, R88.reuse, R41 ;  /* 0x00000029589b7220 */ /* 0x040fe40000410000 */
[----:B------:R-:W-:-:S02]  /*6dd0*/  FMUL.FTZ R127, R88, R40 ;  /* 0x00000028587f7220 */ /* 0x000fc40000410000 */
[----:B------:R-:W-:Y:S02]  /*6de0*/  FADD.FTZ R126, R74, R126 ;  /* 0x0000007e4a7e7221 */ /* 0x000fe40000010000 */
[----:B------:R-:W-:Y:S02]  /*6df0*/  FADD.FTZ R124, R73, R124 ;  /* 0x0000007c497c7221 */ /* 0x000fe40000010000 */
[C---:B------:R-:W-:Y:S02]  /*6e00*/  FFMA.FTZ R40, R91.reuse, R40, -R155 ;  /* 0x000000285b287223 */ /* 0x040fe4000001089b */
[----:B------:R-:W-:Y:S02]  /*6e10*/  FFMA.FTZ R41, R91, R41, R127 ;  /* 0x000000295b297223 */ /* 0x000fe4000001007f */
[C---:B------:R-:W-:Y:S02]  /*6e20*/  FMUL.FTZ R155, R76.reuse, R126 ;  /* 0x0000007e4c9b7220 */ /* 0x040fe40000410000 */
[----:B------:R-:W-:-:S02]  /*6e30*/  FMUL.FTZ R127, R76, R124 ;  /* 0x0000007c4c7f7220 */ /* 0x000fc40000410000 */
[C---:B------:R-:W-:Y:S02]  /*6e40*/  FFMA.FTZ R124, R79.reuse, R124, -R155 ;  /* 0x0000007c4f7c7223 */ /* 0x040fe4000001089b */
[----:B------:R-:W-:Y:S02]  /*6e50*/  FFMA.FTZ R126, R79, R126, R127 ;  /* 0x0000007e4f7e7223 */ /* 0x000fe4000001007f */
[C---:B------:R-:W-:Y:S02]  /*6e60*/  FMUL.FTZ R127, R92.reuse, R40 ;  /* 0x000000285c7f7220 */ /* 0x040fe40000410000 */
[----:B------:R-:W-:Y:S02]  /*6e70*/  FMUL.FTZ R155, R92, R41 ;  /* 0x000000295c9b7220 */ /* 0x000fe40000410000 */
[----:B------:R-:W-:Y:S02]  /*6e80*/  FADD.FTZ R124, R77, R124 ;  /* 0x0000007c4d7c7221 */ /* 0x000fe40000010000 */
[----:B------:R-:W-:-:S02]  /*6e90*/  FADD.FTZ R126, R78, R126 ;  /* 0x0000007e4e7e7221 */ /* 0x000fc40000010000 */
[C---:B------:R-:W-:Y:S02]  /*6ea0*/  FFMA.FTZ R41, R95.reuse, R41, R127 ;  /* 0x000000295f297223 */ /* 0x040fe4000001007f */
[----:B------:R-:W-:Y:S02]  /*6eb0*/  FFMA.FTZ R40, R95, R40, -R155 ;  /* 0x000000285f287223 */ /* 0x000fe4000001089b */
[C---:B------:R-:W-:Y:S02]  /*6ec0*/  FMUL.FTZ R127, R80.reuse, R124 ;  /* 0x0000007c507f7220 */ /* 0x040fe40000410000 */
[-C--:B------:R-:W-:Y:S02]  /*6ed0*/  FMUL.FTZ R155, R80, R126.reuse ;  /* 0x0000007e509b7220 */ /* 0x080fe40000410000 */
[C---:B------:R-:W-:Y:S02]  /*6ee0*/  FFMA.FTZ R126, R83.reuse, R126, R127 ;  /* 0x0000007e537e7223 */ /* 0x040fe4000001007f */
[----:B------:R-:W-:-:S02]  /*6ef0*/  FFMA.FTZ R124, R83, R124, -R155 ;  /* 0x0000007c537c7223 */ /* 0x000fc4000001089b */
[CC--:B------:R-:W-:Y:S02]  /*6f00*/  FMUL.FTZ R155, R96.reuse, R41.reuse ;  /* 0x00000029609b7220 */ /* 0x0c0fe40000410000 */
[-C--:B------:R-:W-:Y:S02]  /*6f10*/  FMUL.FTZ R127, R96, R40.reuse ;  /* 0x00000028607f7220 */ /* 0x080fe40000410000 */
[----:B------:R-:W-:Y:S02]  /*6f20*/  FADD.FTZ R126, R82, R126 ;  /* 0x0000007e527e7221 */ /* 0x000fe40000010000 */
[----:B------:R-:W-:Y:S02]  /*6f30*/  FADD.FTZ R124, R81, R124 ;  /* 0x0000007c517c7221 */ /* 0x000fe40000010000 */
[C---:B------:R-:W-:Y:S02]  /*6f40*/  FFMA.FTZ R40, R99.reuse, R40, -R155 ;  /* 0x0000002863287223 */ /* 0x040fe4000001089b */
[----:B------:R-:W-:-:S02]  /*6f50*/  FFMA.FTZ R41, R99, R41, R127 ;  /* 0x0000002963297223 */ /* 0x000fc4000001007f */
[----:B------:R-:W-:Y:S01]  /*6f60*/  FMUL.FTZ R155, R84, R126 ;  /* 0x0000007e549b7220 */ /* 0x000fe20000410000 */
[----:B------:R-:W-:Y:S01]  /*6f70*/  FSEL R100, R100, RZ, !P0 ;  /* 0x000000ff64647208 */ /* 0x000fe20004000000 */
[-C--:B------:R-:W-:Y:S02]  /*6f80*/  FMUL.FTZ R127, R84, R124.reuse ;  /* 0x0000007c547f7220 */ /* 0x080fe40000410000 */
[----:B------:R-:W-:Y:S01]  /*6f90*/  FFMA.FTZ R124, R87, R124, -R155 ;  /* 0x0000007c577c7223 */ /* 0x000fe2000001089b */
[----:B------:R-:W-:Y:S01]  /*6fa0*/  FSEL R101, R101, 1, !P0 ;  /* 0x3f80000065657808 */ /* 0x000fe20004000000 */
[----:B------:R-:W-:Y:S02]  /*6fb0*/  FFMA.FTZ R126, R87, R126, R127 ;  /* 0x0000007e577e7223 */ /* 0x000fe4000001007f */
[C---:B------:R-:W-:Y:S02]  /*6fc0*/  FMUL.FTZ R127, R100.reuse, R40 ;  /* 0x00000028647f7220 */ /* 0x040fe40000410000 */
[----:B------:R-:W-:-:S02]  /*6fd0*/  FMUL.FTZ R155, R100, R41 ;  /* 0x00000029649b7220 */ /* 0x000fc40000410000 */
[----:B------:R-:W-:Y:S02]  /*6fe0*/  FADD.FTZ R124, R85, R124 ;  /* 0x0000007c557c7221 */ /* 0x000fe40000010000 */
[----:B------:R-:W-:Y:S02]  /*6ff0*/  FADD.FTZ R126, R86, R126 ;  /* 0x0000007e567e7221 */ /* 0x000fe40000010000 */
[C---:B------:R-:W-:Y:S02]  /*7000*/  FFMA.FTZ R41, R101.reuse, R41, R127 ;  /* 0x0000002965297223 */ /* 0x040fe4000001007f */
[----:B------:R-:W-:Y:S02]  /*7010*/  FFMA.FTZ R40, R101, R40, -R155 ;  /* 0x0000002865287223 */ /* 0x000fe4000001089b */
[----:B------:R-:W-:Y:S01]  /*7020*/  FMUL.FTZ R127, R88, R124 ;  /* 0x0000007c587f7220 */ /* 0x000fe20000410000 */
[----:B------:R-:W-:Y:S01]  /*7030*/  FSEL R102, R102, RZ, !P4 ;  /* 0x000000ff66667208 */ /* 0x000fe20006000000 */
[----:B------:R-:W-:-:S02]  /*7040*/  FMUL.FTZ R155, R88, R126 ;  /* 0x0000007e589b7220 */ /* 0x000fc40000410000 */
[----:B------:R-:W-:Y:S01]  /*7050*/  FFMA.FTZ R126, R91, R126, R127 ;  /* 0x0000007e5b7e7223 */ /* 0x000fe2000001007f */
[----:B------:R-:W-:Y:S01]  /*7060*/  FSEL R103, R103, 1, !P4 ;  /* 0x3f80000067677808 */ /* 0x000fe20006000000 */
[----:B------:R-:W-:Y:S02]  /*7070*/  FFMA.FTZ R124, R91, R124, -R155 ;  /* 0x0000007c5b7c7223 */ /* 0x000fe4000001089b */
[C---:B------:R-:W-:Y:S02]  /*7080*/  FMUL.FTZ R155, R102.reuse, R41 ;  /* 0x00000029669b7220 */ /* 0x040fe40000410000 */
[----:B------:R-:W-:Y:S02]  /*7090*/  FMUL.FTZ R127, R102, R40 ;  /* 0x00000028667f7220 */ /* 0x000fe40000410000 */
[----:B------:R-:W-:Y:S02]  /*70a0*/  FADD.FTZ R126, R90, R126 ;  /* 0x0000007e5a7e7221 */ /* 0x000fe40000010000 */
[----:B------:R-:W-:-:S02]  /*70b0*/  FADD.FTZ R124, R89, R124 ;  /* 0x0000007c597c7221 */ /* 0x000fc40000010000 */
[C---:B------:R-:W-:Y:S02]  /*70c0*/  FFMA.FTZ R40, R103.reuse, R40, -R155 ;  /* 0x0000002867287223 */ /* 0x040fe4000001089b */
[----:B------:R-:W-:Y:S02]  /*70d0*/  FFMA.FTZ R41, R103, R41, R127 ;  /* 0x0000002967297223 */ /* 0x000fe4000001007f */
[----:B------:R-:W-:Y:S01]  /*70e0*/  FMUL.FTZ R155, R92, R126 ;  /* 0x0000007e5c9b7220 */ /* 0x000fe20000410000 */
[----:B------:R-:W-:Y:S01]  /*70f0*/  FSEL R104, R104, RZ, !P6 ;  /* 0x000000ff68687208 */ /* 0x000fe20007000000 */
[-C--:B------:R-:W-:Y:S02]  /*7100*/  FMUL.FTZ R127, R92, R124.reuse ;  /* 0x0000007c5c7f7220 */ /* 0x080fe40000410000 */
[----:B------:R-:W-:Y:S01]  /*7110*/  FFMA.FTZ R124, R95, R124, -R155 ;  /* 0x0000007c5f7c7223 */ /* 0x000fe2000001089b */
[----:B------:R-:W-:Y:S01]  /*7120*/  FSEL R105, R105, 1, !P6 ;  /* 0x3f80000069697808 */ /* 0x000fe20007000000 */
[----:B------:R-:W-:-:S02]  /*7130*/  FFMA.FTZ R126, R95, R126, R127 ;  /* 0x0000007e5f7e7223 */ /* 0x000fc4000001007f */
[CC--:B------:R-:W-:Y:S02]  /*7140*/  FMUL.FTZ R127, R104.reuse, R40.reuse ;  /* 0x00000028687f7220 */ /* 0x0c0fe40000410000 */
[-C--:B------:R-:W-:Y:S02]  /*7150*/  FMUL.FTZ R155, R104, R41.reuse ;  /* 0x00000029689b7220 */ /* 0x080fe40000410000 */
[----:B------:R-:W-:Y:S02]  /*7160*/  FADD.FTZ R124, R93, R124 ;  /* 0x0000007c5d7c7221 */ /* 0x000fe40000010000 */
[----:B------:R-:W-:Y:S02]  /*7170*/  FADD.FTZ R126, R94, R126 ;  /* 0x0000007e5e7e7221 */ /* 0x000fe40000010000 */
[C---:B------:R-:W-:Y:S02]  /*7180*/  FFMA.FTZ R41, R105.reuse, R41, R127 ;  /* 0x0000002969297223 */ /* 0x040fe4000001007f */
[----:B------:R-:W-:-:S02]  /*7190*/  FFMA.FTZ R40, R105, R40, -R155 ;  /* 0x0000002869287223 */ /* 0x000fc4000001089b */
[C---:B------:R-:W-:Y:S02]  /*71a0*/  FMUL.FTZ R127, R96.reuse, R124 ;  /* 0x0000007c607f7220 */ /* 0x040fe40000410000 */
[-C--:B------:R-:W-:Y:S01]  /*71b0*/  FMUL.FTZ R155, R96, R126.reuse ;  /* 0x0000007e609b7220 */ /* 0x080fe20000410000 */
[----:B------:R-:W-:Y:S01]  /*71c0*/  HADD2.F32 R106, -RZ, R106.H0_H0 ;  /* 0x2000006aff6a7230 */ /* 0x000fe20000004100 */
[C---:B------:R-:W-:Y:S01]  /*71d0*/  FFMA.FTZ R126, R99.reuse, R126, R127 ;  /* 0x0000007e637e7223 */ /* 0x040fe2000001007f */
[----:B------:R-:W-:Y:S01]  /*71e0*/  HADD2.F32 R127, -RZ, R107.H0_H0 ;  /* 0x2000006bff7f7230 */ /* 0x000fe20000004100 */
[----:B------:R-:W-:Y:S02]  /*71f0*/  FFMA.FTZ R124, R99, R124, -R155 ;  /* 0x0000007c637c7223 */ /* 0x000fe4000001089b */
[----:B------:R-:W-:Y:S02]  /*7200*/  FADD.FTZ R126, R98, R126 ;  /* 0x0000007e627e7221 */ /* 0x000fe40000010000 */
[----:B------:R-:W-:-:S02]  /*7210*/  FADD.FTZ R124, R97, R124 ;  /* 0x0000007c617c7221 */ /* 0x000fc40000010000 */
[C---:B------:R-:W-:Y:S02]  /*7220*/  FMUL.FTZ R107, R57.reuse, R106 ;  /* 0x0000006a396b7220 */ /* 0x040fe40000410000 */
[----:B------:R-:W-:Y:S02]  /*7230*/  FMUL.FTZ R106, R57, R127 ;  /* 0x0000007f396a7220 */ /* 0x000fe40000410000 */
[C---:B------:R-:W-:Y:S02]  /*7240*/  FMUL.FTZ R155, R100.reuse, R126 ;  /* 0x0000007e649b7220 */ /* 0x040fe40000410000 */
[-C--:B------:R-:W-:Y:S01]  /*7250*/  FMUL.FTZ R127, R100, R124.reuse ;  /* 0x0000007c647f7220 */ /* 0x080fe20000410000 */
[----:B------:R-:W-:Y:S01]  /*7260*/  FSEL R107, R107, RZ, !P0 ;  /* 0x000000ff6b6b7208 */ /* 0x000fe20004000000 */
[C---:B------:R-:W-:Y:S01]  /*7270*/  FFMA.FTZ R124, R101.reuse, R124, -R155 ;  /* 0x0000007c657c7223 */ /* 0x040fe2000001089b */
[----:B------:R-:W-:Y:S01]  /*7280*/  FSEL R106, R106, RZ, !P0 ;  /* 0x000000ff6a6a7208 */ /* 0x000fe20004000000 */
[----:B------:R-:W-:Y:S01]  /*7290*/  FFMA.FTZ R126, R101, R126, R127 ;  /* 0x0000007e657e7223 */ /* 0x000fe2000001007f */
[----:B------:R-:W-:Y:S01]  /*72a0*/  HADD2.F32 R127, -RZ, R108.H0_H0 ;  /* 0x2000006cff7f7230 */ /* 0x000fe20000004100 */
[----:B------:R-:W-:Y:S01]  /*72b0*/  FADD.FTZ R124, R107, R124 ;  /* 0x0000007c6b7c7221 */ /* 0x000fe20000010000 */
[----:B------:R-:W-:Y:S01]  /*72c0*/  HADD2.F32 R108, -RZ, R109.H0_H0 ;  /* 0x2000006dff6c7230 */ /* 0x000fe20000004100 */
[----:B------:R-:W-:-:S02]  /*72d0*/  FADD.FTZ R126, R106, R126 ;  /* 0x0000007e6a7e7221 */ /* 0x000fc40000010000 */
[C---:B------:R-:W-:Y:S02]  /*72e0*/  FMUL.FTZ R109, R58.reuse, R127 ;  /* 0x0000007f3a6d7220 */ /* 0x040fe40000410000 */
[----:B------:R-:W-:Y:S02]  /*72f0*/  FMUL.FTZ R108, R58, R108 ;  /* 0x0000006c3a6c7220 */ /* 0x000fe40000410000 */
[C---:B------:R-:W-:Y:S02]  /*7300*/  FMUL.FTZ R127, R102.reuse, R124 ;  /* 0x0000007c667f7220 */ /* 0x040fe40000410000 */
[-C--:B------:R-:W-:Y:S01]  /*7310*/  FMUL.FTZ R155, R102, R126.reuse ;  /* 0x0000007e669b7220 */ /* 0x080fe20000410000 */
[----:B------:R-:W-:Y:S01]  /*7320*/  FSEL R109, R109, RZ, !P4 ;  /* 0x000000ff6d6d7208 */ /* 0x000fe20006000000 */
[C---:B------:R-:W-:Y:S01]  /*7330*/  FFMA.FTZ R126, R103.reuse, R126, R127 ;  /* 0x0000007e677e7223 */ /* 0x040fe2000001007f */
[----:B------:R-:W-:Y:S01]  /*7340*/  FSEL R108, R108, RZ, !P4 ;  /* 0x000000ff6c6c7208 */ /* 0x000fe20006000000 */
[----:B------:R-:W-:Y:S01]  /*7350*/  FFMA.FTZ R124, R103, R124, -R155 ;  /* 0x0000007c677c7223 */ /* 0x000fe2000001089b */
[----:B------:R-:W-:-:S02]  /*7360*/  HADD2.F32 R127, -RZ, R110.H0_H0 ;  /* 0x2000006eff7f7230 */ /* 0x000fc40000004100 */
[----:B------:R-:W-:Y:S01]  /*7370*/  HADD2.F32 R110, -RZ, R111.H0_H0 ;  /* 0x2000006fff6e7230 */ /* 0x000fe20000004100 */
[----:B------:R-:W-:Y:S02]  /*7380*/  FADD.FTZ R124, R109, R124 ;  /* 0x0000007c6d7c7221 */ /* 0x000fe40000010000 */
[----:B------:R-:W-:Y:S02]  /*7390*/  FADD.FTZ R126, R108, R126 ;  /* 0x0000007e6c7e7221 */ /* 0x000fe40000010000 */
[C---:B------:R-:W-:Y:S02]  /*73a0*/  FMUL.FTZ R110, R59.reuse, R110 ;  /* 0x0000006e3b6e7220 */ /* 0x040fe40000410000 */
[----:B------:R-:W-:Y:S02]  /*73b0*/  FMUL.FTZ R111, R59, R127 ;  /* 0x0000007f3b6f7220 */ /* 0x000fe40000410000 */
[C---:B------:R-:W-:Y:S02]  /*73c0*/  FMUL.FTZ R127, R104.reuse, R124 ;  /* 0x0000007c687f7220 */ /* 0x040fe40000410000 */
[-C--:B------:R-:W-:Y:S01]  /*73d0*/  FMUL.FTZ R155, R104, R126.reuse ;  /* 0x0000007e689b7220 */ /* 0x080fe20000410000 */
[----:B------:R-:W-:Y:S01]  /*73e0*/  FSEL R110, R110, RZ, !P6 ;  /* 0x000000ff6e6e7208 */ /* 0x000fe20007000000 */
[----:B------:R-:W-:Y:S01]  /*73f0*/  FFMA.FTZ R126, R105, R126, R127 ;  /* 0x0000007e697e7223 */ /* 0x000fe2000001007f */
[----:B------:R-:W-:Y:S01]  /*7400*/  FSEL R111, R111, RZ, !P6 ;  /* 0x000000ff6f6f7208 */ /* 0x000fe20007000000 */
[----:B------:R-:W-:Y:S01]  /*7410*/  FFMA.FTZ R124, R105, R124, -R155 ;  /* 0x0000007c697c7223 */ /* 0x000fe2000001089b */
[----:B------:R-:W-:Y:S01]  /*7420*/  FSEL R112, R112, RZ, !P5 ;  /* 0x000000ff70707208 */ /* 0x000fe20006800000 */
[----:B------:R-:W-:-:S02]  /*7430*/  FADD.FTZ R127, R110, R126 ;  /* 0x0000007e6e7f7221 */ /* 0x000fc40000010000 */
[----:B------:R-:W-:Y:S01]  /*7440*/  FADD.FTZ R124, R111, R124 ;  /* 0x0000007c6f7c7221 */ /* 0x000fe20000010000 */
[----:B------:R-:W-:Y:S01]  /*7450*/  FSEL R113, R113, 1, !P5 ;  /* 0x3f80000071717808 */ /* 0x000fe20006800000 */
[----:B------:R-:W-:Y:S01]  /*7460*/  HADD2.F32 R115, -RZ, R115.H0_H0 ;  /* 0x20000073ff737230 */ /* 0x000fe20000004100 */
[CC--:B------:R-:W-:Y:S01]  /*7470*/  FMUL.FTZ R126, R112.reuse, R127.reuse ;  /* 0x0000007f707e7220 */ /* 0x0c0fe20000410000 */
[----:B------:R-:W-:Y:S01]  /*7480*/  HADD2.F32 R114, -RZ, R114.H0_H0 ;  /* 0x20000072ff727230 */ /* 0x000fe20000004100 */
[-C--:B------:R-:W-:Y:S02]  /*7490*/  FMUL.FTZ R155, R112, R124.reuse ;  /* 0x0000007c709b7220 */ /* 0x080fe40000410000 */
[C---:B------:R-:W-:Y:S02]  /*74a0*/  FFMA.FTZ R126, R113.reuse, R124, -R126 ;  /* 0x0000007c717e7223 */ /* 0x040fe4000001087e */
[----:B------:R-:W-:Y:S02]  /*74b0*/  FFMA.FTZ R124, R113, R127, R155 ;  /* 0x0000007f717c7223 */ /* 0x000fe4000001009b */
[----:B------:R-:W-:-:S02]  /*74c0*/  FMUL.FTZ R115, R60, R115 ;  /* 0x000000733c737220 */ /* 0x000fc40000410000 */
[----:B------:R-:W-:Y:S01]  /*74d0*/  FMUL.FTZ R127, R60, R114 ;  /* 0x000000723c7f7220 */ /* 0x000fe20000410000 */
[----:B------:R-:W-:Y:S02]  /*74e0*/  FSEL R114, R116, RZ, !P3 ;  /* 0x000000ff74727208 */ /* 0x000fe40005800000 */
[----:B------:R-:W-:Y:S02]  /*74f0*/  FSEL R115, R115, RZ, !P5 ;  /* 0x000000ff73737208 */ /* 0x000fe40006800000 */
[----:B------:R-:W-:Y:S01]  /*7500*/  FSEL R116, R127, RZ, !P5 ;  /* 0x000000ff7f747208 */ /* 0x000fe20006800000 */
[----:B------:R-:W-:Y:S02]  /*7510*/  HADD2.F32 R118, -RZ, R118.H0_H0 ;  /* 0x20000076ff767230 */ /* 0x000fe40000004100 */
[----:B------:R-:W-:Y:S01]  /*7520*/  HADD2.F32 R127, -RZ, R117.H0_H0 ;  /* 0x20000075ff7f7230 */ /* 0x000fe20000004100 */
[----:B------:R-:W-:Y:S02]  /*7530*/  FADD.FTZ R155, R115, R124 ;  /* 0x0000007c739b7221 */ /* 0x000fe40000010000 */
[----:B------:R-:W-:Y:S01]  /*7540*/  FADD.FTZ R126, R116, R126 ;  /* 0x0000007e747e7221 */ /* 0x000fe20000010000 */
[----:B------:R-:W-:Y:S01]  /*7550*/  FSEL R117, R119, 1, !P3 ;  /* 0x3f80000077757808 */ /* 0x000fe20005800000 */
[----:B------:R-:W-:-:S02]  /*7560*/  FMUL.FTZ R118, R61, R118 ;  /* 0x000000763d767220 */ /* 0x000fc40000410000 */
[----:B------:R-:W-:Y:S02]  /*7570*/  FMUL.FTZ R119, R61, R127 ;  /* 0x0000007f3d777220 */ /* 0x000fe40000410000 */
[CC--:B------:R-:W-:Y:S02]  /*7580*/  FMUL.FTZ R124, R114.reuse, R155.reuse ;  /* 0x0000009b727c7220 */ /* 0x0c0fe40000410000 */
[-C--:B------:R-:W-:Y:S01]  /*7590*/  FMUL.FTZ R127, R114, R126.reuse ;  /* 0x0000007e727f7220 */ /* 0x080fe20000410000 */
[----:B------:R-:W-:Y:S01]  /*75a0*/  FSEL R118, R118, RZ, !P3 ;  /* 0x000000ff76767208 */ /* 0x000fe20005800000 */
[----:B------:R-:W-:Y:S01]  /*75b0*/  FFMA.FTZ R124, R117, R126, -R124 ;  /* 0x0000007e757c7223 */ /* 0x000fe2000001087c */
[----:B------:R-:W-:Y:S01]  /*75c0*/  FSEL R119, R119, RZ, !P3 ;  /* 0x000000ff77777208 */ /* 0x000fe20005800000 */
[----:B------:R-:W-:Y:S01]  /*75d0*/  FFMA.FTZ R126, R117, R155, R127 ;  /* 0x0000009b757e7223 */ /* 0x000fe2000001007f */
[----:B------:R-:W-:-:S03]  /*75e0*/  FSEL R120, R120, RZ, !P2 ;  /* 0x000000ff78787208 */ /* 0x000fc60005000000 */
[----:B------:R-:W-:Y:S02]  /*75f0*/  FADD.FTZ R127, R118, R126 ;  /* 0x0000007e767f7221 */ /* 0x000fe40000010000 */
[----:B------:R-:W-:Y:S01]  /*7600*/  FADD.FTZ R126, R119, R124 ;  /* 0x0000007c777e7221 */ /* 0x000fe20000010000 */
[----:B------:R-:W-:Y:S01]  /*7610*/  FSEL R121, R121, 1, !P2 ;  /* 0x3f80000079797808 */ /* 0x000fe20005000000 */
[----:B------:R-:W-:Y:S02]  /*7620*/  HADD2.F32 R124, -RZ, R51.H0_H0 ;  /* 0x20000033ff7c7230 */ /* 0x000fe40000004100 */
[----:B------:R-:W-:Y:S01]  /*7630*/  HADD2.F32 R122, -RZ, R122.H0_H0 ;  /* 0x2000007aff7a7230 */ /* 0x000fe20000004100 */
[C---:B------:R-:W-:Y:S02]  /*7640*/  FMUL.FTZ R51, R120.reuse, R126 ;  /* 0x0000007e78337220 */ /* 0x040fe40000410000 */
[-C--:B------:R-:W-:Y:S02]  /*7650*/  FMUL.FTZ R155, R120, R127.reuse ;  /* 0x0000007f789b7220 */ /* 0x080fe40000410000 */
[----:B------:R-:W-:-:S02]  /*7660*/  FFMA.FTZ R51, R121, R127, R51 ;  /* 0x0000007f79337223 */ /* 0x000fc40000010033 */
[C---:B------:R-:W-:Y:S01]  /*7670*/  FMUL.FTZ R127, R62.reuse, R122 ;  /* 0x0000007a3e7f7220 */ /* 0x040fe20000410000 */
[----:B------:R-:W-:Y:S01]  /*7680*/  FSEL R122, R123, RZ, !P1 ;  /* 0x000000ff7b7a7208 */ /* 0x000fe20004800000 */
[----:B------:R-:W-:-:S03]  /*7690*/  FMUL.FTZ R124, R62, R124 ;  /* 0x0000007c3e7c7220 */ /* 0x000fc60000410000 */
[----:B------:R-:W-:Y:S01]  /*76a0*/  FSEL R123, R127, RZ, !P2 ;  /* 0x000000ff7f7b7208 */ /* 0x000fe20005000000 */
[----:B------:R-:W-:Y:S01]  /*76b0*/  HADD2.F32 R50, -RZ, R50.H0_H0 ;  /* 0x20000032ff327230 */ /* 0x000fe20000004100 */
[----:B------:R-:W-:Y:S01]  /*76c0*/  FSEL R124, R124, RZ, !P2 ;  /* 0x000000ff7c7c7208 */ /* 0x000fe20005000000 */
[----:B------:R-:W-:Y:S01]  /*76d0*/  HADD2.F32 R48, -RZ, R48.H0_H0 ;  /* 0x20000030ff307230 */ /* 0x000fe20000004100 */
[----:B------:R-:W-:Y:S02]  /*76e0*/  FFMA.FTZ R126, R121, R126, -R155 ;  /* 0x0000007e797e7223 */ /* 0x000fe4000001089b */
[----:B------:R-:W-:Y:S01]  /*76f0*/  FADD.FTZ R51, R123, R51 ;  /* 0x000000337b337221 */ /* 0x000fe20000010000 */
[----:B------:R-:W-:Y:S01]  /*7700*/  FSEL R125, R125, 1, !P1 ;  /* 0x3f8000007d7d7808 */ /* 0x000fe20004800000 */
[----:B------:R-:W-:Y:S02]  /*7710*/  FMUL.FTZ R127, R63, R50 ;  /* 0x000000323f7f7220 */ /* 0x000fe40000410000 */
[----:B------:R-:W-:-:S02]  /*7720*/  FADD.FTZ R126, R124, R126 ;  /* 0x0000007e7c7e7221 */ /* 0x000fc40000010000 */
[----:B------:R-:W-:Y:S02]  /*7730*/  FMUL.FTZ R48, R63, R48 ;  /* 0x000000303f307220 */ /* 0x000fe40000410000 */
[C---:B------:R-:W-:Y:S02]  /*7740*/  FMUL.FTZ R50, R122.reuse, R51 ;  /* 0x000000337a327220 */ /* 0x040fe40000410000 */
[-C--:B------:R-:W-:Y:S02]  /*7750*/  FMUL.FTZ R155, R122, R126.reuse ;  /* 0x0000007e7a9b7220 */ /* 0x080fe40000410000 */
[C---:B------:R-:W-:Y:S01]  /*7760*/  FFMA.FTZ R50, R125.reuse, R126, -R50 ;  /* 0x0000007e7d327223 */ /* 0x040fe20000010832 */
[----:B------:R-:W-:Y:S01]  /*7770*/  FSEL R126, R48, RZ, !P1 ;  /* 0x000000ff307e7208 */ /* 0x000fe20004800000 */
[----:B------:R-:W-:Y:S02]  /*7780*/  FMUL.FTZ R48, R112, R41 ;  /* 0x0000002970307220 */ /* 0x000fe40000410000 */
[----:B------:R-:W-:-:S02]  /*7790*/  FFMA.FTZ R51, R125, R51, R155 ;  /* 0x000000337d337223 */ /* 0x000fc4000001009b */
[-C--:B------:R-:W-:Y:S02]  /*77a0*/  FMUL.FTZ R155, R112, R40.reuse ;  /* 0x00000028709b7220 */ /* 0x080fe40000410000 */
[----:B------:R-:W-:Y:S01]  /*77b0*/  FFMA.FTZ R40, R113, R40, -R48 ;  /* 0x0000002871287223 */ /* 0x000fe20000010830 */
[----:B------:R-:W-:Y:S01]  /*77c0*/  FSEL R127, R127, RZ, !P1 ;  /* 0x000000ff7f7f7208 */ /* 0x000fe20004800000 */
[----:B------:R-:W-:Y:S02]  /*77d0*/  FFMA.FTZ R41, R113, R41, R155 ;  /* 0x0000002971297223 */ /* 0x000fe4000001009b */
[----:B------:R-:W-:Y:S02]  /*77e0*/  FADD.FTZ R50, R126, R50 ;  /* 0x000000327e327221 */ /* 0x000fe40000010000 */
[----:B------:R-:W-:Y:S02]  /*77f0*/  FMUL.FTZ R156, R114, R40 ;  /* 0x00000028729c7220 */ /* 0x000fe40000410000 */
[----:B------:R-:W-:-:S02]  /*7800*/  FADD.FTZ R51, R127, R51 ;  /* 0x000000337f337221 */ /* 0x000fc40000010000 */
[-C--:B------:R-:W-:Y:S02]  /*7810*/  FMUL.FTZ R48, R114, R41.reuse ;  /* 0x0000002972307220 */ /* 0x080fe40000410000 */
[C---:B------:R-:W-:Y:S02]  /*7820*/  FFMA.FTZ R156, R117.reuse, R41, R156 ;  /* 0x00000029759c7223 */ /* 0x040fe4000001009c */
[----:B------:R-:W0:Y:S01]  /*7830*/  SHFL.UP PT, R41, R50, 0x1, RZ ;  /* 0x0420000032297989 */ /* 0x000e2200000e00ff */
[----:B------:R-:W-:Y:S02]  /*7840*/  FFMA.FTZ R40, R117, R40, -R48 ;  /* 0x0000002875287223 */ /* 0x000fe40000010830 */
[----:B------:R-:W-:Y:S01]  /*7850*/  FMUL.FTZ R48, R120, R156 ;  /* 0x0000009c78307220 */ /* 0x000fe20000410000 */
[----:B------:R-:W1:Y:S03]  /*7860*/  SHFL.UP PT, R155, R51, 0x1, RZ ;  /* 0x04200000339b7989 */ /* 0x000e6600000e00ff */
[----:B------:R-:W-:-:S02]  /*7870*/  FFMA.FTZ R48, R121, R40, -R48 ;  /* 0x0000002879307223 */ /* 0x000fc40000010830 */
[----:B------:R-:W-:-:S04]  /*7880*/  FMUL.FTZ R40, R120, R40 ;  /* 0x0000002878287220 */ /* 0x000fc80000410000 */
[----:B------:R-:W-:Y:S02]  /*7890*/  FFMA.FTZ R156, R121, R156, R40 ;  /* 0x0000009c799c7223 */ /* 0x000fe40000010028 */
[----:B------:R-:W-:-:S04]  /*78a0*/  FMUL.FTZ R40, R122, R48 ;  /* 0x000000307a287220 */ /* 0x000fc80000410000 */
[-C--:B------:R-:W-:Y:S02]  /*78b0*/  FFMA.FTZ R40, R125, R156.reuse, R40 ;  /* 0x0000009c7d287223 */ /* 0x080fe40000010028 */
[----:B------:R-:W-:-:S04]  /*78c0*/  FMUL.FTZ R156, R122, R156 ;  /* 0x0000009c7a9c7220 */ /* 0x000fc80000410000 */
[----:B------:R-:W-:Y:S02]  /*78d0*/  FFMA.FTZ R48, R125, R48, -R156 ;  /* 0x000000307d307223 */ /* 0x000fe4000001089c */
[C---:B0-----:R-:W-:Y:S02]  /*78e0*/  FMUL.FTZ R156, R40.reuse, R41 ;  /* 0x00000029289c7220 */ /* 0x041fe40000410000 */
[-C--:B-1----:R-:W-:Y:S02]  /*78f0*/  FMUL.FTZ R157, R40, R155.reuse ;  /* 0x0000009b289d7220 */ /* 0x082fe40000410000 */
[C---:B------:R-:W-:Y:S02]  /*7900*/  FFMA.FTZ R155, R48.reuse, R155, R156 ;  /* 0x0000009b309b7223 */ /* 0x040fe4000001009c */
[----:B------:R-:W0:Y:S01]  /*7910*/  SHFL.UP PT, R156, R48, 0x1, RZ ;  /* 0x04200000309c7989 */ /* 0x000e2200000e00ff */
[----:B------:R-:W-:-:S03]  /*7920*/  FFMA.FTZ R41, R48, R41, -R157 ;  /* 0x0000002930297223 */ /* 0x000fc6000001089d */
[----:B------:R-:W1:Y:S01]  /*7930*/  SHFL.UP PT, R157, R40, 0x1, RZ ;  /* 0x04200000289d7989 */ /* 0x000e6200000e00ff */
[----:B------:R-:W-:-:S13]  /*7940*/  ISETP.GE.AND P0, PT, R3, 0x1, PT ;  /* 0x000000010300780c */ /* 0x000fda0003f06270 */
[----:B------:R-:W-:Y:S02]  /*7950*/  @P0 FADD.FTZ R50, R50, R41 ;  /* 0x0000002932320221 */ /* 0x000fe40000010000 */
[----:B0-----:R-:W-:Y:S02]  /*7960*/  FMUL.FTZ R41, R40, R156 ;  /* 0x0000009c28297220 */ /* 0x001fe40000410000 */
[----:B------:R-:W-:Y:S02]  /*7970*/  @P0 FADD.FTZ R51, R51, R155 ;  /* 0x0000009b33330221 */ /* 0x000fe40000010000 */
[-C--:B-1----:R-:W-:Y:S02]  /*7980*/  FFMA.FTZ R41, R48, R157.reuse, R41 ;  /* 0x0000009d30297223 */ /* 0x082fe40000010029 */
[C---:B------:R-:W-:Y:S01]  /*7990*/  FMUL.FTZ R157, R40.reuse, R157 ;  /* 0x0000009d289d7220 */ /* 0x040fe20000410000 */
[----:B------:R-:W0:Y:S02]  /*79a0*/  SHFL.UP PT, R155, R50, 0x2, RZ ;  /* 0x04400000329b7989 */ /* 0x000e2400000e00ff */
[----:B------:R-:W-:-:S02]  /*79b0*/  FSEL R40, R40, R41, !P0 ;  /* 0x0000002928287208 */ /* 0x000fc40004000000 */
[----:B------:R-:W1:Y:S01]  /*79c0*/  SHFL.UP PT, R41, R51, 0x2, RZ ;  /* 0x0440000033297989 */ /* 0x000e6200000e00ff */
[----:B------:R-:W-:Y:S01]  /*79d0*/  @P0 FFMA.FTZ R48, R48, R156, -R157 ;  /* 0x0000009c30300223 */ /* 0x000fe2000001089d */
[----:B------:R-:W-:Y:S01]  /*79e0*/  ISETP.GE.AND P0, PT, R3, 0x2, PT ;  /* 0x000000020300780c */ /* 0x000fe20003f06270 */
[C---:B0-----:R-:W-:Y:S02]  /*79f0*/  FMUL.FTZ R156, R40.reuse, R155 ;  /* 0x0000009b289c7220 */ /* 0x041fe40000410000 */
[----:B-1----:R-:W-:-:S04]  /*7a00*/  FMUL.FTZ R157, R40, R41 ;  /* 0x00000029289d7220 */ /* 0x002fc80000410000 */
[C---:B------:R-:W-:Y:S02]  /*7a10*/  FFMA.FTZ R155, R48.reuse, R155, -R157 ;  /* 0x0000009b309b7223 */ /* 0x040fe4000001089d */
[----:B------:R-:W-:Y:S02]  /*7a20*/  FFMA.FTZ R157, R48, R41, R156 ;  /* 0x00000029309d7223 */ /* 0x000fe4000001009c */
[----:B------:R-:W0:Y:S04]  /*7a30*/  SHFL.UP PT, R41, R48, 0x2, RZ ;  /* 0x0440000030297989 */ /* 0x000e2800000e00ff */
[----:B------:R-:W1:Y:S01]  /*7a40*/  SHFL.UP PT, R156, R40, 0x2, RZ ;  /* 0x04400000289c7989 */ /* 0x000e6200000e00ff */
[----:B------:R-:W-:Y:S02]  /*7a50*/  @P0 FADD.FTZ R51, R51, R157 ;  /* 0x0000009d33330221 */ /* 0x000fe40000010000 */
[----:B------:R-:W-:-:S02]  /*7a60*/  @P0 FADD.FTZ R50, R50, R155 ;  /* 0x0000009b32320221 */ /* 0x000fc40000010000 */
[----:B0-----:R-:W-:-:S04]  /*7a70*/  FMUL.FTZ R157, R40, R41 ;  /* 0x00000029289d7220 */ /* 0x001fc80000410000 */
[-C--:B-1----:R-:W-:Y:S02]  /*7a80*/  FFMA.FTZ R157, R48, R156.reuse, R157 ;  /* 0x0000009c309d7223 */ /* 0x082fe4000001009d */
[C---:B------:R-:W-:Y:S02]  /*7a90*/  FMUL.FTZ R155, R40.reuse, R156 ;  /* 0x0000009c289b7220 */ /* 0x040fe40000410000 */
[----:B------:R-:W0:Y:S01]  /*7aa0*/  SHFL.UP PT, R156, R51, 0x4, RZ ;  /* 0x04800000339c7989 */ /* 0x000e2200000e00ff */
[----:B------:R-:W-:-:S03]  /*7ab0*/  FSEL R40, R40, R157, !P0 ;  /* 0x0000009d28287208 */ /* 0x000fc60004000000 */
[----:B------:R-:W1:Y:S01]  /*7ac0*/  SHFL.UP PT, R157, R50, 0x4, RZ ;  /* 0x04800000329d7989 */ /* 0x000e6200000e00ff */
[----:B------:R-:W-:Y:S01]  /*7ad0*/  @P0 FFMA.FTZ R48, R48, R41, -R155 ;  /* 0x0000002930300223 */ /* 0x000fe2000001089b */
[----:B------:R-:W-:Y:S01]  /*7ae0*/  ISETP.GE.AND P0, PT, R3, 0x4, PT ;  /* 0x000000040300780c */ /* 0x000fe20003f06270 */
[CC--:B0-----:R-:W-:Y:S02]  /*7af0*/  FMUL.FTZ R155, R40.reuse, R156.reuse ;  /* 0x0000009c289b7220 */ /* 0x0c1fe40000410000 */
[-C--:B-1----:R-:W-:Y:S02]  /*7b00*/  FMUL.FTZ R41, R40, R157.reuse ;  /* 0x0000009d28297220 */ /* 0x082fe40000410000 */
[C---:B------:R-:W-:Y:S02]  /*7b10*/  FFMA.FTZ R155, R48.reuse, R157, -R155 ;  /* 0x0000009d309b7223 */ /* 0x040fe4000001089b */
[----:B------:R-:W-:Y:S02]  /*7b20*/  FFMA.FTZ R157, R48, R156, R41 ;  /* 0x0000009c309d7223 */ /* 0x000fe40000010029 */
[----:B------:R-:W0:Y:S04]  /*7b30*/  SHFL.UP PT, R41, R48, 0x4, RZ ;  /* 0x0480000030297989 */ /* 0x000e2800000e00ff */
[----:B------:R-:W1:Y:S01]  /*7b40*/  SHFL.UP PT, R156, R40, 0x4, RZ ;  /* 0x04800000289c7989 */ /* 0x000e6200000e00ff */
[----:B------:R-:W-:-:S02]  /*7b50*/  @P0 FADD.FTZ R50, R50, R155 ;  /* 0x0000009b32320221 */ /* 0x000fc40000010000 */
[----:B------:R-:W-:Y:S01]  /*7b60*/  @P0 FADD.FTZ R51, R51, R157 ;  /* 0x0000009d33330221 */ /* 0x000fe20000010000 */
[----:B------:R-:W-:Y:S01]  /*7b70*/  STS.U16 [R143+0x13c0], R154 ;  /* 0x0013c09a8f007388 */ /* 0x000fe20000000400 */
[CC--:B0-----:R-:W-:Y:S02]  /*7b80*/  FMUL.FTZ R155, R40.reuse, R41.reuse ;  /* 0x00000029289b7220 */ /* 0x0c1fe40000410000 */
[-C--:B-1----:R-:W-:Y:S02]  /*7b90*/  FMUL.FTZ R157, R40, R156.reuse ;  /* 0x0000009c289d7220 */ /* 0x082fe40000410000 */
[C---:B------:R-:W-:Y:S02]  /*7ba0*/  FFMA.FTZ R155, R48.reuse, R156, R155 ;  /* 0x0000009c309b7223 */ /* 0x040fe4000001009b */
[----:B------:R-:W-:Y:S01]  /*7bb0*/  @P0 FFMA.FTZ R48, R48, R41, -R157 ;  /* 0x0000002930300223 */ /* 0x000fe2000001089d */
[----:B------:R-:W-:Y:S04]  /*7bc0*/  SHFL.UP PT, R156, R51, 0x8, RZ ;  /* 0x05000000339c7989 */ /* 0x000fe800000e00ff */
[----:B------:R-:W0:Y:S01]  /*7bd0*/  SHFL.UP PT, R41, R50, 0x8, RZ ;  /* 0x0500000032297989 */ /* 0x000e2200000e00ff */
[----:B------:R-:W-:-:S03]  /*7be0*/  FSEL R155, R40, R155, !P0 ;  /* 0x0000009b289b7208 */ /* 0x000fc60004000000 */
[----:B------:R-:W1:Y:S04]  /*7bf0*/  SHFL.UP PT, R143, R48, 0x8, RZ ;  /* 0x05000000308f7989 */ /* 0x000e6800000e00ff */
[----:B------:R-:W2:Y:S01]  /*7c00*/  SHFL.UP PT, R40, R155, 0x8, RZ ;  /* 0x050000009b287989 */ /* 0x000ea200000e00ff */
[----:B------:R-:W-:-:S03]  /*7c10*/  ISETP.GE.AND P0, PT, R3, 0x8, PT ;  /* 0x000000080300780c */ /* 0x000fc60003f06270 */
[----:B------:R-:W-:Y:S04]  /*7c20*/  STS.U16 [R153+0x1400], R152 ;  /* 0x0014009899007388 */ /* 0x000fe80000000400 */
[----:B------:R0:W-:Y:S02]  /*7c30*/  STS.U16 [R144+0x1440], R149 ;  /* 0x0014409590007388 */ /* 0x0001e40000000400 */
[C---:B0-----:R-:W-:Y:S02]  /*7c40*/  FMUL.FTZ R144, R155.reuse, R41 ;  /* 0x000000299b907220 */ /* 0x041fe40000410000 */
[-C--:B------:R-:W-:Y:S02]  /*7c50*/  FMUL.FTZ R149, R155, R156.reuse ;  /* 0x0000009c9b957220 */ /* 0x080fe40000410000 */
[----:B------:R-:W-:-:S02]  /*7c60*/  FFMA.FTZ R144, R48, R156, R144 ;  /* 0x0000009c30907223 */ /* 0x000fc40000010090 */
[----:B------:R-:W-:Y:S02]  /*7c70*/  FFMA.FTZ R149, R48, R41, -R149 ;  /* 0x0000002930957223 */ /* 0x000fe40000010895 */
[----:B------:R-:W-:Y:S02]  /*7c80*/  @P0 FADD.FTZ R51, R51, R144 ;  /* 0x0000009033330221 */ /* 0x000fe40000010000 */
[C---:B-1----:R-:W-:Y:S02]  /*7c90*/  FMUL.FTZ R41, R155.reuse, R143 ;  /* 0x0000008f9b297220 */ /* 0x042fe40000410000 */
[----:B------:R-:W-:Y:S02]  /*7ca0*/  @P0 FADD.FTZ R50, R50, R149 ;  /* 0x0000009532320221 */ /* 0x000fe40000010000 */
[-C--:B--2---:R-:W-:Y:S02]  /*7cb0*/  FMUL.FTZ R144, R155, R40.reuse ;  /* 0x000000289b907220 */ /* 0x084fe40000410000 */
[----:B------:R-:W-:-:S02]  /*7cc0*/  FFMA.FTZ R41, R48, R40, R41 ;  /* 0x0000002830297223 */ /* 0x000fc40000010029 */
[----:B------:R-:W-:Y:S02]  /*7cd0*/  @P0 FFMA.FTZ R48, R48, R143, -R144 ;  /* 0x0000008f30300223 */ /* 0x000fe40000010890 */
[----:B------:R-:W0:Y:S01]  /*7ce0*/  SHFL.UP PT, R143, R50, 0x10, RZ ;  /* 0x06000000328f7989 */ /* 0x000e2200000e00ff */
[----:B------:R-:W-:-:S03]  /*7cf0*/  FSEL R155, R155, R41, !P0 ;  /* 0x000000299b9b7208 */ /* 0x000fc60004000000 */
[----:B------:R-:W-:Y:S04]  /*7d00*/  STS.U16 [R150+0x1480], R151 ;  /* 0x0014809796007388 */ /* 0x000fe80000000400 */
[----:B------:R-:W1:Y:S04]  /*7d10*/  SHFL.UP PT, R40, R51, 0x10, RZ ;  /* 0x0600000033287989 */ /* 0x000e6800000e00ff */
[----:B------:R-:W-:Y:S04]  /*7d20*/  STS.U16 [R47+0x14c0], R46 ;  /* 0x0014c02e2f007388 */ /* 0x000fe80000000400 */
[----:B------:R-:W2:Y:S04]  /*7d30*/  SHFL.UP PT, R46, R48, 0x10, RZ ;  /* 0x06000000302e7989 */ /* 0x000ea800000e00ff */
[----:B------:R-:W-:Y:S04]  /*7d40*/  STS.U16 [R148+0x1500], R147 ;  /* 0x0015009394007388 */ /* 0x000fe80000000400 */
[----:B------:R-:W-:Y:S04]  /*7d50*/  STS.U16 [R146+0x1540], R145 ;  /* 0x0015409192007388 */ /* 0x000fe80000000400 */
[----:B------:R0:W-:Y:S04]  /*7d60*/  STS.U16 [R44+0x1580], R45 ;  /* 0x0015802d2c007388 */ /* 0x0001e80000000400 */
[----:B------:R-:W3:Y:S01]  /*7d70*/  SHFL.UP PT, R44, R155, 0x10, RZ ;  /* 0x060000009b2c7989 */ /* 0x000ee200000e00ff */
[----:B------:R-:W-:-:S03]  /*7d80*/  ISETP.NE.AND P2, PT, R3, 0x1f, PT ;  /* 0x0000001f0300780c */ /* 0x000fc60003f45270 */
[----:B------:R-:W-:Y:S01]  /*7d90*/  STS.U16 [R142+0x15c0], R141 ;  /* 0x0015c08d8e007388 */ /* 0x000fe20000000400 */
[----:B0-----:R-:W-:-:S03]  /*7da0*/  FMUL.FTZ R45, R155, R143 ;  /* 0x0000008f9b2d7220 */ /* 0x001fc60000410000 */
[----:B------:R-:W-:Y:S01]  /*7db0*/  STS.U16 [R140+0x1600], R139 ;  /* 0x0016008b8c007388 */ /* 0x000fe20000000400 */
[----:B------:R-:W-:-:S03]  /*7dc0*/  ISETP.GE.AND P1, PT, R3, 0x10, PT ;  /* 0x000000100300780c */ /* 0x000fc60003f26270 */
[----:B------:R-:W-:Y:S01]  /*7dd0*/  STS.U16 [R42+0x1640], R138 ;  /* 0x0016408a2a007388 */ /* 0x000fe20000000400 */
[----:B------:R-:W-:-:S03]  /*7de0*/  LOP3.LUT P0, RZ, R158, 0x1f, RZ, 0xc0, !PT ;  /* 0x0000001f9eff7812 */ /* 0x000fc6000780c0ff */
[----:B------:R0:W-:Y:S01]  /*7df0*/  STS.U16 [R137+0x1680], R136 ;  /* 0x0016808889007388 */ /* 0x0001e20000000400 */
[----:B-1----:R-:W-:-:S03]  /*7e00*/  FMUL.FTZ R41, R155, R40 ;  /* 0x000000289b297220 */ /* 0x002fc60000410000 */
[----:B------:R-:W-:Y:S01]  /*7e10*/  STS.U16 [R135+0x16c0], R134 ;  /* 0x0016c08687007388 */ /* 0x000fe20000000400 */
[----:B------:R-:W-:-:S03]  /*7e20*/  ISETP.EQ.OR P0, PT, RZ, UR6, P0 ;  /* 0x00000006ff007c0c */ /* 0x000fc60008702670 */
[----:B------:R-:W-:Y:S01]  /*7e30*/  STS.U16 [R133+0x1700], R132 ;  /* 0x0017008485007388 */ /* 0x000fe20000000400 */
[----:B0-----:R-:W-:-:S03]  /*7e40*/  FFMA.FTZ R136, R48, R40, R45 ;  /* 0x0000002830887223 */ /* 0x001fc6000001002d */
[----:B------:R-:W-:Y:S01]  /*7e50*/  STS.U16 [R131+0x1740], R130 ;  /* 0x0017408283007388 */ /* 0x000fe20000000400 */
[----:B--2---:R-:W-:-:S03]  /*7e60*/  FMUL.FTZ R45, R155, R46 ;  /* 0x0000002e9b2d7220 */ /* 0x004fc60000410000 */
[----:B------:R-:W-:Y:S01]  /*7e70*/  STS.U16 [R129+0x1780], R128 ;  /* 0x0017808081007388 */ /* 0x000fe20000000400 */
[----:B------:R-:W-:-:S03]  /*7e80*/  FFMA.FTZ R143, R48, R143, -R41 ;  /* 0x0000008f308f7223 */ /* 0x000fc60000010829 */
[----:B------:R-:W-:Y:S01]  /*7e90*/  STS.U16 [R55+0x17c0], R54 ;  /* 0x0017c03637007388 */ /* 0x000fe20000000400 */
[----:B------:R-:W-:-:S03]  /*7ea0*/  HFMA2.MMA R41, -RZ, RZ, 0, 0 ;  /* 0x00000000ff297435 */ /* 0x000fc600000001ff */
[----:B------:R0:W-:Y:S04]  /*7eb0*/  STS.U16 [R43+0x1800], R49 ;  /* 0x001800312b007388 */ /* 0x0001e80000000400 */
[----:B------:R3:W-:Y:S01]  /*7ec0*/  STS.U16 [R53+0x1840], R52 ;  /* 0x0018403435007388 */ /* 0x0007e20000000400 */
[----:B------:R-:W-:Y:S01]  /*7ed0*/  MOV R40, 0x3f800000 ;  /* 0x3f80000000287802 */ /* 0x000fe20000000f00 */
[----:B------:R-:W-:Y:S01]  /*7ee0*/  IMAD.U32 R47, RZ, RZ, UR7 ;  /* 0x00000007ff2f7e24 */ /* 0x000fe2000f8e00ff */
[----:B------:R-:W-:-:S06]  /*7ef0*/  NOP ;  /* 0x0000000000007918 */ /* 0x000fcc0000000000 */
[----:B0-----:R-:W-:Y:S01]  /*7f00*/  CS2R R42, SRZ ;  /* 0x00000000002a7805 */ /* 0x001fe2000001ff00 */
[-C--:B---3--:R-:W-:Y:S01]  /*7f10*/  FFMA.FTZ R52, R48, R44.reuse, R45 ;  /* 0x0000002c30347223 */ /* 0x088fe2000001002d */
[----:B------:R-:W-:Y:S01]  /*7f20*/  LDS.U16 R128, [R164+0x1080] ;  /* 0x00108000a4807984 */ /* 0x000fe20000000400 */
[C---:B------:R-:W-:Y:S01]  /*7f30*/  FMUL.FTZ R45, R155.reuse, R44 ;  /* 0x0000002c9b2d7220 */ /* 0x040fe20000410000 */
[----:B------:R-:W-:Y:S01]  /*7f40*/  @!P2 SHF.R.U32.HI R44, RZ, 0x1, R158 ;  /* 0x00000001ff2ca819 */ /* 0x000fe2000001169e */
[----:B------:R-:W-:Y:S01]  /*7f50*/  @P1 FADD.FTZ R50, R50, R143 ;  /* 0x0000008f32321221 */ /* 0x000fe20000010000 */
[----:B------:R-:W-:Y:S01]  /*7f60*/  FSEL R49, R155, R52, !P1 ;  /* 0x000000349b317208 */ /* 0x000fe20004800000 */
[----:B------:R-:W-:Y:S01]  /*7f70*/  @P1 FFMA.FTZ R48, R48, R46, -R45 ;  /* 0x0000002e30301223 */ /* 0x000fe2000001082d */
[----:B------:R-:W-:Y:S01]  /*7f80*/  @!P2 LOP3.LUT R44, R44, 0x7ffffff0, RZ, 0xc0, !PT ;  /* 0x7ffffff02c2ca812 */ /* 0x000fe200078ec0ff */
[----:B------:R-:W-:Y:S01]  /*7f90*/  @P1 FADD.FTZ R51, R51, R136 ;  /* 0x0000008833331221 */ /* 0x000fe20000010000 */
        /* <DEDUP_REMOVED lines=37> */
[-C--:B------:R-:W-:Y:S02]  /*81f0*/  FMUL.FTZ R165, R45, R53.reuse ;  /* 0x000000352da57220 */ /* 0x080fe40000410000 */
[CC--:B------:R-:W-:Y:S02]  /*8200*/  FFMA.FTZ R160, R46.reuse, R52.reuse, -R160 ;  /* 0x000000342ea07223 */ /* 0x0c0fe400000108a0 */
[-C--:B------:R-:W-:Y:S02]  /*8210*/  FMUL.FTZ R164, R46, R53.reuse ;  /* 0x000000352ea47220 */ /* 0x080fe40000410000 */
[----:B------:R-:W-:Y:S02]  /*8220*/  FADD.FTZ R160, R54, R160 ;  /* 0x000000a036a07221 */ /* 0x000fe40000010000 */
[C---:B------:R-:W-:Y:S02]  /*8230*/  FMUL.FTZ R54, R44.reuse, R53 ;  /* 0x000000352c367220 */ /* 0x040fe40000410000 */
[----:B------:R-:W-:-:S02]  /*8240*/  FFMA.FTZ R53, R44, R52, -R165 ;  /* 0x000000342c357223 */ /* 0x000fc400000108a5 */
[----:B------:R-:W0:Y:S01]  /*8250*/  S2R R165, SR_TID.X ;  /* 0x0000000000a57919 */ /* 0x000e220000002100 */
[-C--:B------:R-:W-:Y:S02]  /*8260*/  FFMA.FTZ R54, R45, R52.reuse, R54 ;  /* 0x000000342d367223 */ /* 0x080fe40000010036 */
[----:B------:R-:W-:Y:S01]  /*8270*/  FFMA.FTZ R164, R47, R52, R164 ;  /* 0x000000342fa47223 */ /* 0x000fe200000100a4 */
[----:B------:R-:W1:Y:S01]  /*8280*/  SHFL.UP PT, R50, R50, 0x1, RZ ;  /* 0x0420000032327989 */ /* 0x000e6200000e00ff */
[----:B------:R-:W-:Y:S03]  /*8290*/  BSSY B0, `(.L_x_999) ;  /* 0x000004c000007945 */ /* 0x000fe60003800000 */
[----:B------:R-:W2:Y:S01]  /*82a0*/  SHFL.UP PT, R51, R51, 0x1, RZ ;  /* 0x0420000033337989 */ /* 0x000ea200000e00ff */
[----:B0-----:R-:W-:-:S04]  /*82b0*/  SHF.R.U32.HI R52, RZ, 0x5, R165 ;  /* 0x00000005ff347819 */ /* 0x001fc800000116a5 */
[----:B------:R-:W-:Y:S01]  /*82c0*/  ISETP.NE.AND P0, PT, R52, RZ, PT ;  /* 0x000000ff3400720c */ /* 0x000fe20003f05270 */
[----:B------:R-:W0:Y:S01]  /*82d0*/  SHFL.UP PT, R48, R48, 0x1, RZ ;  /* 0x0420000030307989 */ /* 0x000e2200000e00ff */
[----:B------:R-:W-:-:S03]  /*82e0*/  FADD.FTZ R55, R55, R164 ;  /* 0x000000a437377221 */ /* 0x000fc60000010000 */
[----:B------:R-:W3:Y:S01]  /*82f0*/  SHFL.UP PT, R49, R49, 0x1, RZ ;  /* 0x0420000031317989 */ /* 0x000ee200000e00ff */
        /* <DEDUP_REMOVED lines=31> */
[----:B------:R-:W-:Y:S01]  /*84f0*/  HADD2.F32 R159, -RZ, R159.H0_H0 ;  /* 0x2000009fff9f7230 */ /* 0x000fe20000004100 */
[----:B------:R-:W-:Y:S05]  /*8500*/  @!P0 BRA `(.L_x_1000) ;  /* 0x0000014000008947 */ /* 0x000fea0003800000 */
[----:B0123--:R-:W-:Y:S01]  /*8510*/  ISETP.NE.AND P0, PT, R3, RZ, PT ;  /* 0x000000ff0300720c */ /* 0x00ffe20003f05270 */
[C---:B------:R-:W-:Y:S02]  /*8520*/  FMUL.FTZ R52, R49.reuse, R45 ;  /* 0x0000002d31347220 */ /* 0x040fe40000410000 */
[----:B------:R-:W-:-:S10]  /*8530*/  FMUL.FTZ R53, R49, R44 ;  /* 0x0000002c31357220 */ /* 0x000fd40000410000 */
[C---:B------:R-:W-:Y:S02]  /*8540*/  @P0 FFMA.FTZ R44, R48.reuse, R44, -R52 ;  /* 0x0000002c302c0223 */ /* 0x040fe40000010834 */
[CC--:B------:R-:W-:Y:S02]  /*8550*/  FMUL.FTZ R52, R49.reuse, R46.reuse ;  /* 0x0000002e31347220 */ /* 0x0c0fe40000410000 */
[-C--:B------:R-:W-:Y:S02]  /*8560*/  FMUL.FTZ R49, R49, R47.reuse ;  /* 0x0000002f31317220 */ /* 0x080fe40000410000 */
[C---:B------:R-:W-:Y:S02]  /*8570*/  FFMA.FTZ R52, R48.reuse, R47, R52 ;  /* 0x0000002f30347223 */ /* 0x040fe40000010034 */
[----:B------:R-:W-:Y:S02]  /*8580*/  FFMA.FTZ R49, R48, R46, -R49 ;  /* 0x0000002e30317223 */ /* 0x000fe40000010831 */
[----:B------:R-:W-:-:S02]  /*8590*/  @P0 FADD.FTZ R47, R51, R52 ;  /* 0x00000034332f0221 */ /* 0x000fc40000010000 */
[----:B------:R-:W-:Y:S02]  /*85a0*/  @P0 FADD.FTZ R46, R50, R49 ;  /* 0x00000031322e0221 */ /* 0x000fe40000010000 */
[----:B------:R-:W-:Y:S01]  /*85b0*/  @P0 FFMA.FTZ R45, R48, R45, R53 ;  /* 0x0000002d302d0223 */ /* 0x000fe20000010035 */
[----:B------:R-:W-:Y:S02]  /*85c0*/  MOV R48, R44 ;  /* 0x0000002c00307202 */ /* 0x000fe40000000f00 */
[----:B------:R-:W-:Y:S01]  /*85d0*/  MOV R50, R46 ;  /* 0x0000002e00327202 */ /* 0x000fe20000000f00 */
[----:B------:R-:W-:Y:S01]  /*85e0*/  IMAD.MOV.U32 R49, RZ, RZ, R45 ;  /* 0x000000ffff317224 */ /* 0x000fe200078e002d */
[----:B------:R-:W-:Y:S01]  /*85f0*/  MOV R51, R47 ;  /* 0x0000002f00337202 */ /* 0x000fe20000000f00 */
[----:B------:R-:W-:Y:S01]  /*8600*/  IMAD.MOV.U32 R46, RZ, RZ, R42 ;  /* 0x000000ffff2e7224 */ /* 0x000fe200078e002a */
[----:B------:R-:W-:Y:S02]  /*8610*/  MOV R47, R43 ;  /* 0x0000002b002f7202 */ /* 0x000fe40000000f00 */
[----:B------:R-:W-:-:S02]  /*8620*/  MOV R45, R41 ;  /* 0x00000029002d7202 */ /* 0x000fc40000000f00 */
[----:B------:R-:W-:Y:S01]  /*8630*/  MOV R44, R40 ;  /* 0x00000028002c7202 */ /* 0x000fe20000000f00 */
[----:B------:R-:W-:Y:S05]  /*8640*/  BRA `(.L_x_1001) ;  /* 0x0000010000007947 */ /* 0x000fea0003800000 */
.L_x_1000:
[----:B0123--:R-:W-:Y:S01]  /*8650*/  ISETP.NE.AND P0, PT, R3, RZ, PT ;  /* 0x000000ff0300720c */ /* 0x00ffe20003f05270 */
        /* <DEDUP_REMOVED lines=15> */
.L_x_1001:
[----:B------:R-:W-:Y:S05]  /*8750*/  BSYNC B0 ;  /* 0x0000000000007941 */ /* 0x000fea0003800000 */
.L_x_999:
        /* <DEDUP_REMOVED lines=130> */
.L_x_1003:
[----:B------:R-:W-:Y:S05]  /*8f80*/  BSYNC B0 ;  /* 0x0000000000007941 */ /* 0x000fea0003800000 */
.L_x_1002:
        /* <DEDUP_REMOVED lines=54> */
.L_x_998:
        /* <DEDUP_REMOVED lines=178> */
.L_x_1006:
[----:B------:R-:W-:Y:S05]  /*9e10*/  BSYNC B0 ;  /* 0x0000000000007941 */ /* 0x000fea0003800000 */
.L_x_1005:
        /* <DEDUP_REMOVED lines=73> */
.L_x_1007:
[----:B------:R-:W-:Y:S05]  /*a2b0*/  EXIT ;  /* 0x000000000000794d */ /* 0x000fea0003800000 */
.L_x_1009:
        /* <DEDUP_REMOVED lines=12> */
.L_x_5342:


//--------------------- .text._Z25selective_scan_fwd_kernelI32Selective_Scan_fwd_kernel_traitsILi64ELi16ELi1ELb0ELb1ELb1ELb1EN3c104HalfENS1_7complexIfEEEEv13SSMParamsBase --------------------------
	.section	.text._Z25selective_scan_fwd_kernelI32Selective_Scan_fwd_kernel_traitsILi64ELi16ELi1ELb0ELb1ELb1ELb1EN3c104HalfENS1_7complexIfEEEEv13SSMParamsBase,"ax",@progbits
	.sectioninfo	@"SHI_REGISTERS=168"
	.align	128
        .global         _Z25selective_scan_fwd_kernelI32Selective_Scan_fwd_kernel_traitsILi64ELi16ELi1ELb0ELb1ELb1ELb1EN3c104HalfENS1_7complexIfEEEEv13SSMParamsBase
        .type           _Z25selective_scan_fwd_kernelI32Selective_Scan_fwd_kernel_traitsILi64ELi16ELi1ELb0ELb1ELb1ELb1EN3c104HalfENS1_7complexIfEEEEv13SSMParamsBase,@function
        .size           _Z25selective_scan_fwd_kernelI32Selective_Scan_fwd_kernel_traitsILi64ELi16ELi1ELb0ELb1ELb1ELb1EN3c104HalfENS1_7complexIfEEEEv13SSMParamsBase,(.L_x_5343 - _Z25selective_scan_fwd_kernelI32Selective_Scan_fwd_kernel_traitsILi64ELi16ELi1ELb0ELb1ELb1ELb1EN3c104HalfENS1_7complexIfEEEEv13SSMParamsBase)
        .other          _Z25selective_scan_fwd_kernelI32Selective_Scan_fwd_kernel_traitsILi64ELi16ELi1ELb0ELb1ELb1ELb1EN3c104HalfENS1_7complexIfEEEEv13SSMParamsBase,@"STO_CUDA_ENTRY STV_DEFAULT"
_Z25selective_scan_fwd_kernelI32Selective_Scan_fwd_kernel_traitsILi64ELi16ELi1ELb0ELb1ELb1ELb1EN3c104HalfENS1_7complexIfEEEEv13SSMParamsBase:
.text._Z25selective_scan_fwd_kernelI32Selective_Scan_fwd_kernel_traitsILi64ELi16ELi1ELb0ELb1ELb1ELb1EN3c104HalfENS1_7complexIfEEEEv13SSMParamsBase:
        /* <DEDUP_REMOVED lines=137> */
.L_x_1054:
        /* <DEDUP_REMOVED lines=255> */
[----:B------:R-:W-:Y:S01]  /*1880*/  IMAD.MOV.U32 R37, RZ, RZ, c[0x0][0x16c] ;  /* 0x00005b00ff257624 */ /* 0x000fe200078e00ff */
[----:B------:R-:W-:Y:S01]  /*1890*/  HADD2.F32 R11, -RZ, R11.H0_H0 ;  /* 0x2000000bff0b7230 */ /* 0x000fe20000004100 */
[----:B------:R-:W-:Y:S01]  /*18a0*/  FADD.FTZ R7, R7, UR4 ;  /* 0x0000000407077e21 */ /* 0x000fe20008010000 */
[----:B------:R-:W-:Y:S01]  /*18b0*/  FSETP.GTU.FTZ.AND P5, PT, R6, 20, PT ;  /* 0x41a000000600780b */ /* 0x000fe20003fbc000 */
[----:B------:R-:W-:-:S02]  /*18c0*/  FADD.FTZ R8, R8, UR4 ;  /* 0x0000000408087e21 */ /* 0x000fc40008010000 */
[----:B------:R-:W-:Y:S02]  /*18d0*/  FADD.FTZ R9, R9, UR4 ;  /* 0x0000000409097e21 */ /* 0x000fe40008010000 */
[----:B------:R-:W-:Y:S01]  /*18e0*/  FADD.FTZ R10, R10, UR4 ;  /* 0x000000040a0a7e21 */ /* 0x000fe20008010000 */
[----:B------:R-:W-:Y:S01]  /*18f0*/  ISETP.GE.AND P6, PT, R37, 0x1, PT ;  /* 0x000000012500780c */ /* 0x000fe20003fc6270 */
[----:B------:R-:W-:Y:S01]  /*1900*/  FADD.FTZ R11, R11, UR4 ;  /* 0x000000040b0b7e21 */ /* 0x000fe20008010000 */
[----:B------:R-:W-:Y:S02]  /*1910*/  FSETP.GTU.FTZ.AND P3, PT, R7, 20, PT ;  /* 0x41a000000700780b */ /* 0x000fe40003f7c000 */
[----:B------:R-:W-:Y:S02]  /*1920*/  FSETP.GTU.FTZ.AND P2, PT, R8, 20, PT ;  /* 0x41a000000800780b */ /* 0x000fe40003f5c000 */
[----:B------:R-:W-:Y:S02]  /*1930*/  FSETP.GTU.FTZ.AND P1, PT, R9, 20, PT ;  /* 0x41a000000900780b */ /* 0x000fe40003f3c000 */
[----:B------:R-:W-:-:S02]  /*1940*/  FSETP.GTU.FTZ.AND P0, PT, R10, 20, PT ;  /* 0x41a000000a00780b */ /* 0x000fc40003f1c000 */
        /* <DEDUP_REMOVED lines=33> */
.L_x_1011:
[----:B------:R-:W-:Y:S05]  /*1b60*/  BSYNC B0 ;  /* 0x0000000000007941 */ /* 0x000fea0003800000 */
.L_x_1010:
        /* <DEDUP_REMOVED lines=36> */
.L_x_1013:
[----:B------:R-:W-:Y:S05]  /*1db0*/  BSYNC B0 ;  /* 0x0000000000007941 */ /* 0x000fea0003800000 */
.L_x_1012:
        /* <DEDUP_REMOVED lines=38> */
.L_x_1015:
[----:B------:R-:W-:Y:S05]  /*2020*/  BSYNC B0 ;  /* 0x0000000000007941 */ /* 0x000fea0003800000 */
.L_x_1014:
        /* <DEDUP_REMOVED lines=36> */
.L_x_1017:
[----:B------:R-:W-:Y:S05]  /*2270*/  BSYNC B0 ;  /* 0x0000000000007941 */ /* 0x000fea0003800000 */
.L_x_1016:
        /* <DEDUP_REMOVED lines=38> */
.L_x_1019:
[----:B------:R-:W-:Y:S05]  /*24e0*/  BSYNC B0 ;  /* 0x0000000000007941 */ /* 0x000fea0003800000 */
.L_x_1018:
        /* <DEDUP_REMOVED lines=36> */
.L_x_1021:
[----:B------:R-:W-:Y:S05]  /*2730*/  BSYNC B0 ;  /* 0x0000000000007941 */ /* 0x000fea0003800000 */
.L_x_1020:
        /* <DEDUP_REMOVED lines=38> */
.L_x_1023:
[----:B------:R-:W-:Y:S05]  /*29a0*/  BSYNC B0 ;  /* 0x0000000000007941 */ /* 0x000fea0003800000 */
.L_x_1022:
[----:B------:R-:W-:Y:S01]  /*29b0*/  HADD2.F32 R36, -RZ, R36.H0_H0 ;  /* 0x20000024ff247230 */ /* 0x000fe20000004100 */
[----:B------:R-:W-:Y:S01]  /*29c0*/  BSSY B0, `(.L_x_1024) ;  /* 0x0000024000007945 */ /* 0x000fe20003800000 */
[----:B------:R-:W-:Y:S01]  /*29d0*/  HADD2.F32 R38, -RZ, R18.H0_H0 ;  /* 0x20000012ff267230 */ /* 0x000fe20000004100 */
[----:B------:R-:W-:Y:S02]  /*29e0*/  FSETP.GTU.FTZ.AND P4, PT, R17, 20, PT ;  /* 0x41a000001100780b */ /* 0x000fe40003f9c000 */
        /* <DEDUP_REMOVED lines=33> */
.L_x_1025:
[----:B------:R-:W-:Y:S05]  /*2c00*/  BSYNC B0 ;  /* 0x0000000000007941 */ /* 0x000fea0003800000 */
.L_x_1024:
        /* <DEDUP_REMOVED lines=42> */
.L_x_1027:
[----:B------:R-:W-:Y:S05]  /*2eb0*/  BSYNC B0 ;  /* 0x0000000000007941 */ /* 0x000fea0003800000 */
.L_x_1026:
        /* <DEDUP_REMOVED lines=40> */
.L_x_1029:
[----:B------:R-:W-:Y:S05]  /*3140*/  BSYNC B0 ;  /* 0x0000000000007941 */ /* 0x000fea0003800000 */
.L_x_1028:
        /* <DEDUP_REMOVED lines=46> */
.L_x_1031:
[----:B------:R-:W-:Y:S05]  /*3430*/  BSYNC B0 ;  /* 0x0000000000007941 */ /* 0x000fea0003800000 */
.L_x_1030:
        /* <DEDUP_REMOVED lines=33> */
.L_x_1033:
[----:B------:R-:W-:Y:S05]  /*3650*/  BSYNC B0 ;  /* 0x0000000000007941 */ /* 0x000fea0003800000 */
.L_x_1032:
        /* <DEDUP_REMOVED lines=33> */
.L_x_1035:
[----:B------:R-:W-:Y:S05]  /*3870*/  BSYNC B0 ;  /* 0x0000000000007941 */ /* 0x000fea0003800000 */
.L_x_1034:
        /* <DEDUP_REMOVED lines=33> */
.L_x_1037:
[----:B------:R-:W-:Y:S05]  /*3a90*/  BSYNC B0 ;  /* 0x0000000000007941 */ /* 0x000fea0003800000 */
.L_x_1036:
        /* <DEDUP_REMOVED lines=33> */
.L_x_1039:
[----:B------:R-:W-:Y:S05]  /*3cb0*/  BSYNC B0 ;  /* 0x0000000000007941 */ /* 0x000fea0003800000 */
.L_x_1038:
        /* <DEDUP_REMOVED lines=33> */
.L_x_1041:
[----:B------:R-:W-:Y:S05]  /*3ed0*/  BSYNC B0 ;  /* 0x0000000000007941 */ /* 0x000fea0003800000 */
.L_x_1040:
        /* <DEDUP_REMOVED lines=38> */
.L_x_1048:
        /* <DEDUP_REMOVED lines=156> */
[----:B------:R-:W-:Y:S01]  /*4b00*/  IMAD.U32 R51, RZ, RZ, UR17 ;  /* 0x00000011ff337e24 */ /* 0x000fe2000f8e00ff */
[----:B------:R-:W-:Y:S01]  /*4b10*/  LOP3.LUT R48, R48, 0xfffffc00, RZ, 0xc0, !PT ;  /* 0xfffffc0030307812 */ /* 0x000fe200078ec0ff */
[C---:B-1----:R-:W-:Y:S01]  /*4b20*/  IMAD.WIDE.U32 R40, R0.reuse, c[0x0][0x180], RZ ;  /* 0x0000600000287a25 */ /* 0x042fe200078e00ff */
[----:B------:R-:W-:Y:S01]  /*4b30*/  MOV R73, UR7 ;  /* 0x0000000700497c02 */ /* 0x000fe20008000f00 */
[----:B------:R-:W-:Y:S02]  /*4b40*/  UIMAD UR22, UR23, UR26, URZ ;  /* 0x0000001a171672a4 */ /* 0x000fe4000f8e023f */
[----:B------:R-:W-:Y:S01]  /*4b50*/  IMAD R51, R0, c[0x0][0x184], R51 ;  /* 0x0000610000337a24 */ /* 0x000fe200078e0233 */
[----:B------:R-:W-:Y:S01]  /*4b60*/  MOV R77, UR7 ;  /* 0x00000007004d7c02 */ /* 0x000fe20008000f00 */
[----:B------:R-:W-:Y:S01]  /*4b70*/  UIMAD UR17, UR23, UR24, URZ ;  /* 0x00000018171172a4 */ /* 0x000fe2000f8e023f */
[----:B------:R-:W-:Y:S01]  /*4b80*/  IADD3 R79, R48, R3, RZ ;  /* 0x00000003304f7210 */ /* 0x000fe20007ffe0ff */
[----:B------:R-:W-:Y:S01]  /*4b90*/  IMAD.IADD R41, R41, 0x1, R51 ;  /* 0x0000000129297824 */ /* 0x000fe200078e0233 */
[----:B------:R-:W-:Y:S01]  /*4ba0*/  UIMAD UR22, UR7, UR27, UR22 ;  /* 0x0000001b071672a4 */ /* 0x000fe2000f8e0216 */
[----:B------:R-:W-:Y:S01]  /*4bb0*/  IMAD.WIDE.U32 R72, R73, c[0x0][0x1c0], R42 ;  /* 0x0000700049487a25 */ /* 0x000fe200078e002a */
[C---:B------:R-:W-:Y:S01]  /*4bc0*/  LEA.HI.SX32 R68, R79.reuse, R79, 0x1b ;  /* 0x0000004f4f447211 */ /* 0x040fe200078fdaff */
[----:B------:R-:W-:Y:S01]  /*4bd0*/  UIMAD UR17, UR7, UR25, UR17 ;  /* 0x00000019071172a4 */ /* 0x000fe2000f8e0211 */
[----:B------:R-:W-:Y:S01]  /*4be0*/  IADD3 R71, R79, 0x20, RZ ;  /* 0x000000204f477810 */ /* 0x000fe20007ffe0ff */
[----:B------:R-:W-:Y:S01]  /*4bf0*/  IMAD.WIDE.U32 R76, R77, c[0x0][0x188], R40 ;  /* 0x000062004d4c7a25 */ /* 0x000fe200078e0028 */
[----:B------:R-:W-:-:S02]  /*4c00*/  IADD3 R41, R73, UR22, RZ ;  /* 0x0000001649297c10 */ /* 0x000fc4000fffe0ff */
[----:B------:R-:W-:Y:S01]  /*4c10*/  LEA R50, P2, R72, UR11, 0x1 ;  /* 0x0000000b48327c11 */ /* 0x000fe2000f8408ff */
[----:B------:R-:W-:Y:S01]  /*4c20*/  IMAD.SHL.U32 R68, R68, 0x2, RZ ;  /* 0x0000000244447824 */ /* 0x000fe200078e00ff */
[----:B------:R-:W-:Y:S02]  /*4c30*/  LEA.HI.SX32 R71, R71, R79, 0x1b ;  /* 0x0000004f47477211 */ /* 0x000fe400078fdaff */
[----:B------:R-:W-:Y:S02]  /*4c40*/  IADD3 R43, R77, UR17, RZ ;  /* 0x000000114d2b7c10 */ /* 0x000fe4000fffe0ff */
[----:B------:R-:W-:Y:S02]  /*4c50*/  LEA R40, P1, R76, c[0x0][0x220], 0x3 ;  /* 0x000088004c287a11 */ /* 0x000fe400078218ff */
[C---:B------:R-:W-:Y:S02]  /*4c60*/  IADD3 R95, R79.reuse, 0x40, RZ ;  /* 0x000000404f5f7810 */ /* 0x040fe40007ffe0ff */
[----:B------:R-:W-:-:S02]  /*4c70*/  IADD3 R139, R79, 0x60, RZ ;  /* 0x000000604f8b7810 */ /* 0x000fc40007ffe0ff */
[C---:B------:R-:W-:Y:S02]  /*4c80*/  IADD3 R138, R79.reuse, 0x80, RZ ;  /* 0x000000804f8a7810 */ /* 0x040fe40007ffe0ff */
[----:B------:R-:W-:Y:S02]  /*4c90*/  LEA.HI.X R51, R72, UR15, R41, 0x1, P2 ;  /* 0x0000000f48337c11 */ /* 0x000fe400090f0c29 */
[----:B------:R-:W-:Y:S02]  /*4ca0*/  IADD3 R99, R79, 0xa0, RZ ;  /* 0x000000a04f637810 */ /* 0x000fe40007ffe0ff */
[----:B------:R-:W-:Y:S02]  /*4cb0*/  SHF.L.U32 R71, R71, 0x1, RZ ;  /* 0x0000000147477819 */ /* 0x000fe400000006ff */
[----:B------:R-:W-:Y:S02]  /*4cc0*/  ISETP.GE.AND P0, PT, R42, UR28, PT ;  /* 0x0000001c2a007c0c */ /* 0x000fe4000bf06270 */
[----:B------:R-:W-:-:S02]  /*4cd0*/  LEA.HI.X R41, R76, c[0x0][0x224], R43, 0x3, P1 ;  /* 0x000089004c297a11 */ /* 0x000fc400008f1c2b */
[----:B------:R-:W-:Y:S02]  /*4ce0*/  IADD3 R85, R79, 0xc0, RZ ;  /* 0x000000c04f557810 */ /* 0x000fe40007ffe0ff */
[-C--:B------:R-:W-:Y:S02]  /*4cf0*/  LEA.HI.SX32 R95, R95, R79.reuse, 0x1b ;  /* 0x0000004f5f5f7211 */ /* 0x080fe400078fdaff */
[----:B------:R-:W-:Y:S01]  /*4d00*/  LEA.HI.SX32 R139, R139, R79, 0x1b ;  /* 0x0000004f8b8b7211 */ /* 0x000fe200078fdaff */
[----:B------:R-:W3:Y:S01]  /*4d10*/  LDG.E.64 R40, [R40.64] ;  /* 0x0000001228287981 */ /* 0x000ee2000c1e1b00 */
        /* <DEDUP_REMOVED lines=23> */
[----:B------:R-:W-:Y:S02]  /*4e90*/  IADD3 R73, R79, 0x3e0, RZ ;  /* 0x000003e04f497810 */ /* 0x000fe40007ffe0ff */
[-C--:B------:R-:W-:Y:S02]  /*4ea0*/  LEA.HI.SX32 R138, R138, R79.reuse, 0x1b ;  /* 0x0000004f8a8a7211 */ /* 0x080fe400078fdaff */
[-C--:B------:R-:W-:Y:S02]  /*4eb0*/  LEA.HI.SX32 R99, R99, R79.reuse, 0x1b ;  /* 0x0000004f63637211 */ /* 0x080fe400078fdaff */
[----:B------:R-:W-:-:S02]  /*4ec0*/  LEA.HI.SX32 R85, R85, R79, 0x1b ;  /* 0x0000004f55557211 */ /* 0x000fc400078fdaff */
[----:B------:R-:W-:Y:S02]  /*4ed0*/  SHF.L.U32 R95, R95, 0x1, RZ ;  /* 0x000000015f5f7819 */ /* 0x000fe400000006ff */
        /* <DEDUP_REMOVED lines=23> */
[----:B------:R-:W-:Y:S02]  /*5050*/  LEA.HI.SX32 R73, R73, R79, 0x1b ;  /* 0x0000004f49497211 */ /* 0x000fe400078fdaff */
[----:B------:R-:W-:Y:S01]  /*5060*/  SHF.L.U32 R99, R99, 0x1, RZ ;  /* 0x0000000163637819 */ /* 0x000fe200000006ff */
[----:B----4-:R0:W-:Y:S04]  /*5070*/  STS.U16 [R68], R129 ;  /* 0x0000008144007388 */ /* 0x0101e80000000400 */
[----:B-----5:R1:W-:Y:S01]  /*5080*/  STS.U16 [R71+0x40], R75 ;  /* 0x0000404b47007388 */ /* 0x0203e20000000400 */
[----:B0-----:R-:W-:-:S04]  /*5090*/  IADD3 R129, R79, 0x380, RZ ;  /* 0x000003804f817810 */ /* 0x001fc80007ffe0ff */
[----:B------:R-:W-:Y:S01]  /*50a0*/  LEA.HI.SX32 R129, R129, R79, 0x1b ;  /* 0x0000004f81817211 */ /* 0x000fe200078fdaff */
[----:B-1----:R-:W-:Y:S01]  /*50b0*/  IMAD.SHL.U32 R75, R139, 0x2, RZ ;  /* 0x000000028b4b7824 */ /* 0x002fe200078e00ff */
[----:B------:R-:W-:Y:S01]  /*50c0*/  SHF.L.U32 R79, R138, 0x1, RZ ;  /* 0x000000018a4f7819 */ /* 0x000fe200000006ff */
[----:B------:R-:W-:Y:S01]  /*50d0*/  IMAD.SHL.U32 R85, R85, 0x2, RZ ;  /* 0x0000000255557824 */ /* 0x000fe200078e00ff */
[----:B--2---:R0:W-:Y:S04]  /*50e0*/  STS.U16 [R95+0x80], R64 ;  /* 0x000080405f007388 */ /* 0x0041e80000000400 */
[----:B------:R-:W-:Y:S04]  /*50f0*/  STS.U16 [R75+0xc0], R127 ;  /* 0x0000c07f4b007388 */ /* 0x000fe80000000400 */
[----:B------:R1:W-:Y:S04]  /*5100*/  STS.U16 [R79+0x100], R88 ;  /* 0x000100584f007388 */ /* 0x0003e80000000400 */
[----:B---3--:R2:W-:Y:S01]  /*5110*/  STS.U16 [R99+0x140], R87 ;  /* 0x0001405763007388 */ /* 0x0085e20000000400 */
[----:B0-----:R-:W-:-:S03]  /*5120*/  SHF.L.U32 R64, R130, 0x1, RZ ;  /* 0x0000000182407819 */ /* 0x001fc600000006ff */
[----:B------:R0:W-:Y:S01]  /*5130*/  STS.U16 [R85+0x180], R83 ;  /* 0x0001805355007388 */ /* 0x0001e20000000400 */
[----:B-1----:R-:W-:Y:S02]  /*5140*/  SHF.L.U32 R88, R134, 0x1, RZ ;  /* 0x0000000186587819 */ /* 0x002fe400000006ff */
[----:B--2---:R-:W-:Y:S01]  /*5150*/  SHF.L.U32 R87, R136, 0x1, RZ ;  /* 0x0000000188577819 */ /* 0x004fe200000006ff */
[----:B------:R-:W-:Y:S01]  /*5160*/  IMAD.SHL.U32 R77, R77, 0x2, RZ ;  /* 0x000000024d4d7824 */ /* 0x000fe200078e00ff */
[----:B------:R-:W-:Y:S01]  /*5170*/  SHF.L.U32 R72, R72, 0x1, RZ ;  /* 0x0000000148487819 */ /* 0x000fe200000006ff */
[----:B0-----:R-:W-:Y:S02]  /*5180*/  IMAD.SHL.U32 R83, R132, 0x2, RZ ;  /* 0x0000000284537824 */ /* 0x001fe400078e00ff */
        /* <DEDUP_REMOVED lines=9> */
[----:B------:R-:W-:-:S03]  /*5220*/  IMAD.SHL.U32 R148, R148, 0x2, RZ ;  /* 0x0000000294947824 */ /* 0x000fc600078e00ff */
[----:B------:R0:W-:Y:S01]  /*5230*/  STS.U16 [R77+0x300], R44 ;  /* 0x0003002c4d007388 */ /* 0x0001e20000000400 */
[----:B------:R-:W-:-:S03]  /*5240*/  SHF.L.U32 R146, R146, 0x1, RZ ;  /* 0x0000000192927819 */ /* 0x000fc600000006ff */
[----:B------:R1:W-:Y:S01]  /*5250*/  STS.U16 [R143+0x340], R47 ;  /* 0x0003402f8f007388 */ /* 0x0003e20000000400 */
[----:B------:R-:W-:-:S03]  /*5260*/  IMAD.SHL.U32 R142, R142, 0x2, RZ ;  /* 0x000000028e8e7824 */ /* 0x000fc600078e00ff */
[----:B------:R-:W-:Y:S01]  /*5270*/  STS.U16 [R153+0x380], R118 ;  /* 0x0003807699007388 */ /* 0x000fe20000000400 */
[----:B0-----:R-:W-:Y:S02]  /*5280*/  SHF.L.U32 R44, R126, 0x1, RZ ;  /* 0x000000017e2c7819 */ /* 0x001fe400000006ff */
[----:B-1----:R-:W-:Y:S01]  /*5290*/  SHF.L.U32 R47, R128, 0x1, RZ ;  /* 0x00000001802f7819 */ /* 0x002fe200000006ff */
[----:B------:R-:W-:Y:S01]  /*52a0*/  STS.U16 [R144+0x3c0], R119 ;  /* 0x0003c07790007388 */ /* 0x000fe20000000400 */
[----:B------:R-:W-:-:S03]  /*52b0*/  SHF.L.U32 R140, R140, 0x1, RZ ;  /* 0x000000018c8c7819 */ /* 0x000fc600000006ff */
[----:B------:R-:W-:Y:S01]  /*52c0*/  STS.U16 [R150+0x400], R120 ;  /* 0x0004007896007388 */ /* 0x000fe20000000400 */
[----:B------:R-:W-:Y:S01]  /*52d0*/  SHF.L.U32 R42, R42, 0x1, RZ ;  /* 0x000000012a2a7819 */ /* 0x000fe200000006ff */
[----:B------:R-:W-:Y:S02]  /*52e0*/  IMAD.SHL.U32 R137, R137, 0x2, RZ ;  /* 0x0000000289897824 */ /* 0x000fe400078e00ff */
        /* <DEDUP_REMOVED lines=12> */
[----:B------:R-:W-:-:S03]  /*53b0*/  IMAD.SHL.U32 R43, R43, 0x2, RZ ;  /* 0x000000022b2b7824 */ /* 0x000fc600078e00ff */
[----:B------:R-:W-:Y:S01]  /*53c0*/  STS.U16 [R135+0x640], R110 ;  /* 0x0006406e87007388 */ /* 0x000fe20000000400 */
[----:B0-----:R-:W-:-:S03]  /*53d0*/  SHF.L.U32 R53, R73, 0x1, RZ ;  /* 0x0000000149357819 */ /* 0x001fc600000006ff */
        /* <DEDUP_REMOVED lines=90> */
[----:B------:R-:W-:Y:S01]  /*5980*/  LEA.HI.SX32 R164, R48, R48, 0x1b ;  /* 0x0000003030a47211 */ /* 0x000fe200078fdaff */
[----:B------:R-:W-:Y:S01]  /*5990*/  FMUL.FTZ R123, R40, 1.4426950216293334961 ;  /* 0x3fb8aa3b287b7820 */ /* 0x000fe20000410000 */
[----:B------:R-:W-:Y:S02]  /*59a0*/  PRMT R134, RZ, 0x7610, R134 ;  /* 0x00007610ff867816 */ /* 0x000fe40000000086 */
[----:B------:R-:W-:Y:S02]  /*59b0*/  PRMT R132, RZ, 0x7610, R132 ;  /* 0x00007610ff847816 */ /* 0x000fe40000000084 */
[----:B------:R-:W-:Y:S02]  /*59c0*/  PRMT R130, RZ, 0x7610, R130 ;  /* 0x00007610ff827816 */ /* 0x000fe40000000082 */
[----:B------:R-:W-:-:S02]  /*59d0*/  PRMT R128, RZ, 0x7610, R128 ;  /* 0x00007610ff807816 */ /* 0x000fc40000000080 */
[----:B------:R-:W-:Y:S02]  /*59e0*/  PRMT R54, RZ, 0x7610, R54 ;  /* 0x00007610ff367816 */ /* 0x000fe40000000036 */
[----:B------:R-:W-:Y:S02]  /*59f0*/  PRMT R49, RZ, 0x7610, R49 ;  /* 0x00007610ff317816 */ /* 0x000fe40000000031 */
[----:B------:R-:W-:Y:S01]  /*5a00*/  PRMT R52, RZ, 0x7610, R52 ;  /* 0x00007610ff347816 */ /* 0x000fe20000000034 */
[----:B------:R-:W-:Y:S01]  /*5a10*/  IMAD.SHL.U32 R164, R164, 0x2, RZ ;  /* 0x00000002a4a47824 */ /* 0x000fe200078e00ff */
[----:B------:R0:W4:Y:S01]  /*5a20*/  @!P6 LDG.E.U16 R134, [R50.64+0x640] ;  /* 0x000640123286e981 */ /* 0x000122000c1e1500 */
[----:B------:R-:W-:-:S03]  /*5a30*/  FMUL.FTZ R40, R41, R6 ;  /* 0x0000000629287220 */ /* 0x000fc60000410000 */
[----:B------:R0:W4:Y:S01]  /*5a40*/  @!P0 LDG.E.U16 R132, [R50.64+0x680] ;  /* 0x0006801232848981 */ /* 0x000122000c1e1500 */
[----:B------:R-:W-:-:S03]  /*5a50*/  FMUL.RZ R40, R40, 0.15915493667125701904 ;  /* 0x3e22f98328287820 */ /* 0x000fc6000040c000 */
        /* <DEDUP_REMOVED lines=569> */
[----:B------:R1:W-:Y:S04]  /*7df0*/  STS.U16 [R137+0x1680], R136 ;  /* 0x0016808889007388 */ /* 0x0003e80000000400 */
[----:B------:R-:W-:Y:S01]  /*7e00*/  STS.U16 [R135+0x16c0], R134 ;  /* 0x0016c08687007388 */ /* 0x000fe20000000400 */
[----:B------:R-:W-:-:S03]  /*7e10*/  ISETP.EQ.OR P0, PT, RZ, UR6, P0 ;  /* 0x00000006ff007c0c */ /* 0x000fc60008702670 */
[----:B------:R-:W-:Y:S01]  /*7e20*/  STS.U16 [R133+0x1700], R132 ;  /* 0x0017008485007388 */ /* 0x000fe20000000400 */
[----:B-1----:R-:W-:-:S03]  /*7e30*/  FFMA.FTZ R136, R48, R40, R45 ;  /* 0x0000002830887223 */ /* 0x002fc6000001002d */
[----:B------:R-:W-:Y:S01]  /*7e40*/  STS.U16 [R131+0x1740], R130 ;  /* 0x0017408283007388 */ /* 0x000fe20000000400 */
[----:B--2---:R-:W-:-:S03]  /*7e50*/  FMUL.FTZ R45, R155, R46 ;  /* 0x0000002e9b2d7220 */ /* 0x004fc60000410000 */
[----:B------:R-:W-:Y:S01]  /*7e60*/  STS.U16 [R129+0x1780], R128 ;  /* 0x0017808081007388 */ /* 0x000fe20000000400 */
[----:B------:R-:W-:-:S03]  /*7e70*/  FMUL.FTZ R41, R155, R40 ;  /* 0x000000289b297220 */ /* 0x000fc60000410000 */
[----:B------:R-:W-:Y:S01]  /*7e80*/  STS.U16 [R55+0x17c0], R54 ;  /* 0x0017c03637007388 */ /* 0x000fe20000000400 */
[----:B------:R-:W-:-:S03]  /*7e90*/  HFMA2.MMA R40, -RZ, RZ, 1.875, 0 ;  /* 0x3f800000ff287435 */ /* 0x000fc600000001ff */
[----:B------:R-:W-:Y:S01]  /*7ea0*/  STS.U16 [R43+0x1800], R49 ;  /* 0x001800312b007388 */ /* 0x000fe20000000400 */
[----:B------:R-:W-:-:S03]  /*7eb0*/  FFMA.FTZ R143, R48, R143, -R41 ;  /* 0x0000008f308f7223 */ /* 0x000fc60000010829 */
[----:B------:R3:W-:Y:S01]  /*7ec0*/  STS.U16 [R53+0x1840], R52 ;  /* 0x0018403435007388 */ /* 0x0007e20000000400 */
[----:B------:R-:W-:Y:S01]  /*7ed0*/  IMAD.MOV.U32 R41, RZ, RZ, RZ ;  /* 0x000000ffff297224 */ /* 0x000fe200078e00ff */
[----:B------:R-:W-:Y:S01]  /*7ee0*/  MOV R47, UR7 ;  /* 0x00000007002f7c02 */ /* 0x000fe20008000f00 */
[----:B------:R-:W-:Y:S01]  /*7ef0*/  @P1 FADD.FTZ R50, R50, R143 ;  /* 0x0000008f32321221 */ /* 0x000fe20000010000 */
[----:B------:R-:W-:-:S06]  /*7f00*/  NOP ;  /* 0x0000000000007918 */ /* 0x000fcc0000000000 */
[CC--:B---3--:R-:W-:Y:S01]  /*7f10*/  FFMA.FTZ R52, R48.reuse, R44.reuse, R45 ;  /* 0x0000002c30347223 */ /* 0x0c8fe2000001002d */
[----:B------:R-:W-:Y:S01]  /*7f20*/  CS2R R42, SRZ ;  /* 0x00000000002a7805 */ /* 0x000fe2000001ff00 */
[----:B------:R-:W-:Y:S01]  /*7f30*/  FMUL.FTZ R45, R155, R44 ;  /* 0x0000002c9b2d7220 */ /* 0x000fe20000410000 */
        /* <DEDUP_REMOVED lines=104> */
[----:B------:R-:W-:Y:S01]  /*85c0*/  MOV R48, R44 ;  /* 0x0000002c00307202 */ /* 0x000fe20000000f00 */
[----:B------:R-:W-:Y:S01]  /*85d0*/  IMAD.MOV.U32 R44, RZ, RZ, R40 ;  /* 0x000000ffff2c7224 */ /* 0x000fe200078e0028 */
[----:B------:R-:W-:Y:S01]  /*85e0*/  MOV R50, R46 ;  /* 0x0000002e00327202 */ /* 0x000fe20000000f00 */
[----:B------:R-:W-:Y:S01]  /*85f0*/  IMAD.MOV.U32 R49, RZ, RZ, R45 ;  /* 0x000000ffff317224 */ /* 0x000fe200078e002d */
[----:B------:R-:W-:Y:S01]  /*8600*/  MOV R51, R47 ;  /* 0x0000002f00337202 */ /* 0x000fe20000000f00 */
[----:B------:R-:W-:Y:S01]  /*8610*/  IMAD.MOV.U32 R47, RZ, RZ, R43 ;  /* 0x000000ffff2f7224 */ /* 0x000fe200078e002b */
[----:B------:R-:W-:Y:S02]  /*8620*/  MOV R46, R42 ;  /* 0x0000002a002e7202 */ /* 0x000fe40000000f00 */
[----:B------:R-:W-:Y:S01]  /*8630*/  MOV R45, R41 ;  /* 0x00000029002d7202 */ /* 0x000fe20000000f00 */
[----:B------:R-:W-:Y:S05]  /*8640*/  BRA `(.L_x_1045) ;  /* 0x0000010000007947 */ /* 0x000fea0003800000 */
.L_x_1044:
[----:B0123--:R-:W-:Y:S01]  /*8650*/  ISETP.NE.AND P0, PT, R3, RZ, PT ;  /* 0x000000ff0300720c */ /* 0x00ffe20003f05270 */
[----:B------:R-:W-:-:S02]  /*8660*/  FMUL.FTZ R44, R54, R43 ;  /* 0x0000002b362c7220 */ /* 0x000fc40000410000 */
[----:B------:R-:W-:Y:S02]  /*8670*/  FMUL.FTZ R45, R54, R40 ;  /* 0x00000028362d7220 */ /* 0x000fe40000410000 */
[CC--:B------:R-:W-:Y:S02]  /*8680*/  FFMA.FTZ R44, R53.reuse, R42.reuse, -R44 ;  /* 0x0000002a352c7223 */ /* 0x0c0fe4000001082c */
[CC--:B------:R-:W-:Y:S02]  /*8690*/  FFMA.FTZ R45, R53.reuse, R41.reuse, R45 ;  /* 0x00000029352d7223 */ /* 0x0c0fe4000001002d */
        /* <DEDUP_REMOVED lines=11> */
.L_x_1045:
[----:B------:R-:W-:Y:S05]  /*8750*/  BSYNC B0 ;  /* 0x0000000000007941 */ /* 0x000fea0003800000 */
.L_x_1043:
        /* <DEDUP_REMOVED lines=130> */
.L_x_1047:
[----:B------:R-:W-:Y:S05]  /*8f80*/  BSYNC B0 ;  /* 0x0000000000007941 */ /* 0x000fea0003800000 */
.L_x_1046:
        /* <DEDUP_REMOVED lines=54> */
.L_x_1042:
        /* <DEDUP_REMOVED lines=168> */
.L_x_1050:
[----:B------:R-:W-:Y:S05]  /*9d70*/  BSYNC B0 ;  /* 0x0000000000007941 */ /* 0x000fea0003800000 */
.L_x_1049:
        /* <DEDUP_REMOVED lines=402> */
.L_x_1052:
[----:B------:R-:W-:Y:S05]  /*b6a0*/  BSYNC B0 ;  /* 0x0000000000007941 */ /* 0x000fea0003800000 */
.L_x_1051:
        /* <DEDUP_REMOVED lines=57> */
.L_x_1053:
[----:B------:R-:W-:Y:S05]  /*ba40*/  EXIT ;  /* 0x000000000000794d */ /* 0x000fea0003800000 */
.L_x_1055:
        /* <DEDUP_REMOVED lines=11> */
.L_x_5343:


//--------------------- .text._Z25selective_scan_fwd_kernelI32Selective_Scan_fwd_kernel_traitsILi64ELi16ELi1ELb1ELb0ELb0ELb0EN3c104HalfENS1_7complexIfEEEEv13SSMParamsBase --------------------------
	.section	.text._Z25selective_scan_fwd_kernelI32Selective_Scan_fwd_kernel_traitsILi64ELi16ELi1ELb1ELb0ELb0ELb0EN3c104HalfENS1_7complexIfEEEEv13SSMParamsBase,"ax",@progbits
	.sectioninfo	@"SHI_REGISTERS=128"
	.align	128
        .global         _Z25selective_scan_fwd_kernelI32Selective_Scan_fwd_kernel_traitsILi64ELi16ELi1ELb1ELb0ELb0ELb0EN3c104HalfENS1_7complexIfEEEEv13SSMParamsBase
        .type           _Z25selective_scan_fwd_kernelI32Selective_Scan_fwd_kernel_traitsILi64ELi16ELi1ELb1ELb0ELb0ELb0EN3c104HalfENS1_7complexIfEEEEv13SSMParamsBase,@function
        .size           _Z25selective_scan_fwd_kernelI32Selective_Scan_fwd_kernel_traitsILi64ELi16ELi1ELb1ELb0ELb0ELb0EN3c104HalfENS1_7complexIfEEEEv13SSMParamsBase,(.L_x_5344 - _Z25selective_scan_fwd_kernelI32Selective_Scan_fwd_kernel_traitsILi64ELi16ELi1ELb1ELb0ELb0ELb0EN3c104HalfENS1_7complexIfEEEEv13SSMParamsBase)
        .other          _Z25selective_scan_fwd_kernelI32Selective_Scan_fwd_kernel_traitsILi64ELi16ELi1ELb1ELb0ELb0ELb0EN3c104HalfENS1_7complexIfEEEEv13SSMParamsBase,@"STO_CUDA_ENTRY STV_DEFAULT"
_Z25selective_scan_fwd_kernelI32Selective_Scan_fwd_kernel_traitsILi64ELi16ELi1ELb1ELb0ELb0ELb0EN3c104HalfENS1_7complexIfEEEEv13SSMParamsBase:
.text._Z25selective_scan_fwd_kernelI32Selective_Scan_fwd_kernel_traitsILi64ELi16ELi1ELb1ELb0ELb0ELb0EN3c104HalfENS1_7complexIfEEEEv13SSMParamsBase:
        /* <DEDUP_REMOVED lines=50> */
.L_x_1096:
        /* <DEDUP_REMOVED lines=17> */
[----:B------:R-:W-:Y:S01]  /*0430*/  MOV R2, c[0x0][0x16c] ;  /* 0x00005b0000027a02 */ /* 0x000fe20000000f00 */
[----:B------:R-:W-:Y:S01]  /*0440*/  ULDC.U8 UR6, c[0x0][0x17e] ;  /* 0x00005f8000067ab9 */ /* 0x000fe20000000000 */
[----:B------:R-:W-:Y:S02]  /*0450*/  BSSY B0, `(.L_x_1056) ;  /* 0x000003d000007945 */ /* 0x000fe40003800000 */
        /* <DEDUP_REMOVED lines=17> */
[----:B-1----:R-:W-:Y:S01]  /*0570*/  HADD2.F32 R0, -RZ, R19.H0_H0 ;  /* 0x20000013ff007230 */ /* 0x002fe20000004100 */
        /* <DEDUP_REMOVED lines=11> */
[----:B--2---:R-:W-:Y:S01]  /*0630*/  FMUL.FTZ R65, R65, 1.4426950216293334961 ;  /* 0x3fb8aa3b41417820 */ /* 0x004fe20000410000 */
        /* <DEDUP_REMOVED lines=30> */
.L_x_1057:
[----:B--2---:R-:W-:Y:S05]  /*0820*/  BSYNC B0 ;  /* 0x0000000000007941 */ /* 0x004fea0003800000 */
.L_x_1056:
        /* <DEDUP_REMOVED lines=36> */
.L_x_1059:
[----:B------:R-:W-:Y:S05]  /*0a70*/  BSYNC B0 ;  /* 0x0000000000007941 */ /* 0x000fea0003800000 */
.L_x_1058:
        /* <DEDUP_REMOVED lines=38> */
.L_x_1061:
[----:B------:R-:W-:Y:S05]  /*0ce0*/  BSYNC B0 ;  /* 0x0000000000007941 */ /* 0x000fea0003800000 */
.L_x_1060:
        /* <DEDUP_REMOVED lines=36> */
.L_x_1063:
[----:B------:R-:W-:Y:S05]  /*0f30*/  BSYNC B0 ;  /* 0x0000000000007941 */ /* 0x000fea0003800000 */
.L_x_1062:
        /* <DEDUP_REMOVED lines=42> */
.L_x_1065:
[----:B------:R-:W-:Y:S05]  /*11e0*/  BSYNC B0 ;  /* 0x0000000000007941 */ /* 0x000fea0003800000 */
.L_x_1064:
[----:B------:R-:W-:Y:S01]  /*11f0*/  HADD2.F32 R54, -RZ, R5.H1_H1 ;  /* 0x30000005ff367230 */ /* 0x000fe20000004100 */
[----:B------:R-:W-:Y:S01]  /*1200*/  BSSY B0, `(.L_x_1066) ;  /* 0x0000027000007945 */ /* 0x000fe20003800000 */
[----:B------:R-:W-:Y:S01]  /*1210*/  FSETP.GTU.FTZ.AND P1, PT, R55, 20, PT ;  /* 0x41a000003700780b */ /* 0x000fe20003f3c000 */
[--C-:B------:R-:W-:Y:S02]  /*1220*/  HADD2.F32 R4, -RZ, R14.reuse.H0_H0 ;  /* 0x2000000eff047230 */ /* 0x100fe40000004100 */
[----:B------:R-:W-:Y:S01]  /*1230*/  HADD2.F32 R29, -RZ, R14.H1_H1 ;  /* 0x3000000eff1d7230 */ /* 0x000fe20000004100 */
[----:B------:R-:W-:Y:S01]  /*1240*/  FADD.FTZ R54, R54, R81 ;  /* 0x0000005136367221 */ /* 0x000fe20000010000 */
[--C-:B------:R-:W-:Y:S02]  /*1250*/  HADD2.F32 R2, -RZ, R15.reuse.H0_H0 ;  /* 0x2000000fff027230 */ /* 0x100fe40000004100 */
        /* <DEDUP_REMOVED lines=33> */
.L_x_1067:
[----:B------:R-:W-:Y:S05]  /*1470*/  BSYNC B0 ;  /* 0x0000000000007941 */ /* 0x000fea0003800000 */
.L_x_1066:
[----:B------:R-:W-:Y:S01]  /*1480*/  ISETP.EQ.OR P4, PT, RZ, UR6, P4 ;  /* 0x00000006ff007c0c */ /* 0x000fe2000a782670 */
[----:B------:R-:W-:Y:S01]  /*1490*/  HADD2.F32 R12, -RZ, R6.H0_H0 ;  /* 0x20000006ff0c7230 */ /* 0x000fe20000004100 */
[----:B------:R-:W-:Y:S01]  /*14a0*/  BSSY B0, `(.L_x_1068) ;  /* 0x0000028000007945 */ /* 0x000fe20003800000 */
[----:B------:R-:W-:Y:S01]  /*14b0*/  FSETP.GTU.FTZ.AND P0, PT, R54, 20, PT ;  /* 0x41a000003600780b */ /* 0x000fe20003f1c000 */
[--C-:B------:R-:W-:Y:S01]  /*14c0*/  HADD2.F32 R30, -RZ, R8.reuse.H0_H0 ;  /* 0x20000008ff1e7230 */ /* 0x100fe20000004100 */
[----:B------:R-:W-:Y:S01]  /*14d0*/  ISETP.EQ.OR P5, PT, RZ, UR6, P5 ;  /* 0x00000006ff007c0c */ /* 0x000fe2000afa2670 */
[----:B------:R-:W-:Y:S01]  /*14e0*/  HADD2.F32 R33, -RZ, R8.H1_H1 ;  /* 0x30000008ff217230 */ /* 0x000fe20000004100 */
[----:B------:R-:W-:Y:S01]  /*14f0*/  FADD.FTZ R53, R12, R81 ;  /* 0x000000510c357221 */ /* 0x000fe20000010000 */
[--C-:B------:R-:W-:Y:S02]  /*1500*/  HADD2.F32 R28, -RZ, R9.reuse.H0_H0 ;  /* 0x20000009ff1c7230 */ /* 0x100fe40000004100 */
        /* <DEDUP_REMOVED lines=33> */
.L_x_1069:
[----:B------:R-:W-:Y:S05]  /*1720*/  BSYNC B0 ;  /* 0x0000000000007941 */ /* 0x000fea0003800000 */
.L_x_1068:
        /* <DEDUP_REMOVED lines=40> */
.L_x_1071:
[----:B------:R-:W-:Y:S05]  /*19b0*/  BSYNC B0 ;  /* 0x0000000000007941 */ /* 0x000fea0003800000 */
.L_x_1070:
        /* <DEDUP_REMOVED lines=42> */
.L_x_1073:
[----:B------:R-:W-:Y:S05]  /*1c60*/  BSYNC B0 ;  /* 0x0000000000007941 */ /* 0x000fea0003800000 */
.L_x_1072:
        /* <DEDUP_REMOVED lines=40> */
.L_x_1075:
[----:B------:R-:W-:Y:S05]  /*1ef0*/  BSYNC B0 ;  /* 0x0000000000007941 */ /* 0x000fea0003800000 */
.L_x_1074:
        /* <DEDUP_REMOVED lines=46> */
.L_x_1077:
[----:B------:R-:W-:Y:S05]  /*21e0*/  BSYNC B0 ;  /* 0x0000000000007941 */ /* 0x000fea0003800000 */
.L_x_1076:
        /* <DEDUP_REMOVED lines=33> */
.L_x_1079:
[----:B------:R-:W-:Y:S05]  /*2400*/  BSYNC B0 ;  /* 0x0000000000007941 */ /* 0x000fea0003800000 */
.L_x_1078:
        /* <DEDUP_REMOVED lines=33> */
.L_x_1081:
[----:B------:R-:W-:Y:S05]  /*2620*/  BSYNC B0 ;  /* 0x0000000000007941 */ /* 0x000fea0003800000 */
.L_x_1080:
        /* <DEDUP_REMOVED lines=33> */
.L_x_1083:
[----:B------:R-:W-:Y:S05]  /*2840*/  BSYNC B0 ;  /* 0x0000000000007941 */ /* 0x000fea0003800000 */
.L_x_1082:
        /* <DEDUP_REMOVED lines=33> */
.L_x_1085:
[----:B------:R-:W-:Y:S05]  /*2a60*/  BSYNC B0 ;  /* 0x0000000000007941 */ /* 0x000fea0003800000 */
.L_x_1084:
        /* <DEDUP_REMOVED lines=33> */
.L_x_1087:
[----:B------:R-:W-:Y:S05]  /*2c80*/  BSYNC B0 ;  /* 0x0000000000007941 */ /* 0x000fea0003800000 */
.L_x_1086:
[----:B------:R-:W-:Y:S01]  /*2c90*/  BAR.SYNC.DEFER_BLOCKING 0x0 ;  /* 0x0000000000007b1d */ /* 0x000fe20000010000 */
[----:B------:R-:W-:Y:S02]  /*2ca0*/  FMUL.FTZ R14, R13, R62 ;  /* 0x0000003e0d0e7220 */ /* 0x000fe40000410000 */
[----:B------:R-:W-:Y:S02]  /*2cb0*/  FMUL.FTZ R16, R3, R64 ;  /* 0x0000004003107220 */ /* 0x000fe40000410000 */
[----:B------:R-:W-:Y:S02]  /*2cc0*/  FMUL.FTZ R13, R4, R61 ;  /* 0x0000003d040d7220 */ /* 0x000fe40000410000 */
[----:B------:R-:W-:Y:S02]  /*2cd0*/  FMUL.FTZ R10, R5, R58 ;  /* 0x0000003a050a7220 */ /* 0x000fe40000410000 */
[-C--:B------:R-:W-:Y:S02]  /*2ce0*/  FMUL.FTZ R19, R35, R82.reuse ;  /* 0x0000005223137220 */ /* 0x080fe40000410000 */
        /* <DEDUP_REMOVED lines=15> */
.L_x_1094:
        /* <DEDUP_REMOVED lines=12> */
[----:B------:R-:W-:-:S04]  /*2ea0*/  IMAD R107, R83, c[0x0][0x1b8], RZ ;  /* 0x00006e00536b7a24 */ /* 0x000fc800078e02ff */
[----:B------:R-:W-:Y:S02]  /*2eb0*/  IMAD R107, R84, c[0x0][0x1bc], R107 ;  /* 0x00006f00546b7a24 */ /* 0x000fe400078e026b */
        /* <DEDUP_REMOVED lines=14> */
[C---:B------:R-:W-:Y:S02]  /*2fa0*/  FMUL.FTZ R92, R43.reuse, R62 ;  /* 0x0000003e2b5c7220 */ /* 0x040fe40000410000 */
        /* <DEDUP_REMOVED lines=8> */
[----:B------:R-:W-:Y:S02]  /*3030*/  FMUL.FTZ R70, R29, R51 ;  /* 0x000000331d467220 */ /* 0x000fe40000410000 */
[----:B------:R-:W-:Y:S02]  /*3040*/  FMUL.FTZ R42, R43, R58 ;  /* 0x0000003a2b2a7220 */ /* 0x000fe40000410000 */
[----:B------:R-:W-:Y:S01]  /*3050*/  FMUL.RZ R104, R70, 0.15915493667125701904 ;  /* 0x3e22f98346687820 */ /* 0x000fe2000040c000 */
[----:B------:R-:W-:Y:S01]  /*3060*/  MUFU.SIN R97, R32 ;  /* 0x0000002000617308 */ /* 0x000fe20000000400 */
[----:B0-----:R-:W-:-:S02]  /*3070*/  FMUL.RZ R30, R28, 0.15915493667125701904 ;  /* 0x3e22f9831c1e7820 */ /* 0x001fc4000040c000 */
        /* <DEDUP_REMOVED lines=32> */
[----:B0-----:R-:W-:-:S04]  /*3280*/  IMAD R31, R83, c[0x0][0x198], RZ ;  /* 0x00006600531f7a24 */ /* 0x001fc800078e02ff */
[----:B------:R-:W-:-:S03]  /*3290*/  IMAD R73, R84, c[0x0][0x19c], R31 ;  /* 0x0000670054497a24 */ /* 0x000fc600078e021f */
[----:B------:R0:W-:Y:S08]  /*32a0*/  MUFU.COS R41, R32 ;  /* 0x0000002000297308 */ /* 0x0001f00000000000 */
[----:B------:R-:W1:Y:S01]  /*32b0*/  MUFU.EX2 R125, R125 ;  /* 0x0000007d007d7308 */ /* 0x000e620000000800 */
[----:B0-----:R-:W-:-:S05]  /*32c0*/  IMAD.WIDE.U32 R32, R84, c[0x0][0x198], RZ ;  /* 0x0000660054207a25 */ /* 0x001fca00078e00ff */
[----:B------:R-:W-:Y:S01]  /*32d0*/  IADD3 R33, R33, R73, RZ ;  /* 0x0000004921217210 */ /* 0x000fe20007ffe0ff */
[----:B------:R-:W-:Y:S01]  /*32e0*/  IMAD R73, R40, c[0x0][0x1c0], RZ ;  /* 0x0000700028497a24 */ /* 0x000fe200078e02ff */
[----:B------:R-:W-:Y:S03]  /*32f0*/  MUFU.SIN R111, R71 ;  /* 0x00000047006f7308 */ /* 0x000fe60000000400 */
[----:B------:R-:W-:-:S04]  /*3300*/  IMAD.WIDE.U32 R32, R0, c[0x0][0x1a0], R32 ;  /* 0x0000680000207a25 */ /* 0x000fc800078e0020 */
[----:B------:R-:W-:Y:S01]  /*3310*/  IMAD R73, R0, c[0x0][0x1c4], R73 ;  /* 0x0000710000497a24 */ /* 0x000fe200078e0249 */
[----:B------:R0:W-:Y:S01]  /*3320*/  MUFU.COS R35, R71 ;  /* 0x0000004700237308 */ /* 0x0001e20000000000 */
[----:B------:R-:W-:Y:S01]  /*3330*/  LEA R70, P0, R32, c[0x0][0x228], 0x3 ;  /* 0x00008a0020467a11 */ /* 0x000fe200078018ff */
[C---:B-1----:R-:W-:Y:S02]  /*3340*/  FMUL.FTZ R100, R125.reuse, R100 ;  /* 0x000000647d647220 */ /* 0x042fe40000410000 */
[----:B------:R-:W-:-:S04]  /*3350*/  FMUL.FTZ R102, R125, R102 ;  /* 0x000000667d667220 */ /* 0x000fc80000410000 */
[----:B------:R-:W1:Y:S01]  /*3360*/  MUFU.EX2 R94, R94 ;  /* 0x0000005e005e7308 */ /* 0x000e620000000800 */
[----:B0-----:R-:W-:Y:S02]  /*3370*/  IMAD R71, R40, c[0x0][0x1a0], RZ ;  /* 0x0000680028477a24 */ /* 0x001fe400078e02ff */
[----:B------:R-:W-:Y:S02]  /*3380*/  FMUL.FTZ R40, R43, R53 ;  /* 0x000000352b287220 */ /* 0x000fe40000410000 */
[----:B------:R-:W-:-:S03]  /*3390*/  IMAD R71, R0, c[0x0][0x1a4], R71 ;  /* 0x0000690000477a24 */ /* 0x000fc600078e0247 */
[----:B------:R-:W0:Y:S02]  /*33a0*/  MUFU.EX2 R90, R90 ;  /* 0x0000005a005a7308 */ /* 0x000e240000000800 */
[----:B------:R-:W-:-:S04]  /*33b0*/  IADD3 R33, R33, R71, RZ ;  /* 0x0000004721217210 */ /* 0x000fc80007ffe0ff */
[----:B------:R-:W-:Y:S01]  /*33c0*/  LEA.HI.X R71, R32, c[0x0][0x22c], R33, 0x3, P0 ;  /* 0x00008b0020477a11 */ /* 0x000fe200000f1c21 */
[-C--:B------:R-:W-:Y:S01]  /*33d0*/  FMUL.FTZ R33, R17, R100.reuse ;  /* 0x0000006411217220 */ /* 0x080fe20000410000 */
[----:B------:R-:W2:Y:S01]  /*33e0*/  MUFU.EX2 R96, R96 ;  /* 0x0000006000607308 */ /* 0x000ea20000000800 */
[----:B------:R-:W-:Y:S02]  /*33f0*/  FMUL.FTZ R32, RZ, R100 ;  /* 0x00000064ff207220 */ /* 0x000fe40000410000 */
[C---:B-1----:R-:W-:Y:S01]  /*3400*/  FMUL.FTZ R98, R94.reuse, R123 ;  /* 0x0000007b5e627220 */ /* 0x042fe20000410000 */
[----:B------:R-:W3:Y:S01]  /*3410*/  LDG.E.64 R70, [R70.64] ;  /* 0x0000000446467981 */ /* 0x000ee2000c1e1b00 */
[----:B------:R-:W-:-:S03]  /*3420*/  FMUL.FTZ R97, R94, R97 ;  /* 0x000000615e617220 */ /* 0x000fc60000410000 */
[----:B------:R-:W1:Y:S01]  /*3430*/  MUFU.EX2 R92, R92 ;  /* 0x0000005c005c7308 */ /* 0x000e620000000800 */
[C---:B0-----:R-:W-:Y:S02]  /*3440*/  FMUL.FTZ R94, R90.reuse, R119 ;  /* 0x000000775a5e7220 */ /* 0x041fe40000410000 */
[----:B------:R-:W-:Y:S02]  /*3450*/  FMUL.FTZ R93, R90, R93 ;  /* 0x0000005d5a5d7220 */ /* 0x000fe40000410000 */
[-C--:B------:R-:W-:Y:S02]  /*3460*/  FFMA.FTZ R90, RZ, R102.reuse, R33 ;  /* 0x00000066ff5a7223 */ /* 0x080fe40000010021 */
[----:B------:R-:W-:Y:S01]  /*3470*/  FFMA.FTZ R33, R17, R102, -R32 ;  /* 0x0000006611217223 */ /* 0x000fe20000010820 */
[----:B------:R-:W0:Y:S01]  /*3480*/  MUFU.EX2 R88, R88 ;  /* 0x0000005800587308 */ /* 0x000e220000000800 */
[C---:B--2---:R-:W-:Y:S02]  /*3490*/  FMUL.FTZ R101, R96.reuse, R101 ;  /* 0x0000006560657220 */ /* 0x044fe40000410000 */
[----:B------:R-:W-:-:S02]  /*34a0*/  FMUL.FTZ R99, R96, R99 ;  /* 0x0000006360637220 */ /* 0x000fc40000410000 */
[----:B------:R-:W-:Y:S02]  /*34b0*/  FADD.FTZ R33, R16, R33 ;  /* 0x0000002110217221 */ /* 0x000fe40000010000 */
[----:B------:R-:W-:Y:S01]  /*34c0*/  FMUL.FTZ R32, R43, R26 ;  /* 0x0000001a2b207220 */ /* 0x000fe20000410000 */
[----:B------:R-:W-:Y:S01]  /*34d0*/  MUFU.SIN R113, R30 ;  /* 0x0000001e00717308 */ /* 0x000fe20000000400 */
[C---:B-1----:R-:W-:Y:S02]  /*34e0*/  FMUL.FTZ R96, R92.reuse, R121 ;  /* 0x000000795c607220 */ /* 0x042fe40000410000 */
[----:B------:R-:W-:-:S05]  /*34f0*/  FMUL.FTZ R95, R92, R95 ;  /* 0x0000005f5c5f7220 */ /* 0x000fca0000410000 */
[----:B------:R1:W-:Y:S01]  /*3500*/  MUFU.COS R37, R30 ;  /* 0x0000001e00257308 */ /* 0x0003e20000000000 */
[C---:B0-----:R-:W-:Y:S02]  /*3510*/  FMUL.FTZ R92, R88.reuse, R117 ;  /* 0x00000075585c7220 */ /* 0x041fe40000410000 */
[----:B------:R-:W-:Y:S02]  /*3520*/  FMUL.FTZ R91, R88, R91 ;  /* 0x0000005b585b7220 */ /* 0x000fe40000410000 */
[----:B------:R-:W-:-:S03]  /*3530*/  FADD.FTZ R88, RZ, R90 ;  /* 0x0000005aff587221 */ /* 0x000fc60000010000 */
[----:B------:R-:W-:Y:S01]  /*3540*/  MUFU.SIN R109, R72 ;  /* 0x00000048006d7308 */ /* 0x000fe20000000400 */
[----:B-1----:R-:W-:-:S05]  /*3550*/  IMAD.WIDE.U32 R30, R84, c[0x0][0x1b8], RZ ;  /* 0x00006e00541e7a25 */ /* 0x002fca00078e00ff */
[----:B------:R-:W-:Y:S02]  /*3560*/  IADD3 R31, R31, R107, RZ ;  /* 0x0000006b1f1f7210 */ /* 0x000fe40007ffe0ff */
[----:B------:R0:W-:Y:S03]  /*3570*/  MUFU.COS R110, R72 ;  /* 0x00000048006e7308 */ /* 0x0001e60000000000 */
[----:B------:R-:W-:-:S05]  /*3580*/  IMAD.WIDE.U32 R30, R0, c[0x0][0x1c0], R30 ;  /* 0x00007000001e7a25 */ /* 0x000fca00078e001e */
[----:B------:R-:W1:Y:S01]  /*3590*/  MUFU.EX2 R86, R86 ;  /* 0x0000005600567308 */ /* 0x000e620000000800 */
[----:B------:R-:W-:Y:S02]  /*35a0*/  IADD3 R31, R31, R73, RZ ;  /* 0x000000491f1f7210 */ /* 0x000fe40007ffe0ff */
[----:B0-----:R-:W-:-:S04]  /*35b0*/  LEA R72, P1, R30, c[0x0][0x230], 0x3 ;  /* 0x00008c001e487a11 */ /* 0x001fc800078218ff */
[----:B------:R-:W-:Y:S01]  /*35c0*/  LEA.HI.X R73, R30, c[0x0][0x234], R31, 0x3, P1 ;  /* 0x00008d001e497a11 */ /* 0x000fe200008f1c1f */
[----:B------:R-:W-:Y:S01]  /*35d0*/  MUFU.SIN R107, R104 ;  /* 0x00000068006b7308 */ /* 0x000fe20000000400 */
[C---:B------:R-:W-:Y:S02]  /*35e0*/  FMUL.FTZ R30, R43.reuse, R51 ;  /* 0x000000332b1e7220 */ /* 0x040fe40000410000 */
[----:B------:R-:W-:Y:S02]  /*35f0*/  FMUL.FTZ R31, R43, R48 ;  /* 0x000000302b1f7220 */ /* 0x000fe40000410000 */
[----:B------:R-:W-:Y:S01]  /*3600*/  FMUL.FTZ R43, R97, R33 ;  /* 0x00000021612b7220 */ /* 0x000fe20000410000 */
[----:B------:R-:W3:Y:S02]  /*3610*/  LDG.E.64 R72, [R72.64] ;  /* 0x0000000448487981 */ /* 0x000ee4000c1e1b00 */
[----:B------:R0:W-:Y:S01]  /*3620*/  MUFU.COS R108, R104 ;  /* 0x00000068006c7308 */ /* 0x0001e20000000000 */
[----:B------:R-:W-:-:S02]  /*3630*/  FFMA.FTZ R43, R98, R88, R43 ;  /* 0x00000058622b7223 */ /* 0x000fc4000001002b */
[C---:B-1----:R-:W-:Y:S02]  /*3640*/  FMUL.FTZ R90, R86.reuse, R105 ;  /* 0x00000069565a7220 */ /* 0x042fe40000410000 */
[----:B------:R-:W-:Y:S02]  /*3650*/  FADD.FTZ R43, RZ, R43 ;  /* 0x0000002bff2b7221 */ /* 0x000fe40000010000 */
[----:B------:R-:W-:Y:S01]  /*3660*/  FMUL.FTZ R89, R86, R89 ;  /* 0x0000005956597220 */ /* 0x000fe20000410000 */
[----:B------:R-:W1:Y:S01]  /*3670*/  MUFU.EX2 R38, R38 ;  /* 0x0000002600267308 */ /* 0x000e620000000800 */
[----:B0-----:R-:W-:-:S04]  /*3680*/  FMUL.FTZ R104, R97, R88 ;  /* 0x0000005861687220 */ /* 0x001fc80000410000 */
[----:B------:R-:W-:Y:S02]  /*3690*/  FFMA.FTZ R104, R98, R33, -R104 ;  /* 0x0000002162687223 */ /* 0x000fe40000010868 */
[----:B------:R-:W-:Y:S01]  /*36a0*/  FMUL.FTZ R33, R29, R48 ;  /* 0x000000301d217220 */ /* 0x000fe20000410000 */
[----:B------:R-:W0:Y:S01]  /*36b0*/  MUFU.EX2 R36, R36 ;  /* 0x0000002400247308 */ /* 0x000e220000000800 */
[----:B------:R-:W-:Y:S02]  /*36c0*/  FADD.FTZ R104, R15, R104 ;  /* 0x000000680f687221 */ /* 0x000fe40000010000 */
[----:B------:R-:W-:Y:S02]  /*36d0*/  FMUL.RZ R105, R33, 0.15915493667125701904 ;  /* 0x3e22f98321697820 */ /* 0x000fe4000040c000 */
[C---:B------:R-:W-:Y:S02]  /*36e0*/  FMUL.FTZ R86, R95.reuse, R104 ;  /* 0x000000685f567220 */ /* 0x040fe40000410000 */
[-C--:B------:R-:W-:Y:S01]  /*36f0*/  FMUL.FTZ R33, R95, R43.reuse ;  /* 0x0000002b5f217220 */ /* 0x080fe20000410000 */
[----:B------:R-:W2:Y:S01]  /*3700*/  MUFU.EX2 R42, R42 ;  /* 0x0000002a002a7308 */ /* 0x000ea20000000800 */
[----:B------:R-:W-:-:S02]  /*3710*/  FFMA.FTZ R43, R96, R43, R86 ;  /* 0x0000002b602b7223 */ /* 0x000fc40000010056 */
[----:B------:R-:W-:Y:S02]  /*3720*/  FFMA.FTZ R33, R96, R104, -R33 ;  /* 0x0000006860217223 */ /* 0x000fe40000010821 */
[----:B------:R-:W-:Y:S02]  /*3730*/  FMUL.FTZ R29, R29, R26 ;  /* 0x0000001a1d1d7220 */ /* 0x000fe40000410000 */
[----:B------:R-:W-:Y:S01]  /*3740*/  FADD.FTZ R43, RZ, R43 ;  /* 0x0000002bff2b7221 */ /* 0x000fe20000010000 */
[----:B------:R-:W4:Y:S01]  /*3750*/  MUFU.EX2 R28, R28 ;  /* 0x0000001c001c7308 */ /* 0x000f220000000800 */
[----:B------:R-:W-:Y:S02]  /*3760*/  FADD.FTZ R33, R14, R33 ;  /* 0x000000210e217221 */ /* 0x000fe40000010000 */
[----:B-1----:R-:W-:Y:S02]  /*3770*/  FMUL.FTZ R86, R38, R41 ;  /* 0x0000002926567220 */ /* 0x002fe40000410000 */
[----:B------:R-:W-:-:S02]  /*3780*/  FMUL.RZ R41, R29, 0.15915493667125701904 ;  /* 0x3e22f9831d297820 */ /* 0x000fc4000040c000 */
[----:B------:R-:W-:Y:S01]  /*3790*/  FMUL.FTZ R85, R38, R85 ;  /* 0x0000005526557220 */ /* 0x000fe20000410000 */
[----:B------:R-:W-:Y:S01]  /*37a0*/  MUFU.EX2 R31, R31 ;  /* 0x0000001f001f7308 */ /* 0x000fe20000000800 */
[C---:B------:R-:W-:Y:S02]  /*37b0*/  FMUL.FTZ R29, R93.reuse, R43 ;  /* 0x0000002b5d1d7220 */ /* 0x040fe40000410000 */
[----:B------:R-:W-:Y:S02]  /*37c0*/  FMUL.FTZ R38, R93, R33 ;  /* 0x000000215d267220 */ /* 0x000fe40000410000 */
[C---:B0-----:R-:W-:Y:S02]  /*37d0*/  FMUL.FTZ R116, R36.reuse, R39 ;  /* 0x0000002724747220 */ /* 0x041fe40000410000 */
[----:B------:R-:W-:Y:S01]  /*37e0*/  FMUL.FTZ R115, R36, R115 ;  /* 0x0000007324737220 */ /* 0x000fe20000410000 */
[----:B------:R-:W0:Y:S01]  /*37f0*/  MUFU.COS R106, R105 ;  /* 0x00000069006a7308 */ /* 0x000e220000000000 */
[----:B------:R-:W-:-:S02]  /*3800*/  FFMA.FTZ R36, R94, R33, -R29 ;  /* 0x000000215e247223 */ /* 0x000fc4000001081d */
[----:B------:R-:W-:Y:S02]  /*3810*/  FFMA.FTZ R38, R94, R43, R38 ;  /* 0x0000002b5e267223 */ /* 0x000fe40000010026 */
[C---:B--2---:R-:W-:Y:S02]  /*3820*/  FMUL.FTZ R88, R42.reuse, R103 ;  /* 0x000000672a587220 */ /* 0x044fe40000410000 */
[----:B------:R-:W-:Y:S01]  /*3830*/  FMUL.FTZ R87, R42, R87 ;  /* 0x000000572a577220 */ /* 0x000fe20000410000 */
[----:B------:R-:W-:Y:S01]  /*3840*/  MUFU.EX2 R30, R30 ;  /* 0x0000001e001e7308 */ /* 0x000fe20000000800 */
[----:B------:R-:W-:Y:S02]  /*3850*/  FADD.FTZ R36, R13, R36 ;  /* 0x000000240d247221 */ /* 0x000fe40000010000 */
[----:B------:R-:W-:Y:S02]  /*3860*/  FADD.FTZ R38, RZ, R38 ;  /* 0x00000026ff267221 */ /* 0x000fe40000010000 */
[----:B----4-:R-:W-:-:S02]  /*3870*/  FMUL.FTZ R112, R28, R35 ;  /* 0x000000231c707220 */ /* 0x010fc40000410000 */
[C---:B------:R-:W-:Y:S01]  /*3880*/  FMUL.FTZ R35, R91.reuse, R36 ;  /* 0x000000245b237220 */ /* 0x040fe20000410000 */
[----:B------:R-:W1:Y:S01]  /*3890*/  MUFU.SIN R42, R105 ;  /* 0x00000069002a7308 */ /* 0x000e620000000400 */
[-C--:B------:R-:W-:Y:S02]  /*38a0*/  FMUL.FTZ R33, R91, R38.reuse ;  /* 0x000000265b217220 */ /* 0x080fe40000410000 */
[C---:B------:R-:W-:Y:S02]  /*38b0*/  FFMA.FTZ R35, R92.reuse, R38, R35 ;  /* 0x000000265c237223 */ /* 0x040fe40000010023 */
[----:B------:R-:W-:Y:S02]  /*38c0*/  FFMA.FTZ R33, R92, R36, -R33 ;  /* 0x000000245c217223 */ /* 0x000fe40000010821 */
[----:B------:R-:W-:Y:S01]  /*38d0*/  FADD.FTZ R35, RZ, R35 ;  /* 0x00000023ff237221 */ /* 0x000fe20000010000 */
[----:B------:R-:W-:Y:S01]  /*38e0*/  MUFU.EX2 R32, R32 ;  /* 0x0000002000207308 */ /* 0x000fe20000000800 */
[----:B------:R-:W-:-:S02]  /*38f0*/  FADD.FTZ R33, R12, R33 ;  /* 0x000000210c217221 */ /* 0x000fc40000010000 */
[----:B------:R-:W-:Y:S02]  /*3900*/  FMUL.FTZ R111, R28, R111 ;  /* 0x0000006f1c6f7220 */ /* 0x000fe40000410000 */
[----:B0-----:R-:W-:Y:S02]  /*3910*/  FMUL.FTZ R106, R31, R106 ;  /* 0x0000006a1f6a7220 */ /* 0x001fe40000410000 */
[----:B------:R-:W-:Y:S01]  /*3920*/  FMUL.FTZ R28, R89, R35 ;  /* 0x00000023591c7220 */ /* 0x000fe20000410000 */
[----:B------:R-:W0:Y:S01]  /*3930*/  MUFU.COS R29, R41 ;  /* 0x00000029001d7308 */ /* 0x000e220000000000 */
[----:B-1----:R-:W-:Y:S02]  /*3940*/  FMUL.FTZ R105, R31, R42 ;  /* 0x0000002a1f697220 */ /* 0x002fe40000410000 */
[----:B------:R-:W-:Y:S02]  /*3950*/  FMUL.FTZ R31, R89, R33 ;  /* 0x00000021591f7220 */ /* 0x000fe40000410000 */
[----:B------:R-:W-:-:S02]  /*3960*/  FMUL.FTZ R108, R30, R108 ;  /* 0x0000006c1e6c7220 */ /* 0x000fc40000410000 */
[----:B------:R-:W-:Y:S01]  /*3970*/  FMUL.FTZ R107, R30, R107 ;  /* 0x0000006b1e6b7220 */ /* 0x000fe20000410000 */
[----:B------:R-:W1:Y:S01]  /*3980*/  MUFU.SIN R103, R41 ;  /* 0x0000002900677308 */ /* 0x000e620000000400 */
[C---:B------:R-:W-:Y:S02]  /*3990*/  FFMA.FTZ R30, R90.reuse, R33, -R28 ;  /* 0x000000215a1e7223 */ /* 0x040fe4000001081c */
[----:B------:R-:W-:Y:S02]  /*39a0*/  FFMA.FTZ R31, R90, R35, R31 ;  /* 0x000000235a1f7223 */ /* 0x000fe4000001001f */
[----:B------:R-:W-:Y:S02]  /*39b0*/  FMUL.FTZ R28, R99, R100 ;  /* 0x00000064631c7220 */ /* 0x000fe40000410000 */
[----:B------:R-:W-:Y:S01]  /*39c0*/  FADD.FTZ R33, RZ, R31 ;  /* 0x0000001fff217221 */ /* 0x000fe20000010000 */
[----:B------:R-:W2:Y:S01]  /*39d0*/  MUFU.EX2 R34, R34 ;  /* 0x0000002200227308 */ /* 0x000ea20000000800 */
[----:B0-----:R-:W-:-:S02]  /*39e0*/  FMUL.FTZ R104, R32, R29 ;  /* 0x0000001d20687220 */ /* 0x001fc40000410000 */
[C---:B------:R-:W-:Y:S02]  /*39f0*/  FMUL.FTZ R29, R101.reuse, R100 ;  /* 0x00000064651d7220 */ /* 0x040fe40000410000 */
[-C--:B------:R-:W-:Y:S02]  /*3a00*/  FFMA.FTZ R28, R101, R102.reuse, -R28 ;  /* 0x00000066651c7223 */ /* 0x080fe4000001081c */
[----:B------:R-:W-:Y:S01]  /*3a10*/  FFMA.FTZ R29, R99, R102, R29 ;  /* 0x00000066631d7223 */ /* 0x000fe2000001001d */
[----:B------:R-:W0:Y:S01]  /*3a20*/  MUFU.EX2 R40, R40 ;  /* 0x0000002800287308 */ /* 0x000e220000000800 */
[----:B-1----:R-:W-:Y:S02]  /*3a30*/  FMUL.FTZ R103, R32, R103 ;  /* 0x0000006720677220 */ /* 0x002fe40000410000 */
[----:B------:R-:W-:Y:S02]  /*3a40*/  FADD.FTZ R32, R11, R30 ;  /* 0x0000001e0b207221 */ /* 0x000fe40000010000 */
[----:B------:R-:W-:-:S02]  /*3a50*/  FMUL.FTZ R35, R87, R33 ;  /* 0x0000002157237220 */ /* 0x000fc40000410000 */
[----:B------:R-:W-:Y:S02]  /*3a60*/  FMUL.FTZ R30, R97, R28 ;  /* 0x0000001c611e7220 */ /* 0x000fe40000410000 */
[C---:B--2---:R-:W-:Y:S02]  /*3a70*/  FMUL.FTZ R114, R34.reuse, R37 ;  /* 0x0000002522727220 */ /* 0x044fe40000410000 */
[----:B------:R-:W-:Y:S02]  /*3a80*/  FMUL.FTZ R113, R34, R113 ;  /* 0x0000007122717220 */ /* 0x000fe40000410000 */
[-C--:B------:R-:W-:Y:S02]  /*3a90*/  FMUL.FTZ R34, R87, R32.reuse ;  /* 0x0000002057227220 */ /* 0x080fe40000410000 */
[----:B------:R-:W-:Y:S02]  /*3aa0*/  FMUL.FTZ R31, R97, R29 ;  /* 0x0000001d611f7220 */ /* 0x000fe40000410000 */
[----:B------:R-:W-:-:S02]  /*3ab0*/  FFMA.FTZ R35, R88, R32, -R35 ;  /* 0x0000002058237223 */ /* 0x000fc40000010823 */
[----:B------:R-:W-:Y:S02]  /*3ac0*/  FFMA.FTZ R30, R98, R29, R30 ;  /* 0x0000001d621e7223 */ /* 0x000fe4000001001e */
[----:B------:R-:W-:Y:S02]  /*3ad0*/  FFMA.FTZ R34, R88, R33, R34 ;  /* 0x0000002158227223 */ /* 0x000fe40000010022 */
[----:B------:R-:W-:Y:S02]  /*3ae0*/  FFMA.FTZ R31, R98, R28, -R31 ;  /* 0x0000001c621f7223 */ /* 0x000fe4000001081f */
[----:B------:R-:W-:Y:S02]  /*3af0*/  FADD.FTZ R35, R10, R35 ;  /* 0x000000230a237221 */ /* 0x000fe40000010000 */
[----:B------:R-:W-:Y:S02]  /*3b00*/  FMUL.FTZ R28, R95, R30 ;  /* 0x0000001e5f1c7220 */ /* 0x000fe40000410000 */
[----:B------:R-:W-:-:S02]  /*3b10*/  FADD.FTZ R34, RZ, R34 ;  /* 0x00000022ff227221 */ /* 0x000fc40000010000 */
[----:B------:R-:W-:Y:S02]  /*3b20*/  FMUL.FTZ R29, R95, R31 ;  /* 0x0000001f5f1d7220 */ /* 0x000fe40000410000 */
[C---:B------:R-:W-:Y:S02]  /*3b30*/  FMUL.FTZ R33, R85.reuse, R35 ;  /* 0x0000002355217220 */ /* 0x040fe40000410000 */
[C---:B------:R-:W-:Y:S02]  /*3b40*/  FFMA.FTZ R28, R96.reuse, R31, -R28 ;  /* 0x0000001f601c7223 */ /* 0x040fe4000001081c */
[----:B------:R-:W-:Y:S02]  /*3b50*/  FMUL.FTZ R32, R85, R34 ;  /* 0x0000002255207220 */ /* 0x000fe40000410000 */
[----:B------:R-:W-:Y:S02]  /*3b60*/  FFMA.FTZ R29, R96, R30, R29 ;  /* 0x0000001e601d7223 */ /* 0x000fe4000001001d */
[----:B------:R-:W-:-:S02]  /*3b70*/  FFMA.FTZ R33, R86, R34, R33 ;  /* 0x0000002256217223 */ /* 0x000fc40000010021 */
[C---:B------:R-:W-:Y:S02]  /*3b80*/  FMUL.FTZ R30, R93.reuse, R28 ;  /* 0x0000001c5d1e7220 */ /* 0x040fe40000410000 */
[----:B------:R-:W-:Y:S02]  /*3b90*/  FFMA.FTZ R32, R86, R35, -R32 ;  /* 0x0000002356207223 */ /* 0x000fe40000010820 */
[-C--:B------:R-:W-:Y:S02]  /*3ba0*/  FMUL.FTZ R31, R93, R29.reuse ;  /* 0x0000001d5d1f7220 */ /* 0x080fe40000410000 */
[----:B------:R-:W-:Y:S02]  /*3bb0*/  FADD.FTZ R33, RZ, R33 ;  /* 0x00000021ff217221 */ /* 0x000fe40000010000 */
[----:B------:R-:W-:Y:S02]  /*3bc0*/  FFMA.FTZ R30, R94, R29, R30 ;  /* 0x0000001d5e1e7223 */ /* 0x000fe4000001001e */
[----:B------:R-:W-:-:S02]  /*3bd0*/  FADD.FTZ R32, R9, R32 ;  /* 0x0000002009207221 */ /* 0x000fc40000010000 */
[----:B------:R-:W-:Y:S02]  /*3be0*/  FFMA.FTZ R31, R94, R28, -R31 ;  /* 0x0000001c5e1f7223 */ /* 0x000fe4000001081f */
[----:B------:R-:W-:Y:S02]  /*3bf0*/  FMUL.FTZ R35, R115, R33 ;  /* 0x0000002173237220 */ /* 0x000fe40000410000 */
[----:B------:R-:W-:Y:S02]  /*3c00*/  FMUL.FTZ R28, R91, R30 ;  /* 0x0000001e5b1c7220 */ /* 0x000fe40000410000 */
[-C--:B------:R-:W-:Y:S02]  /*3c10*/  FMUL.FTZ R34, R115, R32.reuse ;  /* 0x0000002073227220 */ /* 0x080fe40000410000 */
[----:B------:R-:W-:Y:S02]  /*3c20*/  FMUL.FTZ R29, R91, R31 ;  /* 0x0000001f5b1d7220 */ /* 0x000fe40000410000 */
[----:B------:R-:W-:-:S02]  /*3c30*/  FFMA.FTZ R35, R116, R32, -R35 ;  /* 0x0000002074237223 */ /* 0x000fc40000010823 */
[----:B------:R-:W-:Y:S02]  /*3c40*/  FFMA.FTZ R28, R92, R31, -R28 ;  /* 0x0000001f5c1c7223 */ /* 0x000fe4000001081c */
[----:B------:R-:W-:Y:S02]  /*3c50*/  FFMA.FTZ R34, R116, R33, R34 ;  /* 0x0000002174227223 */ /* 0x000fe40000010022 */
[----:B------:R-:W-:Y:S02]  /*3c60*/  FFMA.FTZ R29, R92, R30, R29 ;  /* 0x0000001e5c1d7223 */ /* 0x000fe4000001001d */
[----:B------:R-:W-:Y:S02]  /*3c70*/  FADD.FTZ R35, R8, R35 ;  /* 0x0000002308237221 */ /* 0x000fe40000010000 */
[----:B------:R-:W-:Y:S02]  /*3c80*/  FMUL.FTZ R30, R89, R28 ;  /* 0x0000001c591e7220 */ /* 0x000fe40000410000 */
[----:B------:R-:W-:-:S02]  /*3c90*/  FADD.FTZ R34, RZ, R34 ;  /* 0x00000022ff227221 */ /* 0x000fc40000010000 */
[----:B------:R-:W-:Y:S02]  /*3ca0*/  FMUL.FTZ R31, R89, R29 ;  /* 0x0000001d591f7220 */ /* 0x000fe40000410000 */
[C---:B------:R-:W-:Y:S02]  /*3cb0*/  FMUL.FTZ R33, R113.reuse, R35 ;  /* 0x0000002371217220 */ /* 0x040fe40000410000 */
[C---:B------:R-:W-:Y:S02]  /*3cc0*/  FFMA.FTZ R30, R90.reuse, R29, R30 ;  /* 0x0000001d5a1e7223 */ /* 0x040fe4000001001e */
[----:B------:R-:W-:Y:S02]  /*3cd0*/  FMUL.FTZ R32, R113, R34 ;  /* 0x0000002271207220 */ /* 0x000fe40000410000 */
[----:B------:R-:W-:Y:S02]  /*3ce0*/  FFMA.FTZ R31, R90, R28, -R31 ;  /* 0x0000001c5a1f7223 */ /* 0x000fe4000001081f */
[----:B------:R-:W-:-:S02]  /*3cf0*/  FFMA.FTZ R33, R114, R34, R33 ;  /* 0x0000002272217223 */ /* 0x000fc40000010021 */
[C---:B------:R-:W-:Y:S02]  /*3d00*/  FMUL.FTZ R28, R87.reuse, R30 ;  /* 0x0000001e571c7220 */ /* 0x040fe40000410000 */
[----:B------:R-:W-:Y:S02]  /*3d10*/  FFMA.FTZ R32, R114, R35, -R32 ;  /* 0x0000002372207223 */ /* 0x000fe40000010820 */
[-C--:B------:R-:W-:Y:S02]  /*3d20*/  FFMA.FTZ R28, R88, R31.reuse, -R28 ;  /* 0x0000001f581c7223 */ /* 0x080fe4000001081c */
[----:B------:R-:W-:Y:S02]  /*3d30*/  FADD.FTZ R33, RZ, R33 ;  /* 0x00000021ff217221 */ /* 0x000fe40000010000 */
[----:B------:R-:W-:Y:S02]  /*3d40*/  FMUL.FTZ R31, R87, R31 ;  /* 0x0000001f571f7220 */ /* 0x000fe40000410000 */
[----:B------:R-:W-:-:S02]  /*3d50*/  FADD.FTZ R32, R7, R32 ;  /* 0x0000002007207221 */ /* 0x000fc40000010000 */
[C---:B------:R-:W-:Y:S02]  /*3d60*/  FMUL.FTZ R35, R111.reuse, R33 ;  /* 0x000000216f237220 */ /* 0x040fe40000410000 */
[----:B------:R-:W-:Y:S02]  /*3d70*/  FFMA.FTZ R31, R88, R30, R31 ;  /* 0x0000001e581f7223 */ /* 0x000fe4000001001f */
[----:B------:R-:W-:Y:S02]  /*3d80*/  FMUL.FTZ R34, R111, R32 ;  /* 0x000000206f227220 */ /* 0x000fe40000410000 */
[C---:B------:R-:W-:Y:S02]  /*3d90*/  FMUL.FTZ R30, R85.reuse, R28 ;  /* 0x0000001c551e7220 */ /* 0x040fe40000410000 */
[----:B------:R-:W-:Y:S02]  /*3da0*/  FFMA.FTZ R35, R112, R32, -R35 ;  /* 0x0000002070237223 */ /* 0x000fe40000010823 */
[----:B------:R-:W-:-:S02]  /*3db0*/  FMUL.FTZ R29, R85, R31 ;  /* 0x0000001f551d7220 */ /* 0x000fc40000410000 */
[----:B------:R-:W-:Y:S02]  /*3dc0*/  FFMA.FTZ R34, R112, R33, R34 ;  /* 0x0000002170227223 */ /* 0x000fe40000010022 */
[----:B0-----:R-:W-:Y:S02]  /*3dd0*/  FMUL.FTZ R109, R40, R109 ;  /* 0x0000006d286d7220 */ /* 0x001fe40000410000 */
[----:B------:R-:W-:Y:S02]  /*3de0*/  FFMA.FTZ R30, R86, R31, R30 ;  /* 0x0000001f561e7223 */ /* 0x000fe4000001001e */
[----:B------:R-:W-:Y:S02]  /*3df0*/  FADD.FTZ R35, R6, R35 ;  /* 0x0000002306237221 */ /* 0x000fe40000010000 */
[----:B------:R-:W-:Y:S02]  /*3e00*/  FFMA.FTZ R29, R86, R28, -R29 ;  /* 0x0000001c561d7223 */ /* 0x000fe4000001081d */
[----:B------:R-:W-:-:S02]  /*3e10*/  FADD.FTZ R34, RZ, R34 ;  /* 0x00000022ff227221 */ /* 0x000fc40000010000 */
[----:B------:R-:W-:Y:S02]  /*3e20*/  FMUL.FTZ R110, R40, R110 ;  /* 0x0000006e286e7220 */ /* 0x000fe40000410000 */
[----:B------:R-:W-:Y:S02]  /*3e30*/  FMUL.FTZ R28, R115, R30 ;  /* 0x0000001e731c7220 */ /* 0x000fe40000410000 */
[----:B------:R-:W-:Y:S02]  /*3e40*/  FMUL.FTZ R33, R109, R35 ;  /* 0x000000236d217220 */ /* 0x000fe40000410000 */
[-C--:B------:R-:W-:Y:S02]  /*3e50*/  FMUL.FTZ R31, R115, R29.reuse ;  /* 0x0000001d731f7220 */ /* 0x080fe40000410000 */
[----:B------:R-:W-:Y:S02]  /*3e60*/  FMUL.FTZ R32, R109, R34 ;  /* 0x000000226d207220 */ /* 0x000fe40000410000 */
[----:B------:R-:W-:-:S02]  /*3e70*/  FFMA.FTZ R28, R116, R29, -R28 ;  /* 0x0000001d741c7223 */ /* 0x000fc4000001081c */
[----:B------:R-:W-:Y:S02]  /*3e80*/  FFMA.FTZ R33, R110, R34, R33 ;  /* 0x000000226e217223 */ /* 0x000fe40000010021 */
[----:B------:R-:W-:Y:S02]  /*3e90*/  FFMA.FTZ R31, R116, R30, R31 ;  /* 0x0000001e741f7223 */ /* 0x000fe4000001001f */
[----:B------:R-:W-:Y:S02]  /*3ea0*/  FFMA.FTZ R32, R110, R35, -R32 ;  /* 0x000000236e207223 */ /* 0x000fe40000010820 */
[C---:B------:R-:W-:Y:S02]  /*3eb0*/  FMUL.FTZ R30, R113.reuse, R28 ;  /* 0x0000001c711e7220 */ /* 0x040fe40000410000 */
[----:B------:R-:W-:Y:S02]  /*3ec0*/  FADD.FTZ R33, RZ, R33 ;  /* 0x00000021ff217221 */ /* 0x000fe40000010000 */
[----:B------:R-:W-:-:S02]  /*3ed0*/  FMUL.FTZ R29, R113, R31 ;  /* 0x0000001f711d7220 */ /* 0x000fc40000410000 */
[----:B------:R-:W-:Y:S02]  /*3ee0*/  FADD.FTZ R32, R5, R32 ;  /* 0x0000002005207221 */ /* 0x000fe40000010000 */
[C---:B------:R-:W-:Y:S02]  /*3ef0*/  FFMA.FTZ R30, R114.reuse, R31, R30 ;  /* 0x0000001f721e7223 */ /* 0x040fe4000001001e */
[C---:B------:R-:W-:Y:S02]  /*3f00*/  FMUL.FTZ R35, R107.reuse, R33 ;  /* 0x000000216b237220 */ /* 0x040fe40000410000 */
[----:B------:R-:W-:Y:S02]  /*3f10*/  FFMA.FTZ R29, R114, R28, -R29 ;  /* 0x0000001c721d7223 */ /* 0x000fe4000001081d */
[----:B------:R-:W-:Y:S02]  /*3f20*/  FMUL.FTZ R34, R107, R32 ;  /* 0x000000206b227220 */ /* 0x000fe40000410000 */
[----:B------:R-:W-:-:S02]  /*3f30*/  FMUL.FTZ R28, R111, R30 ;  /* 0x0000001e6f1c7220 */ /* 0x000fc40000410000 */
[C---:B------:R-:W-:Y:S02]  /*3f40*/  FFMA.FTZ R35, R108.reuse, R32, -R35 ;  /* 0x000000206c237223 */ /* 0x040fe40000010823 */
[----:B------:R-:W-:Y:S02]  /*3f50*/  FMUL.FTZ R31, R111, R29 ;  /* 0x0000001d6f1f7220 */ /* 0x000fe40000410000 */
[----:B------:R-:W-:Y:S02]  /*3f60*/  FFMA.FTZ R34, R108, R33, R34 ;  /* 0x000000216c227223 */ /* 0x000fe40000010022 */
[----:B------:R-:W-:Y:S02]  /*3f70*/  FFMA.FTZ R28, R112, R29, -R28 ;  /* 0x0000001d701c7223 */ /* 0x000fe4000001081c */
[----:B------:R-:W-:Y:S02]  /*3f80*/  FADD.FTZ R35, R4, R35 ;  /* 0x0000002304237221 */ /* 0x000fe40000010000 */
[----:B------:R-:W-:-:S02]  /*3f90*/  FFMA.FTZ R31, R112, R30, R31 ;  /* 0x0000001e701f7223 */ /* 0x000fc4000001001f */
[----:B------:R-:W-:Y:S02]  /*3fa0*/  FADD.FTZ R34, RZ, R34 ;  /* 0x00000022ff227221 */ /* 0x000fe40000010000 */
[----:B------:R-:W-:Y:S02]  /*3fb0*/  FMUL.FTZ R30, R109, R28 ;  /* 0x0000001c6d1e7220 */ /* 0x000fe40000410000 */
[----:B------:R-:W-:Y:S02]  /*3fc0*/  FMUL.FTZ R33, R105, R35 ;  /* 0x0000002369217220 */ /* 0x000fe40000410000 */
[-C--:B------:R-:W-:Y:S02]  /*3fd0*/  FMUL.FTZ R29, R109, R31.reuse ;  /* 0x0000001f6d1d7220 */ /* 0x080fe40000410000 */
[----:B------:R-:W-:Y:S02]  /*3fe0*/  FMUL.FTZ R32, R105, R34 ;  /* 0x0000002269207220 */ /* 0x000fe40000410000 */
[----:B------:R-:W-:-:S02]  /*3ff0*/  FFMA.FTZ R30, R110, R31, R30 ;  /* 0x0000001f6e1e7223 */ /* 0x000fc4000001001e */
[----:B------:R-:W-:Y:S02]  /*4000*/  FFMA.FTZ R33, R106, R34, R33 ;  /* 0x000000226a217223 */ /* 0x000fe40000010021 */
[----:B------:R-:W-:Y:S02]  /*4010*/  FFMA.FTZ R29, R110, R28, -R29 ;  /* 0x0000001c6e1d7223 */ /* 0x000fe4000001081d */
[----:B------:R-:W-:Y:S02]  /*4020*/  FFMA.FTZ R32, R106, R35, -R32 ;  /* 0x000000236a207223 */ /* 0x000fe40000010820 */
[C---:B------:R-:W-:Y:S02]  /*4030*/  FMUL.FTZ R28, R107.reuse, R30 ;  /* 0x0000001e6b1c7220 */ /* 0x040fe40000410000 */
[----:B------:R-:W-:Y:S02]  /*4040*/  FADD.FTZ R33, RZ, R33 ;  /* 0x00000021ff217221 */ /* 0x000fe40000010000 */
[----:B------:R-:W-:-:S02]  /*4050*/  FMUL.FTZ R31, R107, R29 ;  /* 0x0000001d6b1f7220 */ /* 0x000fc40000410000 */
[----:B------:R-:W-:Y:S02]  /*4060*/  FADD.FTZ R32, R3, R32 ;  /* 0x0000002003207221 */ /* 0x000fe40000010000 */
[C---:B------:R-:W-:Y:S02]  /*4070*/  FFMA.FTZ R28, R108.reuse, R29, -R28 ;  /* 0x0000001d6c1c7223 */ /* 0x040fe4000001081c */
[C---:B------:R-:W-:Y:S02]  /*4080*/  FMUL.FTZ R35, R103.reuse, R33 ;  /* 0x0000002167237220 */ /* 0x040fe40000410000 */
[----:B------:R-:W-:Y:S02]  /*4090*/  FFMA.FTZ R31, R108, R30, R31 ;  /* 0x0000001e6c1f7223 */ /* 0x000fe4000001001f */
[----:B------:R-:W-:Y:S02]  /*40a0*/  FMUL.FTZ R30, R103, R32 ;  /* 0x00000020671e7220 */ /* 0x000fe40000410000 */
[----:B------:R-:W-:-:S02]  /*40b0*/  FMUL.FTZ R29, R105, R28 ;  /* 0x0000001c691d7220 */ /* 0x000fc40000410000 */
[C---:B------:R-:W-:Y:S02]  /*40c0*/  FFMA.FTZ R35, R104.reuse, R32, -R35 ;  /* 0x0000002068237223 */ /* 0x040fe40000010823 */
[----:B------:R-:W-:Y:S02]  /*40d0*/  FFMA.FTZ R30, R104, R33, R30 ;  /* 0x00000021681e7223 */ /* 0x000fe4000001001e */
[-C--:B------:R-:W-:Y:S02]  /*40e0*/  FFMA.FTZ R29, R106, R31.reuse, R29 ;  /* 0x0000001f6a1d7223 */ /* 0x080fe4000001001d */
[----:B------:R-:W-:Y:S02]  /*40f0*/  FADD.FTZ R38, R2, R35 ;  /* 0x0000002302267221 */ /* 0x000fe40000010000 */
[----:B------:R-:W-:Y:S02]  /*4100*/  FMUL.FTZ R31, R105, R31 ;  /* 0x0000001f691f7220 */ /* 0x000fe40000410000 */
[----:B------:R-:W-:Y:S01]  /*4110*/  FADD.FTZ R39, RZ, R30 ;  /* 0x0000001eff277221 */ /* 0x000fe20000010000 */
[----:B------:R-:W0:Y:S01]  /*4120*/  SHFL.UP PT, R33, R38, 0x1, RZ ;  /* 0x0420000026217989 */ /* 0x000e2200000e00ff */
[----:B------:R-:W-:-:S02]  /*4130*/  FFMA.FTZ R31, R106, R28, -R31 ;  /* 0x0000001c6a1f7223 */ /* 0x000fc4000001081f */
[C---:B------:R-:W-:Y:S01]  /*4140*/  FMUL.FTZ R36, R103.reuse, R29 ;  /* 0x0000001d67247220 */ /* 0x040fe20000410000 */
[----:B------:R-:W1:Y:S01]  /*4150*/  SHFL.UP PT, R35, R39, 0x1, RZ ;  /* 0x0420000027237989 */ /* 0x000e6200000e00ff */
[-C--:B------:R-:W-:Y:S02]  /*4160*/  FMUL.FTZ R28, R103, R31.reuse ;  /* 0x0000001f671c7220 */ /* 0x080fe40000410000 */
[C---:B------:R-:W-:Y:S02]  /*4170*/  FFMA.FTZ R36, R104.reuse, R31, -R36 ;  /* 0x0000001f68247223 */ /* 0x040fe40000010824 */
[----:B------:R-:W-:-:S03]  /*4180*/  FFMA.FTZ R28, R104, R29, R28 ;  /* 0x0000001d681c7223 */ /* 0x000fc6000001001c */
        /* <DEDUP_REMOVED lines=26> */
[-C--:B----4-:R-:W-:Y:S01]  /*4330*/  FMUL.FTZ R33, R31, R29.reuse ;  /* 0x0000001d1f217220 */ /* 0x090fe20000410000 */
[----:B------:R-:W0:Y:S01]  /*4340*/  SHFL.UP PT, R35, R39, 0x4, RZ ;  /* 0x0480000027237989 */ /* 0x000e2200000e00ff */
[C---:B------:R-:W-:Y:S02]  /*4350*/  FFMA.FTZ R30, R36.reuse, R29, R30 ;  /* 0x0000001d241e7223 */ /* 0x040fe4000001001e */
[----:B------:R-:W-:-:S02]  /*4360*/  @P0 FFMA.FTZ R36, R36, R28, -R33 ;  /* 0x0000001c24240223 */ /* 0x000fc40000010821 */
        /* <DEDUP_REMOVED lines=21> */
[----:B0-----:R-:W-:-:S04]  /*44c0*/  FMUL.FTZ R30, R31, R32 ;  /* 0x000000201f1e7220 */ /* 0x001fc80000410000 */
[CC--:B-1----:R-:W-:Y:S02]  /*44d0*/  FFMA.FTZ R34, R36.reuse, R33.reuse, R30 ;  /* 0x0000002124227223 */ /* 0x0c2fe4000001001e */
[C---:B------:R-:W-:Y:S02]  /*44e0*/  FMUL.FTZ R35, R31.reuse, R33 ;  /* 0x000000211f237220 */ /* 0x040fe40000410000 */
[C---:B--2---:R-:W-:Y:S02]  /*44f0*/  FMUL.FTZ R30, R31.reuse, R28 ;  /* 0x0000001c1f1e7220 */ /* 0x044fe40000410000 */
        /* <DEDUP_REMOVED lines=9> */
[----:B------:R-:W2:Y:S04]  /*4590*/  SHFL.UP PT, R33, R38, 0x10, RZ ;  /* 0x0600000026217989 */ /* 0x000ea800000e00ff */
[----:B------:R-:W4:Y:S01]  /*45a0*/  SHFL.UP PT, R31, R30, 0x10, RZ ;  /* 0x060000001e1f7989 */ /* 0x000f2200000e00ff */
[----:B------:R-:W-:-:S02]  /*45b0*/  ISETP.GE.AND P1, PT, R76, 0x10, PT ;  /* 0x000000104c00780c */ /* 0x000fc40003f26270 */
[----:B------:R-:W-:Y:S02]  /*45c0*/  ISETP.NE.AND P2, PT, R76, 0x1f, PT ;  /* 0x0000001f4c00780c */ /* 0x000fe40003f45270 */
[----:B------:R-:W-:Y:S01]  /*45d0*/  ISETP.NE.AND P0, PT, R75, RZ, PT ;  /* 0x000000ff4b00720c */ /* 0x000fe20003f05270 */
[----:B0-----:R-:W-:-:S03]  /*45e0*/  FMUL.FTZ R28, R30, R35 ;  /* 0x000000231e1c7220 */ /* 0x001fc60000410000 */
[----:B------:R-:W-:Y:S01]  /*45f0*/  ISETP.EQ.OR P0, PT, R77, RZ, P0 ;  /* 0x000000ff4d00720c */ /* 0x000fe20000702670 */
[----:B-1----:R-:W-:Y:S02]  /*4600*/  FMUL.FTZ R32, R30, R29 ;  /* 0x0000001d1e207220 */ /* 0x002fe40000410000 */
[-C--:B--2---:R-:W-:Y:S02]  /*4610*/  FFMA.FTZ R37, R36, R33.reuse, -R28 ;  /* 0x0000002124257223 */ /* 0x084fe4000001081c */
        /* <DEDUP_REMOVED lines=18> */
[----:B------:R-:W-:Y:S01]  /*4740*/  SHF.R.U32.HI R123, RZ, 0x5, R78 ;  /* 0x00000005ff7b7819 */ /* 0x000fe2000001164e */
[----:B---3--:R-:W-:-:S03]  /*4750*/  FMUL.FTZ R121, R71, R73 ;  /* 0x0000004947797220 */ /* 0x008fc60000410000 */
[----:B------:R-:W-:Y:S01]  /*4760*/  ISETP.NE.AND P0, PT, R123, RZ, PT ;  /* 0x000000ff7b00720c */ /* 0x000fe20003f05270 */
[C---:B------:R-:W-:Y:S01]  /*4770*/  FMUL.FTZ R73, R70.reuse, R73 ;  /* 0x0000004946497220 */ /* 0x040fe20000410000 */
[----:B------:R1:W2:Y:S03]  /*4780*/  SHFL.UP PT, R118, R38, 0x1, RZ ;  /* 0x0420000026767989 */ /* 0x0002a600000e00ff */
[-C--:B------:R-:W-:Y:S01]  /*4790*/  FFMA.FTZ R71, R71, R72.reuse, R73 ;  /* 0x0000004847477223 */ /* 0x080fe20000010049 */
[----:B------:R3:W4:Y:S01]  /*47a0*/  SHFL.UP PT, R120, R39, 0x1, RZ ;  /* 0x0420000027787989 */ /* 0x00072200000e00ff */
[----:B------:R-:W-:Y:S03]  /*47b0*/  BSSY B0, `(.L_x_1089) ;  /* 0x000002f000007945 */ /* 0x000fe60003800000 */
[----:B------:R5:W0:Y:S01]  /*47c0*/  SHFL.UP PT, R117, R36, 0x1, RZ ;  /* 0x0420000024757989 */ /* 0x000a2200000e00ff */
[----:B------:R-:W-:-:S03]  /*47d0*/  FFMA.FTZ R70, R70, R72, -R121 ;  /* 0x0000004846467223 */ /* 0x000fc60000010879 */
[----:B------:R0:W2:Y:S02]  /*47e0*/  SHFL.UP PT, R119, R37, 0x1, RZ ;  /* 0x0420000025777989 */ /* 0x0000a400000e00ff */
[-C--:B0-----:R-:W-:Y:S02]  /*47f0*/  FMUL.FTZ R73, R35, R41.reuse ;  /* 0x0000002923497220 */ /* 0x081fe40000410000 */
[-C--:B-1----:R-:W-:Y:S02]  /*4800*/  FMUL.FTZ R38, R34, R41.reuse ;  /* 0x0000002922267220 */ /* 0x082fe40000410000 */
[-C--:B---3--:R-:W-:Y:S02]  /*4810*/  FMUL.FTZ R39, R33, R41.reuse ;  /* 0x0000002921277220 */ /* 0x088fe40000410000 */
[----:B------:R-:W-:Y:S02]  /*4820*/  FMUL.FTZ R41, R32, R41 ;  /* 0x0000002920297220 */ /* 0x000fe40000410000 */
[----:B------:R-:W-:-:S02]  /*4830*/  FFMA.FTZ R73, R34, R40, -R73 ;  /* 0x0000002822497223 */ /* 0x000fc40000010849 */
[-C--:B------:R-:W-:Y:S02]  /*4840*/  FFMA.FTZ R38, R35, R40.reuse, R38 ;  /* 0x0000002823267223 */ /* 0x080fe40000010026 */
[-C--:B-----5:R-:W-:Y:S02]  /*4850*/  FFMA.FTZ R36, R32, R40.reuse, -R39 ;  /* 0x0000002820247223 */ /* 0x0a0fe40000010827 */
[----:B------:R-:W-:Y:S02]  /*4860*/  FFMA.FTZ R41, R33, R40, R41 ;  /* 0x0000002821297223 */ /* 0x000fe40000010029 */
[----:B------:R-:W-:Y:S02]  /*4870*/  FADD.FTZ R42, R42, R73 ;  /* 0x000000492a2a7221 */ /* 0x000fe40000010000 */
[----:B------:R-:W-:Y:S01]  /*4880*/  FADD.FTZ R38, R43, R38 ;  /* 0x000000262b267221 */ /* 0x000fe20000010000 */
[----:B------:R-:W-:Y:S05]  /*4890*/  @!P0 BRA `(.L_x_1090) ;  /* 0x0000010000008947 */ /* 0x000fea0003800000 */
[----:B--2-4-:R-:W-:Y:S01]  /*48a0*/  ISETP.NE.AND P0, PT, R76, RZ, PT ;  /* 0x000000ff4c00720c */ /* 0x014fe20003f05270 */
[----:B------:R-:W-:-:S02]  /*48b0*/  FMUL.FTZ R37, R119, R35 ;  /* 0x0000002377257220 */ /* 0x000fc40000410000 */
[C---:B------:R-:W-:Y:S02]  /*48c0*/  FMUL.FTZ R40, R119.reuse, R34 ;  /* 0x0000002277287220 */ /* 0x040fe40000410000 */
[C---:B------:R-:W-:Y:S02]  /*48d0*/  FMUL.FTZ R36, R119.reuse, R33 ;  /* 0x0000002177247220 */ /* 0x040fe40000410000 */
[----:B------:R-:W-:Y:S02]  /*48e0*/  FMUL.FTZ R38, R119, R32 ;  /* 0x0000002077267220 */ /* 0x000fe40000410000 */
[C---:B------:R-:W-:Y:S02]  /*48f0*/  FFMA.FTZ R37, R117.reuse, R34, -R37 ;  /* 0x0000002275257223 */ /* 0x040fe40000010825 */
[C---:B------:R-:W-:Y:S02]  /*4900*/  FFMA.FTZ R39, R117.reuse, R35, R40 ;  /* 0x0000002375277223 */ /* 0x040fe40000010028 */
[----:B------:R-:W-:-:S02]  /*4910*/  @P0 FFMA.FTZ R32, R117, R32, -R36 ;  /* 0x0000002075200223 */ /* 0x000fc40000010824 */
[----:B------:R-:W-:Y:S02]  /*4920*/  @P0 FFMA.FTZ R33, R117, R33, R38 ;  /* 0x0000002175210223 */ /* 0x000fe40000010026 */
[----:B------:R-:W-:Y:S01]  /*4930*/  @P0 FADD.FTZ R34, R118, R37 ;  /* 0x0000002576220221 */ /* 0x000fe20000010000 */
[----:B------:R-:W-:Y:S01]  /*4940*/  MOV R117, R32 ;  /* 0x0000002000757202 */ /* 0x000fe20000000f00 */
[----:B------:R-:W-:Y:S01]  /*4950*/  @P0 FADD.FTZ R35, R120, R39 ;  /* 0x0000002778230221 */ /* 0x000fe20000010000 */
[----:B------:R-:W-:Y:S02]  /*4960*/  MOV R119, R33 ;  /* 0x0000002100777202 */ /* 0x000fe40000000f00 */
[----:B------:R-:W-:Y:S02]  /*4970*/  MOV R118, R34 ;  /* 0x0000002200767202 */ /* 0x000fe40000000f00 */
[----:B------:R-:W-:Y:S01]  /*4980*/  MOV R120, R35 ;  /* 0x0000002300787202 */ /* 0x000fe20000000f00 */
[----:B------:R-:W-:Y:S05]  /*4990*/  BRA `(.L_x_1091) ;  /* 0x0000010000007947 */ /* 0x000fea0003800000 */
.L_x_1090:
[----:B--2-4-:R-:W-:Y:S01]  /*49a0*/  ISETP.NE.AND P0, PT, R76, RZ, PT ;  /* 0x000000ff4c00720c */ /* 0x014fe20003f05270 */
[----:B------:R-:W-:-:S02]  /*49b0*/  FMUL.FTZ R33, R41, R29 ;  /* 0x0000001d29217220 */ /* 0x000fc40000410000 */
[C---:B------:R-:W-:Y:S02]  /*49c0*/  FMUL.FTZ R35, R41.reuse, R31 ;  /* 0x0000001f29237220 */ /* 0x040fe40000410000 */
[C---:B------:R-:W-:Y:S02]  /*49d0*/  FMUL.FTZ R32, R41.reuse, R30 ;  /* 0x0000001e29207220 */ /* 0x040fe40000410000 */
[----:B------:R-:W-:Y:S02]  /*49e0*/  FMUL.FTZ R41, R41, R28 ;  /* 0x0000001c29297220 */ /* 0x000fe40000410000 */
[----:B------:R-:W-:-:S04]  /*49f0*/  FFMA.FTZ R35, R36, R30, -R35 ;  /* 0x0000001e24237223 */ /* 0x000fc80000010823 */
[----:B------:R0:W-:Y:S01]  /*4a00*/  @!P0 STS.128 [0x880], R28 ;  /* 0x0008801cff008388 */ /* 0x0001e20000000c00 */
[----:B------:R-:W-:Y:S02]  /*4a10*/  @!P0 MOV R117, R28 ;  /* 0x0000001c00758202 */ /* 0x000fe40000000f00 */
[----:B------:R-:W-:Y:S02]  /*4a20*/  @!P0 MOV R118, R30 ;  /* 0x0000001e00768202 */ /* 0x000fe40000000f00 */
[----:B------:R-:W-:Y:S02]  /*4a30*/  @!P0 MOV R119, R29 ;  /* 0x0000001d00778202 */ /* 0x000fe40000000f00 */
[-C--:B------:R-:W-:Y:S01]  /*4a40*/  @!P0 MOV R120, R31.reuse ;  /* 0x0000001f00788202 */ /* 0x080fe20000000f00 */
[C---:B0-----:R-:W-:Y:S02]  /*4a50*/  FFMA.FTZ R28, R36.reuse, R28, -R33 ;  /* 0x0000001c241c7223 */ /* 0x041fe40000010821 */
[----:B------:R-:W-:-:S02]  /*4a60*/  FFMA.FTZ R33, R36, R31, R32 ;  /* 0x0000001f24217223 */ /* 0x000fc40000010020 */
[----:B------:R-:W-:Y:S02]  /*4a70*/  FFMA.FTZ R29, R36, R29, R41 ;  /* 0x0000001d241d7223 */ /* 0x000fe40000010029 */
[----:B------:R-:W-:Y:S02]  /*4a80*/  FADD.FTZ R30, R42, R35 ;  /* 0x000000232a1e7221 */ /* 0x000fe40000010000 */
[----:B------:R-:W-:Y:S02]  /*4a90*/  FADD.FTZ R31, R38, R33 ;  /* 0x00000021261f7221 */ /* 0x000fe40000010000 */
.L_x_1091:
[----:B------:R-:W-:Y:S05]  /*4aa0*/  BSYNC B0 ;  /* 0x0000000000007941 */ /* 0x000fea0003800000 */
.L_x_1089:
        /* <DEDUP_REMOVED lines=122> */
.L_x_1093:
[----:B------:R-:W-:Y:S05]  /*5250*/  BSYNC B0 ;  /* 0x0000000000007941 */ /* 0x000fea0003800000 */
.L_x_1092:
        /* <DEDUP_REMOVED lines=53> */
.L_x_1088:
        /* <DEDUP_REMOVED lines=18> */
[----:B------:R-:W-:Y:S01]  /*56d0*/  STS.128 [R0.X16+0x10], R16 ;  /* 0x0000101000007388 */ /* 0x000fe2000000cc00 */
[----:B------:R-:W-:-:S06]  /*56e0*/  NOP ;  /* 0x0000000000007918 */ /* 0x000fcc0000000000 */
[----:B------:R-:W0:Y:S01]  /*56f0*/  LDS.128 R8, [R7.X16] ;  /* 0x0000000007087984 */ /* 0x000e22000000cc00 */
[--C-:B------:R-:W-:Y:S02]  /*5700*/  SHF.R.S32.HI R3, RZ, 0x1f, R2.reuse ;  /* 0x0000001fff037819 */ /* 0x100fe40000011402 */
[----:B------:R-:W-:Y:S01]  /*5710*/  IADD3 R68, P1, R68, 0x800, RZ ;  /* 0x0000080044447810 */ /* 0x000fe20007f3e0ff */
[----:B------:R-:W1:Y:S01]  /*5720*/  LDS.128 R12, [R7.X16+0x200] ;  /* 0x00020000070c7984 */ /* 0x000e62000000cc00 */
        /* <DEDUP_REMOVED lines=9> */
[----:B------:R-:W-:-:S04]  /*57c0*/  LEA R4, P0, R2, c[0x0][0x258], 0x1 ;  /* 0x0000960002047a11 */ /* 0x000fc800078008ff */
[----:B------:R-:W-:Y:S02]  /*57d0*/  LEA.HI.X R5, R2, c[0x0][0x25c], R3, 0x1, P0 ;  /* 0x0000970002057a11 */ /* 0x000fe400000f0c03 */
[----:B------:R-:W-:-:S03]  /*57e0*/  ISETP.GE.AND P0, PT, R77, c[0x0][0x174], PT ;  /* 0x00005d004d007a0c */ /* 0x000fc60003f06270 */
[----:B------:R-:W-:-:S05]  /*57f0*/  IMAD.WIDE R2, R74, 0x10, R4 ;  /* 0x000000104a027825 */ /* 0x000fca00078e0204 */
[----:B0-----:R0:W-:Y:S04]  /*5800*/  STG.E.128 [R2.64], R8 ;  /* 0x0000000802007986 */ /* 0x0011e8000c101d04 */
[----:B-1----:R0:W-:Y:S01]  /*5810*/  STG.E.128 [R2.64+0x200], R12 ;  /* 0x0002000c02007986 */ /* 0x0021e2000c101d04 */
[----:B------:R-:W-:Y:S01]  /*5820*/  @P0 CALL.REL.NOINC `(.L_x_1095) ;  /* 0x0000001000000944 */ /* 0x000fe20003c00000 */
[----:B------:R-:W-:Y:S05]  /*5830*/  BRA `(.L_x_1096) ;  /* 0xffffaae000007947 */ /* 0x000fea000383ffff */
.L_x_1095:
[----:B------:R-:W-:Y:S05]  /*5840*/  EXIT ;  /* 0x000000000000794d */ /* 0x000fea0003800000 */
.L_x_1097:
        /* <DEDUP_REMOVED lines=11> */
.L_x_5344:


//--------------------- .text._Z25selective_scan_fwd_kernelI32Selective_Scan_fwd_kernel_traitsILi64ELi16ELi1ELb1ELb0ELb0ELb1EN3c104HalfENS1_7complexIfEEEEv13SSMParamsBase --------------------------
	.section	.text._Z25selective_scan_fwd_kernelI32Selective_Scan_fwd_kernel_traitsILi64ELi16ELi1ELb1ELb0ELb0ELb1EN3c104HalfENS1_7complexIfEEEEv13SSMParamsBase,"ax",@progbits
	.sectioninfo	@"SHI_REGISTERS=126"
	.align	128
        .global         _Z25selective_scan_fwd_kernelI32Selective_Scan_fwd_kernel_traitsILi64ELi16ELi1ELb1ELb0ELb0ELb1EN3c104HalfENS1_7complexIfEEEEv13SSMParamsBase
        .type           _Z25selective_scan_fwd_kernelI32Selective_Scan_fwd_kernel_traitsILi64ELi16ELi1ELb1ELb0ELb0ELb1EN3c104HalfENS1_7complexIfEEEEv13SSMParamsBase,@function
        .size           _Z25selective_scan_fwd_kernelI32Selective_Scan_fwd_kernel_traitsILi64ELi16ELi1ELb1ELb0ELb0ELb1EN3c104HalfENS1_7complexIfEEEEv13SSMParamsBase,(.L_x_5345 - _Z25selective_scan_fwd_kernelI32Selective_Scan_fwd_kernel_traitsILi64ELi16ELi1ELb1ELb0ELb0ELb1EN3c104HalfENS1_7complexIfEEEEv13SSMParamsBase)
        .other          _Z25selective_scan_fwd_kernelI32Selective_Scan_fwd_kernel_traitsILi64ELi16ELi1ELb1ELb0ELb0ELb1EN3c104HalfENS1_7complexIfEEEEv13SSMParamsBase,@"STO_CUDA_ENTRY STV_DEFAULT"
_Z25selective_scan_fwd_kernelI32Selective_Scan_fwd_kernel_traitsILi64ELi16ELi1ELb1ELb0ELb0ELb1EN3c104HalfENS1_7complexIfEEEEv13SSMParamsBase:
.text._Z25selective_scan_fwd_kernelI32Selective_Scan_fwd_kernel_traitsILi64ELi16ELi1ELb1ELb0ELb0ELb1EN3c104HalfENS1_7complexIfEEEEv13SSMParamsBase:
        /* <DEDUP_REMOVED lines=23> */
[C---:B------:R-:W-:Y:S02]  /*0170*/  IMAD R0, R10.reuse, c[0x0][0x1d0], RZ ;  /* 0x000074000a007a24 */ /* 0x040fe400078e02ff */
[----:B------:R-:W-:Y:S01]  /*0180*/  IMAD R6, R10, c[0x0][0x1e0], RZ ;  /* 0x000078000a067a24 */ /* 0x000fe200078e02ff */
[----:B------:R-:W1:Y:S01]  /*0190*/  S2R R8, SR_LANEID ;  /* 0x0000000000087919 */ /* 0x000e620000000000 */
[----:B------:R-:W-:-:S04]  /*01a0*/  IMAD.WIDE.U32 R2, R11, c[0x0][0x1d0], RZ ;  /* 0x000074000b027a25 */ /* 0x000fc800078e00ff */
[C---:B------:R-:W-:Y:S02]  /*01b0*/  IMAD R7, R11.reuse, c[0x0][0x1d4], R0 ;  /* 0x000075000b077a24 */ /* 0x040fe400078e0200 */
[----:B------:R-:W-:-:S03]  /*01c0*/  IMAD.WIDE.U32 R4, R11, c[0x0][0x1e0], RZ ;  /* 0x000078000b047a25 */ /* 0x000fc600078e00ff */
[----:B------:R-:W-:Y:S01]  /*01d0*/  IADD3 R3, R3, R7, RZ ;  /* 0x0000000703037210 */ /* 0x000fe20007ffe0ff */
[----:B------:R-:W-:Y:S02]  /*01e0*/  IMAD R17, R11, c[0x0][0x1e4], R6 ;  /* 0x000079000b117a24 */ /* 0x000fe400078e0206 */
[C---:B------:R-:W-:Y:S02]  /*01f0*/  IMAD R0, R14.reuse, c[0x0][0x1d8], RZ ;  /* 0x000076000e007a24 */ /* 0x040fe400078e02ff */
[----:B------:R-:W-:Y:S01]  /*0200*/  IMAD R6, R14, c[0x0][0x1e8], RZ ;  /* 0x00007a000e067a24 */ /* 0x000fe200078e02ff */
[----:B------:R-:W-:Y:S01]  /*0210*/  IADD3 R5, R5, R17, RZ ;  /* 0x0000001105057210 */ /* 0x000fe20007ffe0ff */
[C---:B------:R-:W-:Y:S02]  /*0220*/  IMAD R7, R15.reuse, c[0x0][0x1dc], R0 ;  /* 0x000077000f077a24 */ /* 0x040fe400078e0200 */
[----:B------:R-:W-:Y:S01]  /*0230*/  IMAD.WIDE.U32 R2, R15, c[0x0][0x1d8], R2 ;  /* 0x000076000f027a25 */ /* 0x000fe200078e0002 */
[----:B0-----:R-:W-:-:S03]  /*0240*/  SHF.L.U32 R0, R9, 0x1, RZ ;  /* 0x0000000109007819 */ /* 0x001fc600000006ff */
[----:B------:R-:W-:Y:S01]  /*0250*/  IMAD R19, R15, c[0x0][0x1ec], R6 ;  /* 0x00007b000f137a24 */ /* 0x000fe200078e0206 */
[----:B------:R-:W-:Y:S01]  /*0260*/  IADD3 R7, R3, R7, RZ ;  /* 0x0000000703077210 */ /* 0x000fe20007ffe0ff */
[----:B------:R-:W-:Y:S01]  /*0270*/  IMAD.WIDE.U32 R4, R15, c[0x0][0x1e8], R4 ;  /* 0x00007a000f047a25 */ /* 0x000fe200078e0004 */
[----:B------:R-:W-:Y:S02]  /*0280*/  LEA R17, P0, R2, c[0x0][0x240], 0x1 ;  /* 0x0000900002117a11 */ /* 0x000fe400078008ff */
[----:B------:R-:W-:Y:S02]  /*0290*/  LOP3.LUT R0, R0, 0xffffffc0, RZ, 0xc0, !PT ;  /* 0xffffffc000007812 */ /* 0x000fe400078ec0ff */
[----:B------:R-:W-:Y:S02]  /*02a0*/  IADD3 R5, R5, R19, RZ ;  /* 0x0000001305057210 */ /* 0x000fe40007ffe0ff */
[----:B------:R-:W-:Y:S02]  /*02b0*/  LEA R3, P1, R4, c[0x0][0x248], 0x1 ;  /* 0x0000920004037a11 */ /* 0x000fe400078208ff */
[----:B------:R-:W-:Y:S01]  /*02c0*/  LEA.HI.X R18, R2, c[0x0][0x244], R7, 0x1, P0 ;  /* 0x0000910002127a11 */ /* 0x000fe200000f0c07 */
[----:B------:R-:W-:Y:S01]  /*02d0*/  HFMA2.MMA R7, -RZ, RZ, 0, 0 ;  /* 0x00000000ff077435 */ /* 0x000fe200000001ff */
[----:B------:R-:W-:-:S02]  /*02e0*/  LEA.HI.X R16, R4, c[0x0][0x24c], R5, 0x1, P1 ;  /* 0x0000930004107a11 */ /* 0x000fc400008f0c05 */
[----:B------:R-:W-:Y:S02]  /*02f0*/  MOV R2, R3 ;  /* 0x0000000300027202 */ /* 0x000fe40000000f00 */
[----:B------:R-:W-:Y:S02]  /*0300*/  LOP3.LUT R6, R9, 0x1f, RZ, 0xc0, !PT ;  /* 0x0000001f09067812 */ /* 0x000fe400078ec0ff */
[----:B------:R-:W-:Y:S02]  /*0310*/  LOP3.LUT R0, R0, 0x1f, R9, 0xf8, !PT ;  /* 0x0000001f00007812 */ /* 0x000fe400078ef809 */
[----:B------:R-:W-:Y:S02]  /*0320*/  MOV R4, R17 ;  /* 0x0000001100047202 */ /* 0x000fe40000000f00 */
[----:B------:R-:W-:Y:S02]  /*0330*/  MOV R5, R18 ;  /* 0x0000001200057202 */ /* 0x000fe40000000f00 */
[----:B-1----:R-:W-:-:S02]  /*0340*/  MOV R3, R16 ;  /* 0x0000001000037202 */ /* 0x002fc40000000f00 */
.L_x_1138:
        /* <DEDUP_REMOVED lines=10> */
[----:B---3--:R0:W-:Y:S01]  /*03f0*/  STS.128 [R35.X16+0x200], R36 ;  /* 0x0002002423007388 */ /* 0x0081e2000000cc00 */
[----:B------:R-:W-:-:S06]  /*0400*/  NOP ;  /* 0x0000000000007918 */ /* 0x000fcc0000000000 */
[----:B------:R-:W-:Y:S04]  /*0410*/  LDS.128 R24, [R34.X16] ;  /* 0x0000000022187984 */ /* 0x000fe8000000cc00 */
[----:B------:R-:W-:Y:S04]  /*0420*/  LDS.128 R20, [R34.X16+0x10] ;  /* 0x0000100022147984 */ /* 0x000fe8000000cc00 */
[----:B------:R-:W-:Y:S06]  /*0430*/  BAR.SYNC.DEFER_BLOCKING 0x0 ;  /* 0x0000000000007b1d */ /* 0x000fec0000010000 */
[----:B------:R-:W2:Y:S04]  /*0440*/  LDG.E.128 R40, [R32.64] ;  /* 0x0000000420287981 */ /* 0x000ea8000c1e1d00 */
[----:B------:R-:W3:Y:S01]  /*0450*/  LDG.E.128 R44, [R32.64+0x200] ;  /* 0x00020004202c7981 */ /* 0x000ee2000c1e1d00 */
[----:B------:R-:W-:Y:S01]  /*0460*/  ULDC.U8 UR6, c[0x0][0x17e] ;  /* 0x00005f8000067ab9 */ /* 0x000fe20000000000 */
[----:B0-----:R-:W-:Y:S01]  /*0470*/  MOV R36, c[0x0][0x16c] ;  /* 0x00005b0000247a02 */ /* 0x001fe20000000f00 */
        /* <DEDUP_REMOVED lines=11> */
[----:B------:R-:W-:Y:S01]  /*0530*/  HADD2.F32 R29, -RZ, R29.H1_H1 ;  /* 0x3000001dff1d7230 */ /* 0x000fe20000004100 */
[--C-:B------:R-:W-:Y:S01]  /*0540*/  FADD.FTZ R86, R39, R12.reuse ;  /* 0x0000000c27567221 */ /* 0x100fe20000010000 */
[--C-:B------:R-:W-:Y:S01]  /*0550*/  HADD2.F32 R35, -RZ, R30.reuse.H0_H0 ;  /* 0x2000001eff237230 */ /* 0x100fe20000004100 */
        /* <DEDUP_REMOVED lines=47> */
.L_x_1099:
[----:B-12---:R-:W-:Y:S05]  /*0850*/  BSYNC B0 ;  /* 0x0000000000007941 */ /* 0x006fea0003800000 */
.L_x_1098:
        /* <DEDUP_REMOVED lines=36> */
.L_x_1101:
[----:B------:R-:W-:Y:S05]  /*0aa0*/  BSYNC B0 ;  /* 0x0000000000007941 */ /* 0x000fea0003800000 */
.L_x_1100:
        /* <DEDUP_REMOVED lines=38> */
.L_x_1103:
[----:B------:R-:W-:Y:S05]  /*0d10*/  BSYNC B0 ;  /* 0x0000000000007941 */ /* 0x000fea0003800000 */
.L_x_1102:
        /* <DEDUP_REMOVED lines=36> */
.L_x_1105:
[----:B------:R-:W-:Y:S05]  /*0f60*/  BSYNC B0 ;  /* 0x0000000000007941 */ /* 0x000fea0003800000 */
.L_x_1104:
        /* <DEDUP_REMOVED lines=42> */
.L_x_1107:
[----:B------:R-:W-:Y:S05]  /*1210*/  BSYNC B0 ;  /* 0x0000000000007941 */ /* 0x000fea0003800000 */
.L_x_1106:
        /* <DEDUP_REMOVED lines=40> */
.L_x_1109:
[----:B------:R-:W-:Y:S05]  /*14a0*/  BSYNC B0 ;  /* 0x0000000000007941 */ /* 0x000fea0003800000 */
.L_x_1108:
        /* <DEDUP_REMOVED lines=42> */
.L_x_1111:
[----:B------:R-:W-:Y:S05]  /*1750*/  BSYNC B0 ;  /* 0x0000000000007941 */ /* 0x000fea0003800000 */
.L_x_1110:
        /* <DEDUP_REMOVED lines=40> */
.L_x_1113:
[----:B------:R-:W-:Y:S05]  /*19e0*/  BSYNC B0 ;  /* 0x0000000000007941 */ /* 0x000fea0003800000 */
.L_x_1112:
        /* <DEDUP_REMOVED lines=42> */
.L_x_1115:
[----:B------:R-:W-:Y:S05]  /*1c90*/  BSYNC B0 ;  /* 0x0000000000007941 */ /* 0x000fea0003800000 */
.L_x_1114:
        /* <DEDUP_REMOVED lines=40> */
.L_x_1117:
[----:B------:R-:W-:Y:S05]  /*1f20*/  BSYNC B0 ;  /* 0x0000000000007941 */ /* 0x000fea0003800000 */
.L_x_1116:
        /* <DEDUP_REMOVED lines=46> */
.L_x_1119:
[----:B------:R-:W-:Y:S05]  /*2210*/  BSYNC B0 ;  /* 0x0000000000007941 */ /* 0x000fea0003800000 */
.L_x_1118:
        /* <DEDUP_REMOVED lines=33> */
.L_x_1121:
[----:B------:R-:W-:Y:S05]  /*2430*/  BSYNC B0 ;  /* 0x0000000000007941 */ /* 0x000fea0003800000 */
.L_x_1120:
        /* <DEDUP_REMOVED lines=33> */
.L_x_1123:
[----:B------:R-:W-:Y:S05]  /*2650*/  BSYNC B0 ;  /* 0x0000000000007941 */ /* 0x000fea0003800000 */
.L_x_1122:
        /* <DEDUP_REMOVED lines=33> */
.L_x_1125:
[----:B------:R-:W-:Y:S05]  /*2870*/  BSYNC B0 ;  /* 0x0000000000007941 */ /* 0x000fea0003800000 */
.L_x_1124:
        /* <DEDUP_REMOVED lines=33> */
.L_x_1127:
[----:B------:R-:W-:Y:S05]  /*2a90*/  BSYNC B0 ;  /* 0x0000000000007941 */ /* 0x000fea0003800000 */
.L_x_1126:
        /* <DEDUP_REMOVED lines=33> */
.L_x_1129:
[----:B------:R-:W-:Y:S05]  /*2cb0*/  BSYNC B0 ;  /* 0x0000000000007941 */ /* 0x000fea0003800000 */
.L_x_1128:
        /* <DEDUP_REMOVED lines=21> */
.L_x_1136:
        /* <DEDUP_REMOVED lines=12> */
[C---:B------:R-:W-:Y:S02]  /*2ed0*/  IMAD R72, R14.reuse, c[0x0][0x198], RZ ;  /* 0x000066000e487a24 */ /* 0x040fe400078e02ff */
[----:B------:R-:W-:Y:S02]  /*2ee0*/  IMAD R106, R14, c[0x0][0x1b8], RZ ;  /* 0x00006e000e6a7a24 */ /* 0x000fe400078e02ff */
[C---:B------:R-:W-:Y:S02]  /*2ef0*/  IMAD R73, R15.reuse, c[0x0][0x19c], R72 ;  /* 0x000067000f497a24 */ /* 0x040fe400078e0248 */
[----:B------:R-:W-:Y:S02]  /*2f00*/  IMAD R107, R15, c[0x0][0x1bc], R106 ;  /* 0x00006f000f6b7a24 */ /* 0x000fe400078e026a */
[----:B--2---:R-:W-:Y:S02]  /*2f10*/  FMUL.FTZ R41, R28, 1.4426950216293334961 ;  /* 0x3fb8aa3b1c297820 */ /* 0x004fe40000410000 */
[----:B------:R-:W-:-:S02]  /*2f20*/  FMUL.FTZ R30, R29, R88 ;  /* 0x000000581d1e7220 */ /* 0x000fc40000410000 */
[C---:B------:R-:W-:Y:S02]  /*2f30*/  FMUL.FTZ R28, R29.reuse, R84 ;  /* 0x000000541d1c7220 */ /* 0x040fe40000410000 */
[----:B------:R-:W-:Y:S02]  /*2f40*/  FMUL.RZ R31, R30, 0.15915493667125701904 ;  /* 0x3e22f9831e1f7820 */ /* 0x000fe4000040c000 */
[----:B------:R-:W-:Y:S02]  /*2f50*/  FMUL.RZ R32, R28, 0.15915493667125701904 ;  /* 0x3e22f9831c207820 */ /* 0x000fe4000040c000 */
[C---:B------:R-:W-:Y:S01]  /*2f60*/  FMUL.FTZ R30, R29.reuse, R86 ;  /* 0x000000561d1e7220 */ /* 0x040fe20000410000 */
[----:B------:R-:W-:Y:S01]  /*2f70*/  MUFU.SIN R100, R31 ;  /* 0x0000001f00647308 */ /* 0x000fe20000000400 */
[----:B------:R-:W-:Y:S02]  /*2f80*/  FMUL.FTZ R28, R29, R82 ;  /* 0x000000521d1c7220 */ /* 0x000fe40000410000 */
[----:B------:R-:W-:-:S02]  /*2f90*/  FMUL.RZ R30, R30, 0.15915493667125701904 ;  /* 0x3e22f9831e1e7820 */ /* 0x000fc4000040c000 */
[----:B------:R-:W-:Y:S02]  /*2fa0*/  FMUL.FTZ R98, R41, R86 ;  /* 0x0000005629627220 */ /* 0x000fe40000410000 */
[----:B------:R-:W-:Y:S01]  /*2fb0*/  FMUL.FTZ R70, R29, R68 ;  /* 0x000000441d467220 */ /* 0x000fe20000410000 */
[----:B------:R0:W-:Y:S01]  /*2fc0*/  MUFU.COS R102, R31 ;  /* 0x0000001f00667308 */ /* 0x0001e20000000000 */
[C---:B------:R-:W-:Y:S02]  /*2fd0*/  FMUL.FTZ R96, R41.reuse, R84 ;  /* 0x0000005429607220 */ /* 0x040fe40000410000 */
[C---:B------:R-:W-:Y:S02]  /*2fe0*/  FMUL.FTZ R94, R41.reuse, R82 ;  /* 0x00000052295e7220 */ /* 0x040fe40000410000 */
[C---:B------:R-:W-:Y:S02]  /*2ff0*/  FMUL.FTZ R92, R41.reuse, R80 ;  /* 0x00000050295c7220 */ /* 0x040fe40000410000 */
[----:B------:R-:W-:Y:S01]  /*3000*/  FMUL.FTZ R90, R41, R79 ;  /* 0x0000004f295a7220 */ /* 0x000fe20000410000 */
[----:B------:R-:W-:Y:S01]  /*3010*/  MUFU.SIN R99, R30 ;  /* 0x0000001e00637308 */ /* 0x000fe20000000400 */
[----:B0-----:R-:W-:-:S02]  /*3020*/  FMUL.RZ R31, R28, 0.15915493667125701904 ;  /* 0x3e22f9831c1f7820 */ /* 0x001fc4000040c000 */
[----:B------:R-:W-:Y:S02]  /*3030*/  FMUL.FTZ R28, R29, R80 ;  /* 0x000000501d1c7220 */ /* 0x000fe40000410000 */
[----:B------:R-:W-:Y:S02]  /*3040*/  FMUL.RZ R72, R70, 0.15915493667125701904 ;  /* 0x3e22f98346487820 */ /* 0x000fe4000040c000 */
[----:B------:R-:W-:Y:S01]  /*3050*/  FMUL.FTZ R104, R41, R78 ;  /* 0x0000004e29687220 */ /* 0x000fe20000410000 */
[----:B------:R0:W-:Y:S01]  /*3060*/  MUFU.COS R101, R30 ;  /* 0x0000001e00657308 */ /* 0x0001e20000000000 */
[----:B------:R-:W-:Y:S02]  /*3070*/  FMUL.FTZ R70, R29, R67 ;  /* 0x000000431d467220 */ /* 0x000fe40000410000 */
[C---:B------:R-:W-:Y:S02]  /*3080*/  FMUL.FTZ R38, R41.reuse, R76 ;  /* 0x0000004c29267220 */ /* 0x040fe40000410000 */
[----:B------:R-:W-:-:S02]  /*3090*/  FMUL.FTZ R121, R41, R88 ;  /* 0x0000005829797220 */ /* 0x000fc40000410000 */
[----:B------:R-:W-:Y:S01]  /*30a0*/  FMUL.FTZ R42, R41, R77 ;  /* 0x0000004d292a7220 */ /* 0x000fe20000410000 */
[----:B------:R-:W-:Y:S01]  /*30b0*/  MUFU.SIN R97, R32 ;  /* 0x0000002000617308 */ /* 0x000fe20000000400 */
[----:B0-----:R-:W-:Y:S02]  /*30c0*/  FMUL.RZ R30, R28, 0.15915493667125701904 ;  /* 0x3e22f9831c1e7820 */ /* 0x001fe4000040c000 */
[----:B------:R-:W-:Y:S02]  /*30d0*/  FMUL.FTZ R28, R29, R79 ;  /* 0x0000004f1d1c7220 */ /* 0x000fe40000410000 */
[C---:B------:R-:W-:Y:S02]  /*30e0*/  FMUL.FTZ R36, R41.reuse, R75 ;  /* 0x0000004b29247220 */ /* 0x040fe40000410000 */
[----:B------:R-:W-:Y:S01]  /*30f0*/  FMUL.FTZ R34, R41, R74 ;  /* 0x0000004a29227220 */ /* 0x000fe20000410000 */
[----:B------:R0:W-:Y:S08]  /*3100*/  MUFU.COS R119, R32 ;  /* 0x0000002000777308 */ /* 0x0001f00000000000 */
[----:B------:R-:W-:Y:S01]  /*3110*/  MUFU.SIN R95, R31 ;  /* 0x0000001f005f7308 */ /* 0x000fe20000000400 */
[----:B0-----:R-:W-:-:S02]  /*3120*/  FMUL.RZ R32, R28, 0.15915493667125701904 ;  /* 0x3e22f9831c207820 */ /* 0x001fc4000040c000 */
        /* <DEDUP_REMOVED lines=25> */
[----:B0-----:R-:W-:-:S05]  /*32c0*/  IMAD.WIDE.U32 R32, R15, c[0x0][0x198], RZ ;  /* 0x000066000f207a25 */ /* 0x001fca00078e00ff */
[----:B------:R-:W-:Y:S01]  /*32d0*/  IADD3 R33, R33, R73, RZ ;  /* 0x0000004921217210 */ /* 0x000fe20007ffe0ff */
[----:B------:R-:W-:Y:S01]  /*32e0*/  IMAD R73, R40, c[0x0][0x1c0], RZ ;  /* 0x0000700028497a24 */ /* 0x000fe200078e02ff */
[----:B------:R-:W-:Y:S03]  /*32f0*/  MUFU.COS R39, R31 ;  /* 0x0000001f00277308 */ /* 0x000fe60000000000 */
[----:B------:R-:W-:-:S04]  /*3300*/  IMAD.WIDE.U32 R32, R48, c[0x0][0x1a0], R32 ;  /* 0x0000680030207a25 */ /* 0x000fc800078e0020 */
[----:B------:R-:W-:Y:S01]  /*3310*/  IMAD R73, R48, c[0x0][0x1c4], R73 ;  /* 0x0000710030497a24 */ /* 0x000fe200078e0249 */
[----:B------:R-:W-:Y:S08]  /*3320*/  MUFU.SIN R113, R30 ;  /* 0x0000001e00717308 */ /* 0x000ff00000000400 */
[----:B------:R0:W-:Y:S08]  /*3330*/  MUFU.COS R37, R30 ;  /* 0x0000001e00257308 */ /* 0x0001f00000000000 */
[----:B------:R-:W1:Y:S01]  /*3340*/  MUFU.EX2 R98, R98 ;  /* 0x0000006200627308 */ /* 0x000e620000000800 */
[----:B0-----:R-:W-:-:S05]  /*3350*/  IMAD.WIDE.U32 R30, R15, c[0x0][0x1b8], RZ ;  /* 0x00006e000f1e7a25 */ /* 0x001fca00078e00ff */
[----:B------:R-:W-:Y:S02]  /*3360*/  IADD3 R31, R31, R107, RZ ;  /* 0x0000006b1f1f7210 */ /* 0x000fe40007ffe0ff */
[----:B------:R-:W-:Y:S03]  /*3370*/  MUFU.SIN R111, R71 ;  /* 0x00000047006f7308 */ /* 0x000fe60000000400 */
[----:B------:R-:W-:-:S05]  /*3380*/  IMAD.WIDE.U32 R30, R48, c[0x0][0x1c0], R30 ;  /* 0x00007000301e7a25 */ /* 0x000fca00078e001e */
[----:B------:R0:W-:Y:S01]  /*3390*/  MUFU.COS R35, R71 ;  /* 0x0000004700237308 */ /* 0x0001e20000000000 */
[C---:B-1----:R-:W-:Y:S02]  /*33a0*/  FMUL.FTZ R99, R98.reuse, R99 ;  /* 0x0000006362637220 */ /* 0x042fe40000410000 */
[----:B------:R-:W-:-:S05]  /*33b0*/  FMUL.FTZ R101, R98, R101 ;  /* 0x0000006562657220 */ /* 0x000fca0000410000 */
[----:B------:R-:W1:Y:S01]  /*33c0*/  MUFU.EX2 R96, R96 ;  /* 0x0000006000607308 */ /* 0x000e620000000800 */
[----:B0-----:R-:W-:Y:S02]  /*33d0*/  IMAD R71, R40, c[0x0][0x1a0], RZ ;  /* 0x0000680028477a24 */ /* 0x001fe400078e02ff */
[----:B------:R-:W-:Y:S02]  /*33e0*/  FMUL.FTZ R40, R41, R68 ;  /* 0x0000004429287220 */ /* 0x000fe40000410000 */
[----:B------:R-:W-:-:S03]  /*33f0*/  IMAD R71, R48, c[0x0][0x1a4], R71 ;  /* 0x0000690030477a24 */ /* 0x000fc600078e0247 */
[----:B------:R-:W0:Y:S02]  /*3400*/  MUFU.EX2 R94, R94 ;  /* 0x0000005e005e7308 */ /* 0x000e240000000800 */
[----:B------:R-:W-:Y:S02]  /*3410*/  IADD3 R71, R33, R71, RZ ;  /* 0x0000004721477210 */ /* 0x000fe40007ffe0ff */
[----:B------:R-:W-:Y:S01]  /*3420*/  IADD3 R33, R31, R73, RZ ;  /* 0x000000491f217210 */ /* 0x000fe20007ffe0ff */
[----:B------:R-:W-:Y:S01]  /*3430*/  FMUL.RZ R31, R70, 0.15915493667125701904 ;  /* 0x3e22f983461f7820 */ /* 0x000fe2000040c000 */
[----:B------:R-:W-:Y:S02]  /*3440*/  LEA R70, P0, R32, c[0x0][0x228], 0x3 ;  /* 0x00008a0020467a11 */ /* 0x000fe400078018ff */
[----:B------:R-:W2:Y:S01]  /*3450*/  MUFU.EX2 R92, R92 ;  /* 0x0000005c005c7308 */ /* 0x000ea20000000800 */
[----:B-1----:R-:W-:Y:S01]  /*3460*/  FMUL.FTZ R98, R96, R119 ;  /* 0x0000007760627220 */ /* 0x002fe20000410000 */
[----:B------:R-:W-:Y:S01]  /*3470*/  LEA.HI.X R71, R32, c[0x0][0x22c], R71, 0x3, P0 ;  /* 0x00008b0020477a11 */ /* 0x000fe200000f1c47 */
[----:B------:R-:W-:-:S02]  /*3480*/  FMUL.FTZ R32, R64, R99 ;  /* 0x0000006340207220 */ /* 0x000fc40000410000 */
[----:B------:R-:W-:-:S03]  /*3490*/  FMUL.FTZ R97, R96, R97 ;  /* 0x0000006160617220 */ /* 0x000fc60000410000 */
[----:B------:R-:W1:Y:S01]  /*34a0*/  MUFU.EX2 R90, R90 ;  /* 0x0000005a005a7308 */ /* 0x000e620000000800 */
[C---:B0-----:R-:W-:Y:S01]  /*34b0*/  FMUL.FTZ R96, R94.reuse, R117 ;  /* 0x000000755e607220 */ /* 0x041fe20000410000 */
[----:B------:R-:W3:Y:S01]  /*34c0*/  LDG.E.64 R70, [R70.64] ;  /* 0x0000000446467981 */ /* 0x000ee2000c1e1b00 */
[----:B------:R-:W-:-:S05]  /*34d0*/  FMUL.FTZ R95, R94, R95 ;  /* 0x0000005f5e5f7220 */ /* 0x000fca0000410000 */
[----:B------:R-:W0:Y:S01]  /*34e0*/  MUFU.EX2 R104, R104 ;  /* 0x0000006800687308 */ /* 0x000e220000000800 */
[C---:B--2---:R-:W-:Y:S02]  /*34f0*/  FMUL.FTZ R94, R92.reuse, R105 ;  /* 0x000000695c5e7220 */ /* 0x044fe40000410000 */
[----:B------:R-:W-:Y:S02]  /*3500*/  FMUL.FTZ R93, R92, R93 ;  /* 0x0000005d5c5d7220 */ /* 0x000fe40000410000 */
[----:B------:R-:W-:-:S03]  /*3510*/  FMUL.FTZ R105, R41, R66 ;  /* 0x0000004229697220 */ /* 0x000fc60000410000 */
[----:B------:R-:W-:Y:S01]  /*3520*/  MUFU.SIN R109, R72 ;  /* 0x00000048006d7308 */ /* 0x000fe20000000400 */
[C---:B-1----:R-:W-:Y:S02]  /*3530*/  FMUL.FTZ R92, R90.reuse, R103 ;  /* 0x000000675a5c7220 */ /* 0x042fe40000410000 */
[----:B------:R-:W-:Y:S02]  /*3540*/  FMUL.FTZ R91, R90, R91 ;  /* 0x0000005b5a5b7220 */ /* 0x000fe40000410000 */
[----:B------:R-:W-:-:S03]  /*3550*/  FMUL.FTZ R103, R41, R65 ;  /* 0x0000004129677220 */ /* 0x000fc60000410000 */
[----:B------:R1:W-:Y:S01]  /*3560*/  MUFU.COS R110, R72 ;  /* 0x00000048006e7308 */ /* 0x0003e20000000000 */
[C---:B0-----:R-:W-:Y:S02]  /*3570*/  FMUL.FTZ R90, R104.reuse, R43 ;  /* 0x0000002b685a7220 */ /* 0x041fe40000410000 */
[----:B------:R-:W-:-:S05]  /*3580*/  FMUL.FTZ R89, R104, R89 ;  /* 0x0000005968597220 */ /* 0x000fca0000410000 */
[----:B------:R-:W-:Y:S01]  /*3590*/  MUFU.SIN R107, R31 ;  /* 0x0000001f006b7308 */ /* 0x000fe20000000400 */
[----:B-1----:R-:W-:-:S04]  /*35a0*/  LEA R72, P1, R30, c[0x0][0x230], 0x3 ;  /* 0x00008c001e487a11 */ /* 0x002fc800078218ff */
[----:B------:R-:W-:Y:S01]  /*35b0*/  LEA.HI.X R73, R30, c[0x0][0x234], R33, 0x3, P1 ;  /* 0x00008d001e497a11 */ /* 0x000fe200008f1c21 */
[----:B------:R-:W-:Y:S02]  /*35c0*/  FFMA.FTZ R33, RZ, R101, R32 ;  /* 0x00000065ff217223 */ /* 0x000fe40000010020 */
[----:B------:R0:W-:Y:S01]  /*35d0*/  MUFU.COS R108, R31 ;  /* 0x0000001f006c7308 */ /* 0x0001e20000000000 */
[----:B------:R-:W-:Y:S02]  /*35e0*/  FMUL.FTZ R30, R41, R67 ;  /* 0x00000043291e7220 */ /* 0x000fe40000410000 */
[----:B------:R-:W-:Y:S01]  /*35f0*/  FADD.FTZ R33, RZ, R33 ;  /* 0x00000021ff217221 */ /* 0x000fe20000010000 */
[----:B------:R-:W3:Y:S04]  /*3600*/  LDG.E.64 R72, [R72.64] ;  /* 0x0000000448487981 */ /* 0x000ee8000c1e1b00 */
[----:B------:R-:W1:Y:S01]  /*3610*/  MUFU.EX2 R38, R38 ;  /* 0x0000002600267308 */ /* 0x000e620000000800 */
[----:B0-----:R-:W-:-:S04]  /*3620*/  FMUL.FTZ R31, RZ, R99 ;  /* 0x00000063ff1f7220 */ /* 0x001fc80000410000 */
[----:B------:R-:W-:Y:S02]  /*3630*/  FFMA.FTZ R32, R64, R101, -R31 ;  /* 0x0000006540207223 */ /* 0x000fe4000001081f */
[----:B------:R-:W-:Y:S01]  /*3640*/  FMUL.FTZ R31, R97, R33 ;  /* 0x00000021611f7220 */ /* 0x000fe20000410000 */
[----:B------:R-:W0:Y:S01]  /*3650*/  MUFU.EX2 R28, R28 ;  /* 0x0000001c001c7308 */ /* 0x000e220000000800 */
[----:B------:R-:W-:-:S04]  /*3660*/  FADD.FTZ R32, R63, R32 ;  /* 0x000000203f207221 */ /* 0x000fc80000010000 */
[-C--:B------:R-:W-:Y:S02]  /*3670*/  FMUL.FTZ R43, R97, R32.reuse ;  /* 0x00000020612b7220 */ /* 0x080fe40000410000 */
[C---:B------:R-:W-:Y:S01]  /*3680*/  FFMA.FTZ R41, R98.reuse, R32, -R31 ;  /* 0x0000002062297223 */ /* 0x040fe2000001081f */
[----:B------:R-:W2:Y:S01]  /*3690*/  MUFU.EX2 R34, R34 ;  /* 0x0000002200227308 */ /* 0x000ea20000000800 */
[----:B------:R-:W-:Y:S02]  /*36a0*/  FFMA.FTZ R43, R98, R33, R43 ;  /* 0x00000021622b7223 */ /* 0x000fe4000001002b */
[----:B------:R-:W-:Y:S02]  /*36b0*/  FMUL.FTZ R31, R29, R66 ;  /* 0x000000421d1f7220 */ /* 0x000fe40000410000 */
[----:B------:R-:W-:Y:S02]  /*36c0*/  FADD.FTZ R41, R62, R41 ;  /* 0x000000293e297221 */ /* 0x000fe40000010000 */
[----:B------:R-:W-:Y:S01]  /*36d0*/  FADD.FTZ R43, RZ, R43 ;  /* 0x0000002bff2b7221 */ /* 0x000fe20000010000 */
[----:B------:R-:W4:Y:S01]  /*36e0*/  MUFU.EX2 R121, R121 ;  /* 0x0000007900797308 */ /* 0x000f220000000800 */
[----:B------:R-:W-:-:S02]  /*36f0*/  FMUL.RZ R112, R31, 0.15915493667125701904 ;  /* 0x3e22f9831f707820 */ /* 0x000fc4000040c000 */
[C---:B------:R-:W-:Y:S02]  /*3700*/  FMUL.FTZ R33, R95.reuse, R41 ;  /* 0x000000295f217220 */ /* 0x040fe40000410000 */
[-C--:B------:R-:W-:Y:S02]  /*3710*/  FMUL.FTZ R31, R95, R43.reuse ;  /* 0x0000002b5f1f7220 */ /* 0x080fe40000410000 */
[----:B------:R-:W-:Y:S01]  /*3720*/  FFMA.FTZ R33, R96, R43, R33 ;  /* 0x0000002b60217223 */ /* 0x000fe20000010021 */
[----:B------:R-:W5:Y:S01]  /*3730*/  MUFU.EX2 R30, R30 ;  /* 0x0000001e001e7308 */ /* 0x000f620000000800 */
[C---:B-1----:R-:W-:Y:S02]  /*3740*/  FMUL.FTZ R83, R38.reuse, R83 ;  /* 0x0000005326537220 */ /* 0x042fe40000410000 */
[----:B------:R-:W-:Y:S02]  /*3750*/  FMUL.FTZ R81, R38, R81 ;  /* 0x0000005126517220 */ /* 0x000fe40000410000 */
[----:B------:R-:W-:-:S02]  /*3760*/  FFMA.FTZ R38, R96, R41, -R31 ;  /* 0x0000002960267223 */ /* 0x000fc4000001081f */
[----:B------:R-:W-:Y:S01]  /*3770*/  FMUL.FTZ R29, R29, R65 ;  /* 0x000000411d1d7220 */ /* 0x000fe20000410000 */
[----:B------:R-:W-:Y:S01]  /*3780*/  MUFU.SIN R32, R112 ;  /* 0x0000007000207308 */ /* 0x000fe20000000400 */
[----:B------:R-:W-:Y:S02]  /*3790*/  FADD.FTZ R33, RZ, R33 ;  /* 0x00000021ff217221 */ /* 0x000fe40000010000 */
[----:B------:R-:W-:Y:S02]  /*37a0*/  FADD.FTZ R38, R61, R38 ;  /* 0x000000263d267221 */ /* 0x000fe40000010000 */
[----:B------:R-:W-:Y:S02]  /*37b0*/  FMUL.RZ R41, R29, 0.15915493667125701904 ;  /* 0x3e22f9831d297820 */ /* 0x000fe4000040c000 */
[C---:B------:R-:W-:Y:S01]  /*37c0*/  FMUL.FTZ R29, R93.reuse, R33 ;  /* 0x000000215d1d7220 */ /* 0x040fe20000410000 */
[----:B------:R0:W-:Y:S01]  /*37d0*/  MUFU.COS R106, R112 ;  /* 0x00000070006a7308 */ /* 0x0001e20000000000 */
[----:B------:R-:W-:-:S02]  /*37e0*/  FMUL.FTZ R31, R93, R38 ;  /* 0x000000265d1f7220 */ /* 0x000fc40000410000 */
[C---:B------:R-:W-:Y:S02]  /*37f0*/  FFMA.FTZ R29, R94.reuse, R38, -R29 ;  /* 0x000000265e1d7223 */ /* 0x040fe4000001081d */
[----:B------:R-:W-:Y:S02]  /*3800*/  FFMA.FTZ R31, R94, R33, R31 ;  /* 0x000000215e1f7223 */ /* 0x000fe4000001001f */
[----:B------:R-:W-:Y:S01]  /*3810*/  FADD.FTZ R29, R60, R29 ;  /* 0x0000001d3c1d7221 */ /* 0x000fe20000010000 */
[----:B------:R-:W-:Y:S01]  /*3820*/  MUFU.EX2 R103, R103 ;  /* 0x0000006700677308 */ /* 0x000fe20000000800 */
[C---:B0-----:R-:W-:Y:S02]  /*3830*/  FMUL.FTZ R112, R28.reuse, R35 ;  /* 0x000000231c707220 */ /* 0x041fe40000410000 */
[----:B------:R-:W-:Y:S02]  /*3840*/  FADD.FTZ R31, RZ, R31 ;  /* 0x0000001fff1f7221 */ /* 0x000fe40000010000 */
[----:B------:R-:W-:-:S02]  /*3850*/  FMUL.FTZ R111, R28, R111 ;  /* 0x0000006f1c6f7220 */ /* 0x000fc40000410000 */
[C---:B--2---:R-:W-:Y:S01]  /*3860*/  FMUL.FTZ R114, R34.reuse, R37 ;  /* 0x0000002522727220 */ /* 0x044fe20000410000 */
[----:B------:R-:W0:Y:S01]  /*3870*/  MUFU.COS R104, R41 ;  /* 0x0000002900687308 */ /* 0x000e220000000000 */
[----:B------:R-:W-:Y:S02]  /*3880*/  FMUL.FTZ R113, R34, R113 ;  /* 0x0000007122717220 */ /* 0x000fe40000410000 */
[C---:B------:R-:W-:Y:S02]  /*3890*/  FMUL.FTZ R34, R91.reuse, R29 ;  /* 0x0000001d5b227220 */ /* 0x040fe40000410000 */
[-C--:B------:R-:W-:Y:S02]  /*38a0*/  FMUL.FTZ R33, R91, R31.reuse ;  /* 0x0000001f5b217220 */ /* 0x080fe40000410000 */
[C---:B------:R-:W-:Y:S01]  /*38b0*/  FFMA.FTZ R31, R92.reuse, R31, R34 ;  /* 0x0000001f5c1f7223 */ /* 0x040fe20000010022 */
[----:B------:R-:W1:Y:S01]  /*38c0*/  MUFU.SIN R28, R41 ;  /* 0x00000029001c7308 */ /* 0x000e620000000400 */
[----:B------:R-:W-:-:S02]  /*38d0*/  FFMA.FTZ R34, R92, R29, -R33 ;  /* 0x0000001d5c227223 */ /* 0x000fc40000010821 */
[----:B------:R-:W-:Y:S02]  /*38e0*/  FADD.FTZ R31, RZ, R31 ;  /* 0x0000001fff1f7221 */ /* 0x000fe40000010000 */
[----:B------:R-:W-:Y:S02]  /*38f0*/  FADD.FTZ R34, R59, R34 ;  /* 0x000000223b227221 */ /* 0x000fe40000010000 */
[----:B----4-:R-:W-:Y:S01]  /*3900*/  FMUL.FTZ R100, R121, R100 ;  /* 0x0000006479647220 */ /* 0x010fe20000410000 */
[----:B------:R-:W2:Y:S01]  /*3910*/  MUFU.EX2 R105, R105 ;  /* 0x0000006900697308 */ /* 0x000ea20000000800 */
[C---:B-----5:R-:W-:Y:S02]  /*3920*/  FMUL.FTZ R108, R30.reuse, R108 ;  /* 0x0000006c1e6c7220 */ /* 0x060fe40000410000 */
[----:B------:R-:W-:Y:S02]  /*3930*/  FMUL.FTZ R107, R30, R107 ;  /* 0x0000006b1e6b7220 */ /* 0x000fe40000410000 */
[----:B------:R-:W-:-:S02]  /*3940*/  FMUL.FTZ R29, R89, R31 ;  /* 0x0000001f591d7220 */ /* 0x000fc40000410000 */
[----:B------:R-:W-:Y:S01]  /*3950*/  FMUL.FTZ R30, R89, R34 ;  /* 0x00000022591e7220 */ /* 0x000fe20000410000 */
[----:B------:R-:W4:Y:S01]  /*3960*/  MUFU.EX2 R42, R42 ;  /* 0x0000002a002a7308 */ /* 0x000f220000000800 */
[----:B0-----:R-:W-:Y:S02]  /*3970*/  FMUL.FTZ R104, R103, R104 ;  /* 0x0000006867687220 */ /* 0x001fe40000410000 */
[----:B------:R-:W-:Y:S02]  /*3980*/  FMUL.FTZ R102, R121, R102 ;  /* 0x0000006679667220 */ /* 0x000fe40000410000 */
[----:B-1----:R-:W-:Y:S02]  /*3990*/  FMUL.FTZ R103, R103, R28 ;  /* 0x0000001c67677220 */ /* 0x002fe40000410000 */
[----:B------:R-:W-:Y:S01]  /*39a0*/  FMUL.FTZ R28, R100, R99 ;  /* 0x00000063641c7220 */ /* 0x000fe20000410000 */
[----:B------:R-:W0:Y:S01]  /*39b0*/  MUFU.EX2 R36, R36 ;  /* 0x0000002400247308 */ /* 0x000e220000000800 */
[----:B------:R-:W-:-:S02]  /*39c0*/  FFMA.FTZ R33, R90, R34, -R29 ;  /* 0x000000225a217223 */ /* 0x000fc4000001081d */
[----:B------:R-:W-:Y:S02]  /*39d0*/  FFMA.FTZ R30, R90, R31, R30 ;  /* 0x0000001f5a1e7223 */ /* 0x000fe4000001001e */
[C---:B--2---:R-:W-:Y:S02]  /*39e0*/  FMUL.FTZ R106, R105.reuse, R106 ;  /* 0x0000006a696a7220 */ /* 0x044fe40000410000 */
[C---:B------:R-:W-:Y:S01]  /*39f0*/  FMUL.FTZ R29, R102.reuse, R99 ;  /* 0x00000063661d7220 */ /* 0x040fe20000410000 */
[----:B------:R-:W1:Y:S01]  /*3a00*/  MUFU.EX2 R40, R40 ;  /* 0x0000002800287308 */ /* 0x000e620000000800 */
[----:B------:R-:W-:Y:S02]  /*3a10*/  FMUL.FTZ R105, R105, R32 ;  /* 0x0000002069697220 */ /* 0x000fe40000410000 */
[----:B------:R-:W-:Y:S02]  /*3a20*/  FFMA.FTZ R28, R102, R101, -R28 ;  /* 0x00000065661c7223 */ /* 0x000fe4000001081c */
[----:B----4-:R-:W-:-:S02]  /*3a30*/  FMUL.FTZ R85, R42, R85 ;  /* 0x000000552a557220 */ /* 0x010fc40000410000 */
[----:B------:R-:W-:Y:S02]  /*3a40*/  FADD.FTZ R32, R58, R33 ;  /* 0x000000213a207221 */ /* 0x000fe40000010000 */
[----:B------:R-:W-:Y:S02]  /*3a50*/  FADD.FTZ R34, RZ, R30 ;  /* 0x0000001eff227221 */ /* 0x000fe40000010000 */
[----:B------:R-:W-:Y:S02]  /*3a60*/  FFMA.FTZ R29, R100, R101, R29 ;  /* 0x00000065641d7223 */ /* 0x000fe4000001001d */
[----:B------:R-:W-:Y:S02]  /*3a70*/  FMUL.FTZ R30, R97, R28 ;  /* 0x0000001c611e7220 */ /* 0x000fe40000410000 */
[----:B------:R-:W-:Y:S02]  /*3a80*/  FMUL.FTZ R87, R42, R87 ;  /* 0x000000572a577220 */ /* 0x000fe40000410000 */
[----:B------:R-:W-:-:S02]  /*3a90*/  FMUL.FTZ R35, R85, R32 ;  /* 0x0000002055237220 */ /* 0x000fc40000410000 */
[-C--:B------:R-:W-:Y:S02]  /*3aa0*/  FMUL.FTZ R33, R85, R34.reuse ;  /* 0x0000002255217220 */ /* 0x080fe40000410000 */
[-C--:B------:R-:W-:Y:S02]  /*3ab0*/  FMUL.FTZ R31, R97, R29.reuse ;  /* 0x0000001d611f7220 */ /* 0x080fe40000410000 */
[C---:B------:R-:W-:Y:S02]  /*3ac0*/  FFMA.FTZ R30, R98.reuse, R29, R30 ;  /* 0x0000001d621e7223 */ /* 0x040fe4000001001e */
[C---:B------:R-:W-:Y:S02]  /*3ad0*/  FFMA.FTZ R35, R87.reuse, R34, R35 ;  /* 0x0000002257237223 */ /* 0x040fe40000010023 */
[----:B------:R-:W-:Y:S02]  /*3ae0*/  FFMA.FTZ R32, R87, R32, -R33 ;  /* 0x0000002057207223 */ /* 0x000fe40000010821 */
[----:B------:R-:W-:-:S02]  /*3af0*/  FFMA.FTZ R31, R98, R28, -R31 ;  /* 0x0000001c621f7223 */ /* 0x000fc4000001081f */
[----:B------:R-:W-:Y:S02]  /*3b00*/  FMUL.FTZ R28, R95, R30 ;  /* 0x0000001e5f1c7220 */ /* 0x000fe40000410000 */
[----:B------:R-:W-:Y:S02]  /*3b10*/  FADD.FTZ R34, RZ, R35 ;  /* 0x00000023ff227221 */ /* 0x000fe40000010000 */
[----:B------:R-:W-:Y:S02]  /*3b20*/  FADD.FTZ R32, R57, R32 ;  /* 0x0000002039207221 */ /* 0x000fe40000010000 */
[-C--:B------:R-:W-:Y:S02]  /*3b30*/  FMUL.FTZ R29, R95, R31.reuse ;  /* 0x0000001f5f1d7220 */ /* 0x080fe40000410000 */
[----:B------:R-:W-:Y:S02]  /*3b40*/  FFMA.FTZ R28, R96, R31, -R28 ;  /* 0x0000001f601c7223 */ /* 0x000fe4000001081c */
[----:B------:R-:W-:-:S02]  /*3b50*/  FMUL.FTZ R33, R81, R34 ;  /* 0x0000002251217220 */ /* 0x000fc40000410000 */
[----:B------:R-:W-:Y:S02]  /*3b60*/  FMUL.FTZ R35, R81, R32 ;  /* 0x0000002051237220 */ /* 0x000fe40000410000 */
[----:B------:R-:W-:Y:S02]  /*3b70*/  FFMA.FTZ R29, R96, R30, R29 ;  /* 0x0000001e601d7223 */ /* 0x000fe4000001001d */
[----:B------:R-:W-:Y:S02]  /*3b80*/  FMUL.FTZ R30, R93, R28 ;  /* 0x0000001c5d1e7220 */ /* 0x000fe40000410000 */
[C---:B------:R-:W-:Y:S02]  /*3b90*/  FFMA.FTZ R33, R83.reuse, R32, -R33 ;  /* 0x0000002053217223 */ /* 0x040fe40000010821 */
[----:B------:R-:W-:Y:S02]  /*3ba0*/  FFMA.FTZ R35, R83, R34, R35 ;  /* 0x0000002253237223 */ /* 0x000fe40000010023 */
[----:B------:R-:W-:-:S02]  /*3bb0*/  FMUL.FTZ R31, R93, R29 ;  /* 0x0000001d5d1f7220 */ /* 0x000fc40000410000 */
[----:B------:R-:W-:Y:S02]  /*3bc0*/  FFMA.FTZ R30, R94, R29, R30 ;  /* 0x0000001d5e1e7223 */ /* 0x000fe4000001001e */
[----:B0-----:R-:W-:Y:S02]  /*3bd0*/  FMUL.FTZ R115, R36, R115 ;  /* 0x0000007324737220 */ /* 0x001fe40000410000 */
[----:B------:R-:W-:Y:S02]  /*3be0*/  FADD.FTZ R33, R56, R33 ;  /* 0x0000002138217221 */ /* 0x000fe40000010000 */
[----:B------:R-:W-:Y:S02]  /*3bf0*/  FADD.FTZ R35, RZ, R35 ;  /* 0x00000023ff237221 */ /* 0x000fe40000010000 */
[----:B------:R-:W-:Y:S02]  /*3c00*/  FFMA.FTZ R31, R94, R28, -R31 ;  /* 0x0000001c5e1f7223 */ /* 0x000fe4000001081f */
[----:B------:R-:W-:-:S02]  /*3c10*/  FMUL.FTZ R28, R91, R30 ;  /* 0x0000001e5b1c7220 */ /* 0x000fc40000410000 */
[----:B------:R-:W-:Y:S02]  /*3c20*/  FMUL.FTZ R116, R36, R39 ;  /* 0x0000002724747220 */ /* 0x000fe40000410000 */
[C---:B------:R-:W-:Y:S02]  /*3c30*/  FMUL.FTZ R34, R115.reuse, R33 ;  /* 0x0000002173227220 */ /* 0x040fe40000410000 */
[----:B------:R-:W-:Y:S02]  /*3c40*/  FMUL.FTZ R32, R115, R35 ;  /* 0x0000002373207220 */ /* 0x000fe40000410000 */
[-C--:B------:R-:W-:Y:S02]  /*3c50*/  FMUL.FTZ R29, R91, R31.reuse ;  /* 0x0000001f5b1d7220 */ /* 0x080fe40000410000 */
[----:B------:R-:W-:Y:S02]  /*3c60*/  FFMA.FTZ R28, R92, R31, -R28 ;  /* 0x0000001f5c1c7223 */ /* 0x000fe4000001081c */
[----:B------:R-:W-:-:S02]  /*3c70*/  FFMA.FTZ R34, R116, R35, R34 ;  /* 0x0000002374227223 */ /* 0x000fc40000010022 */
[----:B------:R-:W-:Y:S02]  /*3c80*/  FFMA.FTZ R32, R116, R33, -R32 ;  /* 0x0000002174207223 */ /* 0x000fe40000010820 */
[----:B------:R-:W-:Y:S02]  /*3c90*/  FFMA.FTZ R29, R92, R30, R29 ;  /* 0x0000001e5c1d7223 */ /* 0x000fe4000001001d */
[----:B------:R-:W-:Y:S02]  /*3ca0*/  FMUL.FTZ R30, R89, R28 ;  /* 0x0000001c591e7220 */ /* 0x000fe40000410000 */
[----:B------:R-:W-:Y:S02]  /*3cb0*/  FADD.FTZ R34, RZ, R34 ;  /* 0x00000022ff227221 */ /* 0x000fe40000010000 */
[----:B------:R-:W-:Y:S02]  /*3cc0*/  FADD.FTZ R32, R55, R32 ;  /* 0x0000002037207221 */ /* 0x000fe40000010000 */
[----:B------:R-:W-:-:S02]  /*3cd0*/  FMUL.FTZ R31, R89, R29 ;  /* 0x0000001d591f7220 */ /* 0x000fc40000410000 */
[C---:B------:R-:W-:Y:S02]  /*3ce0*/  FFMA.FTZ R30, R90.reuse, R29, R30 ;  /* 0x0000001d5a1e7223 */ /* 0x040fe4000001001e */
[C---:B------:R-:W-:Y:S02]  /*3cf0*/  FMUL.FTZ R33, R113.reuse, R34 ;  /* 0x0000002271217220 */ /* 0x040fe40000410000 */
[----:B------:R-:W-:Y:S02]  /*3d00*/  FMUL.FTZ R35, R113, R32 ;  /* 0x0000002071237220 */ /* 0x000fe40000410000 */
[----:B------:R-:W-:Y:S02]  /*3d10*/  FFMA.FTZ R28, R90, R28, -R31 ;  /* 0x0000001c5a1c7223 */ /* 0x000fe4000001081f */
[----:B------:R-:W-:Y:S02]  /*3d20*/  FMUL.FTZ R29, R85, R30 ;  /* 0x0000001e551d7220 */ /* 0x000fe40000410000 */
[----:B------:R-:W-:-:S02]  /*3d30*/  FFMA.FTZ R33, R114, R32, -R33 ;  /* 0x0000002072217223 */ /* 0x000fc40000010821 */
[----:B------:R-:W-:Y:S02]  /*3d40*/  FFMA.FTZ R35, R114, R34, R35 ;  /* 0x0000002272237223 */ /* 0x000fe40000010023 */
[-C--:B------:R-:W-:Y:S02]  /*3d50*/  FFMA.FTZ R32, R87, R28.reuse, -R29 ;  /* 0x0000001c57207223 */ /* 0x080fe4000001081d */
[----:B------:R-:W-:Y:S02]  /*3d60*/  FMUL.FTZ R28, R85, R28 ;  /* 0x0000001c551c7220 */ /* 0x000fe40000410000 */
[----:B------:R-:W-:Y:S02]  /*3d70*/  FADD.FTZ R33, R54, R33 ;  /* 0x0000002136217221 */ /* 0x000fe40000010000 */
[----:B------:R-:W-:Y:S02]  /*3d80*/  FADD.FTZ R35, RZ, R35 ;  /* 0x00000023ff237221 */ /* 0x000fe40000010000 */
[----:B------:R-:W-:-:S02]  /*3d90*/  FFMA.FTZ R28, R87, R30, R28 ;  /* 0x0000001e571c7223 */ /* 0x000fc4000001001c */
[C---:B------:R-:W-:Y:S02]  /*3da0*/  FMUL.FTZ R34, R111.reuse, R33 ;  /* 0x000000216f227220 */ /* 0x040fe40000410000 */
[-C--:B------:R-:W-:Y:S02]  /*3db0*/  FMUL.FTZ R31, R111, R35.reuse ;  /* 0x000000236f1f7220 */ /* 0x080fe40000410000 */
[C---:B------:R-:W-:Y:S02]  /*3dc0*/  FMUL.FTZ R29, R81.reuse, R28 ;  /* 0x0000001c511d7220 */ /* 0x040fe40000410000 */
[C---:B------:R-:W-:Y:S02]  /*3dd0*/  FFMA.FTZ R35, R112.reuse, R35, R34 ;  /* 0x0000002370237223 */ /* 0x040fe40000010022 */
[----:B------:R-:W-:Y:S02]  /*3de0*/  FMUL.FTZ R30, R81, R32 ;  /* 0x00000020511e7220 */ /* 0x000fe40000410000 */
[----:B------:R-:W-:-:S02]  /*3df0*/  FFMA.FTZ R34, R112, R33, -R31 ;  /* 0x0000002170227223 */ /* 0x000fc4000001081f */
[C---:B------:R-:W-:Y:S02]  /*3e00*/  FFMA.FTZ R29, R83.reuse, R32, -R29 ;  /* 0x00000020531d7223 */ /* 0x040fe4000001081d */
[----:B-1----:R-:W-:Y:S02]  /*3e10*/  FMUL.FTZ R109, R40, R109 ;  /* 0x0000006d286d7220 */ /* 0x002fe40000410000 */
[----:B------:R-:W-:Y:S02]  /*3e20*/  FFMA.FTZ R30, R83, R28, R30 ;  /* 0x0000001c531e7223 */ /* 0x000fe4000001001e */
[----:B------:R-:W-:Y:S02]  /*3e30*/  FADD.FTZ R34, R53, R34 ;  /* 0x0000002235227221 */ /* 0x000fe40000010000 */
[----:B------:R-:W-:Y:S02]  /*3e40*/  FADD.FTZ R35, RZ, R35 ;  /* 0x00000023ff237221 */ /* 0x000fe40000010000 */
[----:B------:R-:W-:-:S02]  /*3e50*/  FMUL.FTZ R31, R115, R29 ;  /* 0x0000001d731f7220 */ /* 0x000fc40000410000 */
[----:B------:R-:W-:Y:S02]  /*3e60*/  FMUL.FTZ R110, R40, R110 ;  /* 0x0000006e286e7220 */ /* 0x000fe40000410000 */
[----:B------:R-:W-:Y:S02]  /*3e70*/  FMUL.FTZ R28, R115, R30 ;  /* 0x0000001e731c7220 */ /* 0x000fe40000410000 */
[C---:B------:R-:W-:Y:S02]  /*3e80*/  FMUL.FTZ R32, R109.reuse, R34 ;  /* 0x000000226d207220 */ /* 0x040fe40000410000 */
[----:B------:R-:W-:Y:S02]  /*3e90*/  FMUL.FTZ R33, R109, R35 ;  /* 0x000000236d217220 */ /* 0x000fe40000410000 */
[C---:B------:R-:W-:Y:S02]  /*3ea0*/  FFMA.FTZ R31, R116.reuse, R30, R31 ;  /* 0x0000001e741f7223 */ /* 0x040fe4000001001f */
[----:B------:R-:W-:-:S02]  /*3eb0*/  FFMA.FTZ R28, R116, R29, -R28 ;  /* 0x0000001d741c7223 */ /* 0x000fc4000001081c */
[C---:B------:R-:W-:Y:S02]  /*3ec0*/  FFMA.FTZ R32, R110.reuse, R35, R32 ;  /* 0x000000236e207223 */ /* 0x040fe40000010020 */
[----:B------:R-:W-:Y:S02]  /*3ed0*/  FFMA.FTZ R33, R110, R34, -R33 ;  /* 0x000000226e217223 */ /* 0x000fe40000010821 */
[C---:B------:R-:W-:Y:S02]  /*3ee0*/  FMUL.FTZ R29, R113.reuse, R31 ;  /* 0x0000001f711d7220 */ /* 0x040fe40000410000 */
[----:B------:R-:W-:Y:S02]  /*3ef0*/  FMUL.FTZ R30, R113, R28 ;  /* 0x0000001c711e7220 */ /* 0x000fe40000410000 */
[----:B------:R-:W-:Y:S02]  /*3f00*/  FADD.FTZ R32, RZ, R32 ;  /* 0x00000020ff207221 */ /* 0x000fe40000010000 */
[----:B------:R-:W-:-:S02]  /*3f10*/  FADD.FTZ R33, R52, R33 ;  /* 0x0000002134217221 */ /* 0x000fc40000010000 */
[C---:B------:R-:W-:Y:S02]  /*3f20*/  FFMA.FTZ R29, R114.reuse, R28, -R29 ;  /* 0x0000001c721d7223 */ /* 0x040fe4000001081d */
[----:B------:R-:W-:Y:S02]  /*3f30*/  FFMA.FTZ R30, R114, R31, R30 ;  /* 0x0000001f721e7223 */ /* 0x000fe4000001001e */
[C---:B------:R-:W-:Y:S02]  /*3f40*/  FMUL.FTZ R34, R107.reuse, R32 ;  /* 0x000000206b227220 */ /* 0x040fe40000410000 */
[----:B------:R-:W-:Y:S02]  /*3f50*/  FMUL.FTZ R35, R107, R33 ;  /* 0x000000216b237220 */ /* 0x000fe40000410000 */
[C---:B------:R-:W-:Y:S02]  /*3f60*/  FMUL.FTZ R31, R111.reuse, R29 ;  /* 0x0000001d6f1f7220 */ /* 0x040fe40000410000 */
[----:B------:R-:W-:-:S02]  /*3f70*/  FMUL.FTZ R28, R111, R30 ;  /* 0x0000001e6f1c7220 */ /* 0x000fc40000410000 */
[C---:B------:R-:W-:Y:S02]  /*3f80*/  FFMA.FTZ R34, R108.reuse, R33, -R34 ;  /* 0x000000216c227223 */ /* 0x040fe40000010822 */
[----:B------:R-:W-:Y:S02]  /*3f90*/  FFMA.FTZ R35, R108, R32, R35 ;  /* 0x000000206c237223 */ /* 0x000fe40000010023 */
[C---:B------:R-:W-:Y:S02]  /*3fa0*/  FFMA.FTZ R31, R112.reuse, R30, R31 ;  /* 0x0000001e701f7223 */ /* 0x040fe4000001001f */
[----:B------:R-:W-:Y:S02]  /*3fb0*/  FFMA.FTZ R28, R112, R29, -R28 ;  /* 0x0000001d701c7223 */ /* 0x000fe4000001081c */
[----:B------:R-:W-:Y:S02]  /*3fc0*/  FADD.FTZ R34, R51, R34 ;  /* 0x0000002233227221 */ /* 0x000fe40000010000 */
[----:B------:R-:W-:-:S02]  /*3fd0*/  FADD.FTZ R35, RZ, R35 ;  /* 0x00000023ff237221 */ /* 0x000fc40000010000 */
[C---:B------:R-:W-:Y:S02]  /*3fe0*/  FMUL.FTZ R29, R109.reuse, R31 ;  /* 0x0000001f6d1d7220 */ /* 0x040fe40000410000 */
[----:B------:R-:W-:Y:S02]  /*3ff0*/  FMUL.FTZ R30, R109, R28 ;  /* 0x0000001c6d1e7220 */ /* 0x000fe40000410000 */
[C---:B------:R-:W-:Y:S02]  /*4000*/  FMUL.FTZ R32, R105.reuse, R34 ;  /* 0x0000002269207220 */ /* 0x040fe40000410000 */
[----:B------:R-:W-:Y:S02]  /*4010*/  FMUL.FTZ R33, R105, R35 ;  /* 0x0000002369217220 */ /* 0x000fe40000410000 */
[C---:B------:R-:W-:Y:S02]  /*4020*/  FFMA.FTZ R29, R110.reuse, R28, -R29 ;  /* 0x0000001c6e1d7223 */ /* 0x040fe4000001081d */
[----:B------:R-:W-:-:S02]  /*4030*/  FFMA.FTZ R30, R110, R31, R30 ;  /* 0x0000001f6e1e7223 */ /* 0x000fc4000001001e */
[C---:B------:R-:W-:Y:S02]  /*4040*/  FFMA.FTZ R32, R106.reuse, R35, R32 ;  /* 0x000000236a207223 */ /* 0x040fe40000010020 */
[----:B------:R-:W-:Y:S02]  /*4050*/  FFMA.FTZ R33, R106, R34, -R33 ;  /* 0x000000226a217223 */ /* 0x000fe40000010821 */
[C---:B------:R-:W-:Y:S02]  /*4060*/  FMUL.FTZ R31, R107.reuse, R29 ;  /* 0x0000001d6b1f7220 */ /* 0x040fe40000410000 */
[----:B------:R-:W-:Y:S02]  /*4070*/  FMUL.FTZ R28, R107, R30 ;  /* 0x0000001e6b1c7220 */ /* 0x000fe40000410000 */
[----:B------:R-:W-:Y:S02]  /*4080*/  FADD.FTZ R32, RZ, R32 ;  /* 0x00000020ff207221 */ /* 0x000fe40000010000 */
[----:B------:R-:W-:-:S02]  /*4090*/  FADD.FTZ R33, R50, R33 ;  /* 0x0000002132217221 */ /* 0x000fc40000010000 */
[C---:B------:R-:W-:Y:S02]  /*40a0*/  FFMA.FTZ R31, R108.reuse, R30, R31 ;  /* 0x0000001e6c1f7223 */ /* 0x040fe4000001001f */
[----:B------:R-:W-:Y:S02]  /*40b0*/  FFMA.FTZ R28, R108, R29, -R28 ;  /* 0x0000001d6c1c7223 */ /* 0x000fe4000001081c */
[C---:B------:R-:W-:Y:S02]  /*40c0*/  FMUL.FTZ R30, R103.reuse, R32 ;  /* 0x00000020671e7220 */ /* 0x040fe40000410000 */
[-C--:B------:R-:W-:Y:S02]  /*40d0*/  FMUL.FTZ R35, R103, R33.reuse ;  /* 0x0000002167237220 */ /* 0x080fe40000410000 */
[----:B------:R-:W-:Y:S02]  /*40e0*/  FMUL.FTZ R29, R105, R28 ;  /* 0x0000001c691d7220 */ /* 0x000fe40000410000 */
[----:B------:R-:W-:-:S02]  /*40f0*/  FFMA.FTZ R30, R104, R33, -R30 ;  /* 0x00000021681e7223 */ /* 0x000fc4000001081e */
[----:B------:R-:W-:Y:S02]  /*4100*/  FFMA.FTZ R35, R104, R32, R35 ;  /* 0x0000002068237223 */ /* 0x000fe40000010023 */
[CC--:B------:R-:W-:Y:S02]  /*4110*/  FFMA.FTZ R29, R106.reuse, R31.reuse, R29 ;  /* 0x0000001f6a1d7223 */ /* 0x0c0fe4000001001d */
        /* <DEDUP_REMOVED lines=139> */
.L_x_1132:
        /* <DEDUP_REMOVED lines=16> */
.L_x_1133:
[----:B------:R-:W-:Y:S05]  /*4ad0*/  BSYNC B0 ;  /* 0x0000000000007941 */ /* 0x000fea0003800000 */
.L_x_1131:
        /* <DEDUP_REMOVED lines=122> */
.L_x_1135:
[----:B------:R-:W-:Y:S05]  /*5280*/  BSYNC B0 ;  /* 0x0000000000007941 */ /* 0x000fea0003800000 */
.L_x_1134:
        /* <DEDUP_REMOVED lines=53> */
.L_x_1130:
[----:B------:R-:W-:Y:S01]  /*55e0*/  BAR.SYNC.DEFER_BLOCKING 0x0 ;  /* 0x0000000000007b1d */ /* 0x000fe20000010000 */
[----:B------:R-:W-:Y:S01]  /*55f0*/  SHF.L.U32 R32, R9, 0x1, RZ ;  /* 0x0000000109207819 */ /* 0x000fe200000006ff */
[C---:B------:R-:W-:Y:S01]  /*5600*/  IMAD R48, R10.reuse, c[0x0][0x200], RZ ;  /* 0x000080000a307a24 */ /* 0x040fe200078e02ff */
[----:B------:R-:W-:Y:S01]  /*5610*/  F2FP.PACK_AB R31, R23, R22 ;  /* 0x00000016171f723e */ /* 0x000fe200000000ff */
[----:B------:R-:W-:Y:S01]  /*5620*/  IMAD R50, R10, c[0x0][0x1f0], RZ ;  /* 0x00007c000a327a24 */ /* 0x000fe200078e02ff */
        /* <DEDUP_REMOVED lines=13> */
[----:B------:R1:W-:Y:S01]  /*5700*/  STS.128 [R54.X16+0x10], R32 ;  /* 0x0000102036007388 */ /* 0x0003e2000000cc00 */
[----:B------:R-:W-:-:S06]  /*5710*/  NOP ;  /* 0x0000000000007918 */ /* 0x000fcc0000000000 */
[----:B------:R-:W2:Y:S01]  /*5720*/  LDS.128 R36, [R55.X16] ;  /* 0x0000000037247984 */ /* 0x000ea2000000cc00 */
[----:B------:R-:W-:-:S03]  /*5730*/  SHF.R.S32.HI R53, RZ, 0x1f, R52 ;  /* 0x0000001fff357819 */ /* 0x000fc60000011434 */
[----:B------:R-:W3:Y:S01]  /*5740*/  LDS.128 R40, [R55.X16+0x200] ;  /* 0x0002000037287984 */ /* 0x000ee2000000cc00 */
[C---:B0-----:R-:W-:Y:S02]  /*5750*/  IMAD R29, R11.reuse, c[0x0][0x1f4], R50 ;  /* 0x00007d000b1d7a24 */ /* 0x041fe400078e0232 */
[----:B------:R-:W-:-:S04]  /*5760*/  IMAD.WIDE.U32 R48, R11, c[0x0][0x200], R52 ;  /* 0x000080000b307a25 */ /* 0x000fc800078e0034 */
[----:B------:R-:W-:Y:S01]  /*5770*/  IMAD.WIDE.U32 R30, R11, c[0x0][0x1f0], R52 ;  /* 0x00007c000b1e7a25 */ /* 0x000fe200078e0034 */
[----:B------:R-:W-:-:S03]  /*5780*/  IADD3 R49, R49, R51, RZ ;  /* 0x0000003331317210 */ /* 0x000fc60007ffe0ff */
[C---:B------:R-:W-:Y:S01]  /*5790*/  IMAD R28, R14.reuse, c[0x0][0x208], RZ ;  /* 0x000082000e1c7a24 */ /* 0x040fe200078e02ff */
[----:B------:R-:W-:Y:S01]  /*57a0*/  IADD3 R31, R31, R29, RZ ;  /* 0x0000001d1f1f7210 */ /* 0x000fe20007ffe0ff */
[----:B-1----:R-:W-:Y:S02]  /*57b0*/  IMAD R32, R14, c[0x0][0x1f8], RZ ;  /* 0x00007e000e207a24 */ /* 0x002fe400078e02ff */
[C---:B------:R-:W-:Y:S02]  /*57c0*/  IMAD R33, R15.reuse, c[0x0][0x20c], R28 ;  /* 0x000083000f217a24 */ /* 0x040fe400078e021c */
[----:B------:R-:W-:-:S04]  /*57d0*/  IMAD.WIDE.U32 R28, R15, c[0x0][0x208], R48 ;  /* 0x000082000f1c7a25 */ /* 0x000fc800078e0030 */
[----:B------:R-:W-:Y:S01]  /*57e0*/  IMAD R35, R15, c[0x0][0x1fc], R32 ;  /* 0x00007f000f237a24 */ /* 0x000fe200078e0220 */
[----:B------:R-:W-:Y:S01]  /*57f0*/  IADD3 R33, R29, R33, RZ ;  /* 0x000000211d217210 */ /* 0x000fe20007ffe0ff */
[----:B------:R-:W-:Y:S01]  /*5800*/  IMAD.WIDE.U32 R30, R15, c[0x0][0x1f8], R30 ;  /* 0x00007e000f1e7a25 */ /* 0x000fe200078e001e */
[----:B------:R-:W-:-:S04]  /*5810*/  LEA R56, P0, R28, c[0x0][0x258], 0x1 ;  /* 0x000096001c387a11 */ /* 0x000fc800078008ff */
[----:B------:R-:W-:Y:S02]  /*5820*/  LEA.HI.X R57, R28, c[0x0][0x25c], R33, 0x1, P0 ;  /* 0x000097001c397a11 */ /* 0x000fe400000f0c21 */
[----:B------:R-:W-:Y:S02]  /*5830*/  IADD3 R29, R31, R35, RZ ;  /* 0x000000231f1d7210 */ /* 0x000fe40007ffe0ff */
[----:B------:R-:W-:Y:S01]  /*5840*/  LEA R58, P1, R30, c[0x0][0x268], 0x1 ;  /* 0x00009a001e3a7a11 */ /* 0x000fe200078208ff */
[----:B------:R-:W-:-:S03]  /*5850*/  IMAD.WIDE R56, R0, 0x10, R56 ;  /* 0x0000001000387825 */ /* 0x000fc600078e0238 */
[----:B------:R-:W-:Y:S02]  /*5860*/  LEA.HI.X R59, R30, c[0x0][0x26c], R29, 0x1, P1 ;  /* 0x00009b001e3b7a11 */ /* 0x000fe400008f0c1d */
[----:B--2---:R-:W-:Y:S03]  /*5870*/  STG.E.128 [R56.64], R36 ;  /* 0x0000002438007986 */ /* 0x004fe6000c101d04 */
[----:B------:R-:W-:Y:S01]  /*5880*/  IMAD.WIDE R58, R0, 0x10, R58 ;  /* 0x00000010003a7825 */ /* 0x000fe200078e023a */
[----:B---3--:R-:W-:Y:S04]  /*5890*/  STG.E.128 [R56.64+0x200], R40 ;  /* 0x0002002838007986 */ /* 0x008fe8000c101d04 */
        /* <DEDUP_REMOVED lines=15> */
[--C-:B0-----:R-:W-:Y:S02]  /*5990*/  HADD2.F32 R60, -RZ, R51.reuse.H0_H0 ;  /* 0x20000033ff3c7230 */ /* 0x101fe40000004100 */
[--C-:B------:R-:W-:Y:S02]  /*59a0*/  HADD2.F32 R40, -RZ, R48.reuse.H0_H0 ;  /* 0x20000030ff287230 */ /* 0x100fe40000004100 */
[----:B------:R-:W-:Y:S01]  /*59b0*/  HADD2.F32 R48, -RZ, R48.H1_H1 ;  /* 0x30000030ff307230 */ /* 0x000fe20000004100 */
[----:B------:R-:W-:Y:S01]  /*59c0*/  FMUL.FTZ R41, R60, -1.4426950216293334961 ;  /* 0xbfb8aa3b3c297820 */ /* 0x000fe20000410000 */
[----:B------:R-:W-:Y:S01]  /*59d0*/  HADD2.F32 R56, -RZ, R51.H1_H1 ;  /* 0x30000033ff387230 */ /* 0x000fe20000004100 */
[----:B------:R-:W-:Y:S01]  /*59e0*/  FMUL.FTZ R28, R40, -1.4426950216293334961 ;  /* 0xbfb8aa3b281c7820 */ /* 0x000fe20000410000 */
[--C-:B------:R-:W-:Y:S01]  /*59f0*/  HADD2.F32 R33, -RZ, R49.reuse.H0_H0 ;  /* 0x20000031ff217230 */ /* 0x100fe20000004100 */
[----:B------:R0:W2:Y:S01]  /*5a00*/  MUFU.EX2 R51, R41 ;  /* 0x0000002900337308 */ /* 0x0000a20000000800 */
[----:B------:R-:W-:Y:S01]  /*5a10*/  FMUL.FTZ R29, R48, -1.4426950216293334961 ;  /* 0xbfb8aa3b301d7820 */ /* 0x000fe20000410000 */
[----:B------:R-:W-:Y:S01]  /*5a20*/  HADD2.F32 R49, -RZ, R49.H1_H1 ;  /* 0x30000031ff317230 */ /* 0x000fe20000004100 */
[----:B------:R-:W-:Y:S01]  /*5a30*/  FMUL.FTZ R42, R56, -1.4426950216293334961 ;  /* 0xbfb8aa3b382a7820 */ /* 0x000fe20000410000 */
[----:B-1----:R-:W-:Y:S01]  /*5a40*/  HADD2.F32 R63, -RZ, R38.H1_H1 ;  /* 0x30000026ff3f7230 */ /* 0x002fe20000004100 */
[----:B------:R-:W-:Y:S01]  /*5a50*/  FMUL.FTZ R30, R33, -1.4426950216293334961 ;  /* 0xbfb8aa3b211e7820 */ /* 0x000fe20000410000 */
[--C-:B------:R-:W-:Y:S01]  /*5a60*/  HADD2.F32 R66, -RZ, R39.reuse.H1_H1 ;  /* 0x30000027ff427230 */ /* 0x100fe20000004100 */
[----:B------:R-:W-:Y:S01]  /*5a70*/  FMUL.FTZ R35, R49, -1.4426950216293334961 ;  /* 0xbfb8aa3b31237820 */ /* 0x000fe20000410000 */
[----:B------:R1:W3:Y:S01]  /*5a80*/  MUFU.EX2 R31, R28 ;  /* 0x0000001c001f7308 */ /* 0x0002e20000000800 */
[--C-:B0-----:R-:W-:Y:S01]  /*5a90*/  HADD2.F32 R41, -RZ, R50.reuse.H0_H0 ;  /* 0x20000032ff297230 */ /* 0x101fe20000004100 */
[----:B------:R-:W-:Y:S01]  /*5aa0*/  FMUL.FTZ R64, R63, -1.4426950216293334961 ;  /* 0xbfb8aa3b3f407820 */ /* 0x000fe20000410000 */
[----:B------:R-:W-:Y:S01]  /*5ab0*/  HADD2.F32 R50, -RZ, R50.H1_H1 ;  /* 0x30000032ff327230 */ /* 0x000fe20000004100 */
[----:B------:R-:W-:Y:S01]  /*5ac0*/  FMUL.FTZ R67, R66, -1.4426950216293334961 ;  /* 0xbfb8aa3b42437820 */ /* 0x000fe20000410000 */
[----:B------:R-:W-:-:S03]  /*5ad0*/  HADD2.F32 R65, -RZ, R39.H0_H0 ;  /* 0x20000027ff417230 */ /* 0x000fc60000004100 */
[----:B------:R0:W4:Y:S01]  /*5ae0*/  MUFU.EX2 R32, R29 ;  /* 0x0000001d00207308 */ /* 0x0001220000000800 */
[--C-:B-1----:R-:W-:Y:S01]  /*5af0*/  HADD2.F32 R28, -RZ, R36.reuse.H0_H0 ;  /* 0x20000024ff1c7230 */ /* 0x102fe20000004100 */
[----:B------:R-:W-:Y:S01]  /*5b00*/  FMUL.FTZ R43, R50, -1.4426950216293334961 ;  /* 0xbfb8aa3b322b7820 */ /* 0x000fe20000410000 */
[----:B------:R-:W-:Y:S01]  /*5b10*/  HADD2.F32 R36, -RZ, R36.H1_H1 ;  /* 0x30000024ff247230 */ /* 0x000fe20000004100 */
[----:B------:R-:W-:Y:S02]  /*5b20*/  FMUL.FTZ R39, R65, -1.4426950216293334961 ;  /* 0xbfb8aa3b41277820 */ /* 0x000fe40000410000 */
[----:B------:R-:W-:Y:S02]  /*5b30*/  FMUL.FTZ R58, R28, -1.4426950216293334961 ;  /* 0xbfb8aa3b1c3a7820 */ /* 0x000fe40000410000 */
[----:B------:R1:W5:Y:S01]  /*5b40*/  MUFU.EX2 R57, R42 ;  /* 0x0000002a00397308 */ /* 0x0003620000000800 */
[--C-:B0-----:R-:W-:Y:S01]  /*5b50*/  HADD2.F32 R29, -RZ, R37.reuse.H0_H0 ;  /* 0x20000025ff1d7230 */ /* 0x101fe20000004100 */
[----:B------:R-:W-:Y:S01]  /*5b60*/  FMUL.FTZ R59, R36, -1.4426950216293334961 ;  /* 0xbfb8aa3b243b7820 */ /* 0x000fe20000410000 */
[----:B------:R-:W-:Y:S01]  /*5b70*/  HADD2.F32 R37, -RZ, R37.H1_H1 ;  /* 0x30000025ff257230 */ /* 0x000fe20000004100 */
[----:B--2---:R-:W-:-:S02]  /*5b80*/  FADD.FTZ R51, R51, 1 ;  /* 0x3f80000033337421 */ /* 0x004fc40000010000 */
[----:B------:R-:W-:Y:S02]  /*5b90*/  FMUL.FTZ R61, R29, -1.4426950216293334961 ;  /* 0xbfb8aa3b1d3d7820 */ /* 0x000fe40000410000 */
[----:B------:R0:W2:Y:S01]  /*5ba0*/  MUFU.EX2 R34, R30 ;  /* 0x0000001e00227308 */ /* 0x0000a20000000800 */
[----:B-1----:R-:W-:Y:S02]  /*5bb0*/  FMUL.FTZ R42, R41, -1.4426950216293334961 ;  /* 0xbfb8aa3b292a7820 */ /* 0x002fe40000410000 */
[----:B------:R-:W-:Y:S02]  /*5bc0*/  FMUL.FTZ R62, R37, -1.4426950216293334961 ;  /* 0xbfb8aa3b253e7820 */ /* 0x000fe40000410000 */
[----:B---3--:R-:W-:Y:S02]  /*5bd0*/  FADD.FTZ R31, R31, 1 ;  /* 0x3f8000001f1f7421 */ /* 0x008fe40000010000 */
[----:B----4-:R-:W-:Y:S01]  /*5be0*/  FADD.FTZ R32, R32, 1 ;  /* 0x3f80000020207421 */ /* 0x010fe20000010000 */
[----:B------:R-:W1:Y:S01]  /*5bf0*/  MUFU.EX2 R42, R42 ;  /* 0x0000002a002a7308 */ /* 0x000e620000000800 */
[----:B0-----:R-:W-:Y:S01]  /*5c00*/  HADD2.F32 R30, -RZ, R38.H0_H0 ;  /* 0x20000026ff1e7230 */ /* 0x001fe20000004100 */
[----:B-----5:R-:W-:-:S04]  /*5c10*/  FADD.FTZ R57, R57, 1 ;  /* 0x3f80000039397421 */ /* 0x020fc80000010000 */
[----:B------:R-:W-:Y:S02]  /*5c20*/  FMUL.FTZ R38, R30, -1.4426950216293334961 ;  /* 0xbfb8aa3b1e267820 */ /* 0x000fe40000410000 */
        /* <DEDUP_REMOVED lines=20> */
[----:B------:R-:W2:Y:S01]  /*5d70*/  MUFU.RCP R57, R57 ;  /* 0x0000003900397308 */ /* 0x000ea20000001000 */
[----:B-1----:R-:W-:-:S07]  /*5d80*/  FADD.FTZ R38, R38, 1 ;  /* 0x3f80000026267421 */ /* 0x002fce0000010000 */
[----:B------:R-:W1:Y:S01]  /*5d90*/  MUFU.RCP R69, R32 ;  /* 0x0000002000457308 */ /* 0x000e620000001000 */
[----:B0-----:R-:W-:-:S07]  /*5da0*/  FADD.FTZ R39, R39, 1 ;  /* 0x3f80000027277421 */ /* 0x001fce0000010000 */
        /* <DEDUP_REMOVED lines=14> */
[----:B------:R-:W-:Y:S01]  /*5e90*/  F2FP.PACK_AB R17, R32, R17 ;  /* 0x000000112011723e */ /* 0x000fe200000000ff */
[----:B------:R-:W-:Y:S02]  /*5ea0*/  IMAD R32, R10, c[0x0][0x210], RZ ;  /* 0x000084000a207a24 */ /* 0x000fe400078e02ff */
[----:B------:R-:W-:Y:S02]  /*5eb0*/  FMUL.FTZ R35, R35, R22 ;  /* 0x0000001623237220 */ /* 0x000fe40000410000 */
[----:B------:R-:W-:Y:S01]  /*5ec0*/  IMAD R33, R11, c[0x0][0x214], R32 ;  /* 0x000085000b217a24 */ /* 0x000fe200078e0220 */
[----:B------:R-:W1:Y:S01]  /*5ed0*/  MUFU.RCP R71, R58 ;  /* 0x0000003a00477308 */ /* 0x000e620000001000 */
[----:B0-----:R-:W-:Y:S02]  /*5ee0*/  FMUL.FTZ R31, R40, R31 ;  /* 0x0000001f281f7220 */ /* 0x001fe40000410000 */
[----:B------:R-:W-:Y:S01]  /*5ef0*/  IMAD R32, R14, c[0x0][0x218], RZ ;  /* 0x000086000e207a24 */ /* 0x000fe200078e02ff */
[----:B------:R-:W-:Y:S01]  /*5f00*/  IADD3 R53, R53, R33, RZ ;  /* 0x0000002135357210 */ /* 0x000fe20007ffe0ff */
[----:B------:R-:W-:-:S03]  /*5f10*/  FMUL.FTZ R16, R31, R16 ;  /* 0x000000101f107220 */ /* 0x000fc60000410000 */
[----:B------:R-:W0:Y:S01]  /*5f20*/  MUFU.RCP R59, R59 ;  /* 0x0000003b003b7308 */ /* 0x000e220000001000 */
[----:B--2---:R-:W-:Y:S01]  /*5f30*/  FMUL.FTZ R41, R41, R42 ;  /* 0x0000002a29297220 */ /* 0x004fe20000410000 */
[----:B------:R-:W-:-:S03]  /*5f40*/  F2FP.PACK_AB R16, R23, R16 ;  /* 0x000000101710723e */ /* 0x000fc600000000ff */
[----:B------:R-:W-:-:S03]  /*5f50*/  FMUL.FTZ R18, R41, R20 ;  /* 0x0000001429127220 */ /* 0x000fc60000410000 */
[----:B------:R-:W2:Y:S01]  /*5f60*/  MUFU.RCP R43, R43 ;  /* 0x0000002b002b7308 */ /* 0x000ea20000001000 */
[----:B-1----:R-:W-:-:S04]  /*5f70*/  FMUL.FTZ R19, R28, R71 ;  /* 0x000000471c137220 */ /* 0x002fc80000410000 */
[----:B------:R-:W-:Y:S01]  /*5f80*/  FMUL.FTZ R24, R19, R24 ;  /* 0x0000001813187220 */ /* 0x000fe20000410000 */
[----:B------:R-:W-:Y:S02]  /*5f90*/  F2FP.PACK_AB R19, R56, R35 ;  /* 0x000000233813723e */ /* 0x000fe400000000ff */
        /* <DEDUP_REMOVED lines=8> */
[----:B-1----:R-:W-:Y:S01]  /*6020*/  FMUL.FTZ R29, R29, R70 ;  /* 0x000000461d1d7220 */ /* 0x002fe20000410000 */
[----:B------:R-:W-:Y:S01]  /*6030*/  F2FP.PACK_AB R18, R21, R18 ;  /* 0x000000121512723e */ /* 0x000fe200000000ff */
[----:B------:R-:W-:Y:S02]  /*6040*/  BAR.SYNC.DEFER_BLOCKING 0x0 ;  /* 0x0000000000007b1d */ /* 0x000fe40000010000 */
[----:B------:R-:W-:Y:S02]  /*6050*/  FMUL.FTZ R29, R29, R26 ;  /* 0x0000001a1d1d7220 */ /* 0x000fe40000410000 */
[----:B0-----:R-:W-:Y:S02]  /*6060*/  FMUL.FTZ R20, R37, R62 ;  /* 0x0000003e25147220 */ /* 0x001fe40000410000 */
[----:B------:R-:W0:Y:S02]  /*6070*/  MUFU.RCP R64, R64 ;  /* 0x0000004000407308 */ /* 0x000e240000001000 */
[----:B------:R-:W-:-:S02]  /*6080*/  FMUL.FTZ R20, R20, R27 ;  /* 0x0000001b14147220 */ /* 0x000fc40000410000 */
[----:B--2---:R-:W-:-:S04]  /*6090*/  FMUL.FTZ R31, R30, R73 ;  /* 0x000000491e1f7220 */ /* 0x004fc80000410000 */
[----:B------:R-:W1:Y:S01]  /*60a0*/  MUFU.RCP R58, R39 ;  /* 0x00000027003a7308 */ /* 0x000e620000001000 */
[----:B------:R-:W-:Y:S01]  /*60b0*/  F2FP.PACK_AB R25, R20, R29 ;  /* 0x0000001d1419723e */ /* 0x000fe200000000ff */
[----:B------:R-:W-:-:S06]  /*60c0*/  FMUL.FTZ R31, R31, R44 ;  /* 0x0000002c1f1f7220 */ /* 0x000fcc0000410000 */
[----:B------:R-:W2:Y:S01]  /*60d0*/  MUFU.RCP R67, R67 ;  /* 0x0000004300437308 */ /* 0x000ea20000001000 */
[----:B0-----:R-:W-:Y:S01]  /*60e0*/  FMUL.FTZ R22, R63, R64 ;  /* 0x000000403f167220 */ /* 0x001fe20000410000 */
[----:B------:R0:W-:Y:S03]  /*60f0*/  STS.128 [R54.X16], R16 ;  /* 0x0000001036007388 */ /* 0x0001e6000000cc00 */
[----:B------:R-:W-:Y:S02]  /*6100*/  FMUL.FTZ R22, R22, R45 ;  /* 0x0000002d16167220 */ /* 0x000fe40000410000 */
[----:B-1----:R-:W-:-:S03]  /*6110*/  FMUL.FTZ R65, R65, R58 ;  /* 0x0000003a41417220 */ /* 0x002fc60000410000 */
[----:B------:R-:W-:Y:S01]  /*6120*/  F2FP.PACK_AB R26, R22, R31 ;  /* 0x0000001f161a723e */ /* 0x000fe200000000ff */
[----:B------:R-:W-:Y:S02]  /*6130*/  FMUL.FTZ R65, R65, R46 ;  /* 0x0000002e41417220 */ /* 0x000fe40000410000 */
[----:B--2---:R-:W-:Y:S02]  /*6140*/  FMUL.FTZ R66, R66, R67 ;  /* 0x0000004342427220 */ /* 0x004fe40000410000 */
[C---:B0-----:R-:W-:Y:S02]  /*6150*/  IMAD R19, R15.reuse, c[0x0][0x21c], R32 ;  /* 0x000087000f137a24 */ /* 0x041fe400078e0220 */
[----:B------:R-:W-:Y:S02]  /*6160*/  FMUL.FTZ R66, R66, R47 ;  /* 0x0000002f42427220 */ /* 0x000fe40000410000 */
[----:B------:R-:W-:-:S03]  /*6170*/  IMAD.WIDE.U32 R16, R15, c[0x0][0x218], R52 ;  /* 0x000086000f107a25 */ /* 0x000fc600078e0034 */
[----:B------:R-:W-:Y:S02]  /*6180*/  F2FP.PACK_AB R27, R66, R65 ;  /* 0x00000041421b723e */ /* 0x000fe400000000ff */
[----:B------:R-:W-:Y:S02]  /*6190*/  IADD3 R17, R17, R19, RZ ;  /* 0x0000001311117210 */ /* 0x000fe40007ffe0ff */
[----:B------:R-:W-:Y:S01]  /*61a0*/  LEA R18, P0, R16, c[0x0][0x270], 0x1 ;  /* 0x00009c0010127a11 */ /* 0x000fe200078008ff */
[----:B------:R-:W-:Y:S01]  /*61b0*/  STS.128 [R54.X16+0x10], R24 ;  /* 0x0000101836007388 */ /* 0x000fe2000000cc00 */
[----:B------:R-:W-:-:S06]  /*61c0*/  NOP ;  /* 0x0000000000007918 */ /* 0x000fcc0000000000 */
[----:B------:R-:W0:Y:S01]  /*61d0*/  LDS.128 R20, [R55.X16] ;  /* 0x0000000037147984 */ /* 0x000e22000000cc00 */
[----:B------:R-:W-:Y:S02]  /*61e0*/  LEA.HI.X R19, R16, c[0x0][0x274], R17, 0x1, P0 ;  /* 0x00009d0010137a11 */ /* 0x000fe400000f0c11 */
[----:B------:R-:W-:Y:S01]  /*61f0*/  ISETP.GE.AND P0, PT, R7, c[0x0][0x174], PT ;  /* 0x00005d0007007a0c */ /* 0x000fe20003f06270 */
[----:B------:R-:W1:Y:S02]  /*6200*/  LDS.128 R28, [R55.X16+0x200] ;  /* 0x00020000371c7984 */ /* 0x000e64000000cc00 */
[----:B------:R-:W-:-:S05]  /*6210*/  IMAD.WIDE R16, R0, 0x10, R18 ;  /* 0x0000001000107825 */ /* 0x000fca00078e0212 */
[----:B0-----:R0:W-:Y:S04]  /*6220*/  STG.E.128 [R16.64], R20 ;  /* 0x0000001410007986 */ /* 0x0011e8000c101d04 */
[----:B-1----:R0:W-:Y:S01]  /*6230*/  STG.E.128 [R16.64+0x200], R28 ;  /* 0x0002001c10007986 */ /* 0x0021e2000c101d04 */
[----:B------:R-:W-:Y:S01]  /*6240*/  @P0 CALL.REL.NOINC `(.L_x_1137) ;  /* 0x0000001000000944 */ /* 0x000fe20003c00000 */
[----:B------:R-:W-:Y:S05]  /*6250*/  BRA `(.L_x_1138) ;  /* 0xffffa0f000007947 */ /* 0x000fea000383ffff */
.L_x_1137:
[----:B------:R-:W-:Y:S05]  /*6260*/  EXIT ;  /* 0x000000000000794d */ /* 0x000fea0003800000 */
.L_x_1139:
        /* <DEDUP_REMOVED lines=9> */
.L_x_5345:


//--------------------- .text._Z25selective_scan_fwd_kernelI32Selective_Scan_fwd_kernel_traitsILi64ELi16ELi1ELb1ELb0ELb1ELb0EN3c104HalfENS1_7complexIfEEEEv13SSMParamsBase --------------------------
	.section	.text._Z25selective_scan_fwd_kernelI32Selective_Scan_fwd_kernel_traitsILi64ELi16ELi1ELb1ELb0ELb1ELb0EN3c104HalfENS1_7complexIfEEEEv13SSMParamsBase,"ax",@progbits
	.sectioninfo	@"SHI_REGISTERS=154"
	.align	128
        .global         _Z25selective_scan_fwd_kernelI32Selective_Scan_fwd_kernel_traitsILi64ELi16ELi1ELb1ELb0ELb1ELb0EN3c104HalfENS1_7complexIfEEEEv13SSMParamsBase
        .type           _Z25selective_scan_fwd_kernelI32Selective_Scan_fwd_kernel_traitsILi64ELi16ELi1ELb1ELb0ELb1ELb0EN3c104HalfENS1_7complexIfEEEEv13SSMParamsBase,@function
        .size           _Z25selective_scan_fwd_kernelI32Selective_Scan_fwd_kernel_traitsILi64ELi16ELi1ELb1ELb0ELb1ELb0EN3c104HalfENS1_7complexIfEEEEv13SSMParamsBase,(.L_x_5346 - _Z25selective_scan_fwd_kernelI32Selective_Scan_fwd_kernel_traitsILi64ELi16ELi1ELb1ELb0ELb1ELb0EN3c104HalfENS1_7complexIfEEEEv13SSMParamsBase)
        .other          _Z25selective_scan_fwd_kernelI32Selective_Scan_fwd_kernel_traitsILi64ELi16ELi1ELb1ELb0ELb1ELb0EN3c104HalfENS1_7complexIfEEEEv13SSMParamsBase,@"STO_CUDA_ENTRY STV_DEFAULT"
_Z25selective_scan_fwd_kernelI32Selective_Scan_fwd_kernel_traitsILi64ELi16ELi1ELb1ELb0ELb1ELb0EN3c104HalfENS1_7complexIfEEEEv13SSMParamsBase:
.text._Z25selective_scan_fwd_kernelI32Selective_Scan_fwd_kernel_traitsILi64ELi16ELi1ELb1ELb0ELb1ELb0EN3c104HalfENS1_7complexIfEEEEv13SSMParamsBase:
        /* <DEDUP_REMOVED lines=83> */
.L_x_1180:
        /* <DEDUP_REMOVED lines=80> */
.L_x_1141:
[----:B-12---:R-:W-:Y:S05]  /*0a30*/  BSYNC B0 ;  /* 0x0000000000007941 */ /* 0x006fea0003800000 */
.L_x_1140:
        /* <DEDUP_REMOVED lines=36> */
.L_x_1143:
[----:B------:R-:W-:Y:S05]  /*0c80*/  BSYNC B0 ;  /* 0x0000000000007941 */ /* 0x000fea0003800000 */
.L_x_1142:
        /* <DEDUP_REMOVED lines=38> */
.L_x_1145:
[----:B------:R-:W-:Y:S05]  /*0ef0*/  BSYNC B0 ;  /* 0x0000000000007941 */ /* 0x000fea0003800000 */
.L_x_1144:
        /* <DEDUP_REMOVED lines=36> */
.L_x_1147:
[----:B------:R-:W-:Y:S05]  /*1140*/  BSYNC B0 ;  /* 0x0000000000007941 */ /* 0x000fea0003800000 */
.L_x_1146:
        /* <DEDUP_REMOVED lines=42> */
.L_x_1149:
[----:B------:R-:W-:Y:S05]  /*13f0*/  BSYNC B0 ;  /* 0x0000000000007941 */ /* 0x000fea0003800000 */
.L_x_1148:
        /* <DEDUP_REMOVED lines=40> */
.L_x_1151:
[----:B------:R-:W-:Y:S05]  /*1680*/  BSYNC B0 ;  /* 0x0000000000007941 */ /* 0x000fea0003800000 */
.L_x_1150:
        /* <DEDUP_REMOVED lines=42> */
.L_x_1153:
[----:B------:R-:W-:Y:S05]  /*1930*/  BSYNC B0 ;  /* 0x0000000000007941 */ /* 0x000fea0003800000 */
.L_x_1152:
        /* <DEDUP_REMOVED lines=40> */
.L_x_1155:
[----:B------:R-:W-:Y:S05]  /*1bc0*/  BSYNC B0 ;  /* 0x0000000000007941 */ /* 0x000fea0003800000 */
.L_x_1154:
        /* <DEDUP_REMOVED lines=42> */
.L_x_1157:
[----:B------:R-:W-:Y:S05]  /*1e70*/  BSYNC B0 ;  /* 0x0000000000007941 */ /* 0x000fea0003800000 */
.L_x_1156:
        /* <DEDUP_REMOVED lines=40> */
.L_x_1159:
[----:B------:R-:W-:Y:S05]  /*2100*/  BSYNC B0 ;  /* 0x0000000000007941 */ /* 0x000fea0003800000 */
.L_x_1158:
        /* <DEDUP_REMOVED lines=46> */
.L_x_1161:
[----:B------:R-:W-:Y:S05]  /*23f0*/  BSYNC B0 ;  /* 0x0000000000007941 */ /* 0x000fea0003800000 */
.L_x_1160:
        /* <DEDUP_REMOVED lines=33> */
.L_x_1163:
[----:B------:R-:W-:Y:S05]  /*2610*/  BSYNC B0 ;  /* 0x0000000000007941 */ /* 0x000fea0003800000 */
.L_x_1162:
        /* <DEDUP_REMOVED lines=33> */
.L_x_1165:
[----:B------:R-:W-:Y:S05]  /*2830*/  BSYNC B0 ;  /* 0x0000000000007941 */ /* 0x000fea0003800000 */
.L_x_1164:
        /* <DEDUP_REMOVED lines=33> */
.L_x_1167:
[----:B------:R-:W-:Y:S05]  /*2a50*/  BSYNC B0 ;  /* 0x0000000000007941 */ /* 0x000fea0003800000 */
.L_x_1166:
        /* <DEDUP_REMOVED lines=33> */
.L_x_1169:
[----:B------:R-:W-:Y:S05]  /*2c70*/  BSYNC B0 ;  /* 0x0000000000007941 */ /* 0x000fea0003800000 */
.L_x_1168:
        /* <DEDUP_REMOVED lines=33> */
.L_x_1171:
[----:B------:R-:W-:Y:S05]  /*2e90*/  BSYNC B0 ;  /* 0x0000000000007941 */ /* 0x000fea0003800000 */
.L_x_1170:
        /* <DEDUP_REMOVED lines=21> */
.L_x_1178:
        /* <DEDUP_REMOVED lines=63> */
[----:B0-----:R-:W-:-:S07]  /*33e0*/  FMUL.FTZ R20, R3, R80 ;  /* 0x0000005003147220 */ /* 0x001fce0000410000 */
        /* <DEDUP_REMOVED lines=12> */
[----:B------:R-:W0:Y:S01]  /*34b0*/  MUFU.EX2 R33, R33 ;  /* 0x0000002100217308 */ /* 0x000e220000000800 */
[----:B-1----:R-:W-:Y:S02]  /*34c0*/  FMUL.RZ R24, R2, 0.15915493667125701904 ;  /* 0x3e22f98302187820 */ /* 0x002fe4000040c000 */
[----:B------:R-:W-:-:S05]  /*34d0*/  FMUL.FTZ R2, R25, R82 ;  /* 0x0000005219027220 */ /* 0x000fca0000410000 */
[----:B------:R-:W-:Y:S08]  /*34e0*/  MUFU.SIN R129, R23 ;  /* 0x0000001700817308 */ /* 0x000ff00000000400 */
[----:B------:R1:W-:Y:S01]  /*34f0*/  MUFU.COS R130, R23 ;  /* 0x0000001700827308 */ /* 0x0003e20000000000 */
[C---:B0-----:R-:W-:Y:S02]  /*3500*/  FMUL.FTZ R116, R33.reuse, R116 ;  /* 0x0000007421747220 */ /* 0x041fe40000410000 */
[----:B------:R-:W-:-:S05]  /*3510*/  FMUL.FTZ R118, R33, R118 ;  /* 0x0000007621767220 */ /* 0x000fca0000410000 */
[----:B------:R-:W-:Y:S01]  /*3520*/  MUFU.SIN R95, R24 ;  /* 0x00000018005f7308 */ /* 0x000fe20000000400 */
[----:B-1----:R-:W-:-:S04]  /*3530*/  FMUL.FTZ R23, R3, R74 ;  /* 0x0000004a03177220 */ /* 0x002fc80000410000 */
[----:B------:R-:W-:Y:S01]  /*3540*/  FMUL.RZ R122, R23, 0.15915493667125701904 ;  /* 0x3e22f983177a7820 */ /* 0x000fe2000040c000 */
[----:B------:R-:W-:Y:S02]  /*3550*/  SHF.L.U32 R23, R85, 0x2, RZ ;  /* 0x0000000255177819 */ /* 0x000fe400000006ff */
[----:B------:R0:W-:Y:S08]  /*3560*/  MUFU.COS R97, R24 ;  /* 0x0000001800617308 */ /* 0x0001f00000000000 */
[----:B------:R-:W1:Y:S01]  /*3570*/  MUFU.EX2 R110, R110 ;  /* 0x0000006e006e7308 */ /* 0x000e620000000800 */
[----:B0-----:R-:W-:-:S07]  /*3580*/  FMUL.RZ R24, R20, 0.15915493667125701904 ;  /* 0x3e22f98314187820 */ /* 0x001fce000040c000 */
[----:B------:R-:W-:Y:S08]  /*3590*/  MUFU.SIN R127, R24 ;  /* 0x00000018007f7308 */ /* 0x000ff00000000400 */
[----:B------:R0:W-:Y:S01]  /*35a0*/  MUFU.COS R128, R24 ;  /* 0x0000001800807308 */ /* 0x0001e20000000000 */
[C---:B-1----:R-:W-:Y:S02]  /*35b0*/  FMUL.FTZ R113, R110.reuse, R113 ;  /* 0x000000716e717220 */ /* 0x042fe40000410000 */
[----:B------:R-:W-:-:S05]  /*35c0*/  FMUL.FTZ R114, R110, R114 ;  /* 0x000000726e727220 */ /* 0x000fca0000410000 */
[----:B------:R-:W1:Y:S01]  /*35d0*/  MUFU.EX2 R119, R119 ;  /* 0x0000007700777308 */ /* 0x000e620000000800 */
[----:B0-----:R-:W-:-:S04]  /*35e0*/  LOP3.LUT R24, R23, 0xffffff80, RZ, 0xc0, !PT ;  /* 0xffffff8017187812 */ /* 0x001fc800078ec0ff */
[----:B------:R-:W-:-:S03]  /*35f0*/  IADD3 R24, R24, R83, RZ ;  /* 0x0000005318187210 */ /* 0x000fc60007ffe0ff */
[----:B------:R-:W-:Y:S02]  /*3600*/  MUFU.SIN R131, R21 ;  /* 0x0000001500837308 */ /* 0x000fe40000000400 */
[----:B---3--:R0:W-:Y:S04]  /*3610*/  STS.128 [R24.X16], R4 ;  /* 0x0000000418007388 */ /* 0x0081e8000000cc00 */
[----:B----4-:R2:W-:Y:S02]  /*3620*/  STS.128 [R24.X16+0x200], R8 ;  /* 0x0002000818007388 */ /* 0x0105e4000000cc00 */
[----:B------:R3:W-:Y:S01]  /*3630*/  MUFU.COS R27, R21 ;  /* 0x00000015001b7308 */ /* 0x0007e20000000000 */
[C---:B-1----:R-:W-:Y:S01]  /*3640*/  FMUL.FTZ R111, R119.reuse, R111 ;  /* 0x0000006f776f7220 */ /* 0x042fe20000410000 */
[----:B------:R1:W-:Y:S01]  /*3650*/  STS.128 [R24.X16+0x400], R12 ;  /* 0x0004000c18007388 */ /* 0x0003e2000000cc00 */
[----:B------:R-:W-:-:S03]  /*3660*/  FMUL.FTZ R112, R119, R112 ;  /* 0x0000007077707220 */ /* 0x000fc60000410000 */
[----:B------:R-:W-:Y:S02]  /*3670*/  STS.128 [R24.X16+0x600], R16 ;  /* 0x0006001018007388 */ /* 0x000fe4000000cc00 */
[----:B------:R-:W4:Y:S01]  /*3680*/  MUFU.EX2 R120, R120 ;  /* 0x0000007800787308 */ /* 0x000f220000000800 */
[----:B---3--:R-:W-:-:S04]  /*3690*/  IMAD.WIDE.U32 R20, R106, c[0x0][0x198], RZ ;  /* 0x000066006a147a25 */ /* 0x008fc800078e00ff */
[-C--:B0-----:R-:W-:Y:S01]  /*36a0*/  FMUL.FTZ R6, RZ, R116.reuse ;  /* 0x00000074ff067220 */ /* 0x081fe20000410000 */
[----:B------:R-:W-:Y:S01]  /*36b0*/  IADD3 R21, R21, R121, RZ ;  /* 0x0000007915157210 */ /* 0x000fe20007ffe0ff */
[C---:B--2---:R-:W-:Y:S01]  /*36c0*/  FMUL.FTZ R9, R51.reuse, R116 ;  /* 0x0000007433097220 */ /* 0x044fe20000410000 */
[----:B------:R-:W0:Y:S01]  /*36d0*/  MUFU.EX2 R2, R2 ;  /* 0x0000000200027308 */ /* 0x000e220000000800 */
[-C--:B------:R-:W-:Y:S02]  /*36e0*/  FFMA.FTZ R7, R51, R118.reuse, -R6 ;  /* 0x0000007633077223 */ /* 0x080fe40000010806 */
[----:B------:R-:W-:Y:S02]  /*36f0*/  FFMA.FTZ R9, RZ, R118, R9 ;  /* 0x00000076ff097223 */ /* 0x000fe40000010009 */
[----:B------:R-:W-:Y:S02]  /*3700*/  FADD.FTZ R7, R50, R7 ;  /* 0x0000000732077221 */ /* 0x000fe40000010000 */
[----:B------:R-:W-:Y:S01]  /*3710*/  FADD.FTZ R9, RZ, R9 ;  /* 0x00000009ff097221 */ /* 0x000fe20000010000 */
[----:B------:R-:W2:Y:S01]  /*3720*/  MUFU.EX2 R31, R31 ;  /* 0x0000001f001f7308 */ /* 0x000ea20000000800 */
[----:B------:R-:W-:-:S02]  /*3730*/  FMUL.FTZ R8, R113, R7 ;  /* 0x0000000771087220 */ /* 0x000fc40000410000 */
[-C--:B------:R-:W-:Y:S02]  /*3740*/  FMUL.FTZ R6, R113, R9.reuse ;  /* 0x0000000971067220 */ /* 0x080fe40000410000 */
[C---:B------:R-:W-:Y:S02]  /*3750*/  FFMA.FTZ R9, R114.reuse, R9, R8 ;  /* 0x0000000972097223 */ /* 0x040fe40000010008 */
[----:B------:R-:W-:Y:S01]  /*3760*/  FFMA.FTZ R8, R114, R7, -R6 ;  /* 0x0000000772087223 */ /* 0x000fe20000010806 */
[----:B------:R-:W3:Y:S01]  /*3770*/  MUFU.EX2 R26, R26 ;  /* 0x0000001a001a7308 */ /* 0x000ee20000000800 */
[----:B------:R-:W-:Y:S02]  /*3780*/  IMAD R121, R22, c[0x0][0x1a0], RZ ;  /* 0x0000680016797a24 */ /* 0x000fe400078e02ff */
[----:B------:R-:W-:Y:S02]  /*3790*/  FADD.FTZ R9, RZ, R9 ;  /* 0x00000009ff097221 */ /* 0x000fe40000010000 */
[----:B------:R-:W-:-:S02]  /*37a0*/  FADD.FTZ R8, R49, R8 ;  /* 0x0000000831087221 */ /* 0x000fc40000010000 */
[C---:B------:R-:W-:Y:S01]  /*37b0*/  IMAD R121, R0.reuse, c[0x0][0x1a4], R121 ;  /* 0x0000690000797a24 */ /* 0x040fe200078e0279 */
[----:B------:R-:W0:Y:S01]  /*37c0*/  MUFU.EX2 R34, R34 ;  /* 0x0000002200227308 */ /* 0x000e220000000800 */
[----:B------:R-:W-:-:S04]  /*37d0*/  IMAD.WIDE.U32 R22, R0, c[0x0][0x1a0], R20 ;  /* 0x0000680000167a25 */ /* 0x000fc800078e0014 */
[----:B------:R-:W-:Y:S01]  /*37e0*/  FMUL.FTZ R7, R111, R9 ;  /* 0x000000096f077220 */ /* 0x000fe20000410000 */
[----:B------:R-:W-:Y:S01]  /*37f0*/  IADD3 R21, R23, R121, RZ ;  /* 0x0000007917157210 */ /* 0x000fe20007ffe0ff */
[-C--:B------:R-:W-:Y:S01]  /*3800*/  FMUL.FTZ R10, R111, R8.reuse ;  /* 0x000000086f0a7220 */ /* 0x080fe20000410000 */
[----:B------:R-:W-:Y:S01]  /*3810*/  MUFU.EX2 R30, R30 ;  /* 0x0000001e001e7308 */ /* 0x000fe20000000800 */
[----:B------:R-:W-:Y:S01]  /*3820*/  FFMA.FTZ R7, R112, R8, -R7 ;  /* 0x0000000870077223 */ /* 0x000fe20000010807 */
[----:B------:R-:W-:Y:S01]  /*3830*/  LEA R20, P0, R22, c[0x0][0x228], 0x3 ;  /* 0x00008a0016147a11 */ /* 0x000fe200078018ff */
[----:B------:R-:W-:Y:S02]  /*3840*/  FFMA.FTZ R10, R112, R9, R10 ;  /* 0x00000009700a7223 */ /* 0x000fe4000001000a */
[C---:B------:R-:W-:Y:S01]  /*3850*/  FMUL.FTZ R121, R3.reuse, R72 ;  /* 0x0000004803797220 */ /* 0x040fe20000410000 */
[----:B------:R-:W-:Y:S01]  /*3860*/  LEA.HI.X R21, R22, c[0x0][0x22c], R21, 0x3, P0 ;  /* 0x00008b0016157a11 */ /* 0x000fe200000f1c15 */
[C---:B------:R-:W-:Y:S01]  /*3870*/  FMUL.FTZ R6, R3.reuse, R66 ;  /* 0x0000004203067220 */ /* 0x040fe20000410000 */
[----:B------:R-:W-:Y:S01]  /*3880*/  MUFU.SIN R125, R122 ;  /* 0x0000007a007d7308 */ /* 0x000fe20000000400 */
[----:B------:R-:W-:-:S02]  /*3890*/  FMUL.FTZ R3, R3, R60 ;  /* 0x0000003c03037220 */ /* 0x000fc40000410000 */
[----:B----4-:R-:W-:Y:S02]  /*38a0*/  FMUL.FTZ R109, R120, R109 ;  /* 0x0000006d786d7220 */ /* 0x010fe40000410000 */
[----:B------:R-:W-:Y:S02]  /*38b0*/  FADD.FTZ R7, R48, R7 ;  /* 0x0000000730077221 */ /* 0x000fe40000010000 */
[----:B------:R-:W-:Y:S01]  /*38c0*/  FADD.FTZ R10, RZ, R10 ;  /* 0x0000000aff0a7221 */ /* 0x000fe20000010000 */
[----:B------:R-:W-:Y:S01]  /*38d0*/  MUFU.COS R126, R122 ;  /* 0x0000007a007e7308 */ /* 0x000fe20000000000 */
[----:B-1----:R-:W-:Y:S02]  /*38e0*/  FMUL.RZ R12, R3, 0.15915493667125701904 ;  /* 0x3e22f983030c7820 */ /* 0x002fe4000040c000 */
[----:B------:R-:W-:Y:S02]  /*38f0*/  FMUL.FTZ R110, R120, R35 ;  /* 0x00000023786e7220 */ /* 0x000fe40000410000 */
[----:B0-----:R-:W-:-:S02]  /*3900*/  FMUL.FTZ R97, R2, R97 ;  /* 0x0000006102617220 */ /* 0x001fc40000410000 */
[----:B------:R-:W-:Y:S01]  /*3910*/  FMUL.FTZ R95, R2, R95 ;  /* 0x0000005f025f7220 */ /* 0x000fe20000410000 */
[----:B------:R-:W-:Y:S01]  /*3920*/  MUFU.EX2 R28, R28 ;  /* 0x0000001c001c7308 */ /* 0x000fe20000000800 */
[CC--:B------:R-:W-:Y:S02]  /*3930*/  FMUL.FTZ R3, R109.reuse, R7.reuse ;  /* 0x000000076d037220 */ /* 0x0c0fe40000410000 */
[----:B------:R-:W-:Y:S02]  /*3940*/  FMUL.FTZ R2, R109, R10 ;  /* 0x0000000a6d027220 */ /* 0x000fe40000410000 */
[----:B------:R-:W-:Y:S02]  /*3950*/  FMUL.FTZ R4, R25, R72 ;  /* 0x0000004819047220 */ /* 0x000fe40000410000 */
[C---:B------:R-:W-:Y:S01]  /*3960*/  FFMA.FTZ R3, R110.reuse, R10, R3 ;  /* 0x0000000a6e037223 */ /* 0x040fe20000010003 */
[----:B------:R-:W-:Y:S01]  /*3970*/  MUFU.EX2 R32, R32 ;  /* 0x0000002000207308 */ /* 0x000fe20000000800 */
[----:B------:R-:W-:-:S02]  /*3980*/  FFMA.FTZ R2, R110, R7, -R2 ;  /* 0x000000076e027223 */ /* 0x000fc40000010802 */
[----:B------:R-:W-:Y:S02]  /*3990*/  FMUL.RZ R121, R121, 0.15915493667125701904 ;  /* 0x3e22f98379797820 */ /* 0x000fe4000040c000 */
[----:B------:R-:W-:Y:S02]  /*39a0*/  FADD.FTZ R7, RZ, R3 ;  /* 0x00000003ff077221 */ /* 0x000fe40000010000 */
[----:B--2---:R-:W-:Y:S01]  /*39b0*/  FMUL.FTZ R107, R31, R107 ;  /* 0x0000006b1f6b7220 */ /* 0x004fe20000410000 */
[----:B------:R-:W-:Y:S01]  /*39c0*/  MUFU.SIN R123, R121 ;  /* 0x00000079007b7308 */ /* 0x000fe20000000400 */
[----:B------:R-:W-:Y:S02]  /*39d0*/  FADD.FTZ R3, R47, R2 ;  /* 0x000000022f037221 */ /* 0x000fe40000010000 */
[C---:B------:R-:W-:Y:S02]  /*39e0*/  FMUL.FTZ R23, R25.reuse, R74 ;  /* 0x0000004a19177220 */ /* 0x040fe40000410000 */
[----:B------:R-:W-:-:S02]  /*39f0*/  FMUL.FTZ R5, R25, R66 ;  /* 0x0000004219057220 */ /* 0x000fc40000410000 */
[----:B------:R-:W-:Y:S01]  /*3a00*/  FMUL.FTZ R25, R25, R60 ;  /* 0x0000003c19197220 */ /* 0x000fe20000410000 */
[----:B------:R-:W-:Y:S01]  /*3a10*/  MUFU.COS R124, R121 ;  /* 0x00000079007c7308 */ /* 0x000fe20000000000 */
[----:B------:R-:W-:Y:S02]  /*3a20*/  FMUL.FTZ R108, R31, R108 ;  /* 0x0000006c1f6c7220 */ /* 0x000fe40000410000 */
[C---:B------:R-:W-:Y:S02]  /*3a30*/  FMUL.FTZ R9, R107.reuse, R3 ;  /* 0x000000036b097220 */ /* 0x040fe40000410000 */
[-C--:B------:R-:W-:Y:S02]  /*3a40*/  FMUL.FTZ R8, R107, R7.reuse ;  /* 0x000000076b087220 */ /* 0x080fe40000410000 */
[----:B------:R-:W-:Y:S01]  /*3a50*/  FMUL.RZ R11, R6, 0.15915493667125701904 ;  /* 0x3e22f983060b7820 */ /* 0x000fe2000040c000 */
[----:B------:R-:W0:Y:S01]  /*3a60*/  MUFU.EX2 R4, R4 ;  /* 0x0000000400047308 */ /* 0x000e220000000800 */
[----:B------:R-:W-:-:S02]  /*3a70*/  FFMA.FTZ R9, R108, R7, R9 ;  /* 0x000000076c097223 */ /* 0x000fc40000010009 */
[----:B------:R-:W-:Y:S02]  /*3a80*/  FFMA.FTZ R3, R108, R3, -R8 ;  /* 0x000000036c037223 */ /* 0x000fe40000010808 */
[----:B---3--:R-:W-:Y:S02]  /*3a90*/  FMUL.FTZ R103, R26, R103 ;  /* 0x000000671a677220 */ /* 0x008fe40000410000 */
[----:B------:R-:W-:Y:S01]  /*3aa0*/  FADD.FTZ R10, RZ, R9 ;  /* 0x00000009ff0a7221 */ /* 0x000fe20000010000 */
[----:B------:R-:W-:Y:S01]  /*3ab0*/  MUFU.EX2 R25, R25 ;  /* 0x0000001900197308 */ /* 0x000fe20000000800 */
[----:B------:R-:W-:Y:S02]  /*3ac0*/  FADD.FTZ R8, R46, R3 ;  /* 0x000000032e087221 */ /* 0x000fe40000010000 */
[----:B------:R-:W-:Y:S02]  /*3ad0*/  FMUL.FTZ R105, R26, R105 ;  /* 0x000000691a697220 */ /* 0x000fe40000410000 */
[----:B------:R-:W-:-:S02]  /*3ae0*/  FMUL.FTZ R3, R103, R10 ;  /* 0x0000000a67037220 */ /* 0x000fc40000410000 */
[----:B------:R-:W-:Y:S01]  /*3af0*/  FMUL.FTZ R115, R34, R115 ;  /* 0x0000007322737220 */ /* 0x000fe20000410000 */
[----:B------:R-:W1:Y:S01]  /*3b00*/  MUFU.SIN R2, R12 ;  /* 0x0000000c00027308 */ /* 0x000e620000000400 */
[C---:B0-----:R-:W-:Y:S02]  /*3b10*/  FMUL.FTZ R124, R4.reuse, R124 ;  /* 0x0000007c047c7220 */ /* 0x041fe40000410000 */
[----:B------:R-:W-:Y:S02]  /*3b20*/  FMUL.FTZ R123, R4, R123 ;  /* 0x0000007b047b7220 */ /* 0x000fe40000410000 */
[-C--:B------:R-:W-:Y:S02]  /*3b30*/  FMUL.FTZ R4, R103, R8.reuse ;  /* 0x0000000867047220 */ /* 0x080fe40000410000 */
[C---:B------:R-:W-:Y:S01]  /*3b40*/  FFMA.FTZ R8, R105.reuse, R8, -R3 ;  /* 0x0000000869087223 */ /* 0x040fe20000010803 */
[----:B------:R-:W-:Y:S01]  /*3b50*/  MUFU.EX2 R5, R5 ;  /* 0x0000000500057308 */ /* 0x000fe20000000800 */
[----:B------:R-:W-:-:S02]  /*3b60*/  FFMA.FTZ R4, R105, R10, R4 ;  /* 0x0000000a69047223 */ /* 0x000fc40000010004 */
[----:B------:R-:W-:Y:S02]  /*3b70*/  FMUL.FTZ R117, R34, R117 ;  /* 0x0000007522757220 */ /* 0x000fe40000410000 */
[----:B------:R-:W-:Y:S02]  /*3b80*/  FMUL.FTZ R99, R30, R99 ;  /* 0x000000631e637220 */ /* 0x000fe40000410000 */
[----:B------:R-:W-:Y:S01]  /*3b90*/  FADD.FTZ R8, R45, R8 ;  /* 0x000000082d087221 */ /* 0x000fe20000010000 */
[----:B------:R-:W0:Y:S01]  /*3ba0*/  MUFU.SIN R6, R11 ;  /* 0x0000000b00067308 */ /* 0x000e220000000400 */
[----:B-1----:R-:W-:Y:S02]  /*3bb0*/  FMUL.FTZ R119, R25, R2 ;  /* 0x0000000219777220 */ /* 0x002fe40000410000 */
[----:B------:R-:W-:Y:S02]  /*3bc0*/  FMUL.FTZ R2, R115, R116 ;  /* 0x0000007473027220 */ /* 0x000fe40000410000 */
[----:B------:R-:W-:-:S02]  /*3bd0*/  FADD.FTZ R4, RZ, R4 ;  /* 0x00000004ff047221 */ /* 0x000fc40000010000 */
[----:B------:R-:W-:Y:S01]  /*3be0*/  FMUL.FTZ R101, R30, R101 ;  /* 0x000000651e657220 */ /* 0x000fe20000410000 */
[----:B------:R-:W1:Y:S01]  /*3bf0*/  MUFU.COS R122, R11 ;  /* 0x0000000b007a7308 */ /* 0x000e620000000000 */
[C---:B------:R-:W-:Y:S02]  /*3c00*/  FMUL.FTZ R3, R117.reuse, R116 ;  /* 0x0000007475037220 */ /* 0x040fe40000410000 */
[-C--:B------:R-:W-:Y:S02]  /*3c10*/  FFMA.FTZ R2, R117, R118.reuse, -R2 ;  /* 0x0000007675027223 */ /* 0x080fe40000010802 */
[----:B------:R-:W-:Y:S02]  /*3c20*/  FFMA.FTZ R3, R115, R118, R3 ;  /* 0x0000007673037223 */ /* 0x000fe40000010003 */
[----:B------:R-:W-:Y:S01]  /*3c30*/  FMUL.FTZ R131, R28, R131 ;  /* 0x000000831c837220 */ /* 0x000fe20000410000 */
[----:B------:R-:W2:Y:S01]  /*3c40*/  MUFU.EX2 R29, R29 ;  /* 0x0000001d001d7308 */ /* 0x000ea20000000800 */
[----:B0-----:R-:W-:-:S02]  /*3c50*/  FMUL.FTZ R121, R5, R6 ;  /* 0x0000000605797220 */ /* 0x001fc40000410000 */
[----:B------:R-:W-:Y:S02]  /*3c60*/  FMUL.FTZ R6, R99, R8 ;  /* 0x0000000863067220 */ /* 0x000fe40000410000 */
[----:B------:R-:W-:Y:S02]  /*3c70*/  FMUL.FTZ R132, R28, R27 ;  /* 0x0000001b1c847220 */ /* 0x000fe40000410000 */
[----:B------:R-:W-:Y:S01]  /*3c80*/  FFMA.FTZ R6, R101, R4, R6 ;  /* 0x0000000465067223 */ /* 0x000fe20000010006 */
[----:B------:R-:W0:Y:S01]  /*3c90*/  MUFU.EX2 R23, R23 ;  /* 0x0000001700177308 */ /* 0x000e220000000800 */
[----:B-1----:R-:W-:Y:S02]  /*3ca0*/  FMUL.FTZ R122, R5, R122 ;  /* 0x0000007a057a7220 */ /* 0x002fe40000410000 */
[----:B------:R-:W-:Y:S02]  /*3cb0*/  FMUL.FTZ R5, R99, R4 ;  /* 0x0000000463057220 */ /* 0x000fe40000410000 */
[----:B------:R-:W-:-:S02]  /*3cc0*/  FMUL.FTZ R4, R113, R2 ;  /* 0x0000000271047220 */ /* 0x000fc40000410000 */
[----:B------:R-:W-:Y:S01]  /*3cd0*/  FFMA.FTZ R7, R101, R8, -R5 ;  /* 0x0000000865077223 */ /* 0x000fe20000010805 */
[----:B------:R-:W1:Y:S01]  /*3ce0*/  MUFU.COS R120, R12 ;  /* 0x0000000c00787308 */ /* 0x000e620000000000 */
[-C--:B------:R-:W-:Y:S02]  /*3cf0*/  FMUL.FTZ R5, R113, R3.reuse ;  /* 0x0000000371057220 */ /* 0x080fe40000410000 */
[----:B------:R-:W-:Y:S02]  /*3d00*/  FADD.FTZ R6, RZ, R6 ;  /* 0x00000006ff067221 */ /* 0x000fe40000010000 */
[----:B------:R-:W-:Y:S02]  /*3d10*/  FFMA.FTZ R4, R114, R3, R4 ;  /* 0x0000000372047223 */ /* 0x000fe40000010004 */
[----:B------:R-:W-:Y:S02]  /*3d20*/  FADD.FTZ R8, R44, R7 ;  /* 0x000000072c087221 */ /* 0x000fe40000010000 */
[----:B------:R-:W-:-:S02]  /*3d30*/  FFMA.FTZ R5, R114, R2, -R5 ;  /* 0x0000000272057223 */ /* 0x000fc40000010805 */
[----:B------:R-:W-:Y:S02]  /*3d40*/  FMUL.FTZ R7, R95, R6 ;  /* 0x000000065f077220 */ /* 0x000fe40000410000 */
[----:B------:R-:W-:Y:S02]  /*3d50*/  FMUL.FTZ R2, R111, R4 ;  /* 0x000000046f027220 */ /* 0x000fe40000410000 */
[-C--:B------:R-:W-:Y:S02]  /*3d60*/  FMUL.FTZ R9, R95, R8.reuse ;  /* 0x000000085f097220 */ /* 0x080fe40000410000 */
[-C--:B------:R-:W-:Y:S02]  /*3d70*/  FMUL.FTZ R3, R111, R5.reuse ;  /* 0x000000056f037220 */ /* 0x080fe40000410000 */
[----:B------:R-:W-:Y:S02]  /*3d80*/  FFMA.FTZ R8, R97, R8, -R7 ;  /* 0x0000000861087223 */ /* 0x000fe40000010807 */
[----:B------:R-:W-:-:S02]  /*3d90*/  FFMA.FTZ R2, R112, R5, -R2 ;  /* 0x0000000570027223 */ /* 0x000fc40000010802 */
[----:B------:R-:W-:Y:S02]  /*3da0*/  FFMA.FTZ R9, R97, R6, R9 ;  /* 0x0000000661097223 */ /* 0x000fe40000010009 */
[----:B------:R-:W-:Y:S02]  /*3db0*/  FFMA.FTZ R3, R112, R4, R3 ;  /* 0x0000000470037223 */ /* 0x000fe40000010003 */
[----:B------:R-:W-:Y:S02]  /*3dc0*/  FADD.FTZ R8, R43, R8 ;  /* 0x000000082b087221 */ /* 0x000fe40000010000 */
[C---:B------:R-:W-:Y:S02]  /*3dd0*/  FMUL.FTZ R4, R109.reuse, R2 ;  /* 0x000000026d047220 */ /* 0x040fe40000410000 */
[----:B------:R-:W-:Y:S02]  /*3de0*/  FADD.FTZ R9, RZ, R9 ;  /* 0x00000009ff097221 */ /* 0x000fe40000010000 */
[----:B------:R-:W-:-:S02]  /*3df0*/  FMUL.FTZ R5, R109, R3 ;  /* 0x000000036d057220 */ /* 0x000fc40000410000 */
[C---:B------:R-:W-:Y:S02]  /*3e00*/  FMUL.FTZ R6, R131.reuse, R8 ;  /* 0x0000000883067220 */ /* 0x040fe40000410000 */
[C---:B------:R-:W-:Y:S02]  /*3e10*/  FFMA.FTZ R4, R110.reuse, R3, R4 ;  /* 0x000000036e047223 */ /* 0x040fe40000010004 */
[-C--:B------:R-:W-:Y:S02]  /*3e20*/  FMUL.FTZ R7, R131, R9.reuse ;  /* 0x0000000983077220 */ /* 0x080fe40000410000 */
[----:B------:R-:W-:Y:S02]  /*3e30*/  FFMA.FTZ R5, R110, R2, -R5 ;  /* 0x000000026e057223 */ /* 0x000fe40000010805 */
[----:B------:R-:W-:Y:S02]  /*3e40*/  FFMA.FTZ R6, R132, R9, R6 ;  /* 0x0000000984067223 */ /* 0x000fe40000010006 */
[----:B------:R-:W-:-:S02]  /*3e50*/  FMUL.FTZ R2, R107, R4 ;  /* 0x000000046b027220 */ /* 0x000fc40000410000 */
[----:B------:R-:W-:Y:S02]  /*3e60*/  FFMA.FTZ R7, R132, R8, -R7 ;  /* 0x0000000884077223 */ /* 0x000fe40000010807 */
[----:B------:R-:W-:Y:S02]  /*3e70*/  FMUL.FTZ R3, R107, R5 ;  /* 0x000000056b037220 */ /* 0x000fe40000410000 */
[----:B------:R-:W-:Y:S02]  /*3e80*/  FMUL.FTZ R129, R32, R129 ;  /* 0x0000008120817220 */ /* 0x000fe40000410000 */
[----:B------:R-:W-:Y:S02]  /*3e90*/  FADD.FTZ R6, RZ, R6 ;  /* 0x00000006ff067221 */ /* 0x000fe40000010000 */
[----:B------:R-:W-:Y:S02]  /*3ea0*/  FFMA.FTZ R2, R108, R5, -R2 ;  /* 0x000000056c027223 */ /* 0x000fe40000010802 */
[----:B------:R-:W-:-:S02]  /*3eb0*/  FADD.FTZ R7, R42, R7 ;  /* 0x000000072a077221 */ /* 0x000fc40000010000 */
[----:B------:R-:W-:Y:S02]  /*3ec0*/  FFMA.FTZ R4, R108, R4, R3 ;  /* 0x000000046c047223 */ /* 0x000fe40000010003 */
[----:B------:R-:W-:Y:S02]  /*3ed0*/  FMUL.FTZ R130, R32, R130 ;  /* 0x0000008220827220 */ /* 0x000fe40000410000 */
[----:B------:R-:W-:Y:S02]  /*3ee0*/  FMUL.FTZ R8, R129, R6 ;  /* 0x0000000681087220 */ /* 0x000fe40000410000 */
[----:B------:R-:W-:Y:S02]  /*3ef0*/  FMUL.FTZ R5, R103, R2 ;  /* 0x0000000267057220 */ /* 0x000fe40000410000 */
[----:B------:R-:W-:Y:S02]  /*3f00*/  FMUL.FTZ R9, R129, R7 ;  /* 0x0000000781097220 */ /* 0x000fe40000410000 */
[----:B------:R-:W-:-:S02]  /*3f10*/  FMUL.FTZ R3, R103, R4 ;  /* 0x0000000467037220 */ /* 0x000fc40000410000 */
[C---:B------:R-:W-:Y:S02]  /*3f20*/  FFMA.FTZ R8, R130.reuse, R7, -R8 ;  /* 0x0000000782087223 */ /* 0x040fe40000010808 */
[C---:B------:R-:W-:Y:S02]  /*3f30*/  FFMA.FTZ R4, R105.reuse, R4, R5 ;  /* 0x0000000469047223 */ /* 0x040fe40000010005 */
[----:B------:R-:W-:Y:S02]  /*3f40*/  FFMA.FTZ R9, R130, R6, R9 ;  /* 0x0000000682097223 */ /* 0x000fe40000010009 */
[----:B------:R-:W-:Y:S02]  /*3f50*/  FFMA.FTZ R2, R105, R2, -R3 ;  /* 0x0000000269027223 */ /* 0x000fe40000010803 */
[----:B--2---:R-:W-:Y:S02]  /*3f60*/  FMUL.FTZ R127, R29, R127 ;  /* 0x0000007f1d7f7220 */ /* 0x004fe40000410000 */
[----:B------:R-:W-:-:S02]  /*3f70*/  FADD.FTZ R8, R41, R8 ;  /* 0x0000000829087221 */ /* 0x000fc40000010000 */
[C---:B------:R-:W-:Y:S02]  /*3f80*/  FMUL.FTZ R3, R99.reuse, R4 ;  /* 0x0000000463037220 */ /* 0x040fe40000410000 */
[----:B------:R-:W-:Y:S02]  /*3f90*/  FADD.FTZ R9, RZ, R9 ;  /* 0x00000009ff097221 */ /* 0x000fe40000010000 */
[----:B------:R-:W-:Y:S02]  /*3fa0*/  FMUL.FTZ R5, R99, R2 ;  /* 0x0000000263057220 */ /* 0x000fe40000410000 */
[----:B------:R-:W-:Y:S02]  /*3fb0*/  FMUL.FTZ R128, R29, R128 ;  /* 0x000000801d807220 */ /* 0x000fe40000410000 */
[----:B------:R-:W-:Y:S02]  /*3fc0*/  FMUL.FTZ R6, R127, R8 ;  /* 0x000000087f067220 */ /* 0x000fe40000410000 */
[----:B------:R-:W-:-:S02]  /*3fd0*/  FFMA.FTZ R2, R101, R2, -R3 ;  /* 0x0000000265027223 */ /* 0x000fc40000010803 */
[-C--:B------:R-:W-:Y:S02]  /*3fe0*/  FMUL.FTZ R7, R127, R9.reuse ;  /* 0x000000097f077220 */ /* 0x080fe40000410000 */
[----:B------:R-:W-:Y:S02]  /*3ff0*/  FFMA.FTZ R4, R101, R4, R5 ;  /* 0x0000000465047223 */ /* 0x000fe40000010005 */
[C---:B------:R-:W-:Y:S02]  /*4000*/  FFMA.FTZ R6, R128.reuse, R9, R6 ;  /* 0x0000000980067223 */ /* 0x040fe40000010006 */
[C---:B------:R-:W-:Y:S02]  /*4010*/  FMUL.FTZ R5, R95.reuse, R2 ;  /* 0x000000025f057220 */ /* 0x040fe40000410000 */
[----:B------:R-:W-:Y:S02]  /*4020*/  FFMA.FTZ R7, R128, R8, -R7 ;  /* 0x0000000880077223 */ /* 0x000fe40000010807 */
[----:B------:R-:W-:-:S02]  /*4030*/  FMUL.FTZ R3, R95, R4 ;  /* 0x000000045f037220 */ /* 0x000fc40000410000 */
[----:B0-----:R-:W-:Y:S02]  /*4040*/  FMUL.FTZ R125, R23, R125 ;  /* 0x0000007d177d7220 */ /* 0x001fe40000410000 */
[----:B------:R-:W-:Y:S02]  /*4050*/  FADD.FTZ R6, RZ, R6 ;  /* 0x00000006ff067221 */ /* 0x000fe40000010000 */
[C---:B------:R-:W-:Y:S02]  /*4060*/  FFMA.FTZ R5, R97.reuse, R4, R5 ;  /* 0x0000000461057223 */ /* 0x040fe40000010005 */
[----:B------:R-:W-:Y:S02]  /*4070*/  FADD.FTZ R7, R40, R7 ;  /* 0x0000000728077221 */ /* 0x000fe40000010000 */
[----:B------:R-:W-:Y:S02]  /*4080*/  FFMA.FTZ R3, R97, R2, -R3 ;  /* 0x0000000261037223 */ /* 0x000fe40000010803 */
[----:B------:R-:W-:-:S02]  /*4090*/  FMUL.FTZ R126, R23, R126 ;  /* 0x0000007e177e7220 */ /* 0x000fc40000410000 */
[----:B------:R-:W-:Y:S02]  /*40a0*/  FMUL.FTZ R8, R125, R6 ;  /* 0x000000067d087220 */ /* 0x000fe40000410000 */
[----:B------:R-:W-:Y:S02]  /*40b0*/  FMUL.FTZ R2, R131, R5 ;  /* 0x0000000583027220 */ /* 0x000fe40000410000 */
[----:B------:R-:W-:Y:S02]  /*40c0*/  FMUL.FTZ R9, R125, R7 ;  /* 0x000000077d097220 */ /* 0x000fe40000410000 */
[----:B------:R-:W-:Y:S02]  /*40d0*/  FMUL.FTZ R4, R131, R3 ;  /* 0x0000000383047220 */ /* 0x000fe40000410000 */
        /* <DEDUP_REMOVED lines=10> */
[----:B------:R-:W-:Y:S02]  /*4180*/  FMUL.FTZ R11, R123, R9 ;  /* 0x000000097b0b7220 */ /* 0x000fe40000410000 */
[----:B------:R-:W-:Y:S01]  /*4190*/  FFMA.FTZ R5, R130, R2, -R3 ;  /* 0x0000000282057223 */ /* 0x000fe20000010803 */
[----:B------:R-:W-:-:S06]  /*41a0*/  NOP ;  /* 0x0000000000007918 */ /* 0x000fcc0000000000 */
[C---:B------:R-:W-:Y:S01]  /*41b0*/  FFMA.FTZ R9, R124.reuse, R9, R6 ;  /* 0x000000097c097223 */ /* 0x040fe20000010006 */
[----:B------:R0:W5:Y:S01]  /*41c0*/  LDG.E.64 R2, [R20.64] ;  /* 0x0000000414027981 */ /* 0x000162000c1e1b00 */
[C---:B------:R-:W-:Y:S02]  /*41d0*/  FMUL.FTZ R4, R127.reuse, R7 ;  /* 0x000000077f047220 */ /* 0x040fe40000410000 */
[----:B------:R-:W-:Y:S02]  /*41e0*/  FFMA.FTZ R11, R124, R8, -R11 ;  /* 0x000000087c0b7223 */ /* 0x000fe4000001080b */
[-C--:B------:R-:W-:Y:S02]  /*41f0*/  FMUL.FTZ R6, R127, R5.reuse ;  /* 0x000000057f067220 */ /* 0x080fe40000410000 */
[----:B------:R-:W-:Y:S02]  /*4200*/  FADD.FTZ R9, RZ, R9 ;  /* 0x00000009ff097221 */ /* 0x000fe40000010000 */
[----:B------:R-:W-:-:S02]  /*4210*/  FFMA.FTZ R4, R128, R5, -R4 ;  /* 0x0000000580047223 */ /* 0x000fc40000010804 */
[----:B------:R-:W-:Y:S02]  /*4220*/  FADD.FTZ R11, R38, R11 ;  /* 0x0000000b260b7221 */ /* 0x000fe40000010000 */
[----:B------:R-:W-:Y:S02]  /*4230*/  FFMA.FTZ R6, R128, R7, R6 ;  /* 0x0000000780067223 */ /* 0x000fe40000010006 */
[----:B------:R-:W-:Y:S02]  /*4240*/  FMUL.FTZ R8, R121, R9 ;  /* 0x0000000979087220 */ /* 0x000fe40000410000 */
[----:B------:R-:W-:Y:S02]  /*4250*/  FMUL.FTZ R7, R125, R4 ;  /* 0x000000047d077220 */ /* 0x000fe40000410000 */
[----:B------:R-:W-:Y:S02]  /*4260*/  FMUL.FTZ R10, R121, R11 ;  /* 0x0000000b790a7220 */ /* 0x000fe40000410000 */
[----:B------:R-:W-:-:S02]  /*4270*/  FMUL.FTZ R5, R125, R6 ;  /* 0x000000067d057220 */ /* 0x000fc40000410000 */
[----:B------:R-:W-:Y:S02]  /*4280*/  FFMA.FTZ R8, R122, R11, -R8 ;  /* 0x0000000b7a087223 */ /* 0x000fe40000010808 */
[----:B------:R-:W-:Y:S02]  /*4290*/  FFMA.FTZ R7, R126, R6, R7 ;  /* 0x000000067e077223 */ /* 0x000fe40000010007 */
[----:B------:R-:W-:Y:S02]  /*42a0*/  FFMA.FTZ R10, R122, R9, R10 ;  /* 0x000000097a0a7223 */ /* 0x000fe4000001000a */
[----:B------:R-:W-:Y:S02]  /*42b0*/  FFMA.FTZ R5, R126, R4, -R5 ;  /* 0x000000047e057223 */ /* 0x000fe40000010805 */
[----:B------:R-:W-:Y:S02]  /*42c0*/  FADD.FTZ R8, R37, R8 ;  /* 0x0000000825087221 */ /* 0x000fe40000010000 */
[----:B------:R-:W-:-:S02]  /*42d0*/  FMUL.FTZ R4, R123, R7 ;  /* 0x000000077b047220 */ /* 0x000fc40000410000 */
[----:B------:R-:W-:Y:S02]  /*42e0*/  FADD.FTZ R10, RZ, R10 ;  /* 0x0000000aff0a7221 */ /* 0x000fe40000010000 */
[----:B-1----:R-:W-:Y:S02]  /*42f0*/  FMUL.FTZ R120, R25, R120 ;  /* 0x0000007819787220 */ /* 0x002fe40000410000 */
[-C--:B------:R-:W-:Y:S02]  /*4300*/  FMUL.FTZ R6, R123, R5.reuse ;  /* 0x000000057b067220 */ /* 0x080fe40000410000 */
[C---:B------:R-:W-:Y:S02]  /*4310*/  FMUL.FTZ R9, R119.reuse, R8 ;  /* 0x0000000877097220 */ /* 0x040fe40000410000 */
[----:B------:R-:W-:Y:S02]  /*4320*/  FFMA.FTZ R4, R124, R5, -R4 ;  /* 0x000000057c047223 */ /* 0x000fe40000010804 */
[----:B------:R-:W-:-:S02]  /*4330*/  FMUL.FTZ R5, R119, R10 ;  /* 0x0000000a77057220 */ /* 0x000fc40000410000 */
[----:B------:R-:W-:Y:S02]  /*4340*/  FFMA.FTZ R10, R120, R10, R9 ;  /* 0x0000000a780a7223 */ /* 0x000fe40000010009 */
[----:B------:R-:W-:Y:S02]  /*4350*/  FFMA.FTZ R6, R124, R7, R6 ;  /* 0x000000077c067223 */ /* 0x000fe40000010006 */
[----:B------:R-:W-:Y:S02]  /*4360*/  FFMA.FTZ R9, R120, R8, -R5 ;  /* 0x0000000878097223 */ /* 0x000fe40000010805 */
[C---:B------:R-:W-:Y:S02]  /*4370*/  FMUL.FTZ R7, R121.reuse, R4 ;  /* 0x0000000479077220 */ /* 0x040fe40000410000 */
[----:B------:R-:W-:Y:S02]  /*4380*/  FMUL.FTZ R5, R121, R6 ;  /* 0x0000000679057220 */ /* 0x000fe40000410000 */
[----:B------:R-:W-:-:S02]  /*4390*/  FADD.FTZ R23, RZ, R10 ;  /* 0x0000000aff177221 */ /* 0x000fc40000010000 */
[----:B------:R-:W-:Y:S02]  /*43a0*/  FADD.FTZ R22, R36, R9 ;  /* 0x0000000924167221 */ /* 0x000fe40000010000 */
[C---:B------:R-:W-:Y:S01]  /*43b0*/  FFMA.FTZ R7, R122.reuse, R6, R7 ;  /* 0x000000067a077223 */ /* 0x040fe20000010007 */
[----:B------:R-:W1:Y:S01]  /*43c0*/  SHFL.UP PT, R11, R23, 0x1, RZ ;  /* 0x04200000170b7989 */ /* 0x000e6200000e00ff */
[----:B------:R-:W-:Y:S02]  /*43d0*/  FFMA.FTZ R5, R122, R4, -R5 ;  /* 0x000000047a057223 */ /* 0x000fe40000010805 */
[C---:B0-----:R-:W-:Y:S01]  /*43e0*/  FMUL.FTZ R20, R119.reuse, R7 ;  /* 0x0000000777147220 */ /* 0x041fe20000410000 */
[----:B------:R-:W0:Y:S01]  /*43f0*/  SHFL.UP PT, R9, R22, 0x1, RZ ;  /* 0x0420000016097989 */ /* 0x000e2200000e00ff */
[-C--:B------:R-:W-:Y:S02]  /*4400*/  FMUL.FTZ R4, R119, R5.reuse ;  /* 0x0000000577047220 */ /* 0x080fe40000410000 */
[----:B------:R-:W-:-:S02]  /*4410*/  FFMA.FTZ R20, R120, R5, -R20 ;  /* 0x0000000578147223 */ /* 0x000fc40000010814 */
[----:B------:R-:W-:-:S03]  /*4420*/  FFMA.FTZ R4, R120, R7, R4 ;  /* 0x0000000778047223 */ /* 0x000fc60000010004 */
[----:B------:R-:W2:Y:S04]  /*4430*/  SHFL.UP PT, R5, R20, 0x1, RZ ;  /* 0x0420000014057989 */ /* 0x000ea800000e00ff */
[----:B------:R-:W3:Y:S01]  /*4440*/  SHFL.UP PT, R7, R4, 0x1, RZ ;  /* 0x0420000004077989 */ /* 0x000ee200000e00ff */
[----:B------:R-:W-:Y:S01]  /*4450*/  ISETP.GE.AND P0, PT, R83, 0x1, PT ;  /* 0x000000015300780c */ /* 0x000fe20003f06270 */
[C---:B-1----:R-:W-:Y:S02]  /*4460*/  FMUL.FTZ R6, R4.reuse, R11 ;  /* 0x0000000b04067220 */ /* 0x042fe40000410000 */
[-C--:B0-----:R-:W-:Y:S02]  /*4470*/  FMUL.FTZ R8, R4, R9.reuse ;  /* 0x0000000904087220 */ /* 0x081fe40000410000 */
[----:B------:R-:W-:-:S02]  /*4480*/  FFMA.FTZ R9, R20, R9, -R6 ;  /* 0x0000000914097223 */ /* 0x000fc40000010806 */
[----:B------:R-:W-:-:S06]  /*4490*/  FFMA.FTZ R8, R20, R11, R8 ;  /* 0x0000000b14087223 */ /* 0x000fcc0000010008 */
        /* <DEDUP_REMOVED lines=35> */
[----:B------:R-:W-:Y:S02]  /*46d0*/  @P0 FADD.FTZ R23, R23, R10 ;  /* 0x0000000a17170221 */ /* 0x000fe40000010000 */
[C---:B------:R-:W-:Y:S02]  /*46e0*/  FFMA.FTZ R7, R20.reuse, R7, R8 ;  /* 0x0000000714077223 */ /* 0x040fe40000010008 */
[----:B------:R-:W0:Y:S01]  /*46f0*/  SHFL.UP PT, R8, R22, 0x8, RZ ;  /* 0x0500000016087989 */ /* 0x000e2200000e00ff */
[----:B------:R-:W-:Y:S02]  /*4700*/  @P0 FFMA.FTZ R20, R20, R5, -R4 ;  /* 0x0000000514140223 */ /* 0x000fe40000010804 */
[----:B------:R-:W-:Y:S01]  /*4710*/  FSEL R7, R6, R7, !P0 ;  /* 0x0000000706077208 */ /* 0x000fe20004000000 */
[----:B------:R-:W1:Y:S04]  /*4720*/  SHFL.UP PT, R9, R23, 0x8, RZ ;  /* 0x0500000017097989 */ /* 0x000e6800000e00ff */
[----:B------:R-:W2:Y:S04]  /*4730*/  SHFL.UP PT, R4, R20, 0x8, RZ ;  /* 0x0500000014047989 */ /* 0x000ea800000e00ff */
[----:B------:R-:W3:Y:S01]  /*4740*/  SHFL.UP PT, R5, R7, 0x8, RZ ;  /* 0x0500000007057989 */ /* 0x000ee200000e00ff */
[----:B------:R-:W-:Y:S01]  /*4750*/  ISETP.GE.AND P0, PT, R83, 0x8, PT ;  /* 0x000000085300780c */ /* 0x000fe20003f06270 */
[----:B0-----:R-:W-:-:S04]  /*4760*/  FMUL.FTZ R6, R7, R8 ;  /* 0x0000000807067220 */ /* 0x001fc80000410000 */
[CC--:B-1----:R-:W-:Y:S02]  /*4770*/  FFMA.FTZ R10, R20.reuse, R9.reuse, R6 ;  /* 0x00000009140a7223 */ /* 0x0c2fe40000010006 */
[C---:B--2---:R-:W-:Y:S02]  /*4780*/  FMUL.FTZ R6, R7.reuse, R4 ;  /* 0x0000000407067220 */ /* 0x044fe40000410000 */
[C---:B------:R-:W-:Y:S02]  /*4790*/  FMUL.FTZ R11, R7.reuse, R9 ;  /* 0x00000009070b7220 */ /* 0x040fe40000410000 */
[CC--:B---3--:R-:W-:Y:S02]  /*47a0*/  FFMA.FTZ R6, R20.reuse, R5.reuse, R6 ;  /* 0x0000000514067223 */ /* 0x0c8fe40000010006 */
[----:B------:R-:W-:Y:S02]  /*47b0*/  FMUL.FTZ R5, R7, R5 ;  /* 0x0000000507057220 */ /* 0x000fe40000410000 */
[----:B------:R-:W-:-:S02]  /*47c0*/  FFMA.FTZ R11, R20, R8, -R11 ;  /* 0x00000008140b7223 */ /* 0x000fc4000001080b */
[----:B------:R-:W-:Y:S02]  /*47d0*/  @P0 FADD.FTZ R23, R23, R10 ;  /* 0x0000000a17170221 */ /* 0x000fe40000010000 */
[----:B------:R-:W-:Y:S01]  /*47e0*/  @P0 FFMA.FTZ R20, R20, R4, -R5 ;  /* 0x0000000414140223 */ /* 0x000fe20000010805 */
[----:B------:R-:W-:Y:S01]  /*47f0*/  FSEL R6, R7, R6, !P0 ;  /* 0x0000000607067208 */ /* 0x000fe20004000000 */
[----:B------:R-:W-:Y:S02]  /*4800*/  @P0 FADD.FTZ R22, R22, R11 ;  /* 0x0000000b16160221 */ /* 0x000fe40000010000 */
[----:B------:R-:W0:Y:S04]  /*4810*/  SHFL.UP PT, R11, R23, 0x10, RZ ;  /* 0x06000000170b7989 */ /* 0x000e2800000e00ff */
[----:B------:R-:W1:Y:S04]  /*4820*/  SHFL.UP PT, R5, R20, 0x10, RZ ;  /* 0x0600000014057989 */ /* 0x000e6800000e00ff */
[----:B------:R-:W2:Y:S04]  /*4830*/  SHFL.UP PT, R9, R22, 0x10, RZ ;  /* 0x0600000016097989 */ /* 0x000ea800000e00ff */
[----:B------:R-:W3:Y:S01]  /*4840*/  SHFL.UP PT, R7, R6, 0x10, RZ ;  /* 0x0600000006077989 */ /* 0x000ee200000e00ff */
[----:B------:R-:W-:-:S02]  /*4850*/  ISETP.NE.AND P2, PT, R83, 0x1f, PT ;  /* 0x0000001f5300780c */ /* 0x000fc40003f45270 */
[----:B------:R-:W-:Y:S02]  /*4860*/  ISETP.GE.AND P1, PT, R83, 0x10, PT ;  /* 0x000000105300780c */ /* 0x000fe40003f26270 */
[----:B------:R-:W-:Y:S01]  /*4870*/  LOP3.LUT P0, RZ, R85, 0x1f, RZ, 0xc0, !PT ;  /* 0x0000001f55ff7812 */ /* 0x000fe2000780c0ff */
[----:B0-----:R-:W-:-:S03]  /*4880*/  FMUL.FTZ R4, R6, R11 ;  /* 0x0000000b06047220 */ /* 0x001fc60000410000 */
[----:B------:R-:W-:Y:S01]  /*4890*/  ISETP.EQ.OR P0, PT, R81, RZ, P0 ;  /* 0x000000ff5100720c */ /* 0x000fe20000702670 */
[----:B-1----:R-:W-:Y:S02]  /*48a0*/  FMUL.FTZ R8, R6, R5 ;  /* 0x0000000506087220 */ /* 0x002fe40000410000 */
[-C--:B--2---:R-:W-:Y:S02]  /*48b0*/  FFMA.FTZ R17, R20, R9.reuse, -R4 ;  /* 0x0000000914117223 */ /* 0x084fe40000010804 */
[----:B------:R-:W-:Y:S02]  /*48c0*/  FMUL.FTZ R9, R6, R9 ;  /* 0x0000000906097220 */ /* 0x000fe40000410000 */
[-C--:B---3--:R-:W-:Y:S02]  /*48d0*/  FFMA.FTZ R21, R20, R7.reuse, R8 ;  /* 0x0000000714157223 */ /* 0x088fe40000010008 */
[----:B------:R-:W-:Y:S01]  /*48e0*/  FMUL.FTZ R4, R6, R7 ;  /* 0x0000000706047220 */ /* 0x000fe20000410000 */
[----:B------:R-:W-:Y:S01]  /*48f0*/  @!P2 SHF.R.U32.HI R8, RZ, 0x1, R85 ;  /* 0x00000001ff08a819 */ /* 0x000fe20000011655 */
[----:B------:R-:W-:Y:S01]  /*4900*/  FFMA.FTZ R10, R20, R11, R9 ;  /* 0x0000000b140a7223 */ /* 0x000fe20000010009 */
[----:B------:R-:W-:Y:S01]  /*4910*/  FSEL R21, R6, R21, !P1 ;  /* 0x0000001506157208 */ /* 0x000fe20004800000 */
[----:B------:R-:W-:Y:S01]  /*4920*/  @P1 FFMA.FTZ R20, R20, R5, -R4 ;  /* 0x0000000514141223 */ /* 0x000fe20000010804 */
[----:B------:R-:W-:Y:S01]  /*4930*/  MOV R5, RZ ;  /* 0x000000ff00057202 */ /* 0x000fe20000000f00 */
[----:B------:R-:W-:Y:S01]  /*4940*/  CS2R R6, SRZ ;  /* 0x0000000000067805 */ /* 0x000fe2000001ff00 */
[----:B------:R-:W-:Y:S01]  /*4950*/  MOV R4, 0x3f800000 ;  /* 0x3f80000000047802 */ /* 0x000fe20000000f00 */
[----:B------:R-:W-:Y:S01]  /*4960*/  IMAD R133, R83, 0x3, R24 ;  /* 0x0000000353857824 */ /* 0x000fe200078e0218 */
[----:B------:R-:W-:Y:S01]  /*4970*/  @!P2 LOP3.LUT R137, R8, 0x7ffffff0, RZ, 0xc0, !PT ;  /* 0x7ffffff00889a812 */ /* 0x000fe200078ec0ff */
[----:B------:R-:W-:-:S02]  /*4980*/  @P1 FADD.FTZ R22, R22, R17 ;  /* 0x0000001116161221 */ /* 0x000fc40000010000 */
[----:B------:R-:W-:Y:S01]  /*4990*/  @P1 FADD.FTZ R23, R23, R10 ;  /* 0x0000000a17171221 */ /* 0x000fe20000010000 */
[----:B------:R-:W0:Y:S04]  /*49a0*/  LDS.128 R12, [R133.X16] ;  /* 0x00000000850c7984 */ /* 0x000e28000000cc00 */
[----:B------:R-:W1:Y:S04]  /*49b0*/  LDS.128 R16, [R133.X16+0x10] ;  /* 0x0000100085107984 */ /* 0x000e68000000cc00 */
[----:B------:R-:W-:Y:S04]  /*49c0*/  LDS.128 R24, [R133.X16+0x20] ;  /* 0x0000200085187984 */ /* 0x000fe8000000cc00 */
[----:B------:R-:W-:Y:S04]  /*49d0*/  @!P0 LDS.128 R4, [R0.X16+0x10c0] ;  /* 0x0010c00000048984 */ /* 0x000fe8000000cc00 */
[----:B------:R0:W-:Y:S04]  /*49e0*/  LDS.128 R28, [R133.X16+0x30] ;  /* 0x00003000851c7984 */ /* 0x0001e8000000cc00 */
[----:B------:R2:W-:Y:S04]  /*49f0*/  @!P2 STS.128 [R137+0x1080], R20 ;  /* 0x001080148900a388 */ /* 0x0005e80000000c00 */
[----:B------:R-:W-:Y:S06]  /*4a00*/  BAR.SYNC.DEFER_BLOCKING 0x0 ;  /* 0x0000000000007b1d */ /* 0x000fec0000010000 */
[----:B------:R-:W-:Y:S04]  /*4a10*/  LDS.128 R8, [0x1080] ;  /* 0x00108000ff087984 */ /* 0x000fe80000000c00 */
[----:B------:R-:W3:Y:S01]  /*4a20*/  LDS.128 R32, [0x1090] ;  /* 0x00109000ff207984 */ /* 0x000ee20000000c00 */
[----:B------:R-:W-:Y:S01]  /*4a30*/  SHF.R.U32.HI R134, RZ, 0x5, R85 ;  /* 0x00000005ff867819 */ /* 0x000fe20000011655 */
[----:B0-----:R-:W-:-:S03]  /*4a40*/  HADD2.F32 R133, -RZ, R12.H0_H0 ;  /* 0x2000000cff857230 */ /* 0x001fc60000004100 */
[----:B------:R-:W-:Y:S01]  /*4a50*/  ISETP.NE.AND P0, PT, R134, RZ, PT ;  /* 0x000000ff8600720c */ /* 0x000fe20003f05270 */
[----:B--2---:R-:W-:Y:S01]  /*4a60*/  HADD2.F32 R137, -RZ, R12.H1_H1 ;  /* 0x3000000cff897230 */ /* 0x004fe20000004100 */
[----:B------:R0:W2:Y:S01]  /*4a70*/  SHFL.UP PT, R134, R22, 0x1, RZ ;  /* 0x0420000016867989 */ /* 0x0000a200000e00ff */
[--C-:B------:R-:W-:Y:S02]  /*4a80*/  HADD2.F32 R12, -RZ, R13.reuse.H0_H0 ;  /* 0x2000000dff0c7230 */ /* 0x100fe40000004100 */
[----:B------:R-:W-:Y:S01]  /*4a90*/  HADD2.F32 R139, -RZ, R13.H1_H1 ;  /* 0x3000000dff8b7230 */ /* 0x000fe20000004100 */
[----:B------:R4:W2:Y:S01]  /*4aa0*/  SHFL.UP PT, R138, R20, 0x1, RZ ;  /* 0x04200000148a7989 */ /* 0x0008a200000e00ff */
[--C-:B------:R-:W-:Y:S02]  /*4ab0*/  HADD2.F32 R13, -RZ, R14.reuse.H0_H0 ;  /* 0x2000000eff0d7230 */ /* 0x100fe40000004100 */
[----:B------:R-:W-:Y:S01]  /*4ac0*/  HADD2.F32 R141, -RZ, R14.H1_H1 ;  /* 0x3000000eff8d7230 */ /* 0x000fe20000004100 */
[----:B------:R4:W2:Y:S01]  /*4ad0*/  SHFL.UP PT, R140, R21, 0x1, RZ ;  /* 0x04200000158c7989 */ /* 0x0008a200000e00ff */
[----:B------:R-:W-:-:S02]  /*4ae0*/  HADD2.F32 R14, -RZ, R15.H0_H0 ;  /* 0x2000000fff0e7230 */ /* 0x000fc40000004100 */
[----:B0-----:R-:W-:Y:S01]  /*4af0*/  HADD2.F32 R22, -RZ, R15.H1_H1 ;  /* 0x3000000fff167230 */ /* 0x001fe20000004100 */
[----:B------:R0:W2:Y:S01]  /*4b00*/  SHFL.UP PT, R136, R23, 0x1, RZ ;  /* 0x0420000017887989 */ /* 0x0000a200000e00ff */
[--C-:B-1----:R-:W-:Y:S02]  /*4b10*/  HADD2.F32 R15, -RZ, R16.reuse.H0_H0 ;  /* 0x20000010ff0f7230 */ /* 0x102fe40000004100 */
[----:B----4-:R-:W-:Y:S02]  /*4b20*/  HADD2.F32 R20, -RZ, R16.H1_H1 ;  /* 0x30000010ff147230 */ /* 0x010fe40000004100 */
[--C-:B------:R-:W-:Y:S02]  /*4b30*/  HADD2.F32 R16, -RZ, R17.reuse.H0_H0 ;  /* 0x20000011ff107230 */ /* 0x100fe40000004100 */
[----:B------:R-:W-:Y:S02]  /*4b40*/  HADD2.F32 R21, -RZ, R17.H1_H1 ;  /* 0x30000011ff157230 */ /* 0x000fe40000004100 */
[----:B------:R-:W-:-:S02]  /*4b50*/  HADD2.F32 R17, -RZ, R18.H0_H0 ;  /* 0x20000012ff117230 */ /* 0x000fc40000004100 */
[----:B0-----:R-:W-:Y:S02]  /*4b60*/  HADD2.F32 R23, -RZ, R18.H1_H1 ;  /* 0x30000012ff177230 */ /* 0x001fe40000004100 */
[--C-:B------:R-:W-:Y:S02]  /*4b70*/  HADD2.F32 R18, -RZ, R19.reuse.H0_H0 ;  /* 0x20000013ff127230 */ /* 0x100fe40000004100 */
[----:B------:R-:W-:Y:S01]  /*4b80*/  HADD2.F32 R142, -RZ, R19.H1_H1 ;  /* 0x30000013ff8e7230 */ /* 0x000fe20000004100 */
[-C--:B---3--:R-:W-:Y:S02]  /*4b90*/  FMUL.FTZ R149, R11, R33.reuse ;  /* 0x000000210b957220 */ /* 0x088fe40000410000 */
[-C--:B------:R-:W-:Y:S02]  /*4ba0*/  FMUL.FTZ R147, R9, R33.reuse ;  /* 0x0000002109937220 */ /* 0x080fe40000410000 */
[-C--:B------:R-:W-:Y:S02]  /*4bb0*/  FMUL.FTZ R146, R8, R33.reuse ;  /* 0x0000002108927220 */ /* 0x080fe40000410000 */
[----:B------:R-:W-:-:S02]  /*4bc0*/  FMUL.FTZ R33, R10, R33 ;  /* 0x000000210a217220 */ /* 0x000fc40000410000 */
[-C--:B------:R-:W-:Y:S01]  /*4bd0*/  FFMA.FTZ R151, R10, R32.reuse, -R149 ;  /* 0x000000200a977223 */ /* 0x080fe20000010895 */
[--C-:B------:R-:W-:Y:S01]  /*4be0*/  HADD2.F32 R19, -RZ, R24.reuse.H0_H0 ;  /* 0x20000018ff137230 */ /* 0x100fe20000004100 */
[-C--:B------:R-:W-:Y:S01]  /*4bf0*/  FFMA.FTZ R148, R8, R32.reuse, -R147 ;  /* 0x0000002008947223 */ /* 0x080fe20000010893 */
[----:B------:R-:W-:Y:S01]  /*4c00*/  HADD2.F32 R143, -RZ, R24.H1_H1 ;  /* 0x30000018ff8f7230 */ /* 0x000fe20000004100 */
[-C--:B------:R-:W-:Y:S02]  /*4c10*/  FFMA.FTZ R149, R9, R32.reuse, R146 ;  /* 0x0000002009957223 */ /* 0x080fe40000010092 */
[----:B------:R-:W-:Y:S01]  /*4c20*/  FFMA.FTZ R150, R11, R32, R33 ;  /* 0x000000200b967223 */ /* 0x000fe20000010021 */
[--C-:B------:R-:W-:Y:S01]  /*4c30*/  HADD2.F32 R32, -RZ, R28.reuse.H0_H0 ;  /* 0x2000001cff207230 */ /* 0x100fe20000004100 */
[----:B------:R-:W-:Y:S01]  /*4c40*/  BSSY B0, `(.L_x_1173) ;  /* 0x0000031000007945 */ /* 0x000fe20003800000 */
        /* <DEDUP_REMOVED lines=13> */
[----:B------:R-:W-:Y:S02]  /*4d20*/  HADD2.F32 R27, -RZ, R27.H1_H1 ;  /* 0x3000001bff1b7230 */ /* 0x000fe40000004100 */
[----:B------:R-:W-:Y:S01]  /*4d30*/  HADD2.F32 R31, -RZ, R31.H1_H1 ;  /* 0x3000001fff1f7230 */ /* 0x000fe20000004100 */
[----:B------:R-:W-:Y:S05]  /*4d40*/  @!P0 BRA `(.L_x_1174) ;  /* 0x0000010000008947 */ /* 0x000fea0003800000 */
[----:B--2---:R-:W-:Y:S01]  /*4d50*/  ISETP.NE.AND P0, PT, R83, RZ, PT ;  /* 0x000000ff5300720c */ /* 0x004fe20003f05270 */
        /* <DEDUP_REMOVED lines=15> */
.L_x_1174:
[----:B--2---:R-:W-:Y:S01]  /*4e50*/  ISETP.NE.AND P0, PT, R83, RZ, PT ;  /* 0x000000ff5300720c */ /* 0x004fe20003f05270 */
[----:B------:R-:W-:-:S02]  /*4e60*/  FMUL.FTZ R11, R149, R7 ;  /* 0x00000007950b7220 */ /* 0x000fc40000410000 */
[CC--:B------:R-:W-:Y:S02]  /*4e70*/  FMUL.FTZ R8, R149.reuse, R6.reuse ;  /* 0x0000000695087220 */ /* 0x0c0fe40000410000 */
[C---:B------:R-:W-:Y:S02]  /*4e80*/  FMUL.FTZ R9, R149.reuse, R5 ;  /* 0x0000000595097220 */ /* 0x040fe40000410000 */
[C---:B------:R-:W-:Y:S02]  /*4e90*/  FFMA.FTZ R11, R148.reuse, R6, -R11 ;  /* 0x00000006940b7223 */ /* 0x040fe4000001080b */
[----:B------:R-:W-:Y:S02]  /*4ea0*/  FMUL.FTZ R149, R149, R4 ;  /* 0x0000000495957220 */ /* 0x000fe40000410000 */
[----:B------:R-:W-:Y:S02]  /*4eb0*/  FFMA.FTZ R8, R148, R7, R8 ;  /* 0x0000000794087223 */ /* 0x000fe40000010008 */
[----:B------:R0:W-:Y:S01]  /*4ec0*/  @!P0 STS.128 [0x10b0], R4 ;  /* 0x0010b004ff008388 */ /* 0x0001e20000000c00 */
[----:B------:R-:W-:-:S02]  /*4ed0*/  @!P0 MOV R134, R6 ;  /* 0x0000000600868202 */ /* 0x000fc40000000f00 */
[-C--:B------:R-:W-:Y:S02]  /*4ee0*/  @!P0 MOV R138, R4.reuse ;  /* 0x00000004008a8202 */ /* 0x080fe40000000f00 */
[----:B------:R-:W-:Y:S02]  /*4ef0*/  @!P0 MOV R140, R5 ;  /* 0x00000005008c8202 */ /* 0x000fe40000000f00 */
[----:B------:R-:W-:Y:S01]  /*4f00*/  @!P0 MOV R136, R7 ;  /* 0x0000000700888202 */ /* 0x000fe20000000f00 */
[C---:B0-----:R-:W-:Y:S02]  /*4f10*/  FFMA.FTZ R4, R148.reuse, R4, -R9 ;  /* 0x0000000494047223 */ /* 0x041fe40000010809 */
[----:B------:R-:W-:Y:S02]  /*4f20*/  FFMA.FTZ R5, R148, R5, R149 ;  /* 0x0000000594057223 */ /* 0x000fe40000010095 */
[----:B------:R-:W-:Y:S02]  /*4f30*/  FADD.FTZ R6, R34, R11 ;  /* 0x0000000b22067221 */ /* 0x000fe40000010000 */
[----:B------:R-:W-:-:S02]  /*4f40*/  FADD.FTZ R7, R35, R8 ;  /* 0x0000000823077221 */ /* 0x000fc40000010000 */
.L_x_1175:
[----:B------:R-:W-:Y:S05]  /*4f50*/  BSYNC B0 ;  /* 0x0000000000007941 */ /* 0x000fea0003800000 */
.L_x_1173:
        /* <DEDUP_REMOVED lines=122> */
.L_x_1177:
[----:B------:R-:W-:Y:S05]  /*5700*/  BSYNC B0 ;  /* 0x0000000000007941 */ /* 0x000fea0003800000 */
.L_x_1176:
[CC--:B-1---5:R-:W-:Y:S01]  /*5710*/  FMUL.FTZ R5, R139.reuse, R3.reuse ;  /* 0x000000038b057220 */ /* 0x0e2fe20000410000 */
[----:B------:R-:W-:Y:S01]  /*5720*/  IADD3 R0, R0, 0x1, RZ ;  /* 0x0000000100007810 */ /* 0x000fe20007ffe0ff */
[-C--:B------:R-:W-:Y:S02]  /*5730*/  FMUL.FTZ R7, R139, R2.reuse ;  /* 0x000000028b077220 */ /* 0x080fe40000410000 */
[-C--:B------:R-:W-:Y:S01]  /*5740*/  FFMA.FTZ R5, R12, R2.reuse, -R5 ;  /* 0x000000020c057223 */ /* 0x080fe20000010805 */
[----:B------:R-:W-:Y:S01]  /*5750*/  ISETP.GE.AND P0, PT, R0, c[0x0][0x16c], PT ;  /* 0x00005b0000007a0c */ /* 0x000fe20003f06270 */
[-C--:B------:R-:W-:Y:S02]  /*5760*/  FFMA.FTZ R7, R12, R3.reuse, R7 ;  /* 0x000000030c077223 */ /* 0x080fe40000010007 */
[C---:B------:R-:W-:Y:S02]  /*5770*/  FMUL.FTZ R6, R141.reuse, R3 ;  /* 0x000000038d067220 */ /* 0x040fe40000410000 */
[----:B------:R-:W-:-:S02]  /*5780*/  FMUL.FTZ R12, R141, R2 ;  /* 0x000000028d0c7220 */ /* 0x000fc40000410000 */
[CC--:B------:R-:W-:Y:S02]  /*5790*/  FMUL.FTZ R9, R22.reuse, R3.reuse ;  /* 0x0000000316097220 */ /* 0x0c0fe40000410000 */
[-C--:B------:R-:W-:Y:S02]  /*57a0*/  FMUL.FTZ R127, R22, R2.reuse ;  /* 0x00000002167f7220 */ /* 0x080fe40000410000 */
[CC--:B------:R-:W-:Y:S02]  /*57b0*/  FFMA.FTZ R6, R13.reuse, R2.reuse, -R6 ;  /* 0x000000020d067223 */ /* 0x0c0fe40000010806 */
[-C--:B------:R-:W-:Y:S02]  /*57c0*/  FFMA.FTZ R13, R13, R3.reuse, R12 ;  /* 0x000000030d0d7223 */ /* 0x080fe4000001000c */
[----:B------:R-:W-:Y:S02]  /*57d0*/  FFMA.FTZ R12, R14, R2, -R9 ;  /* 0x000000020e0c7223 */ /* 0x000fe40000010809 */
[----:B------:R-:W-:-:S02]  /*57e0*/  FMUL.FTZ R9, R21, R3 ;  /* 0x0000000315097220 */ /* 0x000fc40000410000 */
[-C--:B------:R-:W-:Y:S02]  /*57f0*/  FMUL.FTZ R129, R21, R2.reuse ;  /* 0x0000000215817220 */ /* 0x080fe40000410000 */
[-C--:B------:R-:W-:Y:S02]  /*5800*/  FFMA.FTZ R127, R14, R3.reuse, R127 ;  /* 0x000000030e7f7223 */ /* 0x080fe4000001007f */
[CC--:B------:R-:W-:Y:S02]  /*5810*/  FMUL.FTZ R14, R20.reuse, R3.reuse ;  /* 0x00000003140e7220 */ /* 0x0c0fe40000410000 */
[-C--:B------:R-:W-:Y:S02]  /*5820*/  FMUL.FTZ R20, R20, R2.reuse ;  /* 0x0000000214147220 */ /* 0x080fe40000410000 */
[C---:B------:R-:W-:Y:S02]  /*5830*/  FFMA.FTZ R9, R16.reuse, R2, -R9 ;  /* 0x0000000210097223 */ /* 0x040fe40000010809 */
[----:B------:R-:W-:-:S02]  /*5840*/  FFMA.FTZ R129, R16, R3, R129 ;  /* 0x0000000310817223 */ /* 0x000fc40000010081 */
[-C--:B------:R-:W-:Y:S02]  /*5850*/  FMUL.FTZ R16, R23, R2.reuse ;  /* 0x0000000217107220 */ /* 0x080fe40000410000 */
[C---:B------:R-:W-:Y:S02]  /*5860*/  FFMA.FTZ R14, R15.reuse, R2, -R14 ;  /* 0x000000020f0e7223 */ /* 0x040fe4000001080e */
[-C--:B------:R-:W-:Y:S02]  /*5870*/  FFMA.FTZ R21, R15, R3.reuse, R20 ;  /* 0x000000030f157223 */ /* 0x080fe40000010014 */
[-C--:B------:R-:W-:Y:S02]  /*5880*/  FMUL.FTZ R15, R23, R3.reuse ;  /* 0x00000003170f7220 */ /* 0x080fe40000410000 */
[-C--:B------:R-:W-:Y:S02]  /*5890*/  FFMA.FTZ R23, R17, R3.reuse, R16 ;  /* 0x0000000311177223 */ /* 0x080fe40000010010 */
[----:B------:R-:W-:-:S02]  /*58a0*/  FMUL.FTZ R16, R143, R3 ;  /* 0x000000038f107220 */ /* 0x000fc40000410000 */
[-C--:B------:R-:W-:Y:S02]  /*58b0*/  FMUL.FTZ R126, R143, R2.reuse ;  /* 0x000000028f7e7220 */ /* 0x080fe40000410000 */
[CC--:B------:R-:W-:Y:S02]  /*58c0*/  FMUL.FTZ R4, R137.reuse, R3.reuse ;  /* 0x0000000389047220 */ /* 0x0c0fe40000410000 */
[-C--:B------:R-:W-:Y:S02]  /*58d0*/  FMUL.FTZ R8, R137, R2.reuse ;  /* 0x0000000289087220 */ /* 0x080fe40000410000 */
[CC--:B------:R-:W-:Y:S02]  /*58e0*/  FFMA.FTZ R16, R19.reuse, R2.reuse, -R16 ;  /* 0x0000000213107223 */ /* 0x0c0fe40000010810 */
[----:B------:R-:W-:Y:S02]  /*58f0*/  FFMA.FTZ R126, R19, R3, R126 ;  /* 0x00000003137e7223 */ /* 0x000fe4000001007e */
[----:B------:R-:W-:-:S02]  /*5900*/  FMUL.FTZ R22, R145, R2 ;  /* 0x0000000291167220 */ /* 0x000fc40000410000 */
[-C--:B------:R-:W-:Y:S02]  /*5910*/  FMUL.FTZ R20, R145, R3.reuse ;  /* 0x0000000391147220 */ /* 0x080fe40000410000 */
[-C--:B------:R-:W-:Y:S02]  /*5920*/  FMUL.FTZ R19, R27, R3.reuse ;  /* 0x000000031b137220 */ /* 0x080fe40000410000 */
[CC--:B------:R-:W-:Y:S02]  /*5930*/  FMUL.FTZ R131, R142.reuse, R3.reuse ;  /* 0x000000038e837220 */ /* 0x0c0fe40000410000 */
[CC--:B------:R-:W-:Y:S02]  /*5940*/  FFMA.FTZ R4, R133.reuse, R2.reuse, -R4 ;  /* 0x0000000285047223 */ /* 0x0c0fe40000010804 */
[----:B------:R-:W-:Y:S02]  /*5950*/  FFMA.FTZ R8, R133, R3, R8 ;  /* 0x0000000385087223 */ /* 0x000fe40000010008 */
[----:B------:R-:W-:-:S02]  /*5960*/  FMUL.FTZ R142, R142, R2 ;  /* 0x000000028e8e7220 */ /* 0x000fc40000410000 */
[CC--:B------:R-:W-:Y:S02]  /*5970*/  FFMA.FTZ R130, R25.reuse, R3.reuse, R22 ;  /* 0x0000000319827223 */ /* 0x0c0fe40000010016 */
[C---:B------:R-:W-:Y:S02]  /*5980*/  FMUL.FTZ R133, R144.reuse, R3 ;  /* 0x0000000390857220 */ /* 0x040fe40000410000 */
[-C--:B------:R-:W-:Y:S02]  /*5990*/  FMUL.FTZ R128, R144, R2.reuse ;  /* 0x0000000290807220 */ /* 0x080fe40000410000 */
[-C--:B------:R-:W-:Y:S02]  /*59a0*/  FFMA.FTZ R20, R25, R2.reuse, -R20 ;  /* 0x0000000219147223 */ /* 0x080fe40000010814 */
[-C--:B------:R-:W-:Y:S02]  /*59b0*/  FFMA.FTZ R22, R26, R2.reuse, -R19 ;  /* 0x000000021a167223 */ /* 0x080fe40000010813 */
[----:B------:R-:W-:-:S02]  /*59c0*/  FFMA.FTZ R15, R17, R2, -R15 ;  /* 0x00000002110f7223 */ /* 0x000fc4000001080f */
[-C--:B------:R-:W-:Y:S02]  /*59d0*/  FMUL.FTZ R27, R27, R2.reuse ;  /* 0x000000021b1b7220 */ /* 0x080fe40000410000 */
[-C--:B------:R-:W-:Y:S02]  /*59e0*/  FMUL.FTZ R19, R33, R3.reuse ;  /* 0x0000000321137220 */ /* 0x080fe40000410000 */
[-C--:B------:R-:W-:Y:S02]  /*59f0*/  FMUL.FTZ R25, R146, R3.reuse ;  /* 0x0000000392197220 */ /* 0x080fe40000410000 */
[-C--:B------:R-:W-:Y:S02]  /*5a00*/  FFMA.FTZ R17, R18, R2.reuse, -R131 ;  /* 0x0000000212117223 */ /* 0x080fe40000010883 */
[----:B------:R-:W-:Y:S02]  /*5a10*/  FMUL.FTZ R146, R146, R2 ;  /* 0x0000000292927220 */ /* 0x000fe40000410000 */
[----:B------:R-:W-:-:S02]  /*5a20*/  FFMA.FTZ R131, R18, R3, R142 ;  /* 0x0000000312837223 */ /* 0x000fc4000001008e */
[CC--:B------:R-:W-:Y:S02]  /*5a30*/  FFMA.FTZ R18, R24.reuse, R2.reuse, -R133 ;  /* 0x0000000218127223 */ /* 0x0c0fe40000010885 */
[-C--:B------:R-:W-:Y:S02]  /*5a40*/  FFMA.FTZ R128, R24, R3.reuse, R128 ;  /* 0x0000000318807223 */ /* 0x080fe40000010080 */
[-C--:B------:R-:W-:Y:S02]  /*5a50*/  FFMA.FTZ R132, R26, R3.reuse, R27 ;  /* 0x000000031a847223 */ /* 0x080fe4000001001b */
[-C--:B------:R-:W-:Y:S02]  /*5a60*/  FFMA.FTZ R24, R32, R2.reuse, -R19 ;  /* 0x0000000220187223 */ /* 0x080fe40000010813 */
[C---:B------:R-:W-:Y:S02]  /*5a70*/  FFMA.FTZ R26, R28.reuse, R2, -R25 ;  /* 0x000000021c1a7223 */ /* 0x040fe40000010819 */
[----:B------:R-:W-:-:S02]  /*5a80*/  FFMA.FTZ R19, R28, R3, R146 ;  /* 0x000000031c137223 */ /* 0x000fc40000010092 */
[-C--:B------:R-:W-:Y:S02]  /*5a90*/  FMUL.FTZ R28, R147, R3.reuse ;  /* 0x00000003931c7220 */ /* 0x080fe40000410000 */
[----:B------:R-:W-:Y:S02]  /*5aa0*/  FMUL.FTZ R25, R31, R3 ;  /* 0x000000031f197220 */ /* 0x000fe40000410000 */
[-C--:B------:R-:W-:Y:S02]  /*5ab0*/  FMUL.FTZ R33, R33, R2.reuse ;  /* 0x0000000221217220 */ /* 0x080fe40000410000 */
[-C--:B------:R-:W-:Y:S02]  /*5ac0*/  FMUL.FTZ R140, R147, R2.reuse ;  /* 0x00000002938c7220 */ /* 0x080fe40000410000 */
[-C--:B------:R-:W-:Y:S02]  /*5ad0*/  FMUL.FTZ R31, R31, R2.reuse ;  /* 0x000000021f1f7220 */ /* 0x080fe40000410000 */
[----:B------:R-:W-:-:S02]  /*5ae0*/  FFMA.FTZ R28, R29, R2, -R28 ;  /* 0x000000021d1c7223 */ /* 0x000fc4000001081c */
[-C--:B------:R-:W-:Y:S02]  /*5af0*/  FFMA.FTZ R32, R32, R3.reuse, R33 ;  /* 0x0000000320207223 */ /* 0x080fe40000010021 */
[-C--:B------:R-:W-:Y:S02]  /*5b00*/  FFMA.FTZ R29, R29, R3.reuse, R140 ;  /* 0x000000031d1d7223 */ /* 0x080fe4000001008c */
[C---:B------:R-:W-:Y:S02]  /*5b10*/  FFMA.FTZ R31, R30.reuse, R3, R31 ;  /* 0x000000031e1f7223 */ /* 0x040fe4000001001f */
[----:B------:R-:W-:Y:S02]  /*5b20*/  FADD.FTZ R120, RZ, R120 ;  /* 0x00000078ff787221 */ /* 0x000fe40000010000 */
        /* <DEDUP_REMOVED lines=51> */
.L_x_1172:
        /* <DEDUP_REMOVED lines=40> */
.L_x_1179:
[----:B------:R-:W-:Y:S05]  /*60e0*/  EXIT ;  /* 0x000000000000794d */ /* 0x000fea0003800000 */
.L_x_1181:
        /* <DEDUP_REMOVED lines=9> */
.L_x_5346:


//--------------------- .text._Z25selective_scan_fwd_kernelI32Selective_Scan_fwd_kernel_traitsILi64ELi16ELi1ELb1ELb0ELb1ELb1EN3c104HalfENS1_7complexIfEEEEv13SSMParamsBase --------------------------
	.section	.text._Z25selective_scan_fwd_kernelI32Selective_Scan_fwd_kernel_traitsILi64ELi16ELi1ELb1ELb0ELb1ELb1EN3c104HalfENS1_7complexIfEEEEv13SSMParamsBase,"ax",@progbits
	.sectioninfo	@"SHI_REGISTERS=154"
	.align	128
        .global         _Z25selective_scan_fwd_kernelI32Selective_Scan_fwd_kernel_traitsILi64ELi16ELi1ELb1ELb0ELb1ELb1EN3c104HalfENS1_7complexIfEEEEv13SSMParamsBase
        .type           _Z25selective_scan_fwd_kernelI32Selective_Scan_fwd_kernel_traitsILi64ELi16ELi1ELb1ELb0ELb1ELb1EN3c104HalfENS1_7complexIfEEEEv13SSMParamsBase,@function
        .size           _Z25selective_scan_fwd_kernelI32Selective_Scan_fwd_kernel_traitsILi64ELi16ELi1ELb1ELb0ELb1ELb1EN3c104HalfENS1_7complexIfEEEEv13SSMParamsBase,(.L_x_5347 - _Z25selective_scan_fwd_kernelI32Selective_Scan_fwd_kernel_traitsILi64ELi16ELi1ELb1ELb0ELb1ELb1EN3c104HalfENS1_7complexIfEEEEv13SSMParamsBase)
        .other          _Z25selective_scan_fwd_kernelI32Selective_Scan_fwd_kernel_traitsILi64ELi16ELi1ELb1ELb0ELb1ELb1EN3c104HalfENS1_7complexIfEEEEv13SSMParamsBase,@"STO_CUDA_ENTRY STV_DEFAULT"
_Z25selective_scan_fwd_kernelI32Selective_Scan_fwd_kernel_traitsILi64ELi16ELi1ELb1ELb0ELb1ELb1EN3c104HalfENS1_7complexIfEEEEv13SSMParamsBase:
.text._Z25selective_scan_fwd_kernelI32Selective_Scan_fwd_kernel_traitsILi64ELi16ELi1ELb1ELb0ELb1ELb1EN3c104HalfENS1_7complexIfEEEEv13SSMParamsBase:
        /* <DEDUP_REMOVED lines=83> */
.L_x_1222:
        /* <DEDUP_REMOVED lines=80> */
.L_x_1183:
[----:B-12---:R-:W-:Y:S05]  /*0a30*/  BSYNC B0 ;  /* 0x0000000000007941 */ /* 0x006fea0003800000 */
.L_x_1182:
        /* <DEDUP_REMOVED lines=36> */
.L_x_1185:
[----:B------:R-:W-:Y:S05]  /*0c80*/  BSYNC B0 ;  /* 0x0000000000007941 */ /* 0x000fea0003800000 */
.L_x_1184:
        /* <DEDUP_REMOVED lines=38> */
.L_x_1187:
[----:B------:R-:W-:Y:S05]  /*0ef0*/  BSYNC B0 ;  /* 0x0000000000007941 */ /* 0x000fea0003800000 */
.L_x_1186:
        /* <DEDUP_REMOVED lines=36> */
.L_x_1189:
[----:B------:R-:W-:Y:S05]  /*1140*/  BSYNC B0 ;  /* 0x0000000000007941 */ /* 0x000fea0003800000 */
.L_x_1188:
        /* <DEDUP_REMOVED lines=42> */
.L_x_1191:
[----:B------:R-:W-:Y:S05]  /*13f0*/  BSYNC B0 ;  /* 0x0000000000007941 */ /* 0x000fea0003800000 */
.L_x_1190:
        /* <DEDUP_REMOVED lines=40> */
.L_x_1193:
[----:B------:R-:W-:Y:S05]  /*1680*/  BSYNC B0 ;  /* 0x0000000000007941 */ /* 0x000fea0003800000 */
.L_x_1192:
        /* <DEDUP_REMOVED lines=42> */
.L_x_1195:
[----:B------:R-:W-:Y:S05]  /*1930*/  BSYNC B0 ;  /* 0x0000000000007941 */ /* 0x000fea0003800000 */
.L_x_1194:
        /* <DEDUP_REMOVED lines=40> */
.L_x_1197:
[----:B------:R-:W-:Y:S05]  /*1bc0*/  BSYNC B0 ;  /* 0x0000000000007941 */ /* 0x000fea0003800000 */
.L_x_1196:
        /* <DEDUP_REMOVED lines=42> */
.L_x_1199:
[----:B------:R-:W-:Y:S05]  /*1e70*/  BSYNC B0 ;  /* 0x0000000000007941 */ /* 0x000fea0003800000 */
.L_x_1198:
        /* <DEDUP_REMOVED lines=40> */
.L_x_1201:
[----:B------:R-:W-:Y:S05]  /*2100*/  BSYNC B0 ;  /* 0x0000000000007941 */ /* 0x000fea0003800000 */
.L_x_1200:
        /* <DEDUP_REMOVED lines=46> */
.L_x_1203:
[----:B------:R-:W-:Y:S05]  /*23f0*/  BSYNC B0 ;  /* 0x0000000000007941 */ /* 0x000fea0003800000 */
.L_x_1202:
        /* <DEDUP_REMOVED lines=33> */
.L_x_1205:
[----:B------:R-:W-:Y:S05]  /*2610*/  BSYNC B0 ;  /* 0x0000000000007941 */ /* 0x000fea0003800000 */
.L_x_1204:
        /* <DEDUP_REMOVED lines=33> */
.L_x_1207:
[----:B------:R-:W-:Y:S05]  /*2830*/  BSYNC B0 ;  /* 0x0000000000007941 */ /* 0x000fea0003800000 */
.L_x_1206:
        /* <DEDUP_REMOVED lines=33> */
.L_x_1209:
[----:B------:R-:W-:Y:S05]  /*2a50*/  BSYNC B0 ;  /* 0x0000000000007941 */ /* 0x000fea0003800000 */
.L_x_1208:
        /* <DEDUP_REMOVED lines=33> */
.L_x_1211:
[----:B------:R-:W-:Y:S05]  /*2c70*/  BSYNC B0 ;  /* 0x0000000000007941 */ /* 0x000fea0003800000 */
.L_x_1210:
        /* <DEDUP_REMOVED lines=33> */
.L_x_1213:
[----:B------:R-:W-:Y:S05]  /*2e90*/  BSYNC B0 ;  /* 0x0000000000007941 */ /* 0x000fea0003800000 */
.L_x_1212:
        /* <DEDUP_REMOVED lines=21> */
.L_x_1220:
        /* <DEDUP_REMOVED lines=24> */
[----:B------:R-:W-:-:S02]  /*3170*/  IMAD R29, R95, c[0x0][0x198], RZ ;  /* 0x000066005f1d7a24 */ /* 0x000fc400078e02ff */
[----:B------:R-:W-:Y:S02]  /*3180*/  IMAD R125, R22, c[0x0][0x1a0], RZ ;  /* 0x00006800167d7a24 */ /* 0x000fe400078e02ff */
[----:B------:R-:W-:Y:S02]  /*3190*/  IMAD R123, R106, c[0x0][0x19c], R29 ;  /* 0x000067006a7b7a24 */ /* 0x000fe400078e021d */
[----:B------:R-:W-:Y:S02]  /*31a0*/  IMAD R125, R0, c[0x0][0x1a4], R125 ;  /* 0x00006900007d7a24 */ /* 0x000fe400078e027d */
[----:B--2---:R-:W-:Y:S02]  /*31b0*/  FMUL.FTZ R25, R2, 1.4426950216293334961 ;  /* 0x3fb8aa3b02197820 */ /* 0x004fe40000410000 */
[C---:B------:R-:W-:Y:S02]  /*31c0*/  FMUL.FTZ R2, R3.reuse, R96 ;  /* 0x0000006003027220 */ /* 0x040fe40000410000 */
[----:B------:R-:W-:-:S02]  /*31d0*/  FMUL.FTZ R23, R3, R98 ;  /* 0x0000006203177220 */ /* 0x000fc40000410000 */
[----:B------:R-:W-:Y:S02]  /*31e0*/  FMUL.RZ R24, R2, 0.15915493667125701904 ;  /* 0x3e22f98302187820 */ /* 0x000fe4000040c000 */
[----:B------:R-:W-:Y:S02]  /*31f0*/  FMUL.FTZ R2, R3, R94 ;  /* 0x0000005e03027220 */ /* 0x000fe40000410000 */
[----:B------:R-:W-:Y:S01]  /*3200*/  FMUL.RZ R23, R23, 0.15915493667125701904 ;  /* 0x3e22f98317177820 */ /* 0x000fe2000040c000 */
[----:B------:R-:W-:Y:S01]  /*3210*/  MUFU.SIN R116, R24 ;  /* 0x0000001800747308 */ /* 0x000fe20000000400 */
[----:B-1----:R-:W-:Y:S02]  /*3220*/  FMUL.RZ R20, R2, 0.15915493667125701904 ;  /* 0x3e22f98302147820 */ /* 0x002fe4000040c000 */
[----:B------:R-:W-:Y:S02]  /*3230*/  FMUL.FTZ R2, R3, R92 ;  /* 0x0000005c03027220 */ /* 0x000fe40000410000 */
[----:B------:R-:W-:-:S02]  /*3240*/  FMUL.FTZ R111, R25, R96 ;  /* 0x00000060196f7220 */ /* 0x000fc40000410000 */
[----:B------:R-:W-:Y:S01]  /*3250*/  FMUL.RZ R21, R2, 0.15915493667125701904 ;  /* 0x3e22f98302157820 */ /* 0x000fe2000040c000 */
[----:B------:R-:W-:Y:S01]  /*3260*/  MUFU.SIN R117, R23 ;  /* 0x0000001700757308 */ /* 0x000fe20000000400 */
[----:B------:R-:W-:Y:S02]  /*3270*/  FMUL.FTZ R2, R3, R90 ;  /* 0x0000005a03027220 */ /* 0x000fe40000410000 */
[C---:B------:R-:W-:Y:S02]  /*3280*/  FMUL.FTZ R114, R25.reuse, R98 ;  /* 0x0000006219727220 */ /* 0x040fe40000410000 */
[C---:B------:R-:W-:Y:S02]  /*3290*/  FMUL.FTZ R120, R25.reuse, R94 ;  /* 0x0000005e19787220 */ /* 0x040fe40000410000 */
[C---:B------:R-:W-:Y:S01]  /*32a0*/  FMUL.FTZ R121, R25.reuse, R92 ;  /* 0x0000005c19797220 */ /* 0x040fe20000410000 */
[----:B------:R0:W-:Y:S01]  /*32b0*/  MUFU.COS R119, R23 ;  /* 0x0000001700777308 */ /* 0x0001e20000000000 */
[----:B------:R-:W-:-:S02]  /*32c0*/  FMUL.FTZ R33, R25, R90 ;  /* 0x0000005a19217220 */ /* 0x000fc40000410000 */
[----:B------:R-:W-:Y:S02]  /*32d0*/  FMUL.FTZ R31, R25, R88 ;  /* 0x00000058191f7220 */ /* 0x000fe40000410000 */
[----:B------:R-:W-:Y:S02]  /*32e0*/  FMUL.FTZ R122, R3, R72 ;  /* 0x00000048037a7220 */ /* 0x000fe40000410000 */
[----:B------:R-:W-:Y:S01]  /*32f0*/  FMUL.FTZ R26, R25, R86 ;  /* 0x00000056191a7220 */ /* 0x000fe20000410000 */
[----:B------:R-:W-:Y:S01]  /*3300*/  MUFU.SIN R35, R20 ;  /* 0x0000001400237308 */ /* 0x000fe20000000400 */
[----:B0-----:R-:W-:Y:S02]  /*3310*/  FMUL.RZ R23, R2, 0.15915493667125701904 ;  /* 0x3e22f98302177820 */ /* 0x001fe4000040c000 */
[----:B------:R-:W-:Y:S02]  /*3320*/  FMUL.FTZ R2, R3, R88 ;  /* 0x0000005803027220 */ /* 0x000fe40000410000 */
[----:B------:R-:W-:-:S02]  /*3330*/  FMUL.RZ R122, R122, 0.15915493667125701904 ;  /* 0x3e22f9837a7a7820 */ /* 0x000fc4000040c000 */
[C---:B------:R-:W-:Y:S01]  /*3340*/  FMUL.FTZ R30, R25.reuse, R84 ;  /* 0x00000054191e7220 */ /* 0x040fe20000410000 */
[----:B------:R0:W-:Y:S01]  /*3350*/  MUFU.COS R115, R20 ;  /* 0x0000001400737308 */ /* 0x0001e20000000000 */
[C---:B------:R-:W-:Y:S02]  /*3360*/  FMUL.FTZ R27, R25.reuse, R80 ;  /* 0x00000050191b7220 */ /* 0x040fe40000410000 */
        /* <DEDUP_REMOVED lines=22> */
[----:B------:R-:W-:-:S05]  /*34d0*/  FMUL.FTZ R2, R25, R82 ;  /* 0x0000005219027220 */ /* 0x000fca0000410000 */
[----:B------:R0:W-:Y:S08]  /*34e0*/  MUFU.COS R103, R23 ;  /* 0x0000001700677308 */ /* 0x0001f00000000000 */
[----:B------:R-:W-:Y:S01]  /*34f0*/  MUFU.SIN R97, R24 ;  /* 0x0000001800617308 */ /* 0x000fe20000000400 */
[----:B0-----:R-:W-:Y:S02]  /*3500*/  FMUL.RZ R23, R20, 0.15915493667125701904 ;  /* 0x3e22f98314177820 */ /* 0x001fe4000040c000 */
[----:B------:R-:W-:-:S05]  /*3510*/  FMUL.FTZ R20, R3, R76 ;  /* 0x0000004c03147220 */ /* 0x000fca0000410000 */
[----:B------:R0:W-:Y:S08]  /*3520*/  MUFU.COS R99, R24 ;  /* 0x0000001800637308 */ /* 0x0001f00000000000 */
[----:B------:R-:W-:Y:S01]  /*3530*/  MUFU.SIN R132, R21 ;  /* 0x0000001500847308 */ /* 0x000fe20000000400 */
[----:B0-----:R-:W-:-:S07]  /*3540*/  FMUL.RZ R24, R20, 0.15915493667125701904 ;  /* 0x3e22f98314187820 */ /* 0x001fce000040c000 */
[----:B------:R0:W-:Y:S08]  /*3550*/  MUFU.COS R28, R21 ;  /* 0x00000015001c7308 */ /* 0x0001f00000000000 */
[----:B------:R-:W1:Y:S01]  /*3560*/  MUFU.EX2 R111, R111 ;  /* 0x0000006f006f7308 */ /* 0x000e620000000800 */
[----:B0-----:R-:W-:-:S05]  /*3570*/  IMAD.WIDE.U32 R20, R106, c[0x0][0x198], RZ ;  /* 0x000066006a147a25 */ /* 0x001fca00078e00ff */
[----:B------:R-:W-:Y:S02]  /*3580*/  IADD3 R21, R21, R123, RZ ;  /* 0x0000007b15157210 */ /* 0x000fe40007ffe0ff */
[----:B------:R-:W-:Y:S08]  /*3590*/  MUFU.SIN R130, R23 ;  /* 0x0000001700827308 */ /* 0x000ff00000000400 */
[----:B------:R0:W-:Y:S01]  /*35a0*/  MUFU.COS R131, R23 ;  /* 0x0000001700837308 */ /* 0x0001e20000000000 */
[----:B-1----:R-:W-:-:S02]  /*35b0*/  FMUL.FTZ R116, R111, R116 ;  /* 0x000000746f747220 */ /* 0x002fc40000410000 */
[----:B------:R-:W-:-:S05]  /*35c0*/  FMUL.FTZ R118, R111, R118 ;  /* 0x000000766f767220 */ /* 0x000fca0000410000 */
[----:B------:R-:W-:Y:S01]  /*35d0*/  MUFU.SIN R128, R24 ;  /* 0x0000001800807308 */ /* 0x000fe20000000400 */
[----:B0-----:R-:W-:-:S04]  /*35e0*/  FMUL.FTZ R23, R3, R74 ;  /* 0x0000004a03177220 */ /* 0x001fc80000410000 */
[----:B------:R-:W-:Y:S01]  /*35f0*/  FMUL.RZ R123, R23, 0.15915493667125701904 ;  /* 0x3e22f983177b7820 */ /* 0x000fe2000040c000 */
[----:B------:R-:W-:Y:S02]  /*3600*/  SHF.L.U32 R23, R87, 0x2, RZ ;  /* 0x0000000257177819 */ /* 0x000fe400000006ff */
[----:B------:R0:W-:Y:S08]  /*3610*/  MUFU.COS R129, R24 ;  /* 0x0000001800817308 */ /* 0x0001f00000000000 */
[----:B------:R-:W1:Y:S01]  /*3620*/  MUFU.EX2 R114, R114 ;  /* 0x0000007200727308 */ /* 0x000e620000000800 */
[----:B0-----:R-:W-:Y:S01]  /*3630*/  LOP3.LUT R24, R23, 0xffffff80, RZ, 0xc0, !PT ;  /* 0xffffff8017187812 */ /* 0x001fe200078ec0ff */
[----:B------:R-:W-:-:S03]  /*3640*/  IMAD.WIDE.U32 R22, R0, c[0x0][0x1a0], R20 ;  /* 0x0000680000167a25 */ /* 0x000fc600078e0014 */
[----:B------:R-:W-:Y:S02]  /*3650*/  IADD3 R24, R24, R85, RZ ;  /* 0x0000005518187210 */ /* 0x000fe40007ffe0ff */
[----:B------:R-:W-:Y:S01]  /*3660*/  IADD3 R21, R23, R125, RZ ;  /* 0x0000007d17157210 */ /* 0x000fe20007ffe0ff */
[----:B------:R-:W0:Y:S01]  /*3670*/  MUFU.EX2 R120, R120 ;  /* 0x0000007800787308 */ /* 0x000e220000000800 */
[----:B------:R-:W-:Y:S01]  /*3680*/  FMUL.FTZ R23, R25, R74 ;  /* 0x0000004a19177220 */ /* 0x000fe20000410000 */
[----:B---3--:R2:W-:Y:S01]  /*3690*/  STS.128 [R24.X16], R4 ;  /* 0x0000000418007388 */ /* 0x0085e2000000cc00 */
[----:B------:R-:W-:-:S03]  /*36a0*/  LEA R20, P0, R22, c[0x0][0x228], 0x3 ;  /* 0x00008a0016147a11 */ /* 0x000fc600078018ff */
[----:B----4-:R3:W-:Y:S01]  /*36b0*/  STS.128 [R24.X16+0x200], R8 ;  /* 0x0002000818007388 */ /* 0x0107e2000000cc00 */
[----:B------:R-:W-:Y:S01]  /*36c0*/  LEA.HI.X R21, R22, c[0x0][0x22c], R21, 0x3, P0 ;  /* 0x00008b0016157a11 */ /* 0x000fe200000f1c15 */
[----:B------:R-:W4:Y:S01]  /*36d0*/  MUFU.EX2 R121, R121 ;  /* 0x0000007900797308 */ /* 0x000f220000000800 */
[C---:B-1----:R-:W-:Y:S01]  /*36e0*/  FMUL.FTZ R119, R114.reuse, R119 ;  /* 0x0000007772777220 */ /* 0x042fe20000410000 */
[----:B------:R-:W-:Y:S01]  /*36f0*/  STS.128 [R24.X16+0x400], R12 ;  /* 0x0004000c18007388 */ /* 0x000fe2000000cc00 */
[----:B------:R-:W-:-:S03]  /*3700*/  FMUL.FTZ R117, R114, R117 ;  /* 0x0000007572757220 */ /* 0x000fc60000410000 */
[----:B------:R-:W-:Y:S01]  /*3710*/  STS.128 [R24.X16+0x600], R16 ;  /* 0x0006001018007388 */ /* 0x000fe2000000cc00 */
[C---:B0-----:R-:W-:Y:S01]  /*3720*/  FMUL.FTZ R114, R120.reuse, R35 ;  /* 0x0000002378727220 */ /* 0x041fe20000410000 */
[----:B------:R-:W0:Y:S01]  /*3730*/  MUFU.EX2 R33, R33 ;  /* 0x0000002100217308 */ /* 0x000e220000000800 */
[-C--:B--2---:R-:W-:Y:S02]  /*3740*/  FMUL.FTZ R6, RZ, R116.reuse ;  /* 0x00000074ff067220 */ /* 0x084fe40000410000 */
[----:B------:R-:W-:Y:S02]  /*3750*/  FMUL.FTZ R115, R120, R115 ;  /* 0x0000007378737220 */ /* 0x000fe40000410000 */
[C---:B---3--:R-:W-:Y:S02]  /*3760*/  FMUL.FTZ R9, R51.reuse, R116 ;  /* 0x0000007433097220 */ /* 0x048fe40000410000 */
[-C--:B------:R-:W-:Y:S01]  /*3770*/  FFMA.FTZ R7, R51, R118.reuse, -R6 ;  /* 0x0000007633077223 */ /* 0x080fe20000010806 */
[----:B------:R-:W1:Y:S01]  /*3780*/  MUFU.EX2 R31, R31 ;  /* 0x0000001f001f7308 */ /* 0x000e620000000800 */
[----:B------:R-:W-:-:S02]  /*3790*/  FFMA.FTZ R9, RZ, R118, R9 ;  /* 0x00000076ff097223 */ /* 0x000fc40000010009 */
[----:B------:R-:W-:Y:S02]  /*37a0*/  FADD.FTZ R7, R50, R7 ;  /* 0x0000000732077221 */ /* 0x000fe40000010000 */
[----:B------:R-:W-:Y:S02]  /*37b0*/  FADD.FTZ R9, RZ, R9 ;  /* 0x00000009ff097221 */ /* 0x000fe40000010000 */
[C---:B------:R-:W-:Y:S01]  /*37c0*/  FMUL.FTZ R8, R114.reuse, R7 ;  /* 0x0000000772087220 */ /* 0x040fe20000410000 */
[----:B------:R-:W2:Y:S01]  /*37d0*/  MUFU.EX2 R2, R2 ;  /* 0x0000000200027308 */ /* 0x000ea20000000800 */
[-C--:B------:R-:W-:Y:S02]  /*37e0*/  FMUL.FTZ R6, R114, R9.reuse ;  /* 0x0000000972067220 */ /* 0x080fe40000410000 */
[C---:B------:R-:W-:Y:S02]  /*37f0*/  FFMA.FTZ R9, R115.reuse, R9, R8 ;  /* 0x0000000973097223 */ /* 0x040fe40000010008 */
[----:B------:R-:W-:-:S02]  /*3800*/  FFMA.FTZ R8, R115, R7, -R6 ;  /* 0x0000000773087223 */ /* 0x000fc40000010806 */
[----:B------:R-:W-:Y:S01]  /*3810*/  FMUL.FTZ R6, R3, R66 ;  /* 0x0000004203067220 */ /* 0x000fe20000410000 */
[----:B------:R-:W3:Y:S01]  /*3820*/  MUFU.EX2 R26, R26 ;  /* 0x0000001a001a7308 */ /* 0x000ee20000000800 */
[----:B----4-:R-:W-:Y:S02]  /*3830*/  FMUL.FTZ R112, R121, R112 ;  /* 0x0000007079707220 */ /* 0x010fe40000410000 */
[----:B------:R-:W-:Y:S02]  /*3840*/  FADD.FTZ R9, RZ, R9 ;  /* 0x00000009ff097221 */ /* 0x000fe40000010000 */
[----:B------:R-:W-:Y:S02]  /*3850*/  FADD.FTZ R8, R49, R8 ;  /* 0x0000000831087221 */ /* 0x000fe40000010000 */
[----:B------:R-:W-:Y:S01]  /*3860*/  FMUL.RZ R11, R6, 0.15915493667125701904 ;  /* 0x3e22f983060b7820 */ /* 0x000fe2000040c000 */
[----:B------:R-:W-:Y:S01]  /*3870*/  MUFU.SIN R124, R122 ;  /* 0x0000007a007c7308 */ /* 0x000fe20000000400 */
[----:B------:R-:W-:-:S02]  /*3880*/  FMUL.FTZ R113, R121, R113 ;  /* 0x0000007179717220 */ /* 0x000fc40000410000 */
[CC--:B------:R-:W-:Y:S02]  /*3890*/  FMUL.FTZ R6, R112.reuse, R9.reuse ;  /* 0x0000000970067220 */ /* 0x0c0fe40000410000 */
[-C--:B------:R-:W-:Y:S02]  /*38a0*/  FMUL.FTZ R10, R112, R8.reuse ;  /* 0x00000008700a7220 */ /* 0x080fe40000410000 */
[C---:B------:R-:W-:Y:S01]  /*38b0*/  FFMA.FTZ R7, R113.reuse, R8, -R6 ;  /* 0x0000000871077223 */ /* 0x040fe20000010806 */
[----:B------:R-:W-:Y:S01]  /*38c0*/  MUFU.COS R125, R122 ;  /* 0x0000007a007d7308 */ /* 0x000fe20000000000 */
[----:B------:R-:W-:Y:S02]  /*38d0*/  FFMA.FTZ R10, R113, R9, R10 ;  /* 0x00000009710a7223 */ /* 0x000fe4000001000a */
[----:B------:R-:W-:Y:S02]  /*38e0*/  FMUL.FTZ R3, R3, R60 ;  /* 0x0000003c03037220 */ /* 0x000fe40000410000 */
[----:B0-----:R-:W-:-:S02]  /*38f0*/  FMUL.FTZ R110, R33, R110 ;  /* 0x0000006e216e7220 */ /* 0x001fc40000410000 */
[----:B------:R-:W-:Y:S01]  /*3900*/  FADD.FTZ R7, R48, R7 ;  /* 0x0000000730077221 */ /* 0x000fe20000010000 */
[----:B------:R-:W-:Y:S01]  /*3910*/  MUFU.EX2 R30, R30 ;  /* 0x0000001e001e7308 */ /* 0x000fe20000000800 */
[----:B------:R-:W-:Y:S02]  /*3920*/  FADD.FTZ R10, RZ, R10 ;  /* 0x0000000aff0a7221 */ /* 0x000fe40000010000 */
[----:B------:R-:W-:Y:S02]  /*3930*/  FMUL.RZ R9, R3, 0.15915493667125701904 ;  /* 0x3e22f98303097820 */ /* 0x000fe4000040c000 */
[----:B------:R-:W-:Y:S02]  /*3940*/  FMUL.FTZ R111, R33, R34 ;  /* 0x00000022216f7220 */ /* 0x000fe40000410000 */
[----:B------:R-:W-:Y:S01]  /*3950*/  FMUL.FTZ R3, R110, R7 ;  /* 0x000000076e037220 */ /* 0x000fe20000410000 */
[----:B------:R-:W-:Y:S01]  /*3960*/  MUFU.SIN R122, R11 ;  /* 0x0000000b007a7308 */ /* 0x000fe20000000400 */
[----:B------:R-:W-:-:S02]  /*3970*/  FMUL.FTZ R4, R25, R72 ;  /* 0x0000004819047220 */ /* 0x000fc40000410000 */
[-C--:B------:R-:W-:Y:S02]  /*3980*/  FMUL.FTZ R6, R110, R10.reuse ;  /* 0x0000000a6e067220 */ /* 0x080fe40000410000 */
[C---:B------:R-:W-:Y:S02]  /*3990*/  FFMA.FTZ R3, R111.reuse, R10, R3 ;  /* 0x0000000a6f037223 */ /* 0x040fe40000010003 */
[----:B------:R-:W-:Y:S01]  /*39a0*/  FFMA.FTZ R8, R111, R7, -R6 ;  /* 0x000000076f087223 */ /* 0x000fe20000010806 */
[----:B------:R-:W0:Y:S01]  /*39b0*/  MUFU.EX2 R4, R4 ;  /* 0x0000000400047308 */ /* 0x000e220000000800 */
[----:B-1----:R-:W-:Y:S02]  /*39c0*/  FMUL.FTZ R108, R31, R108 ;  /* 0x0000006c1f6c7220 */ /* 0x002fe40000410000 */
[----:B------:R-:W-:Y:S02]  /*39d0*/  FADD.FTZ R3, RZ, R3 ;  /* 0x00000003ff037221 */ /* 0x000fe40000010000 */
[----:B------:R-:W-:-:S02]  /*39e0*/  FADD.FTZ R8, R47, R8 ;  /* 0x000000082f087221 */ /* 0x000fc40000010000 */
[----:B------:R-:W-:Y:S01]  /*39f0*/  FMUL.FTZ R5, R25, R66 ;  /* 0x0000004219057220 */ /* 0x000fe20000410000 */
[----:B------:R-:W-:Y:S01]  /*3a00*/  MUFU.COS R6, R9 ;  /* 0x0000000900067308 */ /* 0x000fe20000000000 */
[----:B------:R-:W-:Y:S02]  /*3a10*/  FMUL.FTZ R109, R31, R109 ;  /* 0x0000006d1f6d7220 */ /* 0x000fe40000410000 */
[C---:B------:R-:W-:Y:S02]  /*3a20*/  FMUL.FTZ R7, R108.reuse, R3 ;  /* 0x000000036c077220 */ /* 0x040fe40000410000 */
[----:B------:R-:W-:Y:S02]  /*3a30*/  FMUL.FTZ R10, R108, R8 ;  /* 0x000000086c0a7220 */ /* 0x000fe40000410000 */
[----:B------:R-:W-:Y:S01]  /*3a40*/  FMUL.FTZ R25, R25, R60 ;  /* 0x0000003c19197220 */ /* 0x000fe20000410000 */
[----:B------:R-:W1:Y:S01]  /*3a50*/  MUFU.EX2 R5, R5 ;  /* 0x0000000500057308 */ /* 0x000e620000000800 */
[----:B--2---:R-:W-:-:S02]  /*3a60*/  FMUL.FTZ R99, R2, R99 ;  /* 0x0000006302637220 */ /* 0x004fc40000410000 */
[----:B------:R-:W-:Y:S02]  /*3a70*/  FMUL.FTZ R97, R2, R97 ;  /* 0x0000006102617220 */ /* 0x000fe40000410000 */
[C---:B------:R-:W-:Y:S02]  /*3a80*/  FFMA.FTZ R7, R109.reuse, R8, -R7 ;  /* 0x000000086d077223 */ /* 0x040fe40000010807 */
[----:B------:R-:W-:Y:S01]  /*3a90*/  FFMA.FTZ R10, R109, R3, R10 ;  /* 0x000000036d0a7223 */ /* 0x000fe2000001000a */
[----:B------:R-:W-:Y:S01]  /*3aa0*/  MUFU.COS R2, R11 ;  /* 0x0000000b00027308 */ /* 0x000fe20000000000 */
[----:B---3--:R-:W-:Y:S02]  /*3ab0*/  FMUL.FTZ R105, R26, R105 ;  /* 0x000000691a697220 */ /* 0x008fe40000410000 */
[----:B------:R-:W-:Y:S02]  /*3ac0*/  FADD.FTZ R8, R46, R7 ;  /* 0x000000072e087221 */ /* 0x000fe40000010000 */
[----:B------:R-:W-:-:S02]  /*3ad0*/  FADD.FTZ R10, RZ, R10 ;  /* 0x0000000aff0a7221 */ /* 0x000fc40000010000 */
[C---:B0-----:R-:W-:Y:S01]  /*3ae0*/  FMUL.FTZ R125, R4.reuse, R125 ;  /* 0x0000007d047d7220 */ /* 0x041fe20000410000 */
[----:B------:R-:W0:Y:S01]  /*3af0*/  MUFU.EX2 R25, R25 ;  /* 0x0000001900197308 */ /* 0x000e220000000800 */
[----:B------:R-:W-:Y:S02]  /*3b00*/  FMUL.FTZ R124, R4, R124 ;  /* 0x0000007c047c7220 */ /* 0x000fe40000410000 */
[----:B------:R-:W-:Y:S02]  /*3b10*/  FMUL.FTZ R107, R26, R107 ;  /* 0x0000006b1a6b7220 */ /* 0x000fe40000410000 */
[C---:B------:R-:W-:Y:S02]  /*3b20*/  FMUL.FTZ R4, R105.reuse, R8 ;  /* 0x0000000869047220 */ /* 0x040fe40000410000 */
[-C--:B------:R-:W-:Y:S01]  /*3b30*/  FMUL.FTZ R3, R105, R10.reuse ;  /* 0x0000000a69037220 */ /* 0x080fe20000410000 */
[----:B------:R-:W-:Y:S01]  /*3b40*/  MUFU.SIN R126, R123 ;  /* 0x0000007b007e7308 */ /* 0x000fe20000000400 */
[----:B------:R-:W-:-:S02]  /*3b50*/  FFMA.FTZ R4, R107, R10, R4 ;  /* 0x0000000a6b047223 */ /* 0x000fc40000010004 */
[----:B------:R-:W-:Y:S02]  /*3b60*/  FFMA.FTZ R8, R107, R8, -R3 ;  /* 0x000000086b087223 */ /* 0x000fe40000010803 */
[C---:B------:R-:W-:Y:S02]  /*3b70*/  FMUL.FTZ R101, R30.reuse, R101 ;  /* 0x000000651e657220 */ /* 0x040fe40000410000 */
[----:B------:R-:W-:Y:S01]  /*3b80*/  FADD.FTZ R4, RZ, R4 ;  /* 0x00000004ff047221 */ /* 0x000fe20000010000 */
[----:B------:R2:W-:Y:S01]  /*3b90*/  MUFU.COS R127, R123 ;  /* 0x0000007b007f7308 */ /* 0x0005e20000000000 */
[----:B------:R-:W-:Y:S02]  /*3ba0*/  FADD.FTZ R8, R45, R8 ;  /* 0x000000082d087221 */ /* 0x000fe40000010000 */
[----:B-1----:R-:W-:Y:S02]  /*3bb0*/  FMUL.FTZ R122, R5, R122 ;  /* 0x0000007a057a7220 */ /* 0x002fe40000410000 */
[----:B------:R-:W-:-:S02]  /*3bc0*/  FMUL.FTZ R103, R30, R103 ;  /* 0x000000671e677220 */ /* 0x000fc40000410000 */
[----:B0-----:R-:W-:Y:S01]  /*3bd0*/  FMUL.FTZ R121, R25, R6 ;  /* 0x0000000619797220 */ /* 0x001fe20000410000 */
[----:B------:R-:W0:Y:S01]  /*3be0*/  MUFU.EX2 R27, R27 ;  /* 0x0000001b001b7308 */ /* 0x000e220000000800 */
[----:B--2---:R-:W-:Y:S02]  /*3bf0*/  FMUL.FTZ R123, R5, R2 ;  /* 0x00000002057b7220 */ /* 0x004fe40000410000 */
[----:B------:R-:W-:Y:S02]  /*3c00*/  FMUL.FTZ R2, R117, R116 ;  /* 0x0000007475027220 */ /* 0x000fe40000410000 */
[----:B------:R-:W-:Y:S02]  /*3c10*/  FMUL.FTZ R5, R101, R4 ;  /* 0x0000000465057220 */ /* 0x000fe40000410000 */
[----:B------:R-:W-:Y:S01]  /*3c20*/  FMUL.FTZ R3, R119, R116 ;  /* 0x0000007477037220 */ /* 0x000fe20000410000 */
[----:B------:R-:W1:Y:S01]  /*3c30*/  MUFU.EX2 R32, R32 ;  /* 0x0000002000207308 */ /* 0x000e620000000800 */
[----:B------:R-:W-:-:S02]  /*3c40*/  FMUL.FTZ R6, R101, R8 ;  /* 0x0000000865067220 */ /* 0x000fc40000410000 */
[----:B------:R-:W-:Y:S02]  /*3c50*/  FFMA.FTZ R2, R119, R118, -R2 ;  /* 0x0000007677027223 */ /* 0x000fe40000010802 */
[----:B------:R-:W-:Y:S02]  /*3c60*/  FFMA.FTZ R5, R103, R8, -R5 ;  /* 0x0000000867057223 */ /* 0x000fe40000010805 */
[----:B------:R-:W-:Y:S01]  /*3c70*/  FFMA.FTZ R3, R117, R118, R3 ;  /* 0x0000007675037223 */ /* 0x000fe20000010003 */
[----:B------:R-:W2:Y:S01]  /*3c80*/  MUFU.EX2 R29, R29 ;  /* 0x0000001d001d7308 */ /* 0x000ea20000000800 */
[----:B------:R-:W-:Y:S02]  /*3c90*/  FFMA.FTZ R7, R103, R4, R6 ;  /* 0x0000000467077223 */ /* 0x000fe40000010006 */
[----:B------:R-:W-:Y:S02]  /*3ca0*/  FMUL.FTZ R6, R114, R2 ;  /* 0x0000000272067220 */ /* 0x000fe40000410000 */
[----:B------:R-:W-:-:S02]  /*3cb0*/  FADD.FTZ R8, R44, R5 ;  /* 0x000000052c087221 */ /* 0x000fc40000010000 */
[-C--:B------:R-:W-:Y:S01]  /*3cc0*/  FMUL.FTZ R4, R114, R3.reuse ;  /* 0x0000000372047220 */ /* 0x080fe20000410000 */
[----:B------:R-:W3:Y:S01]  /*3cd0*/  MUFU.EX2 R23, R23 ;  /* 0x0000001700177308 */ /* 0x000ee20000000800 */
[----:B------:R-:W-:Y:S02]  /*3ce0*/  FADD.FTZ R10, RZ, R7 ;  /* 0x00000007ff0a7221 */ /* 0x000fe40000010000 */
[----:B------:R-:W-:Y:S02]  /*3cf0*/  FFMA.FTZ R6, R115, R3, R6 ;  /* 0x0000000373067223 */ /* 0x000fe40000010006 */
[----:B------:R-:W-:Y:S02]  /*3d00*/  FMUL.FTZ R7, R97, R8 ;  /* 0x0000000861077220 */ /* 0x000fe40000410000 */
[----:B------:R-:W-:Y:S01]  /*3d10*/  FFMA.FTZ R4, R115, R2, -R4 ;  /* 0x0000000273047223 */ /* 0x000fe20000010804 */
[----:B------:R4:W1:Y:S01]  /*3d20*/  MUFU.SIN R120, R9 ;  /* 0x0000000900787308 */ /* 0x0008620000000400 */
[----:B------:R-:W-:-:S02]  /*3d30*/  FMUL.FTZ R5, R97, R10 ;  /* 0x0000000a61057220 */ /* 0x000fc40000410000 */
[C---:B------:R-:W-:Y:S02]  /*3d40*/  FMUL.FTZ R2, R112.reuse, R6 ;  /* 0x0000000670027220 */ /* 0x040fe40000410000 */
[C---:B------:R-:W-:Y:S02]  /*3d50*/  FFMA.FTZ R7, R99.reuse, R10, R7 ;  /* 0x0000000a63077223 */ /* 0x040fe40000010007 */
[----:B------:R-:W-:Y:S02]  /*3d60*/  FMUL.FTZ R3, R112, R4 ;  /* 0x0000000470037220 */ /* 0x000fe40000410000 */
[----:B------:R-:W-:Y:S02]  /*3d70*/  FFMA.FTZ R8, R99, R8, -R5 ;  /* 0x0000000863087223 */ /* 0x000fe40000010805 */
[----:B------:R-:W-:Y:S02]  /*3d80*/  FFMA.FTZ R2, R113, R4, -R2 ;  /* 0x0000000471027223 */ /* 0x000fe40000010802 */
[----:B0-----:R-:W-:-:S02]  /*3d90*/  FMUL.FTZ R132, R27, R132 ;  /* 0x000000841b847220 */ /* 0x001fc40000410000 */
[----:B------:R-:W-:Y:S02]  /*3da0*/  FADD.FTZ R7, RZ, R7 ;  /* 0x00000007ff077221 */ /* 0x000fe40000010000 */
[----:B------:R-:W-:Y:S02]  /*3db0*/  FFMA.FTZ R3, R113, R6, R3 ;  /* 0x0000000671037223 */ /* 0x000fe40000010003 */
[----:B------:R-:W-:Y:S02]  /*3dc0*/  FADD.FTZ R8, R43, R8 ;  /* 0x000000082b087221 */ /* 0x000fe40000010000 */
[----:B------:R-:W-:Y:S02]  /*3dd0*/  FMUL.FTZ R6, R110, R2 ;  /* 0x000000026e067220 */ /* 0x000fe40000410000 */
        /* <DEDUP_REMOVED lines=8> */
[----:B------:R-:W-:Y:S02]  /*3e60*/  FMUL.FTZ R2, R108, R6 ;  /* 0x000000066c027220 */ /* 0x000fe40000410000 */
[----:B-1----:R-:W-:Y:S02]  /*3e70*/  FMUL.FTZ R130, R32, R130 ;  /* 0x0000008220827220 */ /* 0x002fe40000410000 */
[----:B------:R-:W-:Y:S02]  /*3e80*/  FADD.FTZ R5, R42, R5 ;  /* 0x000000052a057221 */ /* 0x000fe40000010000 */
[-C--:B------:R-:W-:Y:S02]  /*3e90*/  FMUL.FTZ R3, R108, R4.reuse ;  /* 0x000000046c037220 */ /* 0x080fe40000410000 */
[----:B------:R-:W-:Y:S02]  /*3ea0*/  FADD.FTZ R10, RZ, R10 ;  /* 0x0000000aff0a7221 */ /* 0x000fe40000010000 */
[----:B------:R-:W-:-:S02]  /*3eb0*/  FFMA.FTZ R2, R109, R4, -R2 ;  /* 0x000000046d027223 */ /* 0x000fc40000010802 */
[----:B------:R-:W-:Y:S02]  /*3ec0*/  FMUL.FTZ R131, R32, R131 ;  /* 0x0000008320837220 */ /* 0x000fe40000410000 */
[C---:B------:R-:W-:Y:S02]  /*3ed0*/  FMUL.FTZ R7, R130.reuse, R5 ;  /* 0x0000000582077220 */ /* 0x040fe40000410000 */
[----:B------:R-:W-:Y:S02]  /*3ee0*/  FFMA.FTZ R6, R109, R6, R3 ;  /* 0x000000066d067223 */ /* 0x000fe40000010003 */
[----:B------:R-:W-:Y:S02]  /*3ef0*/  FMUL.FTZ R8, R130, R10 ;  /* 0x0000000a82087220 */ /* 0x000fe40000410000 */
[----:B------:R-:W-:Y:S02]  /*3f00*/  FMUL.FTZ R4, R105, R2 ;  /* 0x0000000269047220 */ /* 0x000fe40000410000 */
[----:B------:R-:W-:-:S02]  /*3f10*/  FFMA.FTZ R7, R131, R10, R7 ;  /* 0x0000000a83077223 */ /* 0x000fc40000010007 */
[-C--:B------:R-:W-:Y:S02]  /*3f20*/  FMUL.FTZ R3, R105, R6.reuse ;  /* 0x0000000669037220 */ /* 0x080fe40000410000 */
[----:B------:R-:W-:Y:S02]  /*3f30*/  FFMA.FTZ R8, R131, R5, -R8 ;  /* 0x0000000583087223 */ /* 0x000fe40000010808 */
[----:B------:R-:W-:Y:S02]  /*3f40*/  FFMA.FTZ R4, R107, R6, R4 ;  /* 0x000000066b047223 */ /* 0x000fe40000010004 */
[----:B--2---:R-:W-:Y:S02]  /*3f50*/  FMUL.FTZ R128, R29, R128 ;  /* 0x000000801d807220 */ /* 0x004fe40000410000 */
[----:B------:R-:W-:Y:S02]  /*3f60*/  FADD.FTZ R7, RZ, R7 ;  /* 0x00000007ff077221 */ /* 0x000fe40000010000 */
[----:B------:R-:W-:-:S02]  /*3f70*/  FFMA.FTZ R2, R107, R2, -R3 ;  /* 0x000000026b027223 */ /* 0x000fc40000010803 */
[----:B------:R-:W-:Y:S02]  /*3f80*/  FADD.FTZ R8, R41, R8 ;  /* 0x0000000829087221 */ /* 0x000fe40000010000 */
[----:B------:R-:W-:Y:S02]  /*3f90*/  FMUL.FTZ R3, R101, R4 ;  /* 0x0000000465037220 */ /* 0x000fe40000410000 */
[----:B------:R-:W-:Y:S02]  /*3fa0*/  FMUL.FTZ R129, R29, R129 ;  /* 0x000000811d817220 */ /* 0x000fe40000410000 */
[C---:B------:R-:W-:Y:S02]  /*3fb0*/  FMUL.FTZ R6, R128.reuse, R7 ;  /* 0x0000000780067220 */ /* 0x040fe40000410000 */
[----:B------:R-:W-:Y:S02]  /*3fc0*/  FMUL.FTZ R5, R101, R2 ;  /* 0x0000000265057220 */ /* 0x000fe40000410000 */
[----:B------:R-:W-:-:S02]  /*3fd0*/  FMUL.FTZ R10, R128, R8 ;  /* 0x00000008800a7220 */ /* 0x000fc40000410000 */
[----:B------:R-:W-:Y:S02]  /*3fe0*/  FFMA.FTZ R2, R103, R2, -R3 ;  /* 0x0000000267027223 */ /* 0x000fe40000010803 */
[----:B----4-:R-:W-:Y:S02]  /*3ff0*/  FFMA.FTZ R9, R129, R8, -R6 ;  /* 0x0000000881097223 */ /* 0x010fe40000010806 */
[----:B------:R-:W-:Y:S02]  /*4000*/  FFMA.FTZ R4, R103, R4, R5 ;  /* 0x0000000467047223 */ /* 0x000fe40000010005 */
[----:B------:R-:W-:Y:S02]  /*4010*/  FFMA.FTZ R10, R129, R7, R10 ;  /* 0x00000007810a7223 */ /* 0x000fe4000001000a */
[----:B------:R-:W-:Y:S02]  /*4020*/  FMUL.FTZ R5, R97, R2 ;  /* 0x0000000261057220 */ /* 0x000fe40000410000 */
[----:B---3--:R-:W-:-:S02]  /*4030*/  FMUL.FTZ R126, R23, R126 ;  /* 0x0000007e177e7220 */ /* 0x008fc40000410000 */
[----:B------:R-:W-:Y:S02]  /*4040*/  FADD.FTZ R9, R40, R9 ;  /* 0x0000000928097221 */ /* 0x000fe40000010000 */
[-C--:B------:R-:W-:Y:S02]  /*4050*/  FMUL.FTZ R3, R97, R4.reuse ;  /* 0x0000000461037220 */ /* 0x080fe40000410000 */
[----:B------:R-:W-:Y:S02]  /*4060*/  FADD.FTZ R10, RZ, R10 ;  /* 0x0000000aff0a7221 */ /* 0x000fe40000010000 */
[----:B------:R-:W-:Y:S02]  /*4070*/  FFMA.FTZ R5, R99, R4, R5 ;  /* 0x0000000463057223 */ /* 0x000fe40000010005 */
[----:B------:R-:W-:Y:S02]  /*4080*/  FMUL.FTZ R127, R23, R127 ;  /* 0x0000007f177f7220 */ /* 0x000fe40000410000 */
[----:B------:R-:W-:-:S02]  /*4090*/  FMUL.FTZ R7, R126, R9 ;  /* 0x000000097e077220 */ /* 0x000fc40000410000 */
[----:B------:R-:W-:Y:S02]  /*40a0*/  FFMA.FTZ R3, R99, R2, -R3 ;  /* 0x0000000263037223 */ /* 0x000fe40000010803 */
[-C--:B------:R-:W-:Y:S02]  /*40b0*/  FMUL.FTZ R6, R126, R10.reuse ;  /* 0x0000000a7e067220 */ /* 0x080fe40000410000 */
[C---:B------:R-:W-:Y:S02]  /*40c0*/  FMUL.FTZ R2, R132.reuse, R5 ;  /* 0x0000000584027220 */ /* 0x040fe40000410000 */
[C---:B------:R-:W-:Y:S02]  /*40d0*/  FFMA.FTZ R7, R127.reuse, R10, R7 ;  /* 0x0000000a7f077223 */ /* 0x040fe40000010007 */
[----:B------:R-:W-:Y:S02]  /*40e0*/  FMUL.FTZ R4, R132, R3 ;  /* 0x0000000384047220 */ /* 0x000fe40000410000 */
[----:B------:R-:W-:-:S02]  /*40f0*/  FFMA.FTZ R6, R127, R9, -R6 ;  /* 0x000000097f067223 */ /* 0x000fc40000010806 */
[C---:B------:R-:W-:Y:S02]  /*4100*/  FFMA.FTZ R2, R133.reuse, R3, -R2 ;  /* 0x0000000385027223 */ /* 0x040fe40000010802 */
[----:B------:R-:W-:Y:S02]  /*4110*/  FADD.FTZ R8, RZ, R7 ;  /* 0x00000007ff087221 */ /* 0x000fe40000010000 */
[----:B------:R-:W-:Y:S02]  /*4120*/  FFMA.FTZ R4, R133, R5, R4 ;  /* 0x0000000585047223 */ /* 0x000fe40000010004 */
[----:B------:R-:W-:Y:S02]  /*4130*/  FADD.FTZ R7, R39, R6 ;  /* 0x0000000627077221 */ /* 0x000fe40000010000 */
[C---:B------:R-:W-:Y:S02]  /*4140*/  FMUL.FTZ R6, R130.reuse, R2 ;  /* 0x0000000282067220 */ /* 0x040fe40000410000 */
        /* <DEDUP_REMOVED lines=23> */
[----:B------:R-:W-:Y:S02]  /*42c0*/  FMUL.FTZ R120, R25, R120 ;  /* 0x0000007819787220 */ /* 0x000fe40000410000 */
[----:B------:R-:W-:-:S02]  /*42d0*/  FADD.FTZ R8, R37, R8 ;  /* 0x0000000825087221 */ /* 0x000fc40000010000 */
[C---:B------:R-:W-:Y:S02]  /*42e0*/  FMUL.FTZ R4, R124.reuse, R6 ;  /* 0x000000067c047220 */ /* 0x040fe40000410000 */
[----:B------:R-:W-:Y:S02]  /*42f0*/  FADD.FTZ R10, RZ, R10 ;  /* 0x0000000aff0a7221 */ /* 0x000fe40000010000 */
        /* <DEDUP_REMOVED lines=135> */
[--C-:B------:R-:W-:Y:S01]  /*4b70*/  HADD2.F32 R18, -RZ, R19.reuse.H0_H0 ;  /* 0x20000013ff127230 */ /* 0x100fe20000004100 */
[-C--:B---3--:R-:W-:Y:S02]  /*4b80*/  FMUL.FTZ R151, R11, R33.reuse ;  /* 0x000000210b977220 */ /* 0x088fe40000410000 */
[CC--:B------:R-:W-:Y:S02]  /*4b90*/  FMUL.FTZ R147, R9.reuse, R33.reuse ;  /* 0x0000002109937220 */ /* 0x0c0fe40000410000 */
[-C--:B------:R-:W-:Y:S02]  /*4ba0*/  FMUL.FTZ R149, R8, R33.reuse ;  /* 0x0000002108957220 */ /* 0x080fe40000410000 */
[C---:B------:R-:W-:Y:S02]  /*4bb0*/  FMUL.FTZ R33, R10.reuse, R33 ;  /* 0x000000210a217220 */ /* 0x040fe40000410000 */
[-C--:B------:R-:W-:Y:S01]  /*4bc0*/  FFMA.FTZ R151, R10, R32.reuse, -R151 ;  /* 0x000000200a977223 */ /* 0x080fe20000010897 */
[----:B------:R-:W-:Y:S01]  /*4bd0*/  HADD2.F32 R143, -RZ, R19.H1_H1 ;  /* 0x30000013ff8f7230 */ /* 0x000fe20000004100 */
[-C--:B------:R-:W-:Y:S01]  /*4be0*/  FFMA.FTZ R148, R8, R32.reuse, -R147 ;  /* 0x0000002008947223 */ /* 0x080fe20000010893 */
[--C-:B------:R-:W-:Y:S01]  /*4bf0*/  HADD2.F32 R19, -RZ, R24.reuse.H0_H0 ;  /* 0x20000018ff137230 */ /* 0x100fe20000004100 */
[-C--:B------:R-:W-:Y:S01]  /*4c00*/  FFMA.FTZ R149, R9, R32.reuse, R149 ;  /* 0x0000002009957223 */ /* 0x080fe20000010095 */
[----:B------:R-:W-:Y:S01]  /*4c10*/  HADD2.F32 R144, -RZ, R24.H1_H1 ;  /* 0x30000018ff907230 */ /* 0x000fe20000004100 */
[----:B------:R-:W-:Y:S01]  /*4c20*/  FFMA.FTZ R150, R11, R32, R33 ;  /* 0x000000200b967223 */ /* 0x000fe20000010021 */
[--C-:B------:R-:W-:Y:S01]  /*4c30*/  HADD2.F32 R32, -RZ, R28.reuse.H0_H0 ;  /* 0x2000001cff207230 */ /* 0x100fe20000004100 */
[----:B------:R-:W-:Y:S01]  /*4c40*/  FADD.FTZ R151, R34, R151 ;  /* 0x0000009722977221 */ /* 0x000fe20000010000 */
        /* <DEDUP_REMOVED lines=11> */
[----:B------:R-:W-:Y:S02]  /*4d00*/  HADD2.F32 R26, -RZ, R27.H0_H0 ;  /* 0x2000001bff1a7230 */ /* 0x000fe40000004100 */
        /* <DEDUP_REMOVED lines=20> */
.L_x_1216:
        /* <DEDUP_REMOVED lines=16> */
.L_x_1217:
[----:B------:R-:W-:Y:S05]  /*4f50*/  BSYNC B0 ;  /* 0x0000000000007941 */ /* 0x000fea0003800000 */
.L_x_1215:
        /* <DEDUP_REMOVED lines=122> */
.L_x_1219:
[----:B------:R-:W-:Y:S05]  /*5700*/  BSYNC B0 ;  /* 0x0000000000007941 */ /* 0x000fea0003800000 */
.L_x_1218:
[-C--:B-1---5:R-:W-:Y:S01]  /*5710*/  FMUL.FTZ R5, R140, R3.reuse ;  /* 0x000000038c057220 */ /* 0x0a2fe20000410000 */
[----:B------:R-:W-:Y:S01]  /*5720*/  IADD3 R0, R0, 0x1, RZ ;  /* 0x0000000100007810 */ /* 0x000fe20007ffe0ff */
[-C--:B------:R-:W-:Y:S02]  /*5730*/  FMUL.FTZ R127, R140, R2.reuse ;  /* 0x000000028c7f7220 */ /* 0x080fe40000410000 */
[-C--:B------:R-:W-:Y:S01]  /*5740*/  FMUL.FTZ R7, R142, R3.reuse ;  /* 0x000000038e077220 */ /* 0x080fe20000410000 */
[----:B------:R-:W-:Y:S01]  /*5750*/  ISETP.GE.AND P0, PT, R0, c[0x0][0x16c], PT ;  /* 0x00005b0000007a0c */ /* 0x000fe20003f06270 */
[-C--:B------:R-:W-:Y:S02]  /*5760*/  FMUL.FTZ R8, R142, R2.reuse ;  /* 0x000000028e087220 */ /* 0x080fe40000410000 */
[C---:B------:R-:W-:Y:S02]  /*5770*/  FFMA.FTZ R5, R12.reuse, R2, -R5 ;  /* 0x000000020c057223 */ /* 0x040fe40000010805 */
[----:B------:R-:W-:-:S02]  /*5780*/  FFMA.FTZ R127, R12, R3, R127 ;  /* 0x000000030c7f7223 */ /* 0x000fc4000001007f */
[CC--:B------:R-:W-:Y:S02]  /*5790*/  FFMA.FTZ R7, R13.reuse, R2.reuse, -R7 ;  /* 0x000000020d077223 */ /* 0x0c0fe40000010807 */
[-C--:B------:R-:W-:Y:S02]  /*57a0*/  FFMA.FTZ R8, R13, R3.reuse, R8 ;  /* 0x000000030d087223 */ /* 0x080fe40000010008 */
[CC--:B------:R-:W-:Y:S02]  /*57b0*/  FMUL.FTZ R13, R20.reuse, R3.reuse ;  /* 0x00000003140d7220 */ /* 0x0c0fe40000410000 */
[-C--:B------:R-:W-:Y:S02]  /*57c0*/  FMUL.FTZ R12, R20, R2.reuse ;  /* 0x00000002140c7220 */ /* 0x080fe40000410000 */
[C---:B------:R-:W-:Y:S02]  /*57d0*/  FMUL.FTZ R129, R21.reuse, R3 ;  /* 0x0000000315817220 */ /* 0x040fe40000410000 */
[----:B------:R-:W-:-:S02]  /*57e0*/  FMUL.FTZ R21, R21, R2 ;  /* 0x0000000215157220 */ /* 0x000fc40000410000 */
[CC--:B------:R-:W-:Y:S02]  /*57f0*/  FFMA.FTZ R13, R15.reuse, R2.reuse, -R13 ;  /* 0x000000020f0d7223 */ /* 0x0c0fe4000001080d */
[-C--:B------:R-:W-:Y:S02]  /*5800*/  FFMA.FTZ R12, R15, R3.reuse, R12 ;  /* 0x000000030f0c7223 */ /* 0x080fe4000001000c */
[CC--:B------:R-:W-:Y:S02]  /*5810*/  FFMA.FTZ R15, R16.reuse, R2.reuse, -R129 ;  /* 0x00000002100f7223 */ /* 0x0c0fe40000010881 */
[-C--:B------:R-:W-:Y:S02]  /*5820*/  FFMA.FTZ R129, R16, R3.reuse, R21 ;  /* 0x0000000310817223 */ /* 0x080fe40000010015 */
[C---:B------:R-:W-:Y:S02]  /*5830*/  FMUL.FTZ R16, R23.reuse, R2 ;  /* 0x0000000217107220 */ /* 0x040fe40000410000 */
[----:B------:R-:W-:-:S02]  /*5840*/  FMUL.FTZ R21, R23, R3 ;  /* 0x0000000317157220 */ /* 0x000fc40000410000 */
[-C--:B------:R-:W-:Y:S02]  /*5850*/  FFMA.FTZ R23, R17, R3.reuse, R16 ;  /* 0x0000000311177223 */ /* 0x080fe40000010010 */
[CC--:B------:R-:W-:Y:S02]  /*5860*/  FMUL.FTZ R16, R144.reuse, R3.reuse ;  /* 0x0000000390107220 */ /* 0x0c0fe40000410000 */
[-C--:B------:R-:W-:Y:S02]  /*5870*/  FMUL.FTZ R128, R144, R2.reuse ;  /* 0x0000000290807220 */ /* 0x080fe40000410000 */
[C---:B------:R-:W-:Y:S02]  /*5880*/  FMUL.FTZ R9, R22.reuse, R3 ;  /* 0x0000000316097220 */ /* 0x040fe40000410000 */
[-C--:B------:R-:W-:Y:S02]  /*5890*/  FMUL.FTZ R22, R22, R2.reuse ;  /* 0x0000000216167220 */ /* 0x080fe40000410000 */
[----:B------:R-:W-:-:S02]  /*58a0*/  FFMA.FTZ R16, R19, R2, -R16 ;  /* 0x0000000213107223 */ /* 0x000fc40000010810 */
[-C--:B------:R-:W-:Y:S02]  /*58b0*/  FFMA.FTZ R128, R19, R3.reuse, R128 ;  /* 0x0000000313807223 */ /* 0x080fe40000010080 */
[CC--:B------:R-:W-:Y:S02]  /*58c0*/  FMUL.FTZ R20, R146.reuse, R3.reuse ;  /* 0x0000000392147220 */ /* 0x0c0fe40000410000 */
[-C--:B------:R-:W-:Y:S02]  /*58d0*/  FMUL.FTZ R19, R27, R3.reuse ;  /* 0x000000031b137220 */ /* 0x080fe40000410000 */
[-C--:B------:R-:W-:Y:S02]  /*58e0*/  FMUL.FTZ R146, R146, R2.reuse ;  /* 0x0000000292927220 */ /* 0x080fe40000410000 */
[----:B------:R-:W-:Y:S02]  /*58f0*/  FFMA.FTZ R9, R14, R2, -R9 ;  /* 0x000000020e097223 */ /* 0x000fe40000010809 */
[----:B------:R-:W-:-:S02]  /*5900*/  FMUL.FTZ R131, R143, R3 ;  /* 0x000000038f837220 */ /* 0x000fc40000410000 */
[-C--:B------:R-:W-:Y:S02]  /*5910*/  FFMA.FTZ R14, R14, R3.reuse, R22 ;  /* 0x000000030e0e7223 */ /* 0x080fe40000010016 */
[-C--:B------:R-:W-:Y:S02]  /*5920*/  FMUL.FTZ R143, R143, R2.reuse ;  /* 0x000000028f8f7220 */ /* 0x080fe40000410000 */
[C---:B------:R-:W-:Y:S02]  /*5930*/  FMUL.FTZ R133, R145.reuse, R3 ;  /* 0x0000000391857220 */ /* 0x040fe40000410000 */
[-C--:B------:R-:W-:Y:S02]  /*5940*/  FMUL.FTZ R130, R145, R2.reuse ;  /* 0x0000000291827220 */ /* 0x080fe40000410000 */
[-C--:B------:R-:W-:Y:S02]  /*5950*/  FFMA.FTZ R22, R26, R2.reuse, -R19 ;  /* 0x000000021a167223 */ /* 0x080fe40000010813 */
[----:B------:R-:W-:-:S02]  /*5960*/  FFMA.FTZ R21, R17, R2, -R21 ;  /* 0x0000000211157223 */ /* 0x000fc40000010815 */
[CC--:B------:R-:W-:Y:S02]  /*5970*/  FFMA.FTZ R20, R25.reuse, R2.reuse, -R20 ;  /* 0x0000000219147223 */ /* 0x0c0fe40000010814 */
[-C--:B------:R-:W-:Y:S02]  /*5980*/  FFMA.FTZ R146, R25, R3.reuse, R146 ;  /* 0x0000000319927223 */ /* 0x080fe40000010092 */
[-C--:B------:R-:W-:Y:S02]  /*5990*/  FMUL.FTZ R19, R33, R3.reuse ;  /* 0x0000000321137220 */ /* 0x080fe40000410000 */
[-C--:B------:R-:W-:Y:S02]  /*59a0*/  FFMA.FTZ R17, R18, R2.reuse, -R131 ;  /* 0x0000000212117223 */ /* 0x080fe40000010883 */
[----:B------:R-:W-:Y:S02]  /*59b0*/  FMUL.FTZ R27, R27, R2 ;  /* 0x000000021b1b7220 */ /* 0x000fe40000410000 */
[----:B------:R-:W-:-:S02]  /*59c0*/  FMUL.FTZ R25, R34, R3 ;  /* 0x0000000322197220 */ /* 0x000fc40000410000 */
[-C--:B------:R-:W-:Y:S02]  /*59d0*/  FFMA.FTZ R131, R18, R3.reuse, R143 ;  /* 0x0000000312837223 */ /* 0x080fe4000001008f */
[-C--:B------:R-:W-:Y:S02]  /*59e0*/  FMUL.FTZ R34, R34, R2.reuse ;  /* 0x0000000222227220 */ /* 0x080fe40000410000 */
[CC--:B------:R-:W-:Y:S02]  /*59f0*/  FFMA.FTZ R18, R24.reuse, R2.reuse, -R133 ;  /* 0x0000000218127223 */ /* 0x0c0fe40000010885 */
[-C--:B------:R-:W-:Y:S02]  /*5a00*/  FFMA.FTZ R130, R24, R3.reuse, R130 ;  /* 0x0000000318827223 */ /* 0x080fe40000010082 */
[----:B------:R-:W-:Y:S02]  /*5a10*/  FFMA.FTZ R24, R32, R2, -R19 ;  /* 0x0000000220187223 */ /* 0x000fe40000010813 */
[----:B------:R-:W-:-:S02]  /*5a20*/  FFMA.FTZ R26, R26, R3, R27 ;  /* 0x000000031a1a7223 */ /* 0x000fc4000001001b */
[-C--:B------:R-:W-:Y:S02]  /*5a30*/  FFMA.FTZ R19, R28, R2.reuse, -R25 ;  /* 0x000000021c137223 */ /* 0x080fe40000010819 */
[-C--:B------:R-:W-:Y:S02]  /*5a40*/  FMUL.FTZ R4, R138, R3.reuse ;  /* 0x000000038a047220 */ /* 0x080fe40000410000 */
[-C--:B------:R-:W-:Y:S02]  /*5a50*/  FFMA.FTZ R34, R28, R3.reuse, R34 ;  /* 0x000000031c227223 */ /* 0x080fe40000010022 */
[-C--:B------:R-:W-:Y:S02]  /*5a60*/  FMUL.FTZ R25, R147, R3.reuse ;  /* 0x0000000393197220 */ /* 0x080fe40000410000 */
[----:B------:R-:W-:Y:S02]  /*5a70*/  FMUL.FTZ R27, R31, R3 ;  /* 0x000000031f1b7220 */ /* 0x000fe40000410000 */
[----:B------:R-:W-:-:S02]  /*5a80*/  FMUL.FTZ R6, R138, R2 ;  /* 0x000000028a067220 */ /* 0x000fc40000410000 */
[-C--:B------:R-:W-:Y:S02]  /*5a90*/  FMUL.FTZ R33, R33, R2.reuse ;  /* 0x0000000221217220 */ /* 0x080fe40000410000 */
[-C--:B------:R-:W-:Y:S02]  /*5aa0*/  FMUL.FTZ R28, R147, R2.reuse ;  /* 0x00000002931c7220 */ /* 0x080fe40000410000 */
[-C--:B------:R-:W-:Y:S02]  /*5ab0*/  FMUL.FTZ R31, R31, R2.reuse ;  /* 0x000000021f1f7220 */ /* 0x080fe40000410000 */
        /* <DEDUP_REMOVED lines=58> */
.L_x_1214:
        /* <DEDUP_REMOVED lines=198> */
.L_x_1221:
[----:B------:R-:W-:Y:S05]  /*6ac0*/  EXIT ;  /* 0x000000000000794d */ /* 0x000fea0003800000 */
.L_x_1223:
        /* <DEDUP_REMOVED lines=11> */
.L_x_5347:


//--------------------- .text._Z25selective_scan_fwd_kernelI32Selective_Scan_fwd_kernel_traitsILi64ELi16ELi1ELb1ELb1ELb0ELb0EN3c104HalfENS1_7complexIfEEEEv13SSMParamsBase --------------------------
	.section	.text._Z25selective_scan_fwd_kernelI32Selective_Scan_fwd_kernel_traitsILi64ELi16ELi1ELb1ELb1ELb0ELb0EN3c104HalfENS1_7complexIfEEEEv13SSMParamsBase,"ax",@progbits
	.sectioninfo	@"SHI_REGISTERS=160"
	.align	128
        .global         _Z25selective_scan_fwd_kernelI32Selective_Scan_fwd_kernel_traitsILi64ELi16ELi1ELb1ELb1ELb0ELb0EN3c104HalfENS1_7complexIfEEEEv13SSMParamsBase
        .type           _Z25selective_scan_fwd_kernelI32Selective_Scan_fwd_kernel_traitsILi64ELi16ELi1ELb1ELb1ELb0ELb0EN3c104HalfENS1_7complexIfEEEEv13SSMParamsBase,@function
        .size           _Z25selective_scan_fwd_kernelI32Selective_Scan_fwd_kernel_traitsILi64ELi16ELi1ELb1ELb1ELb0ELb0EN3c104HalfENS1_7complexIfEEEEv13SSMParamsBase,(.L_x_5348 - _Z25selective_scan_fwd_kernelI32Selective_Scan_fwd_kernel_traitsILi64ELi16ELi1ELb1ELb1ELb0ELb0EN3c104HalfENS1_7complexIfEEEEv13SSMParamsBase)
        .other          _Z25selective_scan_fwd_kernelI32Selective_Scan_fwd_kernel_traitsILi64ELi16ELi1ELb1ELb1ELb0ELb0EN3c104HalfENS1_7complexIfEEEEv13SSMParamsBase,@"STO_CUDA_ENTRY STV_DEFAULT"
_Z25selective_scan_fwd_kernelI32Selective_Scan_fwd_kernel_traitsILi64ELi16ELi1ELb1ELb1ELb0ELb0EN3c104HalfENS1_7complexIfEEEEv13SSMParamsBase:
.text._Z25selective_scan_fwd_kernelI32Selective_Scan_fwd_kernel_traitsILi64ELi16ELi1ELb1ELb1ELb0ELb0EN3c104HalfENS1_7complexIfEEEEv13SSMParamsBase:
        /* <DEDUP_REMOVED lines=83> */
.L_x_1264:
        /* <DEDUP_REMOVED lines=80> */
.L_x_1225:
[----:B-12---:R-:W-:Y:S05]  /*0a30*/  BSYNC B0 ;  /* 0x0000000000007941 */ /* 0x006fea0003800000 */
.L_x_1224:
        /* <DEDUP_REMOVED lines=36> */
.L_x_1227:
[----:B------:R-:W-:Y:S05]  /*0c80*/  BSYNC B0 ;  /* 0x0000000000007941 */ /* 0x000fea0003800000 */
.L_x_1226:
        /* <DEDUP_REMOVED lines=38> */
.L_x_1229:
[----:B------:R-:W-:Y:S05]  /*0ef0*/  BSYNC B0 ;  /* 0x0000000000007941 */ /* 0x000fea0003800000 */
.L_x_1228:
        /* <DEDUP_REMOVED lines=36> */
.L_x_1231:
[----:B------:R-:W-:Y:S05]  /*1140*/  BSYNC B0 ;  /* 0x0000000000007941 */ /* 0x000fea0003800000 */
.L_x_1230:
        /* <DEDUP_REMOVED lines=38> */
.L_x_1233:
[----:B------:R-:W-:Y:S05]  /*13b0*/  BSYNC B0 ;  /* 0x0000000000007941 */ /* 0x000fea0003800000 */
.L_x_1232:
        /* <DEDUP_REMOVED lines=36> */
.L_x_1235:
[----:B------:R-:W-:Y:S05]  /*1600*/  BSYNC B0 ;  /* 0x0000000000007941 */ /* 0x000fea0003800000 */
.L_x_1234:
        /* <DEDUP_REMOVED lines=38> */
.L_x_1237:
[----:B------:R-:W-:Y:S05]  /*1870*/  BSYNC B0 ;  /* 0x0000000000007941 */ /* 0x000fea0003800000 */
.L_x_1236:
        /* <DEDUP_REMOVED lines=37> */
.L_x_1239:
[----:B------:R-:W-:Y:S05]  /*1ad0*/  BSYNC B0 ;  /* 0x0000000000007941 */ /* 0x000fea0003800000 */
.L_x_1238:
        /* <DEDUP_REMOVED lines=42> */
.L_x_1241:
[----:B------:R-:W-:Y:S05]  /*1d80*/  BSYNC B0 ;  /* 0x0000000000007941 */ /* 0x000fea0003800000 */
.L_x_1240:
        /* <DEDUP_REMOVED lines=40> */
.L_x_1243:
[----:B------:R-:W-:Y:S05]  /*2010*/  BSYNC B0 ;  /* 0x0000000000007941 */ /* 0x000fea0003800000 */
.L_x_1242:
        /* <DEDUP_REMOVED lines=46> */
.L_x_1245:
[----:B------:R-:W-:Y:S05]  /*2300*/  BSYNC B0 ;  /* 0x0000000000007941 */ /* 0x000fea0003800000 */
.L_x_1244:
        /* <DEDUP_REMOVED lines=33> */
.L_x_1247:
[----:B------:R-:W-:Y:S05]  /*2520*/  BSYNC B0 ;  /* 0x0000000000007941 */ /* 0x000fea0003800000 */
.L_x_1246:
        /* <DEDUP_REMOVED lines=33> */
.L_x_1249:
[----:B------:R-:W-:Y:S05]  /*2740*/  BSYNC B0 ;  /* 0x0000000000007941 */ /* 0x000fea0003800000 */
.L_x_1248:
        /* <DEDUP_REMOVED lines=33> */
.L_x_1251:
[----:B------:R-:W-:Y:S05]  /*2960*/  BSYNC B0 ;  /* 0x0000000000007941 */ /* 0x000fea0003800000 */
.L_x_1250:
        /* <DEDUP_REMOVED lines=33> */
.L_x_1253:
[----:B------:R-:W-:Y:S05]  /*2b80*/  BSYNC B0 ;  /* 0x0000000000007941 */ /* 0x000fea0003800000 */
.L_x_1252:
        /* <DEDUP_REMOVED lines=33> */
.L_x_1255:
[----:B------:R-:W-:Y:S05]  /*2da0*/  BSYNC B0 ;  /* 0x0000000000007941 */ /* 0x000fea0003800000 */
.L_x_1254:
        /* <DEDUP_REMOVED lines=36> */
.L_x_1262:
        /* <DEDUP_REMOVED lines=24> */
[----:B------:R-:W-:-:S04]  /*3170*/  IMAD.WIDE.U32 R96, R94, c[0x0][0x1b8], RZ ;  /* 0x00006e005e607a25 */ /* 0x000fc800078e00ff */
[----:B------:R-:W-:Y:S02]  /*3180*/  IMAD R83, R83, c[0x0][0x1c0], RZ ;  /* 0x0000700053537a24 */ /* 0x000fe400078e02ff */
        /* <DEDUP_REMOVED lines=51> */
[----:B0-----:R-:W-:Y:S01]  /*34c0*/  FMUL.RZ R22, R2, 0.15915493667125701904 ;  /* 0x3e22f98302167820 */ /* 0x001fe2000040c000 */
[----:B------:R-:W-:-:S04]  /*34d0*/  SHF.L.U32 R2, R73, 0x2, RZ ;  /* 0x0000000249027819 */ /* 0x000fc800000006ff */
[----:B------:R-:W-:Y:S02]  /*34e0*/  LOP3.LUT R2, R2, 0xffffff80, RZ, 0xc0, !PT ;  /* 0xffffff8002027812 */ /* 0x000fe400078ec0ff */
[----:B------:R0:W-:Y:S02]  /*34f0*/  MUFU.COS R113, R21 ;  /* 0x0000001500717308 */ /* 0x0001e40000000000 */
[----:B------:R-:W-:-:S05]  /*3500*/  IADD3 R106, R2, R71, RZ ;  /* 0x00000047026a7210 */ /* 0x000fca0007ffe0ff */
[----:B------:R-:W-:Y:S01]  /*3510*/  IMAD R2, R71, 0x3, R106 ;  /* 0x0000000347027824 */ /* 0x000fe200078e026a */
[----:B------:R-:W-:Y:S01]  /*3520*/  MUFU.SIN R107, R20 ;  /* 0x00000014006b7308 */ /* 0x000fe20000000400 */
[----:B0-----:R-:W-:Y:S01]  /*3530*/  IMAD R21, R81, c[0x0][0x1b8], RZ ;  /* 0x00006e0051157a24 */ /* 0x001fe200078e02ff */
[----:B---3--:R0:W-:Y:S03]  /*3540*/  STS.128 [R106.X16], R4 ;  /* 0x000000046a007388 */ /* 0x0081e6000000cc00 */
[----:B------:R-:W-:Y:S01]  /*3550*/  IMAD R21, R94, c[0x0][0x1bc], R21 ;  /* 0x00006f005e157a24 */ /* 0x000fe200078e0215 */
[----:B----4-:R-:W-:Y:S02]  /*3560*/  STS.128 [R106.X16+0x200], R8 ;  /* 0x000200086a007388 */ /* 0x010fe4000000cc00 */
[----:B------:R1:W-:Y:S02]  /*3570*/  MUFU.COS R85, R20 ;  /* 0x0000001400557308 */ /* 0x0003e40000000000 */
[----:B------:R-:W-:Y:S01]  /*3580*/  STS.128 [R106.X16+0x400], R12 ;  /* 0x0004000c6a007388 */ /* 0x000fe2000000cc00 */
[----:B------:R-:W-:-:S03]  /*3590*/  IADD3 R97, R97, R21, RZ ;  /* 0x0000001561617210 */ /* 0x000fc60007ffe0ff */
[----:B------:R2:W-:Y:S02]  /*35a0*/  STS.128 [R106.X16+0x600], R16 ;  /* 0x000600106a007388 */ /* 0x0005e4000000cc00 */
[----:B------:R-:W-:Y:S01]  /*35b0*/  MUFU.COS R104, R23 ;  /* 0x0000001700687308 */ /* 0x000fe20000000000 */
[C---:B-1----:R-:W-:Y:S02]  /*35c0*/  FMUL.FTZ R20, R3.reuse, R64 ;  /* 0x0000004003147220 */ /* 0x042fe40000410000 */
[C---:B0-----:R-:W-:Y:S02]  /*35d0*/  FMUL.FTZ R4, R3.reuse, R62 ;  /* 0x0000003e03047220 */ /* 0x041fe40000410000 */
[----:B------:R-:W-:Y:S02]  /*35e0*/  FMUL.RZ R130, R20, 0.15915493667125701904 ;  /* 0x3e22f98314827820 */ /* 0x000fe4000040c000 */
[----:B------:R-:W-:Y:S01]  /*35f0*/  FMUL.RZ R5, R4, 0.15915493667125701904 ;  /* 0x3e22f98304057820 */ /* 0x000fe2000040c000 */
[----:B------:R-:W-:Y:S01]  /*3600*/  MUFU.SIN R114, R22 ;  /* 0x0000001600727308 */ /* 0x000fe20000000400 */
[----:B------:R-:W-:-:S02]  /*3610*/  FMUL.FTZ R4, R3, R60 ;  /* 0x0000003c03047220 */ /* 0x000fc40000410000 */
[C---:B------:R-:W-:Y:S02]  /*3620*/  IMAD R7, R0.reuse, c[0x0][0x1c4], R83 ;  /* 0x0000710000077a24 */ /* 0x040fe400078e0253 */
[----:B------:R-:W-:-:S03]  /*3630*/  IMAD.WIDE.U32 R96, R0, c[0x0][0x1c0], R96 ;  /* 0x0000700000607a25 */ /* 0x000fc600078e0060 */
[----:B------:R0:W-:Y:S01]  /*3640*/  MUFU.COS R112, R22 ;  /* 0x0000001600707308 */ /* 0x0001e20000000000 */
[----:B------:R-:W-:-:S06]  /*3650*/  NOP ;  /* 0x0000000000007918 */ /* 0x000fcc0000000000 */
[----:B------:R-:W-:Y:S01]  /*3660*/  FMUL.RZ R6, R4, 0.15915493667125701904 ;  /* 0x3e22f98304067820 */ /* 0x000fe2000040c000 */
[----:B------:R-:W1:Y:S01]  /*3670*/  MUFU.EX2 R108, R108 ;  /* 0x0000006c006c7308 */ /* 0x000e620000000800 */
[----:B0-----:R-:W0:Y:S01]  /*3680*/  LDS.128 R20, [R2.X16] ;  /* 0x0000000002147984 */ /* 0x001e22000000cc00 */
[----:B------:R-:W-:Y:S01]  /*3690*/  IADD3 R7, R97, R7, RZ ;  /* 0x0000000761077210 */ /* 0x000fe20007ffe0ff */
[----:B--2---:R-:W-:Y:S01]  /*36a0*/  FMUL.FTZ R16, R3, R58 ;  /* 0x0000003a03107220 */ /* 0x004fe20000410000 */
[C---:B------:R-:W-:Y:S01]  /*36b0*/  LEA R12, P0, R96.reuse, c[0x0][0x230], 0x3 ;  /* 0x00008c00600c7a11 */ /* 0x040fe200078018ff */
[C---:B------:R-:W-:Y:S02]  /*36c0*/  FMUL.FTZ R11, R137.reuse, R62 ;  /* 0x0000003e890b7220 */ /* 0x040fe40000410000 */
[C---:B------:R-:W-:Y:S01]  /*36d0*/  FMUL.FTZ R15, R137.reuse, R60 ;  /* 0x0000003c890f7220 */ /* 0x040fe20000410000 */
[----:B------:R-:W2:Y:S01]  /*36e0*/  MUFU.EX2 R100, R100 ;  /* 0x0000006400647308 */ /* 0x000ea20000000800 */
[----:B------:R-:W-:Y:S01]  /*36f0*/  LEA.HI.X R13, R96, c[0x0][0x234], R7, 0x3, P0 ;  /* 0x00008d00600d7a11 */ /* 0x000fe200000f1c07 */
[----:B------:R-:W-:-:S02]  /*3700*/  FMUL.FTZ R17, R137, R58 ;  /* 0x0000003a89117220 */ /* 0x000fc40000410000 */
[----:B------:R-:W-:-:S04]  /*3710*/  FMUL.FTZ R3, R3, R56 ;  /* 0x0000003803037220 */ /* 0x000fc80000410000 */
[----:B------:R-:W3:Y:S01]  /*3720*/  MUFU.EX2 R118, R118 ;  /* 0x0000007600767308 */ /* 0x000ee20000000800 */
[C---:B-1----:R-:W-:Y:S02]  /*3730*/  FMUL.FTZ R83, R108.reuse, R107 ;  /* 0x0000006b6c537220 */ /* 0x042fe40000410000 */
[----:B------:R-:W-:-:S05]  /*3740*/  FMUL.FTZ R85, R108, R85 ;  /* 0x000000556c557220 */ /* 0x000fca0000410000 */
[----:B------:R-:W1:Y:S01]  /*3750*/  MUFU.EX2 R110, R110 ;  /* 0x0000006e006e7308 */ /* 0x000e620000000800 */
[C---:B--2---:R-:W-:Y:S02]  /*3760*/  FMUL.FTZ R103, R100.reuse, R103 ;  /* 0x0000006764677220 */ /* 0x044fe40000410000 */
[----:B------:R-:W-:-:S05]  /*3770*/  FMUL.FTZ R104, R100, R104 ;  /* 0x0000006864687220 */ /* 0x000fca0000410000 */
[----:B------:R-:W2:Y:S01]  /*3780*/  MUFU.EX2 R98, R98 ;  /* 0x0000006200627308 */ /* 0x000ea20000000800 */
[----:B---3--:R-:W-:-:S07]  /*3790*/  FMUL.FTZ R97, R118, R89 ;  /* 0x0000005976617220 */ /* 0x008fce0000410000 */
[----:B------:R-:W3:Y:S01]  /*37a0*/  MUFU.EX2 R128, R128 ;  /* 0x0000008000807308 */ /* 0x000ee20000000800 */
[--C-:B0-----:R-:W-:Y:S01]  /*37b0*/  HADD2.F32 R4, -RZ, R20.reuse.H0_H0 ;  /* 0x20000014ff047230 */ /* 0x101fe20000004100 */
[C---:B-1----:R-:W-:Y:S01]  /*37c0*/  FMUL.FTZ R89, R110.reuse, R109 ;  /* 0x0000006d6e597220 */ /* 0x042fe20000410000 */
[----:B------:R-:W-:Y:S01]  /*37d0*/  HADD2.F32 R20, -RZ, R20.H1_H1 ;  /* 0x30000014ff147230 */ /* 0x000fe20000004100 */
[----:B------:R-:W-:Y:S01]  /*37e0*/  FMUL.FTZ R87, R110, R87 ;  /* 0x000000576e577220 */ /* 0x000fe20000410000 */
[----:B------:R-:W-:Y:S01]  /*37f0*/  HADD2.F32 R109, -RZ, R21.H0_H0 ;  /* 0x20000015ff6d7230 */ /* 0x000fe20000004100 */
[C---:B------:R-:W-:Y:S02]  /*3800*/  FMUL.FTZ R107, R39.reuse, R4 ;  /* 0x00000004276b7220 */ /* 0x040fe40000410000 */
[----:B------:R-:W-:Y:S01]  /*3810*/  MUFU.SIN R8, R5 ;  /* 0x0000000500087308 */ /* 0x000fe20000000400 */
[----:B------:R-:W-:Y:S02]  /*3820*/  FMUL.FTZ R20, R39, R20 ;  /* 0x0000001427147220 */ /* 0x000fe40000410000 */
[----:B------:R-:W-:-:S02]  /*3830*/  FMUL.FTZ R7, R107, R103 ;  /* 0x000000676b077220 */ /* 0x000fc40000410000 */
[C---:B------:R-:W-:Y:S02]  /*3840*/  FMUL.FTZ R4, R20.reuse, R103 ;  /* 0x0000006714047220 */ /* 0x040fe40000410000 */
[-C--:B------:R-:W-:Y:S01]  /*3850*/  FFMA.FTZ R7, R20, R104.reuse, R7 ;  /* 0x0000006814077223 */ /* 0x080fe20000010007 */
[----:B------:R0:W-:Y:S01]  /*3860*/  MUFU.COS R10, R5 ;  /* 0x00000005000a7308 */ /* 0x0001e20000000000 */
[C---:B--2---:R-:W-:Y:S02]  /*3870*/  FMUL.FTZ R106, R98.reuse, R125 ;  /* 0x0000007d626a7220 */ /* 0x044fe40000410000 */
[----:B------:R-:W-:Y:S02]  /*3880*/  FMUL.FTZ R105, R98, R105 ;  /* 0x0000006962697220 */ /* 0x000fe40000410000 */
[----:B------:R-:W-:Y:S02]  /*3890*/  FMUL.FTZ R98, R118, R117 ;  /* 0x0000007576627220 */ /* 0x000fe40000410000 */
[----:B------:R-:W-:Y:S01]  /*38a0*/  FFMA.FTZ R108, R107, R104, -R4 ;  /* 0x000000686b6c7223 */ /* 0x000fe20000010804 */
[----:B------:R-:W1:Y:S01]  /*38b0*/  MUFU.EX2 R116, R116 ;  /* 0x0000007400747308 */ /* 0x000e620000000800 */
[----:B0-----:R-:W-:Y:S01]  /*38c0*/  HADD2.F32 R5, -RZ, R21.H1_H1 ;  /* 0x30000015ff057230 */ /* 0x001fe20000004100 */
[----:B---3--:R-:W-:-:S02]  /*38d0*/  FMUL.FTZ R101, R128, R101 ;  /* 0x0000006580657220 */ /* 0x008fc40000410000 */
[C---:B------:R-:W-:Y:S02]  /*38e0*/  FMUL.FTZ R109, R38.reuse, R109 ;  /* 0x0000006d266d7220 */ /* 0x040fe40000410000 */
[----:B------:R-:W-:Y:S02]  /*38f0*/  FMUL.FTZ R110, R38, R5 ;  /* 0x00000005266e7220 */ /* 0x000fe40000410000 */
[----:B------:R-:W0:Y:S01]  /*3900*/  MUFU.EX2 R115, R115 ;  /* 0x0000007300737308 */ /* 0x000e220000000800 */
[----:B------:R-:W-:Y:S01]  /*3910*/  FMUL.RZ R125, R16, 0.15915493667125701904 ;  /* 0x3e22f983107d7820 */ /* 0x000fe2000040c000 */
[--C-:B------:R-:W-:Y:S01]  /*3920*/  HADD2.F32 R16, -RZ, R22.reuse.H1_H1 ;  /* 0x30000016ff107230 */ /* 0x100fe20000004100 */
[----:B------:R-:W-:Y:S01]  /*3930*/  FADD.FTZ R117, R110, R7 ;  /* 0x000000076e757221 */ /* 0x000fe20000010000 */
[----:B------:R-:W-:Y:S01]  /*3940*/  HADD2.F32 R22, -RZ, R22.H0_H0 ;  /* 0x20000016ff167230 */ /* 0x000fe20000004100 */
[----:B------:R-:W-:Y:S02]  /*3950*/  FMUL.FTZ R102, R128, R102 ;  /* 0x0000006680667220 */ /* 0x000fe40000410000 */
[----:B------:R-:W-:Y:S01]  /*3960*/  FADD.FTZ R19, R109, R108 ;  /* 0x0000006c6d137221 */ /* 0x000fe20000010000 */
[----:B------:R-:W-:Y:S01]  /*3970*/  MUFU.SIN R14, R6 ;  /* 0x00000006000e7308 */ /* 0x000fe20000000400 */
[----:B------:R-:W-:-:S02]  /*3980*/  FMUL.FTZ R118, R101, R117 ;  /* 0x0000007565767220 */ /* 0x000fc40000410000 */
[----:B-1----:R-:W-:Y:S02]  /*3990*/  FMUL.FTZ R21, R116, R111 ;  /* 0x0000006f74157220 */ /* 0x002fe40000410000 */
[-C--:B------:R-:W-:Y:S02]  /*39a0*/  FFMA.FTZ R118, R102, R19.reuse, -R118 ;  /* 0x0000001366767223 */ /* 0x080fe40000010876 */
[----:B------:R-:W-:Y:S01]  /*39b0*/  FMUL.FTZ R19, R101, R19 ;  /* 0x0000001365137220 */ /* 0x000fe20000410000 */
[----:B------:R1:W-:Y:S01]  /*39c0*/  MUFU.COS R18, R6 ;  /* 0x0000000600127308 */ /* 0x0003e20000000000 */
[----:B------:R-:W-:Y:S02]  /*39d0*/  FMUL.FTZ R111, R37, R22 ;  /* 0x00000016256f7220 */ /* 0x000fe40000410000 */
[----:B------:R-:W-:Y:S02]  /*39e0*/  FMUL.FTZ R108, R116, R113 ;  /* 0x00000071746c7220 */ /* 0x000fe40000410000 */
[----:B0-----:R-:W-:-:S02]  /*39f0*/  FMUL.FTZ R113, R115, R112 ;  /* 0x0000007073717220 */ /* 0x001fc40000410000 */
[----:B------:R-:W-:Y:S01]  /*3a00*/  FFMA.FTZ R19, R102, R117, R19 ;  /* 0x0000007566137223 */ /* 0x000fe20000010013 */
[----:B------:R-:W0:Y:S01]  /*3a10*/  MUFU.EX2 R126, R126 ;  /* 0x0000007e007e7308 */ /* 0x000e220000000800 */
[----:B-1----:R-:W1:Y:S01]  /*3a20*/  LDS.128 R4, [R2.X16+0x10] ;  /* 0x0000100002047984 */ /* 0x002e62000000cc00 */
[----:B------:R-:W-:Y:S02]  /*3a30*/  FMUL.FTZ R112, R37, R16 ;  /* 0x0000001025707220 */ /* 0x000fe40000410000 */
[----:B------:R-:W-:Y:S02]  /*3a40*/  FADD.FTZ R118, R111, R118 ;  /* 0x000000766f767221 */ /* 0x000fe40000010000 */
[----:B------:R-:W-:Y:S02]  /*3a50*/  FADD.FTZ R19, R112, R19 ;  /* 0x0000001370137221 */ /* 0x000fe40000010000 */
[----:B------:R-:W2:Y:S01]  /*3a60*/  MUFU.EX2 R124, R124 ;  /* 0x0000007c007c7308 */ /* 0x000ea20000000800 */
[----:B------:R-:W-:-:S07]  /*3a70*/  FMUL.FTZ R22, R115, R114 ;  /* 0x0000007273167220 */ /* 0x000fce0000410000 */
[----:B------:R-:W3:Y:S01]  /*3a80*/  MUFU.EX2 R120, R120 ;  /* 0x0000007800787308 */ /* 0x000ee20000000800 */
[C---:B0-----:R-:W-:Y:S02]  /*3a90*/  FMUL.FTZ R99, R126.reuse, R99 ;  /* 0x000000637e637220 */ /* 0x041fe40000410000 */
[----:B------:R-:W-:Y:S02]  /*3aa0*/  FMUL.FTZ R100, R126, R127 ;  /* 0x0000007f7e647220 */ /* 0x000fe40000410000 */
[C---:B------:R-:W-:Y:S02]  /*3ab0*/  FMUL.FTZ R116, R99.reuse, R118 ;  /* 0x0000007663747220 */ /* 0x040fe40000410000 */
[----:B------:R-:W-:Y:S01]  /*3ac0*/  FMUL.FTZ R115, R99, R19 ;  /* 0x0000001363737220 */ /* 0x000fe20000410000 */
[----:B------:R-:W-:Y:S01]  /*3ad0*/  MUFU.SIN R121, R130 ;  /* 0x0000008200797308 */ /* 0x000fe20000000400 */
[C---:B--2---:R-:W-:Y:S01]  /*3ae0*/  FMUL.FTZ R96, R124.reuse, R119 ;  /* 0x000000777c607220 */ /* 0x044fe20000410000 */
[--C-:B------:R-:W-:Y:S01]  /*3af0*/  HADD2.F32 R119, -RZ, R23.reuse.H0_H0 ;  /* 0x20000017ff777230 */ /* 0x100fe20000004100 */
[----:B------:R-:W-:Y:S01]  /*3b00*/  FMUL.FTZ R95, R124, R95 ;  /* 0x0000005f7c5f7220 */ /* 0x000fe20000410000 */
[----:B------:R-:W-:Y:S01]  /*3b10*/  HADD2.F32 R23, -RZ, R23.H1_H1 ;  /* 0x30000017ff177230 */ /* 0x000fe20000004100 */
[----:B------:R-:W-:-:S02]  /*3b20*/  FFMA.FTZ R19, R100, R19, R116 ;  /* 0x0000001364137223 */ /* 0x000fc40000010074 */
[----:B------:R-:W-:Y:S01]  /*3b30*/  FFMA.FTZ R16, R100, R118, -R115 ;  /* 0x0000007664107223 */ /* 0x000fe20000010873 */
[----:B------:R-:W-:Y:S01]  /*3b40*/  MUFU.COS R122, R130 ;  /* 0x00000082007a7308 */ /* 0x000fe20000000000 */
[C---:B---3--:R-:W-:Y:S02]  /*3b50*/  FMUL.FTZ R93, R120.reuse, R93 ;  /* 0x0000005d785d7220 */ /* 0x048fe40000410000 */
[----:B------:R-:W-:Y:S02]  /*3b60*/  FMUL.FTZ R91, R120, R91 ;  /* 0x0000005b785b7220 */ /* 0x000fe40000410000 */
[C---:B------:R-:W-:Y:S02]  /*3b70*/  FMUL.FTZ R120, R36.reuse, R23 ;  /* 0x0000001724787220 */ /* 0x040fe40000410000 */
[----:B------:R-:W-:Y:S01]  /*3b80*/  FMUL.FTZ R119, R36, R119 ;  /* 0x0000007724777220 */ /* 0x000fe20000410000 */
[----:B------:R-:W0:Y:S01]  /*3b90*/  MUFU.EX2 R9, R129 ;  /* 0x0000008100097308 */ /* 0x000e220000000800 */
[----:B------:R-:W-:Y:S01]  /*3ba0*/  FADD.FTZ R19, R120, R19 ;  /* 0x0000001378137221 */ /* 0x000fe20000010000 */
[--C-:B-1----:R-:W-:Y:S01]  /*3bb0*/  HADD2.F32 R127, -RZ, R5.reuse.H1_H1 ;  /* 0x30000005ff7f7230 */ /* 0x102fe20000004100 */
[----:B------:R-:W-:Y:S01]  /*3bc0*/  FADD.FTZ R16, R119, R16 ;  /* 0x0000001077107221 */ /* 0x000fe20000010000 */
[----:B------:R-:W-:-:S02]  /*3bd0*/  HADD2.F32 R5, -RZ, R5.H0_H0 ;  /* 0x20000005ff057230 */ /* 0x000fc40000004100 */
[----:B------:R-:W-:Y:S01]  /*3be0*/  HADD2.F32 R128, -RZ, R6.H0_H0 ;  /* 0x20000006ff807230 */ /* 0x000fe20000004100 */
[C---:B------:R-:W-:Y:S01]  /*3bf0*/  FMUL.FTZ R127, R34.reuse, R127 ;  /* 0x0000007f227f7220 */ /* 0x040fe20000410000 */
[----:B------:R-:W1:Y:S01]  /*3c00*/  MUFU.EX2 R11, R11 ;  /* 0x0000000b000b7308 */ /* 0x000e620000000800 */
[----:B------:R-:W-:Y:S01]  /*3c10*/  FMUL.FTZ R126, R34, R5 ;  /* 0x00000005227e7220 */ /* 0x000fe20000410000 */
[--C-:B------:R-:W-:Y:S01]  /*3c20*/  HADD2.F32 R131, -RZ, R7.reuse.H1_H1 ;  /* 0x30000007ff837230 */ /* 0x100fe20000004100 */
[----:B------:R-:W-:Y:S01]  /*3c30*/  FMUL.FTZ R128, R33, R128 ;  /* 0x0000008021807220 */ /* 0x000fe20000410000 */
[----:B------:R-:W-:-:S03]  /*3c40*/  HADD2.F32 R7, -RZ, R7.H0_H0 ;  /* 0x20000007ff077230 */ /* 0x000fc60000004100 */
[C---:B------:R-:W-:Y:S01]  /*3c50*/  FMUL.FTZ R131, R32.reuse, R131 ;  /* 0x0000008320837220 */ /* 0x040fe20000410000 */
[----:B------:R-:W2:Y:S01]  /*3c60*/  MUFU.EX2 R15, R15 ;  /* 0x0000000f000f7308 */ /* 0x000ea20000000800 */
[C---:B0-----:R-:W-:Y:S02]  /*3c70*/  FMUL.FTZ R122, R9.reuse, R122 ;  /* 0x0000007a097a7220 */ /* 0x041fe40000410000 */
[----:B------:R-:W-:Y:S02]  /*3c80*/  FMUL.FTZ R121, R9, R121 ;  /* 0x0000007909797220 */ /* 0x000fe40000410000 */
[----:B------:R-:W-:Y:S02]  /*3c90*/  FMUL.FTZ R9, R97, R19 ;  /* 0x0000001361097220 */ /* 0x000fe40000410000 */
[----:B------:R-:W-:Y:S01]  /*3ca0*/  FMUL.FTZ R130, R32, R7 ;  /* 0x0000000720827220 */ /* 0x000fe20000410000 */
[----:B------:R-:W-:Y:S01]  /*3cb0*/  MUFU.EX2 R17, R17 ;  /* 0x0000001100117308 */ /* 0x000fe20000000800 */
[----:B-1----:R-:W-:-:S02]  /*3cc0*/  FMUL.FTZ R117, R11, R8 ;  /* 0x000000080b757220 */ /* 0x002fc40000410000 */
[----:B------:R-:W-:Y:S02]  /*3cd0*/  FMUL.FTZ R8, R97, R16 ;  /* 0x0000001061087220 */ /* 0x000fe40000410000 */
[----:B------:R-:W-:Y:S02]  /*3ce0*/  FMUL.FTZ R118, R11, R10 ;  /* 0x0000000a0b767220 */ /* 0x000fe40000410000 */
[C---:B------:R-:W-:Y:S01]  /*3cf0*/  FFMA.FTZ R19, R98.reuse, R19, R8 ;  /* 0x0000001362137223 */ /* 0x040fe20000010008 */
[----:B------:R-:W0:Y:S01]  /*3d00*/  MUFU.SIN R124, R125 ;  /* 0x0000007d007c7308 */ /* 0x000e220000000400 */
[C---:B--2---:R-:W-:Y:S02]  /*3d10*/  FMUL.FTZ R116, R15.reuse, R18 ;  /* 0x000000120f747220 */ /* 0x044fe40000410000 */
[----:B------:R-:W-:Y:S02]  /*3d20*/  FFMA.FTZ R18, R98, R16, -R9 ;  /* 0x0000001062127223 */ /* 0x000fe40000010809 */
[-C--:B------:R-:W-:Y:S01]  /*3d30*/  FMUL.FTZ R16, R106, R103.reuse ;  /* 0x000000676a107220 */ /* 0x080fe20000410000 */
[----:B------:R-:W1:Y:S01]  /*3d40*/  LDS.128 R8, [R2.X16+0x20] ;  /* 0x0000200002087984 */ /* 0x000e62000000cc00 */
[----:B------:R-:W-:Y:S01]  /*3d50*/  FMUL.FTZ R115, R15, R14 ;  /* 0x0000000e0f737220 */ /* 0x000fe20000410000 */
[----:B------:R2:W3:Y:S01]  /*3d60*/  MUFU.COS R114, R125 ;  /* 0x0000007d00727308 */ /* 0x0004e20000000000 */
[----:B------:R-:W-:Y:S01]  /*3d70*/  HADD2.F32 R14, -RZ, R4.H0_H0 ;  /* 0x20000004ff0e7230 */ /* 0x000fe20000004100 */
[----:B------:R-:W-:-:S02]  /*3d80*/  FMUL.FTZ R15, R105, R103 ;  /* 0x00000067690f7220 */ /* 0x000fc40000410000 */
[-C--:B------:R-:W-:Y:S02]  /*3d90*/  FFMA.FTZ R16, R105, R104.reuse, R16 ;  /* 0x0000006869107223 */ /* 0x080fe40000010010 */
[----:B------:R-:W-:Y:S02]  /*3da0*/  FFMA.FTZ R15, R106, R104, -R15 ;  /* 0x000000686a0f7223 */ /* 0x000fe4000001080f */
[----:B0-----:R-:W-:Y:S01]  /*3db0*/  FMUL.FTZ R23, R17, R124 ;  /* 0x0000007c11177220 */ /* 0x001fe20000410000 */
[----:B------:R-:W-:Y:S01]  /*3dc0*/  HADD2.F32 R124, -RZ, R4.H1_H1 ;  /* 0x30000004ff7c7230 */ /* 0x000fe20000004100 */
[----:B--2---:R-:W-:Y:S01]  /*3dd0*/  FMUL.FTZ R125, R35, R14 ;  /* 0x0000000e237d7220 */ /* 0x004fe20000410000 */
[----:B------:R-:W-:Y:S01]  /*3de0*/  MUFU.EX2 R145, R145 ;  /* 0x0000009100917308 */ /* 0x000fe20000000800 */
[----:B------:R-:W-:Y:S02]  /*3df0*/  FMUL.FTZ R4, R101, R16 ;  /* 0x0000001065047220 */ /* 0x000fe40000410000 */
[----:B------:R-:W-:-:S02]  /*3e00*/  FMUL.FTZ R124, R35, R124 ;  /* 0x0000007c237c7220 */ /* 0x000fc40000410000 */
[----:B------:R-:W-:Y:S02]  /*3e10*/  FADD.FTZ R18, R125, R18 ;  /* 0x000000127d127221 */ /* 0x000fe40000010000 */
[-C--:B------:R-:W-:Y:S02]  /*3e20*/  FFMA.FTZ R14, R102, R15.reuse, -R4 ;  /* 0x0000000f660e7223 */ /* 0x080fe40000010804 */
[----:B------:R-:W-:Y:S02]  /*3e30*/  FADD.FTZ R19, R124, R19 ;  /* 0x000000137c137221 */ /* 0x000fe40000010000 */
[----:B------:R-:W-:Y:S02]  /*3e40*/  FMUL.FTZ R15, R101, R15 ;  /* 0x0000000f650f7220 */ /* 0x000fe40000410000 */
[----:B---3--:R-:W-:Y:S02]  /*3e50*/  FMUL.FTZ R114, R17, R114 ;  /* 0x0000007211727220 */ /* 0x008fe40000410000 */
[----:B------:R-:W-:-:S02]  /*3e60*/  FMUL.FTZ R4, R95, R18 ;  /* 0x000000125f047220 */ /* 0x000fc40000410000 */
[-C--:B------:R-:W-:Y:S02]  /*3e70*/  FMUL.FTZ R17, R95, R19.reuse ;  /* 0x000000135f117220 */ /* 0x080fe40000410000 */
[----:B------:R-:W-:Y:S02]  /*3e80*/  FFMA.FTZ R15, R102, R16, R15 ;  /* 0x00000010660f7223 */ /* 0x000fe4000001000f */
[C---:B------:R-:W-:Y:S01]  /*3e90*/  FFMA.FTZ R16, R96.reuse, R19, R4 ;  /* 0x0000001360107223 */ /* 0x040fe20000010004 */
[----:B------:R-:W-:Y:S01]  /*3ea0*/  HADD2.F32 R4, -RZ, R6.H1_H1 ;  /* 0x30000006ff047230 */ /* 0x000fe20000004100 */
[----:B------:R-:W-:Y:S02]  /*3eb0*/  FFMA.FTZ R17, R96, R18, -R17 ;  /* 0x0000001260117223 */ /* 0x000fe40000010811 */
[-C--:B------:R-:W-:Y:S02]  /*3ec0*/  FMUL.FTZ R5, R99, R15.reuse ;  /* 0x0000000f63057220 */ /* 0x080fe40000410000 */
[----:B------:R-:W-:Y:S01]  /*3ed0*/  FADD.FTZ R18, R127, R16 ;  /* 0x000000107f127221 */ /* 0x000fe20000010000 */
[----:B-1----:R-:W-:Y:S01]  /*3ee0*/  HADD2.F32 R132, -RZ, R8.H0_H0 ;  /* 0x20000008ff847230 */ /* 0x002fe20000004100 */
[----:B------:R-:W-:Y:S01]  /*3ef0*/  FADD.FTZ R16, R126, R17 ;  /* 0x000000117e107221 */ /* 0x000fe20000010000 */
[--C-:B------:R-:W-:Y:S01]  /*3f00*/  HADD2.F32 R135, -RZ, R9.reuse.H1_H1 ;  /* 0x30000009ff877230 */ /* 0x100fe20000004100 */
[CC--:B------:R-:W-:Y:S01]  /*3f10*/  FFMA.FTZ R5, R100.reuse, R14.reuse, -R5 ;  /* 0x0000000e64057223 */ /* 0x0c0fe20000010805 */
[----:B------:R-:W-:Y:S01]  /*3f20*/  HADD2.F32 R9, -RZ, R9.H0_H0 ;  /* 0x20000009ff097230 */ /* 0x000fe20000004100 */
[----:B------:R-:W-:Y:S01]  /*3f30*/  FMUL.FTZ R14, R99, R14 ;  /* 0x0000000e630e7220 */ /* 0x000fe20000410000 */
[--C-:B------:R-:W-:Y:S01]  /*3f40*/  HADD2.F32 R138, -RZ, R10.reuse.H1_H1 ;  /* 0x3000000aff8a7230 */ /* 0x100fe20000004100 */
[C---:B------:R-:W-:Y:S01]  /*3f50*/  FMUL.FTZ R17, R91.reuse, R18 ;  /* 0x000000125b117220 */ /* 0x040fe20000410000 */
[----:B------:R-:W-:Y:S01]  /*3f60*/  HADD2.F32 R136, -RZ, R10.H0_H0 ;  /* 0x2000000aff887230 */ /* 0x000fe20000004100 */
[----:B------:R-:W-:Y:S01]  /*3f70*/  FMUL.FTZ R19, R91, R16 ;  /* 0x000000105b137220 */ /* 0x000fe20000410000 */
[----:B------:R-:W-:Y:S01]  /*3f80*/  HADD2.F32 R139, -RZ, R11.H1_H1 ;  /* 0x3000000bff8b7230 */ /* 0x000fe20000004100 */
[----:B------:R-:W-:-:S02]  /*3f90*/  FFMA.FTZ R14, R100, R15, R14 ;  /* 0x0000000f640e7223 */ /* 0x000fc4000001000e */
[C---:B------:R-:W-:Y:S02]  /*3fa0*/  FFMA.FTZ R17, R93.reuse, R16, -R17 ;  /* 0x000000105d117223 */ /* 0x040fe40000010811 */
[----:B------:R-:W-:Y:S02]  /*3fb0*/  FFMA.FTZ R18, R93, R18, R19 ;  /* 0x000000125d127223 */ /* 0x000fe40000010013 */
[----:B------:R-:W-:Y:S02]  /*3fc0*/  FMUL.FTZ R129, R33, R4 ;  /* 0x0000000421817220 */ /* 0x000fe40000410000 */
[----:B------:R-:W-:Y:S02]  /*3fd0*/  FMUL.FTZ R4, R97, R14 ;  /* 0x0000000e61047220 */ /* 0x000fe40000410000 */
[----:B------:R-:W-:Y:S02]  /*3fe0*/  FADD.FTZ R18, R129, R18 ;  /* 0x0000001281127221 */ /* 0x000fe40000010000 */
[----:B------:R-:W-:-:S02]  /*3ff0*/  FADD.FTZ R16, R128, R17 ;  /* 0x0000001180107221 */ /* 0x000fc40000010000 */
[CC--:B------:R-:W-:Y:S02]  /*4000*/  FFMA.FTZ R6, R98.reuse, R5.reuse, -R4 ;  /* 0x0000000562067223 */ /* 0x0c0fe40000010804 */
[----:B------:R-:W-:Y:S02]  /*4010*/  FMUL.FTZ R5, R97, R5 ;  /* 0x0000000561057220 */ /* 0x000fe40000410000 */
[C---:B------:R-:W-:Y:S02]  /*4020*/  FMUL.FTZ R4, R87.reuse, R18 ;  /* 0x0000001257047220 */ /* 0x040fe40000410000 */
[----:B------:R-:W-:Y:S02]  /*4030*/  FMUL.FTZ R17, R87, R16 ;  /* 0x0000001057117220 */ /* 0x000fe40000410000 */
[----:B------:R-:W-:Y:S02]  /*4040*/  FFMA.FTZ R5, R98, R14, R5 ;  /* 0x0000000e62057223 */ /* 0x000fe40000010005 */
[C---:B------:R-:W-:Y:S01]  /*4050*/  FFMA.FTZ R15, R89.reuse, R16, -R4 ;  /* 0x00000010590f7223 */ /* 0x040fe20000010804 */
[----:B------:R-:W-:Y:S01]  /*4060*/  HADD2.F32 R4, -RZ, R8.H1_H1 ;  /* 0x30000008ff047230 */ /* 0x000fe20000004100 */
[----:B------:R-:W-:-:S02]  /*4070*/  FFMA.FTZ R18, R89, R18, R17 ;  /* 0x0000001259127223 */ /* 0x000fc40000010011 */
[----:B------:R-:W-:Y:S02]  /*4080*/  FMUL.FTZ R7, R95, R5 ;  /* 0x000000055f077220 */ /* 0x000fe40000410000 */
[----:B------:R-:W-:Y:S02]  /*4090*/  FADD.FTZ R18, R131, R18 ;  /* 0x0000001283127221 */ /* 0x000fe40000010000 */
[----:B------:R-:W-:Y:S02]  /*40a0*/  FADD.FTZ R16, R130, R15 ;  /* 0x0000000f82107221 */ /* 0x000fe40000010000 */
[-C--:B------:R-:W-:Y:S02]  /*40b0*/  FFMA.FTZ R14, R96, R6.reuse, -R7 ;  /* 0x00000006600e7223 */ /* 0x080fe40000010807 */
[----:B------:R-:W-:Y:S02]  /*40c0*/  FMUL.FTZ R6, R95, R6 ;  /* 0x000000065f067220 */ /* 0x000fe40000410000 */
[----:B------:R-:W-:-:S02]  /*40d0*/  FMUL.FTZ R7, R83, R18 ;  /* 0x0000001253077220 */ /* 0x000fc40000410000 */
[-C--:B------:R-:W-:Y:S02]  /*40e0*/  FMUL.FTZ R15, R83, R16.reuse ;  /* 0x00000010530f7220 */ /* 0x080fe40000410000 */
[----:B------:R-:W-:Y:S02]  /*40f0*/  FFMA.FTZ R6, R96, R5, R6 ;  /* 0x0000000560067223 */ /* 0x000fe40000010006 */
[C---:B------:R-:W-:Y:S02]  /*4100*/  FFMA.FTZ R7, R85.reuse, R16, -R7 ;  /* 0x0000001055077223 */ /* 0x040fe40000010807 */
[----:B------:R-:W-:Y:S02]  /*4110*/  FFMA.FTZ R18, R85, R18, R15 ;  /* 0x0000001255127223 */ /* 0x000fe4000001000f */
[C---:B------:R-:W-:Y:S02]  /*4120*/  FMUL.FTZ R133, R31.reuse, R4 ;  /* 0x000000041f857220 */ /* 0x040fe40000410000 */
[----:B------:R-:W-:-:S02]  /*4130*/  FMUL.FTZ R132, R31, R132 ;  /* 0x000000841f847220 */ /* 0x000fc40000410000 */
[C---:B------:R-:W-:Y:S02]  /*4140*/  FMUL.FTZ R4, R91.reuse, R6 ;  /* 0x000000065b047220 */ /* 0x040fe40000410000 */
[-C--:B------:R-:W-:Y:S02]  /*4150*/  FMUL.FTZ R5, R91, R14.reuse ;  /* 0x0000000e5b057220 */ /* 0x080fe40000410000 */
[----:B------:R-:W-:Y:S02]  /*4160*/  FADD.FTZ R18, R133, R18 ;  /* 0x0000001285127221 */ /* 0x000fe40000010000 */
[----:B------:R-:W-:Y:S02]  /*4170*/  FADD.FTZ R7, R132, R7 ;  /* 0x0000000784077221 */ /* 0x000fe40000010000 */
[C---:B------:R-:W-:Y:S02]  /*4180*/  FFMA.FTZ R14, R93.reuse, R14, -R4 ;  /* 0x0000000e5d0e7223 */ /* 0x040fe40000010804 */
[----:B------:R-:W-:-:S02]  /*4190*/  FFMA.FTZ R8, R93, R6, R5 ;  /* 0x000000065d087223 */ /* 0x000fc40000010005 */
[CC--:B------:R-:W-:Y:S02]  /*41a0*/  FMUL.FTZ R4, R21.reuse, R18.reuse ;  /* 0x0000001215047220 */ /* 0x0c0fe40000410000 */
[-C--:B------:R-:W-:Y:S02]  /*41b0*/  FMUL.FTZ R5, R21, R7.reuse ;  /* 0x0000000715057220 */ /* 0x080fe40000410000 */
[C---:B------:R-:W-:Y:S02]  /*41c0*/  FFMA.FTZ R17, R108.reuse, R7, -R4 ;  /* 0x000000076c117223 */ /* 0x040fe40000010804 */
[----:B------:R-:W-:Y:S02]  /*41d0*/  FFMA.FTZ R18, R108, R18, R5 ;  /* 0x000000126c127223 */ /* 0x000fe40000010005 */
[----:B------:R0:W1:Y:S01]  /*41e0*/  LDS.128 R4, [R2.X16+0x30] ;  /* 0x0000300002047984 */ /* 0x000062000000cc00 */
[C---:B------:R-:W-:Y:S02]  /*41f0*/  FMUL.FTZ R134, R30.reuse, R9 ;  /* 0x000000091e867220 */ /* 0x040fe40000410000 */
[----:B------:R-:W-:-:S02]  /*4200*/  FMUL.FTZ R135, R30, R135 ;  /* 0x000000871e877220 */ /* 0x000fc40000410000 */
[----:B------:R-:W-:Y:S02]  /*4210*/  FADD.FTZ R17, R134, R17 ;  /* 0x0000001186117221 */ /* 0x000fe40000010000 */
[----:B------:R-:W-:Y:S02]  /*4220*/  FMUL.FTZ R15, R87, R8 ;  /* 0x00000008570f7220 */ /* 0x000fe40000410000 */
[----:B------:R-:W-:Y:S02]  /*4230*/  FADD.FTZ R18, R135, R18 ;  /* 0x0000001287127221 */ /* 0x000fe40000010000 */
[C---:B------:R-:W-:Y:S02]  /*4240*/  FMUL.FTZ R9, R22.reuse, R17 ;  /* 0x0000001116097220 */ /* 0x040fe40000410000 */
[----:B------:R-:W-:Y:S02]  /*4250*/  FFMA.FTZ R16, R89, R14, -R15 ;  /* 0x0000000e59107223 */ /* 0x000fe4000001080f */
[----:B------:R-:W-:-:S02]  /*4260*/  FMUL.FTZ R140, R22, R18 ;  /* 0x00000012168c7220 */ /* 0x000fc40000410000 */
[----:B------:R-:W-:Y:S02]  /*4270*/  FMUL.FTZ R14, R87, R14 ;  /* 0x0000000e570e7220 */ /* 0x000fe40000410000 */
[----:B------:R-:W-:Y:S02]  /*4280*/  FFMA.FTZ R9, R113, R18, R9 ;  /* 0x0000001271097223 */ /* 0x000fe40000010009 */
[----:B------:R-:W-:Y:S02]  /*4290*/  FMUL.FTZ R138, R29, R138 ;  /* 0x0000008a1d8a7220 */ /* 0x000fe40000410000 */
[----:B------:R-:W-:Y:S02]  /*42a0*/  FFMA.FTZ R17, R113, R17, -R140 ;  /* 0x0000001171117223 */ /* 0x000fe4000001088c */
[----:B------:R-:W-:Y:S02]  /*42b0*/  FMUL.FTZ R136, R29, R136 ;  /* 0x000000881d887220 */ /* 0x000fe40000410000 */
[----:B------:R-:W-:-:S02]  /*42c0*/  FFMA.FTZ R14, R89, R8, R14 ;  /* 0x00000008590e7223 */ /* 0x000fc4000001000e */
[C---:B------:R-:W-:Y:S02]  /*42d0*/  FMUL.FTZ R8, R83.reuse, R16 ;  /* 0x0000001053087220 */ /* 0x040fe40000410000 */
[----:B------:R-:W-:Y:S01]  /*42e0*/  FADD.FTZ R10, R138, R9 ;  /* 0x000000098a0a7221 */ /* 0x000fe20000010000 */
[----:B------:R-:W-:Y:S01]  /*42f0*/  HADD2.F32 R9, -RZ, R11.H0_H0 ;  /* 0x2000000bff097230 */ /* 0x000fe20000004100 */
[----:B------:R-:W-:Y:S02]  /*4300*/  FADD.FTZ R17, R136, R17 ;  /* 0x0000001188117221 */ /* 0x000fe40000010000 */
[-C--:B0-----:R-:W-:Y:S02]  /*4310*/  FMUL.FTZ R2, R83, R14.reuse ;  /* 0x0000000e53027220 */ /* 0x081fe40000410000 */
[----:B------:R-:W-:Y:S02]  /*4320*/  FFMA.FTZ R8, R85, R14, R8 ;  /* 0x0000000e55087223 */ /* 0x000fe40000010008 */
[C---:B------:R-:W-:Y:S01]  /*4330*/  FMUL.FTZ R14, R121.reuse, R10 ;  /* 0x0000000a790e7220 */ /* 0x040fe20000410000 */
[----:B-1----:R-:W-:Y:S01]  /*4340*/  HADD2.F32 R140, -RZ, R4.H0_H0 ;  /* 0x20000004ff8c7230 */ /* 0x002fe20000004100 */
[-C--:B------:R-:W-:Y:S01]  /*4350*/  FMUL.FTZ R15, R121, R17.reuse ;  /* 0x00000011790f7220 */ /* 0x080fe20000410000 */
[--C-:B------:R-:W-:Y:S01]  /*4360*/  HADD2.F32 R143, -RZ, R5.reuse.H1_H1 ;  /* 0x30000005ff8f7230 */ /* 0x100fe20000004100 */
[----:B------:R-:W-:Y:S01]  /*4370*/  FFMA.FTZ R2, R85, R16, -R2 ;  /* 0x0000001055027223 */ /* 0x000fe20000010802 */
[----:B------:R-:W-:Y:S01]  /*4380*/  HADD2.F32 R5, -RZ, R5.H0_H0 ;  /* 0x20000005ff057230 */ /* 0x000fe20000004100 */
[----:B------:R-:W-:-:S02]  /*4390*/  FFMA.FTZ R14, R122, R17, -R14 ;  /* 0x000000117a0e7223 */ /* 0x000fc4000001080e */
[C---:B------:R-:W-:Y:S02]  /*43a0*/  FMUL.FTZ R11, R21.reuse, R8 ;  /* 0x00000008150b7220 */ /* 0x040fe40000410000 */
[----:B------:R-:W-:Y:S02]  /*43b0*/  FMUL.FTZ R137, R28, R9 ;  /* 0x000000091c897220 */ /* 0x000fe40000410000 */
[----:B------:R-:W-:Y:S02]  /*43c0*/  FFMA.FTZ R10, R122, R10, R15 ;  /* 0x0000000a7a0a7223 */ /* 0x000fe4000001000f */
[----:B------:R-:W-:Y:S02]  /*43d0*/  FMUL.FTZ R139, R28, R139 ;  /* 0x0000008b1c8b7220 */ /* 0x000fe40000410000 */
[-C--:B------:R-:W-:Y:S02]  /*43e0*/  FMUL.FTZ R15, R21, R2.reuse ;  /* 0x00000002150f7220 */ /* 0x080fe40000410000 */
[----:B------:R-:W-:Y:S01]  /*43f0*/  FFMA.FTZ R11, R108, R2, -R11 ;  /* 0x000000026c0b7223 */ /* 0x000fe2000001080b */
[----:B------:R-:W-:Y:S01]  /*4400*/  HADD2.F32 R2, -RZ, R4.H1_H1 ;  /* 0x30000004ff027230 */ /* 0x000fe20000004100 */
[----:B------:R-:W-:-:S02]  /*4410*/  FADD.FTZ R14, R137, R14 ;  /* 0x0000000e890e7221 */ /* 0x000fc40000010000 */
[----:B------:R-:W-:Y:S02]  /*4420*/  FADD.FTZ R10, R139, R10 ;  /* 0x0000000a8b0a7221 */ /* 0x000fe40000010000 */
[----:B------:R-:W-:Y:S02]  /*4430*/  FFMA.FTZ R15, R108, R8, R15 ;  /* 0x000000086c0f7223 */ /* 0x000fe4000001000f */
[----:B------:R-:W-:Y:S02]  /*4440*/  FMUL.RZ R16, R3, 0.15915493667125701904 ;  /* 0x3e22f98303107820 */ /* 0x000fe4000040c000 */
[C---:B------:R-:W-:Y:S02]  /*4450*/  FMUL.FTZ R9, R117.reuse, R14 ;  /* 0x0000000e75097220 */ /* 0x040fe40000410000 */
[----:B------:R-:W-:Y:S01]  /*4460*/  FMUL.FTZ R4, R22, R11 ;  /* 0x0000000b16047220 */ /* 0x000fe20000410000 */
[----:B------:R-:W0:Y:S01]  /*4470*/  MUFU.COS R144, R16 ;  /* 0x0000001000907308 */ /* 0x000e220000000000 */
[----:B------:R-:W-:-:S02]  /*4480*/  FMUL.FTZ R3, R117, R10 ;  /* 0x0000000a75037220 */ /* 0x000fc40000410000 */
[-C--:B------:R-:W-:Y:S02]  /*4490*/  FMUL.FTZ R8, R22, R15.reuse ;  /* 0x0000000f16087220 */ /* 0x080fe40000410000 */
[C---:B------:R-:W-:Y:S02]  /*44a0*/  FFMA.FTZ R10, R118.reuse, R10, R9 ;  /* 0x0000000a760a7223 */ /* 0x040fe40000010009 */
[C---:B------:R-:W-:Y:S02]  /*44b0*/  FMUL.FTZ R141, R27.reuse, R2 ;  /* 0x000000021b8d7220 */ /* 0x040fe40000410000 */
[----:B------:R-:W-:Y:S02]  /*44c0*/  FFMA.FTZ R3, R118, R14, -R3 ;  /* 0x0000000e76037223 */ /* 0x000fe40000010803 */
[----:B------:R-:W-:Y:S02]  /*44d0*/  FMUL.FTZ R140, R27, R140 ;  /* 0x0000008c1b8c7220 */ /* 0x000fe40000410000 */
[----:B------:R-:W-:-:S02]  /*44e0*/  FFMA.FTZ R15, R113, R15, R4 ;  /* 0x0000000f710f7223 */ /* 0x000fc40000010004 */
[----:B------:R-:W1:Y:S01]  /*44f0*/  MUFU.SIN R4, R16 ;  /* 0x0000001000047308 */ /* 0x000e620000000400 */
[----:B------:R-:W-:Y:S02]  /*4500*/  FFMA.FTZ R8, R113, R11, -R8 ;  /* 0x0000000b71087223 */ /* 0x000fe40000010808 */
[----:B------:R-:W-:Y:S02]  /*4510*/  FADD.FTZ R10, R141, R10 ;  /* 0x0000000a8d0a7221 */ /* 0x000fe40000010000 */
[----:B------:R-:W-:Y:S02]  /*4520*/  FADD.FTZ R9, R140, R3 ;  /* 0x000000038c097221 */ /* 0x000fe40000010000 */
[----:B------:R-:W-:Y:S02]  /*4530*/  FMUL.FTZ R2, R121, R8 ;  /* 0x0000000879027220 */ /* 0x000fe40000410000 */
[C---:B------:R-:W-:Y:S02]  /*4540*/  FMUL.FTZ R11, R115.reuse, R10 ;  /* 0x0000000a730b7220 */ /* 0x040fe40000410000 */
[----:B------:R-:W-:-:S02]  /*4550*/  FMUL.FTZ R17, R115, R9 ;  /* 0x0000000973117220 */ /* 0x000fc40000410000 */
[-C--:B------:R-:W-:Y:S02]  /*4560*/  FMUL.FTZ R3, R121, R15.reuse ;  /* 0x0000000f79037220 */ /* 0x080fe40000410000 */
[----:B------:R-:W-:Y:S02]  /*4570*/  FFMA.FTZ R15, R122, R15, R2 ;  /* 0x0000000f7a0f7223 */ /* 0x000fe40000010002 */
[----:B------:R-:W-:Y:S02]  /*4580*/  FFMA.FTZ R11, R116, R9, -R11 ;  /* 0x00000009740b7223 */ /* 0x000fe4000001080b */
[----:B------:R-:W-:Y:S02]  /*4590*/  FMUL.FTZ R142, R26, R5 ;  /* 0x000000051a8e7220 */ /* 0x000fe40000410000 */
[----:B------:R-:W-:Y:S02]  /*45a0*/  FFMA.FTZ R10, R116, R10, R17 ;  /* 0x0000000a740a7223 */ /* 0x000fe40000010011 */
[----:B------:R-:W-:-:S02]  /*45b0*/  FMUL.FTZ R143, R26, R143 ;  /* 0x0000008f1a8f7220 */ /* 0x000fc40000410000 */
[----:B------:R-:W-:Y:S02]  /*45c0*/  FFMA.FTZ R8, R122, R8, -R3 ;  /* 0x000000087a087223 */ /* 0x000fe40000010803 */
[----:B------:R-:W-:Y:S01]  /*45d0*/  FMUL.FTZ R9, R117, R15 ;  /* 0x0000000f75097220 */ /* 0x000fe20000410000 */
[----:B------:R2:W5:Y:S01]  /*45e0*/  LDG.E.64 R2, [R12.64] ;  /* 0x000000040c027981 */ /* 0x000562000c1e1b00 */
[----:B------:R-:W-:Y:S01]  /*45f0*/  FADD.FTZ R11, R142, R11 ;  /* 0x0000000b8e0b7221 */ /* 0x000fe20000010000 */
[--C-:B------:R-:W-:Y:S01]  /*4600*/  HADD2.F32 R146, -RZ, R6.reuse.H0_H0 ;  /* 0x20000006ff927230 */ /* 0x100fe20000004100 */
[----:B0-----:R-:W-:Y:S01]  /*4610*/  FMUL.FTZ R144, R145, R144 ;  /* 0x0000009091907220 */ /* 0x001fe20000410000 */
[--C-:B------:R-:W-:Y:S01]  /*4620*/  HADD2.F32 R149, -RZ, R7.reuse.H1_H1 ;  /* 0x30000007ff957230 */ /* 0x100fe20000004100 */
[----:B------:R-:W-:Y:S01]  /*4630*/  FADD.FTZ R10, R143, R10 ;  /* 0x0000000a8f0a7221 */ /* 0x000fe20000010000 */
[----:B------:R-:W-:Y:S01]  /*4640*/  HADD2.F32 R7, -RZ, R7.H0_H0 ;  /* 0x20000007ff077230 */ /* 0x000fe20000004100 */
[----:B-1----:R-:W-:Y:S01]  /*4650*/  FMUL.FTZ R145, R145, R4 ;  /* 0x0000000491917220 */ /* 0x002fe20000410000 */
[----:B------:R-:W-:Y:S01]  /*4660*/  HADD2.F32 R4, -RZ, R6.H1_H1 ;  /* 0x30000006ff047230 */ /* 0x000fe20000004100 */
[CC--:B------:R-:W-:Y:S01]  /*4670*/  FFMA.FTZ R9, R118.reuse, R8.reuse, -R9 ;  /* 0x0000000876097223 */ /* 0x0c0fe20000010809 */
[----:B------:R-:W-:Y:S01]  /*4680*/  ISETP.GE.AND P0, PT, R71, 0x1, PT ;  /* 0x000000014700780c */ /* 0x000fe20003f06270 */
[----:B------:R-:W-:Y:S01]  /*4690*/  FMUL.FTZ R8, R117, R8 ;  /* 0x0000000875087220 */ /* 0x000fe20000410000 */
[----:B------:R-:W-:Y:S01]  /*46a0*/  ISETP.GE.AND P1, PT, R71, 0x10, PT ;  /* 0x000000104700780c */ /* 0x000fe20003f26270 */
[----:B--2---:R-:W-:Y:S01]  /*46b0*/  FMUL.FTZ R13, R23, R11 ;  /* 0x0000000b170d7220 */ /* 0x004fe20000410000 */
[----:B------:R-:W-:Y:S01]  /*46c0*/  ISETP.NE.AND P2, PT, R71, 0x1f, PT ;  /* 0x0000001f4700780c */ /* 0x000fe20003f45270 */
[-C--:B------:R-:W-:Y:S01]  /*46d0*/  FMUL.FTZ R5, R23, R10.reuse ;  /* 0x0000000a17057220 */ /* 0x080fe20000410000 */
[----:B------:R-:W-:Y:S01]  /*46e0*/  SHF.R.U32.HI R155, RZ, 0x5, R73 ;  /* 0x00000005ff9b7819 */ /* 0x000fe20000011649 */
[----:B------:R-:W-:Y:S01]  /*46f0*/  FFMA.FTZ R8, R118, R15, R8 ;  /* 0x0000000f76087223 */ /* 0x000fe20000010008 */
[----:B------:R-:W-:Y:S01]  /*4700*/  BSSY B0, `(.L_x_1257) ;  /* 0x00000a5000007945 */ /* 0x000fe20003800000 */
[----:B------:R-:W-:-:S02]  /*4710*/  FFMA.FTZ R10, R114, R10, R13 ;  /* 0x0000000a720a7223 */ /* 0x000fc4000001000d */
[C---:B------:R-:W-:Y:S02]  /*4720*/  FMUL.FTZ R147, R25.reuse, R4 ;  /* 0x0000000419937220 */ /* 0x040fe40000410000 */
[----:B------:R-:W-:Y:S02]  /*4730*/  FFMA.FTZ R11, R114, R11, -R5 ;  /* 0x0000000b720b7223 */ /* 0x000fe40000010805 */
[----:B------:R-:W-:Y:S02]  /*4740*/  FMUL.FTZ R146, R25, R146 ;  /* 0x0000009219927220 */ /* 0x000fe40000410000 */
[----:B------:R-:W-:Y:S02]  /*4750*/  FMUL.FTZ R4, R115, R8 ;  /* 0x0000000873047220 */ /* 0x000fe40000410000 */
[----:B------:R-:W-:Y:S02]  /*4760*/  FADD.FTZ R10, R147, R10 ;  /* 0x0000000a930a7221 */ /* 0x000fe40000010000 */
[----:B------:R-:W-:-:S02]  /*4770*/  FADD.FTZ R11, R146, R11 ;  /* 0x0000000b920b7221 */ /* 0x000fc40000010000 */
[-C--:B------:R-:W-:Y:S02]  /*4780*/  FMUL.FTZ R5, R115, R9.reuse ;  /* 0x0000000973057220 */ /* 0x080fe40000410000 */
[----:B------:R-:W-:Y:S02]  /*4790*/  FFMA.FTZ R4, R116, R9, -R4 ;  /* 0x0000000974047223 */ /* 0x000fe40000010804 */
[C---:B------:R-:W-:Y:S02]  /*47a0*/  FMUL.FTZ R6, R145.reuse, R10 ;  /* 0x0000000a91067220 */ /* 0x040fe40000410000 */
[-C--:B------:R-:W-:Y:S02]  /*47b0*/  FMUL.FTZ R9, R145, R11.reuse ;  /* 0x0000000b91097220 */ /* 0x080fe40000410000 */
[----:B------:R-:W-:Y:S02]  /*47c0*/  FFMA.FTZ R11, R144, R11, -R6 ;  /* 0x0000000b900b7223 */ /* 0x000fe40000010806 */
[----:B------:R-:W-:-:S02]  /*47d0*/  FFMA.FTZ R5, R116, R8, R5 ;  /* 0x0000000874057223 */ /* 0x000fc40000010005 */
        /* <DEDUP_REMOVED lines=15> */
[----:B------:R-:W2:Y:S04]  /*48d0*/  SHFL.UP PT, R4, R12, 0x1, RZ ;  /* 0x042000000c047989 */ /* 0x000ea800000e00ff */
[----:B------:R-:W3:Y:S01]  /*48e0*/  SHFL.UP PT, R5, R7, 0x1, RZ ;  /* 0x0420000007057989 */ /* 0x000ee200000e00ff */
[CC--:B0-----:R-:W-:Y:S02]  /*48f0*/  FMUL.FTZ R11, R7.reuse, R9.reuse ;  /* 0x00000009070b7220 */ /* 0x0c1fe40000410000 */
[-C--:B-1----:R-:W-:Y:S02]  /*4900*/  FMUL.FTZ R6, R7, R8.reuse ;  /* 0x0000000807067220 */ /* 0x082fe40000410000 */
[C---:B------:R-:W-:Y:S02]  /*4910*/  FFMA.FTZ R11, R12.reuse, R8, -R11 ;  /* 0x000000080c0b7223 */ /* 0x040fe4000001080b */
[----:B------:R-:W-:-:S02]  /*4920*/  FFMA.FTZ R6, R12, R9, R6 ;  /* 0x000000090c067223 */ /* 0x000fc40000010006 */
[----:B------:R-:W-:Y:S02]  /*4930*/  @P0 FADD.FTZ R14, R14, R11 ;  /* 0x0000000b0e0e0221 */ /* 0x000fe40000010000 */
[----:B------:R-:W-:Y:S02]  /*4940*/  @P0 FADD.FTZ R15, R15, R6 ;  /* 0x000000060f0f0221 */ /* 0x000fe40000010000 */
[CC--:B--2---:R-:W-:Y:S01]  /*4950*/  FMUL.FTZ R6, R7.reuse, R4.reuse ;  /* 0x0000000407067220 */ /* 0x0c4fe20000410000 */
[----:B------:R-:W0:Y:S01]  /*4960*/  SHFL.UP PT, R11, R14, 0x2, RZ ;  /* 0x044000000e0b7989 */ /* 0x000e2200000e00ff */
[-C--:B---3--:R-:W-:Y:S02]  /*4970*/  FMUL.FTZ R9, R7, R5.reuse ;  /* 0x0000000507097220 */ /* 0x088fe40000410000 */
[C---:B------:R-:W-:Y:S01]  /*4980*/  FFMA.FTZ R6, R12.reuse, R5, R6 ;  /* 0x000000050c067223 */ /* 0x040fe20000010006 */
[----:B------:R-:W1:Y:S01]  /*4990*/  SHFL.UP PT, R13, R15, 0x2, RZ ;  /* 0x044000000f0d7989 */ /* 0x000e6200000e00ff */
[----:B------:R-:W-:-:S03]  /*49a0*/  @P0 FFMA.FTZ R12, R12, R4, -R9 ;  /* 0x000000040c0c0223 */ /* 0x000fc60000010809 */
[----:B------:R-:W-:Y:S02]  /*49b0*/  FSEL R6, R7, R6, !P0 ;  /* 0x0000000607067208 */ /* 0x000fe40004000000 */
[----:B------:R-:W2:Y:S01]  /*49c0*/  SHFL.UP PT, R5, R12, 0x2, RZ ;  /* 0x044000000c057989 */ /* 0x000ea200000e00ff */
[----:B------:R-:W-:-:S03]  /*49d0*/  ISETP.GE.AND P0, PT, R71, 0x2, PT ;  /* 0x000000024700780c */ /* 0x000fc60003f06270 */
[----:B------:R-:W3:Y:S01]  /*49e0*/  SHFL.UP PT, R7, R6, 0x2, RZ ;  /* 0x0440000006077989 */ /* 0x000ee200000e00ff */
[----:B0-----:R-:W-:-:S04]  /*49f0*/  FMUL.FTZ R8, R6, R11 ;  /* 0x0000000b06087220 */ /* 0x001fc80000410000 */
[-C--:B-1----:R-:W-:Y:S02]  /*4a00*/  FFMA.FTZ R8, R12, R13.reuse, R8 ;  /* 0x0000000d0c087223 */ /* 0x082fe40000010008 */
[----:B------:R-:W-:-:S03]  /*4a10*/  FMUL.FTZ R4, R6, R13 ;  /* 0x0000000d06047220 */ /* 0x000fc60000410000 */
[----:B------:R-:W-:Y:S02]  /*4a20*/  @P0 FADD.FTZ R15, R15, R8 ;  /* 0x000000080f0f0221 */ /* 0x000fe40000010000 */
[----:B------:R-:W-:Y:S02]  /*4a30*/  FFMA.FTZ R11, R12, R11, -R4 ;  /* 0x0000000b0c0b7223 */ /* 0x000fe40000010804 */
[C---:B--2---:R-:W-:Y:S01]  /*4a40*/  FMUL.FTZ R8, R6.reuse, R5 ;  /* 0x0000000506087220 */ /* 0x044fe20000410000 */
[----:B------:R-:W0:Y:S01]  /*4a50*/  SHFL.UP PT, R9, R15, 0x4, RZ ;  /* 0x048000000f097989 */ /* 0x000e2200000e00ff */
[-C--:B---3--:R-:W-:Y:S02]  /*4a60*/  FMUL.FTZ R4, R6, R7.reuse ;  /* 0x0000000706047220 */ /* 0x088fe40000410000 */
[----:B------:R-:W-:Y:S02]  /*4a70*/  @P0 FADD.FTZ R14, R14, R11 ;  /* 0x0000000b0e0e0221 */ /* 0x000fe40000010000 */
[----:B------:R-:W-:-:S02]  /*4a80*/  FFMA.FTZ R7, R12, R7, R8 ;  /* 0x000000070c077223 */ /* 0x000fc40000010008 */
[----:B------:R-:W-:Y:S01]  /*4a90*/  @P0 FFMA.FTZ R12, R12, R5, -R4 ;  /* 0x000000050c0c0223 */ /* 0x000fe20000010804 */
[----:B------:R-:W1:Y:S02]  /*4aa0*/  SHFL.UP PT, R8, R14, 0x4, RZ ;  /* 0x048000000e087989 */ /* 0x000e6400000e00ff */
[----:B------:R-:W-:Y:S02]  /*4ab0*/  FSEL R7, R6, R7, !P0 ;  /* 0x0000000706077208 */ /* 0x000fe40004000000 */
[----:B------:R-:W2:Y:S01]  /*4ac0*/  SHFL.UP PT, R4, R12, 0x4, RZ ;  /* 0x048000000c047989 */ /* 0x000ea200000e00ff */
[----:B------:R-:W-:-:S03]  /*4ad0*/  ISETP.GE.AND P0, PT, R71, 0x4, PT ;  /* 0x000000044700780c */ /* 0x000fc60003f06270 */
[----:B------:R-:W3:Y:S01]  /*4ae0*/  SHFL.UP PT, R5, R7, 0x4, RZ ;  /* 0x0480000007057989 */ /* 0x000ee200000e00ff */
[CC--:B0-----:R-:W-:Y:S02]  /*4af0*/  FMUL.FTZ R11, R7.reuse, R9.reuse ;  /* 0x00000009070b7220 */ /* 0x0c1fe40000410000 */
[CC--:B-1----:R-:W-:Y:S02]  /*4b00*/  FMUL.FTZ R6, R7.reuse, R8.reuse ;  /* 0x0000000807067220 */ /* 0x0c2fe40000410000 */
[C---:B------:R-:W-:Y:S02]  /*4b10*/  FFMA.FTZ R11, R12.reuse, R8, -R11 ;  /* 0x000000080c0b7223 */ /* 0x040fe4000001080b */
[----:B------:R-:W-:Y:S02]  /*4b20*/  FFMA.FTZ R8, R12, R9, R6 ;  /* 0x000000090c087223 */ /* 0x000fe40000010006 */
[C---:B--2---:R-:W-:Y:S02]  /*4b30*/  FMUL.FTZ R6, R7.reuse, R4 ;  /* 0x0000000407067220 */ /* 0x044fe40000410000 */
[----:B---3--:R-:W-:-:S02]  /*4b40*/  FMUL.FTZ R9, R7, R5 ;  /* 0x0000000507097220 */ /* 0x008fc40000410000 */
[----:B------:R-:W-:Y:S02]  /*4b50*/  @P0 FADD.FTZ R14, R14, R11 ;  /* 0x0000000b0e0e0221 */ /* 0x000fe40000010000 */
[C---:B------:R-:W-:Y:S02]  /*4b60*/  FFMA.FTZ R6, R12.reuse, R5, R6 ;  /* 0x000000050c067223 */ /* 0x040fe40000010006 */
[----:B------:R-:W-:Y:S02]  /*4b70*/  @P0 FADD.FTZ R15, R15, R8 ;  /* 0x000000080f0f0221 */ /* 0x000fe40000010000 */
[----:B------:R-:W-:Y:S01]  /*4b80*/  @P0 FFMA.FTZ R12, R12, R4, -R9 ;  /* 0x000000040c0c0223 */ /* 0x000fe20000010809 */
[----:B------:R-:W-:Y:S01]  /*4b90*/  FSEL R6, R7, R6, !P0 ;  /* 0x0000000607067208 */ /* 0x000fe20004000000 */
[----:B------:R-:W0:Y:S01]  /*4ba0*/  SHFL.UP PT, R9, R14, 0x8, RZ ;  /* 0x050000000e097989 */ /* 0x000e2200000e00ff */
[----:B------:R-:W-:-:S03]  /*4bb0*/  ISETP.GE.AND P0, PT, R71, 0x8, PT ;  /* 0x000000084700780c */ /* 0x000fc60003f06270 */
[----:B------:R-:W1:Y:S04]  /*4bc0*/  SHFL.UP PT, R11, R15, 0x8, RZ ;  /* 0x050000000f0b7989 */ /* 0x000e6800000e00ff */
[----:B------:R-:W2:Y:S04]  /*4bd0*/  SHFL.UP PT, R5, R12, 0x8, RZ ;  /* 0x050000000c057989 */ /* 0x000ea800000e00ff */
[----:B------:R-:W3:Y:S01]  /*4be0*/  SHFL.UP PT, R7, R6, 0x8, RZ ;  /* 0x0500000006077989 */ /* 0x000ee200000e00ff */
[----:B0-----:R-:W-:-:S04]  /*4bf0*/  FMUL.FTZ R4, R6, R9 ;  /* 0x0000000906047220 */ /* 0x001fc80000410000 */
[-C--:B-1----:R-:W-:Y:S02]  /*4c00*/  FFMA.FTZ R10, R12, R11.reuse, R4 ;  /* 0x0000000b0c0a7223 */ /* 0x082fe40000010004 */
[C---:B------:R-:W-:Y:S02]  /*4c10*/  FMUL.FTZ R8, R6.reuse, R11 ;  /* 0x0000000b06087220 */ /* 0x040fe40000410000 */
[----:B--2---:R-:W-:Y:S02]  /*4c20*/  FMUL.FTZ R4, R6, R5 ;  /* 0x0000000506047220 */ /* 0x004fe40000410000 */
[C---:B------:R-:W-:Y:S02]  /*4c30*/  FFMA.FTZ R9, R12.reuse, R9, -R8 ;  /* 0x000000090c097223 */ /* 0x040fe40000010808 */
[----:B------:R-:W-:Y:S02]  /*4c40*/  @P0 FADD.FTZ R15, R15, R10 ;  /* 0x0000000a0f0f0221 */ /* 0x000fe40000010000 */
[----:B---3--:R-:W-:-:S02]  /*4c50*/  FFMA.FTZ R11, R12, R7, R4 ;  /* 0x000000070c0b7223 */ /* 0x008fc40000010004 */
[----:B------:R-:W-:Y:S01]  /*4c60*/  FMUL.FTZ R7, R6, R7 ;  /* 0x0000000706077220 */ /* 0x000fe20000410000 */
[----:B------:R-:W0:Y:S01]  /*4c70*/  SHFL.UP PT, R8, R15, 0x10, RZ ;  /* 0x060000000f087989 */ /* 0x000e2200000e00ff */
[----:B------:R-:W-:Y:S01]  /*4c80*/  @P0 FADD.FTZ R14, R14, R9 ;  /* 0x000000090e0e0221 */ /* 0x000fe20000010000 */
[----:B------:R-:W-:Y:S01]  /*4c90*/  FSEL R11, R6, R11, !P0 ;  /* 0x0000000b060b7208 */ /* 0x000fe20004000000 */
[----:B------:R-:W-:Y:S01]  /*4ca0*/  @P0 FFMA.FTZ R12, R12, R5, -R7 ;  /* 0x000000050c0c0223 */ /* 0x000fe20000010807 */
[----:B------:R-:W-:Y:S02]  /*4cb0*/  LOP3.LUT P0, RZ, R73, 0x1f, RZ, 0xc0, !PT ;  /* 0x0000001f49ff7812 */ /* 0x000fe4000780c0ff */
[----:B------:R-:W1:Y:S02]  /*4cc0*/  SHFL.UP PT, R6, R14, 0x10, RZ ;  /* 0x060000000e067989 */ /* 0x000e6400000e00ff */
[----:B------:R-:W-:Y:S02]  /*4cd0*/  ISETP.EQ.OR P0, PT, R69, RZ, P0 ;  /* 0x000000ff4500720c */ /* 0x000fe40000702670 */
[----:B------:R-:W2:Y:S04]  /*4ce0*/  SHFL.UP PT, R4, R12, 0x10, RZ ;  /* 0x060000000c047989 */ /* 0x000ea800000e00ff */
[----:B------:R-:W3:Y:S01]  /*4cf0*/  SHFL.UP PT, R5, R11, 0x10, RZ ;  /* 0x060000000b057989 */ /* 0x000ee200000e00ff */
[----:B0-----:R-:W-:-:S04]  /*4d00*/  FMUL.FTZ R7, R11, R8 ;  /* 0x000000080b077220 */ /* 0x001fc80000410000 */
[CC--:B-1----:R-:W-:Y:S02]  /*4d10*/  FFMA.FTZ R9, R12.reuse, R6.reuse, -R7 ;  /* 0x000000060c097223 */ /* 0x0c2fe40000010807 */
[C---:B------:R-:W-:Y:S02]  /*4d20*/  FMUL.FTZ R13, R11.reuse, R6 ;  /* 0x000000060b0d7220 */ /* 0x040fe40000410000 */
[C---:B--2---:R-:W-:Y:S02]  /*4d30*/  FMUL.FTZ R6, R11.reuse, R4 ;  /* 0x000000040b067220 */ /* 0x044fe40000410000 */
[C---:B------:R-:W-:Y:S02]  /*4d40*/  FFMA.FTZ R8, R12.reuse, R8, R13 ;  /* 0x000000080c087223 */ /* 0x040fe4000001000d */
[CC--:B---3--:R-:W-:Y:S02]  /*4d50*/  FFMA.FTZ R6, R12.reuse, R5.reuse, R6 ;  /* 0x000000050c067223 */ /* 0x0c8fe40000010006 */
[----:B------:R-:W-:Y:S01]  /*4d60*/  FMUL.FTZ R7, R11, R5 ;  /* 0x000000050b077220 */ /* 0x000fe20000410000 */
[----:B------:R-:W-:Y:S01]  /*4d70*/  MOV R5, RZ ;  /* 0x000000ff00057202 */ /* 0x000fe20000000f00 */
[----:B------:R-:W-:Y:S01]  /*4d80*/  @P1 FADD.FTZ R15, R15, R8 ;  /* 0x000000080f0f1221 */ /* 0x000fe20000010000 */
[----:B------:R-:W-:Y:S01]  /*4d90*/  @!P2 SHF.R.U32.HI R8, RZ, 0x1, R73 ;  /* 0x00000001ff08a819 */ /* 0x000fe20000011649 */
[----:B------:R-:W-:Y:S01]  /*4da0*/  @P1 FFMA.FTZ R12, R12, R4, -R7 ;  /* 0x000000040c0c1223 */ /* 0x000fe20000010807 */
[----:B------:R-:W-:Y:S01]  /*4db0*/  FSEL R13, R11, R6, !P1 ;  /* 0x000000060b0d7208 */ /* 0x000fe20004800000 */
[----:B------:R-:W-:Y:S01]  /*4dc0*/  @P1 FADD.FTZ R14, R14, R9 ;  /* 0x000000090e0e1221 */ /* 0x000fe20000010000 */
[----:B------:R-:W-:Y:S01]  /*4dd0*/  MOV R4, 0x3f800000 ;  /* 0x3f80000000047802 */ /* 0x000fe20000000f00 */
[----:B------:R-:W-:Y:S01]  /*4de0*/  CS2R R6, SRZ ;  /* 0x0000000000067805 */ /* 0x000fe2000001ff00 */
[----:B------:R-:W-:Y:S01]  /*4df0*/  @!P2 LOP3.LUT R154, R8, 0x7ffffff0, RZ, 0xc0, !PT ;  /* 0x7ffffff0089aa812 */ /* 0x000fe200078ec0ff */
[----:B------:R-:W-:Y:S04]  /*4e00*/  SHFL.UP PT, R151, R15, 0x1, RZ ;  /* 0x042000000f977989 */ /* 0x000fe800000e00ff */
[----:B------:R-:W-:Y:S01]  /*4e10*/  @!P0 LDS.128 R4, [R0.X16+0x10c0] ;  /* 0x0010c00000048984 */ /* 0x000fe2000000cc00 */
[----:B------:R-:W-:-:S03]  /*4e20*/  ISETP.NE.AND P0, PT, R155, RZ, PT ;  /* 0x000000ff9b00720c */ /* 0x000fc60003f05270 */
[----:B------:R-:W-:Y:S04]  /*4e30*/  @!P2 STS.128 [R154+0x1080], R12 ;  /* 0x0010800c9a00a388 */ /* 0x000fe80000000c00 */
[----:B------:R-:W-:Y:S06]  /*4e40*/  BAR.SYNC.DEFER_BLOCKING 0x0 ;  /* 0x0000000000007b1d */ /* 0x000fec0000010000 */
[----:B------:R-:W-:Y:S04]  /*4e50*/  SHFL.UP PT, R150, R14, 0x1, RZ ;  /* 0x042000000e967989 */ /* 0x000fe800000e00ff */
[----:B------:R-:W-:Y:S04]  /*4e60*/  SHFL.UP PT, R152, R12, 0x1, RZ ;  /* 0x042000000c987989 */ /* 0x000fe800000e00ff */
[----:B------:R-:W-:Y:S04]  /*4e70*/  SHFL.UP PT, R153, R13, 0x1, RZ ;  /* 0x042000000d997989 */ /* 0x000fe800000e00ff */
[----:B------:R-:W-:Y:S04]  /*4e80*/  LDS.128 R8, [0x1080] ;  /* 0x00108000ff087984 */ /* 0x000fe80000000c00 */
[----:B------:R-:W0:Y:S02]  /*4e90*/  LDS.128 R16, [0x1090] ;  /* 0x00109000ff107984 */ /* 0x000e240000000c00 */
        /* <DEDUP_REMOVED lines=11> */
[----:B------:R-:W-:Y:S01]  /*4f50*/  ISETP.NE.AND P0, PT, R71, RZ, PT ;  /* 0x000000ff4700720c */ /* 0x000fe20003f05270 */
        /* <DEDUP_REMOVED lines=15> */
.L_x_1258:
[----:B------:R-:W-:Y:S01]  /*5050*/  ISETP.NE.AND P0, PT, R71, RZ, PT ;  /* 0x000000ff4700720c */ /* 0x000fe20003f05270 */
        /* <DEDUP_REMOVED lines=15> */
.L_x_1259:
[----:B------:R-:W-:Y:S05]  /*5150*/  BSYNC B0 ;  /* 0x0000000000007941 */ /* 0x000fea0003800000 */
.L_x_1257:
        /* <DEDUP_REMOVED lines=123> */
.L_x_1261:
[----:B------:R-:W-:Y:S05]  /*5910*/  BSYNC B0 ;  /* 0x0000000000007941 */ /* 0x000fea0003800000 */
.L_x_1260:
        /* <DEDUP_REMOVED lines=52> */
.L_x_1256:
        /* <DEDUP_REMOVED lines=40> */
.L_x_1263:
[----:B------:R-:W-:Y:S05]  /*5ee0*/  EXIT ;  /* 0x000000000000794d */ /* 0x000fea0003800000 */
.L_x_1265:
        /* <DEDUP_REMOVED lines=9> */
.L_x_5348:


//--------------------- .text._Z25selective_scan_fwd_kernelI32Selective_Scan_fwd_kernel_traitsILi64ELi16ELi1ELb1ELb1ELb0ELb1EN3c104HalfENS1_7complexIfEEEEv13SSMParamsBase --------------------------
	.section	.text._Z25selective_scan_fwd_kernelI32Selective_Scan_fwd_kernel_traitsILi64ELi16ELi1ELb1ELb1ELb0ELb1EN3c104HalfENS1_7complexIfEEEEv13SSMParamsBase,"ax",@progbits
	.sectioninfo	@"SHI_REGISTERS=160"
	.align	128
        .global         _Z25selective_scan_fwd_kernelI32Selective_Scan_fwd_kernel_traitsILi64ELi16ELi1ELb1ELb1ELb0ELb1EN3c104HalfENS1_7complexIfEEEEv13SSMParamsBase
        .type           _Z25selective_scan_fwd_kernelI32Selective_Scan_fwd_kernel_traitsILi64ELi16ELi1ELb1ELb1ELb0ELb1EN3c104HalfENS1_7complexIfEEEEv13SSMParamsBase,@function
        .size           _Z25selective_scan_fwd_kernelI32Selective_Scan_fwd_kernel_traitsILi64ELi16ELi1ELb1ELb1ELb0ELb1EN3c104HalfENS1_7complexIfEEEEv13SSMParamsBase,(.L_x_5349 - _Z25selective_scan_fwd_kernelI32Selective_Scan_fwd_kernel_traitsILi64ELi16ELi1ELb1ELb1ELb0ELb1EN3c104HalfENS1_7complexIfEEEEv13SSMParamsBase)
        .other          _Z25selective_scan_fwd_kernelI32Selective_Scan_fwd_kernel_traitsILi64ELi16ELi1ELb1ELb1ELb0ELb1EN3c104HalfENS1_7complexIfEEEEv13SSMParamsBase,@"STO_CUDA_ENTRY STV_DEFAULT"
_Z25selective_scan_fwd_kernelI32Selective_Scan_fwd_kernel_traitsILi64ELi16ELi1ELb1ELb1ELb0ELb1EN3c104HalfENS1_7complexIfEEEEv13SSMParamsBase:
.text._Z25selective_scan_fwd_kernelI32Selective_Scan_fwd_kernel_traitsILi64ELi16ELi1ELb1ELb1ELb0ELb1EN3c104HalfENS1_7complexIfEEEEv13SSMParamsBase:
        /* <DEDUP_REMOVED lines=83> */
.L_x_1306:
        /* <DEDUP_REMOVED lines=80> */
.L_x_1267:
[----:B-12---:R-:W-:Y:S05]  /*0a30*/  BSYNC B0 ;  /* 0x0000000000007941 */ /* 0x006fea0003800000 */
.L_x_1266:
        /* <DEDUP_REMOVED lines=36> */
.L_x_1269:
[----:B------:R-:W-:Y:S05]  /*0c80*/  BSYNC B0 ;  /* 0x0000000000007941 */ /* 0x000fea0003800000 */
.L_x_1268:
        /* <DEDUP_REMOVED lines=38> */
.L_x_1271:
[----:B------:R-:W-:Y:S05]  /*0ef0*/  BSYNC B0 ;  /* 0x0000000000007941 */ /* 0x000fea0003800000 */
.L_x_1270:
        /* <DEDUP_REMOVED lines=36> */
.L_x_1273:
[----:B------:R-:W-:Y:S05]  /*1140*/  BSYNC B0 ;  /* 0x0000000000007941 */ /* 0x000fea0003800000 */
.L_x_1272:
        /* <DEDUP_REMOVED lines=38> */
.L_x_1275:
[----:B------:R-:W-:Y:S05]  /*13b0*/  BSYNC B0 ;  /* 0x0000000000007941 */ /* 0x000fea0003800000 */
.L_x_1274:
        /* <DEDUP_REMOVED lines=36> */
.L_x_1277:
[----:B------:R-:W-:Y:S05]  /*1600*/  BSYNC B0 ;  /* 0x0000000000007941 */ /* 0x000fea0003800000 */
.L_x_1276:
        /* <DEDUP_REMOVED lines=38> */
.L_x_1279:
[----:B------:R-:W-:Y:S05]  /*1870*/  BSYNC B0 ;  /* 0x0000000000007941 */ /* 0x000fea0003800000 */
.L_x_1278:
        /* <DEDUP_REMOVED lines=37> */
.L_x_1281:
[----:B------:R-:W-:Y:S05]  /*1ad0*/  BSYNC B0 ;  /* 0x0000000000007941 */ /* 0x000fea0003800000 */
.L_x_1280:
        /* <DEDUP_REMOVED lines=42> */
.L_x_1283:
[----:B------:R-:W-:Y:S05]  /*1d80*/  BSYNC B0 ;  /* 0x0000000000007941 */ /* 0x000fea0003800000 */
.L_x_1282:
        /* <DEDUP_REMOVED lines=40> */
.L_x_1285:
[----:B------:R-:W-:Y:S05]  /*2010*/  BSYNC B0 ;  /* 0x0000000000007941 */ /* 0x000fea0003800000 */
.L_x_1284:
        /* <DEDUP_REMOVED lines=46> */
.L_x_1287:
[----:B------:R-:W-:Y:S05]  /*2300*/  BSYNC B0 ;  /* 0x0000000000007941 */ /* 0x000fea0003800000 */
.L_x_1286:
        /* <DEDUP_REMOVED lines=33> */
.L_x_1289:
[----:B------:R-:W-:Y:S05]  /*2520*/  BSYNC B0 ;  /* 0x0000000000007941 */ /* 0x000fea0003800000 */
.L_x_1288:
        /* <DEDUP_REMOVED lines=33> */
.L_x_1291:
[----:B------:R-:W-:Y:S05]  /*2740*/  BSYNC B0 ;  /* 0x0000000000007941 */ /* 0x000fea0003800000 */
.L_x_1290:
        /* <DEDUP_REMOVED lines=33> */
.L_x_1293:
[----:B------:R-:W-:Y:S05]  /*2960*/  BSYNC B0 ;  /* 0x0000000000007941 */ /* 0x000fea0003800000 */
.L_x_1292:
        /* <DEDUP_REMOVED lines=33> */
.L_x_1295:
[----:B------:R-:W-:Y:S05]  /*2b80*/  BSYNC B0 ;  /* 0x0000000000007941 */ /* 0x000fea0003800000 */
.L_x_1294:
        /* <DEDUP_REMOVED lines=33> */
.L_x_1297:
[----:B------:R-:W-:Y:S05]  /*2da0*/  BSYNC B0 ;  /* 0x0000000000007941 */ /* 0x000fea0003800000 */
.L_x_1296:
        /* <DEDUP_REMOVED lines=36> */
.L_x_1304:
        /* <DEDUP_REMOVED lines=46> */
[-C--:B------:R-:W-:Y:S01]  /*32d0*/  FMUL.FTZ R123, R137, R76.reuse ;  /* 0x0000004c897b7220 */ /* 0x080fe20000410000 */
        /* <DEDUP_REMOVED lines=40> */
[----:B----4-:R1:W-:Y:S02]  /*3560*/  STS.128 [R132.X16+0x200], R8 ;  /* 0x0002000884007388 */ /* 0x0103e4000000cc00 */
[----:B------:R2:W-:Y:S02]  /*3570*/  MUFU.COS R110, R20 ;  /* 0x00000014006e7308 */ /* 0x0005e40000000000 */
[----:B------:R3:W-:Y:S01]  /*3580*/  STS.128 [R132.X16+0x400], R12 ;  /* 0x0004000c84007388 */ /* 0x0007e2000000cc00 */
[----:B------:R-:W-:-:S03]  /*3590*/  IADD3 R97, R97, R21, RZ ;  /* 0x0000001561617210 */ /* 0x000fc60007ffe0ff */
[----:B------:R4:W-:Y:S02]  /*35a0*/  STS.128 [R132.X16+0x600], R16 ;  /* 0x0006001084007388 */ /* 0x0009e4000000cc00 */
[----:B------:R-:W-:Y:S01]  /*35b0*/  MUFU.COS R105, R23 ;  /* 0x0000001700697308 */ /* 0x000fe20000000000 */
[C---:B--2---:R-:W-:Y:S02]  /*35c0*/  FMUL.FTZ R20, R3.reuse, R64 ;  /* 0x0000004003147220 */ /* 0x044fe40000410000 */
[----:B0-----:R-:W-:Y:S02]  /*35d0*/  IMAD R7, R0, c[0x0][0x1c4], R85 ;  /* 0x0000710000077a24 */ /* 0x001fe400078e0255 */
[----:B------:R-:W-:Y:S02]  /*35e0*/  FMUL.RZ R107, R20, 0.15915493667125701904 ;  /* 0x3e22f983146b7820 */ /* 0x000fe4000040c000 */
[----:B------:R-:W-:Y:S01]  /*35f0*/  IMAD.WIDE.U32 R96, R0, c[0x0][0x1c0], R96 ;  /* 0x0000700000607a25 */ /* 0x000fe200078e0060 */
[----:B------:R-:W-:Y:S03]  /*3600*/  MUFU.SIN R115, R22 ;  /* 0x0000001600737308 */ /* 0x000fe60000000400 */
[-C--:B------:R-:W-:Y:S01]  /*3610*/  FMUL.FTZ R4, R3, R62.reuse ;  /* 0x0000003e03047220 */ /* 0x080fe20000410000 */
[----:B------:R-:W-:Y:S01]  /*3620*/  IADD3 R7, R97, R7, RZ ;  /* 0x0000000761077210 */ /* 0x000fe20007ffe0ff */
[----:B-1----:R-:W-:Y:S01]  /*3630*/  FMUL.FTZ R11, R137, R62 ;  /* 0x0000003e890b7220 */ /* 0x002fe20000410000 */
[----:B---3--:R-:W-:Y:S01]  /*3640*/  LEA R12, P0, R96, c[0x0][0x230], 0x3 ;  /* 0x00008c00600c7a11 */ /* 0x008fe200078018ff */
[----:B------:R-:W-:Y:S01]  /*3650*/  FMUL.RZ R5, R4, 0.15915493667125701904 ;  /* 0x3e22f98304057820 */ /* 0x000fe2000040c000 */
[----:B------:R0:W-:Y:S01]  /*3660*/  MUFU.COS R113, R22 ;  /* 0x0000001600717308 */ /* 0x0001e20000000000 */
[----:B------:R-:W-:-:S06]  /*3670*/  NOP ;  /* 0x0000000000007918 */ /* 0x000fcc0000000000 */
[C---:B------:R-:W-:Y:S01]  /*3680*/  FMUL.FTZ R4, R3.reuse, R60 ;  /* 0x0000003c03047220 */ /* 0x040fe20000410000 */
[----:B------:R-:W1:Y:S01]  /*3690*/  MUFU.EX2 R109, R109 ;  /* 0x0000006d006d7308 */ /* 0x000e620000000800 */
[----:B0-----:R-:W0:Y:S01]  /*36a0*/  LDS.128 R20, [R2.X16] ;  /* 0x0000000002147984 */ /* 0x001e22000000cc00 */
[----:B------:R-:W-:Y:S01]  /*36b0*/  LEA.HI.X R13, R96, c[0x0][0x234], R7, 0x3, P0 ;  /* 0x00008d00600d7a11 */ /* 0x000fe200000f1c07 */
[----:B------:R-:W-:Y:S02]  /*36c0*/  FMUL.RZ R7, R4, 0.15915493667125701904 ;  /* 0x3e22f98304077820 */ /* 0x000fe4000040c000 */
[----:B----4-:R-:W-:Y:S02]  /*36d0*/  FMUL.FTZ R16, R3, R58 ;  /* 0x0000003a03107220 */ /* 0x010fe40000410000 */
[C---:B------:R-:W-:Y:S01]  /*36e0*/  FMUL.FTZ R15, R137.reuse, R60 ;  /* 0x0000003c890f7220 */ /* 0x040fe20000410000 */
[----:B------:R-:W2:Y:S01]  /*36f0*/  MUFU.EX2 R101, R101 ;  /* 0x0000006500657308 */ /* 0x000ea20000000800 */
[----:B------:R-:W-:-:S02]  /*3700*/  FMUL.FTZ R18, R137, R58 ;  /* 0x0000003a89127220 */ /* 0x000fc40000410000 */
[----:B------:R-:W-:-:S05]  /*3710*/  FMUL.FTZ R3, R3, R56 ;  /* 0x0000003803037220 */ /* 0x000fca0000410000 */
[----:B------:R-:W3:Y:S01]  /*3720*/  MUFU.EX2 R103, R103 ;  /* 0x0000006700677308 */ /* 0x000ee20000000800 */
[----:B-1----:R-:W-:-:S07]  /*3730*/  FMUL.FTZ R85, R109, R108 ;  /* 0x0000006c6d557220 */ /* 0x002fce0000410000 */
[----:B------:R-:W1:Y:S01]  /*3740*/  MUFU.EX2 R99, R99 ;  /* 0x0000006300637308 */ /* 0x000e620000000800 */
[----:B--2---:R-:W-:-:S07]  /*3750*/  FMUL.FTZ R106, R101, R106 ;  /* 0x0000006a656a7220 */ /* 0x004fce0000410000 */
[----:B------:R-:W2:Y:S01]  /*3760*/  MUFU.EX2 R95, R95 ;  /* 0x0000005f005f7308 */ /* 0x000ea20000000800 */
[C---:B---3--:R-:W-:Y:S02]  /*3770*/  FMUL.FTZ R104, R103.reuse, R104 ;  /* 0x0000006867687220 */ /* 0x048fe40000410000 */
[----:B------:R-:W-:-:S05]  /*3780*/  FMUL.FTZ R105, R103, R105 ;  /* 0x0000006967697220 */ /* 0x000fca0000410000 */
[----:B------:R-:W3:Y:S01]  /*3790*/  MUFU.EX2 R126, R126 ;  /* 0x0000007e007e7308 */ /* 0x000ee20000000800 */
[--C-:B0-----:R-:W-:Y:S01]  /*37a0*/  HADD2.F32 R4, -RZ, R20.reuse.H0_H0 ;  /* 0x20000014ff047230 */ /* 0x101fe20000004100 */
[----:B-1----:R-:W-:Y:S01]  /*37b0*/  FMUL.FTZ R100, R99, R100 ;  /* 0x0000006463647220 */ /* 0x002fe20000410000 */
[----:B------:R-:W-:-:S03]  /*37c0*/  HADD2.F32 R20, -RZ, R20.H1_H1 ;  /* 0x30000014ff147230 */ /* 0x000fc60000004100 */
[----:B------:R-:W-:Y:S02]  /*37d0*/  FMUL.FTZ R108, R39, R4 ;  /* 0x00000004276c7220 */ /* 0x000fe40000410000 */
[----:B------:R-:W0:Y:S01]  /*37e0*/  MUFU.EX2 R118, R118 ;  /* 0x0000007600767308 */ /* 0x000e220000000800 */
[----:B--2---:R-:W-:Y:S02]  /*37f0*/  FMUL.FTZ R98, R95, R98 ;  /* 0x000000625f627220 */ /* 0x004fe40000410000 */
[----:B------:R-:W-:-:S04]  /*3800*/  FMUL.FTZ R20, R39, R20 ;  /* 0x0000001427147220 */ /* 0x000fc80000410000 */
[----:B------:R-:W-:Y:S01]  /*3810*/  FMUL.FTZ R4, R20, R104 ;  /* 0x0000006814047220 */ /* 0x000fe20000410000 */
[----:B------:R-:W-:Y:S01]  /*3820*/  MUFU.SIN R124, R107 ;  /* 0x0000006b007c7308 */ /* 0x000fe20000000400 */
[----:B---3--:R-:W-:Y:S02]  /*3830*/  FMUL.FTZ R93, R126, R93 ;  /* 0x0000005d7e5d7220 */ /* 0x008fe40000410000 */
[----:B------:R-:W-:-:S05]  /*3840*/  FFMA.FTZ R19, R108, R105, -R4 ;  /* 0x000000696c137223 */ /* 0x000fca0000010804 */
[----:B------:R1:W-:Y:S01]  /*3850*/  MUFU.COS R119, R107 ;  /* 0x0000006b00777308 */ /* 0x0003e20000000000 */
[C---:B0-----:R-:W-:Y:S02]  /*3860*/  FMUL.FTZ R91, R118.reuse, R91 ;  /* 0x0000005b765b7220 */ /* 0x041fe40000410000 */
[----:B------:R-:W-:-:S05]  /*3870*/  FMUL.FTZ R89, R118, R89 ;  /* 0x0000005976597220 */ /* 0x000fca0000410000 */
[----:B------:R-:W0:Y:S01]  /*3880*/  MUFU.EX2 R123, R123 ;  /* 0x0000007b007b7308 */ /* 0x000e220000000800 */
[----:B-1----:R-:W-:Y:S02]  /*3890*/  FMUL.FTZ R107, R101, R130 ;  /* 0x00000082656b7220 */ /* 0x002fe40000410000 */
[----:B------:R-:W-:Y:S02]  /*38a0*/  FMUL.FTZ R101, R99, R128 ;  /* 0x0000008063657220 */ /* 0x000fe40000410000 */
[----:B------:R-:W-:Y:S02]  /*38b0*/  FMUL.FTZ R99, R95, R120 ;  /* 0x000000785f637220 */ /* 0x000fe40000410000 */
[----:B------:R-:W-:Y:S01]  /*38c0*/  FMUL.FTZ R95, R126, R111 ;  /* 0x0000006f7e5f7220 */ /* 0x000fe20000410000 */
[----:B------:R-:W1:Y:S01]  /*38d0*/  MUFU.EX2 R127, R127 ;  /* 0x0000007f007f7308 */ /* 0x000e620000000800 */
[--C-:B------:R-:W-:Y:S02]  /*38e0*/  HADD2.F32 R111, -RZ, R21.reuse.H1_H1 ;  /* 0x30000015ff6f7230 */ /* 0x100fe40000004100 */
[----:B------:R-:W-:-:S03]  /*38f0*/  HADD2.F32 R21, -RZ, R21.H0_H0 ;  /* 0x20000015ff157230 */ /* 0x000fc60000004100 */
[C---:B------:R-:W-:Y:S02]  /*3900*/  FMUL.FTZ R111, R38.reuse, R111 ;  /* 0x0000006f266f7220 */ /* 0x040fe40000410000 */
[----:B------:R-:W-:Y:S01]  /*3910*/  MUFU.SIN R8, R5 ;  /* 0x0000000500087308 */ /* 0x000fe20000000400 */
[----:B0-----:R-:W-:Y:S02]  /*3920*/  FMUL.FTZ R96, R123, R87 ;  /* 0x000000577b607220 */ /* 0x001fe40000410000 */
[----:B------:R-:W-:Y:S02]  /*3930*/  FMUL.FTZ R87, R109, R110 ;  /* 0x0000006e6d577220 */ /* 0x000fe40000410000 */
[----:B------:R-:W-:Y:S02]  /*3940*/  FMUL.FTZ R110, R38, R21 ;  /* 0x00000015266e7220 */ /* 0x000fe40000410000 */
[----:B------:R-:W-:Y:S01]  /*3950*/  FMUL.FTZ R97, R123, R122 ;  /* 0x0000007a7b617220 */ /* 0x000fe20000410000 */
[----:B------:R0:W-:Y:S01]  /*3960*/  MUFU.COS R10, R5 ;  /* 0x00000005000a7308 */ /* 0x0001e20000000000 */
[C---:B-1----:R-:W-:Y:S01]  /*3970*/  FMUL.FTZ R102, R127.reuse, R102 ;  /* 0x000000667f667220 */ /* 0x042fe20000410000 */
[----:B------:R-:W-:Y:S01]  /*3980*/  HADD2.F32 R123, -RZ, R23.H1_H1 ;  /* 0x30000017ff7b7230 */ /* 0x000fe20000004100 */
[----:B------:R-:W-:-:S02]  /*3990*/  FMUL.FTZ R103, R127, R125 ;  /* 0x0000007d7f677220 */ /* 0x000fc40000410000 */
[----:B------:R-:W-:Y:S02]  /*39a0*/  FADD.FTZ R19, R110, R19 ;  /* 0x000000136e137221 */ /* 0x000fe40000010000 */
[----:B------:R-:W-:Y:S01]  /*39b0*/  FMUL.RZ R125, R16, 0.15915493667125701904 ;  /* 0x3e22f983107d7820 */ /* 0x000fe2000040c000 */
[----:B------:R-:W1:Y:S01]  /*39c0*/  MUFU.EX2 R117, R117 ;  /* 0x0000007500757308 */ /* 0x000e620000000800 */
[----:B0-----:R-:W-:Y:S01]  /*39d0*/  FMUL.FTZ R5, R108, R104 ;  /* 0x000000686c057220 */ /* 0x001fe20000410000 */
[----:B------:R-:W-:Y:S01]  /*39e0*/  HADD2.F32 R16, -RZ, R22.H1_H1 ;  /* 0x30000016ff107230 */ /* 0x000fe20000004100 */
[----:B------:R-:W-:Y:S02]  /*39f0*/  FMUL.FTZ R123, R36, R123 ;  /* 0x0000007b247b7220 */ /* 0x000fe40000410000 */
[----:B------:R-:W-:-:S03]  /*3a00*/  FFMA.FTZ R6, R20, R105, R5 ;  /* 0x0000006914067223 */ /* 0x000fc60000010005 */
[----:B------:R-:W-:Y:S01]  /*3a10*/  MUFU.SIN R14, R7 ;  /* 0x00000007000e7308 */ /* 0x000fe20000000400 */
[----:B------:R-:W-:-:S04]  /*3a20*/  FADD.FTZ R120, R111, R6 ;  /* 0x000000066f787221 */ /* 0x000fc80000010000 */
[----:B------:R-:W-:-:S03]  /*3a30*/  FMUL.FTZ R122, R102, R120 ;  /* 0x00000078667a7220 */ /* 0x000fc60000410000 */
[----:B------:R0:W-:Y:S01]  /*3a40*/  MUFU.COS R118, R7 ;  /* 0x0000000700767308 */ /* 0x0001e20000000000 */
[C---:B-1----:R-:W-:Y:S02]  /*3a50*/  FMUL.FTZ R109, R117.reuse, R114 ;  /* 0x00000072756d7220 */ /* 0x042fe40000410000 */
[----:B------:R-:W-:Y:S01]  /*3a60*/  FMUL.FTZ R21, R117, R112 ;  /* 0x0000007075157220 */ /* 0x000fe20000410000 */
[----:B------:R-:W-:Y:S01]  /*3a70*/  HADD2.F32 R112, -RZ, R22.H0_H0 ;  /* 0x20000016ff707230 */ /* 0x000fe20000004100 */
[-C--:B------:R-:W-:Y:S02]  /*3a80*/  FFMA.FTZ R117, R103, R19.reuse, -R122 ;  /* 0x0000001367757223 */ /* 0x080fe4000001087a */
[----:B------:R-:W-:Y:S01]  /*3a90*/  FMUL.FTZ R19, R102, R19 ;  /* 0x0000001366137220 */ /* 0x000fe20000410000 */
[----:B------:R-:W1:Y:S01]  /*3aa0*/  MUFU.EX2 R116, R116 ;  /* 0x0000007400747308 */ /* 0x000e620000000800 */
[----:B0-----:R-:W0:Y:S01]  /*3ab0*/  LDS.128 R4, [R2.X16+0x10] ;  /* 0x0000100002047984 */ /* 0x001e22000000cc00 */
[----:B------:R-:W-:-:S02]  /*3ac0*/  FMUL.FTZ R112, R37, R112 ;  /* 0x0000007025707220 */ /* 0x000fc40000410000 */
[----:B------:R-:W-:Y:S02]  /*3ad0*/  FFMA.FTZ R120, R103, R120, R19 ;  /* 0x0000007867787223 */ /* 0x000fe40000010013 */
[----:B------:R-:W-:Y:S02]  /*3ae0*/  FADD.FTZ R117, R112, R117 ;  /* 0x0000007570757221 */ /* 0x000fe40000010000 */
[----:B------:R-:W2:Y:S08]  /*3af0*/  MUFU.EX2 R9, R129 ;  /* 0x0000008100097308 */ /* 0x000eb00000000800 */
[----:B------:R-:W3:Y:S01]  /*3b00*/  MUFU.EX2 R11, R11 ;  /* 0x0000000b000b7308 */ /* 0x000ee20000000800 */
[----:B-1----:R-:W-:-:S02]  /*3b10*/  FMUL.FTZ R114, R116, R113 ;  /* 0x0000007174727220 */ /* 0x002fc40000410000 */
[----:B------:R-:W-:Y:S02]  /*3b20*/  FMUL.FTZ R113, R37, R16 ;  /* 0x0000001025717220 */ /* 0x000fe40000410000 */
[----:B------:R-:W-:Y:S02]  /*3b30*/  FMUL.FTZ R22, R116, R115 ;  /* 0x0000007374167220 */ /* 0x000fe40000410000 */
[----:B------:R-:W-:Y:S01]  /*3b40*/  FADD.FTZ R120, R113, R120 ;  /* 0x0000007871787221 */ /* 0x000fe20000010000 */
[----:B------:R1:W4:Y:S01]  /*3b50*/  MUFU.EX2 R17, R15 ;  /* 0x0000000f00117308 */ /* 0x0003220000000800 */
[C---:B------:R-:W-:Y:S02]  /*3b60*/  FMUL.FTZ R116, R100.reuse, R117 ;  /* 0x0000007564747220 */ /* 0x040fe40000410000 */
[-C--:B------:R-:W-:Y:S02]  /*3b70*/  FMUL.FTZ R16, R100, R120.reuse ;  /* 0x0000007864107220 */ /* 0x080fe40000410000 */
[----:B------:R-:W-:-:S02]  /*3b80*/  FFMA.FTZ R116, R101, R120, R116 ;  /* 0x0000007865747223 */ /* 0x000fc40000010074 */
[----:B------:R-:W-:Y:S01]  /*3b90*/  FFMA.FTZ R117, R101, R117, -R16 ;  /* 0x0000007565757223 */ /* 0x000fe20000010810 */
[----:B------:R-:W-:Y:S01]  /*3ba0*/  MUFU.EX2 R18, R18 ;  /* 0x0000001200127308 */ /* 0x000fe20000000800 */
[----:B-1----:R-:W-:Y:S01]  /*3bb0*/  HADD2.F32 R15, -RZ, R23.H0_H0 ;  /* 0x20000017ff0f7230 */ /* 0x002fe20000004100 */
[----:B--2---:R-:W-:Y:S02]  /*3bc0*/  FMUL.FTZ R23, R9, R119 ;  /* 0x0000007709177220 */ /* 0x004fe40000410000 */
[----:B---3--:R-:W-:Y:S02]  /*3bd0*/  FMUL.FTZ R119, R11, R8 ;  /* 0x000000080b777220 */ /* 0x008fe40000410000 */
[----:B------:R-:W-:Y:S02]  /*3be0*/  FMUL.FTZ R122, R36, R15 ;  /* 0x0000000f247a7220 */ /* 0x000fe40000410000 */
[----:B------:R-:W1:Y:S01]  /*3bf0*/  MUFU.COS R115, R125 ;  /* 0x0000007d00737308 */ /* 0x000e620000000000 */
[----:B------:R-:W-:Y:S01]  /*3c00*/  FMUL.FTZ R124, R9, R124 ;  /* 0x0000007c097c7220 */ /* 0x000fe20000410000 */
[--C-:B0-----:R-:W-:Y:S01]  /*3c10*/  HADD2.F32 R126, -RZ, R4.reuse.H0_H0 ;  /* 0x20000004ff7e7230 */ /* 0x101fe20000004100 */
[----:B------:R-:W-:Y:S01]  /*3c20*/  FADD.FTZ R8, R122, R117 ;  /* 0x000000757a087221 */ /* 0x000fe20000010000 */
[----:B------:R-:W-:Y:S01]  /*3c30*/  HADD2.F32 R4, -RZ, R4.H1_H1 ;  /* 0x30000004ff047230 */ /* 0x000fe20000004100 */
[----:B----4-:R-:W-:Y:S01]  /*3c40*/  FMUL.FTZ R117, R17, R14 ;  /* 0x0000000e11757220 */ /* 0x010fe20000410000 */
[----:B------:R-:W-:Y:S01]  /*3c50*/  HADD2.F32 R127, -RZ, R5.H0_H0 ;  /* 0x20000005ff7f7230 */ /* 0x000fe20000004100 */
[----:B------:R-:W-:Y:S01]  /*3c60*/  FADD.FTZ R9, R123, R116 ;  /* 0x000000747b097221 */ /* 0x000fe20000010000 */
[----:B------:R0:W2:Y:S01]  /*3c70*/  MUFU.SIN R19, R125 ;  /* 0x0000007d00137308 */ /* 0x0000a20000000400 */
[----:B------:R-:W-:Y:S01]  /*3c80*/  FMUL.FTZ R14, R98, R8 ;  /* 0x00000008620e7220 */ /* 0x000fe20000410000 */
[--C-:B------:R-:W-:Y:S01]  /*3c90*/  HADD2.F32 R130, -RZ, R6.reuse.H1_H1 ;  /* 0x30000006ff827230 */ /* 0x100fe20000004100 */
[----:B------:R-:W-:Y:S01]  /*3ca0*/  FMUL.FTZ R15, R107, R104 ;  /* 0x000000686b0f7220 */ /* 0x000fe20000410000 */
[----:B------:R-:W-:Y:S01]  /*3cb0*/  HADD2.F32 R6, -RZ, R6.H0_H0 ;  /* 0x20000006ff067230 */ /* 0x000fe20000004100 */
[----:B------:R-:W-:Y:S01]  /*3cc0*/  FMUL.FTZ R120, R11, R10 ;  /* 0x0000000a0b787220 */ /* 0x000fe20000410000 */
[----:B------:R-:W-:Y:S01]  /*3cd0*/  HADD2.F32 R131, -RZ, R7.H0_H0 ;  /* 0x20000007ff837230 */ /* 0x000fe20000004100 */
[----:B------:R-:W-:Y:S01]  /*3ce0*/  FFMA.FTZ R16, R106, R105, R15 ;  /* 0x000000696a107223 */ /* 0x000fe2000001000f */
[----:B------:R-:W-:Y:S01]  /*3cf0*/  HADD2.F32 R15, -RZ, R5.H1_H1 ;  /* 0x30000005ff0f7230 */ /* 0x000fe20000004100 */
[----:B-1----:R-:W-:Y:S01]  /*3d00*/  FMUL.FTZ R116, R18, R115 ;  /* 0x0000007312747220 */ /* 0x002fe20000410000 */
[----:B------:R-:W-:Y:S01]  /*3d10*/  MUFU.EX2 R146, R146 ;  /* 0x0000009200927308 */ /* 0x000fe20000000800 */
[----:B------:R-:W-:-:S02]  /*3d20*/  FMUL.FTZ R10, R98, R9 ;  /* 0x00000009620a7220 */ /* 0x000fc40000410000 */
[----:B0-----:R-:W-:Y:S02]  /*3d30*/  FMUL.FTZ R125, R35, R4 ;  /* 0x00000004237d7220 */ /* 0x001fe40000410000 */
[----:B------:R-:W-:Y:S02]  /*3d40*/  FMUL.FTZ R118, R17, R118 ;  /* 0x0000007611767220 */ /* 0x000fe40000410000 */
[----:B--2---:R-:W-:Y:S02]  /*3d50*/  FMUL.FTZ R115, R18, R19 ;  /* 0x0000001312737220 */ /* 0x004fe40000410000 */
[----:B------:R-:W-:Y:S02]  /*3d60*/  FFMA.FTZ R18, R99, R9, R14 ;  /* 0x0000000963127223 */ /* 0x000fe4000001000e */
[----:B------:R-:W-:Y:S02]  /*3d70*/  FMUL.FTZ R14, R106, R104 ;  /* 0x000000686a0e7220 */ /* 0x000fe40000410000 */
[----:B------:R-:W-:-:S02]  /*3d80*/  FMUL.FTZ R4, R102, R16 ;  /* 0x0000001066047220 */ /* 0x000fc40000410000 */
[----:B------:R-:W-:Y:S02]  /*3d90*/  FFMA.FTZ R14, R107, R105, -R14 ;  /* 0x000000696b0e7223 */ /* 0x000fe4000001080e */
[----:B------:R-:W-:Y:S02]  /*3da0*/  FFMA.FTZ R17, R99, R8, -R10 ;  /* 0x0000000863117223 */ /* 0x000fe4000001080a */
[----:B------:R-:W-:Y:S01]  /*3db0*/  FMUL.FTZ R126, R35, R126 ;  /* 0x0000007e237e7220 */ /* 0x000fe20000410000 */
[----:B------:R-:W0:Y:S01]  /*3dc0*/  LDS.128 R8, [R2.X16+0x20] ;  /* 0x0000200002087984 */ /* 0x000e22000000cc00 */
[----:B------:R-:W-:Y:S02]  /*3dd0*/  FADD.FTZ R18, R125, R18 ;  /* 0x000000127d127221 */ /* 0x000fe40000010000 */
[----:B------:R-:W-:Y:S02]  /*3de0*/  FFMA.FTZ R4, R103, R14, -R4 ;  /* 0x0000000e67047223 */ /* 0x000fe40000010804 */
[----:B------:R-:W-:-:S02]  /*3df0*/  FADD.FTZ R17, R126, R17 ;  /* 0x000000117e117221 */ /* 0x000fc40000010000 */
[----:B------:R-:W-:Y:S02]  /*3e00*/  FMUL.FTZ R14, R102, R14 ;  /* 0x0000000e660e7220 */ /* 0x000fe40000410000 */
[C---:B------:R-:W-:Y:S02]  /*3e10*/  FMUL.FTZ R128, R96.reuse, R18 ;  /* 0x0000001260807220 */ /* 0x040fe40000410000 */
[-C--:B------:R-:W-:Y:S02]  /*3e20*/  FMUL.FTZ R19, R96, R17.reuse ;  /* 0x0000001160137220 */ /* 0x080fe40000410000 */
[----:B------:R-:W-:Y:S02]  /*3e30*/  FFMA.FTZ R14, R103, R16, R14 ;  /* 0x00000010670e7223 */ /* 0x000fe4000001000e */
[C---:B------:R-:W-:Y:S02]  /*3e40*/  FFMA.FTZ R16, R97.reuse, R17, -R128 ;  /* 0x0000001161107223 */ /* 0x040fe40000010880 */
[----:B------:R-:W-:-:S02]  /*3e50*/  FFMA.FTZ R19, R97, R18, R19 ;  /* 0x0000001261137223 */ /* 0x000fc40000010013 */
[C---:B------:R-:W-:Y:S02]  /*3e60*/  FMUL.FTZ R128, R34.reuse, R15 ;  /* 0x0000000f22807220 */ /* 0x040fe40000410000 */
[----:B------:R-:W-:Y:S02]  /*3e70*/  FMUL.FTZ R127, R34, R127 ;  /* 0x0000007f227f7220 */ /* 0x000fe40000410000 */
[----:B------:R-:W-:Y:S02]  /*3e80*/  FMUL.FTZ R5, R100, R14 ;  /* 0x0000000e64057220 */ /* 0x000fe40000410000 */
[----:B------:R-:W-:Y:S02]  /*3e90*/  FADD.FTZ R18, R128, R19 ;  /* 0x0000001380127221 */ /* 0x000fe40000010000 */
[----:B------:R-:W-:Y:S02]  /*3ea0*/  FADD.FTZ R16, R127, R16 ;  /* 0x000000107f107221 */ /* 0x000fe40000010000 */
[----:B------:R-:W-:-:S02]  /*3eb0*/  FFMA.FTZ R15, R101, R4, -R5 ;  /* 0x00000004650f7223 */ /* 0x000fc40000010805 */
[----:B------:R-:W-:Y:S02]  /*3ec0*/  FMUL.FTZ R4, R100, R4 ;  /* 0x0000000464047220 */ /* 0x000fe40000410000 */
[C---:B------:R-:W-:Y:S02]  /*3ed0*/  FMUL.FTZ R5, R93.reuse, R18 ;  /* 0x000000125d057220 */ /* 0x040fe40000410000 */
[----:B------:R-:W-:Y:S02]  /*3ee0*/  FMUL.FTZ R17, R93, R16 ;  /* 0x000000105d117220 */ /* 0x000fe40000410000 */
[----:B------:R-:W-:Y:S02]  /*3ef0*/  FFMA.FTZ R4, R101, R14, R4 ;  /* 0x0000000e65047223 */ /* 0x000fe40000010004 */
[C---:B------:R-:W-:Y:S01]  /*3f00*/  FFMA.FTZ R16, R95.reuse, R16, -R5 ;  /* 0x000000105f107223 */ /* 0x040fe20000010805 */
[----:B------:R-:W-:Y:S01]  /*3f10*/  HADD2.F32 R5, -RZ, R7.H1_H1 ;  /* 0x30000007ff057230 */ /* 0x000fe20000004100 */
[----:B------:R-:W-:Y:S01]  /*3f20*/  FFMA.FTZ R17, R95, R18, R17 ;  /* 0x000000125f117223 */ /* 0x000fe20000010011 */
[--C-:B0-----:R-:W-:Y:S01]  /*3f30*/  HADD2.F32 R134, -RZ, R8.reuse.H1_H1 ;  /* 0x30000008ff867230 */ /* 0x101fe20000004100 */
[C---:B------:R-:W-:Y:S01]  /*3f40*/  FMUL.FTZ R130, R33.reuse, R130 ;  /* 0x0000008221827220 */ /* 0x040fe20000410000 */
[----:B------:R-:W-:Y:S01]  /*3f50*/  HADD2.F32 R8, -RZ, R8.H0_H0 ;  /* 0x20000008ff087230 */ /* 0x000fe20000004100 */
[----:B------:R-:W-:Y:S01]  /*3f60*/  FMUL.FTZ R129, R33, R6 ;  /* 0x0000000621817220 */ /* 0x000fe20000410000 */
[----:B------:R-:W-:Y:S01]  /*3f70*/  HADD2.F32 R135, -RZ, R9.H0_H0 ;  /* 0x20000009ff877230 */ /* 0x000fe20000004100 */
        /* <DEDUP_REMOVED lines=8> */
[C---:B------:R-:W-:Y:S02]  /*4000*/  FFMA.FTZ R16, R91.reuse, R16, -R17 ;  /* 0x000000105b107223 */ /* 0x040fe40000010811 */
[----:B------:R-:W-:Y:S02]  /*4010*/  FFMA.FTZ R7, R91, R14, R18 ;  /* 0x0000000e5b077223 */ /* 0x000fe40000010012 */
[C---:B------:R-:W-:Y:S02]  /*4020*/  FMUL.FTZ R132, R32.reuse, R5 ;  /* 0x0000000520847220 */ /* 0x040fe40000410000 */
        /* <DEDUP_REMOVED lines=14> */
[-C--:B------:R-:W-:Y:S02]  /*4110*/  FMUL.FTZ R7, R93, R4.reuse ;  /* 0x000000045d077220 */ /* 0x080fe40000410000 */
[----:B------:R-:W-:Y:S02]  /*4120*/  FADD.FTZ R18, R134, R15 ;  /* 0x0000000f86127221 */ /* 0x000fe40000010000 */
[----:B------:R-:W-:Y:S02]  /*4130*/  FADD.FTZ R16, R133, R16 ;  /* 0x0000001085107221 */ /* 0x000fe40000010000 */
[C---:B------:R-:W-:Y:S01]  /*4140*/  FFMA.FTZ R8, R95.reuse, R4, -R5 ;  /* 0x000000045f087223 */ /* 0x040fe20000010805 */
[----:B------:R-:W-:Y:S01]  /*4150*/  HADD2.F32 R5, -RZ, R9.H1_H1 ;  /* 0x30000009ff057230 */ /* 0x000fe20000004100 */
[----:B------:R-:W-:Y:S02]  /*4160*/  FFMA.FTZ R14, R95, R6, R7 ;  /* 0x000000065f0e7223 */ /* 0x000fe40000010007 */
[----:B------:R-:W-:-:S02]  /*4170*/  FMUL.FTZ R4, R21, R18 ;  /* 0x0000001215047220 */ /* 0x000fc40000410000 */
[-C--:B------:R-:W-:Y:S02]  /*4180*/  FMUL.FTZ R6, R21, R16.reuse ;  /* 0x0000001015067220 */ /* 0x080fe40000410000 */
[C---:B------:R-:W-:Y:S02]  /*4190*/  FFMA.FTZ R138, R109.reuse, R16, -R4 ;  /* 0x000000106d8a7223 */ /* 0x040fe40000010804 */
[----:B------:R-:W-:Y:S02]  /*41a0*/  FFMA.FTZ R15, R109, R18, R6 ;  /* 0x000000126d0f7223 */ /* 0x000fe40000010006 */
[C---:B------:R-:W-:Y:S02]  /*41b0*/  FMUL.FTZ R136, R30.reuse, R5 ;  /* 0x000000051e887220 */ /* 0x040fe40000410000 */
[----:B------:R0:W1:Y:S01]  /*41c0*/  LDS.128 R4, [R2.X16+0x30] ;  /* 0x0000300002047984 */ /* 0x000062000000cc00 */
[----:B------:R-:W-:Y:S02]  /*41d0*/  FMUL.FTZ R9, R89, R14 ;  /* 0x0000000e59097220 */ /* 0x000fe40000410000 */
[----:B------:R-:W-:-:S02]  /*41e0*/  FMUL.FTZ R135, R30, R135 ;  /* 0x000000871e877220 */ /* 0x000fc40000410000 */
[-C--:B------:R-:W-:Y:S02]  /*41f0*/  FFMA.FTZ R16, R91, R8.reuse, -R9 ;  /* 0x000000085b107223 */ /* 0x080fe40000010809 */
[----:B------:R-:W-:Y:S02]  /*4200*/  FADD.FTZ R15, R136, R15 ;  /* 0x0000000f880f7221 */ /* 0x000fe40000010000 */
[----:B------:R-:W-:Y:S01]  /*4210*/  FADD.FTZ R9, R135, R138 ;  /* 0x0000008a87097221 */ /* 0x000fe20000010000 */
[--C-:B------:R-:W-:Y:S01]  /*4220*/  HADD2.F32 R138, -RZ, R10.reuse.H1_H1 ;  /* 0x3000000aff8a7230 */ /* 0x100fe20000004100 */
[----:B------:R-:W-:Y:S01]  /*4230*/  FMUL.FTZ R8, R89, R8 ;  /* 0x0000000859087220 */ /* 0x000fe20000410000 */
[----:B------:R-:W-:Y:S01]  /*4240*/  HADD2.F32 R10, -RZ, R10.H0_H0 ;  /* 0x2000000aff0a7230 */ /* 0x000fe20000004100 */
[C---:B------:R-:W-:Y:S02]  /*4250*/  FMUL.FTZ R17, R22.reuse, R15 ;  /* 0x0000000f16117220 */ /* 0x040fe40000410000 */
[----:B------:R-:W-:-:S02]  /*4260*/  FMUL.FTZ R18, R22, R9 ;  /* 0x0000000916127220 */ /* 0x000fc40000410000 */
[----:B------:R-:W-:Y:S02]  /*4270*/  FFMA.FTZ R8, R91, R14, R8 ;  /* 0x0000000e5b087223 */ /* 0x000fe40000010008 */
[C---:B------:R-:W-:Y:S02]  /*4280*/  FFMA.FTZ R14, R114.reuse, R9, -R17 ;  /* 0x00000009720e7223 */ /* 0x040fe40000010811 */
[C---:B------:R-:W-:Y:S02]  /*4290*/  FMUL.FTZ R139, R29.reuse, R10 ;  /* 0x0000000a1d8b7220 */ /* 0x040fe40000410000 */
[----:B------:R-:W-:Y:S02]  /*42a0*/  FFMA.FTZ R15, R114, R15, R18 ;  /* 0x0000000f720f7223 */ /* 0x000fe40000010012 */
[----:B------:R-:W-:Y:S02]  /*42b0*/  FMUL.FTZ R138, R29, R138 ;  /* 0x0000008a1d8a7220 */ /* 0x000fe40000410000 */
[----:B------:R-:W-:-:S02]  /*42c0*/  FMUL.FTZ R9, R85, R16 ;  /* 0x0000001055097220 */ /* 0x000fc40000410000 */
[-C--:B0-----:R-:W-:Y:S02]  /*42d0*/  FMUL.FTZ R2, R85, R8.reuse ;  /* 0x0000000855027220 */ /* 0x081fe40000410000 */
[----:B------:R-:W-:Y:S02]  /*42e0*/  FADD.FTZ R14, R139, R14 ;  /* 0x0000000e8b0e7221 */ /* 0x000fe40000010000 */
[----:B------:R-:W-:Y:S02]  /*42f0*/  FADD.FTZ R15, R138, R15 ;  /* 0x0000000f8a0f7221 */ /* 0x000fe40000010000 */
[C---:B------:R-:W-:Y:S01]  /*4300*/  FFMA.FTZ R8, R87.reuse, R8, R9 ;  /* 0x0000000857087223 */ /* 0x040fe20000010009 */
[--C-:B------:R-:W-:Y:S01]  /*4310*/  HADD2.F32 R9, -RZ, R11.reuse.H0_H0 ;  /* 0x2000000bff097230 */ /* 0x100fe20000004100 */
[----:B------:R-:W-:Y:S01]  /*4320*/  FFMA.FTZ R2, R87, R16, -R2 ;  /* 0x0000001057027223 */ /* 0x000fe20000010802 */
[----:B------:R-:W-:Y:S01]  /*4330*/  HADD2.F32 R11, -RZ, R11.H1_H1 ;  /* 0x3000000bff0b7230 */ /* 0x000fe20000004100 */
[C---:B------:R-:W-:Y:S01]  /*4340*/  FMUL.FTZ R16, R124.reuse, R14 ;  /* 0x0000000e7c107220 */ /* 0x040fe20000410000 */
[--C-:B-1----:R-:W-:Y:S01]  /*4350*/  HADD2.F32 R142, -RZ, R4.reuse.H1_H1 ;  /* 0x30000004ff8e7230 */ /* 0x102fe20000004100 */
[-C--:B------:R-:W-:Y:S01]  /*4360*/  FMUL.FTZ R10, R124, R15.reuse ;  /* 0x0000000f7c0a7220 */ /* 0x080fe20000410000 */
[----:B------:R-:W-:Y:S01]  /*4370*/  HADD2.F32 R4, -RZ, R4.H0_H0 ;  /* 0x20000004ff047230 */ /* 0x000fe20000004100 */
[----:B------:R-:W-:Y:S01]  /*4380*/  FFMA.FTZ R15, R23, R15, R16 ;  /* 0x0000000f170f7223 */ /* 0x000fe20000010010 */
[----:B------:R-:W-:Y:S01]  /*4390*/  HADD2.F32 R143, -RZ, R5.H0_H0 ;  /* 0x20000005ff8f7230 */ /* 0x000fe20000004100 */
[----:B------:R-:W-:-:S02]  /*43a0*/  FMUL.FTZ R140, R28, R11 ;  /* 0x0000000b1c8c7220 */ /* 0x000fc40000410000 */
[----:B------:R-:W-:Y:S02]  /*43b0*/  FFMA.FTZ R14, R23, R14, -R10 ;  /* 0x0000000e170e7223 */ /* 0x000fe4000001080a */
[----:B------:R-:W-:Y:S02]  /*43c0*/  FMUL.FTZ R10, R21, R8 ;  /* 0x00000008150a7220 */ /* 0x000fe40000410000 */
[----:B------:R-:W-:Y:S02]  /*43d0*/  FMUL.FTZ R137, R28, R9 ;  /* 0x000000091c897220 */ /* 0x000fe40000410000 */
[----:B------:R-:W-:Y:S02]  /*43e0*/  FADD.FTZ R15, R140, R15 ;  /* 0x0000000f8c0f7221 */ /* 0x000fe40000010000 */
[-C--:B------:R-:W-:Y:S02]  /*43f0*/  FFMA.FTZ R11, R109, R2.reuse, -R10 ;  /* 0x000000026d0b7223 */ /* 0x080fe4000001080a */
[----:B------:R-:W-:-:S02]  /*4400*/  FMUL.FTZ R2, R21, R2 ;  /* 0x0000000215027220 */ /* 0x000fc40000410000 */
[----:B------:R-:W-:Y:S02]  /*4410*/  FADD.FTZ R14, R137, R14 ;  /* 0x0000000e890e7221 */ /* 0x000fe40000010000 */
[----:B------:R-:W-:Y:S02]  /*4420*/  FMUL.FTZ R9, R119, R15 ;  /* 0x0000000f77097220 */ /* 0x000fe40000410000 */
[----:B------:R-:W-:Y:S02]  /*4430*/  FMUL.RZ R16, R3, 0.15915493667125701904 ;  /* 0x3e22f98303107820 */ /* 0x000fe4000040c000 */
[----:B------:R-:W-:Y:S02]  /*4440*/  FFMA.FTZ R3, R109, R8, R2 ;  /* 0x000000086d037223 */ /* 0x000fe40000010002 */
[-C--:B------:R-:W-:Y:S01]  /*4450*/  FFMA.FTZ R8, R120, R14.reuse, -R9 ;  /* 0x0000000e78087223 */ /* 0x080fe20000010809 */
[----:B------:R-:W0:Y:S01]  /*4460*/  MUFU.COS R145, R16 ;  /* 0x0000001000917308 */ /* 0x000e220000000000 */
[----:B------:R-:W-:-:S02]  /*4470*/  FMUL.FTZ R14, R119, R14 ;  /* 0x0000000e770e7220 */ /* 0x000fc40000410000 */
[----:B------:R-:W-:Y:S02]  /*4480*/  FMUL.FTZ R2, R22, R3 ;  /* 0x0000000316027220 */ /* 0x000fe40000410000 */
[----:B------:R-:W-:Y:S02]  /*4490*/  FFMA.FTZ R15, R120, R15, R14 ;  /* 0x0000000f780f7223 */ /* 0x000fe4000001000e */
[C---:B------:R-:W-:Y:S02]  /*44a0*/  FMUL.FTZ R142, R27.reuse, R142 ;  /* 0x0000008e1b8e7220 */ /* 0x040fe40000410000 */
[-C--:B------:R-:W-:Y:S02]  /*44b0*/  FFMA.FTZ R2, R114, R11.reuse, -R2 ;  /* 0x0000000b72027223 */ /* 0x080fe40000010802 */
[----:B------:R-:W-:Y:S02]  /*44c0*/  FMUL.FTZ R11, R22, R11 ;  /* 0x0000000b160b7220 */ /* 0x000fe40000410000 */
[----:B------:R-:W-:-:S02]  /*44d0*/  FMUL.FTZ R141, R27, R4 ;  /* 0x000000041b8d7220 */ /* 0x000fc40000410000 */
[----:B------:R-:W-:Y:S02]  /*44e0*/  FADD.FTZ R15, R142, R15 ;  /* 0x0000000f8e0f7221 */ /* 0x000fe40000010000 */
[----:B------:R-:W-:Y:S02]  /*44f0*/  FFMA.FTZ R3, R114, R3, R11 ;  /* 0x0000000372037223 */ /* 0x000fe4000001000b */
[----:B------:R-:W-:Y:S01]  /*4500*/  FADD.FTZ R9, R141, R8 ;  /* 0x000000088d097221 */ /* 0x000fe20000010000 */
[----:B------:R-:W1:Y:S01]  /*4510*/  MUFU.SIN R11, R16 ;  /* 0x00000010000b7308 */ /* 0x000e620000000400 */
[C---:B------:R-:W-:Y:S02]  /*4520*/  FMUL.FTZ R10, R117.reuse, R15 ;  /* 0x0000000f750a7220 */ /* 0x040fe40000410000 */
[----:B------:R-:W-:Y:S02]  /*4530*/  FMUL.FTZ R8, R124, R2 ;  /* 0x000000027c087220 */ /* 0x000fe40000410000 */
[----:B------:R-:W-:-:S02]  /*4540*/  FMUL.FTZ R14, R117, R9 ;  /* 0x00000009750e7220 */ /* 0x000fc40000410000 */
[----:B------:R-:W-:Y:S01]  /*4550*/  FFMA.FTZ R10, R118, R9, -R10 ;  /* 0x00000009760a7223 */ /* 0x000fe2000001080a */
[----:B------:R-:W-:Y:S01]  /*4560*/  HADD2.F32 R9, -RZ, R5.H1_H1 ;  /* 0x30000005ff097230 */ /* 0x000fe20000004100 */
[-C--:B------:R-:W-:Y:S02]  /*4570*/  FMUL.FTZ R4, R124, R3.reuse ;  /* 0x000000037c047220 */ /* 0x080fe40000410000 */
[----:B------:R-:W-:Y:S02]  /*4580*/  FFMA.FTZ R8, R23, R3, R8 ;  /* 0x0000000317087223 */ /* 0x000fe40000010008 */
[----:B------:R-:W-:Y:S02]  /*4590*/  FMUL.FTZ R143, R26, R143 ;  /* 0x0000008f1a8f7220 */ /* 0x000fe40000410000 */
[----:B------:R-:W-:Y:S02]  /*45a0*/  FFMA.FTZ R15, R118, R15, R14 ;  /* 0x0000000f760f7223 */ /* 0x000fe4000001000e */
[----:B------:R-:W-:-:S02]  /*45b0*/  FMUL.FTZ R144, R26, R9 ;  /* 0x000000091a907220 */ /* 0x000fc40000410000 */
[----:B------:R-:W-:Y:S02]  /*45c0*/  FFMA.FTZ R4, R23, R2, -R4 ;  /* 0x0000000217047223 */ /* 0x000fe40000010804 */
[----:B------:R-:W-:Y:S01]  /*45d0*/  FMUL.FTZ R5, R119, R8 ;  /* 0x0000000877057220 */ /* 0x000fe20000410000 */
[--C-:B------:R-:W-:Y:S01]  /*45e0*/  HADD2.F32 R148, -RZ, R6.reuse.H1_H1 ;  /* 0x30000006ff947230 */ /* 0x100fe20000004100 */
[----:B------:R-:W-:Y:S01]  /*45f0*/  FADD.FTZ R10, R143, R10 ;  /* 0x0000000a8f0a7221 */ /* 0x000fe20000010000 */
[----:B------:R-:W-:Y:S01]  /*4600*/  HADD2.F32 R149, -RZ, R7.H0_H0 ;  /* 0x20000007ff957230 */ /* 0x000fe20000004100 */
[----:B------:R-:W-:Y:S01]  /*4610*/  FADD.FTZ R15, R144, R15 ;  /* 0x0000000f900f7221 */ /* 0x000fe20000010000 */
[----:B------:R2:W5:Y:S01]  /*4620*/  LDG.E.64 R2, [R12.64] ;  /* 0x000000040c027981 */ /* 0x000562000c1e1b00 */
[-C--:B------:R-:W-:Y:S01]  /*4630*/  FFMA.FTZ R5, R120, R4.reuse, -R5 ;  /* 0x0000000478057223 */ /* 0x080fe20000010805 */
[----:B------:R-:W-:Y:S01]  /*4640*/  HADD2.F32 R6, -RZ, R6.H0_H0 ;  /* 0x20000006ff067230 */ /* 0x000fe20000004100 */
[----:B------:R-:W-:Y:S01]  /*4650*/  FMUL.FTZ R9, R119, R4 ;  /* 0x0000000477097220 */ /* 0x000fe20000410000 */
[C---:B------:R-:W-:Y:S01]  /*4660*/  ISETP.GE.AND P0, PT, R73.reuse, 0x1, PT ;  /* 0x000000014900780c */ /* 0x040fe20003f06270 */
[C---:B0-----:R-:W-:Y:S01]  /*4670*/  FMUL.FTZ R145, R146.reuse, R145 ;  /* 0x0000009192917220 */ /* 0x041fe20000410000 */
[----:B------:R-:W-:Y:S01]  /*4680*/  ISETP.GE.AND P1, PT, R73, 0x10, PT ;  /* 0x000000104900780c */ /* 0x000fe20003f26270 */
[----:B------:R-:W-:Y:S01]  /*4690*/  FMUL.FTZ R4, R115, R10 ;  /* 0x0000000a73047220 */ /* 0x000fe20000410000 */
[----:B------:R-:W-:Y:S01]  /*46a0*/  ISETP.NE.AND P2, PT, R73, 0x1f, PT ;  /* 0x0000001f4900780c */ /* 0x000fe20003f45270 */
[----:B-1----:R-:W-:Y:S01]  /*46b0*/  FMUL.FTZ R146, R146, R11 ;  /* 0x0000000b92927220 */ /* 0x002fe20000410000 */
[----:B------:R-:W-:Y:S01]  /*46c0*/  SHF.R.U32.HI R156, RZ, 0x5, R75 ;  /* 0x00000005ff9c7819 */ /* 0x000fe2000001164b */
[----:B------:R-:W-:Y:S01]  /*46d0*/  FMUL.FTZ R11, R115, R15 ;  /* 0x0000000f730b7220 */ /* 0x000fe20000410000 */
[----:B------:R-:W-:Y:S01]  /*46e0*/  BSSY B0, `(.L_x_1299) ;  /* 0x00000a7000007945 */ /* 0x000fe20003800000 */
[----:B------:R-:W-:-:S02]  /*46f0*/  FFMA.FTZ R9, R120, R8, R9 ;  /* 0x0000000878097223 */ /* 0x000fc40000010009 */
[C---:B------:R-:W-:Y:S02]  /*4700*/  FFMA.FTZ R15, R116.reuse, R15, R4 ;  /* 0x0000000f740f7223 */ /* 0x040fe40000010004 */
[C---:B------:R-:W-:Y:S02]  /*4710*/  FMUL.FTZ R148, R25.reuse, R148 ;  /* 0x0000009419947220 */ /* 0x040fe40000410000 */
[----:B------:R-:W-:Y:S02]  /*4720*/  FFMA.FTZ R10, R116, R10, -R11 ;  /* 0x0000000a740a7223 */ /* 0x000fe4000001080b */
[----:B------:R-:W-:Y:S02]  /*4730*/  FMUL.FTZ R147, R25, R6 ;  /* 0x0000000619937220 */ /* 0x000fe40000410000 */
[----:B------:R-:W-:Y:S02]  /*4740*/  FMUL.FTZ R4, R117, R9 ;  /* 0x0000000975047220 */ /* 0x000fe40000410000 */
[----:B------:R-:W-:-:S02]  /*4750*/  FADD.FTZ R15, R148, R15 ;  /* 0x0000000f940f7221 */ /* 0x000fc40000010000 */
[----:B------:R-:W-:Y:S02]  /*4760*/  FADD.FTZ R10, R147, R10 ;  /* 0x0000000a930a7221 */ /* 0x000fe40000010000 */
[-C--:B------:R-:W-:Y:S02]  /*4770*/  FMUL.FTZ R6, R117, R5.reuse ;  /* 0x0000000575067220 */ /* 0x080fe40000410000 */
[----:B------:R-:W-:Y:S01]  /*4780*/  FFMA.FTZ R4, R118, R5, -R4 ;  /* 0x0000000576047223 */ /* 0x000fe20000010804 */
[----:B------:R-:W-:Y:S01]  /*4790*/  HADD2.F32 R5, -RZ, R7.H1_H1 ;  /* 0x30000007ff057230 */ /* 0x000fe20000004100 */
[C---:B------:R-:W-:Y:S02]  /*47a0*/  FMUL.FTZ R8, R146.reuse, R15 ;  /* 0x0000000f92087220 */ /* 0x040fe40000410000 */
[-C--:B--2---:R-:W-:Y:S02]  /*47b0*/  FMUL.FTZ R12, R146, R10.reuse ;  /* 0x0000000a920c7220 */ /* 0x084fe40000410000 */
[----:B------:R-:W-:-:S02]  /*47c0*/  FFMA.FTZ R8, R145, R10, -R8 ;  /* 0x0000000a91087223 */ /* 0x000fc40000010808 */
[----:B------:R-:W-:Y:S02]  /*47d0*/  FMUL.FTZ R149, R24, R149 ;  /* 0x0000009518957220 */ /* 0x000fe40000410000 */
[----:B------:R-:W-:Y:S02]  /*47e0*/  FFMA.FTZ R6, R118, R9, R6 ;  /* 0x0000000976067223 */ /* 0x000fe40000010006 */
[----:B------:R-:W-:Y:S02]  /*47f0*/  FMUL.FTZ R7, R115, R4 ;  /* 0x0000000473077220 */ /* 0x000fe40000410000 */
[----:B------:R-:W-:Y:S02]  /*4800*/  FFMA.FTZ R15, R145, R15, R12 ;  /* 0x0000000f910f7223 */ /* 0x000fe4000001000c */
[----:B------:R-:W-:Y:S02]  /*4810*/  FMUL.FTZ R150, R24, R5 ;  /* 0x0000000518967220 */ /* 0x000fe40000410000 */
[----:B------:R-:W-:-:S02]  /*4820*/  FADD.FTZ R14, R149, R8 ;  /* 0x00000008950e7221 */ /* 0x000fc40000010000 */
[-C--:B------:R-:W-:Y:S02]  /*4830*/  FFMA.FTZ R7, R116, R6.reuse, R7 ;  /* 0x0000000674077223 */ /* 0x080fe40000010007 */
[----:B------:R-:W-:Y:S01]  /*4840*/  FMUL.FTZ R5, R115, R6 ;  /* 0x0000000673057220 */ /* 0x000fe20000410000 */
[----:B------:R-:W0:Y:S01]  /*4850*/  SHFL.UP PT, R9, R14, 0x1, RZ ;  /* 0x042000000e097989 */ /* 0x000e2200000e00ff */
[----:B------:R-:W-:Y:S02]  /*4860*/  FADD.FTZ R15, R150, R15 ;  /* 0x0000000f960f7221 */ /* 0x000fe40000010000 */
[----:B------:R-:W-:Y:S02]  /*4870*/  FFMA.FTZ R5, R116, R4, -R5 ;  /* 0x0000000474057223 */ /* 0x000fe40000010805 */
[C---:B------:R-:W-:Y:S01]  /*4880*/  FMUL.FTZ R12, R146.reuse, R7 ;  /* 0x00000007920c7220 */ /* 0x040fe20000410000 */
[----:B------:R-:W1:Y:S01]  /*4890*/  SHFL.UP PT, R11, R15, 0x1, RZ ;  /* 0x042000000f0b7989 */ /* 0x000e6200000e00ff */
[----:B------:R-:W-:-:S02]  /*48a0*/  FMUL.FTZ R4, R146, R5 ;  /* 0x0000000592047220 */ /* 0x000fc40000410000 */
[C---:B------:R-:W-:Y:S02]  /*48b0*/  FFMA.FTZ R12, R145.reuse, R5, -R12 ;  /* 0x00000005910c7223 */ /* 0x040fe4000001080c */
[----:B------:R-:W-:-:S03]  /*48c0*/  FFMA.FTZ R4, R145, R7, R4 ;  /* 0x0000000791047223 */ /* 0x000fc60000010004 */
[----:B------:R-:W2:Y:S04]  /*48d0*/  SHFL.UP PT, R5, R12, 0x1, RZ ;  /* 0x042000000c057989 */ /* 0x000ea800000e00ff */
[----:B------:R-:W3:Y:S01]  /*48e0*/  SHFL.UP PT, R7, R4, 0x1, RZ ;  /* 0x0420000004077989 */ /* 0x000ee200000e00ff */
[C---:B0-----:R-:W-:Y:S02]  /*48f0*/  FMUL.FTZ R8, R4.reuse, R9 ;  /* 0x0000000904087220 */ /* 0x041fe40000410000 */
[-C--:B-1----:R-:W-:Y:S02]  /*4900*/  FMUL.FTZ R6, R4, R11.reuse ;  /* 0x0000000b04067220 */ /* 0x082fe40000410000 */
[C---:B------:R-:W-:Y:S02]  /*4910*/  FFMA.FTZ R8, R12.reuse, R11, R8 ;  /* 0x0000000b0c087223 */ /* 0x040fe40000010008 */
[----:B------:R-:W-:-:S02]  /*4920*/  FFMA.FTZ R9, R12, R9, -R6 ;  /* 0x000000090c097223 */ /* 0x000fc40000010806 */
[----:B------:R-:W-:Y:S02]  /*4930*/  @P0 FADD.FTZ R15, R15, R8 ;  /* 0x000000080f0f0221 */ /* 0x000fe40000010000 */
[----:B--2---:R-:W-:Y:S02]  /*4940*/  FMUL.FTZ R8, R4, R5 ;  /* 0x0000000504087220 */ /* 0x004fe40000410000 */
[----:B------:R-:W-:Y:S02]  /*4950*/  @P0 FADD.FTZ R14, R14, R9 ;  /* 0x000000090e0e0221 */ /* 0x000fe40000010000 */
[-C--:B---3--:R-:W-:Y:S02]  /*4960*/  FMUL.FTZ R6, R4, R7.reuse ;  /* 0x0000000704067220 */ /* 0x088fe40000410000 */
[C---:B------:R-:W-:Y:S01]  /*4970*/  FFMA.FTZ R7, R12.reuse, R7, R8 ;  /* 0x000000070c077223 */ /* 0x040fe20000010008 */
[----:B------:R-:W0:Y:S01]  /*4980*/  SHFL.UP PT, R9, R14, 0x2, RZ ;  /* 0x044000000e097989 */ /* 0x000e2200000e00ff */
[----:B------:R-:W-:-:S03]  /*4990*/  @P0 FFMA.FTZ R12, R12, R5, -R6 ;  /* 0x000000050c0c0223 */ /* 0x000fc60000010806 */
[----:B------:R-:W1:Y:S01]  /*49a0*/  SHFL.UP PT, R8, R15, 0x2, RZ ;  /* 0x044000000f087989 */ /* 0x000e6200000e00ff */
[----:B------:R-:W-:Y:S02]  /*49b0*/  FSEL R7, R4, R7, !P0 ;  /* 0x0000000704077208 */ /* 0x000fe40004000000 */
[----:B------:R-:W-:Y:S01]  /*49c0*/  ISETP.GE.AND P0, PT, R73, 0x2, PT ;  /* 0x000000024900780c */ /* 0x000fe20003f06270 */
[----:B------:R-:W2:Y:S04]  /*49d0*/  SHFL.UP PT, R4, R12, 0x2, RZ ;  /* 0x044000000c047989 */ /* 0x000ea800000e00ff */
[----:B------:R-:W3:Y:S01]  /*49e0*/  SHFL.UP PT, R5, R7, 0x2, RZ ;  /* 0x0440000007057989 */ /* 0x000ee200000e00ff */
[C---:B0-----:R-:W-:Y:S02]  /*49f0*/  FMUL.FTZ R11, R7.reuse, R9 ;  /* 0x00000009070b7220 */ /* 0x041fe40000410000 */
[----:B-1----:R-:W-:-:S02]  /*4a00*/  FMUL.FTZ R6, R7, R8 ;  /* 0x0000000807067220 */ /* 0x002fc40000410000 */
[C---:B------:R-:W-:Y:S02]  /*4a10*/  FFMA.FTZ R8, R12.reuse, R8, R11 ;  /* 0x000000080c087223 */ /* 0x040fe4000001000b */
[----:B------:R-:W-:Y:S02]  /*4a20*/  FFMA.FTZ R9, R12, R9, -R6 ;  /* 0x000000090c097223 */ /* 0x000fe40000010806 */
[----:B------:R-:W-:Y:S02]  /*4a30*/  @P0 FADD.FTZ R15, R15, R8 ;  /* 0x000000080f0f0221 */ /* 0x000fe40000010000 */
[C---:B--2---:R-:W-:Y:S02]  /*4a40*/  FMUL.FTZ R6, R7.reuse, R4 ;  /* 0x0000000407067220 */ /* 0x044fe40000410000 */
[----:B------:R-:W-:Y:S01]  /*4a50*/  @P0 FADD.FTZ R14, R14, R9 ;  /* 0x000000090e0e0221 */ /* 0x000fe20000010000 */
[----:B------:R-:W0:Y:S01]  /*4a60*/  SHFL.UP PT, R11, R15, 0x4, RZ ;  /* 0x048000000f0b7989 */ /* 0x000e2200000e00ff */
[----:B---3--:R-:W-:-:S02]  /*4a70*/  FMUL.FTZ R9, R7, R5 ;  /* 0x0000000507097220 */ /* 0x008fc40000410000 */
[C---:B------:R-:W-:Y:S02]  /*4a80*/  FFMA.FTZ R6, R12.reuse, R5, R6 ;  /* 0x000000050c067223 */ /* 0x040fe40000010006 */
[----:B------:R-:W-:Y:S02]  /*4a90*/  @P0 FFMA.FTZ R12, R12, R4, -R9 ;  /* 0x000000040c0c0223 */ /* 0x000fe40000010809 */
[----:B------:R-:W1:Y:S01]  /*4aa0*/  SHFL.UP PT, R9, R14, 0x4, RZ ;  /* 0x048000000e097989 */ /* 0x000e6200000e00ff */
[----:B------:R-:W-:Y:S02]  /*4ab0*/  FSEL R6, R7, R6, !P0 ;  /* 0x0000000607067208 */ /* 0x000fe40004000000 */
[----:B------:R-:W-:Y:S01]  /*4ac0*/  ISETP.GE.AND P0, PT, R73, 0x4, PT ;  /* 0x000000044900780c */ /* 0x000fe20003f06270 */
[----:B------:R-:W2:Y:S04]  /*4ad0*/  SHFL.UP PT, R5, R12, 0x4, RZ ;  /* 0x048000000c057989 */ /* 0x000ea800000e00ff */
[----:B------:R-:W3:Y:S01]  /*4ae0*/  SHFL.UP PT, R7, R6, 0x4, RZ ;  /* 0x0480000006077989 */ /* 0x000ee200000e00ff */
[----:B0-----:R-:W-:-:S02]  /*4af0*/  FMUL.FTZ R4, R6, R11 ;  /* 0x0000000b06047220 */ /* 0x001fc40000410000 */
[-C--:B-1----:R-:W-:Y:S02]  /*4b00*/  FMUL.FTZ R8, R6, R9.reuse ;  /* 0x0000000906087220 */ /* 0x082fe40000410000 */
[C---:B------:R-:W-:Y:S02]  /*4b10*/  FFMA.FTZ R9, R12.reuse, R9, -R4 ;  /* 0x000000090c097223 */ /* 0x040fe40000010804 */
[----:B------:R-:W-:Y:S02]  /*4b20*/  FFMA.FTZ R10, R12, R11, R8 ;  /* 0x0000000b0c0a7223 */ /* 0x000fe40000010008 */
[----:B--2---:R-:W-:Y:S02]  /*4b30*/  FMUL.FTZ R8, R6, R5 ;  /* 0x0000000506087220 */ /* 0x004fe40000410000 */
[----:B------:R-:W-:Y:S02]  /*4b40*/  @P0 FADD.FTZ R14, R14, R9 ;  /* 0x000000090e0e0221 */ /* 0x000fe40000010000 */
[----:B---3--:R-:W-:-:S02]  /*4b50*/  FMUL.FTZ R4, R6, R7 ;  /* 0x0000000706047220 */ /* 0x008fc40000410000 */
[C---:B------:R-:W-:Y:S02]  /*4b60*/  FFMA.FTZ R7, R12.reuse, R7, R8 ;  /* 0x000000070c077223 */ /* 0x040fe40000010008 */
[----:B------:R-:W-:Y:S01]  /*4b70*/  @P0 FADD.FTZ R15, R15, R10 ;  /* 0x0000000a0f0f0221 */ /* 0x000fe20000010000 */
[----:B------:R-:W0:Y:S01]  /*4b80*/  SHFL.UP PT, R8, R14, 0x8, RZ ;  /* 0x050000000e087989 */ /* 0x000e2200000e00ff */
[----:B------:R-:W-:Y:S01]  /*4b90*/  @P0 FFMA.FTZ R12, R12, R5, -R4 ;  /* 0x000000050c0c0223 */ /* 0x000fe20000010804 */
[----:B------:R-:W-:Y:S02]  /*4ba0*/  FSEL R7, R6, R7, !P0 ;  /* 0x0000000706077208 */ /* 0x000fe40004000000 */
[----:B------:R-:W1:Y:S01]  /*4bb0*/  SHFL.UP PT, R9, R15, 0x8, RZ ;  /* 0x050000000f097989 */ /* 0x000e6200000e00ff */
[----:B------:R-:W-:-:S03]  /*4bc0*/  ISETP.GE.AND P0, PT, R73, 0x8, PT ;  /* 0x000000084900780c */ /* 0x000fc60003f06270 */
[----:B------:R-:W2:Y:S04]  /*4bd0*/  SHFL.UP PT, R4, R12, 0x8, RZ ;  /* 0x050000000c047989 */ /* 0x000ea800000e00ff */
[----:B------:R-:W3:Y:S01]  /*4be0*/  SHFL.UP PT, R5, R7, 0x8, RZ ;  /* 0x0500000007057989 */ /* 0x000ee200000e00ff */
[----:B0-----:R-:W-:-:S04]  /*4bf0*/  FMUL.FTZ R6, R7, R8 ;  /* 0x0000000807067220 */ /* 0x001fc80000410000 */
[CC--:B-1----:R-:W-:Y:S02]  /*4c00*/  FFMA.FTZ R10, R12.reuse, R9.reuse, R6 ;  /* 0x000000090c0a7223 */ /* 0x0c2fe40000010006 */
[C---:B------:R-:W-:Y:S02]  /*4c10*/  FMUL.FTZ R11, R7.reuse, R9 ;  /* 0x00000009070b7220 */ /* 0x040fe40000410000 */
[C---:B--2---:R-:W-:Y:S02]  /*4c20*/  FMUL.FTZ R6, R7.reuse, R4 ;  /* 0x0000000407067220 */ /* 0x044fe40000410000 */
[C---:B------:R-:W-:Y:S02]  /*4c30*/  FFMA.FTZ R11, R12.reuse, R8, -R11 ;  /* 0x000000080c0b7223 */ /* 0x040fe4000001080b */
[-C--:B---3--:R-:W-:Y:S02]  /*4c40*/  FFMA.FTZ R6, R12, R5.reuse, R6 ;  /* 0x000000050c067223 */ /* 0x088fe40000010006 */
[----:B------:R-:W-:-:S02]  /*4c50*/  FMUL.FTZ R5, R7, R5 ;  /* 0x0000000507057220 */ /* 0x000fc40000410000 */
[----:B------:R-:W-:Y:S01]  /*4c60*/  @P0 FADD.FTZ R15, R15, R10 ;  /* 0x0000000a0f0f0221 */ /* 0x000fe20000010000 */
[----:B------:R-:W-:Y:S01]  /*4c70*/  FSEL R6, R7, R6, !P0 ;  /* 0x0000000607067208 */ /* 0x000fe20004000000 */
[----:B------:R-:W-:Y:S02]  /*4c80*/  @P0 FFMA.FTZ R12, R12, R4, -R5 ;  /* 0x000000040c0c0223 */ /* 0x000fe40000010805 */
[----:B------:R-:W-:Y:S01]  /*4c90*/  @P0 FADD.FTZ R14, R14, R11 ;  /* 0x0000000b0e0e0221 */ /* 0x000fe20000010000 */
[----:B------:R-:W-:Y:S01]  /*4ca0*/  LOP3.LUT P0, RZ, R75, 0x1f, RZ, 0xc0, !PT ;  /* 0x0000001f4bff7812 */ /* 0x000fe2000780c0ff */
[----:B------:R-:W0:Y:S03]  /*4cb0*/  SHFL.UP PT, R11, R15, 0x10, RZ ;  /* 0x060000000f0b7989 */ /* 0x000e2600000e00ff */
[----:B------:R-:W-:Y:S01]  /*4cc0*/  ISETP.EQ.OR P0, PT, R71, RZ, P0 ;  /* 0x000000ff4700720c */ /* 0x000fe20000702670 */
[----:B------:R-:W1:Y:S04]  /*4cd0*/  SHFL.UP PT, R5, R12, 0x10, RZ ;  /* 0x060000000c057989 */ /* 0x000e6800000e00ff */
[----:B------:R-:W2:Y:S04]  /*4ce0*/  SHFL.UP PT, R9, R14, 0x10, RZ ;  /* 0x060000000e097989 */ /* 0x000ea800000e00ff */
[----:B------:R-:W3:Y:S01]  /*4cf0*/  SHFL.UP PT, R7, R6, 0x10, RZ ;  /* 0x0600000006077989 */ /* 0x000ee200000e00ff */
[----:B0-----:R-:W-:-:S02]  /*4d00*/  FMUL.FTZ R4, R6, R11 ;  /* 0x0000000b06047220 */ /* 0x001fc40000410000 */
[----:B-1----:R-:W-:Y:S02]  /*4d10*/  FMUL.FTZ R8, R6, R5 ;  /* 0x0000000506087220 */ /* 0x002fe40000410000 */
[-C--:B--2---:R-:W-:Y:S02]  /*4d20*/  FFMA.FTZ R13, R12, R9.reuse, -R4 ;  /* 0x000000090c0d7223 */ /* 0x084fe40000010804 */
[C---:B------:R-:W-:Y:S02]  /*4d30*/  FMUL.FTZ R9, R6.reuse, R9 ;  /* 0x0000000906097220 */ /* 0x040fe40000410000 */
[-C--:B---3--:R-:W-:Y:S02]  /*4d40*/  FMUL.FTZ R4, R6, R7.reuse ;  /* 0x0000000706047220 */ /* 0x088fe40000410000 */
        /* <DEDUP_REMOVED lines=34> */
[-C--:B------:R-:W-:Y:S02]  /*4f70*/  FMUL.FTZ R18, R154, R10.reuse ;  /* 0x0000000a9a127220 */ /* 0x080fe40000410000 */
[----:B------:R-:W-:-:S02]  /*4f80*/  FFMA.FTZ R16, R153, R10, -R13 ;  /* 0x0000000a99107223 */ /* 0x000fc4000001080d */
[C---:B------:R-:W-:Y:S02]  /*4f90*/  FMUL.FTZ R12, R154.reuse, R9 ;  /* 0x000000099a0c7220 */ /* 0x040fe40000410000 */
[-C--:B------:R-:W-:Y:S02]  /*4fa0*/  FMUL.FTZ R14, R154, R8.reuse ;  /* 0x000000089a0e7220 */ /* 0x080fe40000410000 */
        /* <DEDUP_REMOVED lines=10> */
.L_x_1300:
        /* <DEDUP_REMOVED lines=16> */
.L_x_1301:
[----:B------:R-:W-:Y:S05]  /*5150*/  BSYNC B0 ;  /* 0x0000000000007941 */ /* 0x000fea0003800000 */
.L_x_1299:
        /* <DEDUP_REMOVED lines=123> */
.L_x_1303:
[----:B------:R-:W-:Y:S05]  /*5910*/  BSYNC B0 ;  /* 0x0000000000007941 */ /* 0x000fea0003800000 */
.L_x_1302:
        /* <DEDUP_REMOVED lines=52> */
.L_x_1298:
[----:B------:R-:W-:Y:S01]  /*5c60*/  BAR.SYNC.DEFER_BLOCKING 0x0 ;  /* 0x0000000000007b1d */ /* 0x000fe20000010000 */
[----:B------:R-:W-:Y:S01]  /*5c70*/  LEA R0, R73, R92, 0x1 ;  /* 0x0000005c49007211 */ /* 0x000fe200078e08ff */
[C---:B------:R-:W-:Y:S01]  /*5c80*/  IMAD R12, R121.reuse, c[0x0][0x200], RZ ;  /* 0x00008000790c7a24 */ /* 0x040fe200078e02ff */
[----:B------:R-:W-:Y:S01]  /*5c90*/  F2FP.PACK_AB R19, R48, R49 ;  /* 0x000000313013723e */ /* 0x000fe200000000ff */
[----:B------:R-:W-:Y:S01]  /*5ca0*/  IMAD R14, R121, c[0x0][0x1f0], RZ ;  /* 0x00007c00790e7a24 */ /* 0x000fe200078e02ff */
[----:B------:R-:W-:Y:S01]  /*5cb0*/  F2FP.PACK_AB R18, R50, R51 ;  /* 0x000000333212723e */ /* 0x000fe200000000ff */
        /* <DEDUP_REMOVED lines=59> */
[--C-:B------:R-:W-:Y:S01]  /*6070*/  HADD2.F32 R9, -RZ, R14.reuse.H0_H0 ;  /* 0x2000000eff097230 */ /* 0x100fe20000004100 */
[----:B------:R-:W-:Y:S01]  /*6080*/  FMUL.FTZ R22, R21, -1.4426950216293334961 ;  /* 0xbfb8aa3b15167820 */ /* 0x000fe20000410000 */
[----:B------:R-:W-:Y:S01]  /*6090*/  HADD2.F32 R13, -RZ, R13.H1_H1 ;  /* 0x3000000dff0d7230 */ /* 0x000fe20000004100 */
        /* <DEDUP_REMOVED lines=58> */
[----:B------:R-:W0:Y:S01]  /*6440*/  MUFU.RCP R8, R8 ;  /* 0x0000000800087308 */ /* 0x000e220000001000 */
[----:B-1----:R-:W-:-:S04]  /*6450*/  FMUL.FTZ R20, R20, R15 ;  /* 0x0000000f14147220 */ /* 0x002fc80000410000 */
[----:B------:R-:W-:-:S03]  /*6460*/  FMUL.FTZ R20, R20, R49 ;  /* 0x0000003114147220 */ /* 0x000fc60000410000 */
[----:B------:R-:W-:Y:S01]  /*6470*/  MUFU.RCP R10, R10 ;  /* 0x0000000a000a7308 */ /* 0x000fe20000001000 */
[----:B--2---:R-:W-:-:S04]  /*6480*/  FMUL.FTZ R6, R6, R7 ;  /* 0x0000000706067220 */ /* 0x004fc80000410000 */
[----:B------:R-:W-:-:S03]  /*6490*/  FMUL.FTZ R6, R6, R53 ;  /* 0x0000003506067220 */ /* 0x000fc60000410000 */
[----:B------:R-:W1:Y:S01]  /*64a0*/  MUFU.RCP R11, R11 ;  /* 0x0000000b000b7308 */ /* 0x000e620000001000 */
[----:B0-----:R-:W-:-:S04]  /*64b0*/  FMUL.FTZ R13, R13, R8 ;  /* 0x000000080d0d7220 */ /* 0x001fc80000410000 */
[----:B------:R-:W-:-:S03]  /*64c0*/  FMUL.FTZ R13, R13, R52 ;  /* 0x000000340d0d7220 */ /* 0x000fc60000410000 */
[----:B------:R-:W0:Y:S08]  /*64d0*/  MUFU.RCP R16, R16 ;  /* 0x0000001000107308 */ /* 0x000e300000001000 */
[----:B------:R-:W2:Y:S01]  /*64e0*/  MUFU.RCP R25, R25 ;  /* 0x0000001900197308 */ /* 0x000ea20000001000 */
[----:B-1----:R-:W-:-:S04]  /*64f0*/  FMUL.FTZ R7, R14, R11 ;  /* 0x0000000b0e077220 */ /* 0x002fc80000410000 */
[----:B------:R-:W-:-:S03]  /*6500*/  FMUL.FTZ R7, R7, R50 ;  /* 0x0000003207077220 */ /* 0x000fc60000410000 */
[----:B------:R-:W1:Y:S01]  /*6510*/  MUFU.RCP R18, R18 ;  /* 0x0000001200127308 */ /* 0x000e620000001000 */
[----:B0-----:R-:W-:-:S04]  /*6520*/  FMUL.FTZ R8, R23, R16 ;  /* 0x0000001017087220 */ /* 0x001fc80000410000 */
[----:B------:R-:W-:-:S03]  /*6530*/  FMUL.FTZ R8, R8, R47 ;  /* 0x0000002f08087220 */ /* 0x000fc60000410000 */
[----:B------:R-:W0:Y:S08]  /*6540*/  MUFU.RCP R31, R31 ;  /* 0x0000001f001f7308 */ /* 0x000e300000001000 */
[----:B------:R3:W4:Y:S08]  /*6550*/  MUFU.RCP R37, R4 ;  /* 0x0000000400257308 */ /* 0x0007300000001000 */
[----:B------:R-:W5:Y:S01]  /*6560*/  MUFU.RCP R22, R22 ;  /* 0x0000001600167308 */ /* 0x000f620000001000 */
[----:B---3--:R-:W-:-:S02]  /*6570*/  FMUL.FTZ R4, R9, R10 ;  /* 0x0000000a09047220 */ /* 0x008fc40000410000 */
[----:B--2---:R-:W-:Y:S02]  /*6580*/  FMUL.FTZ R9, R24, R25 ;  /* 0x0000001918097220 */ /* 0x004fe40000410000 */
[----:B-1----:R-:W-:Y:S02]  /*6590*/  FMUL.FTZ R10, R29, R18 ;  /* 0x000000121d0a7220 */ /* 0x002fe40000410000 */
[----:B0-----:R-:W-:Y:S01]  /*65a0*/  FMUL.FTZ R11, R30, R31 ;  /* 0x0000001f1e0b7220 */ /* 0x001fe20000410000 */
[----:B------:R-:W0:Y:S01]  /*65b0*/  MUFU.RCP R17, R17 ;  /* 0x0000001100117308 */ /* 0x000e220000001000 */
[----:B----4-:R-:W-:Y:S02]  /*65c0*/  FMUL.FTZ R32, R32, R37 ;  /* 0x0000002520207220 */ /* 0x010fe40000410000 */
[----:B------:R-:W-:Y:S02]  /*65d0*/  FMUL.FTZ R9, R9, R46 ;  /* 0x0000002e09097220 */ /* 0x000fe40000410000 */
[----:B------:R-:W-:-:S02]  /*65e0*/  FMUL.FTZ R10, R10, R43 ;  /* 0x0000002b0a0a7220 */ /* 0x000fc40000410000 */
[----:B------:R-:W-:Y:S01]  /*65f0*/  FMUL.FTZ R11, R11, R42 ;  /* 0x0000002a0b0b7220 */ /* 0x000fe20000410000 */
[----:B------:R-:W1:Y:S01]  /*6600*/  MUFU.RCP R28, R28 ;  /* 0x0000001c001c7308 */ /* 0x000e620000001000 */
[----:B-----5:R-:W-:Y:S01]  /*6610*/  FMUL.FTZ R21, R21, R22 ;  /* 0x0000001615157220 */ /* 0x020fe20000410000 */
[----:B------:R-:W-:Y:S01]  /*6620*/  F2FP.PACK_AB R8, R9, R8 ;  /* 0x000000080908723e */ /* 0x000fe200000000ff */
[----:B------:R-:W-:Y:S01]  /*6630*/  FMUL.FTZ R32, R32, R55 ;  /* 0x0000003720207220 */ /* 0x000fe20000410000 */
[----:B------:R-:W-:Y:S01]  /*6640*/  F2FP.PACK_AB R10, R11, R10 ;  /* 0x0000000a0b0a723e */ /* 0x000fe200000000ff */
[----:B------:R-:W-:Y:S02]  /*6650*/  FMUL.FTZ R4, R4, R51 ;  /* 0x0000003304047220 */ /* 0x000fe40000410000 */
[----:B------:R-:W-:Y:S01]  /*6660*/  FMUL.FTZ R21, R21, R48 ;  /* 0x0000003015157220 */ /* 0x000fe20000410000 */
[----:B------:R-:W2:Y:S01]  /*6670*/  MUFU.RCP R12, R19 ;  /* 0x00000013000c7308 */ /* 0x000ea20000001000 */
[----:B0-----:R-:W-:Y:S01]  /*6680*/  FMUL.FTZ R26, R26, R17 ;  /* 0x000000111a1a7220 */ /* 0x001fe20000410000 */
[----:B------:R-:W-:Y:S01]  /*6690*/  BAR.SYNC.DEFER_BLOCKING 0x0 ;  /* 0x0000000000007b1d */ /* 0x000fe20000010000 */
[----:B------:R-:W-:-:S02]  /*66a0*/  F2FP.PACK_AB R32, R5, R32 ;  /* 0x000000200520723e */ /* 0x000fc400000000ff */
[----:B------:R-:W-:-:S03]  /*66b0*/  FMUL.FTZ R26, R26, R45 ;  /* 0x0000002d1a1a7220 */ /* 0x000fc60000410000 */
[----:B------:R0:W3:Y:S01]  /*66c0*/  MUFU.RCP R15, R35 ;  /* 0x00000023000f7308 */ /* 0x0000e20000001000 */
[----:B-1----:R-:W-:-:S04]  /*66d0*/  FMUL.FTZ R27, R27, R28 ;  /* 0x0000001c1b1b7220 */ /* 0x002fc80000410000 */
[----:B------:R-:W-:Y:S02]  /*66e0*/  FMUL.FTZ R27, R27, R44 ;  /* 0x0000002c1b1b7220 */ /* 0x000fe40000410000 */
[----:B--2---:R-:W-:Y:S01]  /*66f0*/  FMUL.FTZ R12, R33, R12 ;  /* 0x0000000c210c7220 */ /* 0x004fe20000410000 */
[----:B0-----:R-:W-:Y:S02]  /*6700*/  F2FP.PACK_AB R35, R21, R20 ;  /* 0x000000141523723e */ /* 0x001fe400000000ff */
[----:B------:R-:W-:Y:S01]  /*6710*/  F2FP.PACK_AB R33, R13, R6 ;  /* 0x000000060d21723e */ /* 0x000fe200000000ff */
[----:B------:R-:W-:Y:S01]  /*6720*/  FMUL.FTZ R12, R12, R41 ;  /* 0x000000290c0c7220 */ /* 0x000fe20000410000 */
[----:B------:R-:W-:Y:S01]  /*6730*/  F2FP.PACK_AB R9, R27, R26 ;  /* 0x0000001a1b09723e */ /* 0x000fe200000000ff */
[----:B---3--:R-:W-:Y:S01]  /*6740*/  FMUL.FTZ R15, R34, R15 ;  /* 0x0000000f220f7220 */ /* 0x008fe20000410000 */
[----:B------:R-:W-:Y:S01]  /*6750*/  F2FP.PACK_AB R34, R7, R4 ;  /* 0x000000040722723e */ /* 0x000fe200000000ff */
[----:B------:R-:W-:-:S02]  /*6760*/  IMAD R4, R121, c[0x0][0x210], RZ ;  /* 0x0000840079047a24 */ /* 0x000fc400078e02ff */
[----:B------:R-:W-:Y:S02]  /*6770*/  FMUL.FTZ R15, R15, R40 ;  /* 0x000000280f0f7220 */ /* 0x000fe40000410000 */
[----:B------:R-:W-:Y:S01]  /*6780*/  STS.128 [R0.X16], R32 ;  /* 0x0000002000007388 */ /* 0x000fe2000000cc00 */
[----:B------:R-:W-:Y:S02]  /*6790*/  IMAD R5, R77, c[0x0][0x214], R4 ;  /* 0x000085004d057a24 */ /* 0x000fe400078e0204 */
[----:B------:R-:W-:-:S03]  /*67a0*/  F2FP.PACK_AB R11, R15, R12 ;  /* 0x0000000c0f0b723e */ /* 0x000fc600000000ff */
[----:B------:R-:W-:Y:S01]  /*67b0*/  IADD3 R3, R3, R5, RZ ;  /* 0x0000000503037210 */ /* 0x000fe20007ffe0ff */
[----:B------:R-:W-:Y:S01]  /*67c0*/  IMAD R5, R83, c[0x0][0x218], RZ ;  /* 0x0000860053057a24 */ /* 0x000fe200078e02ff */
[----:B------:R-:W-:Y:S01]  /*67d0*/  STS.128 [R0.X16+0x10], R8 ;  /* 0x0000100800007388 */ /* 0x000fe2000000cc00 */
[----:B------:R-:W-:-:S06]  /*67e0*/  NOP ;  /* 0x0000000000007918 */ /* 0x000fcc0000000000 */
[----:B------:R-:W0:Y:S01]  /*67f0*/  LDS.128 R12, [R59.X16] ;  /* 0x000000003b0c7984 */ /* 0x000e22000000cc00 */
[C---:B------:R-:W-:Y:S02]  /*6800*/  IMAD R5, R94.reuse, c[0x0][0x21c], R5 ;  /* 0x000087005e057a24 */ /* 0x040fe400078e0205 */
[----:B------:R-:W-:Y:S01]  /*6810*/  IMAD.WIDE.U32 R2, R94, c[0x0][0x218], R2 ;  /* 0x000086005e027a25 */ /* 0x000fe200078e0002 */
[----:B------:R-:W1:Y:S04]  /*6820*/  LDS.128 R16, [R59.X16+0x200] ;  /* 0x000200003b107984 */ /* 0x000e68000000cc00 */
        /* <DEDUP_REMOVED lines=9> */
.L_x_1305:
[----:B------:R-:W-:Y:S05]  /*68c0*/  EXIT ;  /* 0x000000000000794d */ /* 0x000fea0003800000 */
.L_x_1307:
        /* <DEDUP_REMOVED lines=11> */
.L_x_5349:


//--------------------- .text._Z25selective_scan_fwd_kernelI32Selective_Scan_fwd_kernel_traitsILi64ELi16ELi1ELb1ELb1ELb1ELb0EN3c104HalfENS1_7complexIfEEEEv13SSMParamsBase --------------------------
	.section	.text._Z25selective_scan_fwd_kernelI32Selective_Scan_fwd_kernel_traitsILi64ELi16ELi1ELb1ELb1ELb1ELb0EN3c104HalfENS1_7complexIfEEEEv13SSMParamsBase,"ax",@progbits
	.sectioninfo	@"SHI_REGISTERS=168"
	.align	128
        .global         _Z25selective_scan_fwd_kernelI32Selective_Scan_fwd_kernel_traitsILi64ELi16ELi1ELb1ELb1ELb1ELb0EN3c104HalfENS1_7complexIfEEEEv13SSMParamsBase
        .type           _Z25selective_scan_fwd_kernelI32Selective_Scan_fwd_kernel_traitsILi64ELi16ELi1ELb1ELb1ELb1ELb0EN3c104HalfENS1_7complexIfEEEEv13SSMParamsBase,@function
        .size           _Z25selective_scan_fwd_kernelI32Selective_Scan_fwd_kernel_traitsILi64ELi16ELi1ELb1ELb1ELb1ELb0EN3c104HalfENS1_7complexIfEEEEv13SSMParamsBase,(.L_x_5350 - _Z25selective_scan_fwd_kernelI32Selective_Scan_fwd_kernel_traitsILi64ELi16ELi1ELb1ELb1ELb1ELb0EN3c104HalfENS1_7complexIfEEEEv13SSMParamsBase)
        .other          _Z25selective_scan_fwd_kernelI32Selective_Scan_fwd_kernel_traitsILi64ELi16ELi1ELb1ELb1ELb1ELb0EN3c104HalfENS1_7complexIfEEEEv13SSMParamsBase,@"STO_CUDA_ENTRY STV_DEFAULT"
_Z25selective_scan_fwd_kernelI32Selective_Scan_fwd_kernel_traitsILi64ELi16ELi1ELb1ELb1ELb1ELb0EN3c104HalfENS1_7complexIfEEEEv13SSMParamsBase:
.text._Z25selective_scan_fwd_kernelI32Selective_Scan_fwd_kernel_traitsILi64ELi16ELi1ELb1ELb1ELb1ELb0EN3c104HalfENS1_7complexIfEEEEv13SSMParamsBase:
        /* <DEDUP_REMOVED lines=108> */
[----:B------:R-:W-:Y:S01]  /*06c0*/  UIADD3 UR17, UR17, UR5, URZ ;  /* 0x0000000511117290 */ /* 0x000fe2000fffe03f */
[----:B-----5:R1:W2:Y:S01]  /*06d0*/  @P1 R2UR UR4, R4 ;  /* 0x00000000040413c2 */ /* 0x0202a200000e0000 */
[----:B------:R-:W-:Y:S01]  /*06e0*/  UIMAD UR15, UR9, UR27, UR15 ;  /* 0x0000001b090f72a4 */ /* 0x000fe2000f8e020f */
[----:B------:R-:W3:Y:S01]  /*06f0*/  S2R R163, SR_LANEID ;  /* 0x0000000000a37919 */ /* 0x000ee20000000000 */
[----:B------:R-:W-:-:S02]  /*0700*/  UMOV UR5, URZ ;  /* 0x0000003f00057c82 */ /* 0x000fc40008000000 */
[----:B------:R-:W-:Y:S02]  /*0710*/  UIMAD.WIDE.U32 UR8, UR8, UR26, UR16 ;  /* 0x0000001a080872a5 */ /* 0x000fe4000f8e0010 */
[----:B------:R-:W-:Y:S01]  /*0720*/  ULDC.64 UR24, c[0x0][0x248] ;  /* 0x0000920000187ab9 */ /* 0x000fe20000000a00 */
[----:B------:R1:W4:Y:S01]  /*0730*/  @P0 R2UR UR5, R2 ;  /* 0x00000000020503c2 */ /* 0x00032200000e0000 */
[----:B------:R-:W-:Y:S02]  /*0740*/  UIADD3 UR17, UR9, UR15, URZ ;  /* 0x0000000f09117290 */ /* 0x000fe4000fffe03f */
[----:B------:R-:W-:Y:S02]  /*0750*/  ULDC.64 UR26, c[0x0][0x228] ;  /* 0x00008a00001a7ab9 */ /* 0x000fe40000000a00 */
[----:B------:R-:W-:Y:S02]  /*0760*/  ULEA UR9, UP0, UR8, UR24, 0x1 ;  /* 0x0000001808097291 */ /* 0x000fe4000f80083f */
[----:B------:R-:W-:-:S02]  /*0770*/  ULEA UR16, UP1, UR6, UR26, 0x1 ;  /* 0x0000001a06107291 */ /* 0x000fc4000f82083f */
[----:B------:R-:W-:Y:S02]  /*0780*/  UIADD3 UR7, UR7, UR22, URZ ;  /* 0x0000001607077290 */ /* 0x000fe4000fffe03f */
[----:B------:R-:W-:Y:S02]  /*0790*/  ULDC.64 UR28, c[0x0][0x230] ;  /* 0x00008c00001c7ab9 */ /* 0x000fe40000000a00 */
[----:B------:R-:W-:Y:S01]  /*07a0*/  UIADD3 UR15, UR11, UR23, URZ ;  /* 0x000000170b0f7290 */ /* 0x000fe2000fffe03f */
[----:B0-----:R-:W-:Y:S01]  /*07b0*/  SHF.L.U32 R164, R0, 0x1, RZ ;  /* 0x0000000100a47819 */ /* 0x001fe200000006ff */
[----:B------:R-:W-:Y:S02]  /*07c0*/  ULEA.HI.X UR11, UR8, UR25, UR17, 0x1, UP0 ;  /* 0x00000019080b7291 */ /* 0x000fe400080f0c11 */
[----:B------:R-:W-:Y:S01]  /*07d0*/  ULEA UR14, UP2, UR10, UR28, 0x1 ;  /* 0x0000001c0a0e7291 */ /* 0x000fe2000f84083f */
[----:B------:R-:W-:Y:S01]  /*07e0*/  LOP3.LUT R164, R164, 0xffffffc0, RZ, 0xc0, !PT ;  /* 0xffffffc0a4a47812 */ /* 0x000fe200078ec0ff */
        /* <DEDUP_REMOVED lines=8> */
[----:B-1234-:R-:W-:Y:S02]  /*0870*/  UMOV UR14, UR7 ;  /* 0x00000007000e7c82 */ /* 0x01efe40008000000 */
.L_x_1348:
[----:B------:R-:W-:Y:S01]  /*0880*/  BAR.SYNC.DEFER_BLOCKING 0x0 ;  /* 0x0000000000007b1d */ /* 0x000fe20000010000 */
[----:B0-----:R-:W-:Y:S02]  /*0890*/  MOV R2, UR12 ;  /* 0x0000000c00027c02 */ /* 0x001fe40008000f00 */
[----:B------:R-:W-:-:S05]  /*08a0*/  MOV R3, UR13 ;  /* 0x0000000d00037c02 */ /* 0x000fca0008000f00 */
[----:B------:R-:W-:-:S05]  /*08b0*/  IMAD.WIDE R2, R165, 0x10, R2 ;  /* 0x00000010a5027825 */ /* 0x000fca00078e0202 */
[----:B------:R-:W2:Y:S04]  /*08c0*/  LDG.E.128 R12, [R2.64] ;  /* 0x00000012020c7981 */ /* 0x000ea8000c1e1d00 */
[----:B------:R-:W3:Y:S01]  /*08d0*/  LDG.E.128 R16, [R2.64+0x200] ;  /* 0x0002001202107981 */ /* 0x000ee2000c1e1d00 */
[-C--:B------:R-:W-:Y:S02]  /*08e0*/  IADD3 R22, R164, R163.reuse, RZ ;  /* 0x000000a3a4167210 */ /* 0x080fe40007ffe0ff */
[----:B------:R-:W-:Y:S02]  /*08f0*/  MOV R20, UR8 ;  /* 0x0000000800147c02 */ /* 0x000fe40008000f00 */
[----:B------:R-:W-:Y:S02]  /*0900*/  IADD3 R0, R22, R163, RZ ;  /* 0x000000a316007210 */ /* 0x000fe40007ffe0ff */
[----:B------:R-:W-:-:S05]  /*0910*/  MOV R21, UR9 ;  /* 0x0000000900157c02 */ /* 0x000fca0008000f00 */
        /* <DEDUP_REMOVED lines=21> */
[----:B------:R-:W-:Y:S01]  /*0a70*/  FADD.FTZ R75, R75, UR4 ;  /* 0x000000044b4b7e21 */ /* 0x000fe20008010000 */
[--C-:B------:R-:W-:Y:S01]  /*0a80*/  HADD2.F32 R71, -RZ, R18.reuse.H0_H0 ;  /* 0x20000012ff477230 */ /* 0x100fe20000004100 */
[----:B------:R-:W-:Y:S01]  /*0a90*/  FADD.FTZ R74, R16, UR4 ;  /* 0x00000004104a7e21 */ /* 0x000fe20008010000 */
[----:B------:R-:W-:Y:S01]  /*0aa0*/  HADD2.F32 R17, -RZ, R17.H1_H1 ;  /* 0x30000011ff117230 */ /* 0x000fe20000004100 */
[----:B------:R-:W-:Y:S01]  /*0ab0*/  FADD.FTZ R73, R73, UR4 ;  /* 0x0000000449497e21 */ /* 0x000fe20008010000 */
[----:B------:R-:W-:Y:S01]  /*0ac0*/  FSETP.GTU.FTZ.AND P4, PT, R75, 20, PT ;  /* 0x41a000004b00780b */ /* 0x000fe20003f9c000 */
[----:B------:R-:W-:Y:S01]  /*0ad0*/  HADD2.F32 R18, -RZ, R18.H1_H1 ;  /* 0x30000012ff127230 */ /* 0x000fe20000004100 */
[----:B------:R-:W-:Y:S01]  /*0ae0*/  FADD.FTZ R71, R71, UR4 ;  /* 0x0000000447477e21 */ /* 0x000fe20008010000 */
[----:B------:R-:W-:Y:S01]  /*0af0*/  HADD2.F32 R69, -RZ, R19.H0_H0 ;  /* 0x20000013ff457230 */ /* 0x000fe20000004100 */
[----:B------:R-:W-:Y:S01]  /*0b00*/  ISETP.EQ.OR P4, PT, RZ, UR7, P4 ;  /* 0x00000007ff007c0c */ /* 0x000fe2000a782670 */
[----:B------:R-:W-:Y:S01]  /*0b10*/  FADD.FTZ R72, R17, UR4 ;  /* 0x0000000411487e21 */ /* 0x000fe20008010000 */
[----:B------:R-:W-:Y:S01]  /*0b20*/  FSETP.GTU.FTZ.AND P5, PT, R74, 20, PT ;  /* 0x41a000004a00780b */ /* 0x000fe20003fbc000 */
[----:B------:R-:W-:Y:S01]  /*0b30*/  FADD.FTZ R70, R18, UR4 ;  /* 0x0000000412467e21 */ /* 0x000fe20008010000 */
[----:B------:R-:W-:Y:S01]  /*0b40*/  FSETP.GTU.FTZ.AND P3, PT, R73, 20, PT ;  /* 0x41a000004900780b */ /* 0x000fe20003f7c000 */
[----:B------:R-:W-:Y:S01]  /*0b50*/  FADD.FTZ R69, R69, UR4 ;  /* 0x0000000445457e21 */ /* 0x000fe20008010000 */
        /* <DEDUP_REMOVED lines=36> */
.L_x_1309:
[----:B-12---:R-:W-:Y:S05]  /*0da0*/  BSYNC B0 ;  /* 0x0000000000007941 */ /* 0x006fea0003800000 */
.L_x_1308:
        /* <DEDUP_REMOVED lines=36> */
.L_x_1311:
[----:B------:R-:W-:Y:S05]  /*0ff0*/  BSYNC B0 ;  /* 0x0000000000007941 */ /* 0x000fea0003800000 */
.L_x_1310:
        /* <DEDUP_REMOVED lines=38> */
.L_x_1313:
[----:B------:R-:W-:Y:S05]  /*1260*/  BSYNC B0 ;  /* 0x0000000000007941 */ /* 0x000fea0003800000 */
.L_x_1312:
        /* <DEDUP_REMOVED lines=36> */
.L_x_1315:
[----:B------:R-:W-:Y:S05]  /*14b0*/  BSYNC B0 ;  /* 0x0000000000007941 */ /* 0x000fea0003800000 */
.L_x_1314:
        /* <DEDUP_REMOVED lines=38> */
.L_x_1317:
[----:B------:R-:W-:Y:S05]  /*1720*/  BSYNC B0 ;  /* 0x0000000000007941 */ /* 0x000fea0003800000 */
.L_x_1316:
        /* <DEDUP_REMOVED lines=36> */
.L_x_1319:
[----:B------:R-:W-:Y:S05]  /*1970*/  BSYNC B0 ;  /* 0x0000000000007941 */ /* 0x000fea0003800000 */
.L_x_1318:
        /* <DEDUP_REMOVED lines=38> */
.L_x_1321:
[----:B------:R-:W-:Y:S05]  /*1be0*/  BSYNC B0 ;  /* 0x0000000000007941 */ /* 0x000fea0003800000 */
.L_x_1320:
        /* <DEDUP_REMOVED lines=37> */
.L_x_1323:
[----:B------:R-:W-:Y:S05]  /*1e40*/  BSYNC B0 ;  /* 0x0000000000007941 */ /* 0x000fea0003800000 */
.L_x_1322:
[----:B------:R-:W-:Y:S01]  /*1e50*/  ISETP.EQ.OR P3, PT, RZ, UR7, P3 ;  /* 0x00000007ff007c0c */ /* 0x000fe20009f62670 */
[----:B------:R-:W-:Y:S01]  /*1e60*/  BSSY B0, `(.L_x_1324) ;  /* 0x0000029000007945 */ /* 0x000fe20003800000 */
[----:B------:R-:W-:Y:S01]  /*1e70*/  HADD2.F32 R160, -RZ, R9.H0_H0 ;  /* 0x20000009ffa07230 */ /* 0x000fe20000004100 */
[----:B------:R-:W-:Y:S01]  /*1e80*/  FSETP.GTU.FTZ.AND P5, PT, R30, 20, PT ;  /* 0x41a000001e00780b */ /* 0x000fe20003fbc000 */
[----:B------:R-:W-:Y:S01]  /*1e90*/  HADD2.F32 R15, -RZ, R15.H1_H1 ;  /* 0x3000000fff0f7230 */ /* 0x000fe20000004100 */
[----:B------:R-:W-:Y:S01]  /*1ea0*/  ISETP.EQ.OR P2, PT, RZ, UR7, P2 ;  /* 0x00000007ff007c0c */ /* 0x000fe20009742670 */
[--C-:B------:R-:W-:Y:S01]  /*1eb0*/  HADD2.F32 R162, -RZ, R8.reuse.H0_H0 ;  /* 0x20000008ffa27230 */ /* 0x100fe20000004100 */
[----:B------:R-:W-:Y:S01]  /*1ec0*/  FADD.FTZ R29, R29, UR4 ;  /* 0x000000041d1d7e21 */ /* 0x000fe20008010000 */
        /* <DEDUP_REMOVED lines=34> */
.L_x_1325:
[----:B------:R-:W-:Y:S05]  /*20f0*/  BSYNC B0 ;  /* 0x0000000000007941 */ /* 0x000fea0003800000 */
.L_x_1324:
[----:B------:R-:W-:Y:S01]  /*2100*/  BSSY B0, `(.L_x_1326) ;  /* 0x0000028000007945 */ /* 0x000fe20003800000 */
[--C-:B------:R-:W-:Y:S01]  /*2110*/  HADD2.F32 R142, -RZ, R10.reuse.H0_H0 ;  /* 0x2000000aff8e7230 */ /* 0x100fe20000004100 */
[----:B------:R-:W-:Y:S01]  /*2120*/  FSETP.GTU.FTZ.AND P3, PT, R29, 20, PT ;  /* 0x41a000001d00780b */ /* 0x000fe20003f7c000 */
[----:B------:R-:W-:Y:S01]  /*2130*/  HADD2.F32 R37, -RZ, R10.H1_H1 ;  /* 0x3000000aff257230 */ /* 0x000fe20000004100 */
[----:B------:R-:W-:Y:S01]  /*2140*/  FADD.FTZ R28, R15, UR4 ;  /* 0x000000040f1c7e21 */ /* 0x000fe20008010000 */
        /* <DEDUP_REMOVED lines=35> */
.L_x_1327:
[----:B------:R-:W-:Y:S05]  /*2380*/  BSYNC B0 ;  /* 0x0000000000007941 */ /* 0x000fea0003800000 */
.L_x_1326:
        /* <DEDUP_REMOVED lines=46> */
.L_x_1329:
[----:B------:R-:W-:Y:S05]  /*2670*/  BSYNC B0 ;  /* 0x0000000000007941 */ /* 0x000fea0003800000 */
.L_x_1328:
        /* <DEDUP_REMOVED lines=33> */
.L_x_1331:
[----:B------:R-:W-:Y:S05]  /*2890*/  BSYNC B0 ;  /* 0x0000000000007941 */ /* 0x000fea0003800000 */
.L_x_1330:
        /* <DEDUP_REMOVED lines=33> */
.L_x_1333:
[----:B------:R-:W-:Y:S05]  /*2ab0*/  BSYNC B0 ;  /* 0x0000000000007941 */ /* 0x000fea0003800000 */
.L_x_1332:
        /* <DEDUP_REMOVED lines=33> */
.L_x_1335:
[----:B------:R-:W-:Y:S05]  /*2cd0*/  BSYNC B0 ;  /* 0x0000000000007941 */ /* 0x000fea0003800000 */
.L_x_1334:
        /* <DEDUP_REMOVED lines=33> */
.L_x_1337:
[----:B------:R-:W-:Y:S05]  /*2ef0*/  BSYNC B0 ;  /* 0x0000000000007941 */ /* 0x000fea0003800000 */
.L_x_1336:
        /* <DEDUP_REMOVED lines=33> */
.L_x_1339:
[----:B------:R-:W-:Y:S05]  /*3110*/  BSYNC B0 ;  /* 0x0000000000007941 */ /* 0x000fea0003800000 */
.L_x_1338:
        /* <DEDUP_REMOVED lines=36> */
.L_x_1346:
[----:B------:R-:W-:Y:S01]  /*3360*/  ULDC UR16, c[0x0][0x180] ;  /* 0x0000600000107ab9 */ /* 0x000fe20000000800 */
[----:B------:R-:W-:Y:S01]  /*3370*/  IMAD.WIDE.U32 R36, R77, c[0x0][0x180], RZ ;  /* 0x000060004d247a25 */ /* 0x000fe200078e00ff */
        /* <DEDUP_REMOVED lines=15> */
[----:B------:R-:W-:Y:S01]  /*3470*/  UIMAD UR23, UR22, UR24, URZ ;  /* 0x00000018161772a4 */ /* 0x000fe2000f8e023f */
[----:B------:R-:W-:Y:S01]  /*3480*/  IADD3 R57, R164, R165, RZ ;  /* 0x000000a5a4397210 */ /* 0x000fe20007ffe0ff */
[----:B------:R-:W-:Y:S02]  /*3490*/  UIMAD.WIDE.U32 UR16, UR7, UR24, URZ ;  /* 0x00000018071072a5 */ /* 0x000fe4000f8e003f */
[----:B------:R-:W-:Y:S02]  /*34a0*/  UIMAD UR23, UR7, UR25, UR23 ;  /* 0x00000019071772a4 */ /* 0x000fe4000f8e0217 */
[----:B------:R-:W-:Y:S02]  /*34b0*/  ULEA UR24, UP0, UR16, UR10, 0x1 ;  /* 0x0000000a10187291 */ /* 0x000fe4000f80083f */
[----:B------:R-:W-:-:S04]  /*34c0*/  UIADD3 UR17, UR17, UR23, URZ ;  /* 0x0000001711117290 */ /* 0x000fc8000fffe03f */
[----:B------:R-:W-:Y:S01]  /*34d0*/  ULEA.HI.X UR16, UR16, UR14, UR17, 0x1, UP0 ;  /* 0x0000000e10107291 */ /* 0x000fe200080f0c11 */
[----:B------:R-:W-:Y:S01]  /*34e0*/  MOV R52, UR24 ;  /* 0x0000001800347c02 */ /* 0x000fe20008000f00 */
[----:B------:R-:W0:Y:S01]  /*34f0*/  S2R R145, SR_TID.X ;  /* 0x0000000000917919 */ /* 0x000e220000002100 */
[----:B------:R-:W-:-:S03]  /*3500*/  ULDC.64 UR24, c[0x0][0x1c0] ;  /* 0x0000700000187ab9 */ /* 0x000fc60000000a00 */
[----:B------:R-:W-:-:S05]  /*3510*/  MOV R53, UR16 ;  /* 0x0000001000357c02 */ /* 0x000fca0008000f00 */
[----:B------:R-:W-:-:S05]  /*3520*/  IMAD.WIDE R52, R57, 0x10, R52 ;  /* 0x0000001039347825 */ /* 0x000fca00078e0234 */
[----:B------:R1:W3:Y:S04]  /*3530*/  LDG.E.128 R36, [R52.64] ;  /* 0x0000001234247981 */ /* 0x0002e8000c1e1d00 */
[----:B------:R1:W4:Y:S04]  /*3540*/  LDG.E.128 R40, [R52.64+0x200] ;  /* 0x0002001234287981 */ /* 0x000328000c1e1d00 */
[----:B------:R1:W5:Y:S04]  /*3550*/  LDG.E.128 R44, [R52.64+0x400] ;  /* 0x00040012342c7981 */ /* 0x000368000c1e1d00 */
[----:B------:R1:W3:Y:S01]  /*3560*/  LDG.E.128 R48, [R52.64+0x600] ;  /* 0x0006001234307981 */ /* 0x0002e2000c1e1d00 */
[----:B------:R-:W-:-:S02]  /*3570*/  UIMAD UR22, UR22, UR24, URZ ;  /* 0x00000018161672a4 */ /* 0x000fc4000f8e023f */
[----:B------:R-:W-:Y:S02]  /*3580*/  UIMAD.WIDE.U32 UR16, UR7, UR24, URZ ;  /* 0x00000018071072a5 */ /* 0x000fe4000f8e003f */
[----:B------:R-:W-:Y:S02]  /*3590*/  UIMAD UR22, UR7, UR25, UR22 ;  /* 0x00000019071672a4 */ /* 0x000fe4000f8e0216 */
[----:B------:R-:W-:Y:S02]  /*35a0*/  ULEA UR23, UP0, UR16, UR11, 0x1 ;  /* 0x0000000b10177291 */ /* 0x000fe4000f80083f */
[----:B------:R-:W-:-:S04]  /*35b0*/  UIADD3 UR17, UR17, UR22, URZ ;  /* 0x0000001611117290 */ /* 0x000fc8000fffe03f */
[----:B------:R-:W-:Y:S01]  /*35c0*/  ULEA.HI.X UR16, UR16, UR15, UR17, 0x1, UP0 ;  /* 0x0000000f10107291 */ /* 0x000fe200080f0c11 */
[----:B--2---:R-:W-:Y:S02]  /*35d0*/  FMUL.FTZ R63, R60, 1.4426950216293334961 ;  /* 0x3fb8aa3b3c3f7820 */ /* 0x004fe40000410000 */
[-C--:B------:R-:W-:Y:S02]  /*35e0*/  FMUL.FTZ R55, R61, R74.reuse ;  /* 0x0000004a3d377220 */ /* 0x080fe40000410000 */
[----:B-1----:R-:W-:Y:S02]  /*35f0*/  FMUL.FTZ R52, R63, R74 ;  /* 0x0000004a3f347220 */ /* 0x002fe40000410000 */
[----:B------:R-:W-:Y:S02]  /*3600*/  FMUL.RZ R55, R55, 0.15915493667125701904 ;  /* 0x3e22f98337377820 */ /* 0x000fe4000040c000 */
[----:B------:R1:W-:Y:S01]  /*3610*/  MUFU.EX2 R96, R52 ;  /* 0x0000003400607308 */ /* 0x0003e20000000800 */
[----:B------:R-:W-:-:S02]  /*3620*/  FMUL.FTZ R53, R61, R73 ;  /* 0x000000493d357220 */ /* 0x000fc40000410000 */
[----:B------:R-:W-:Y:S02]  /*3630*/  FMUL.FTZ R54, R61, R75 ;  /* 0x0000004b3d367220 */ /* 0x000fe40000410000 */
[----:B------:R-:W-:Y:S02]  /*3640*/  FMUL.RZ R60, R53, 0.15915493667125701904 ;  /* 0x3e22f983353c7820 */ /* 0x000fe4000040c000 */
[----:B------:R-:W-:Y:S01]  /*3650*/  FMUL.FTZ R53, R63, R73 ;  /* 0x000000493f357220 */ /* 0x000fe20000410000 */
[----:B------:R-:W-:Y:S01]  /*3660*/  MUFU.SIN R65, R55 ;  /* 0x0000003700417308 */ /* 0x000fe20000000400 */
[----:B-1----:R-:W-:Y:S02]  /*3670*/  FMUL.FTZ R52, R61, R71 ;  /* 0x000000473d347220 */ /* 0x002fe40000410000 */
[----:B------:R-:W-:Y:S02]  /*3680*/  FMUL.RZ R58, R54, 0.15915493667125701904 ;  /* 0x3e22f983363a7820 */ /* 0x000fe4000040c000 */
[----:B------:R-:W-:-:S03]  /*3690*/  FMUL.FTZ R54, R63, R75 ;  /* 0x0000004b3f367220 */ /* 0x000fc60000410000 */
[----:B------:R1:W2:Y:S08]  /*36a0*/  MUFU.COS R97, R55 ;  /* 0x0000003700617308 */ /* 0x0002b00000000000 */
[----:B------:R0:W-:Y:S01]  /*36b0*/  MUFU.EX2 R94, R53 ;  /* 0x00000035005e7308 */ /* 0x0001e20000000800 */
[----:B-1----:R-:W-:Y:S02]  /*36c0*/  FMUL.RZ R55, R52, 0.15915493667125701904 ;  /* 0x3e22f98334377820 */ /* 0x002fe4000040c000 */
[----:B------:R-:W-:-:S05]  /*36d0*/  FMUL.FTZ R52, R63, R71 ;  /* 0x000000473f347220 */ /* 0x000fca0000410000 */
[----:B------:R1:W-:Y:S01]  /*36e0*/  MUFU.EX2 R90, R52 ;  /* 0x00000034005a7308 */ /* 0x0003e20000000800 */
[----:B0-----:R-:W-:Y:S02]  /*36f0*/  FMUL.FTZ R53, R61, R70 ;  /* 0x000000463d357220 */ /* 0x001fe40000410000 */
[C---:B--2---:R-:W-:Y:S02]  /*3700*/  FMUL.FTZ R97, R96.reuse, R97 ;  /* 0x0000006160617220 */ /* 0x044fe40000410000 */
[----:B------:R-:W-:-:S03]  /*3710*/  FMUL.FTZ R96, R96, R65 ;  /* 0x0000004160607220 */ /* 0x000fc60000410000 */
[----:B------:R0:W-:Y:S01]  /*3720*/  MUFU.EX2 R59, R54 ;  /* 0x00000036003b7308 */ /* 0x0001e20000000800 */
[----:B-1----:R-:W-:-:S07]  /*3730*/  FMUL.FTZ R52, R61, R68 ;  /* 0x000000443d347220 */ /* 0x002fce0000410000 */
[----:B------:R-:W-:Y:S01]  /*3740*/  MUFU.SIN R67, R60 ;  /* 0x0000003c00437308 */ /* 0x000fe20000000400 */
[----:B0-----:R-:W-:-:S07]  /*3750*/  FMUL.FTZ R54, R61, R72 ;  /* 0x000000483d367220 */ /* 0x001fce0000410000 */
        /* <DEDUP_REMOVED lines=61> */
[----:B------:R1:W2:Y:S01]  /*3b30*/  MUFU.EX2 R82, R53 ;  /* 0x0000003500527308 */ /* 0x0002a20000000800 */
[----:B0-----:R-:W-:Y:S01]  /*3b40*/  IMAD R60, R163, 0x3, R62 ;  /* 0x00000003a33c7824 */ /* 0x001fe200078e023e */
[----:B------:R-:W-:-:S06]  /*3b50*/  NOP ;  /* 0x0000000000007918 */ /* 0x000fcc0000000000 */
[----:B------:R-:W0:Y:S01]  /*3b60*/  LDS.128 R40, [R60.X16] ;  /* 0x000000003c287984 */ /* 0x000e22000000cc00 */
[----:B------:R-:W3:Y:S01]  /*3b70*/  MUFU.COS R87, R58 ;  /* 0x0000003a00577308 */ /* 0x000ee20000000000 */
[----:B-1----:R-:W-:-:S04]  /*3b80*/  FMUL.FTZ R53, R61, R31 ;  /* 0x0000001f3d357220 */ /* 0x002fc80000410000 */
[----:B------:R-:W-:Y:S01]  /*3b90*/  FMUL.RZ R66, R53, 0.15915493667125701904 ;  /* 0x3e22f98335427820 */ /* 0x000fe2000040c000 */
[----:B------:R-:W-:Y:S01]  /*3ba0*/  MOV R53, UR16 ;  /* 0x0000001000357c02 */ /* 0x000fe20008000f00 */
[C---:B--2---:R-:W-:Y:S01]  /*3bb0*/  FMUL.FTZ R83, R82.reuse, R107 ;  /* 0x0000006b52537220 */ /* 0x044fe20000410000 */
[----:B------:R1:W2:Y:S01]  /*3bc0*/  MUFU.SIN R85, R58 ;  /* 0x0000003a00557308 */ /* 0x0002a20000000400 */
[----:B------:R-:W-:Y:S02]  /*3bd0*/  FMUL.FTZ R82, R82, R105 ;  /* 0x0000006952527220 */ /* 0x000fe40000410000 */
[----:B------:R-:W-:-:S05]  /*3be0*/  IMAD.WIDE R52, R57, 0x10, R52 ;  /* 0x0000001039347825 */ /* 0x000fca00078e0234 */
[----:B------:R-:W-:Y:S01]  /*3bf0*/  MUFU.SIN R101, R55 ;  /* 0x0000003700657308 */ /* 0x000fe20000000400 */
[----:B---3--:R-:W-:Y:S02]  /*3c00*/  FMUL.FTZ R87, R86, R87 ;  /* 0x0000005756577220 */ /* 0x008fe40000410000 */
[----:B-1----:R-:W-:-:S05]  /*3c10*/  FMUL.FTZ R58, R63, R33 ;  /* 0x000000213f3a7220 */ /* 0x002fca0000410000 */
[----:B------:R1:W3:Y:S01]  /*3c20*/  MUFU.COS R103, R55 ;  /* 0x0000003700677308 */ /* 0x0002e20000000000 */
[----:B--2---:R-:W-:-:S07]  /*3c30*/  FMUL.FTZ R86, R86, R85 ;  /* 0x0000005556567220 */ /* 0x004fce0000410000 */
[----:B------:R2:W-:Y:S01]  /*3c40*/  MUFU.EX2 R47, R36 ;  /* 0x00000024002f7308 */ /* 0x0005e20000000800 */
[----:B-1----:R-:W-:Y:S01]  /*3c50*/  FMUL.FTZ R55, R63, R34 ;  /* 0x000000223f377220 */ /* 0x002fe20000410000 */
[----:B0-----:R-:W-:-:S06]  /*3c60*/  HADD2.F32 R107, -RZ, R40.H0_H0 ;  /* 0x20000028ff6b7230 */ /* 0x001fcc0000004100 */
[----:B------:R-:W0:Y:S01]  /*3c70*/  MUFU.EX2 R80, R55 ;  /* 0x0000003700507308 */ /* 0x000e220000000800 */
[----:B------:R-:W-:Y:S01]  /*3c80*/  HADD2.F32 R45, -RZ, R40.H1_H1 ;  /* 0x30000028ff2d7230 */ /* 0x000fe20000004100 */
[----:B--2---:R-:W-:Y:S01]  /*3c90*/  FMUL.FTZ R36, R63, R30 ;  /* 0x0000001e3f247220 */ /* 0x004fe20000410000 */
[--C-:B------:R-:W-:Y:S01]  /*3ca0*/  HADD2.F32 R40, -RZ, R41.reuse.H1_H1 ;  /* 0x30000029ff287230 */ /* 0x100fe20000004100 */
[C---:B------:R-:W-:Y:S01]  /*3cb0*/  FMUL.FTZ R107, R162.reuse, R107 ;  /* 0x0000006ba26b7220 */ /* 0x040fe20000410000 */
[----:B------:R-:W-:Y:S01]  /*3cc0*/  HADD2.F32 R104, -RZ, R41.H0_H0 ;  /* 0x20000029ff687230 */ /* 0x000fe20000004100 */
[----:B------:R-:W-:Y:S01]  /*3cd0*/  FMUL.FTZ R106, R162, R45 ;  /* 0x0000002da26a7220 */ /* 0x000fe20000410000 */
[----:B------:R-:W-:Y:S01]  /*3ce0*/  HADD2.F32 R114, -RZ, R43.H1_H1 ;  /* 0x3000002bff727230 */ /* 0x000fe20000004100 */
[----:B------:R-:W-:Y:S01]  /*3cf0*/  MUFU.SIN R49, R37 ;  /* 0x0000002500317308 */ /* 0x000fe20000000400 */
[-C--:B------:R-:W-:Y:S02]  /*3d00*/  FMUL.FTZ R41, R107, R96.reuse ;  /* 0x000000606b297220 */ /* 0x080fe40000410000 */
[----:B------:R-:W-:-:S02]  /*3d10*/  FMUL.FTZ R46, R106, R96 ;  /* 0x000000606a2e7220 */ /* 0x000fc40000410000 */
[----:B---3--:R-:W-:Y:S02]  /*3d20*/  FMUL.FTZ R85, R84, R103 ;  /* 0x0000006754557220 */ /* 0x008fe40000410000 */
[C---:B------:R-:W-:Y:S01]  /*3d30*/  FMUL.FTZ R103, R161.reuse, R40 ;  /* 0x00000028a1677220 */ /* 0x040fe20000410000 */
[----:B------:R1:W-:Y:S01]  /*3d40*/  MUFU.COS R51, R37 ;  /* 0x0000002500337308 */ /* 0x0003e20000000000 */
[-C--:B------:R-:W-:Y:S02]  /*3d50*/  FFMA.FTZ R40, R106, R97.reuse, R41 ;  /* 0x000000616a287223 */ /* 0x080fe40000010029 */
[----:B------:R-:W-:Y:S02]  /*3d60*/  FMUL.FTZ R104, R161, R104 ;  /* 0x00000068a1687220 */ /* 0x000fe40000410000 */
[----:B------:R-:W-:Y:S02]  /*3d70*/  FFMA.FTZ R41, R107, R97, -R46 ;  /* 0x000000616b297223 */ /* 0x000fe4000001082e */
[C---:B0-----:R-:W-:Y:S01]  /*3d80*/  FMUL.FTZ R81, R80.reuse, R111 ;  /* 0x0000006f50517220 */ /* 0x041fe20000410000 */
[----:B------:R-:W0:Y:S01]  /*3d90*/  MUFU.SIN R100, R66 ;  /* 0x0000004200647308 */ /* 0x000e220000000400 */
[----:B-1----:R-:W-:Y:S01]  /*3da0*/  FMUL.FTZ R37, R61, R29 ;  /* 0x0000001d3d257220 */ /* 0x002fe20000410000 */
[----:B------:R-:W-:Y:S01]  /*3db0*/  HADD2.F32 R111, -RZ, R42.H0_H0 ;  /* 0x2000002aff6f7230 */ /* 0x000fe20000004100 */
[----:B------:R-:W-:-:S02]  /*3dc0*/  FMUL.FTZ R80, R80, R109 ;  /* 0x0000006d50507220 */ /* 0x000fc40000410000 */
[----:B------:R-:W-:Y:S02]  /*3dd0*/  FMUL.RZ R50, R37, 0.15915493667125701904 ;  /* 0x3e22f98325327820 */ /* 0x000fe4000040c000 */
[----:B------:R-:W-:Y:S01]  /*3de0*/  FADD.FTZ R46, R103, R40 ;  /* 0x00000028672e7221 */ /* 0x000fe20000010000 */
[----:B------:R-:W1:Y:S01]  /*3df0*/  MUFU.COS R64, R66 ;  /* 0x0000004200407308 */ /* 0x000e620000000000 */
[----:B------:R-:W-:Y:S01]  /*3e00*/  FADD.FTZ R40, R104, R41 ;  /* 0x0000002968287221 */ /* 0x000fe20000010000 */
[----:B------:R-:W-:Y:S01]  /*3e10*/  HADD2.F32 R41, -RZ, R42.H1_H1 ;  /* 0x3000002aff297230 */ /* 0x000fe20000004100 */
[----:B------:R-:W-:Y:S02]  /*3e20*/  FMUL.FTZ R84, R84, R101 ;  /* 0x0000006554547220 */ /* 0x000fe40000410000 */
[----:B------:R-:W-:Y:S02]  /*3e30*/  FMUL.FTZ R48, R94, R40 ;  /* 0x000000285e307220 */ /* 0x000fe40000410000 */
[----:B------:R-:W-:Y:S01]  /*3e40*/  FMUL.FTZ R112, R160, R41 ;  /* 0x00000029a0707220 */ /* 0x000fe20000410000 */
[----:B------:R2:W-:Y:S01]  /*3e50*/  MUFU.EX2 R110, R36 ;  /* 0x00000024006e7308 */ /* 0x0005e20000000800 */
[----:B0-----:R-:W-:-:S02]  /*3e60*/  FMUL.FTZ R100, R47, R100 ;  /* 0x000000642f647220 */ /* 0x001fc40000410000 */
[----:B------:R-:W-:Y:S02]  /*3e70*/  FMUL.FTZ R111, R160, R111 ;  /* 0x0000006fa06f7220 */ /* 0x000fe40000410000 */
[----:B------:R-:W-:Y:S02]  /*3e80*/  FMUL.FTZ R41, R99, R96 ;  /* 0x0000006063297220 */ /* 0x000fe40000410000 */
[----:B------:R-:W-:Y:S01]  /*3e90*/  FMUL.FTZ R114, R143, R114 ;  /* 0x000000728f727220 */ /* 0x000fe20000410000 */
[----:B------:R-:W-:Y:S01]  /*3ea0*/  MUFU.EX2 R44, R44 ;  /* 0x0000002c002c7308 */ /* 0x000fe20000000800 */
[----:B--2---:R-:W0:Y:S01]  /*3eb0*/  LDS.128 R36, [R60.X16+0x10] ;  /* 0x000010003c247984 */ /* 0x004e22000000cc00 */
[----:B-1----:R-:W-:Y:S02]  /*3ec0*/  FMUL.FTZ R101, R47, R64 ;  /* 0x000000402f657220 */ /* 0x002fe40000410000 */
[----:B------:R-:W-:Y:S02]  /*3ed0*/  FMUL.FTZ R47, R94, R46 ;  /* 0x0000002e5e2f7220 */ /* 0x000fe40000410000 */
[----:B------:R-:W-:-:S02]  /*3ee0*/  FMUL.FTZ R55, R63, R32 ;  /* 0x000000203f377220 */ /* 0x000fc40000410000 */
[----:B------:R-:W1:Y:S01]  /*3ef0*/  MUFU.COS R109, R50 ;  /* 0x00000032006d7308 */ /* 0x000e620000000000 */
[C---:B------:R-:W-:Y:S02]  /*3f00*/  FFMA.FTZ R40, R95.reuse, R40, -R47 ;  /* 0x000000285f287223 */ /* 0x040fe4000001082f */
[----:B------:R-:W-:Y:S02]  /*3f10*/  FFMA.FTZ R47, R95, R46, R48 ;  /* 0x0000002e5f2f7223 */ /* 0x000fe40000010030 */
[----:B------:R-:W-:Y:S01]  /*3f20*/  FADD.FTZ R42, R111, R40 ;  /* 0x000000286f2a7221 */ /* 0x000fe20000010000 */
[----:B------:R-:W-:Y:S01]  /*3f30*/  HADD2.F32 R40, -RZ, R43.H0_H0 ;  /* 0x2000002bff287230 */ /* 0x000fe20000004100 */
[----:B------:R-:W-:Y:S01]  /*3f40*/  FADD.FTZ R47, R112, R47 ;  /* 0x0000002f702f7221 */ /* 0x000fe20000010000 */
[----:B------:R-:W2:Y:S01]  /*3f50*/  MUFU.SIN R45, R50 ;  /* 0x00000032002d7308 */ /* 0x000ea20000000400 */
[----:B------:R-:W-:Y:S02]  /*3f60*/  FMUL.FTZ R46, R92, R42 ;  /* 0x0000002a5c2e7220 */ /* 0x000fe40000410000 */
[----:B------:R-:W-:-:S05]  /*3f70*/  FFMA.FTZ R43, R98, R97, R41 ;  /* 0x00000061622b7223 */ /* 0x000fca0000010029 */
[----:B------:R-:W3:Y:S01]  /*3f80*/  MUFU.EX2 R58, R58 ;  /* 0x0000003a003a7308 */ /* 0x000ee20000000800 */
[C---:B-1----:R-:W-:Y:S02]  /*3f90*/  FMUL.FTZ R109, R44.reuse, R109 ;  /* 0x0000006d2c6d7220 */ /* 0x042fe40000410000 */
[----:B--2---:R-:W-:-:S05]  /*3fa0*/  FMUL.FTZ R108, R44, R45 ;  /* 0x0000002d2c6c7220 */ /* 0x004fca0000410000 */
[----:B------:R-:W1:Y:S01]  /*3fb0*/  MUFU.EX2 R55, R55 ;  /* 0x0000003700377308 */ /* 0x000e620000000800 */
[-C--:B------:R-:W-:Y:S02]  /*3fc0*/  FMUL.FTZ R44, R92, R47.reuse ;  /* 0x0000002f5c2c7220 */ /* 0x080fe40000410000 */
[C---:B------:R-:W-:Y:S02]  /*3fd0*/  FFMA.FTZ R47, R93.reuse, R47, R46 ;  /* 0x0000002f5d2f7223 */ /* 0x040fe4000001002e */
[----:B------:R-:W-:Y:S02]  /*3fe0*/  FFMA.FTZ R44, R93, R42, -R44 ;  /* 0x0000002a5d2c7223 */ /* 0x000fe4000001082c */
[----:B------:R-:W-:Y:S01]  /*3ff0*/  FMUL.FTZ R42, R98, R96 ;  /* 0x00000060622a7220 */ /* 0x000fe20000410000 */
[--C-:B0-----:R-:W-:Y:S01]  /*4000*/  HADD2.F32 R117, -RZ, R36.reuse.H1_H1 ;  /* 0x30000024ff757230 */ /* 0x101fe20000004100 */
[----:B---3--:R-:W-:Y:S01]  /*4010*/  FMUL.FTZ R79, R58, R115 ;  /* 0x000000733a4f7220 */ /* 0x008fe20000410000 */
[----:B------:R-:W-:Y:S01]  /*4020*/  HADD2.F32 R41, -RZ, R36.H0_H0 ;  /* 0x20000024ff297230 */ /* 0x000fe20000004100 */
[----:B------:R-:W-:Y:S01]  /*4030*/  FMUL.FTZ R115, R143, R40 ;  /* 0x000000288f737220 */ /* 0x000fe20000410000 */
[----:B------:R-:W-:Y:S01]  /*4040*/  HADD2.F32 R118, -RZ, R37.H0_H0 ;  /* 0x20000025ff767230 */ /* 0x000fe20000004100 */
[----:B------:R-:W-:Y:S01]  /*4050*/  FFMA.FTZ R42, R99, R97, -R42 ;  /* 0x00000061632a7223 */ /* 0x000fe2000001082a */
[----:B------:R-:W-:Y:S01]  /*4060*/  HADD2.F32 R121, -RZ, R38.H1_H1 ;  /* 0x30000026ff797230 */ /* 0x000fe20000004100 */
[----:B------:R-:W-:Y:S01]  /*4070*/  FMUL.FTZ R40, R94, R43 ;  /* 0x0000002b5e287220 */ /* 0x000fe20000410000 */
[----:B------:R-:W-:Y:S01]  /*4080*/  HADD2.F32 R122, -RZ, R39.H0_H0 ;  /* 0x20000027ff7a7230 */ /* 0x000fe20000004100 */
[----:B------:R-:W-:-:S02]  /*4090*/  FADD.FTZ R44, R115, R44 ;  /* 0x0000002c732c7221 */ /* 0x000fc40000010000 */
[----:B------:R-:W-:Y:S02]  /*40a0*/  FADD.FTZ R47, R114, R47 ;  /* 0x0000002f722f7221 */ /* 0x000fe40000010000 */
[CC--:B------:R-:W-:Y:S02]  /*40b0*/  FFMA.FTZ R40, R95.reuse, R42.reuse, -R40 ;  /* 0x0000002a5f287223 */ /* 0x0c0fe40000010828 */
[----:B------:R-:W-:Y:S02]  /*40c0*/  FMUL.FTZ R42, R94, R42 ;  /* 0x0000002a5e2a7220 */ /* 0x000fe40000410000 */
[C---:B------:R-:W-:Y:S02]  /*40d0*/  FMUL.FTZ R46, R90.reuse, R44 ;  /* 0x0000002c5a2e7220 */ /* 0x040fe40000410000 */
[----:B------:R-:W-:Y:S02]  /*40e0*/  FMUL.FTZ R45, R90, R47 ;  /* 0x0000002f5a2d7220 */ /* 0x000fe40000410000 */
[----:B------:R-:W-:-:S02]  /*40f0*/  FFMA.FTZ R42, R95, R43, R42 ;  /* 0x0000002b5f2a7223 */ /* 0x000fc4000001002a */
[C---:B------:R-:W-:Y:S02]  /*4100*/  FFMA.FTZ R46, R91.reuse, R47, R46 ;  /* 0x0000002f5b2e7223 */ /* 0x040fe4000001002e */
[C---:B------:R-:W-:Y:S02]  /*4110*/  FMUL.FTZ R117, R142.reuse, R117 ;  /* 0x000000758e757220 */ /* 0x040fe40000410000 */
[----:B------:R-:W-:Y:S02]  /*4120*/  FFMA.FTZ R45, R91, R44, -R45 ;  /* 0x0000002c5b2d7223 */ /* 0x000fe4000001082d */
[----:B------:R-:W-:Y:S02]  /*4130*/  FMUL.FTZ R116, R142, R41 ;  /* 0x000000298e747220 */ /* 0x000fe40000410000 */
[C---:B------:R-:W-:Y:S02]  /*4140*/  FMUL.FTZ R36, R92.reuse, R42 ;  /* 0x0000002a5c247220 */ /* 0x040fe40000410000 */
[----:B------:R-:W-:-:S02]  /*4150*/  FMUL.FTZ R41, R92, R40 ;  /* 0x000000285c297220 */ /* 0x000fc40000410000 */
[----:B------:R-:W-:Y:S02]  /*4160*/  FADD.FTZ R46, R117, R46 ;  /* 0x0000002e752e7221 */ /* 0x000fe40000010000 */
[----:B------:R-:W-:Y:S02]  /*4170*/  FADD.FTZ R45, R116, R45 ;  /* 0x0000002d742d7221 */ /* 0x000fe40000010000 */
[C---:B------:R-:W-:Y:S01]  /*4180*/  FFMA.FTZ R40, R93.reuse, R40, -R36 ;  /* 0x000000285d287223 */ /* 0x040fe20000010824 */
[----:B------:R-:W-:Y:S01]  /*4190*/  HADD2.F32 R36, -RZ, R37.H1_H1 ;  /* 0x30000025ff247230 */ /* 0x000fe20000004100 */
[----:B------:R-:W-:Y:S02]  /*41a0*/  FFMA.FTZ R41, R93, R42, R41 ;  /* 0x0000002a5d297223 */ /* 0x000fe40000010029 */
[C---:B------:R-:W-:Y:S02]  /*41b0*/  FMUL.FTZ R42, R88.reuse, R46 ;  /* 0x0000002e582a7220 */ /* 0x040fe40000410000 */
[----:B------:R-:W-:-:S02]  /*41c0*/  FMUL.FTZ R43, R88, R45 ;  /* 0x0000002d582b7220 */ /* 0x000fc40000410000 */
[C---:B------:R-:W-:Y:S02]  /*41d0*/  FFMA.FTZ R37, R89.reuse, R45, -R42 ;  /* 0x0000002d59257223 */ /* 0x040fe4000001082a */
[----:B------:R-:W-:Y:S02]  /*41e0*/  FFMA.FTZ R42, R89, R46, R43 ;  /* 0x0000002e592a7223 */ /* 0x000fe4000001002b */
[C---:B------:R-:W-:Y:S01]  /*41f0*/  FMUL.FTZ R119, R11.reuse, R36 ;  /* 0x000000240b777220 */ /* 0x040fe20000410000 */
[----:B------:R-:W0:Y:S01]  /*4200*/  LDS.128 R44, [R60.X16+0x20] ;  /* 0x000020003c2c7984 */ /* 0x000e22000000cc00 */
[----:B------:R-:W-:Y:S02]  /*4210*/  FMUL.FTZ R118, R11, R118 ;  /* 0x000000760b767220 */ /* 0x000fe40000410000 */
[----:B------:R-:W-:Y:S02]  /*4220*/  FADD.FTZ R43, R119, R42 ;  /* 0x0000002a772b7221 */ /* 0x000fe40000010000 */
[----:B------:R-:W-:-:S02]  /*4230*/  FMUL.FTZ R36, R90, R41 ;  /* 0x000000295a247220 */ /* 0x000fc40000410000 */
[----:B------:R-:W-:Y:S01]  /*4240*/  FADD.FTZ R42, R118, R37 ;  /* 0x00000025762a7221 */ /* 0x000fe20000010000 */
[----:B------:R-:W-:Y:S01]  /*4250*/  HADD2.F32 R37, -RZ, R38.H0_H0 ;  /* 0x20000026ff257230 */ /* 0x000fe20000004100 */
[----:B------:R-:W-:Y:S02]  /*4260*/  FFMA.FTZ R36, R91, R40, -R36 ;  /* 0x000000285b247223 */ /* 0x000fe40000010824 */
[----:B------:R-:W-:Y:S02]  /*4270*/  FMUL.FTZ R50, R86, R42 ;  /* 0x0000002a56327220 */ /* 0x000fe40000410000 */
[----:B------:R-:W-:Y:S02]  /*4280*/  FMUL.FTZ R40, R90, R40 ;  /* 0x000000285a287220 */ /* 0x000fe40000410000 */
[-C--:B------:R-:W-:Y:S02]  /*4290*/  FMUL.FTZ R48, R86, R43.reuse ;  /* 0x0000002b56307220 */ /* 0x080fe40000410000 */
[----:B------:R-:W-:-:S02]  /*42a0*/  FFMA.FTZ R50, R87, R43, R50 ;  /* 0x0000002b57327223 */ /* 0x000fc40000010032 */
[C---:B------:R-:W-:Y:S02]  /*42b0*/  FMUL.FTZ R121, R10.reuse, R121 ;  /* 0x000000790a797220 */ /* 0x040fe40000410000 */
[----:B------:R-:W-:Y:S02]  /*42c0*/  FFMA.FTZ R40, R91, R41, R40 ;  /* 0x000000295b287223 */ /* 0x000fe40000010028 */
[----:B------:R-:W-:Y:S02]  /*42d0*/  FFMA.FTZ R41, R87, R42, -R48 ;  /* 0x0000002a57297223 */ /* 0x000fe40000010830 */
[----:B------:R-:W-:Y:S02]  /*42e0*/  FMUL.FTZ R120, R10, R37 ;  /* 0x000000250a787220 */ /* 0x000fe40000410000 */
[----:B------:R-:W-:Y:S02]  /*42f0*/  FMUL.FTZ R38, R88, R36 ;  /* 0x0000002458267220 */ /* 0x000fe40000410000 */
[----:B------:R-:W-:-:S02]  /*4300*/  FADD.FTZ R50, R121, R50 ;  /* 0x0000003279327221 */ /* 0x000fc40000010000 */
        /* <DEDUP_REMOVED lines=21> */
[----:B------:R-:W-:Y:S02]  /*4460*/  FMUL.FTZ R78, R58, R113 ;  /* 0x000000713a4e7220 */ /* 0x000fe40000410000 */
[C---:B------:R-:W-:Y:S02]  /*4470*/  FFMA.FTZ R56, R85.reuse, R40, -R36 ;  /* 0x0000002855387223 */ /* 0x040fe40000010824 */
[----:B------:R-:W-:Y:S02]  /*4480*/  FFMA.FTZ R58, R85, R39, R38 ;  /* 0x00000027553a7223 */ /* 0x000fe40000010026 */
[----:B------:R-:W-:-:S02]  /*4490*/  FFMA.FTZ R66, R83, R42, R37 ;  /* 0x0000002a53427223 */ /* 0x000fc40000010025 */
[----:B------:R2:W3:Y:S01]  /*44a0*/  LDG.E.128 R36, [R52.64+0x400] ;  /* 0x0004001234247981 */ /* 0x0004e2000c1e1d00 */
[----:B------:R-:W-:Y:S02]  /*44b0*/  FFMA.FTZ R59, R83, R41, -R48 ;  /* 0x00000029533b7223 */ /* 0x000fe40000010830 */
[C---:B------:R-:W-:Y:S01]  /*44c0*/  FMUL.FTZ R113, R110.reuse, R51 ;  /* 0x000000336e717220 */ /* 0x040fe20000410000 */
[----:B------:R2:W4:Y:S01]  /*44d0*/  LDG.E.128 R40, [R52.64+0x200] ;  /* 0x0002001234287981 */ /* 0x000522000c1e1d00 */
[----:B------:R-:W-:Y:S02]  /*44e0*/  FMUL.FTZ R110, R110, R49 ;  /* 0x000000316e6e7220 */ /* 0x000fe40000410000 */
[C---:B-1----:R-:W-:Y:S01]  /*44f0*/  FMUL.FTZ R105, R55.reuse, R54 ;  /* 0x0000003637697220 */ /* 0x042fe20000410000 */
[----:B------:R2:W5:Y:S01]  /*4500*/  LDG.E.128 R48, [R52.64] ;  /* 0x0000001234307981 */ /* 0x000562000c1e1d00 */
[----:B------:R-:W-:Y:S01]  /*4510*/  FMUL.FTZ R102, R55, R102 ;  /* 0x0000006637667220 */ /* 0x000fe20000410000 */
[----:B0-----:R-:W-:-:S02]  /*4520*/  HADD2.F32 R57, -RZ, R44.H0_H0 ;  /* 0x2000002cff397230 */ /* 0x001fc40000004100 */
[----:B--2---:R-:W2:Y:S01]  /*4530*/  LDG.E.128 R52, [R52.64+0x600] ;  /* 0x0006001234347981 */ /* 0x004ea2000c1e1d00 */
[----:B------:R-:W-:Y:S02]  /*4540*/  HADD2.F32 R125, -RZ, R44.H1_H1 ;  /* 0x3000002cff7d7230 */ /* 0x000fe40000004100 */
[----:B------:R-:W-:Y:S02]  /*4550*/  FMUL.FTZ R124, R8, R57 ;  /* 0x00000039087c7220 */ /* 0x000fe40000410000 */
[----:B------:R-:W-:Y:S02]  /*4560*/  FMUL.FTZ R57, R82, R56 ;  /* 0x0000003852397220 */ /* 0x000fe40000410000 */
[----:B------:R-:W-:Y:S02]  /*4570*/  FMUL.FTZ R125, R8, R125 ;  /* 0x0000007d087d7220 */ /* 0x000fe40000410000 */
[----:B------:R-:W-:Y:S02]  /*4580*/  FMUL.FTZ R44, R82, R58 ;  /* 0x0000003a522c7220 */ /* 0x000fe40000410000 */
[----:B------:R-:W-:-:S02]  /*4590*/  FADD.FTZ R67, R125, R66 ;  /* 0x000000427d437221 */ /* 0x000fc40000010000 */
[C---:B------:R-:W-:Y:S02]  /*45a0*/  FFMA.FTZ R64, R83.reuse, R56, -R44 ;  /* 0x0000003853407223 */ /* 0x040fe4000001082c */
[----:B------:R-:W-:Y:S02]  /*45b0*/  FADD.FTZ R66, R124, R59 ;  /* 0x0000003b7c427221 */ /* 0x000fe40000010000 */
[----:B------:R-:W-:Y:S02]  /*45c0*/  FFMA.FTZ R65, R83, R58, R57 ;  /* 0x0000003a53417223 */ /* 0x000fe40000010039 */
[----:B------:R-:W0:Y:S01]  /*45d0*/  LDS.128 R56, [R60.X16+0x30] ;  /* 0x000030003c387984 */ /* 0x000e22000000cc00 */
[--C-:B------:R-:W-:Y:S01]  /*45e0*/  HADD2.F32 R44, -RZ, R45.reuse.H0_H0 ;  /* 0x2000002dff2c7230 */ /* 0x100fe20000004100 */
[C---:B------:R-:W-:Y:S01]  /*45f0*/  FMUL.FTZ R127, R80.reuse, R67 ;  /* 0x00000043507f7220 */ /* 0x040fe20000410000 */
[----:B------:R-:W-:Y:S01]  /*4600*/  HADD2.F32 R126, -RZ, R45.H1_H1 ;  /* 0x3000002dff7e7230 */ /* 0x000fe20000004100 */
[----:B------:R-:W-:-:S02]  /*4610*/  FMUL.FTZ R128, R80, R66 ;  /* 0x0000004250807220 */ /* 0x000fc40000410000 */
[C---:B------:R-:W-:Y:S02]  /*4620*/  FFMA.FTZ R66, R81.reuse, R66, -R127 ;  /* 0x0000004251427223 */ /* 0x040fe4000001087f */
[----:B------:R-:W-:Y:S02]  /*4630*/  FFMA.FTZ R67, R81, R67, R128 ;  /* 0x0000004351437223 */ /* 0x000fe40000010080 */
[C---:B------:R-:W-:Y:S02]  /*4640*/  FMUL.FTZ R127, R7.reuse, R44 ;  /* 0x0000002c077f7220 */ /* 0x040fe40000410000 */
[----:B------:R-:W-:Y:S02]  /*4650*/  FMUL.FTZ R126, R7, R126 ;  /* 0x0000007e077e7220 */ /* 0x000fe40000410000 */
[----:B------:R-:W-:Y:S02]  /*4660*/  FMUL.FTZ R44, R80, R65 ;  /* 0x00000041502c7220 */ /* 0x000fe40000410000 */
[----:B------:R-:W-:-:S02]  /*4670*/  FADD.FTZ R128, R127, R66 ;  /* 0x000000427f807221 */ /* 0x000fc40000010000 */
[----:B------:R-:W-:Y:S01]  /*4680*/  FADD.FTZ R67, R126, R67 ;  /* 0x000000437e437221 */ /* 0x000fe20000010000 */
[--C-:B------:R-:W-:Y:S01]  /*4690*/  HADD2.F32 R129, -RZ, R46.reuse.H1_H1 ;  /* 0x3000002eff817230 */ /* 0x100fe20000004100 */
[CC--:B------:R-:W-:Y:S01]  /*46a0*/  FFMA.FTZ R66, R81.reuse, R64.reuse, -R44 ;  /* 0x0000004051427223 */ /* 0x0c0fe2000001082c */
[----:B------:R-:W-:Y:S01]  /*46b0*/  HADD2.F32 R45, -RZ, R46.H0_H0 ;  /* 0x2000002eff2d7230 */ /* 0x000fe20000004100 */
        /* <DEDUP_REMOVED lines=8> */
[----:B------:R-:W-:Y:S02]  /*4740*/  FADD.FTZ R45, R129, R130 ;  /* 0x00000082812d7221 */ /* 0x000fe40000010000 */
[----:B------:R-:W-:Y:S01]  /*4750*/  FADD.FTZ R65, R128, R65 ;  /* 0x0000004180417221 */ /* 0x000fe20000010000 */
[--C-:B------:R-:W-:Y:S01]  /*4760*/  HADD2.F32 R44, -RZ, R47.reuse.H0_H0 ;  /* 0x2000002fff2c7230 */ /* 0x100fe20000004100 */
        /* <DEDUP_REMOVED lines=8> */
[----:B------:R-:W-:-:S02]  /*47f0*/  FMUL.FTZ R61, R61, R28 ;  /* 0x0000001c3d3d7220 */ /* 0x000fc40000410000 */
[----:B------:R-:W-:Y:S02]  /*4800*/  FADD.FTZ R46, R131, R46 ;  /* 0x0000002e832e7221 */ /* 0x000fe40000010000 */
[----:B------:R-:W-:Y:S02]  /*4810*/  FADD.FTZ R47, R130, R47 ;  /* 0x0000002f822f7221 */ /* 0x000fe40000010000 */
[----:B------:R-:W-:Y:S01]  /*4820*/  FFMA.FTZ R44, R79, R66, -R45 ;  /* 0x000000424f2c7223 */ /* 0x000fe2000001082d */
[--C-:B0-----:R-:W-:Y:S01]  /*4830*/  HADD2.F32 R45, -RZ, R56.reuse.H0_H0 ;  /* 0x20000038ff2d7230 */ /* 0x101fe20000004100 */
[----:B------:R-:W-:Y:S02]  /*4840*/  FMUL.RZ R65, R61, 0.15915493667125701904 ;  /* 0x3e22f9833d417820 */ /* 0x000fe4000040c000 */
[----:B------:R-:W-:Y:S01]  /*4850*/  FMUL.FTZ R132, R100, R46 ;  /* 0x0000002e64847220 */ /* 0x000fe20000410000 */
[----:B------:R-:W-:Y:S01]  /*4860*/  HADD2.F32 R133, -RZ, R56.H1_H1 ;  /* 0x30000038ff857230 */ /* 0x000fe20000004100 */
[----:B------:R-:W-:-:S02]  /*4870*/  FMUL.FTZ R66, R78, R66 ;  /* 0x000000424e427220 */ /* 0x000fc40000410000 */
[-C--:B------:R-:W-:Y:S02]  /*4880*/  FMUL.FTZ R61, R100, R47.reuse ;  /* 0x0000002f643d7220 */ /* 0x080fe40000410000 */
[----:B------:R-:W-:Y:S02]  /*4890*/  FFMA.FTZ R56, R101, R47, R132 ;  /* 0x0000002f65387223 */ /* 0x000fe40000010084 */
[----:B------:R-:W-:Y:S02]  /*48a0*/  FFMA.FTZ R66, R79, R64, R66 ;  /* 0x000000404f427223 */ /* 0x000fe40000010042 */
[----:B------:R-:W-:Y:S02]  /*48b0*/  FFMA.FTZ R61, R101, R46, -R61 ;  /* 0x0000002e653d7223 */ /* 0x000fe4000001083d */
[C---:B------:R-:W-:Y:S02]  /*48c0*/  FMUL.FTZ R132, R4.reuse, R45 ;  /* 0x0000002d04847220 */ /* 0x040fe40000410000 */
[----:B------:R-:W-:-:S02]  /*48d0*/  FMUL.FTZ R133, R4, R133 ;  /* 0x0000008504857220 */ /* 0x000fc40000410000 */
[----:B------:R-:W-:Y:S02]  /*48e0*/  FMUL.FTZ R134, R63, R28 ;  /* 0x0000001c3f867220 */ /* 0x000fe40000410000 */
[----:B------:R-:W-:Y:S02]  /*48f0*/  FMUL.FTZ R45, R102, R66 ;  /* 0x00000042662d7220 */ /* 0x000fe40000410000 */
[----:B------:R-:W-:Y:S02]  /*4900*/  FADD.FTZ R61, R132, R61 ;  /* 0x0000003d843d7221 */ /* 0x000fe40000010000 */
[-C--:B------:R-:W-:Y:S02]  /*4910*/  FMUL.FTZ R46, R102, R44.reuse ;  /* 0x0000002c662e7220 */ /* 0x080fe40000410000 */
[----:B------:R-:W-:Y:S02]  /*4920*/  FADD.FTZ R56, R133, R56 ;  /* 0x0000003885387221 */ /* 0x000fe40000010000 */
[C---:B------:R-:W-:Y:S01]  /*4930*/  FFMA.FTZ R45, R105.reuse, R44, -R45 ;  /* 0x0000002c692d7223 */ /* 0x040fe2000001082d */
[--C-:B------:R-:W-:Y:S01]  /*4940*/  HADD2.F32 R44, -RZ, R57.reuse.H0_H0 ;  /* 0x20000039ff2c7230 */ /* 0x100fe20000004100 */
[C---:B------:R-:W-:Y:S01]  /*4950*/  FMUL.FTZ R63, R110.reuse, R61 ;  /* 0x0000003d6e3f7220 */ /* 0x040fe20000410000 */
[----:B------:R-:W-:Y:S01]  /*4960*/  MUFU.EX2 R134, R134 ;  /* 0x0000008600867308 */ /* 0x000fe20000000800 */
[----:B------:R-:W-:Y:S01]  /*4970*/  FFMA.FTZ R46, R105, R66, R46 ;  /* 0x00000042692e7223 */ /* 0x000fe2000001002e */
[----:B------:R-:W-:Y:S01]  /*4980*/  HADD2.F32 R136, -RZ, R57.H1_H1 ;  /* 0x30000039ff887230 */ /* 0x000fe20000004100 */
[----:B------:R-:W-:-:S02]  /*4990*/  FMUL.FTZ R64, R110, R56 ;  /* 0x000000386e407220 */ /* 0x000fc40000410000 */
[----:B------:R-:W-:-:S03]  /*49a0*/  FFMA.FTZ R63, R113, R56, R63 ;  /* 0x00000038713f7223 */ /* 0x000fc6000001003f */
[----:B------:R-:W0:Y:S01]  /*49b0*/  MUFU.COS R137, R65 ;  /* 0x0000004100897308 */ /* 0x000e220000000000 */
[----:B------:R-:W-:Y:S02]  /*49c0*/  FMUL.FTZ R56, R100, R46 ;  /* 0x0000002e64387220 */ /* 0x000fe40000410000 */
[----:B------:R-:W-:Y:S02]  /*49d0*/  FFMA.FTZ R64, R113, R61, -R64 ;  /* 0x0000003d71407223 */ /* 0x000fe40000010840 */
[----:B------:R-:W-:-:S03]  /*49e0*/  FMUL.FTZ R135, R3, R44 ;  /* 0x0000002c03877220 */ /* 0x000fc60000410000 */
[----:B------:R-:W1:Y:S01]  /*49f0*/  MUFU.SIN R47, R65 ;  /* 0x00000041002f7308 */ /* 0x000e620000000400 */
[----:B------:R-:W-:Y:S02]  /*4a00*/  FMUL.FTZ R136, R3, R136 ;  /* 0x0000008803887220 */ /* 0x000fe40000410000 */
[-C--:B------:R-:W-:Y:S02]  /*4a10*/  FFMA.FTZ R56, R101, R45.reuse, -R56 ;  /* 0x0000002d65387223 */ /* 0x080fe40000010838 */
[----:B------:R-:W-:Y:S02]  /*4a20*/  FADD.FTZ R64, R135, R64 ;  /* 0x0000004087407221 */ /* 0x000fe40000010000 */
[----:B------:R-:W-:Y:S01]  /*4a30*/  FMUL.FTZ R45, R100, R45 ;  /* 0x0000002d642d7220 */ /* 0x000fe20000410000 */
[----:B------:R-:W-:Y:S01]  /*4a40*/  HADD2.F32 R139, -RZ, R58.H1_H1 ;  /* 0x3000003aff8b7230 */ /* 0x000fe20000004100 */
[----:B------:R-:W-:Y:S02]  /*4a50*/  FADD.FTZ R63, R136, R63 ;  /* 0x0000003f883f7221 */ /* 0x000fe40000010000 */
[----:B------:R-:W-:-:S02]  /*4a60*/  FMUL.FTZ R66, R108, R64 ;  /* 0x000000406c427220 */ /* 0x000fc40000410000 */
[----:B------:R-:W-:Y:S01]  /*4a70*/  FFMA.FTZ R46, R101, R46, R45 ;  /* 0x0000002e652e7223 */ /* 0x000fe2000001002d */
[----:B------:R-:W-:Y:S01]  /*4a80*/  HADD2.F32 R45, -RZ, R58.H0_H0 ;  /* 0x2000003aff2d7230 */ /* 0x000fe20000004100 */
[----:B------:R-:W-:Y:S02]  /*4a90*/  FMUL.FTZ R44, R108, R63 ;  /* 0x0000003f6c2c7220 */ /* 0x000fe40000410000 */
[----:B0-----:R-:W-:Y:S02]  /*4aa0*/  FMUL.FTZ R137, R134, R137 ;  /* 0x0000008986897220 */ /* 0x001fe40000410000 */
[----:B------:R-:W-:Y:S02]  /*4ab0*/  FFMA.FTZ R66, R109, R63, R66 ;  /* 0x0000003f6d427223 */ /* 0x000fe40000010042 */
[----:B------:R-:W-:Y:S02]  /*4ac0*/  FMUL.FTZ R139, R2, R139 ;  /* 0x0000008b028b7220 */ /* 0x000fe40000410000 */
[----:B-1----:R-:W-:-:S02]  /*4ad0*/  FMUL.FTZ R134, R134, R47 ;  /* 0x0000002f86867220 */ /* 0x002fc40000410000 */
[----:B------:R-:W-:Y:S02]  /*4ae0*/  FFMA.FTZ R47, R109, R64, -R44 ;  /* 0x000000406d2f7223 */ /* 0x000fe4000001082c */
[----:B------:R-:W-:Y:S02]  /*4af0*/  FMUL.FTZ R138, R2, R45 ;  /* 0x0000002d028a7220 */ /* 0x000fe40000410000 */
[C---:B------:R-:W-:Y:S02]  /*4b00*/  FMUL.FTZ R44, R110.reuse, R46 ;  /* 0x0000002e6e2c7220 */ /* 0x040fe40000410000 */
[----:B------:R-:W-:Y:S02]  /*4b10*/  FMUL.FTZ R45, R110, R56 ;  /* 0x000000386e2d7220 */ /* 0x000fe40000410000 */
[----:B------:R-:W-:Y:S02]  /*4b20*/  FADD.FTZ R66, R139, R66 ;  /* 0x000000428b427221 */ /* 0x000fe40000010000 */
[----:B------:R-:W-:-:S02]  /*4b30*/  FADD.FTZ R47, R138, R47 ;  /* 0x0000002f8a2f7221 */ /* 0x000fc40000010000 */
[C---:B------:R-:W-:Y:S02]  /*4b40*/  FFMA.FTZ R44, R113.reuse, R56, -R44 ;  /* 0x00000038712c7223 */ /* 0x040fe4000001082c */
[----:B------:R-:W-:Y:S01]  /*4b50*/  FFMA.FTZ R46, R113, R46, R45 ;  /* 0x0000002e712e7223 */ /* 0x000fe2000001002d */
[--C-:B------:R-:W-:Y:S01]  /*4b60*/  HADD2.F32 R45, -RZ, R59.reuse.H1_H1 ;  /* 0x3000003bff2d7230 */ /* 0x100fe20000004100 */
[C---:B------:R-:W-:Y:S02]  /*4b70*/  FMUL.FTZ R56, R134.reuse, R66 ;  /* 0x0000004286387220 */ /* 0x040fe40000410000 */
[-C--:B------:R-:W-:Y:S01]  /*4b80*/  FMUL.FTZ R57, R134, R47.reuse ;  /* 0x0000002f86397220 */ /* 0x080fe20000410000 */
[----:B------:R-:W-:Y:S01]  /*4b90*/  HADD2.F32 R141, -RZ, R59.H0_H0 ;  /* 0x2000003bff8d7230 */ /* 0x000fe20000004100 */
[----:B------:R-:W-:Y:S02]  /*4ba0*/  FFMA.FTZ R58, R137, R47, -R56 ;  /* 0x0000002f893a7223 */ /* 0x000fe40000010838 */
[----:B------:R-:W-:-:S02]  /*4bb0*/  FMUL.FTZ R47, R108, R44 ;  /* 0x0000002c6c2f7220 */ /* 0x000fc40000410000 */
[----:B------:R-:W-:Y:S02]  /*4bc0*/  FFMA.FTZ R57, R137, R66, R57 ;  /* 0x0000004289397223 */ /* 0x000fe40000010039 */
[C---:B------:R-:W-:Y:S02]  /*4bd0*/  FMUL.FTZ R140, R0.reuse, R45 ;  /* 0x0000002d008c7220 */ /* 0x040fe40000410000 */
[----:B------:R-:W-:Y:S02]  /*4be0*/  FMUL.FTZ R141, R0, R141 ;  /* 0x0000008d008d7220 */ /* 0x000fe40000410000 */
[-C--:B------:R-:W-:Y:S02]  /*4bf0*/  FFMA.FTZ R56, R109, R46.reuse, R47 ;  /* 0x0000002e6d387223 */ /* 0x080fe4000001002f */
[----:B------:R-:W-:Y:S02]  /*4c00*/  FADD.FTZ R47, R140, R57 ;  /* 0x000000398c2f7221 */ /* 0x000fe40000010000 */
[----:B------:R-:W-:-:S02]  /*4c10*/  FMUL.FTZ R45, R108, R46 ;  /* 0x0000002e6c2d7220 */ /* 0x000fc40000410000 */
[----:B------:R-:W-:Y:S01]  /*4c20*/  FADD.FTZ R46, R141, R58 ;  /* 0x0000003a8d2e7221 */ /* 0x000fe20000010000 */
[----:B------:R-:W0:Y:S01]  /*4c30*/  SHFL.UP PT, R59, R47, 0x1, RZ ;  /* 0x042000002f3b7989 */ /* 0x000e2200000e00ff */
[----:B------:R-:W-:Y:S02]  /*4c40*/  FFMA.FTZ R44, R109, R44, -R45 ;  /* 0x0000002c6d2c7223 */ /* 0x000fe4000001082d */
[C---:B------:R-:W-:Y:S01]  /*4c50*/  FMUL.FTZ R45, R134.reuse, R56 ;  /* 0x00000038862d7220 */ /* 0x040fe20000410000 */
        /* <DEDUP_REMOVED lines=96> */
[----:B------:R-:W-:Y:S04]  /*5260*/  LDS.128 R48, [R60.X16+0x1080] ;  /* 0x001080003c307984 */ /* 0x000fe8000000cc00 */
[----:B------:R-:W0:Y:S04]  /*5270*/  LDS.128 R52, [R60.X16+0x1090] ;  /* 0x001090003c347984 */ /* 0x000e28000000cc00 */
[----:B------:R-:W1:Y:S04]  /*5280*/  LDS.128 R56, [R60.X16+0x10a0] ;  /* 0x0010a0003c387984 */ /* 0x000e68000000cc00 */
[----:B------:R-:W-:Y:S04]  /*5290*/  @!P0 LDS.128 R36, [R146.X16+0x2140] ;  /* 0x0021400092248984 */ /* 0x000fe8000000cc00 */
[----:B------:R-:W-:Y:S04]  /*52a0*/  LDS.128 R60, [R60.X16+0x10b0] ;  /* 0x0010b0003c3c7984 */ /* 0x000fe8000000cc00 */
[----:B------:R-:W-:Y:S04]  /*52b0*/  @!P2 STS.128 [R144+0x2100], R44 ;  /* 0x0021002c9000a388 */ /* 0x000fe80000000c00 */
[----:B------:R-:W-:Y:S06]  /*52c0*/  BAR.SYNC.DEFER_BLOCKING 0x0 ;  /* 0x0000000000007b1d */ /* 0x000fec0000010000 */
[----:B------:R-:W-:Y:S04]  /*52d0*/  LDS.128 R40, [0x2100] ;  /* 0x00210000ff287984 */ /* 0x000fe80000000c00 */
[----:B------:R-:W2:Y:S01]  /*52e0*/  LDS.128 R64, [0x2110] ;  /* 0x00211000ff407984 */ /* 0x000ea20000000c00 */
[----:B------:R-:W-:-:S04]  /*52f0*/  SHF.R.U32.HI R145, RZ, 0x5, R145 ;  /* 0x00000005ff917819 */ /* 0x000fc80000011691 */
[----:B------:R-:W-:Y:S01]  /*5300*/  ISETP.NE.AND P0, PT, R145, RZ, PT ;  /* 0x000000ff9100720c */ /* 0x000fe20003f05270 */
[----:B0-----:R-:W-:Y:S02]  /*5310*/  HADD2.F32 R148, -RZ, R52.H1_H1 ;  /* 0x30000034ff947230 */ /* 0x001fe40000004100 */
[----:B------:R-:W-:Y:S02]  /*5320*/  HADD2.F32 R150, -RZ, R53.H1_H1 ;  /* 0x30000035ff967230 */ /* 0x000fe40000004100 */
[----:B------:R-:W-:Y:S02]  /*5330*/  HADD2.F32 R151, -RZ, R54.H1_H1 ;  /* 0x30000036ff977230 */ /* 0x000fe40000004100 */
[----:B------:R-:W-:Y:S02]  /*5340*/  HADD2.F32 R152, -RZ, R55.H1_H1 ;  /* 0x30000037ff987230 */ /* 0x000fe40000004100 */
[----:B-1----:R-:W-:Y:S02]  /*5350*/  HADD2.F32 R153, -RZ, R56.H1_H1 ;  /* 0x30000038ff997230 */ /* 0x002fe40000004100 */
[----:B------:R-:W-:-:S02]  /*5360*/  HADD2.F32 R154, -RZ, R57.H1_H1 ;  /* 0x30000039ff9a7230 */ /* 0x000fc40000004100 */
[----:B------:R-:W-:Y:S02]  /*5370*/  HADD2.F32 R155, -RZ, R58.H1_H1 ;  /* 0x3000003aff9b7230 */ /* 0x000fe40000004100 */
[----:B------:R-:W-:Y:S01]  /*5380*/  HADD2.F32 R156, -RZ, R59.H1_H1 ;  /* 0x3000003bff9c7230 */ /* 0x000fe20000004100 */
[-C--:B--2---:R-:W-:Y:S02]  /*5390*/  FMUL.FTZ R147, R43, R65.reuse ;  /* 0x000000412b937220 */ /* 0x084fe40000410000 */
[-C--:B------:R-:W-:Y:S02]  /*53a0*/  FMUL.FTZ R144, R42, R65.reuse ;  /* 0x000000412a907220 */ /* 0x080fe40000410000 */
[-C--:B------:R-:W-:Y:S02]  /*53b0*/  FMUL.FTZ R145, R41, R65.reuse ;  /* 0x0000004129917220 */ /* 0x080fe40000410000 */
[----:B------:R-:W-:Y:S02]  /*53c0*/  FMUL.FTZ R146, R40, R65 ;  /* 0x0000004128927220 */ /* 0x000fe40000410000 */
[----:B------:R-:W-:-:S02]  /*53d0*/  FFMA.FTZ R147, R42, R64, -R147 ;  /* 0x000000402a937223 */ /* 0x000fc40000010893 */
[-C--:B------:R-:W-:Y:S02]  /*53e0*/  FFMA.FTZ R144, R43, R64.reuse, R144 ;  /* 0x000000402b907223 */ /* 0x080fe40000010090 */
[-C--:B------:R-:W-:Y:S02]  /*53f0*/  FFMA.FTZ R65, R40, R64.reuse, -R145 ;  /* 0x0000004028417223 */ /* 0x080fe40000010891 */
[----:B------:R-:W-:Y:S01]  /*5400*/  FFMA.FTZ R146, R41, R64, R146 ;  /* 0x0000004029927223 */ /* 0x000fe20000010092 */
[--C-:B------:R-:W-:Y:S01]  /*5410*/  HADD2.F32 R64, -RZ, R48.reuse.H0_H0 ;  /* 0x20000030ff407230 */ /* 0x100fe20000004100 */
[----:B------:R-:W-:Y:S01]  /*5420*/  FADD.FTZ R149, R66, R147 ;  /* 0x0000009342957221 */ /* 0x000fe20000010000 */
[----:B------:R-:W-:Y:S01]  /*5430*/  HADD2.F32 R66, -RZ, R48.H1_H1 ;  /* 0x30000030ff427230 */ /* 0x000fe20000004100 */
[----:B------:R-:W-:Y:S01]  /*5440*/  FADD.FTZ R145, R67, R144 ;  /* 0x0000009043917221 */ /* 0x000fe20000010000 */
[--C-:B------:R-:W-:Y:S02]  /*5450*/  HADD2.F32 R48, -RZ, R49.reuse.H0_H0 ;  /* 0x20000031ff307230 */ /* 0x100fe40000004100 */
[----:B------:R-:W-:-:S02]  /*5460*/  HADD2.F32 R67, -RZ, R49.H1_H1 ;  /* 0x30000031ff437230 */ /* 0x000fc40000004100 */
[--C-:B------:R-:W-:Y:S02]  /*5470*/  HADD2.F32 R49, -RZ, R50.reuse.H0_H0 ;  /* 0x20000032ff317230 */ /* 0x100fe40000004100 */
[----:B------:R-:W-:Y:S02]  /*5480*/  HADD2.F32 R144, -RZ, R50.H1_H1 ;  /* 0x30000032ff907230 */ /* 0x000fe40000004100 */
[--C-:B------:R-:W-:Y:S02]  /*5490*/  HADD2.F32 R50, -RZ, R51.reuse.H0_H0 ;  /* 0x20000033ff327230 */ /* 0x100fe40000004100 */
[----:B------:R-:W-:Y:S02]  /*54a0*/  HADD2.F32 R147, -RZ, R51.H1_H1 ;  /* 0x30000033ff937230 */ /* 0x000fe40000004100 */
        /* <DEDUP_REMOVED lines=8> */
[----:B------:R-:W0:Y:S01]  /*5530*/  SHFL.UP PT, R46, R46, 0x1, RZ ;  /* 0x042000002e2e7989 */ /* 0x000e2200000e00ff */
[--C-:B------:R-:W-:Y:S01]  /*5540*/  HADD2.F32 R59, -RZ, R60.reuse.H0_H0 ;  /* 0x2000003cff3b7230 */ /* 0x100fe20000004100 */
[----:B------:R-:W-:Y:S01]  /*5550*/  BSSY B0, `(.L_x_1341) ;  /* 0x0000030000007945 */ /* 0x000fe20003800000 */
[----:B------:R-:W-:Y:S01]  /*5560*/  HADD2.F32 R157, -RZ, R60.H1_H1 ;  /* 0x3000003cff9d7230 */ /* 0x000fe20000004100 */
[----:B------:R-:W1:Y:S01]  /*5570*/  SHFL.UP PT, R47, R47, 0x1, RZ ;  /* 0x042000002f2f7989 */ /* 0x000e6200000e00ff */
[----:B------:R-:W-:-:S02]  /*5580*/  HADD2.F32 R60, -RZ, R61.H0_H0 ;  /* 0x2000003dff3c7230 */ /* 0x000fc40000004100 */
[----:B------:R-:W-:Y:S01]  /*5590*/  HADD2.F32 R158, -RZ, R61.H1_H1 ;  /* 0x3000003dff9e7230 */ /* 0x000fe20000004100 */
[----:B------:R-:W2:Y:S01]  /*55a0*/  SHFL.UP PT, R44, R44, 0x1, RZ ;  /* 0x042000002c2c7989 */ /* 0x000ea200000e00ff */
[--C-:B------:R-:W-:Y:S02]  /*55b0*/  HADD2.F32 R61, -RZ, R62.reuse.H0_H0 ;  /* 0x2000003eff3d7230 */ /* 0x100fe40000004100 */
[----:B------:R-:W-:Y:S01]  /*55c0*/  HADD2.F32 R159, -RZ, R62.H1_H1 ;  /* 0x3000003eff9f7230 */ /* 0x000fe20000004100 */
[----:B------:R-:W3:Y:S01]  /*55d0*/  SHFL.UP PT, R45, R45, 0x1, RZ ;  /* 0x042000002d2d7989 */ /* 0x000ee200000e00ff */
[--C-:B------:R-:W-:Y:S02]  /*55e0*/  HADD2.F32 R62, -RZ, R63.reuse.H0_H0 ;  /* 0x2000003fff3e7230 */ /* 0x100fe40000004100 */
[----:B------:R-:W-:Y:S01]  /*55f0*/  HADD2.F32 R63, -RZ, R63.H1_H1 ;  /* 0x3000003fff3f7230 */ /* 0x000fe20000004100 */
[----:B------:R-:W-:Y:S05]  /*5600*/  @!P0 BRA `(.L_x_1342) ;  /* 0x0000014000008947 */ /* 0x000fea0003800000 */
[----:B------:R-:W-:Y:S01]  /*5610*/  ISETP.NE.AND P0, PT, R163, RZ, PT ;  /* 0x000000ffa300720c */ /* 0x000fe20003f05270 */
[----:B---3--:R-:W-:-:S02]  /*5620*/  FMUL.FTZ R65, R45, R41 ;  /* 0x000000292d417220 */ /* 0x008fc40000410000 */
[----:B------:R-:W-:-:S10]  /*5630*/  FMUL.FTZ R145, R45, R40 ;  /* 0x000000282d917220 */ /* 0x000fd40000410000 */
[C---:B--2---:R-:W-:Y:S02]  /*5640*/  @P0 FFMA.FTZ R40, R44.reuse, R40, -R65 ;  /* 0x000000282c280223 */ /* 0x044fe40000010841 */
[CC--:B------:R-:W-:Y:S02]  /*5650*/  FMUL.FTZ R65, R45.reuse, R42.reuse ;  /* 0x0000002a2d417220 */ /* 0x0c0fe40000410000 */
[-C--:B------:R-:W-:Y:S02]  /*5660*/  FMUL.FTZ R45, R45, R43.reuse ;  /* 0x0000002b2d2d7220 */ /* 0x080fe40000410000 */
[C---:B------:R-:W-:Y:S02]  /*5670*/  FFMA.FTZ R146, R44.reuse, R43, R65 ;  /* 0x0000002b2c927223 */ /* 0x040fe40000010041 */
[C---:B------:R-:W-:Y:S02]  /*5680*/  FFMA.FTZ R45, R44.reuse, R42, -R45 ;  /* 0x0000002a2c2d7223 */ /* 0x040fe4000001082d */
[----:B------:R-:W-:Y:S01]  /*5690*/  @P0 FFMA.FTZ R41, R44, R41, R145 ;  /* 0x000000292c290223 */ /* 0x000fe20000010091 */
[----:B------:R-:W-:Y:S01]  /*56a0*/  MOV R44, R40 ;  /* 0x00000028002c7202 */ /* 0x000fe20000000f00 */
[----:B0-----:R-:W-:Y:S01]  /*56b0*/  @P0 FADD.FTZ R42, R46, R45 ;  /* 0x0000002d2e2a0221 */ /* 0x001fe20000010000 */
[----:B------:R-:W-:Y:S01]  /*56c0*/  MOV R40, R36 ;  /* 0x0000002400287202 */ /* 0x000fe20000000f00 */
[----:B-1----:R-:W-:Y:S01]  /*56d0*/  @P0 FADD.FTZ R43, R47, R146 ;  /* 0x000000922f2b0221 */ /* 0x002fe20000010000 */
[----:B------:R-:W-:-:S02]  /*56e0*/  MOV R45, R41 ;  /* 0x00000029002d7202 */ /* 0x000fc40000000f00 */
[----:B------:R-:W-:Y:S02]  /*56f0*/  MOV R46, R42 ;  /* 0x0000002a002e7202 */ /* 0x000fe40000000f00 */
[----:B------:R-:W-:Y:S02]  /*5700*/  MOV R47, R43 ;  /* 0x0000002b002f7202 */ /* 0x000fe40000000f00 */
[----:B------:R-:W-:Y:S02]  /*5710*/  MOV R43, R39 ;  /* 0x00000027002b7202 */ /* 0x000fe40000000f00 */
[----:B------:R-:W-:Y:S02]  /*5720*/  MOV R42, R38 ;  /* 0x00000026002a7202 */ /* 0x000fe40000000f00 */
[----:B------:R-:W-:Y:S01]  /*5730*/  MOV R41, R37 ;  /* 0x0000002500297202 */ /* 0x000fe20000000f00 */
[----:B------:R-:W-:Y:S05]  /*5740*/  BRA `(.L_x_1343) ;  /* 0x0000010000007947 */ /* 0x000fea0003800000 */
.L_x_1342:
[----:B------:R-:W-:Y:S01]  /*5750*/  ISETP.NE.AND P0, PT, R163, RZ, PT ;  /* 0x000000ffa300720c */ /* 0x000fe20003f05270 */
[----:B------:R-:W-:-:S02]  /*5760*/  FMUL.FTZ R40, R146, R39 ;  /* 0x0000002792287220 */ /* 0x000fc40000410000 */
[C---:B------:R-:W-:Y:S02]  /*5770*/  FMUL.FTZ R41, R146.reuse, R36 ;  /* 0x0000002492297220 */ /* 0x040fe40000410000 */
[CC--:B------:R-:W-:Y:S02]  /*5780*/  FFMA.FTZ R40, R65.reuse, R38.reuse, -R40 ;  /* 0x0000002641287223 */ /* 0x0c0fe40000010828 */
[-C--:B------:R-:W-:Y:S02]  /*5790*/  FFMA.FTZ R41, R65, R37.reuse, R41 ;  /* 0x0000002541297223 */ /* 0x080fe40000010029 */
[----:B------:R-:W-:Y:S02]  /*57a0*/  FADD.FTZ R42, R149, R40 ;  /* 0x00000028952a7221 */ /* 0x000fe40000010000 */
[CC--:B------:R-:W-:Y:S02]  /*57b0*/  FMUL.FTZ R40, R146.reuse, R37.reuse ;  /* 0x0000002592287220 */ /* 0x0c0fe40000410000 */
[----:B------:R4:W-:Y:S01]  /*57c0*/  @!P0 STS.128 [0x2130], R36 ;  /* 0x00213024ff008388 */ /* 0x0009e20000000c00 */
[----:B------:R-:W-:Y:S01]  /*57d0*/  FMUL.FTZ R146, R146, R38 ;  /* 0x0000002692927220 */ /* 0x000fe20000410000 */
[-C--:B--2---:R-:W-:Y:S01]  /*57e0*/  @!P0 MOV R44, R36.reuse ;  /* 0x00000024002c8202 */ /* 0x084fe20000000f00 */
[C---:B------:R-:W-:Y:S01]  /*57f0*/  FFMA.FTZ R40, R65.reuse, R36, -R40 ;  /* 0x0000002441287223 */ /* 0x040fe20000010828 */
[----:B---3--:R-:W-:Y:S01]  /*5800*/  @!P0 MOV R45, R37 ;  /* 0x00000025002d8202 */ /* 0x008fe20000000f00 */
[----:B------:R-:W-:Y:S01]  /*5810*/  FFMA.FTZ R146, R65, R39, R146 ;  /* 0x0000002741927223 */ /* 0x000fe20000010092 */
[----:B0-----:R-:W-:-:S02]  /*5820*/  @!P0 MOV R46, R38 ;  /* 0x00000026002e8202 */ /* 0x001fc40000000f00 */
[----:B-1----:R-:W-:Y:S01]  /*5830*/  @!P0 MOV R47, R39 ;  /* 0x00000027002f8202 */ /* 0x002fe20000000f00 */
[----:B------:R-:W-:Y:S02]  /*5840*/  FADD.FTZ R43, R145, R146 ;  /* 0x00000092912b7221 */ /* 0x000fe40000010000 */
.L_x_1343:
[----:B------:R-:W-:Y:S05]  /*5850*/  BSYNC B0 ;  /* 0x0000000000007941 */ /* 0x000fea0003800000 */
.L_x_1341:
[----:B------:R-:W0:Y:S01]  /*5860*/  S2R R145, SR_TID.X ;  /* 0x0000000000917919 */ /* 0x000e220000002100 */
[----:B------:R-:W-:Y:S03]  /*5870*/  BSSY B0, `(.L_x_1344) ;  /* 0x0000082000007945 */ /* 0x000fe60003800000 */
[----:B------:R-:W-:Y:S01]  /*5880*/  BAR.SYNC.DEFER_BLOCKING 0x0 ;  /* 0x0000000000007b1d */ /* 0x000fe20000010000 */
[----:B0-----:R-:W-:-:S13]  /*5890*/  ISETP.NE.AND P0, PT, R145, RZ, PT ;  /* 0x000000ff9100720c */ /* 0x001fda0003f05270 */
[----:B----4-:R-:W0:Y:S02]  /*58a0*/  @P0 LDS.64 R36, [0x2138] ;  /* 0x00213800ff240984 */ /* 0x010e240000000a00 */
        /* <DEDUP_REMOVED lines=126> */
.L_x_1345:
[----:B------:R-:W-:Y:S05]  /*6090*/  BSYNC B0 ;  /* 0x0000000000007941 */ /* 0x000fea0003800000 */
.L_x_1344:
        /* <DEDUP_REMOVED lines=18> */
[----:B-1----:R-:W-:Y:S02]  /*61c0*/  FMUL.FTZ R36, R159, R139 ;  /* 0x0000008b9f247220 */ /* 0x002fe40000410000 */
        /* <DEDUP_REMOVED lines=35> */
.L_x_1340:
[----:B------:R-:W-:Y:S01]  /*6400*/  BAR.SYNC.DEFER_BLOCKING 0x0 ;  /* 0x0000000000007b1d */ /* 0x000fe20000010000 */
[----:B------:R-:W-:Y:S01]  /*6410*/  F2FP.PACK_AB R7, R20, R21 ;  /* 0x000000151407723e */ /* 0x000fe200000000ff */
[----:B------:R-:W-:Y:S01]  /*6420*/  USHF.L.U32 UR17, UR6, 0xa, URZ ;  /* 0x0000000a06117899 */ /* 0x000fe2000800063f */
[----:B------:R-:W-:Y:S01]  /*6430*/  F2FP.PACK_AB R6, R22, R23 ;  /* 0x000000171606723e */ /* 0x000fe200000000ff */
[----:B------:R-:W-:Y:S01]  /*6440*/  UIADD3 UR6, UR6, 0x1, URZ ;  /* 0x0000000106067890 */ /* 0x000fe2000fffe03f */
[----:B------:R-:W-:Y:S01]  /*6450*/  F2FP.PACK_AB R5, R24, R25 ;  /* 0x000000191805723e */ /* 0x000fe200000000ff */
[----:B------:R-:W-:Y:S01]  /*6460*/  ULDC UR7, c[0x0][0x200] ;  /* 0x0000800000077ab9 */ /* 0x000fe20000000800 */
[----:B------:R-:W-:Y:S01]  /*6470*/  F2FP.PACK_AB R4, R26, R27 ;  /* 0x0000001b1a04723e */ /* 0x000fe200000000ff */
[----:B------:R-:W-:Y:S01]  /*6480*/  USHF.R.S32.HI UR22, URZ, 0x1f, UR17 ;  /* 0x0000001f3f167899 */ /* 0x000fe20008011411 */
[----:B------:R-:W-:Y:S01]  /*6490*/  F2FP.PACK_AB R11, R12, R13 ;  /* 0x0000000d0c0b723e */ /* 0x000fe200000000ff */
[----:B------:R-:W-:Y:S01]  /*64a0*/  UIMAD UR7, UR21, UR7, URZ ;  /* 0x00000007150772a4 */ /* 0x000fe2000f8e023f */
[----:B------:R-:W-:Y:S01]  /*64b0*/  F2FP.PACK_AB R10, R14, R15 ;  /* 0x0000000f0e0a723e */ /* 0x000fe200000000ff */
[----:B------:R-:W-:Y:S01]  /*64c0*/  ULDC UR16, c[0x0][0x208] ;  /* 0x0000820000107ab9 */ /* 0x000fe20000000800 */
[----:B------:R-:W-:Y:S01]  /*64d0*/  F2FP.PACK_AB R9, R16, R17 ;  /* 0x000000111009723e */ /* 0x000fe200000000ff */
[----:B------:R-:W-:Y:S01]  /*64e0*/  UIADD3 UR10, UP1, UR10, 0x1000, URZ ;  /* 0x000010000a0a7890 */ /* 0x000fe2000ff3e03f */
[----:B------:R-:W-:Y:S01]  /*64f0*/  LEA R0, R163, R164, 0x1 ;  /* 0x000000a4a3007211 */ /* 0x000fe200078e08ff */
[----:B------:R-:W-:Y:S01]  /*6500*/  UIADD3 UR11, UP2, UR11, 0x1000, URZ ;  /* 0x000010000b0b7890 */ /* 0x000fe2000ff5e03f */
[----:B------:R-:W-:Y:S01]  /*6510*/  F2FP.PACK_AB R8, R18, R19 ;  /* 0x000000131208723e */ /* 0x000fe200000000ff */
[----:B------:R-:W-:Y:S01]  /*6520*/  UIADD3 UR12, UP3, UR12, 0x800, URZ ;  /* 0x000008000c0c7890 */ /* 0x000fe2000ff7e03f */
[----:B------:R-:W-:Y:S01]  /*6530*/  IADD3 R36, R164, R163, RZ ;  /* 0x000000a3a4247210 */ /* 0x000fe20007ffe0ff */
[----:B------:R-:W-:Y:S01]  /*6540*/  UIADD3 UR8, UP4, UR8, 0x800, URZ ;  /* 0x0000080008087890 */ /* 0x000fe2000ff9e03f */
[----:B------:R-:W-:Y:S01]  /*6550*/  MOV R2, UR17 ;  /* 0x0000001100027c02 */ /* 0x000fe20008000f00 */
[----:B------:R-:W-:Y:S01]  /*6560*/  UIADD3.X UR14, URZ, UR14, URZ, UP1, !UPT ;  /* 0x0000000e3f0e7290 */ /* 0x000fe20008ffe43f */
[----:B------:R-:W-:Y:S01]  /*6570*/  MOV R3, UR22 ;  /* 0x0000001600037c02 */ /* 0x000fe20008000f00 */
[----:B------:R0:W-:Y:S01]  /*6580*/  STS.128 [R0.X16], R4 ;  /* 0x0000000400007388 */ /* 0x0001e2000000cc00 */
[----:B------:R-:W-:Y:S01]  /*6590*/  MOV R21, UR7 ;  /* 0x0000000700157c02 */ /* 0x000fe20008000f00 */
[----:B------:R-:W-:-:S02]  /*65a0*/  UIMAD UR7, UR20, UR16, URZ ;  /* 0x00000010140772a4 */ /* 0x000fc4000f8e023f */
[----:B------:R1:W-:Y:S01]  /*65b0*/  STS.128 [R0.X16+0x10], R8 ;  /* 0x0000100800007388 */ /* 0x0003e2000000cc00 */
[----:B------:R-:W-:-:S06]  /*65c0*/  NOP ;  /* 0x0000000000007918 */ /* 0x000fcc0000000000 */
[----:B------:R-:W2:Y:S01]  /*65d0*/  LDS.128 R12, [R36.X16] ;  /* 0x00000000240c7984 */ /* 0x000ea2000000cc00 */
[C---:B------:R-:W-:Y:S01]  /*65e0*/  IMAD.WIDE.U32 R2, R76.reuse, c[0x0][0x200], R2 ;  /* 0x000080004c027a25 */ /* 0x040fe200078e0002 */
[----:B------:R-:W-:Y:S02]  /*65f0*/  UIADD3.X UR15, URZ, UR15, URZ, UP2, !UPT ;  /* 0x0000000f3f0f7290 */ /* 0x000fe400097fe43f */
[----:B------:R-:W3:Y:S01]  /*6600*/  LDS.128 R16, [R36.X16+0x200] ;  /* 0x0002000024107984 */ /* 0x000ee2000000cc00 */
[----:B0-----:R-:W-:Y:S01]  /*6610*/  IMAD R5, R76, c[0x0][0x204], R21 ;  /* 0x000081004c057a24 */ /* 0x001fe200078e0215 */
[----:B------:R-:W-:Y:S02]  /*6620*/  UIADD3.X UR13, URZ, UR13, URZ, UP3, !UPT ;  /* 0x0000000d3f0d7290 */ /* 0x000fe40009ffe43f */
[----:B------:R-:W-:Y:S01]  /*6630*/  UIADD3.X UR9, URZ, UR9, URZ, UP4, !UPT ;  /* 0x000000093f097290 */ /* 0x000fe2000a7fe43f */
[----:B-1----:R-:W-:Y:S01]  /*6640*/  MOV R0, UR7 ;  /* 0x0000000700007c02 */ /* 0x002fe20008000f00 */
[----:B------:R-:W-:Y:S01]  /*6650*/  ULDC UR7, c[0x0][0x174] ;  /* 0x00005d0000077ab9 */ /* 0x000fe20000000800 */
[----:B------:R-:W-:Y:S01]  /*6660*/  IADD3 R3, R3, R5, RZ ;  /* 0x0000000503037210 */ /* 0x000fe20007ffe0ff */
[----:B------:R-:W-:-:S02]  /*6670*/  UISETP.GE.AND UP0, UPT, UR6, UR7, UPT ;  /* 0x000000070600728c */ /* 0x000fc4000bf06270 */
[C---:B------:R-:W-:Y:S02]  /*6680*/  IMAD R5, R77.reuse, c[0x0][0x20c], R0 ;  /* 0x000083004d057a24 */ /* 0x040fe400078e0200 */
[----:B------:R-:W-:-:S05]  /*6690*/  IMAD.WIDE.U32 R2, R77, c[0x0][0x208], R2 ;  /* 0x000082004d027a25 */ /* 0x000fca00078e0002 */
[----:B------:R-:W-:Y:S02]  /*66a0*/  IADD3 R3, R3, R5, RZ ;  /* 0x0000000503037210 */ /* 0x000fe40007ffe0ff */
[----:B------:R-:W-:-:S04]  /*66b0*/  LEA R4, P0, R2, c[0x0][0x258], 0x1 ;  /* 0x0000960002047a11 */ /* 0x000fc800078008ff */
[----:B------:R-:W-:Y:S02]  /*66c0*/  LEA.HI.X R5, R2, c[0x0][0x25c], R3, 0x1, P0 ;  /* 0x0000970002057a11 */ /* 0x000fe400000f0c03 */
[----:B------:R-:W-:-:S03]  /*66d0*/  PLOP3.LUT P0, PT, PT, PT, UP0, 0x80, 0x0 ;  /* 0x000000000000781c */ /* 0x000fc60003f0f008 */
[----:B------:R-:W-:-:S05]  /*66e0*/  IMAD.WIDE R2, R165, 0x10, R4 ;  /* 0x00000010a5027825 */ /* 0x000fca00078e0204 */
[----:B--2---:R0:W-:Y:S04]  /*66f0*/  STG.E.128 [R2.64], R12 ;  /* 0x0000000c02007986 */ /* 0x0041e8000c101d12 */
[----:B---3--:R0:W-:Y:S01]  /*6700*/  STG.E.128 [R2.64+0x200], R16 ;  /* 0x0002001002007986 */ /* 0x0081e2000c101d12 */
[----:B------:R-:W-:Y:S01]  /*6710*/  @P0 CALL.REL.NOINC `(.L_x_1347) ;  /* 0x0000001000000944 */ /* 0x000fe20003c00000 */
[----:B------:R-:W-:Y:S05]  /*6720*/  BRA `(.L_x_1348) ;  /* 0xffffa15000007947 */ /* 0x000fea000383ffff */
.L_x_1347:
[----:B------:R-:W-:Y:S05]  /*6730*/  EXIT ;  /* 0x000000000000794d */ /* 0x000fea0003800000 */
.L_x_1349:
        /* <DEDUP_REMOVED lines=12> */
.L_x_5350:


//--------------------- .text._Z25selective_scan_fwd_kernelI32Selective_Scan_fwd_kernel_traitsILi64ELi16ELi1ELb1ELb1ELb1ELb1EN3c104HalfENS1_7complexIfEEEEv13SSMParamsBase --------------------------
	.section	.text._Z25selective_scan_fwd_kernelI32Selective_Scan_fwd_kernel_traitsILi64ELi16ELi1ELb1ELb1ELb1ELb1EN3c104HalfENS1_7complexIfEEEEv13SSMParamsBase,"ax",@progbits
	.sectioninfo	@"SHI_REGISTERS=168"
	.align	128
        .global         _Z25selective_scan_fwd_kernelI32Selective_Scan_fwd_kernel_traitsILi64ELi16ELi1ELb1ELb1ELb1ELb1EN3c104HalfENS1_7complexIfEEEEv13SSMParamsBase
        .type           _Z25selective_scan_fwd_kernelI32Selective_Scan_fwd_kernel_traitsILi64ELi16ELi1ELb1ELb1ELb1ELb1EN3c104HalfENS1_7complexIfEEEEv13SSMParamsBase,@function
        .size           _Z25selective_scan_fwd_kernelI32Selective_Scan_fwd_kernel_traitsILi64ELi16ELi1ELb1ELb1ELb1ELb1EN3c104HalfENS1_7complexIfEEEEv13SSMParamsBase,(.L_x_5351 - _Z25selective_scan_fwd_kernelI32Selective_Scan_fwd_kernel_traitsILi64ELi16ELi1ELb1ELb1ELb1ELb1EN3c104HalfENS1_7complexIfEEEEv13SSMParamsBase)
        .other          _Z25selective_scan_fwd_kernelI32Selective_Scan_fwd_kernel_traitsILi64ELi16ELi1ELb1ELb1ELb1ELb1EN3c104HalfENS1_7complexIfEEEEv13SSMParamsBase,@"STO_CUDA_ENTRY STV_DEFAULT"
_Z25selective_scan_fwd_kernelI32Selective_Scan_fwd_kernel_traitsILi64ELi16ELi1ELb1ELb1ELb1ELb1EN3c104HalfENS1_7complexIfEEEEv13SSMParamsBase:
.text._Z25selective_scan_fwd_kernelI32Selective_Scan_fwd_kernel_traitsILi64ELi16ELi1ELb1ELb1ELb1ELb1EN3c104HalfENS1_7complexIfEEEEv13SSMParamsBase:
        /* <DEDUP_REMOVED lines=136> */
.L_x_1390:
        /* <DEDUP_REMOVED lines=26> */
[----:B-1----:R-:W-:-:S04]  /*0a20*/  MOV R0, c[0x0][0x16c] ;  /* 0x00005b0000007a02 */ /* 0x002fc80000000f00 */
[----:B------:R-:W-:Y:S01]  /*0a30*/  ISETP.GE.AND P6, PT, R0, 0x1, PT ;  /* 0x000000010000780c */ /* 0x000fe20003fc6270 */
        /* <DEDUP_REMOVED lines=54> */
.L_x_1351:
[----:B--2---:R-:W-:Y:S05]  /*0da0*/  BSYNC B0 ;  /* 0x0000000000007941 */ /* 0x004fea0003800000 */
.L_x_1350:
        /* <DEDUP_REMOVED lines=36> */
.L_x_1353:
[----:B------:R-:W-:Y:S05]  /*0ff0*/  BSYNC B0 ;  /* 0x0000000000007941 */ /* 0x000fea0003800000 */
.L_x_1352:
        /* <DEDUP_REMOVED lines=38> */
.L_x_1355:
[----:B------:R-:W-:Y:S05]  /*1260*/  BSYNC B0 ;  /* 0x0000000000007941 */ /* 0x000fea0003800000 */
.L_x_1354:
        /* <DEDUP_REMOVED lines=36> */
.L_x_1357:
[----:B------:R-:W-:Y:S05]  /*14b0*/  BSYNC B0 ;  /* 0x0000000000007941 */ /* 0x000fea0003800000 */
.L_x_1356:
        /* <DEDUP_REMOVED lines=38> */
.L_x_1359:
[----:B------:R-:W-:Y:S05]  /*1720*/  BSYNC B0 ;  /* 0x0000000000007941 */ /* 0x000fea0003800000 */
.L_x_1358:
        /* <DEDUP_REMOVED lines=36> */
.L_x_1361:
[----:B------:R-:W-:Y:S05]  /*1970*/  BSYNC B0 ;  /* 0x0000000000007941 */ /* 0x000fea0003800000 */
.L_x_1360:
        /* <DEDUP_REMOVED lines=38> */
.L_x_1363:
[----:B------:R-:W-:Y:S05]  /*1be0*/  BSYNC B0 ;  /* 0x0000000000007941 */ /* 0x000fea0003800000 */
.L_x_1362:
        /* <DEDUP_REMOVED lines=37> */
.L_x_1365:
[----:B------:R-:W-:Y:S05]  /*1e40*/  BSYNC B0 ;  /* 0x0000000000007941 */ /* 0x000fea0003800000 */
.L_x_1364:
        /* <DEDUP_REMOVED lines=42> */
.L_x_1367:
[----:B------:R-:W-:Y:S05]  /*20f0*/  BSYNC B0 ;  /* 0x0000000000007941 */ /* 0x000fea0003800000 */
.L_x_1366:
        /* <DEDUP_REMOVED lines=40> */
.L_x_1369:
[----:B------:R-:W-:Y:S05]  /*2380*/  BSYNC B0 ;  /* 0x0000000000007941 */ /* 0x000fea0003800000 */
.L_x_1368:
        /* <DEDUP_REMOVED lines=46> */
.L_x_1371:
[----:B------:R-:W-:Y:S05]  /*2670*/  BSYNC B0 ;  /* 0x0000000000007941 */ /* 0x000fea0003800000 */
.L_x_1370:
        /* <DEDUP_REMOVED lines=33> */
.L_x_1373:
[----:B------:R-:W-:Y:S05]  /*2890*/  BSYNC B0 ;  /* 0x0000000000007941 */ /* 0x000fea0003800000 */
.L_x_1372:
        /* <DEDUP_REMOVED lines=33> */
.L_x_1375:
[----:B------:R-:W-:Y:S05]  /*2ab0*/  BSYNC B0 ;  /* 0x0000000000007941 */ /* 0x000fea0003800000 */
.L_x_1374:
        /* <DEDUP_REMOVED lines=33> */
.L_x_1377:
[----:B------:R-:W-:Y:S05]  /*2cd0*/  BSYNC B0 ;  /* 0x0000000000007941 */ /* 0x000fea0003800000 */
.L_x_1376:
        /* <DEDUP_REMOVED lines=33> */
.L_x_1379:
[----:B------:R-:W-:Y:S05]  /*2ef0*/  BSYNC B0 ;  /* 0x0000000000007941 */ /* 0x000fea0003800000 */
.L_x_1378:
        /* <DEDUP_REMOVED lines=33> */
.L_x_1381:
[----:B------:R-:W-:Y:S05]  /*3110*/  BSYNC B0 ;  /* 0x0000000000007941 */ /* 0x000fea0003800000 */
.L_x_1380:
        /* <DEDUP_REMOVED lines=36> */
.L_x_1388:
        /* <DEDUP_REMOVED lines=40> */
[CC--:B------:R-:W-:Y:S02]  /*35e0*/  FMUL.FTZ R54, R61.reuse, R75.reuse ;  /* 0x0000004b3d367220 */ /* 0x0c0fe40000410000 */
[-C--:B------:R-:W-:Y:S02]  /*35f0*/  FMUL.FTZ R55, R61, R74.reuse ;  /* 0x0000004a3d377220 */ /* 0x080fe40000410000 */
[----:B-1----:R-:W-:Y:S02]  /*3600*/  FMUL.FTZ R52, R63, R74 ;  /* 0x0000004a3f347220 */ /* 0x002fe40000410000 */
[----:B------:R-:W-:Y:S02]  /*3610*/  FMUL.RZ R62, R54, 0.15915493667125701904 ;  /* 0x3e22f983363e7820 */ /* 0x000fe4000040c000 */
[----:B------:R-:W-:Y:S01]  /*3620*/  FMUL.RZ R55, R55, 0.15915493667125701904 ;  /* 0x3e22f98337377820 */ /* 0x000fe2000040c000 */
[----:B------:R1:W-:Y:S01]  /*3630*/  MUFU.EX2 R65, R52 ;  /* 0x0000003400417308 */ /* 0x0003e20000000800 */
[----:B------:R-:W-:-:S02]  /*3640*/  FMUL.FTZ R54, R63, R75 ;  /* 0x0000004b3f367220 */ /* 0x000fc40000410000 */
[----:B------:R-:W-:-:S04]  /*3650*/  FMUL.FTZ R53, R61, R73 ;  /* 0x000000493d357220 */ /* 0x000fc80000410000 */
[----:B------:R-:W-:Y:S01]  /*3660*/  FMUL.RZ R60, R53, 0.15915493667125701904 ;  /* 0x3e22f983353c7820 */ /* 0x000fe2000040c000 */
[----:B------:R-:W2:Y:S01]  /*3670*/  MUFU.SIN R96, R55 ;  /* 0x0000003700607308 */ /* 0x000ea20000000400 */
[----:B-1----:R-:W-:Y:S02]  /*3680*/  FMUL.FTZ R52, R61, R71 ;  /* 0x000000473d347220 */ /* 0x002fe40000410000 */
[----:B------:R-:W-:-:S05]  /*3690*/  FMUL.FTZ R53, R63, R73 ;  /* 0x000000493f357220 */ /* 0x000fca0000410000 */
[----:B------:R1:W0:Y:S08]  /*36a0*/  MUFU.COS R58, R55 ;  /* 0x00000037003a7308 */ /* 0x0002300000000000 */
[----:B------:R0:W-:Y:S01]  /*36b0*/  MUFU.EX2 R59, R54 ;  /* 0x00000036003b7308 */ /* 0x0001e20000000800 */
[----:B-1----:R-:W-:Y:S02]  /*36c0*/  FMUL.RZ R55, R52, 0.15915493667125701904 ;  /* 0x3e22f98334377820 */ /* 0x002fe4000040c000 */
[----:B------:R-:W-:-:S02]  /*36d0*/  FMUL.FTZ R52, R63, R71 ;  /* 0x000000473f347220 */ /* 0x000fc40000410000 */
[----:B--2---:R-:W-:-:S03]  /*36e0*/  FMUL.FTZ R96, R65, R96 ;  /* 0x0000006041607220 */ /* 0x004fc60000410000 */
[----:B------:R-:W1:Y:S01]  /*36f0*/  MUFU.SIN R98, R62 ;  /* 0x0000003e00627308 */ /* 0x000e620000000400 */
[----:B0-----:R-:W-:Y:S02]  /*3700*/  FMUL.FTZ R54, R61, R72 ;  /* 0x000000483d367220 */ /* 0x001fe40000410000 */
[----:B------:R-:W-:-:S05]  /*3710*/  FMUL.FTZ R97, R65, R58 ;  /* 0x0000003a41617220 */ /* 0x000fca0000410000 */
[----:B------:R0:W2:Y:S08]  /*3720*/  MUFU.COS R56, R62 ;  /* 0x0000003e00387308 */ /* 0x0000b00000000000 */
[----:B------:R2:W-:Y:S01]  /*3730*/  MUFU.EX2 R90, R52 ;  /* 0x00000034005a7308 */ /* 0x0005e20000000800 */
[----:B0-----:R-:W-:Y:S02]  /*3740*/  FMUL.RZ R62, R54, 0.15915493667125701904 ;  /* 0x3e22f983363e7820 */ /* 0x001fe4000040c000 */
[----:B------:R-:W-:-:S02]  /*3750*/  FMUL.FTZ R54, R63, R72 ;  /* 0x000000483f367220 */ /* 0x000fc40000410000 */
[----:B-1----:R-:W-:-:S03]  /*3760*/  FMUL.FTZ R98, R59, R98 ;  /* 0x000000623b627220 */ /* 0x002fc60000410000 */
        /* <DEDUP_REMOVED lines=21> */
[----:B------:R1:W-:Y:S08]  /*38c0*/  MUFU.COS R64, R60 ;  /* 0x0000003c00407308 */ /* 0x0003f00000000000 */
[----:B------:R-:W-:Y:S01]  /*38d0*/  MUFU.SIN R85, R62 ;  /* 0x0000003e00557308 */ /* 0x000fe20000000400 */
[----:B-1----:R-:W-:Y:S02]  /*38e0*/  FMUL.RZ R60, R53, 0.15915493667125701904 ;  /* 0x3e22f983353c7820 */ /* 0x002fe4000040c000 */
[----:B------:R-:W-:-:S02]  /*38f0*/  FMUL.FTZ R53, R63, R70 ;  /* 0x000000463f357220 */ /* 0x000fc40000410000 */
[----:B0-----:R-:W-:-:S03]  /*3900*/  FMUL.FTZ R94, R67, R94 ;  /* 0x0000005e435e7220 */ /* 0x001fc60000410000 */
[----:B------:R0:W-:Y:S08]  /*3910*/  MUFU.COS R87, R62 ;  /* 0x0000003e00577308 */ /* 0x0001f00000000000 */
        /* <DEDUP_REMOVED lines=26> */
[----:B------:R4:W5:Y:S01]  /*3ac0*/  MUFU.EX2 R86, R54 ;  /* 0x0000003600567308 */ /* 0x0009620000000800 */
[----:B--2---:R-:W-:Y:S01]  /*3ad0*/  FMUL.FTZ R53, R61, R31 ;  /* 0x0000001f3d357220 */ /* 0x004fe20000410000 */
[----:B------:R-:W-:Y:S01]  /*3ae0*/  STS.128 [R62.X16+0x600], R48 ;  /* 0x000600303e007388 */ /* 0x000fe2000000cc00 */
[----:B------:R-:W-:-:S06]  /*3af0*/  NOP ;  /* 0x0000000000007918 */ /* 0x000fcc0000000000 */
[----:B------:R-:W2:Y:S01]  /*3b00*/  LDS.128 R40, [R60.X16] ;  /* 0x000000003c287984 */ /* 0x000ea2000000cc00 */
[C---:B----4-:R-:W-:Y:S01]  /*3b10*/  FMUL.FTZ R54, R61.reuse, R34 ;  /* 0x000000223d367220 */ /* 0x050fe20000410000 */
[----:B------:R-:W-:Y:S01]  /*3b20*/  MUFU.SIN R101, R55 ;  /* 0x0000003700657308 */ /* 0x000fe20000000400 */
[----:B-1----:R-:W-:Y:S02]  /*3b30*/  FMUL.FTZ R37, R61, R30 ;  /* 0x0000001e3d257220 */ /* 0x002fe40000410000 */
[----:B------:R-:W-:Y:S02]  /*3b40*/  FMUL.RZ R54, R54, 0.15915493667125701904 ;  /* 0x3e22f98336367820 */ /* 0x000fe4000040c000 */
[----:B------:R-:W-:Y:S02]  /*3b50*/  FMUL.FTZ R36, R63, R31 ;  /* 0x0000001f3f247220 */ /* 0x000fe40000410000 */
[----:B------:R-:W-:Y:S01]  /*3b60*/  FMUL.RZ R37, R37, 0.15915493667125701904 ;  /* 0x3e22f98325257820 */ /* 0x000fe2000040c000 */
[----:B------:R1:W4:Y:S01]  /*3b70*/  MUFU.COS R103, R55 ;  /* 0x0000003700677308 */ /* 0x0003220000000000 */
[----:B---3--:R-:W-:-:S02]  /*3b80*/  FMUL.FTZ R83, R82, R107 ;  /* 0x0000006b52537220 */ /* 0x008fc40000410000 */
[----:B------:R-:W-:Y:S01]  /*3b90*/  FMUL.RZ R95, R53, 0.15915493667125701904 ;  /* 0x3e22f983355f7820 */ /* 0x000fe2000040c000 */
[----:B------:R-:W-:Y:S01]  /*3ba0*/  MOV R53, UR16 ;  /* 0x0000001000357c02 */ /* 0x000fe20008000f00 */
[C---:B-----5:R-:W-:Y:S02]  /*3bb0*/  FMUL.FTZ R87, R86.reuse, R87 ;  /* 0x0000005756577220 */ /* 0x060fe40000410000 */
[----:B------:R-:W-:Y:S01]  /*3bc0*/  FMUL.FTZ R86, R86, R85 ;  /* 0x0000005556567220 */ /* 0x000fe20000410000 */
[----:B------:R-:W-:Y:S01]  /*3bd0*/  MUFU.COS R111, R54 ;  /* 0x00000036006f7308 */ /* 0x000fe20000000000 */
[C---:B-1----:R-:W-:Y:S02]  /*3be0*/  FMUL.FTZ R55, R63.reuse, R34 ;  /* 0x000000223f377220 */ /* 0x042fe40000410000 */
[----:B0-----:R-:W-:Y:S02]  /*3bf0*/  FMUL.FTZ R44, R63, R29 ;  /* 0x0000001d3f2c7220 */ /* 0x001fe40000410000 */
[----:B------:R-:W-:-:S02]  /*3c00*/  FMUL.FTZ R79, R78, R115 ;  /* 0x000000734e4f7220 */ /* 0x000fc40000410000 */
[----:B------:R-:W-:Y:S01]  /*3c10*/  FMUL.FTZ R82, R82, R105 ;  /* 0x0000006952527220 */ /* 0x000fe20000410000 */
[----:B------:R0:W1:Y:S01]  /*3c20*/  MUFU.EX2 R80, R55 ;  /* 0x0000003700507308 */ /* 0x0000620000000800 */
[C---:B----4-:R-:W-:Y:S02]  /*3c30*/  FMUL.FTZ R85, R84.reuse, R103 ;  /* 0x0000006754557220 */ /* 0x050fe40000410000 */
[----:B------:R-:W-:Y:S02]  /*3c40*/  FMUL.FTZ R84, R84, R101 ;  /* 0x0000006554547220 */ /* 0x000fe40000410000 */
[----:B------:R-:W-:-:S03]  /*3c50*/  IMAD.WIDE R52, R57, 0x10, R52 ;  /* 0x0000001039347825 */ /* 0x000fc600078e0234 */
[----:B------:R-:W3:Y:S01]  /*3c60*/  MUFU.SIN R109, R54 ;  /* 0x00000036006d7308 */ /* 0x000ee20000000400 */
[----:B0-----:R-:W-:Y:S02]  /*3c70*/  FMUL.FTZ R55, R63, R32 ;  /* 0x000000203f377220 */ /* 0x001fe40000410000 */
[----:B------:R-:W-:Y:S01]  /*3c80*/  FMUL.FTZ R78, R78, R113 ;  /* 0x000000714e4e7220 */ /* 0x000fe20000410000 */
[----:B--2---:R-:W-:-:S04]  /*3c90*/  HADD2.F32 R107, -RZ, R40.H0_H0 ;  /* 0x20000028ff6b7230 */ /* 0x004fc80000004100 */
[----:B------:R0:W-:Y:S01]  /*3ca0*/  MUFU.EX2 R47, R36 ;  /* 0x00000024002f7308 */ /* 0x0001e20000000800 */
[----:B------:R-:W-:Y:S01]  /*3cb0*/  HADD2.F32 R45, -RZ, R40.H1_H1 ;  /* 0x30000028ff2d7230 */ /* 0x000fe20000004100 */
[----:B-1----:R-:W-:Y:S01]  /*3cc0*/  FMUL.FTZ R81, R80, R111 ;  /* 0x0000006f50517220 */ /* 0x002fe20000410000 */
[--C-:B------:R-:W-:Y:S01]  /*3cd0*/  HADD2.F32 R40, -RZ, R41.reuse.H1_H1 ;  /* 0x30000029ff287230 */ /* 0x100fe20000004100 */
[C---:B------:R-:W-:Y:S01]  /*3ce0*/  FMUL.FTZ R107, R162.reuse, R107 ;  /* 0x0000006ba26b7220 */ /* 0x040fe20000410000 */
[----:B------:R-:W-:Y:S01]  /*3cf0*/  HADD2.F32 R104, -RZ, R41.H0_H0 ;  /* 0x20000029ff687230 */ /* 0x000fe20000004100 */
[----:B------:R-:W-:Y:S01]  /*3d00*/  FMUL.FTZ R106, R162, R45 ;  /* 0x0000002da26a7220 */ /* 0x000fe20000410000 */
[----:B------:R-:W-:Y:S01]  /*3d10*/  HADD2.F32 R111, -RZ, R42.H0_H0 ;  /* 0x2000002aff6f7230 */ /* 0x000fe20000004100 */
[----:B------:R-:W-:Y:S01]  /*3d20*/  MUFU.SIN R49, R37 ;  /* 0x0000002500317308 */ /* 0x000fe20000000400 */
[----:B0-----:R-:W-:Y:S01]  /*3d30*/  FMUL.FTZ R36, R63, R30 ;  /* 0x0000001e3f247220 */ /* 0x001fe20000410000 */
[----:B------:R-:W-:Y:S01]  /*3d40*/  HADD2.F32 R114, -RZ, R43.H1_H1 ;  /* 0x3000002bff727230 */ /* 0x000fe20000004100 */
[----:B------:R-:W-:-:S02]  /*3d50*/  FMUL.FTZ R41, R107, R96 ;  /* 0x000000606b297220 */ /* 0x000fc40000410000 */
[C---:B------:R-:W-:Y:S02]  /*3d60*/  FMUL.FTZ R46, R106.reuse, R96 ;  /* 0x000000606a2e7220 */ /* 0x040fe40000410000 */
[C---:B------:R-:W-:Y:S01]  /*3d70*/  FMUL.FTZ R103, R161.reuse, R40 ;  /* 0x00000028a1677220 */ /* 0x040fe20000410000 */
[----:B------:R0:W-:Y:S01]  /*3d80*/  MUFU.COS R51, R37 ;  /* 0x0000002500337308 */ /* 0x0001e20000000000 */
[-C--:B------:R-:W-:Y:S02]  /*3d90*/  FFMA.FTZ R40, R106, R97.reuse, R41 ;  /* 0x000000616a287223 */ /* 0x080fe40000010029 */
[----:B------:R-:W-:Y:S02]  /*3da0*/  FMUL.FTZ R104, R161, R104 ;  /* 0x00000068a1687220 */ /* 0x000fe40000410000 */
[----:B------:R-:W-:Y:S02]  /*3db0*/  FFMA.FTZ R41, R107, R97, -R46 ;  /* 0x000000616b297223 */ /* 0x000fe4000001082e */
[----:B---3--:R-:W-:Y:S01]  /*3dc0*/  FMUL.FTZ R80, R80, R109 ;  /* 0x0000006d50507220 */ /* 0x008fe20000410000 */
[----:B------:R-:W-:Y:S01]  /*3dd0*/  MUFU.SIN R102, R66 ;  /* 0x0000004200667308 */ /* 0x000fe20000000400 */
[----:B0-----:R-:W-:-:S02]  /*3de0*/  FMUL.FTZ R37, R61, R29 ;  /* 0x0000001d3d257220 */ /* 0x001fc40000410000 */
[----:B------:R-:W-:Y:S02]  /*3df0*/  FADD.FTZ R46, R103, R40 ;  /* 0x00000028672e7221 */ /* 0x000fe40000010000 */
[----:B------:R-:W-:Y:S02]  /*3e00*/  FMUL.RZ R50, R37, 0.15915493667125701904 ;  /* 0x3e22f98325327820 */ /* 0x000fe4000040c000 */
[----:B------:R-:W-:Y:S01]  /*3e10*/  FADD.FTZ R40, R104, R41 ;  /* 0x0000002968287221 */ /* 0x000fe20000010000 */
[----:B------:R-:W-:Y:S01]  /*3e20*/  MUFU.COS R54, R66 ;  /* 0x0000004200367308 */ /* 0x000fe20000000000 */
[----:B------:R-:W-:Y:S01]  /*3e30*/  HADD2.F32 R41, -RZ, R42.H1_H1 ;  /* 0x3000002aff297230 */ /* 0x000fe20000004100 */
[----:B------:R-:W-:Y:S02]  /*3e40*/  FMUL.FTZ R111, R160, R111 ;  /* 0x0000006fa06f7220 */ /* 0x000fe40000410000 */
[----:B------:R-:W-:Y:S02]  /*3e50*/  FMUL.FTZ R48, R94, R40 ;  /* 0x000000285e307220 */ /* 0x000fe40000410000 */
[----:B------:R-:W-:-:S02]  /*3e60*/  FMUL.FTZ R112, R160, R41 ;  /* 0x00000029a0707220 */ /* 0x000fc40000410000 */
[----:B------:R-:W0:Y:S01]  /*3e70*/  MUFU.SIN R100, R95 ;  /* 0x0000005f00647308 */ /* 0x000e220000000400 */
[----:B------:R-:W-:Y:S02]  /*3e80*/  FMUL.FTZ R41, R99, R96 ;  /* 0x0000006063297220 */ /* 0x000fe40000410000 */
[----:B------:R-:W-:-:S05]  /*3e90*/  FMUL.FTZ R114, R143, R114 ;  /* 0x000000728f727220 */ /* 0x000fca0000410000 */
[----:B------:R1:W2:Y:S08]  /*3ea0*/  MUFU.COS R66, R95 ;  /* 0x0000005f00427308 */ /* 0x0002b00000000000 */
[----:B------:R3:W-:Y:S01]  /*3eb0*/  MUFU.EX2 R110, R36 ;  /* 0x00000024006e7308 */ /* 0x0007e20000000800 */
[----:B0-----:R-:W-:Y:S02]  /*3ec0*/  FMUL.FTZ R100, R47, R100 ;  /* 0x000000642f647220 */ /* 0x001fe40000410000 */
[----:B-1----:R-:W-:-:S05]  /*3ed0*/  FMUL.FTZ R95, R67, R64 ;  /* 0x00000040435f7220 */ /* 0x002fca0000410000 */
[----:B------:R-:W-:Y:S01]  /*3ee0*/  MUFU.EX2 R44, R44 ;  /* 0x0000002c002c7308 */ /* 0x000fe20000000800 */
[----:B---3--:R-:W0:Y:S01]  /*3ef0*/  LDS.128 R36, [R60.X16+0x10] ;  /* 0x000010003c247984 */ /* 0x008e22000000cc00 */
[----:B--2---:R-:W-:Y:S02]  /*3f00*/  FMUL.FTZ R101, R47, R66 ;  /* 0x000000422f657220 */ /* 0x004fe40000410000 */
[----:B------:R-:W-:-:S04]  /*3f10*/  FMUL.FTZ R47, R94, R46 ;  /* 0x0000002e5e2f7220 */ /* 0x000fc80000410000 */
        /* <DEDUP_REMOVED lines=8> */
[----:B------:R-:W-:-:S02]  /*3fa0*/  FFMA.FTZ R43, R98, R97, R41 ;  /* 0x00000061622b7223 */ /* 0x000fc40000010029 */
[----:B------:R-:W-:Y:S02]  /*3fb0*/  FMUL.FTZ R115, R143, R40 ;  /* 0x000000288f737220 */ /* 0x000fe40000410000 */
[----:B------:R-:W-:Y:S01]  /*3fc0*/  FMUL.FTZ R40, R94, R43 ;  /* 0x0000002b5e287220 */ /* 0x000fe20000410000 */
[----:B------:R-:W3:Y:S01]  /*3fd0*/  MUFU.EX2 R55, R55 ;  /* 0x0000003700377308 */ /* 0x000ee20000000800 */
[----:B-1----:R-:W-:Y:S02]  /*3fe0*/  FMUL.FTZ R109, R44, R109 ;  /* 0x0000006d2c6d7220 */ /* 0x002fe40000410000 */
[C---:B------:R-:W-:Y:S02]  /*3ff0*/  FMUL.FTZ R113, R110.reuse, R51 ;  /* 0x000000336e717220 */ /* 0x040fe40000410000 */
[----:B------:R-:W-:Y:S02]  /*4000*/  FMUL.FTZ R110, R110, R49 ;  /* 0x000000316e6e7220 */ /* 0x000fe40000410000 */
[----:B--2---:R-:W-:-:S02]  /*4010*/  FMUL.FTZ R108, R44, R45 ;  /* 0x0000002d2c6c7220 */ /* 0x004fc40000410000 */
[-C--:B------:R-:W-:Y:S02]  /*4020*/  FMUL.FTZ R44, R92, R47.reuse ;  /* 0x0000002f5c2c7220 */ /* 0x080fe40000410000 */
[C---:B------:R-:W-:Y:S02]  /*4030*/  FFMA.FTZ R47, R93.reuse, R47, R46 ;  /* 0x0000002f5d2f7223 */ /* 0x040fe4000001002e */
[----:B------:R-:W-:Y:S02]  /*4040*/  FFMA.FTZ R44, R93, R42, -R44 ;  /* 0x0000002a5d2c7223 */ /* 0x000fe4000001082c */
[----:B------:R-:W-:Y:S01]  /*4050*/  FMUL.FTZ R42, R98, R96 ;  /* 0x00000060622a7220 */ /* 0x000fe20000410000 */
[--C-:B0-----:R-:W-:Y:S01]  /*4060*/  HADD2.F32 R117, -RZ, R36.reuse.H1_H1 ;  /* 0x30000024ff757230 */ /* 0x101fe20000004100 */
[----:B------:R-:W-:Y:S01]  /*4070*/  FADD.FTZ R44, R115, R44 ;  /* 0x0000002c732c7221 */ /* 0x000fe20000010000 */
[----:B------:R-:W-:Y:S01]  /*4080*/  HADD2.F32 R41, -RZ, R36.H0_H0 ;  /* 0x20000024ff297230 */ /* 0x000fe20000004100 */
[----:B------:R-:W-:Y:S01]  /*4090*/  FFMA.FTZ R42, R99, R97, -R42 ;  /* 0x00000061632a7223 */ /* 0x000fe2000001082a */
[----:B------:R-:W-:Y:S01]  /*40a0*/  HADD2.F32 R118, -RZ, R37.H0_H0 ;  /* 0x20000025ff767230 */ /* 0x000fe20000004100 */
[----:B------:R-:W-:Y:S01]  /*40b0*/  FADD.FTZ R47, R114, R47 ;  /* 0x0000002f722f7221 */ /* 0x000fe20000010000 */
[----:B------:R-:W-:Y:S01]  /*40c0*/  HADD2.F32 R121, -RZ, R38.H1_H1 ;  /* 0x30000026ff797230 */ /* 0x000fe20000004100 */
[-C--:B------:R-:W-:Y:S01]  /*40d0*/  FFMA.FTZ R40, R95, R42.reuse, -R40 ;  /* 0x0000002a5f287223 */ /* 0x080fe20000010828 */
[----:B------:R-:W-:Y:S01]  /*40e0*/  HADD2.F32 R122, -RZ, R39.H0_H0 ;  /* 0x20000027ff7a7230 */ /* 0x000fe20000004100 */
[----:B------:R-:W-:-:S02]  /*40f0*/  FMUL.FTZ R42, R94, R42 ;  /* 0x0000002a5e2a7220 */ /* 0x000fc40000410000 */
[CC--:B------:R-:W-:Y:S02]  /*4100*/  FMUL.FTZ R46, R90.reuse, R44.reuse ;  /* 0x0000002c5a2e7220 */ /* 0x0c0fe40000410000 */
[----:B------:R-:W-:Y:S02]  /*4110*/  FMUL.FTZ R45, R90, R47 ;  /* 0x0000002f5a2d7220 */ /* 0x000fe40000410000 */
[----:B------:R-:W-:Y:S02]  /*4120*/  FFMA.FTZ R42, R95, R43, R42 ;  /* 0x0000002b5f2a7223 */ /* 0x000fe4000001002a */
        /* <DEDUP_REMOVED lines=13> */
[C---:B------:R-:W-:Y:S02]  /*4200*/  FFMA.FTZ R37, R89.reuse, R45, -R42 ;  /* 0x0000002d59257223 */ /* 0x040fe4000001082a */
[----:B------:R-:W-:Y:S02]  /*4210*/  FFMA.FTZ R42, R89, R46, R43 ;  /* 0x0000002e592a7223 */ /* 0x000fe4000001002b */
[C---:B------:R-:W-:Y:S01]  /*4220*/  FMUL.FTZ R119, R11.reuse, R36 ;  /* 0x000000240b777220 */ /* 0x040fe20000410000 */
[----:B------:R-:W0:Y:S01]  /*4230*/  LDS.128 R44, [R60.X16+0x20] ;  /* 0x000020003c2c7984 */ /* 0x000e22000000cc00 */
[----:B------:R-:W-:-:S02]  /*4240*/  FMUL.FTZ R118, R11, R118 ;  /* 0x000000760b767220 */ /* 0x000fc40000410000 */
[----:B------:R-:W-:Y:S02]  /*4250*/  FADD.FTZ R43, R119, R42 ;  /* 0x0000002a772b7221 */ /* 0x000fe40000010000 */
[----:B------:R-:W-:Y:S02]  /*4260*/  FMUL.FTZ R36, R90, R41 ;  /* 0x000000295a247220 */ /* 0x000fe40000410000 */
[----:B------:R-:W-:Y:S01]  /*4270*/  FADD.FTZ R42, R118, R37 ;  /* 0x00000025762a7221 */ /* 0x000fe20000010000 */
[----:B------:R-:W-:Y:S01]  /*4280*/  HADD2.F32 R37, -RZ, R38.H0_H0 ;  /* 0x20000026ff257230 */ /* 0x000fe20000004100 */
[----:B------:R-:W-:Y:S02]  /*4290*/  FFMA.FTZ R36, R91, R40, -R36 ;  /* 0x000000285b247223 */ /* 0x000fe40000010824 */
[----:B------:R-:W-:Y:S02]  /*42a0*/  FMUL.FTZ R50, R86, R42 ;  /* 0x0000002a56327220 */ /* 0x000fe40000410000 */
[----:B------:R-:W-:-:S02]  /*42b0*/  FMUL.FTZ R40, R90, R40 ;  /* 0x000000285a287220 */ /* 0x000fc40000410000 */
[-C--:B------:R-:W-:Y:S02]  /*42c0*/  FMUL.FTZ R48, R86, R43.reuse ;  /* 0x0000002b56307220 */ /* 0x080fe40000410000 */
[----:B------:R-:W-:Y:S02]  /*42d0*/  FFMA.FTZ R50, R87, R43, R50 ;  /* 0x0000002b57327223 */ /* 0x000fe40000010032 */
[C---:B------:R-:W-:Y:S02]  /*42e0*/  FMUL.FTZ R121, R10.reuse, R121 ;  /* 0x000000790a797220 */ /* 0x040fe40000410000 */
[----:B------:R-:W-:Y:S02]  /*42f0*/  FFMA.FTZ R40, R91, R41, R40 ;  /* 0x000000295b287223 */ /* 0x000fe40000010028 */
[----:B------:R-:W-:Y:S02]  /*4300*/  FFMA.FTZ R41, R87, R42, -R48 ;  /* 0x0000002a57297223 */ /* 0x000fe40000010830 */
[----:B------:R-:W-:-:S02]  /*4310*/  FMUL.FTZ R120, R10, R37 ;  /* 0x000000250a787220 */ /* 0x000fc40000410000 */
[C---:B------:R-:W-:Y:S02]  /*4320*/  FMUL.FTZ R38, R88.reuse, R36 ;  /* 0x0000002458267220 */ /* 0x040fe40000410000 */
[----:B------:R-:W-:Y:S02]  /*4330*/  FADD.FTZ R50, R121, R50 ;  /* 0x0000003279327221 */ /* 0x000fe40000010000 */
[-C--:B------:R-:W-:Y:S02]  /*4340*/  FMUL.FTZ R37, R88, R40.reuse ;  /* 0x0000002858257220 */ /* 0x080fe40000410000 */
[----:B------:R-:W-:Y:S02]  /*4350*/  FADD.FTZ R41, R120, R41 ;  /* 0x0000002978297221 */ /* 0x000fe40000010000 */
[----:B------:R-:W-:Y:S02]  /*4360*/  FFMA.FTZ R38, R89, R40, R38 ;  /* 0x0000002859267223 */ /* 0x000fe40000010026 */
[----:B------:R-:W-:-:S02]  /*4370*/  FMUL.FTZ R40, R84, R50 ;  /* 0x0000003254287220 */ /* 0x000fc40000410000 */
[----:B------:R-:W-:Y:S01]  /*4380*/  FFMA.FTZ R37, R89, R36, -R37 ;  /* 0x0000002459257223 */ /* 0x000fe20000010825 */
[----:B------:R-:W-:Y:S01]  /*4390*/  HADD2.F32 R36, -RZ, R39.H1_H1 ;  /* 0x30000027ff247230 */ /* 0x000fe20000004100 */
[-C--:B------:R-:W-:Y:S02]  /*43a0*/  FMUL.FTZ R42, R84, R41.reuse ;  /* 0x00000029542a7220 */ /* 0x080fe40000410000 */
[----:B------:R-:W-:Y:S02]  /*43b0*/  FFMA.FTZ R41, R85, R41, -R40 ;  /* 0x0000002955297223 */ /* 0x000fe40000010828 */
[C---:B------:R-:W-:Y:S02]  /*43c0*/  FMUL.FTZ R39, R86.reuse, R37 ;  /* 0x0000002556277220 */ /* 0x040fe40000410000 */
[----:B------:R-:W-:Y:S02]  /*43d0*/  FMUL.FTZ R40, R86, R38 ;  /* 0x0000002656287220 */ /* 0x000fe40000410000 */
[----:B------:R-:W-:-:S02]  /*43e0*/  FMUL.FTZ R122, R9, R122 ;  /* 0x0000007a097a7220 */ /* 0x000fc40000410000 */
[----:B------:R-:W-:Y:S02]  /*43f0*/  FFMA.FTZ R42, R85, R50, R42 ;  /* 0x00000032552a7223 */ /* 0x000fe4000001002a */
[----:B------:R-:W-:Y:S02]  /*4400*/  FMUL.FTZ R123, R9, R36 ;  /* 0x00000024097b7220 */ /* 0x000fe40000410000 */
[C---:B------:R-:W-:Y:S02]  /*4410*/  FFMA.FTZ R39, R87.reuse, R38, R39 ;  /* 0x0000002657277223 */ /* 0x040fe40000010027 */
[----:B------:R-:W-:Y:S02]  /*4420*/  FFMA.FTZ R40, R87, R37, -R40 ;  /* 0x0000002557287223 */ /* 0x000fe40000010828 */
[----:B------:R-:W-:Y:S02]  /*4430*/  FADD.FTZ R41, R122, R41 ;  /* 0x000000297a297221 */ /* 0x000fe40000010000 */
[----:B------:R-:W-:-:S02]  /*4440*/  FADD.FTZ R42, R123, R42 ;  /* 0x0000002a7b2a7221 */ /* 0x000fc40000010000 */
[C---:B------:R-:W-:Y:S02]  /*4450*/  FMUL.FTZ R36, R84.reuse, R39 ;  /* 0x0000002754247220 */ /* 0x040fe40000410000 */
[----:B------:R-:W-:Y:S02]  /*4460*/  FMUL.FTZ R38, R84, R40 ;  /* 0x0000002854267220 */ /* 0x000fe40000410000 */
[C---:B------:R-:W-:Y:S02]  /*4470*/  FMUL.FTZ R37, R82.reuse, R41 ;  /* 0x0000002952257220 */ /* 0x040fe40000410000 */
[----:B------:R-:W-:Y:S02]  /*4480*/  FMUL.FTZ R48, R82, R42 ;  /* 0x0000002a52307220 */ /* 0x000fe40000410000 */
[C---:B------:R-:W-:Y:S02]  /*4490*/  FFMA.FTZ R56, R85.reuse, R40, -R36 ;  /* 0x0000002855387223 */ /* 0x040fe40000010824 */
[----:B------:R-:W-:-:S02]  /*44a0*/  FFMA.FTZ R58, R85, R39, R38 ;  /* 0x00000027553a7223 */ /* 0x000fc40000010026 */
[C---:B------:R-:W-:Y:S02]  /*44b0*/  FFMA.FTZ R66, R83.reuse, R42, R37 ;  /* 0x0000002a53427223 */ /* 0x040fe40000010025 */
[----:B------:R1:W2:Y:S01]  /*44c0*/  LDG.E.128 R36, [R52.64+0x400] ;  /* 0x0004001234247981 */ /* 0x0002a2000c1e1d00 */
[----:B------:R-:W-:Y:S02]  /*44d0*/  FFMA.FTZ R59, R83, R41, -R48 ;  /* 0x00000029533b7223 */ /* 0x000fe40000010830 */
[C---:B---3--:R-:W-:Y:S01]  /*44e0*/  FMUL.FTZ R105, R55.reuse, R54 ;  /* 0x0000003637697220 */ /* 0x048fe20000410000 */
[----:B------:R1:W3:Y:S01]  /*44f0*/  LDG.E.128 R40, [R52.64+0x200] ;  /* 0x0002001234287981 */ /* 0x0002e2000c1e1d00 */
[----:B------:R-:W-:-:S03]  /*4500*/  FMUL.FTZ R102, R55, R102 ;  /* 0x0000006637667220 */ /* 0x000fc60000410000 */
[----:B------:R1:W4:Y:S01]  /*4510*/  LDG.E.128 R48, [R52.64] ;  /* 0x0000001234307981 */ /* 0x000322000c1e1d00 */
[--C-:B0-----:R-:W-:Y:S02]  /*4520*/  HADD2.F32 R57, -RZ, R44.reuse.H0_H0 ;  /* 0x2000002cff397230 */ /* 0x101fe40000004100 */
[----:B------:R-:W-:Y:S01]  /*4530*/  HADD2.F32 R125, -RZ, R44.H1_H1 ;  /* 0x3000002cff7d7230 */ /* 0x000fe20000004100 */
[----:B-1----:R-:W5:Y:S02]  /*4540*/  LDG.E.128 R52, [R52.64+0x600] ;  /* 0x0006001234347981 */ /* 0x002f64000c1e1d00 */
        /* <DEDUP_REMOVED lines=44> */
[----:B------:R-:W-:Y:S01]  /*4810*/  FADD.FTZ R47, R130, R47 ;  /* 0x0000002f822f7221 */ /* 0x000fe20000010000 */
[--C-:B0-----:R-:W-:Y:S01]  /*4820*/  HADD2.F32 R133, -RZ, R56.reuse.H1_H1 ;  /* 0x30000038ff857230 */ /* 0x101fe20000004100 */
[-C--:B------:R-:W-:Y:S01]  /*4830*/  FFMA.FTZ R46, R79, R44.reuse, -R45 ;  /* 0x0000002c4f2e7223 */ /* 0x080fe2000001082d */
[----:B------:R-:W-:Y:S01]  /*4840*/  HADD2.F32 R45, -RZ, R56.H0_H0 ;  /* 0x20000038ff2d7230 */ /* 0x000fe20000004100 */
[----:B------:R-:W-:Y:S02]  /*4850*/  FMUL.RZ R65, R61, 0.15915493667125701904 ;  /* 0x3e22f9833d417820 */ /* 0x000fe4000040c000 */
[----:B------:R-:W-:Y:S02]  /*4860*/  FMUL.FTZ R44, R78, R44 ;  /* 0x0000002c4e2c7220 */ /* 0x000fe40000410000 */
[----:B------:R-:W-:-:S02]  /*4870*/  FMUL.FTZ R132, R100, R66 ;  /* 0x0000004264847220 */ /* 0x000fc40000410000 */
[-C--:B------:R-:W-:Y:S02]  /*4880*/  FMUL.FTZ R61, R100, R47.reuse ;  /* 0x0000002f643d7220 */ /* 0x080fe40000410000 */
[----:B------:R-:W-:Y:S02]  /*4890*/  FFMA.FTZ R44, R79, R64, R44 ;  /* 0x000000404f2c7223 */ /* 0x000fe4000001002c */
[C---:B------:R-:W-:Y:S02]  /*48a0*/  FFMA.FTZ R56, R101.reuse, R47, R132 ;  /* 0x0000002f65387223 */ /* 0x040fe40000010084 */
[C---:B------:R-:W-:Y:S02]  /*48b0*/  FMUL.FTZ R133, R4.reuse, R133 ;  /* 0x0000008504857220 */ /* 0x040fe40000410000 */
[----:B------:R-:W-:Y:S02]  /*48c0*/  FFMA.FTZ R61, R101, R66, -R61 ;  /* 0x00000042653d7223 */ /* 0x000fe4000001083d */
[----:B------:R-:W-:-:S02]  /*48d0*/  FMUL.FTZ R132, R4, R45 ;  /* 0x0000002d04847220 */ /* 0x000fc40000410000 */
[----:B------:R-:W-:Y:S02]  /*48e0*/  FMUL.FTZ R134, R63, R28 ;  /* 0x0000001c3f867220 */ /* 0x000fe40000410000 */
[----:B------:R-:W-:Y:S02]  /*48f0*/  FMUL.FTZ R45, R102, R44 ;  /* 0x0000002c662d7220 */ /* 0x000fe40000410000 */
[----:B------:R-:W-:Y:S02]  /*4900*/  FADD.FTZ R63, R133, R56 ;  /* 0x00000038853f7221 */ /* 0x000fe40000010000 */
[----:B------:R-:W-:Y:S02]  /*4910*/  FADD.FTZ R61, R132, R61 ;  /* 0x0000003d843d7221 */ /* 0x000fe40000010000 */
[-C--:B------:R-:W-:Y:S02]  /*4920*/  FMUL.FTZ R56, R102, R46.reuse ;  /* 0x0000002e66387220 */ /* 0x080fe40000410000 */
        /* <DEDUP_REMOVED lines=132> */
[----:B------:R1:W-:Y:S01]  /*5170*/  STS.128 [R62.X16+0x1280], R40 ;  /* 0x001280283e007388 */ /* 0x0003e2000000cc00 */
        /* <DEDUP_REMOVED lines=10> */
[----:B----4-:R-:W-:Y:S02]  /*5220*/  STS.128 [R62.X16+0x1080], R48 ;  /* 0x001080303e007388 */ /* 0x010fe4000000cc00 */
[----:B------:R-:W-:Y:S02]  /*5230*/  @!P2 LOP3.LUT R144, R40, 0x7ffffff0, RZ, 0xc0, !PT ;  /* 0x7ffffff02890a812 */ /* 0x000fe400078ec0ff */
[----:B-----5:R-:W-:Y:S01]  /*5240*/  STS.128 [R62.X16+0x1680], R52 ;  /* 0x001680343e007388 */ /* 0x020fe2000000cc00 */
        /* <DEDUP_REMOVED lines=80> */
.L_x_1384:
        /* <DEDUP_REMOVED lines=16> */
.L_x_1385:
[----:B------:R-:W-:Y:S05]  /*5850*/  BSYNC B0 ;  /* 0x0000000000007941 */ /* 0x000fea0003800000 */
.L_x_1383:
[----:B------:R-:W0:Y:S01]  /*5860*/  S2R R145, SR_TID.X ;  /* 0x0000000000917919 */ /* 0x000e220000002100 */
[----:B------:R-:W-:Y:S03]  /*5870*/  BSSY B0, `(.L_x_1386) ;  /* 0x0000082000007945 */ /* 0x000fe60003800000 */
[----:B------:R-:W-:Y:S01]  /*5880*/  BAR.SYNC.DEFER_BLOCKING 0x0 ;  /* 0x0000000000007b1d */ /* 0x000fe20000010000 */
[----:B0-----:R-:W-:-:S13]  /*5890*/  ISETP.NE.AND P0, PT, R145, RZ, PT ;  /* 0x000000ff9100720c */ /* 0x001fda0003f05270 */
[----:B----4-:R-:W0:Y:S02]  /*58a0*/  @P0 LDS.64 R36, [0x2138] ;  /* 0x00213800ff240984 */ /* 0x010e240000000a00 */
        /* <DEDUP_REMOVED lines=126> */
.L_x_1387:
[----:B------:R-:W-:Y:S05]  /*6090*/  BSYNC B0 ;  /* 0x0000000000007941 */ /* 0x000fea0003800000 */
.L_x_1386:
        /* <DEDUP_REMOVED lines=54> */
.L_x_1382:
[----:B------:R-:W-:Y:S01]  /*6400*/  BAR.SYNC.DEFER_BLOCKING 0x0 ;  /* 0x0000000000007b1d */ /* 0x000fe20000010000 */
[----:B------:R-:W-:Y:S01]  /*6410*/  LEA R0, R163, R164, 0x1 ;  /* 0x000000a4a3007211 */ /* 0x000fe200078e08ff */
[----:B------:R-:W-:Y:S01]  /*6420*/  USHF.L.U32 UR23, UR6, 0xa, URZ ;  /* 0x0000000a06177899 */ /* 0x000fe2000800063f */
[----:B------:R-:W-:-:S02]  /*6430*/  F2FP.PACK_AB R7, R20, R21 ;  /* 0x000000151407723e */ /* 0x000fc400000000ff */
        /* <DEDUP_REMOVED lines=9> */
[----:B------:R-:W-:Y:S01]  /*64d0*/  UIMAD UR16, UR21, UR16, URZ ;  /* 0x00000010151072a4 */ /* 0x000fe2000f8e023f */
[----:B------:R-:W-:Y:S01]  /*64e0*/  F2FP.PACK_AB R9, R16, R17 ;  /* 0x000000111009723e */ /* 0x000fe200000000ff */
[----:B------:R-:W-:Y:S01]  /*64f0*/  ULDC UR17, c[0x0][0x208] ;  /* 0x0000820000117ab9 */ /* 0x000fe20000000800 */
[----:B------:R-:W-:Y:S01]  /*6500*/  F2FP.PACK_AB R8, R18, R19 ;  /* 0x000000131208723e */ /* 0x000fe200000000ff */
[----:B------:R-:W-:Y:S01]  /*6510*/  ULDC UR22, c[0x0][0x1f8] ;  /* 0x00007e0000167ab9 */ /* 0x000fe20000000800 */
[----:B------:R-:W-:-:S02]  /*6520*/  IADD3 R54, R164, R163, RZ ;  /* 0x000000a3a4367210 */ /* 0x000fc40007ffe0ff */
[----:B------:R-:W-:Y:S02]  /*6530*/  MOV R2, UR23 ;  /* 0x0000001700027c02 */ /* 0x000fe40008000f00 */
[----:B------:R-:W-:Y:S01]  /*6540*/  MOV R3, UR24 ;  /* 0x0000001800037c02 */ /* 0x000fe20008000f00 */
[----:B------:R0:W-:Y:S01]  /*6550*/  STS.128 [R0.X16], R4 ;  /* 0x0000000400007388 */ /* 0x0001e2000000cc00 */
[----:B-1----:R-:W-:Y:S01]  /*6560*/  MOV R37, UR7 ;  /* 0x0000000700257c02 */ /* 0x002fe20008000f00 */
[----:B------:R-:W-:Y:S02]  /*6570*/  UIMAD UR7, UR20, UR17, URZ ;  /* 0x00000011140772a4 */ /* 0x000fe4000f8e023f */
[----:B------:R1:W-:Y:S01]  /*6580*/  STS.128 [R0.X16+0x10], R8 ;  /* 0x0000100800007388 */ /* 0x0003e2000000cc00 */
[----:B------:R-:W-:-:S06]  /*6590*/  NOP ;  /* 0x0000000000007918 */ /* 0x000fcc0000000000 */
[----:B------:R-:W2:Y:S01]  /*65a0*/  LDS.128 R32, [R54.X16] ;  /* 0x0000000036207984 */ /* 0x000ea2000000cc00 */
[----:B------:R-:W-:-:S03]  /*65b0*/  IMAD R37, R76, c[0x0][0x204], R37 ;  /* 0x000081004c257a24 */ /* 0x000fc600078e0225 */
[----:B------:R-:W3:Y:S01]  /*65c0*/  LDS.128 R28, [R54.X16+0x200] ;  /* 0x00020000361c7984 */ /* 0x000ee2000000cc00 */
[----:B0-----:R-:W-:Y:S01]  /*65d0*/  MOV R7, UR16 ;  /* 0x0000001000077c02 */ /* 0x001fe20008000f00 */
[C---:B------:R-:W-:Y:S01]  /*65e0*/  IMAD.WIDE.U32 R4, R76.reuse, c[0x0][0x200], R2 ;  /* 0x000080004c047a25 */ /* 0x040fe200078e0002 */
[----:B------:R-:W-:Y:S01]  /*65f0*/  UIMAD UR16, UR20, UR22, URZ ;  /* 0x00000016141072a4 */ /* 0x000fe2000f8e023f */
[----:B-1----:R-:W-:Y:S02]  /*6600*/  MOV R8, UR7 ;  /* 0x0000000700087c02 */ /* 0x002fe40008000f00 */
[C---:B------:R-:W-:Y:S01]  /*6610*/  IMAD R9, R76.reuse, c[0x0][0x1f4], R7 ;  /* 0x00007d004c097a24 */ /* 0x040fe200078e0207 */
[----:B------:R-:W-:Y:S01]  /*6620*/  IADD3 R5, R5, R37, RZ ;  /* 0x0000002505057210 */ /* 0x000fe20007ffe0ff */
[----:B------:R-:W-:Y:S01]  /*6630*/  IMAD.WIDE.U32 R6, R76, c[0x0][0x1f0], R2 ;  /* 0x00007c004c067a25 */ /* 0x000fe200078e0002 */
[----:B------:R-:W-:-:S03]  /*6640*/  MOV R10, UR16 ;  /* 0x00000010000a7c02 */ /* 0x000fc60008000f00 */
[----:B------:R-:W-:Y:S01]  /*6650*/  IMAD.WIDE.U32 R4, R77, c[0x0][0x208], R4 ;  /* 0x000082004d047a25 */ /* 0x000fe200078e0004 */
[----:B------:R-:W-:-:S03]  /*6660*/  IADD3 R7, R7, R9, RZ ;  /* 0x0000000907077210 */ /* 0x000fc60007ffe0ff */
[C---:B------:R-:W-:Y:S01]  /*6670*/  IMAD R9, R77.reuse, c[0x0][0x20c], R8 ;  /* 0x000083004d097a24 */ /* 0x040fe200078e0208 */
[----:B------:R-:W-:Y:S01]  /*6680*/  LEA R36, P0, R4, c[0x0][0x258], 0x1 ;  /* 0x0000960004247a11 */ /* 0x000fe200078008ff */
[C---:B------:R-:W-:Y:S02]  /*6690*/  IMAD R11, R77.reuse, c[0x0][0x1fc], R10 ;  /* 0x00007f004d0b7a24 */ /* 0x040fe400078e020a */
[----:B------:R-:W-:Y:S01]  /*66a0*/  IMAD.WIDE.U32 R6, R77, c[0x0][0x1f8], R6 ;  /* 0x00007e004d067a25 */ /* 0x000fe200078e0006 */
[----:B------:R-:W-:-:S04]  /*66b0*/  IADD3 R9, R5, R9, RZ ;  /* 0x0000000905097210 */ /* 0x000fc80007ffe0ff */
        /* <DEDUP_REMOVED lines=31> */
[--C-:B------:R-:W-:Y:S02]  /*68b0*/  HADD2.F32 R37, -RZ, R7.reuse.H1_H1 ;  /* 0x30000007ff257230 */ /* 0x100fe40000004100 */
[----:B------:R-:W-:Y:S02]  /*68c0*/  HADD2.F32 R36, -RZ, R7.H0_H0 ;  /* 0x20000007ff247230 */ /* 0x000fe40000004100 */
[----:B------:R-:W-:Y:S01]  /*68d0*/  HADD2.F32 R34, -RZ, R6.H1_H1 ;  /* 0x30000006ff227230 */ /* 0x000fe20000004100 */
[----:B------:R-:W-:Y:S01]  /*68e0*/  FMUL.FTZ R6, R33, -1.4426950216293334961 ;  /* 0xbfb8aa3b21067820 */ /* 0x000fe20000410000 */
[--C-:B-1----:R-:W-:Y:S01]  /*68f0*/  HADD2.F32 R39, -RZ, R8.reuse.H0_H0 ;  /* 0x20000008ff277230 */ /* 0x102fe20000004100 */
[----:B------:R-:W-:Y:S01]  /*6900*/  FMUL.FTZ R38, R37, -1.4426950216293334961 ;  /* 0xbfb8aa3b25267820 */ /* 0x000fe20000410000 */
[----:B------:R-:W-:Y:S01]  /*6910*/  HADD2.F32 R40, -RZ, R8.H1_H1 ;  /* 0x30000008ff287230 */ /* 0x000fe20000004100 */
        /* <DEDUP_REMOVED lines=11> */
[----:B------:R-:W-:Y:S01]  /*69d0*/  HADD2.F32 R50, -RZ, R11.H1_H1 ;  /* 0x3000000bff327230 */ /* 0x000fe20000004100 */
[----:B------:R-:W-:Y:S01]  /*69e0*/  FMUL.FTZ R44, R43, -1.4426950216293334961 ;  /* 0xbfb8aa3b2b2c7820 */ /* 0x000fe20000410000 */
[----:B------:R-:W-:Y:S01]  /*69f0*/  HADD2.F32 R48, -RZ, R4.H0_H0 ;  /* 0x20000004ff307230 */ /* 0x000fe20000004100 */
[----:B------:R-:W-:Y:S01]  /*6a00*/  FMUL.FTZ R10, R45, -1.4426950216293334961 ;  /* 0xbfb8aa3b2d0a7820 */ /* 0x000fe20000410000 */
[----:B------:R-:W-:Y:S01]  /*6a10*/  HADD2.F32 R29, -RZ, R5.H0_H0 ;  /* 0x20000005ff1d7230 */ /* 0x000fe20000004100 */
[----:B------:R-:W-:Y:S01]  /*6a20*/  FMUL.FTZ R47, R46, -1.4426950216293334961 ;  /* 0xbfb8aa3b2e2f7820 */ /* 0x000fe20000410000 */
[----:B------:R-:W-:Y:S01]  /*6a30*/  HADD2.F32 R42, -RZ, R9.H0_H0 ;  /* 0x20000009ff2a7230 */ /* 0x000fe20000004100 */
[----:B------:R-:W-:Y:S01]  /*6a40*/  FMUL.FTZ R51, R50, -1.4426950216293334961 ;  /* 0xbfb8aa3b32337820 */ /* 0x000fe20000410000 */
[----:B------:R-:W-:Y:S01]  /*6a50*/  HADD2.F32 R49, -RZ, R11.H0_H0 ;  /* 0x2000000bff317230 */ /* 0x000fe20000004100 */
[----:B------:R-:W0:Y:S01]  /*6a60*/  MUFU.EX2 R6, R6 ;  /* 0x0000000600067308 */ /* 0x000e220000000800 */
[----:B------:R-:W-:-:S02]  /*6a70*/  FMUL.FTZ R4, R48, -1.4426950216293334961 ;  /* 0xbfb8aa3b30047820 */ /* 0x000fc40000410000 */
[----:B------:R-:W-:Y:S02]  /*6a80*/  FMUL.FTZ R5, R29, -1.4426950216293334961 ;  /* 0xbfb8aa3b1d057820 */ /* 0x000fe40000410000 */
[----:B------:R-:W-:Y:S02]  /*6a90*/  FMUL.FTZ R9, R42, -1.4426950216293334961 ;  /* 0xbfb8aa3b2a097820 */ /* 0x000fe40000410000 */
[----:B------:R-:W-:Y:S01]  /*6aa0*/  FMUL.FTZ R11, R49, -1.4426950216293334961 ;  /* 0xbfb8aa3b310b7820 */ /* 0x000fe20000410000 */
        /* <DEDUP_REMOVED lines=29> */
[----:B------:R-:W1:Y:S01]  /*6c80*/  MUFU.RCP R6, R6 ;  /* 0x0000000600067308 */ /* 0x000e620000001000 */
[----:B--2---:R-:W-:-:S07]  /*6c90*/  FADD.FTZ R9, R9, 1 ;  /* 0x3f80000009097421 */ /* 0x004fce0000010000 */
[----:B------:R-:W2:Y:S01]  /*6ca0*/  MUFU.RCP R57, R7 ;  /* 0x0000000700397308 */ /* 0x000ea20000001000 */
[----:B0-----:R-:W-:-:S07]  /*6cb0*/  FADD.FTZ R11, R11, 1 ;  /* 0x3f8000000b0b7421 */ /* 0x001fce0000010000 */
[----:B------:R-:W0:Y:S01]  /*6cc0*/  MUFU.RCP R38, R38 ;  /* 0x0000002600267308 */ /* 0x000e220000001000 */
[----:B-1----:R-:W-:-:S04]  /*6cd0*/  FMUL.FTZ R6, R33, R6 ;  /* 0x0000000621067220 */ /* 0x002fc80000410000 */
[----:B------:R-:W-:-:S03]  /*6ce0*/  FMUL.FTZ R6, R6, R23 ;  /* 0x0000001706067220 */ /* 0x000fc60000410000 */
[----:B------:R-:W-:Y:S01]  /*6cf0*/  MUFU.RCP R55, R28 ;  /* 0x0000001c00377308 */ /* 0x000fe20000001000 */
[----:B--2---:R-:W-:-:S04]  /*6d00*/  FMUL.FTZ R36, R36, R57 ;  /* 0x0000003924247220 */ /* 0x004fc80000410000 */
[----:B------:R-:W-:-:S03]  /*6d10*/  FMUL.FTZ R36, R36, R21 ;  /* 0x0000001524247220 */ /* 0x000fc60000410000 */
[----:B------:R-:W-:Y:S01]  /*6d20*/  MUFU.RCP R35, R35 ;  /* 0x0000002300237308 */ /* 0x000fe20000001000 */
[----:B0-----:R-:W-:-:S04]  /*6d30*/  FMUL.FTZ R37, R37, R38 ;  /* 0x0000002625257220 */ /* 0x001fc80000410000 */
[----:B------:R-:W-:-:S03]  /*6d40*/  FMUL.FTZ R37, R37, R20 ;  /* 0x0000001425257220 */ /* 0x000fc60000410000 */
[----:B------:R-:W0:Y:S08]  /*6d50*/  MUFU.RCP R8, R8 ;  /* 0x0000000800087308 */ /* 0x000e300000001000 */
[----:B------:R-:W-:Y:S08]  /*6d60*/  MUFU.RCP R41, R41 ;  /* 0x0000002900297308 */ /* 0x000ff00000001000 */
[----:B------:R-:W1:Y:S01]  /*6d70*/  MUFU.RCP R53, R4 ;  /* 0x0000000400357308 */ /* 0x000e620000001000 */
[----:B0-----:R-:W-:-:S04]  /*6d80*/  FMUL.FTZ R8, R39, R8 ;  /* 0x0000000827087220 */ /* 0x001fc80000410000 */
[----:B------:R-:W-:-:S03]  /*6d90*/  FMUL.FTZ R8, R8, R19 ;  /* 0x0000001308087220 */ /* 0x000fc60000410000 */
[----:B------:R0:W2:Y:S08]  /*6da0*/  MUFU.RCP R52, R5 ;  /* 0x0000000500347308 */ /* 0x0000b00000001000 */
[----:B------:R-:W3:Y:S01]  /*6db0*/  MUFU.RCP R31, R31 ;  /* 0x0000001f001f7308 */ /* 0x000ee20000001000 */
[----:B-1----:R-:W-:Y:S02]  /*6dc0*/  FMUL.FTZ R48, R48, R53 ;  /* 0x0000003530307220 */ /* 0x002fe40000410000 */
[----:B0-----:R-:W-:-:S02]  /*6dd0*/  FMUL.FTZ R5, R32, R55 ;  /* 0x0000003720057220 */ /* 0x001fc40000410000 */
[----:B------:R-:W-:Y:S02]  /*6de0*/  FMUL.FTZ R48, R48, R27 ;  /* 0x0000001b30307220 */ /* 0x000fe40000410000 */
[----:B------:R-:W-:Y:S01]  /*6df0*/  FMUL.FTZ R5, R5, R26 ;  /* 0x0000001a05057220 */ /* 0x000fe20000410000 */
[----:B------:R0:W1:Y:S01]  /*6e00*/  MUFU.RCP R59, R9 ;  /* 0x00000009003b7308 */ /* 0x0000620000001000 */
[----:B--2---:R-:W-:-:S03]  /*6e10*/  FMUL.FTZ R4, R29, R52 ;  /* 0x000000341d047220 */ /* 0x004fc60000410000 */
[----:B------:R-:W-:Y:S01]  /*6e20*/  F2FP.PACK_AB R48, R5, R48 ;  /* 0x000000300530723e */ /* 0x000fe200000000ff */
[----:B------:R-:W-:Y:S01]  /*6e30*/  FMUL.FTZ R4, R4, R25 ;  /* 0x0000001904047220 */ /* 0x000fe20000410000 */
[----:B------:R-:W-:Y:S01]  /*6e40*/  MOV R5, UR7 ;  /* 0x0000000700057c02 */ /* 0x000fe20008000f00 */
[----:B------:R-:W-:Y:S01]  /*6e50*/  ULDC UR7, c[0x0][0x218] ;  /* 0x0000860000077ab9 */ /* 0x000fe20000000800 */
[----:B------:R-:W2:Y:S01]  /*6e60*/  MUFU.RCP R44, R44 ;  /* 0x0000002c002c7308 */ /* 0x000ea20000001000 */
[----:B0-----:R-:W-:Y:S01]  /*6e70*/  FMUL.FTZ R9, R34, R35 ;  /* 0x0000002322097220 */ /* 0x001fe20000410000 */
[----:B------:R-:W-:Y:S01]  /*6e80*/  UIMAD UR7, UR20, UR7, URZ ;  /* 0x00000007140772a4 */ /* 0x000fe2000f8e023f */
[----:B---3--:R-:W-:Y:S02]  /*6e90*/  FMUL.FTZ R7, R30, R31 ;  /* 0x0000001f1e077220 */ /* 0x008fe40000410000 */
[----:B------:R-:W-:Y:S02]  /*6ea0*/  FMUL.FTZ R9, R9, R22 ;  /* 0x0000001609097220 */ /* 0x000fe40000410000 */
[----:B------:R-:W-:Y:S01]  /*6eb0*/  FMUL.FTZ R7, R7, R24 ;  /* 0x0000001807077220 */ /* 0x000fe20000410000 */
[----:B------:R-:W0:Y:S01]  /*6ec0*/  MUFU.RCP R10, R10 ;  /* 0x0000000a000a7308 */ /* 0x000e220000001000 */
[----:B-1----:R-:W-:-:S02]  /*6ed0*/  FMUL.FTZ R42, R42, R59 ;  /* 0x0000003b2a2a7220 */ /* 0x002fc40000410000 */
[----:B------:R-:W-:Y:S02]  /*6ee0*/  IMAD R5, R76, c[0x0][0x214], R5 ;  /* 0x000085004c057a24 */ /* 0x000fe400078e0205 */
[----:B------:R-:W-:-:S03]  /*6ef0*/  FMUL.FTZ R42, R42, R17 ;  /* 0x000000112a2a7220 */ /* 0x000fc60000410000 */
[----:B------:R-:W1:Y:S01]  /*6f00*/  MUFU.RCP R47, R47 ;  /* 0x0000002f002f7308 */ /* 0x000e620000001000 */
[----:B--2---:R-:W-:Y:S01]  /*6f10*/  FMUL.FTZ R43, R43, R44 ;  /* 0x0000002c2b2b7220 */ /* 0x004fe20000410000 */
[----:B------:R-:W-:-:S03]  /*6f20*/  IADD3 R3, R3, R5, RZ ;  /* 0x0000000503037210 */ /* 0x000fc60007ffe0ff */
[----:B------:R-:W-:Y:S02]  /*6f30*/  FMUL.FTZ R43, R43, R16 ;  /* 0x000000102b2b7220 */ /* 0x000fe40000410000 */
[----:B------:R-:W-:Y:S01]  /*6f40*/  IMAD.WIDE.U32 R2, R77, c[0x0][0x218], R2 ;  /* 0x000086004d027a25 */ /* 0x000fe200078e0002 */
[----:B------:R2:W3:Y:S03]  /*6f50*/  MUFU.RCP R28, R11 ;  /* 0x0000000b001c7308 */ /* 0x0004e60000001000 */
[----:B0-----:R-:W-:-:S04]  /*6f60*/  FMUL.FTZ R10, R45, R10 ;  /* 0x0000000a2d0a7220 */ /* 0x001fc80000410000 */
[----:B------:R-:W-:Y:S01]  /*6f70*/  FMUL.FTZ R10, R10, R15 ;  /* 0x0000000f0a0a7220 */ /* 0x000fe20000410000 */
[----:B------:R-:W0:Y:S01]  /*6f80*/  MUFU.RCP R51, R51 ;  /* 0x0000003300337308 */ /* 0x000e220000001000 */
[----:B--2---:R-:W-:Y:S02]  /*6f90*/  FMUL.FTZ R11, R40, R41 ;  /* 0x00000029280b7220 */ /* 0x004fe40000410000 */
[----:B-1----:R-:W-:Y:S02]  /*6fa0*/  FMUL.FTZ R21, R46, R47 ;  /* 0x0000002f2e157220 */ /* 0x002fe40000410000 */
[----:B------:R-:W-:Y:S01]  /*6fb0*/  FMUL.FTZ R11, R11, R18 ;  /* 0x000000120b0b7220 */ /* 0x000fe20000410000 */
[----:B------:R-:W-:Y:S01]  /*6fc0*/  BAR.SYNC.DEFER_BLOCKING 0x0 ;  /* 0x0000000000007b1d */ /* 0x000fe20000010000 */
[----:B------:R-:W-:Y:S02]  /*6fd0*/  FMUL.FTZ R21, R21, R14 ;  /* 0x0000000e15157220 */ /* 0x000fe40000410000 */
[----:B---3--:R-:W-:Y:S01]  /*6fe0*/  FMUL.FTZ R20, R49, R28 ;  /* 0x0000001c31147220 */ /* 0x008fe20000410000 */
[----:B------:R-:W-:-:S02]  /*6ff0*/  F2FP.PACK_AB R8, R11, R8 ;  /* 0x000000080b08723e */ /* 0x000fc400000000ff */
[----:B------:R-:W-:Y:S01]  /*7000*/  F2FP.PACK_AB R49, R7, R4 ;  /* 0x000000040731723e */ /* 0x000fe200000000ff */
[----:B------:R-:W-:Y:S01]  /*7010*/  FMUL.FTZ R20, R20, R13 ;  /* 0x0000000d14147220 */ /* 0x000fe20000410000 */
[----:B------:R-:W-:Y:S01]  /*7020*/  F2FP.PACK_AB R10, R21, R10 ;  /* 0x0000000a150a723e */ /* 0x000fe200000000ff */
[----:B0-----:R-:W-:Y:S01]  /*7030*/  FMUL.FTZ R23, R50, R51 ;  /* 0x0000003332177220 */ /* 0x001fe20000410000 */
[----:B------:R-:W-:Y:S02]  /*7040*/  F2FP.PACK_AB R50, R9, R6 ;  /* 0x000000060932723e */ /* 0x000fe400000000ff */
[----:B------:R-:W-:Y:S01]  /*7050*/  F2FP.PACK_AB R51, R37, R36 ;  /* 0x000000242533723e */ /* 0x000fe200000000ff */
[----:B------:R-:W-:Y:S01]  /*7060*/  FMUL.FTZ R23, R23, R12 ;  /* 0x0000000c17177220 */ /* 0x000fe20000410000 */
[----:B------:R-:W-:Y:S02]  /*7070*/  F2FP.PACK_AB R9, R43, R42 ;  /* 0x0000002a2b09723e */ /* 0x000fe400000000ff */
[----:B------:R-:W-:Y:S01]  /*7080*/  MOV R4, UR7 ;  /* 0x0000000700047c02 */ /* 0x000fe20008000f00 */
[----:B------:R-:W-:Y:S01]  /*7090*/  ULDC UR7, c[0x0][0x174] ;  /* 0x00005d0000077ab9 */ /* 0x000fe20000000800 */
[----:B------:R-:W-:Y:S01]  /*70a0*/  F2FP.PACK_AB R11, R23, R20 ;  /* 0x00000014170b723e */ /* 0x000fe200000000ff */
[----:B------:R-:W-:-:S02]  /*70b0*/  UISETP.GE.AND UP0, UPT, UR6, UR7, UPT ;  /* 0x000000070600728c */ /* 0x000fc4000bf06270 */
[----:B------:R-:W-:Y:S01]  /*70c0*/  IMAD R5, R77, c[0x0][0x21c], R4 ;  /* 0x000087004d057a24 */ /* 0x000fe200078e0204 */
[----:B------:R-:W-:Y:S01]  /*70d0*/  LEA R4, P0, R2, c[0x0][0x270], 0x1 ;  /* 0x00009c0002047a11 */ /* 0x000fe200078008ff */
[----:B------:R-:W-:Y:S03]  /*70e0*/  STS.128 [R0.X16], R48 ;  /* 0x0000003000007388 */ /* 0x000fe6000000cc00 */
[----:B------:R-:W-:Y:S01]  /*70f0*/  IADD3 R3, R3, R5, RZ ;  /* 0x0000000503037210 */ /* 0x000fe20007ffe0ff */
[----:B------:R-:W-:Y:S01]  /*7100*/  STS.128 [R0.X16+0x10], R8 ;  /* 0x0000100800007388 */ /* 0x000fe2000000cc00 */
[----:B------:R-:W-:-:S06]  /*7110*/  NOP ;  /* 0x0000000000007918 */ /* 0x000fcc0000000000 */
[----:B------:R-:W0:Y:S01]  /*7120*/  LDS.128 R12, [R54.X16] ;  /* 0x00000000360c7984 */ /* 0x000e22000000cc00 */
[----:B------:R-:W-:Y:S02]  /*7130*/  LEA.HI.X R5, R2, c[0x0][0x274], R3, 0x1, P0 ;  /* 0x00009d0002057a11 */ /* 0x000fe400000f0c03 */
[----:B------:R-:W-:Y:S01]  /*7140*/  PLOP3.LUT P0, PT, PT, PT, UP0, 0x80, 0x0 ;  /* 0x000000000000781c */ /* 0x000fe20003f0f008 */
[----:B------:R-:W1:Y:S02]  /*7150*/  LDS.128 R16, [R54.X16+0x200] ;  /* 0x0002000036107984 */ /* 0x000e64000000cc00 */
[----:B------:R-:W-:-:S05]  /*7160*/  IMAD.WIDE R2, R165, 0x10, R4 ;  /* 0x00000010a5027825 */ /* 0x000fca00078e0204 */
[----:B0-----:R0:W-:Y:S04]  /*7170*/  STG.E.128 [R2.64], R12 ;  /* 0x0000000c02007986 */ /* 0x0011e8000c101d12 */
[----:B-1----:R0:W-:Y:S01]  /*7180*/  STG.E.128 [R2.64+0x200], R16 ;  /* 0x0002001002007986 */ /* 0x0021e2000c101d12 */
[----:B------:R-:W-:Y:S01]  /*7190*/  @P0 CALL.REL.NOINC `(.L_x_1389) ;  /* 0x0000001000000944 */ /* 0x000fe20003c00000 */
[----:B------:R-:W-:Y:S05]  /*71a0*/  BRA `(.L_x_1390) ;  /* 0xffff96d000007947 */ /* 0x000fea000383ffff */
.L_x_1389:
[----:B------:R-:W-:Y:S05]  /*71b0*/  EXIT ;  /* 0x000000000000794d */ /* 0x000fea0003800000 */
.L_x_1391:
        /* <DEDUP_REMOVED lines=12> */
.L_x_5351:


//--------------------- .text._Z25selective_scan_fwd_kernelI32Selective_Scan_fwd_kernel_traitsILi32ELi16ELi1ELb0ELb0ELb0ELb0EN3c104HalfENS1_7complexIfEEEEv13SSMParamsBase --------------------------
	.section	.text._Z25selective_scan_fwd_kernelI32Selective_Scan_fwd_kernel_traitsILi32ELi16ELi1ELb0ELb0ELb0ELb0EN3c104HalfENS1_7complexIfEEEEv13SSMParamsBase,"ax",@progbits
	.sectioninfo	@"SHI_REGISTERS=157"
	.align	128
        .global         _Z25selective_scan_fwd_kernelI32Selective_Scan_fwd_kernel_traitsILi32ELi16ELi1ELb0ELb0ELb0ELb0EN3c104HalfENS1_7complexIfEEEEv13SSMParamsBase
        .type           _Z25selective_scan_fwd_kernelI32Selective_Scan_fwd_kernel_traitsILi32ELi16ELi1ELb0ELb0ELb0ELb0EN3c104HalfENS1_7complexIfEEEEv13SSMParamsBase,@function
        .size           _Z25selective_scan_fwd_kernelI32Selective_Scan_fwd_kernel_traitsILi32ELi16ELi1ELb0ELb0ELb0ELb0EN3c104HalfENS1_7complexIfEEEEv13SSMParamsBase,(.L_x_5352 - _Z25selective_scan_fwd_kernelI32Selective_Scan_fwd_kernel_traitsILi32ELi16ELi1ELb0ELb0ELb0ELb0EN3c104HalfENS1_7complexIfEEEEv13SSMParamsBase)
        .other          _Z25selective_scan_fwd_kernelI32Selective_Scan_fwd_kernel_traitsILi32ELi16ELi1ELb0ELb0ELb0ELb0EN3c104HalfENS1_7complexIfEEEEv13SSMParamsBase,@"STO_CUDA_ENTRY STV_DEFAULT"
_Z25selective_scan_fwd_kernelI32Selective_Scan_fwd_kernel_traitsILi32ELi16ELi1ELb0ELb0ELb0ELb0EN3c104HalfENS1_7complexIfEEEEv13SSMParamsBase:
.text._Z25selective_scan_fwd_kernelI32Selective_Scan_fwd_kernel_traitsILi32ELi16ELi1ELb0ELb0ELb0ELb0EN3c104HalfENS1_7complexIfEEEEv13SSMParamsBase:
        /* <DEDUP_REMOVED lines=18> */
[----:B------:R-:W-:-:S13]  /*0120*/  ISETP.GE.AND P0, PT, R6, 0x1, PT ;  /* 0x000000010600780c */ /* 0x000fda0003f06270 */
[----:B------:R-:W-:Y:S05]  /*0130*/  @!P0 EXIT ;  /* 0x000000000000894d */ /* 0x000fea0003800000 */
[----:B0-----:R-:W0:Y:S01]  /*0140*/  S2UR UR6, SR_CTAID.X ;  /* 0x00000000000679c3 */ /* 0x001e220000002500 */
[----:B------:R-:W1:Y:S01]  /*0150*/  S2R R98, SR_TID.X ;  /* 0x0000000000627919 */ /* 0x000e620000002100 */
[C---:B------:R-:W-:Y:S01]  /*0160*/  IMAD R7, R25.reuse, c[0x0][0x1d8], RZ ;  /* 0x0000760019077a24 */ /* 0x040fe200078e02ff */
[----:B------:R-:W-:Y:S01]  /*0170*/  MOV R32, RZ ;  /* 0x000000ff00207202 */ /* 0x000fe20000000f00 */
[----:B------:R-:W-:Y:S01]  /*0180*/  IMAD R9, R25, c[0x0][0x1e8], RZ ;  /* 0x00007a0019097a24 */ /* 0x000fe200078e02ff */
[----:B------:R-:W2:Y:S01]  /*0190*/  S2R R29, SR_LANEID ;  /* 0x00000000001d7919 */ /* 0x000ea20000000000 */
[----:B------:R-:W-:-:S04]  /*01a0*/  IMAD.WIDE.U32 R2, R0, c[0x0][0x1d8], RZ ;  /* 0x0000760000027a25 */ /* 0x000fc800078e00ff */
[C---:B------:R-:W-:Y:S02]  /*01b0*/  IMAD R7, R0.reuse, c[0x0][0x1dc], R7 ;  /* 0x0000770000077a24 */ /* 0x040fe400078e0207 */
[----:B------:R-:W-:-:S03]  /*01c0*/  IMAD.WIDE.U32 R4, R0, c[0x0][0x1e8], RZ ;  /* 0x00007a0000047a25 */ /* 0x000fc600078e00ff */
[----:B------:R-:W-:Y:S01]  /*01d0*/  IADD3 R3, R3, R7, RZ ;  /* 0x0000000703037210 */ /* 0x000fe20007ffe0ff */
[----:B------:R-:W-:-:S05]  /*01e0*/  IMAD R9, R0, c[0x0][0x1ec], R9 ;  /* 0x00007b0000097a24 */ /* 0x000fca00078e0209 */
[----:B------:R-:W-:Y:S02]  /*01f0*/  IADD3 R5, R5, R9, RZ ;  /* 0x0000000905057210 */ /* 0x000fe40007ffe0ff */
[----:B0-----:R-:W-:Y:S02]  /*0200*/  MOV R27, UR6 ;  /* 0x00000006001b7c02 */ /* 0x001fe40008000f00 */
[C---:B-1----:R-:W-:Y:S02]  /*0210*/  LOP3.LUT R28, R98.reuse, 0x1f, RZ, 0xc0, !PT ;  /* 0x0000001f621c7812 */ /* 0x042fe400078ec0ff */
[----:B------:R-:W-:Y:S01]  /*0220*/  SHF.R.S32.HI R141, RZ, 0x1f, R27 ;  /* 0x0000001fff8d7819 */ /* 0x000fe2000001141b */
[----:B------:R-:W-:Y:S01]  /*0230*/  IMAD.WIDE.U32 R2, R27, c[0x0][0x1d0], R2 ;  /* 0x000074001b027a25 */ /* 0x000fe200078e0002 */
[----:B------:R-:W-:-:S03]  /*0240*/  SHF.L.U32 R7, R98, 0x4, RZ ;  /* 0x0000000462077819 */ /* 0x000fc600000006ff */
[C---:B------:R-:W-:Y:S01]  /*0250*/  IMAD R6, R141.reuse, c[0x0][0x1d0], RZ ;  /* 0x000074008d067a24 */ /* 0x040fe200078e02ff */
[----:B------:R-:W-:Y:S01]  /*0260*/  LOP3.LUT R30, R28, 0xfffffe00, R7, 0xf8, !PT ;  /* 0xfffffe001c1e7812 */ /* 0x000fe200078ef807 */
[----:B------:R-:W-:Y:S02]  /*0270*/  IMAD R8, R141, c[0x0][0x1e0], RZ ;  /* 0x000078008d087a24 */ /* 0x000fe400078e02ff */
[C---:B------:R-:W-:Y:S01]  /*0280*/  IMAD.WIDE.U32 R4, R27.reuse, c[0x0][0x1e0], R4 ;  /* 0x000078001b047a25 */ /* 0x040fe200078e0004 */
[----:B------:R-:W-:Y:S02]  /*0290*/  SHF.R.S32.HI R31, RZ, 0x1f, R30 ;  /* 0x0000001fff1f7819 */ /* 0x000fe4000001141e */
[C---:B------:R-:W-:Y:S01]  /*02a0*/  IADD3 R17, P0, R30.reuse, R2, RZ ;  /* 0x000000021e117210 */ /* 0x040fe20007f1e0ff */
[C---:B------:R-:W-:Y:S01]  /*02b0*/  IMAD R6, R27.reuse, c[0x0][0x1d4], R6 ;  /* 0x000075001b067a24 */ /* 0x040fe200078e0206 */
[----:B------:R-:W-:Y:S01]  /*02c0*/  IADD3 R66, P1, R30, R4, RZ ;  /* 0x000000041e427210 */ /* 0x000fe20007f3e0ff */
[----:B------:R-:W-:-:S03]  /*02d0*/  IMAD R8, R27, c[0x0][0x1e4], R8 ;  /* 0x000079001b087a24 */ /* 0x000fc600078e0208 */
[----:B------:R-:W-:Y:S02]  /*02e0*/  IADD3.X R2, R31, R3, R6, P0, !PT ;  /* 0x000000031f027210 */ /* 0x000fe400007fe406 */
[----:B------:R-:W-:Y:S02]  /*02f0*/  LEA R16, P0, R17, c[0x0][0x240], 0x1 ;  /* 0x0000900011107a11 */ /* 0x000fe400078008ff */
[C---:B------:R-:W-:Y:S02]  /*0300*/  LEA R53, P2, R66.reuse, c[0x0][0x248], 0x1 ;  /* 0x0000920042357a11 */ /* 0x040fe400078408ff */
[----:B------:R-:W-:Y:S02]  /*0310*/  IADD3.X R5, R31, R5, R8, P1, !PT ;  /* 0x000000051f057210 */ /* 0x000fe40000ffe408 */
[----:B------:R-:W-:Y:S02]  /*0320*/  LEA.HI.X R17, R17, c[0x0][0x244], R2, 0x1, P0 ;  /* 0x0000910011117a11 */ /* 0x000fe400000f0c02 */
[----:B--2---:R-:W-:-:S02]  /*0330*/  LEA.HI.X R66, R66, c[0x0][0x24c], R5, 0x1, P2 ;  /* 0x0000930042427a11 */ /* 0x004fc400010f0c05 */
.L_x_1431:
[----:B------:R-:W-:Y:S01]  /*0340*/  BAR.SYNC.DEFER_BLOCKING 0x0 ;  /* 0x0000000000007b1d */ /* 0x000fe20000010000 */
[----:B------:R-:W-:-:S02]  /*0350*/  MOV R99, 0xfffffe00 ;  /* 0xfffffe0000637802 */ /* 0x000fc40000000f00 */
[----:B------:R-:W-:Y:S02]  /*0360*/  PRMT R2, RZ, 0x7610, R2 ;  /* 0x00007610ff027816 */ /* 0x000fe40000000002 */
[----:B------:R-:W-:Y:S01]  /*0370*/  LOP3.LUT R22, R30, 0x20, RZ, 0xfc, !PT ;  /* 0x000000201e167812 */ /* 0x000fe200078efcff */
[----:B------:R-:W-:Y:S01]  /*0380*/  IMAD R99, R32, R99, c[0x0][0x168] ;  /* 0x00005a0020637624 */ /* 0x000fe200078e0263 */
[C---:B------:R-:W-:Y:S02]  /*0390*/  LOP3.LUT R34, R30.reuse, 0x40, RZ, 0xfc, !PT ;  /* 0x000000401e227812 */ /* 0x040fe400078efcff */
[C---:B------:R-:W-:Y:S02]  /*03a0*/  LOP3.LUT R36, R30.reuse, 0x60, RZ, 0xfc, !PT ;  /* 0x000000601e247812 */ /* 0x040fe400078efcff */
[C---:B------:R-:W-:Y:S02]  /*03b0*/  ISETP.GE.AND P0, PT, R30.reuse, R99, PT ;  /* 0x000000631e00720c */ /* 0x040fe40003f06270 */
[----:B------:R-:W-:-:S02]  /*03c0*/  LOP3.LUT R38, R30, 0x80, RZ, 0xfc, !PT ;  /* 0x000000801e267812 */ /* 0x000fc400078efcff */
[----:B------:R-:W-:Y:S02]  /*03d0*/  LOP3.LUT R40, R30, 0xa0, RZ, 0xfc, !PT ;  /* 0x000000a01e287812 */ /* 0x000fe400078efcff */
[-C--:B------:R-:W-:Y:S02]  /*03e0*/  ISETP.GE.AND P1, PT, R34, R99.reuse, PT ;  /* 0x000000632200720c */ /* 0x080fe40003f26270 */
[----:B------:R-:W-:-:S05]  /*03f0*/  ISETP.GE.AND P2, PT, R36, R99, PT ;  /* 0x000000632400720c */ /* 0x000fca0003f46270 */
[----:B------:R-:W2:Y:S01]  /*0400*/  @!P0 LDG.E.U16 R2, [R16.64] ;  /* 0x0000000410028981 */ /* 0x000ea2000c1e1500 */
[-C--:B------:R-:W-:Y:S02]  /*0410*/  ISETP.GE.AND P0, PT, R22, R99.reuse, PT ;  /* 0x000000631600720c */ /* 0x080fe40003f06270 */
[-C--:B------:R-:W-:Y:S02]  /*0420*/  ISETP.GE.AND P3, PT, R38, R99.reuse, PT ;  /* 0x000000632600720c */ /* 0x080fe40003f66270 */
[----:B------:R-:W-:Y:S02]  /*0430*/  ISETP.GE.AND P4, PT, R40, R99, PT ;  /* 0x000000632800720c */ /* 0x000fe40003f86270 */
[----:B0-----:R-:W-:Y:S02]  /*0440*/  PRMT R4, RZ, 0x7610, R4 ;  /* 0x00007610ff047816 */ /* 0x001fe40000000004 */
[----:B------:R-:W-:Y:S02]  /*0450*/  PRMT R3, RZ, 0x7610, R3 ;  /* 0x00007610ff037816 */ /* 0x000fe40000000003 */
[----:B------:R-:W-:-:S02]  /*0460*/  PRMT R6, RZ, 0x7610, R6 ;  /* 0x00007610ff067816 */ /* 0x000fc40000000006 */
[----:B------:R-:W-:Y:S01]  /*0470*/  PRMT R5, RZ, 0x7610, R5 ;  /* 0x00007610ff057816 */ /* 0x000fe20000000005 */
[----:B------:R-:W3:Y:S01]  /*0480*/  @!P0 LDG.E.U16 R4, [R16.64+0x40] ;  /* 0x0000400410048981 */ /* 0x000ee2000c1e1500 */
[C---:B------:R-:W-:Y:S02]  /*0490*/  LOP3.LUT R42, R30.reuse, 0xc0, RZ, 0xfc, !PT ;  /* 0x000000c01e2a7812 */ /* 0x040fe400078efcff */
[----:B------:R-:W-:Y:S01]  /*04a0*/  PRMT R8, RZ, 0x7610, R8 ;  /* 0x00007610ff087816 */ /* 0x000fe20000000008 */
[----:B------:R-:W4:Y:S01]  /*04b0*/  @!P1 LDG.E.U16 R3, [R16.64+0x80] ;  /* 0x0000800410039981 */ /* 0x000f22000c1e1500 */
[C---:B------:R-:W-:Y:S02]  /*04c0*/  LOP3.LUT R44, R30.reuse, 0xe0, RZ, 0xfc, !PT ;  /* 0x000000e01e2c7812 */ /* 0x040fe400078efcff */
[C---:B------:R-:W-:Y:S01]  /*04d0*/  LOP3.LUT R50, R30.reuse, 0x100, RZ, 0xfc, !PT ;  /* 0x000001001e327812 */ /* 0x040fe200078efcff */
[----:B------:R-:W4:Y:S01]  /*04e0*/  @!P2 LDG.E.U16 R6, [R16.64+0xc0] ;  /* 0x0000c0041006a981 */ /* 0x000f22000c1e1500 */
[----:B------:R-:W-:-:S02]  /*04f0*/  LOP3.LUT R52, R30, 0x120, RZ, 0xfc, !PT ;  /* 0x000001201e347812 */ /* 0x000fc400078efcff */
[-C--:B------:R-:W-:Y:S01]  /*0500*/  ISETP.GE.AND P0, PT, R42, R99.reuse, PT ;  /* 0x000000632a00720c */ /* 0x080fe20003f06270 */
[----:B------:R-:W4:Y:S01]  /*0510*/  @!P3 LDG.E.U16 R5, [R16.64+0x100] ;  /* 0x000100041005b981 */ /* 0x000f22000c1e1500 */
[----:B------:R-:W-:Y:S02]  /*0520*/  LOP3.LUT R54, R30, 0x140, RZ, 0xfc, !PT ;  /* 0x000001401e367812 */ /* 0x000fe400078efcff */
[-C--:B------:R-:W-:Y:S01]  /*0530*/  ISETP.GE.AND P1, PT, R44, R99.reuse, PT ;  /* 0x000000632c00720c */ /* 0x080fe20003f26270 */
[----:B------:R-:W4:Y:S01]  /*0540*/  @!P4 LDG.E.U16 R8, [R16.64+0x140] ;  /* 0x000140041008c981 */ /* 0x000f22000c1e1500 */
[-C--:B------:R-:W-:Y:S02]  /*0550*/  ISETP.GE.AND P2, PT, R50, R99.reuse, PT ;  /* 0x000000633200720c */ /* 0x080fe40003f46270 */
[-C--:B------:R-:W-:Y:S02]  /*0560*/  ISETP.GE.AND P3, PT, R52, R99.reuse, PT ;  /* 0x000000633400720c */ /* 0x080fe40003f66270 */
[----:B------:R-:W-:-:S02]  /*0570*/  ISETP.GE.AND P4, PT, R54, R99, PT ;  /* 0x000000633600720c */ /* 0x000fc40003f86270 */
[----:B------:R-:W-:Y:S02]  /*0580*/  PRMT R7, RZ, 0x7610, R7 ;  /* 0x00007610ff077816 */ /* 0x000fe40000000007 */
[----:B------:R-:W-:Y:S02]  /*0590*/  PRMT R10, RZ, 0x7610, R10 ;  /* 0x00007610ff0a7816 */ /* 0x000fe4000000000a */
[----:B------:R-:W-:Y:S02]  /*05a0*/  PRMT R9, RZ, 0x7610, R9 ;  /* 0x00007610ff097816 */ /* 0x000fe40000000009 */
[----:B------:R-:W-:Y:S01]  /*05b0*/  PRMT R12, RZ, 0x7610, R12 ;  /* 0x00007610ff0c7816 */ /* 0x000fe2000000000c */
[----:B------:R-:W4:Y:S01]  /*05c0*/  @!P0 LDG.E.U16 R7, [R16.64+0x180] ;  /* 0x0001800410078981 */ /* 0x000f22000c1e1500 */
[C---:B------:R-:W-:Y:S02]  /*05d0*/  LOP3.LUT R56, R30.reuse, 0x160, RZ, 0xfc, !PT ;  /* 0x000001601e387812 */ /* 0x040fe400078efcff */
[----:B------:R-:W-:Y:S01]  /*05e0*/  PRMT R11, RZ, 0x7610, R11 ;  /* 0x00007610ff0b7816 */ /* 0x000fe2000000000b */
[----:B------:R-:W4:Y:S01]  /*05f0*/  @!P1 LDG.E.U16 R10, [R16.64+0x1c0] ;  /* 0x0001c004100a9981 */ /* 0x000f22000c1e1500 */
[----:B------:R-:W-:-:S02]  /*0600*/  LOP3.LUT R58, R30, 0x180, RZ, 0xfc, !PT ;  /* 0x000001801e3a7812 */ /* 0x000fc400078efcff */
[C---:B------:R-:W-:Y:S01]  /*0610*/  LOP3.LUT R60, R30.reuse, 0x1a0, RZ, 0xfc, !PT ;  /* 0x000001a01e3c7812 */ /* 0x040fe200078efcff */
[----:B------:R-:W4:Y:S01]  /*0620*/  @!P2 LDG.E.U16 R9, [R16.64+0x200] ;  /* 0x000200041009a981 */ /* 0x000f22000c1e1500 */
[----:B------:R-:W-:Y:S02]  /*0630*/  LOP3.LUT R62, R30, 0x1c0, RZ, 0xfc, !PT ;  /* 0x000001c01e3e7812 */ /* 0x000fe400078efcff */
[-C--:B------:R-:W-:Y:S01]  /*0640*/  ISETP.GE.AND P0, PT, R56, R99.reuse, PT ;  /* 0x000000633800720c */ /* 0x080fe20003f06270 */
[----:B------:R-:W4:Y:S01]  /*0650*/  @!P3 LDG.E.U16 R12, [R16.64+0x240] ;  /* 0x00024004100cb981 */ /* 0x000f22000c1e1500 */
[----:B------:R-:W-:Y:S02]  /*0660*/  LOP3.LUT R64, R30, 0x1e0, RZ, 0xfc, !PT ;  /* 0x000001e01e407812 */ /* 0x000fe400078efcff */
[-C--:B------:R-:W-:Y:S01]  /*0670*/  ISETP.GE.AND P1, PT, R58, R99.reuse, PT ;  /* 0x000000633a00720c */ /* 0x080fe20003f26270 */
[----:B------:R-:W4:Y:S01]  /*0680*/  @!P4 LDG.E.U16 R11, [R16.64+0x280] ;  /* 0x00028004100bc981 */ /* 0x000f22000c1e1500 */
[----:B------:R-:W-:-:S02]  /*0690*/  ISETP.GE.AND P2, PT, R60, R99, PT ;  /* 0x000000633c00720c */ /* 0x000fc40003f46270 */
[-C--:B------:R-:W-:Y:S02]  /*06a0*/  ISETP.GE.AND P3, PT, R62, R99.reuse, PT ;  /* 0x000000633e00720c */ /* 0x080fe40003f66270 */
[----:B------:R-:W-:Y:S02]  /*06b0*/  ISETP.GE.AND P4, PT, R64, R99, PT ;  /* 0x000000634000720c */ /* 0x000fe40003f86270 */
[----:B------:R-:W-:Y:S02]  /*06c0*/  PRMT R14, RZ, 0x7610, R14 ;  /* 0x00007610ff0e7816 */ /* 0x000fe4000000000e */
[----:B------:R-:W-:Y:S02]  /*06d0*/  PRMT R13, RZ, 0x7610, R13 ;  /* 0x00007610ff0d7816 */ /* 0x000fe4000000000d */
[----:B------:R-:W-:Y:S02]  /*06e0*/  PRMT R18, RZ, 0x7610, R18 ;  /* 0x00007610ff127816 */ /* 0x000fe40000000012 */
[----:B------:R-:W-:Y:S01]  /*06f0*/  PRMT R15, RZ, 0x7610, R15 ;  /* 0x00007610ff0f7816 */ /* 0x000fe2000000000f */
[----:B------:R-:W4:Y:S01]  /*0700*/  @!P0 LDG.E.U16 R14, [R16.64+0x2c0] ;  /* 0x0002c004100e8981 */ /* 0x000f22000c1e1500 */
[----:B------:R-:W-:-:S03]  /*0710*/  PRMT R20, RZ, 0x7610, R20 ;  /* 0x00007610ff147816 */ /* 0x000fc60000000014 */
[----:B------:R-:W4:Y:S04]  /*0720*/  @!P1 LDG.E.U16 R13, [R16.64+0x300] ;  /* 0x00030004100d9981 */ /* 0x000f28000c1e1500 */
[----:B------:R-:W4:Y:S04]  /*0730*/  @!P2 LDG.E.U16 R18, [R16.64+0x340] ;  /* 0x000340041012a981 */ /* 0x000f28000c1e1500 */
[----:B------:R-:W4:Y:S04]  /*0740*/  @!P3 LDG.E.U16 R15, [R16.64+0x380] ;  /* 0x00038004100fb981 */ /* 0x000f28000c1e1500 */
[----:B------:R-:W4:Y:S01]  /*0750*/  @!P4 LDG.E.U16 R20, [R16.64+0x3c0] ;  /* 0x0003c0041014c981 */ /* 0x000f22000c1e1500 */
[----:B------:R-:W-:-:S02]  /*0760*/  LEA.HI.SX32 R19, R29, R29, 0x1b ;  /* 0x0000001d1d137211 */ /* 0x000fc400078fdaff */
[-C--:B------:R-:W-:Y:S02]  /*0770*/  ISETP.GE.AND P1, PT, R22, R99.reuse, PT ;  /* 0x000000631600720c */ /* 0x080fe40003f26270 */
[----:B------:R-:W-:Y:S02]  /*0780*/  SHF.L.U32 R19, R19, 0x1, RZ ;  /* 0x0000000113137819 */ /* 0x000fe400000006ff */
[-C--:B------:R-:W-:Y:S02]  /*0790*/  ISETP.GE.AND P2, PT, R36, R99.reuse, PT ;  /* 0x000000632400720c */ /* 0x080fe40003f46270 */
[-C--:B------:R-:W-:Y:S02]  /*07a0*/  ISETP.GE.AND P0, PT, R34, R99.reuse, PT ;  /* 0x000000632200720c */ /* 0x080fe40003f06270 */
[----:B------:R-:W-:Y:S02]  /*07b0*/  ISETP.GE.AND P4, PT, R38, R99, PT ;  /* 0x000000632600720c */ /* 0x000fe40003f86270 */
[----:B------:R-:W-:-:S02]  /*07c0*/  IADD3 R22, R29, 0x20, RZ ;  /* 0x000000201d167810 */ /* 0x000fc40007ffe0ff */
[C---:B------:R-:W-:Y:S02]  /*07d0*/  IADD3 R36, R29.reuse, 0x60, RZ ;  /* 0x000000601d247810 */ /* 0x040fe40007ffe0ff */
[C---:B------:R-:W-:Y:S02]  /*07e0*/  IADD3 R34, R29.reuse, 0x40, RZ ;  /* 0x000000401d227810 */ /* 0x040fe40007ffe0ff */
[C---:B------:R-:W-:Y:S02]  /*07f0*/  IADD3 R38, R29.reuse, 0x80, RZ ;  /* 0x000000801d267810 */ /* 0x040fe40007ffe0ff */
[----:B------:R-:W-:Y:S02]  /*0800*/  ISETP.GE.AND P6, PT, R40, R99, PT ;  /* 0x000000632800720c */ /* 0x000fe40003fc6270 */
[----:B------:R-:W-:Y:S02]  /*0810*/  IADD3 R40, R29, 0xa0, RZ ;  /* 0x000000a01d287810 */ /* 0x000fe40007ffe0ff */
[----:B------:R-:W-:-:S02]  /*0820*/  LEA.HI.SX32 R22, R22, R29, 0x1b ;  /* 0x0000001d16167211 */ /* 0x000fc400078fdaff */
[-C--:B------:R-:W-:Y:S02]  /*0830*/  LEA.HI.SX32 R35, R36, R29.reuse, 0x1b ;  /* 0x0000001d24237211 */ /* 0x080fe400078fdaff */
[-C--:B------:R-:W-:Y:S02]  /*0840*/  LEA.HI.SX32 R34, R34, R29.reuse, 0x1b ;  /* 0x0000001d22227211 */ /* 0x080fe400078fdaff */
[-C--:B------:R-:W-:Y:S02]  /*0850*/  LEA.HI.SX32 R36, R38, R29.reuse, 0x1b ;  /* 0x0000001d26247211 */ /* 0x080fe400078fdaff */
[----:B------:R-:W-:Y:S02]  /*0860*/  IADD3 R38, R29, 0x100, RZ ;  /* 0x000001001d267810 */ /* 0x000fe40007ffe0ff */
[----:B------:R-:W-:Y:S02]  /*0870*/  LEA.HI.SX32 R37, R40, R29, 0x1b ;  /* 0x0000001d28257211 */ /* 0x000fe400078fdaff */
[----:B------:R-:W-:-:S02]  /*0880*/  SHF.L.U32 R33, R22, 0x1, RZ ;  /* 0x0000000116217819 */ /* 0x000fc400000006ff */
[----:B------:R-:W-:Y:S02]  /*0890*/  SHF.L.U32 R34, R34, 0x1, RZ ;  /* 0x0000000122227819 */ /* 0x000fe400000006ff */
[----:B------:R-:W-:Y:S02]  /*08a0*/  SHF.L.U32 R35, R35, 0x1, RZ ;  /* 0x0000000123237819 */ /* 0x000fe400000006ff */
[----:B------:R-:W-:Y:S02]  /*08b0*/  IADD3 R22, R29, 0xe0, RZ ;  /* 0x000000e01d167810 */ /* 0x000fe40007ffe0ff */
[----:B------:R-:W-:Y:S02]  /*08c0*/  LEA.HI.SX32 R40, R38, R29, 0x1b ;  /* 0x0000001d26287211 */ /* 0x000fe400078fdaff */
[----:B------:R-:W-:Y:S02]  /*08d0*/  SHF.L.U32 R36, R36, 0x1, RZ ;  /* 0x0000000124247819 */ /* 0x000fe400000006ff */
[----:B------:R-:W-:-:S02]  /*08e0*/  ISETP.GE.AND P5, PT, R42, R99, PT ;  /* 0x000000632a00720c */ /* 0x000fc40003fa6270 */
[----:B------:R-:W-:Y:S02]  /*08f0*/  SHF.L.U32 R37, R37, 0x1, RZ ;  /* 0x0000000125257819 */ /* 0x000fe400000006ff */
[----:B------:R-:W-:Y:S02]  /*0900*/  ISETP.GE.AND P3, PT, R44, R99, PT ;  /* 0x000000632c00720c */ /* 0x000fe40003f66270 */
[C---:B------:R-:W-:Y:S02]  /*0910*/  IADD3 R42, R29.reuse, 0x120, RZ ;  /* 0x000001201d2a7810 */ /* 0x040fe40007ffe0ff */
[----:B------:R-:W-:Y:S02]  /*0920*/  IADD3 R44, R29, 0x140, RZ ;  /* 0x000001401d2c7810 */ /* 0x000fe40007ffe0ff */
[-C--:B------:R-:W-:Y:S02]  /*0930*/  LEA.HI.SX32 R22, R22, R29.reuse, 0x1b ;  /* 0x0000001d16167211 */ /* 0x080fe400078fdaff */
[----:B------:R-:W-:-:S02]  /*0940*/  LEA.HI.SX32 R41, R42, R29, 0x1b ;  /* 0x0000001d2a297211 */ /* 0x000fc400078fdaff */
[----:B------:R-:W-:Y:S02]  /*0950*/  LEA.HI.SX32 R42, R44, R29, 0x1b ;  /* 0x0000001d2c2a7211 */ /* 0x000fe400078fdaff */
[----:B------:R-:W-:Y:S02]  /*0960*/  SHF.L.U32 R39, R22, 0x1, RZ ;  /* 0x0000000116277819 */ /* 0x000fe400000006ff */
[----:B------:R-:W-:Y:S02]  /*0970*/  IADD3 R22, R29, 0x1e0, RZ ;  /* 0x000001e01d167810 */ /* 0x000fe40007ffe0ff */
[----:B------:R-:W-:Y:S02]  /*0980*/  SHF.L.U32 R40, R40, 0x1, RZ ;  /* 0x0000000128287819 */ /* 0x000fe400000006ff */
[----:B------:R-:W-:Y:S02]  /*0990*/  SHF.L.U32 R41, R41, 0x1, RZ ;  /* 0x0000000129297819 */ /* 0x000fe400000006ff */
[----:B------:R-:W-:-:S02]  /*09a0*/  SHF.L.U32 R42, R42, 0x1, RZ ;  /* 0x000000012a2a7819 */ /* 0x000fc400000006ff */
[----:B------:R-:W-:-:S04]  /*09b0*/  LEA.HI.SX32 R22, R22, R29, 0x1b ;  /* 0x0000001d16167211 */ /* 0x000fc800078fdaff */
[----:B------:R-:W-:Y:S02]  /*09c0*/  SHF.L.U32 R47, R22, 0x1, RZ ;  /* 0x00000001162f7819 */ /* 0x000fe400000006ff */
[----:B------:R-:W-:Y:S02]  /*09d0*/  PRMT R21, RZ, 0x7610, R21 ;  /* 0x00007610ff157816 */ /* 0x000fe40000000015 */
[----:B------:R-:W-:Y:S01]  /*09e0*/  PRMT R22, RZ, 0x7610, R22 ;  /* 0x00007610ff167816 */ /* 0x000fe20000000016 */
[----:B--2---:R0:W-:Y:S02]  /*09f0*/  STS.U16 [R19], R2 ;  /* 0x0000000213007388 */ /* 0x0041e40000000400 */
[----:B0-----:R-:W-:-:S04]  /*0a00*/  IADD3 R2, R29, 0xc0, RZ ;  /* 0x000000c01d027810 */ /* 0x001fc80007ffe0ff */
[-C--:B------:R-:W-:Y:S01]  /*0a10*/  LEA.HI.SX32 R2, R2, R29.reuse, 0x1b ;  /* 0x0000001d02027211 */ /* 0x080fe200078fdaff */
[----:B---3--:R0:W-:Y:S03]  /*0a20*/  STS.U16 [R33+0x40], R4 ;  /* 0x0000400421007388 */ /* 0x0081e60000000400 */
[----:B------:R-:W-:Y:S02]  /*0a30*/  SHF.L.U32 R38, R2, 0x1, RZ ;  /* 0x0000000102267819 */ /* 0x000fe400000006ff */
[C---:B------:R-:W-:Y:S01]  /*0a40*/  IADD3 R2, R29.reuse, 0x160, RZ ;  /* 0x000001601d027810 */ /* 0x040fe20007ffe0ff */
[----:B----4-:R-:W-:Y:S03]  /*0a50*/  STS.U16 [R34+0x80], R3 ;  /* 0x0000800322007388 */ /* 0x010fe60000000400 */
[----:B------:R-:W-:Y:S01]  /*0a60*/  LEA.HI.SX32 R2, R2, R29, 0x1b ;  /* 0x0000001d02027211 */ /* 0x000fe200078fdaff */
[----:B------:R1:W-:Y:S01]  /*0a70*/  STS.U16 [R35+0xc0], R6 ;  /* 0x0000c00623007388 */ /* 0x0003e20000000400 */
[----:B0-----:R-:W-:-:S03]  /*0a80*/  IADD3 R4, R29, 0x180, RZ ;  /* 0x000001801d047810 */ /* 0x001fc60007ffe0ff */
[----:B------:R-:W-:Y:S01]  /*0a90*/  STS.U16 [R36+0x100], R5 ;  /* 0x0001000524007388 */ /* 0x000fe20000000400 */
[----:B------:R-:W-:-:S03]  /*0aa0*/  LEA.HI.SX32 R4, R4, R29, 0x1b ;  /* 0x0000001d04047211 */ /* 0x000fc600078fdaff */
[----:B------:R0:W-:Y:S01]  /*0ab0*/  STS.U16 [R37+0x140], R8 ;  /* 0x0001400825007388 */ /* 0x0001e20000000400 */
[C---:B-1----:R-:W-:Y:S02]  /*0ac0*/  IADD3 R6, R29.reuse, 0x1a0, RZ ;  /* 0x000001a01d067810 */ /* 0x042fe40007ffe0ff */
[----:B------:R-:W-:Y:S02]  /*0ad0*/  SHF.L.U32 R43, R2, 0x1, RZ ;  /* 0x00000001022b7819 */ /* 0x000fe400000006ff */
[-C--:B------:R-:W-:Y:S02]  /*0ae0*/  LEA.HI.SX32 R6, R6, R29.reuse, 0x1b ;  /* 0x0000001d06067211 */ /* 0x080fe400078fdaff */
[C---:B0-----:R-:W-:Y:S02]  /*0af0*/  IADD3 R8, R29.reuse, 0x1c0, RZ ;  /* 0x000001c01d087810 */ /* 0x041fe40007ffe0ff */
[----:B------:R-:W-:Y:S01]  /*0b00*/  SHF.L.U32 R2, R29, 0x4, RZ ;  /* 0x000000041d027819 */ /* 0x000fe200000006ff */
[----:B------:R0:W-:Y:S01]  /*0b10*/  STS.U16 [R38+0x180], R7 ;  /* 0x0001800726007388 */ /* 0x0001e20000000400 */
[----:B------:R-:W-:-:S02]  /*0b20*/  LEA.HI.SX32 R8, R8, R29, 0x1b ;  /* 0x0000001d08087211 */ /* 0x000fc400078fdaff */
[----:B------:R-:W-:Y:S01]  /*0b30*/  SHF.L.U32 R44, R4, 0x1, RZ ;  /* 0x00000001042c7819 */ /* 0x000fe200000006ff */
[----:B------:R1:W-:Y:S01]  /*0b40*/  STS.U16 [R39+0x1c0], R10 ;  /* 0x0001c00a27007388 */ /* 0x0003e20000000400 */
[----:B------:R-:W-:Y:S02]  /*0b50*/  SHF.L.U32 R45, R6, 0x1, RZ ;  /* 0x00000001062d7819 */ /* 0x000fe400000006ff */
[----:B------:R-:W-:Y:S01]  /*0b60*/  LEA.HI.SX32 R48, R2, R2, 0x1b ;  /* 0x0000000202307211 */ /* 0x000fe200078fdaff */
[----:B------:R2:W-:Y:S01]  /*0b70*/  STS.U16 [R40+0x200], R9 ;  /* 0x0002000928007388 */ /* 0x0005e20000000400 */
[----:B------:R-:W-:-:S03]  /*0b80*/  SHF.L.U32 R46, R8, 0x1, RZ ;  /* 0x00000001082e7819 */ /* 0x000fc600000006ff */
[----:B------:R3:W-:Y:S01]  /*0b90*/  STS.U16 [R41+0x240], R12 ;  /* 0x0002400c29007388 */ /* 0x0007e20000000400 */
[----:B------:R-:W-:-:S03]  /*0ba0*/  SHF.L.U32 R48, R48, 0x1, RZ ;  /* 0x0000000130307819 */ /* 0x000fc600000006ff */
[----:B------:R4:W-:Y:S01]  /*0bb0*/  STS.U16 [R42+0x280], R11 ;  /* 0x0002800b2a007388 */ /* 0x0009e20000000400 */
[----:B------:R-:W-:-:S03]  /*0bc0*/  MOV R2, R53 ;  /* 0x0000003500027202 */ /* 0x000fc60000000f00 */
        /* <DEDUP_REMOVED lines=22> */
[----:B------:R-:W-:-:S02]  /*0d30*/  PRMT R8, RZ, 0x7610, R8 ;  /* 0x00007610ff087816 */ /* 0x000fc40000000008 */
[----:B------:R-:W-:Y:S01]  /*0d40*/  MOV R3, R66 ;  /* 0x0000004200037202 */ /* 0x000fe20000000f00 */
[----:B------:R-:W-:Y:S01]  /*0d50*/  BAR.SYNC.DEFER_BLOCKING 0x0 ;  /* 0x0000000000007b1d */ /* 0x000fe20000010000 */
[----:B------:R-:W-:Y:S02]  /*0d60*/  PRMT R6, RZ, 0x7610, R6 ;  /* 0x00007610ff067816 */ /* 0x000fe40000000006 */
[----:B------:R-:W-:Y:S02]  /*0d70*/  PRMT R5, RZ, 0x7610, R5 ;  /* 0x00007610ff057816 */ /* 0x000fe40000000005 */
[----:B0-----:R-:W-:Y:S02]  /*0d80*/  PRMT R7, RZ, 0x7610, R7 ;  /* 0x00007610ff077816 */ /* 0x001fe40000000007 */
[----:B-1----:R-:W-:Y:S02]  /*0d90*/  PRMT R10, RZ, 0x7610, R10 ;  /* 0x00007610ff0a7816 */ /* 0x002fe4000000000a */
[----:B--2---:R-:W-:-:S02]  /*0da0*/  PRMT R9, RZ, 0x7610, R9 ;  /* 0x00007610ff097816 */ /* 0x004fc40000000009 */
[----:B---3--:R-:W-:Y:S02]  /*0db0*/  PRMT R12, RZ, 0x7610, R12 ;  /* 0x00007610ff0c7816 */ /* 0x008fe4000000000c */
[----:B------:R-:W-:Y:S02]  /*0dc0*/  PRMT R4, RZ, 0x7610, R4 ;  /* 0x00007610ff047816 */ /* 0x000fe40000000004 */
[----:B----4-:R-:W-:Y:S01]  /*0dd0*/  PRMT R11, RZ, 0x7610, R11 ;  /* 0x00007610ff0b7816 */ /* 0x010fe2000000000b */
        /* <DEDUP_REMOVED lines=16> */
[----:B------:R-:W3:Y:S01]  /*0ee0*/  @!P1 LDG.E.U16 R11, [R2.64+0x200] ;  /* 0x00020004020b9981 */ /* 0x000ee2000c1e1500 */
        /* <DEDUP_REMOVED lines=10> */
[----:B------:R-:W4:Y:S04]  /*0f90*/  @!P3 LDG.E.U16 R20, [R2.64+0x340] ;  /* 0x000340040214b981 */ /* 0x000f28000c1e1500 */
[----:B------:R-:W4:Y:S04]  /*0fa0*/  @!P2 LDG.E.U16 R21, [R2.64+0x380] ;  /* 0x000380040215a981 */ /* 0x000f28000c1e1500 */
[----:B------:R-:W4:Y:S01]  /*0fb0*/  @!P1 LDG.E.U16 R22, [R2.64+0x3c0] ;  /* 0x0003c00402169981 */ /* 0x000f22000c1e1500 */
[----:B------:R-:W-:Y:S01]  /*0fc0*/  ULDC.U8 UR6, c[0x0][0x17e] ;  /* 0x00005f8000067ab9 */ /* 0x000fe20000000000 */
[----:B------:R-:W-:Y:S02]  /*0fd0*/  BSSY B0, `(.L_x_1392) ;  /* 0x000005a000007945 */ /* 0x000fe40003800000 */
[----:B--2---:R-:W-:Y:S04]  /*0fe0*/  STS.U16 [R19], R4 ;  /* 0x0000000413007388 */ /* 0x004fe80000000400 */
[----:B---3--:R-:W-:Y:S04]  /*0ff0*/  STS.U16 [R33+0x40], R6 ;  /* 0x0000400621007388 */ /* 0x008fe80000000400 */
[----:B----4-:R-:W-:Y:S04]  /*1000*/  STS.U16 [R34+0x80], R5 ;  /* 0x0000800522007388 */ /* 0x010fe80000000400 */
        /* <DEDUP_REMOVED lines=86> */
.L_x_1393:
[----:B------:R-:W-:Y:S05]  /*1570*/  BSYNC B0 ;  /* 0x0000000000007941 */ /* 0x000fea0003800000 */
.L_x_1392:
        /* <DEDUP_REMOVED lines=36> */
.L_x_1395:
[----:B------:R-:W-:Y:S05]  /*17c0*/  BSYNC B0 ;  /* 0x0000000000007941 */ /* 0x000fea0003800000 */
.L_x_1394:
        /* <DEDUP_REMOVED lines=38> */
.L_x_1397:
[----:B------:R-:W-:Y:S05]  /*1a30*/  BSYNC B0 ;  /* 0x0000000000007941 */ /* 0x000fea0003800000 */
.L_x_1396:
        /* <DEDUP_REMOVED lines=36> */
.L_x_1399:
[----:B------:R-:W-:Y:S05]  /*1c80*/  BSYNC B0 ;  /* 0x0000000000007941 */ /* 0x000fea0003800000 */
.L_x_1398:
        /* <DEDUP_REMOVED lines=38> */
.L_x_1401:
[----:B------:R-:W-:Y:S05]  /*1ef0*/  BSYNC B0 ;  /* 0x0000000000007941 */ /* 0x000fea0003800000 */
.L_x_1400:
        /* <DEDUP_REMOVED lines=36> */
.L_x_1403:
[----:B------:R-:W-:Y:S05]  /*2140*/  BSYNC B0 ;  /* 0x0000000000007941 */ /* 0x000fea0003800000 */
.L_x_1402:
        /* <DEDUP_REMOVED lines=38> */
.L_x_1405:
[----:B------:R-:W-:Y:S05]  /*23b0*/  BSYNC B0 ;  /* 0x0000000000007941 */ /* 0x000fea0003800000 */
.L_x_1404:
        /* <DEDUP_REMOVED lines=37> */
.L_x_1407:
[----:B------:R-:W-:Y:S05]  /*2610*/  BSYNC B0 ;  /* 0x0000000000007941 */ /* 0x000fea0003800000 */
.L_x_1406:
        /* <DEDUP_REMOVED lines=42> */
.L_x_1409:
[----:B------:R-:W-:Y:S05]  /*28c0*/  BSYNC B0 ;  /* 0x0000000000007941 */ /* 0x000fea0003800000 */
.L_x_1408:
        /* <DEDUP_REMOVED lines=40> */
.L_x_1411:
[----:B------:R-:W-:Y:S05]  /*2b50*/  BSYNC B0 ;  /* 0x0000000000007941 */ /* 0x000fea0003800000 */
.L_x_1410:
        /* <DEDUP_REMOVED lines=46> */
.L_x_1413:
[----:B------:R-:W-:Y:S05]  /*2e40*/  BSYNC B0 ;  /* 0x0000000000007941 */ /* 0x000fea0003800000 */
.L_x_1412:
        /* <DEDUP_REMOVED lines=33> */
.L_x_1415:
[----:B------:R-:W-:Y:S05]  /*3060*/  BSYNC B0 ;  /* 0x0000000000007941 */ /* 0x000fea0003800000 */
.L_x_1414:
        /* <DEDUP_REMOVED lines=33> */
.L_x_1417:
[----:B------:R-:W-:Y:S05]  /*3280*/  BSYNC B0 ;  /* 0x0000000000007941 */ /* 0x000fea0003800000 */
.L_x_1416:
        /* <DEDUP_REMOVED lines=33> */
.L_x_1419:
[----:B------:R-:W-:Y:S05]  /*34a0*/  BSYNC B0 ;  /* 0x0000000000007941 */ /* 0x000fea0003800000 */
.L_x_1418:
        /* <DEDUP_REMOVED lines=33> */
.L_x_1421:
[----:B------:R-:W-:Y:S05]  /*36c0*/  BSYNC B0 ;  /* 0x0000000000007941 */ /* 0x000fea0003800000 */
.L_x_1420:
        /* <DEDUP_REMOVED lines=33> */
.L_x_1423:
[----:B------:R-:W-:Y:S05]  /*38e0*/  BSYNC B0 ;  /* 0x0000000000007941 */ /* 0x000fea0003800000 */
.L_x_1422:
        /* <DEDUP_REMOVED lines=20> */
.L_x_1427:
        /* <DEDUP_REMOVED lines=13> */
[----:B------:R-:W-:Y:S02]  /*3b00*/  FMUL.FTZ R125, R63, R64 ;  /* 0x000000403f7d7220 */ /* 0x000fe40000410000 */
[----:B------:R-:W0:Y:S01]  /*3b10*/  S2R R98, SR_TID.X ;  /* 0x0000000000627919 */ /* 0x000e220000002100 */
[----:B------:R-:W-:Y:S02]  /*3b20*/  FMUL.FTZ R131, R59, R60 ;  /* 0x0000003c3b837220 */ /* 0x000fe40000410000 */
[----:B------:R-:W-:Y:S02]  /*3b30*/  IMAD R99, R32, R99, c[0x0][0x168] ;  /* 0x00005a0020637624 */ /* 0x000fe400078e0263 */
[----:B------:R-:W-:Y:S02]  /*3b40*/  FMUL.FTZ R137, R55, R56 ;  /* 0x0000003837897220 */ /* 0x000fe40000410000 */
[----:B------:R-:W-:-:S02]  /*3b50*/  FMUL.FTZ R140, R53, R54 ;  /* 0x00000036358c7220 */ /* 0x000fc40000410000 */
[----:B------:R-:W-:Y:S02]  /*3b60*/  FMUL.FTZ R144, R49, R50 ;  /* 0x0000003231907220 */ /* 0x000fe40000410000 */
[----:B------:R-:W-:Y:S02]  /*3b70*/  FMUL.FTZ R146, R51, R52 ;  /* 0x0000003433927220 */ /* 0x000fe40000410000 */
[----:B------:R-:W-:Y:S02]  /*3b80*/  FMUL.FTZ R128, R61, R62 ;  /* 0x0000003e3d807220 */ /* 0x000fe40000410000 */
[----:B------:R-:W-:Y:S01]  /*3b90*/  FMUL.FTZ R134, R57, R58 ;  /* 0x0000003a39867220 */ /* 0x000fe20000410000 */
[----:B0-----:R-:W-:-:S04]  /*3ba0*/  SHF.L.U32 R22, R98, 0x4, RZ ;  /* 0x0000000462167819 */ /* 0x001fc800000006ff */
[C---:B------:R-:W-:Y:S02]  /*3bb0*/  IADD3 R14, R22.reuse, 0xf, RZ ;  /* 0x0000000f160e7810 */ /* 0x040fe40007ffe0ff */
[----:B------:R-:W-:Y:S02]  /*3bc0*/  IADD3 R18, R22, 0xe, RZ ;  /* 0x0000000e16127810 */ /* 0x000fe40007ffe0ff */
[-C--:B------:R-:W-:Y:S02]  /*3bd0*/  ISETP.GE.U32.AND P0, PT, R14, R99.reuse, PT ;  /* 0x000000630e00720c */ /* 0x080fe40003f06070 */
[----:B------:R-:W-:Y:S02]  /*3be0*/  IADD3 R14, R22, 0xc, RZ ;  /* 0x0000000c160e7810 */ /* 0x000fe40007ffe0ff */
[-C--:B------:R-:W-:Y:S02]  /*3bf0*/  ISETP.GE.U32.AND P1, PT, R18, R99.reuse, PT ;  /* 0x000000631200720c */ /* 0x080fe40003f26070 */
[----:B------:R-:W-:-:S02]  /*3c00*/  ISETP.GE.U32.AND P3, PT, R14, R99, PT ;  /* 0x000000630e00720c */ /* 0x000fc40003f66070 */
[C---:B------:R-:W-:Y:S02]  /*3c10*/  IADD3 R14, R22.reuse, 0x7, RZ ;  /* 0x00000007160e7810 */ /* 0x040fe40007ffe0ff */
[----:B------:R-:W-:Y:S02]  /*3c20*/  IADD3 R18, R22, 0xb, RZ ;  /* 0x0000000b16127810 */ /* 0x000fe40007ffe0ff */
[-C--:B------:R-:W-:Y:S02]  /*3c30*/  ISETP.GE.U32.AND P6, PT, R14, R99.reuse, PT ;  /* 0x000000630e00720c */ /* 0x080fe40003fc6070 */
[----:B------:R-:W-:Y:S02]  /*3c40*/  ISETP.GE.U32.AND P4, PT, R18, R99, PT ;  /* 0x000000631200720c */ /* 0x000fe40003f86070 */
[----:B------:R-:W-:Y:S02]  /*3c50*/  FSEL R125, R125, RZ, !P6 ;  /* 0x000000ff7d7d7208 */ /* 0x000fe40007000000 */
[----:B------:R-:W-:Y:S01]  /*3c60*/  IADD3 R18, R22, 0x6, RZ ;  /* 0x0000000616127810 */ /* 0x000fe20007ffe0ff */
[----:B--2---:R-:W-:-:S02]  /*3c70*/  FMUL.FTZ R19, R4, 1.4426950216293334961 ;  /* 0x3fb8aa3b04137820 */ /* 0x004fc40000410000 */
[C---:B------:R-:W-:Y:S02]  /*3c80*/  FMUL.FTZ R4, R5.reuse, R52 ;  /* 0x0000003405047220 */ /* 0x040fe40000410000 */
[C---:B------:R-:W-:Y:S02]  /*3c90*/  FMUL.FTZ R8, R5.reuse, R50 ;  /* 0x0000003205087220 */ /* 0x040fe40000410000 */
[----:B------:R-:W-:Y:S02]  /*3ca0*/  FMUL.RZ R9, R4, 0.15915493667125701904 ;  /* 0x3e22f98304097820 */ /* 0x000fe4000040c000 */
[----:B------:R-:W-:Y:S02]  /*3cb0*/  FMUL.FTZ R4, R5, R54 ;  /* 0x0000003605047220 */ /* 0x000fe40000410000 */
[----:B------:R-:W-:Y:S01]  /*3cc0*/  FMUL.RZ R8, R8, 0.15915493667125701904 ;  /* 0x3e22f98308087820 */ /* 0x000fe2000040c000 */
[----:B------:R-:W-:Y:S01]  /*3cd0*/  MUFU.SIN R21, R9 ;  /* 0x0000000900157308 */ /* 0x000fe20000000400 */
[----:B------:R-:W-:-:S02]  /*3ce0*/  FMUL.RZ R6, R4, 0.15915493667125701904 ;  /* 0x3e22f98304067820 */ /* 0x000fc4000040c000 */
        /* <DEDUP_REMOVED lines=10> */
[----:B------:R-:W-:-:S05]  /*3d90*/  FMUL.FTZ R20, R19, R52 ;  /* 0x0000003413147220 */ /* 0x000fca0000410000 */
[----:B------:R1:W-:Y:S01]  /*3da0*/  MUFU.COS R15, R9 ;  /* 0x00000009000f7308 */ /* 0x0003e20000000000 */
[----:B0-----:R-:W-:Y:S02]  /*3db0*/  FMUL.RZ R8, R4, 0.15915493667125701904 ;  /* 0x3e22f98304087820 */ /* 0x001fe4000040c000 */
[----:B------:R-:W-:-:S05]  /*3dc0*/  FMUL.FTZ R4, R5, R60 ;  /* 0x0000003c05047220 */ /* 0x000fca0000410000 */
[----:B------:R-:W-:Y:S01]  /*3dd0*/  MUFU.SIN R104, R6 ;  /* 0x0000000600687308 */ /* 0x000fe20000000400 */
[----:B-1----:R-:W-:Y:S02]  /*3de0*/  FMUL.RZ R9, R4, 0.15915493667125701904 ;  /* 0x3e22f98304097820 */ /* 0x002fe4000040c000 */
[----:B------:R-:W-:-:S04]  /*3df0*/  FMUL.FTZ R4, R5, R62 ;  /* 0x0000003e05047220 */ /* 0x000fc80000410000 */
[----:B------:R-:W-:Y:S01]  /*3e00*/  FMUL.RZ R10, R4, 0.15915493667125701904 ;  /* 0x3e22f983040a7820 */ /* 0x000fe2000040c000 */
[----:B------:R0:W-:Y:S01]  /*3e10*/  MUFU.COS R106, R6 ;  /* 0x00000006006a7308 */ /* 0x0001e20000000000 */
[----:B------:R-:W-:-:S07]  /*3e20*/  FMUL.FTZ R4, R19, R62 ;  /* 0x0000003e13047220 */ /* 0x000fce0000410000 */
[----:B------:R-:W-:Y:S01]  /*3e30*/  MUFU.SIN R108, R8 ;  /* 0x00000008006c7308 */ /* 0x000fe20000000400 */
[----:B0-----:R-:W-:-:S07]  /*3e40*/  FMUL.FTZ R6, R5, R64 ;  /* 0x0000004005067220 */ /* 0x001fce0000410000 */
[----:B------:R0:W-:Y:S08]  /*3e50*/  MUFU.COS R109, R8 ;  /* 0x00000008006d7308 */ /* 0x0001f00000000000 */
[----:B------:R1:W-:Y:S01]  /*3e60*/  MUFU.EX2 R13, R4 ;  /* 0x00000004000d7308 */ /* 0x0003e20000000800 */
[----:B0-----:R-:W-:Y:S02]  /*3e70*/  FMUL.RZ R8, R6, 0.15915493667125701904 ;  /* 0x3e22f98306087820 */ /* 0x001fe4000040c000 */
[----:B------:R-:W-:-:S05]  /*3e80*/  FMUL.FTZ R6, R19, R64 ;  /* 0x0000004013067220 */ /* 0x000fca0000410000 */
[----:B------:R-:W-:Y:S01]  /*3e90*/  MUFU.SIN R124, R8 ;  /* 0x00000008007c7308 */ /* 0x000fe20000000400 */
[----:B-1----:R-:W-:-:S04]  /*3ea0*/  FMUL.FTZ R4, R5, R68 ;  /* 0x0000004405047220 */ /* 0x002fc80000410000 */
[----:B------:R-:W-:Y:S02]  /*3eb0*/  FMUL.RZ R114, R4, 0.15915493667125701904 ;  /* 0x3e22f98304727820 */ /* 0x000fe4000040c000 */
[----:B------:R-:W-:Y:S01]  /*3ec0*/  FMUL.FTZ R4, R5, R70 ;  /* 0x0000004605047220 */ /* 0x000fe20000410000 */
[----:B------:R-:W-:Y:S03]  /*3ed0*/  MUFU.COS R126, R8 ;  /* 0x00000008007e7308 */ /* 0x000fe60000000000 */
[----:B------:R-:W-:-:S05]  /*3ee0*/  FMUL.RZ R119, R4, 0.15915493667125701904 ;  /* 0x3e22f98304777820 */ /* 0x000fca000040c000 */
[----:B------:R-:W0:Y:S08]  /*3ef0*/  MUFU.EX2 R115, R6 ;  /* 0x0000000600737308 */ /* 0x000e300000000800 */
[----:B------:R-:W-:Y:S08]  /*3f00*/  MUFU.SIN R23, R9 ;  /* 0x0000000900177308 */ /* 0x000ff00000000400 */
[----:B------:R1:W-:Y:S01]  /*3f10*/  MUFU.COS R100, R9 ;  /* 0x0000000900647308 */ /* 0x0003e20000000000 */
[----:B0-----:R-:W-:-:S02]  /*3f20*/  FMUL.FTZ R126, R115, R126 ;  /* 0x0000007e737e7220 */ /* 0x001fc40000410000 */
[----:B------:R-:W-:Y:S02]  /*3f30*/  FMUL.FTZ R123, R115, R124 ;  /* 0x0000007c737b7220 */ /* 0x000fe40000410000 */
[----:B------:R-:W-:Y:S01]  /*3f40*/  FMUL.FTZ R115, R5, R74 ;  /* 0x0000004a05737220 */ /* 0x000fe20000410000 */
[----:B------:R-:W-:Y:S02]  /*3f50*/  FSEL R124, R126, 1, !P6 ;  /* 0x3f8000007e7c7808 */ /* 0x000fe40007000000 */
[----:B------:R-:W0:Y:S01]  /*3f60*/  MUFU.EX2 R113, R113 ;  /* 0x0000007100717308 */ /* 0x000e220000000800 */
[----:B------:R-:W-:Y:S01]  /*3f70*/  FSEL R123, R123, RZ, !P6 ;  /* 0x000000ff7b7b7208 */ /* 0x000fe20007000000 */
[----:B-1----:R-:W-:Y:S02]  /*3f80*/  FMUL.FTZ R9, R19, R66 ;  /* 0x0000004213097220 */ /* 0x002fe40000410000 */
[----:B------:R-:W-:-:S04]  /*3f90*/  FMUL.RZ R115, R115, 0.15915493667125701904 ;  /* 0x3e22f98373737820 */ /* 0x000fc8000040c000 */
[----:B------:R-:W1:Y:S08]  /*3fa0*/  MUFU.SIN R116, R10 ;  /* 0x0000000a00747308 */ /* 0x000e700000000400 */
[----:B------:R-:W2:Y:S01]  /*3fb0*/  MUFU.COS R118, R10 ;  /* 0x0000000a00767308 */ /* 0x000ea20000000000 */
[C---:B0-----:R-:W-:Y:S01]  /*3fc0*/  FMUL.FTZ R130, R113.reuse, R100 ;  /* 0x0000006471827220 */ /* 0x041fe20000410000 */
[----:B------:R-:W-:Y:S01]  /*3fd0*/  IADD3 R100, R22, 0x3, RZ ;  /* 0x0000000316647810 */ /* 0x000fe20007ffe0ff */
[----:B------:R-:W-:-:S02]  /*3fe0*/  FMUL.FTZ R129, R113, R23 ;  /* 0x0000001771817220 */ /* 0x000fc40000410000 */
[----:B------:R-:W-:-:S03]  /*3ff0*/  FMUL.FTZ R113, R19, R74 ;  /* 0x0000004a13717220 */ /* 0x000fc60000410000 */
[----:B------:R-:W-:Y:S01]  /*4000*/  MUFU.SIN R8, R114 ;  /* 0x0000007200087308 */ /* 0x000fe20000000400 */
[----:B-1----:R-:W-:-:S07]  /*4010*/  FMUL.FTZ R116, R13, R116 ;  /* 0x000000740d747220 */ /* 0x002fce0000410000 */
[----:B------:R0:W-:Y:S01]  /*4020*/  MUFU.COS R10, R114 ;  /* 0x00000072000a7308 */ /* 0x0001e20000000000 */
[----:B--2---:R-:W-:-:S07]  /*4030*/  FMUL.FTZ R118, R13, R118 ;  /* 0x000000760d767220 */ /* 0x004fce0000410000 */
[----:B------:R-:W-:Y:S01]  /*4040*/  MUFU.SIN R107, R7 ;  /* 0x00000007006b7308 */ /* 0x000fe20000000400 */
[----:B0-----:R-:W-:-:S04]  /*4050*/  IADD3 R114, R22, 0xd, RZ ;  /* 0x0000000d16727810 */ /* 0x001fc80007ffe0ff */
[-C--:B------:R-:W-:Y:S02]  /*4060*/  ISETP.GE.U32.AND P2, PT, R114, R99.reuse, PT ;  /* 0x000000637200720c */ /* 0x080fe40003f46070 */
[----:B------:R-:W-:Y:S01]  /*4070*/  IADD3 R114, R22, 0x8, RZ ;  /* 0x0000000816727810 */ /* 0x000fe20007ffe0ff */
[----:B------:R0:W-:Y:S03]  /*4080*/  MUFU.COS R111, R7 ;  /* 0x00000007006f7308 */ /* 0x0001e60000000000 */
[----:B------:R-:W-:Y:S02]  /*4090*/  ISETP.GE.U32.AND P5, PT, R114, R99, PT ;  /* 0x000000637200720c */ /* 0x000fe40003fa6070 */
[----:B------:R-:W-:-:S03]  /*40a0*/  IADD3 R114, R22, 0x5, RZ ;  /* 0x0000000516727810 */ /* 0x000fc60007ffe0ff */
[----:B------:R-:W1:Y:S01]  /*40b0*/  MUFU.EX2 R112, R112 ;  /* 0x0000007000707308 */ /* 0x000e620000000800 */
[----:B0-----:R-:W-:Y:S01]  /*40c0*/  FMUL.FTZ R7, R5, R66 ;  /* 0x0000004205077220 */ /* 0x001fe20000410000 */
[----:B------:R-:W-:Y:S02]  /*40d0*/  ISETP.GE.U32.AND P6, PT, R114, R99, PT ;  /* 0x000000637200720c */ /* 0x000fe40003fc6070 */
[----:B------:R-:W-:Y:S01]  /*40e0*/  IADD3 R114, R22, 0x4, RZ ;  /* 0x0000000416727810 */ /* 0x000fe20007ffe0ff */
[----:B------:R-:W-:Y:S01]  /*40f0*/  FMUL.RZ R11, R7, 0.15915493667125701904 ;  /* 0x3e22f983070b7820 */ /* 0x000fe2000040c000 */
[----:B------:R-:W-:Y:S01]  /*4100*/  FSEL R129, R129, RZ, !P6 ;  /* 0x000000ff81817208 */ /* 0x000fe20007000000 */
[----:B------:R-:W-:Y:S01]  /*4110*/  FMUL.FTZ R7, R19, R68 ;  /* 0x0000004413077220 */ /* 0x000fe20000410000 */
[----:B------:R-:W0:Y:S01]  /*4120*/  MUFU.EX2 R110, R110 ;  /* 0x0000006e006e7308 */ /* 0x000e220000000800 */
[----:B------:R-:W-:Y:S02]  /*4130*/  FSEL R130, R130, 1, !P6 ;  /* 0x3f80000082827808 */ /* 0x000fe40007000000 */
[----:B------:R-:W-:-:S02]  /*4140*/  FSEL R131, R131, RZ, !P6 ;  /* 0x000000ff83837208 */ /* 0x000fc40007000000 */
[----:B------:R-:W-:-:S03]  /*4150*/  ISETP.GE.U32.AND P6, PT, R100, R99, PT ;  /* 0x000000636400720c */ /* 0x000fc60003fc6070 */
[----:B------:R-:W2:Y:S01]  /*4160*/  MUFU.EX2 R105, R105 ;  /* 0x0000006900697308 */ /* 0x000ea20000000800 */
[C---:B-1----:R-:W-:Y:S01]  /*4170*/  FMUL.FTZ R111, R112.reuse, R111 ;  /* 0x0000006f706f7220 */ /* 0x042fe20000410000 */
[----:B------:R-:W-:Y:S01]  /*4180*/  FSEL R137, R137, RZ, !P6 ;  /* 0x000000ff89897208 */ /* 0x000fe20007000000 */
[----:B------:R-:W-:Y:S02]  /*4190*/  FMUL.FTZ R135, R112, R107 ;  /* 0x0000006b70877220 */ /* 0x000fe40000410000 */
[----:B------:R-:W-:Y:S01]  /*41a0*/  FMUL.FTZ R112, R71, R72 ;  /* 0x0000004847707220 */ /* 0x000fe20000410000 */
[----:B------:R-:W-:Y:S02]  /*41b0*/  FSEL R136, R111, 1, !P6 ;  /* 0x3f8000006f887808 */ /* 0x000fe40007000000 */
[----:B------:R-:W1:Y:S01]  /*41c0*/  MUFU.EX2 R103, R103 ;  /* 0x0000006700677308 */ /* 0x000e620000000800 */
[C---:B0-----:R-:W-:Y:S01]  /*41d0*/  FMUL.FTZ R109, R110.reuse, R109 ;  /* 0x0000006d6e6d7220 */ /* 0x041fe20000410000 */
[----:B------:R-:W-:Y:S01]  /*41e0*/  FSEL R135, R135, RZ, !P6 ;  /* 0x000000ff87877208 */ /* 0x000fe20007000000 */
[----:B------:R-:W-:Y:S01]  /*41f0*/  FMUL.FTZ R132, R110, R108 ;  /* 0x0000006c6e847220 */ /* 0x000fe20000410000 */
[----:B------:R-:W-:-:S02]  /*4200*/  IADD3 R110, R22, 0x2, RZ ;  /* 0x00000002166e7810 */ /* 0x000fc40007ffe0ff */
[----:B------:R-:W-:Y:S02]  /*4210*/  IADD3 R108, R22, 0xa, RZ ;  /* 0x0000000a166c7810 */ /* 0x000fe40007ffe0ff */
[----:B------:R-:W0:Y:S01]  /*4220*/  MUFU.EX2 R20, R20 ;  /* 0x0000001400147308 */ /* 0x000e220000000800 */
[C---:B--2---:R-:W-:Y:S01]  /*4230*/  FMUL.FTZ R106, R105.reuse, R106 ;  /* 0x0000006a696a7220 */ /* 0x044fe20000410000 */
[----:B------:R-:W-:Y:S01]  /*4240*/  ISETP.GE.U32.AND P6, PT, R110, R99, PT ;  /* 0x000000636e00720c */ /* 0x000fe20003fc6070 */
[----:B------:R-:W-:Y:S01]  /*4250*/  FMUL.FTZ R104, R105, R104 ;  /* 0x0000006869687220 */ /* 0x000fe20000410000 */
[----:B------:R-:W-:Y:S01]  /*4260*/  FSEL R112, R112, RZ, !P4 ;  /* 0x000000ff70707208 */ /* 0x000fe20006000000 */
[-C--:B------:R-:W-:Y:S01]  /*4270*/  FMUL.FTZ R105, R19, R76.reuse ;  /* 0x0000004c13697220 */ /* 0x080fe20000410000 */
[----:B------:R-:W-:Y:S01]  /*4280*/  FSEL R139, R106, 1, !P6 ;  /* 0x3f8000006a8b7808 */ /* 0x000fe20007000000 */
[----:B------:R-:W-:Y:S01]  /*4290*/  FMUL.FTZ R106, R75, R76 ;  /* 0x0000004c4b6a7220 */ /* 0x000fe20000410000 */
[----:B------:R-:W-:Y:S01]  /*42a0*/  MUFU.COS R122, R11 ;  /* 0x0000000b007a7308 */ /* 0x000fe20000000000 */
[C---:B-1----:R-:W-:Y:S01]  /*42b0*/  FMUL.FTZ R143, R103.reuse, R102 ;  /* 0x00000066678f7220 */ /* 0x042fe20000410000 */
[----:B------:R-:W-:Y:S01]  /*42c0*/  FSEL R138, R104, RZ, !P6 ;  /* 0x000000ff688a7208 */ /* 0x000fe20007000000 */
[----:B------:R-:W-:Y:S01]  /*42d0*/  FMUL.FTZ R142, R103, R101 ;  /* 0x00000065678e7220 */ /* 0x000fe20000410000 */
[----:B------:R-:W-:Y:S01]  /*42e0*/  FSEL R140, R140, RZ, !P6 ;  /* 0x000000ff8c8c7208 */ /* 0x000fe20007000000 */
[-C--:B------:R-:W-:Y:S01]  /*42f0*/  FMUL.FTZ R103, R5, R78.reuse ;  /* 0x0000004e05677220 */ /* 0x080fe20000410000 */
[C---:B------:R-:W-:Y:S01]  /*4300*/  ISETP.GE.U32.AND P6, PT, R22.reuse, R99, PT ;  /* 0x000000631600720c */ /* 0x040fe20003fc6070 */
[----:B------:R-:W-:Y:S01]  /*4310*/  FMUL.FTZ R102, R19, R78 ;  /* 0x0000004e13667220 */ /* 0x000fe20000410000 */
[----:B------:R1:W2:Y:S01]  /*4320*/  MUFU.EX2 R117, R9 ;  /* 0x0000000900757308 */ /* 0x0002a20000000800 */
[----:B------:R-:W-:Y:S01]  /*4330*/  IADD3 R104, R22, 0x1, RZ ;  /* 0x0000000116687810 */ /* 0x000fe20007ffe0ff */
[----:B0-----:R-:W-:Y:S01]  /*4340*/  FMUL.FTZ R21, R20, R21 ;  /* 0x0000001514157220 */ /* 0x001fe20000410000 */
[----:B------:R-:W-:Y:S01]  /*4350*/  FSEL R142, R142, RZ, !P6 ;  /* 0x000000ff8e8e7208 */ /* 0x000fe20007000000 */
[----:B------:R-:W-:Y:S01]  /*4360*/  FMUL.FTZ R15, R20, R15 ;  /* 0x0000000f140f7220 */ /* 0x000fe20000410000 */
[----:B------:R-:W-:Y:S01]  /*4370*/  FSEL R143, R143, 1, !P6 ;  /* 0x3f8000008f8f7808 */ /* 0x000fe20007000000 */
[----:B------:R-:W-:Y:S01]  /*4380*/  FMUL.RZ R103, R103, 0.15915493667125701904 ;  /* 0x3e22f98367677820 */ /* 0x000fe2000040c000 */
[----:B------:R-:W-:Y:S01]  /*4390*/  FSEL R144, R144, RZ, !P6 ;  /* 0x000000ff90907208 */ /* 0x000fe20007000000 */
[----:B------:R0:W3:Y:S01]  /*43a0*/  MUFU.SIN R120, R11 ;  /* 0x0000000b00787308 */ /* 0x0000e20000000400 */
[----:B------:R-:W-:Y:S01]  /*43b0*/  ISETP.GE.U32.AND P6, PT, R104, R99, PT ;  /* 0x000000636800720c */ /* 0x000fe20003fc6070 */
[----:B-1----:R-:W-:Y:S01]  /*43c0*/  FMUL.FTZ R9, R19, R70 ;  /* 0x0000004613097220 */ /* 0x002fe20000410000 */
[----:B------:R-:W-:-:S02]  /*43d0*/  IADD3 R22, R22, 0x9, RZ ;  /* 0x0000000916167810 */ /* 0x000fc40007ffe0ff */
[----:B------:R-:W-:Y:S02]  /*43e0*/  FSEL R145, R21, RZ, !P6 ;  /* 0x000000ff15917208 */ /* 0x000fe40007000000 */
[----:B------:R-:W-:Y:S01]  /*43f0*/  FSEL R147, R15, 1, !P6 ;  /* 0x3f8000000f937808 */ /* 0x000fe20007000000 */
[----:B--2---:R-:W-:Y:S01]  /*4400*/  FMUL.FTZ R121, R117, R122 ;  /* 0x0000007a75797220 */ /* 0x004fe20000410000 */
[----:B------:R-:W-:Y:S01]  /*4410*/  MUFU.SIN R4, R119 ;  /* 0x0000007700047308 */ /* 0x000fe20000000400 */
[----:B------:R-:W-:Y:S01]  /*4420*/  FMUL.FTZ R122, R65, R66 ;  /* 0x00000042417a7220 */ /* 0x000fe20000410000 */
[----:B------:R-:W-:Y:S01]  /*4430*/  FSEL R146, R146, RZ, !P6 ;  /* 0x000000ff92927208 */ /* 0x000fe20007000000 */
[----:B------:R-:W-:Y:S01]  /*4440*/  FMUL.FTZ R20, R145, R144 ;  /* 0x0000009091147220 */ /* 0x000fe20000410000 */
[----:B------:R-:W-:Y:S01]  /*4450*/  FSEL R121, R121, 1, !P5 ;  /* 0x3f80000079797808 */ /* 0x000fe20006800000 */
[----:B0-----:R-:W-:Y:S01]  /*4460*/  FMUL.FTZ R11, R5, R72 ;  /* 0x00000048050b7220 */ /* 0x001fe20000410000 */
[----:B------:R-:W-:Y:S01]  /*4470*/  FSEL R122, R122, RZ, !P5 ;  /* 0x000000ff7a7a7208 */ /* 0x000fe20006800000 */
[----:B---3--:R-:W-:Y:S01]  /*4480*/  FMUL.FTZ R120, R117, R120 ;  /* 0x0000007875787220 */ /* 0x008fe20000410000 */
[----:B------:R0:W-:Y:S01]  /*4490*/  MUFU.COS R6, R119 ;  /* 0x0000007700067308 */ /* 0x0001e20000000000 */
[----:B------:R-:W-:Y:S01]  /*44a0*/  FMUL.FTZ R15, RZ, R145 ;  /* 0x00000091ff0f7220 */ /* 0x000fe20000410000 */
[----:B------:R-:W-:Y:S01]  /*44b0*/  ISETP.GE.U32.AND P6, PT, R22, R99, PT ;  /* 0x000000631600720c */ /* 0x000fe20003fc6070 */
[----:B------:R-:W-:Y:S01]  /*44c0*/  FFMA.FTZ R20, RZ, R147, R20 ;  /* 0x00000093ff147223 */ /* 0x000fe20000010014 */
[----:B------:R-:W-:Y:S01]  /*44d0*/  FSEL R120, R120, RZ, !P5 ;  /* 0x000000ff78787208 */ /* 0x000fe20006800000 */
[----:B------:R-:W-:Y:S01]  /*44e0*/  FFMA.FTZ R21, R147, R144, -R15 ;  /* 0x0000009093157223 */ /* 0x000fe2000001080f */
[-C--:B------:R-:W-:Y:S01]  /*44f0*/  ISETP.GE.U32.AND P5, PT, R18, R99.reuse, PT ;  /* 0x000000631200720c */ /* 0x080fe20003fa6070 */
[----:B------:R-:W-:Y:S01]  /*4500*/  FMUL.FTZ R18, R19, R72 ;  /* 0x0000004813127220 */ /* 0x000fe20000410000 */
[----:B------:R-:W1:Y:S01]  /*4510*/  MUFU.EX2 R9, R9 ;  /* 0x0000000900097308 */ /* 0x000e620000000800 */
[----:B0-----:R-:W-:Y:S01]  /*4520*/  FMUL.RZ R119, R11, 0.15915493667125701904 ;  /* 0x3e22f9830b777820 */ /* 0x001fe2000040c000 */
[----:B------:R-:W-:Y:S01]  /*4530*/  FSEL R126, R116, RZ, !P5 ;  /* 0x000000ff747e7208 */ /* 0x000fe20006800000 */
[----:B------:R-:W-:Y:S01]  /*4540*/  FADD.FTZ R22, RZ, R20 ;  /* 0x00000014ff167221 */ /* 0x000fe20000010000 */
[----:B------:R-:W-:Y:S01]  /*4550*/  FSEL R127, R118, 1, !P5 ;  /* 0x3f800000767f7808 */ /* 0x000fe20006800000 */
[----:B------:R-:W-:Y:S01]  /*4560*/  FADD.FTZ R21, R21, R146 ;  /* 0x0000009215157221 */ /* 0x000fe20000010000 */
[----:B------:R-:W-:Y:S01]  /*4570*/  FSEL R128, R128, RZ, !P5 ;  /* 0x000000ff80807208 */ /* 0x000fe20006800000 */
[----:B------:R-:W-:Y:S01]  /*4580*/  FMUL.FTZ R20, R138, R22 ;  /* 0x000000168a147220 */ /* 0x000fe20000410000 */
[----:B------:R-:W-:Y:S01]  /*4590*/  ISETP.GE.U32.AND P5, PT, R114, R99, PT ;  /* 0x000000637200720c */ /* 0x000fe20003fa6070 */
[C---:B------:R-:W-:Y:S01]  /*45a0*/  FMUL.FTZ R114, R5.reuse, R76 ;  /* 0x0000004c05727220 */ /* 0x040fe20000410000 */
[----:B------:R-:W0:Y:S01]  /*45b0*/  MUFU.EX2 R7, R7 ;  /* 0x0000000700077308 */ /* 0x000e220000000800 */
[-C--:B------:R-:W-:Y:S01]  /*45c0*/  FMUL.FTZ R5, R5, R80.reuse ;  /* 0x0000005005057220 */ /* 0x080fe20000410000 */
[----:B------:R-:W-:Y:S01]  /*45d0*/  FSEL R132, R132, RZ, !P5 ;  /* 0x000000ff84847208 */ /* 0x000fe20006800000 */
[----:B------:R-:W-:Y:S01]  /*45e0*/  FMUL.FTZ R19, R19, R80 ;  /* 0x0000005013137220 */ /* 0x000fe20000410000 */
[----:B------:R-:W-:Y:S01]  /*45f0*/  FSEL R133, R109, 1, !P5 ;  /* 0x3f8000006d857808 */ /* 0x000fe20006800000 */
[----:B------:R-:W-:Y:S01]  /*4600*/  FMUL.RZ R104, R5, 0.15915493667125701904 ;  /* 0x3e22f98305687820 */ /* 0x000fe2000040c000 */
[----:B------:R-:W-:Y:S01]  /*4610*/  FSEL R134, R134, RZ, !P5 ;  /* 0x000000ff86867208 */ /* 0x000fe20006800000 */
[-C--:B------:R-:W-:Y:S01]  /*4620*/  FMUL.FTZ R5, R138, R21.reuse ;  /* 0x000000158a057220 */ /* 0x080fe20000410000 */
[----:B------:R-:W-:Y:S01]  /*4630*/  MUFU.SIN R11, R119 ;  /* 0x00000077000b7308 */ /* 0x000fe20000000400 */
[C---:B------:R-:W-:Y:S01]  /*4640*/  FFMA.FTZ R21, R139.reuse, R21, -R20 ;  /* 0x000000158b157223 */ /* 0x040fe20000010814 */
[----:B------:R-:W-:Y:S01]  /*4650*/  ISETP.GE.U32.AND P5, PT, R108, R99, PT ;  /* 0x000000636c00720c */ /* 0x000fe20003fa6070 */
[----:B------:R-:W-:Y:S01]  /*4660*/  FFMA.FTZ R5, R139, R22, R5 ;  /* 0x000000168b057223 */ /* 0x000fe20000010005 */
[----:B------:R-:W-:Y:S01]  /*4670*/  FSEL R106, R106, RZ, !P2 ;  /* 0x000000ff6a6a7208 */ /* 0x000fe20005000000 */
[----:B------:R-:W-:-:S02]  /*4680*/  FADD.FTZ R21, R21, R140 ;  /* 0x0000008c15157221 */ /* 0x000fc40000010000 */
[----:B------:R-:W-:Y:S01]  /*4690*/  FADD.FTZ R5, RZ, R5 ;  /* 0x00000005ff057221 */ /* 0x000fe20000010000 */
[----:B------:R2:W-:Y:S01]  /*46a0*/  MUFU.COS R14, R119 ;  /* 0x00000077000e7308 */ /* 0x0005e20000000000 */
[C---:B-1----:R-:W-:Y:S02]  /*46b0*/  FMUL.FTZ R6, R9.reuse, R6 ;  /* 0x0000000609067220 */ /* 0x042fe40000410000 */
[----:B------:R-:W-:Y:S02]  /*46c0*/  FMUL.FTZ R4, R9, R4 ;  /* 0x0000000409047220 */ /* 0x000fe40000410000 */
[----:B------:R-:W-:Y:S01]  /*46d0*/  FMUL.FTZ R9, R135, R21 ;  /* 0x0000001587097220 */ /* 0x000fe20000410000 */
[----:B------:R-:W-:Y:S01]  /*46e0*/  FSEL R116, R6, 1, !P5 ;  /* 0x3f80000006747808 */ /* 0x000fe20006800000 */
[C---:B0-----:R-:W-:Y:S01]  /*46f0*/  FMUL.FTZ R10, R7.reuse, R10 ;  /* 0x0000000a070a7220 */ /* 0x041fe20000410000 */
[----:B------:R-:W0:Y:S01]  /*4700*/  MUFU.EX2 R18, R18 ;  /* 0x0000001200127308 */ /* 0x000e220000000800 */
[----:B------:R-:W-:Y:S01]  /*4710*/  FMUL.FTZ R8, R7, R8 ;  /* 0x0000000807087220 */ /* 0x000fe20000410000 */
[----:B------:R-:W-:Y:S01]  /*4720*/  FSEL R117, R4, RZ, !P5 ;  /* 0x000000ff04757208 */ /* 0x000fe20006800000 */
[-C--:B------:R-:W-:Y:S01]  /*4730*/  FMUL.FTZ R7, R135, R5.reuse ;  /* 0x0000000587077220 */ /* 0x080fe20000410000 */
[----:B--2---:R-:W-:Y:S01]  /*4740*/  FSEL R119, R10, 1, !P6 ;  /* 0x3f8000000a777808 */ /* 0x004fe20007000000 */
[----:B------:R-:W-:Y:S01]  /*4750*/  FMUL.RZ R114, R114, 0.15915493667125701904 ;  /* 0x3e22f98372727820 */ /* 0x000fe2000040c000 */
[----:B------:R-:W-:Y:S01]  /*4760*/  FSEL R148, R8, RZ, !P6 ;  /* 0x000000ff08947208 */ /* 0x000fe20007000000 */
[C---:B------:R-:W-:Y:S01]  /*4770*/  FFMA.FTZ R9, R136.reuse, R5, R9 ;  /* 0x0000000588097223 */ /* 0x040fe20000010009 */
[----:B------:R-:W-:Y:S01]  /*4780*/  MUFU.SIN R13, R115 ;  /* 0x00000073000d7308 */ /* 0x000fe20000000400 */
[----:B------:R-:W-:-:S02]  /*4790*/  FFMA.FTZ R22, R136, R21, -R7 ;  /* 0x0000001588167223 */ /* 0x000fc40000010807 */
[----:B------:R-:W-:Y:S02]  /*47a0*/  FADD.FTZ R9, RZ, R9 ;  /* 0x00000009ff097221 */ /* 0x000fe40000010000 */
[----:B------:R-:W-:Y:S02]  /*47b0*/  FADD.FTZ R22, R22, R137 ;  /* 0x0000008916167221 */ /* 0x000fe40000010000 */
[----:B------:R-:W-:Y:S01]  /*47c0*/  FMUL.FTZ R7, R132, R9 ;  /* 0x0000000984077220 */ /* 0x000fe20000410000 */
[----:B------:R1:W-:Y:S01]  /*47d0*/  MUFU.COS R23, R115 ;  /* 0x0000007300177308 */ /* 0x0003e20000000000 */
[C---:B0-----:R-:W-:Y:S02]  /*47e0*/  FMUL.FTZ R14, R18.reuse, R14 ;  /* 0x0000000e120e7220 */ /* 0x041fe40000410000 */
[----:B------:R-:W-:Y:S02]  /*47f0*/  FMUL.FTZ R11, R18, R11 ;  /* 0x0000000b120b7220 */ /* 0x000fe40000410000 */
[----:B------:R-:W-:-:S02]  /*4800*/  FMUL.FTZ R118, R67, R68 ;  /* 0x0000004443767220 */ /* 0x000fc40000410000 */
[----:B------:R-:W-:Y:S01]  /*4810*/  FMUL.FTZ R109, R73, R74 ;  /* 0x0000004a496d7220 */ /* 0x000fe20000410000 */
[----:B------:R0:W2:Y:S01]  /*4820*/  MUFU.EX2 R100, R113 ;  /* 0x0000007100647308 */ /* 0x0000a20000000800 */
[----:B-1----:R-:W-:Y:S01]  /*4830*/  FMUL.FTZ R115, R69, R70 ;  /* 0x0000004645737220 */ /* 0x002fe20000410000 */
[----:B------:R-:W-:Y:S02]  /*4840*/  FSEL R118, R118, RZ, !P6 ;  /* 0x000000ff76767208 */ /* 0x000fe40007000000 */
[----:B------:R-:W-:Y:S02]  /*4850*/  FSEL R109, R109, RZ, !P3 ;  /* 0x000000ff6d6d7208 */ /* 0x000fe40005800000 */
[----:B------:R-:W-:Y:S02]  /*4860*/  FSEL R115, R115, RZ, !P5 ;  /* 0x000000ff73737208 */ /* 0x000fe40006800000 */
[----:B------:R-:W-:Y:S01]  /*4870*/  MUFU.EX2 R102, R102 ;  /* 0x0000006600667308 */ /* 0x000fe20000000800 */
[----:B0-----:R-:W-:-:S07]  /*4880*/  FSEL R113, R14, 1, !P4 ;  /* 0x3f8000000e717808 */ /* 0x001fce0006000000 */
[----:B------:R-:W-:Y:S01]  /*4890*/  MUFU.COS R15, R103 ;  /* 0x00000067000f7308 */ /* 0x000fe20000000000 */
[C---:B--2---:R-:W-:Y:S02]  /*48a0*/  FMUL.FTZ R23, R100.reuse, R23 ;  /* 0x0000001764177220 */ /* 0x044fe40000410000 */
[----:B------:R-:W-:Y:S02]  /*48b0*/  FMUL.FTZ R13, R100, R13 ;  /* 0x0000000d640d7220 */ /* 0x000fe40000410000 */
[----:B------:R-:W-:Y:S01]  /*48c0*/  FMUL.FTZ R100, R132, R22 ;  /* 0x0000001684647220 */ /* 0x000fe20000410000 */
[----:B------:R-:W-:Y:S02]  /*48d0*/  FSEL R110, R23, 1, !P3 ;  /* 0x3f800000176e7808 */ /* 0x000fe40005800000 */
[----:B------:R-:W-:Y:S01]  /*48e0*/  MUFU.EX2 R101, R105 ;  /* 0x0000006900657308 */ /* 0x000fe20000000800 */
[----:B------:R-:W-:Y:S01]  /*48f0*/  FFMA.FTZ R100, R133, R9, R100 ;  /* 0x0000000985647223 */ /* 0x000fe20000010064 */
[----:B------:R-:W-:-:S03]  /*4900*/  FSEL R111, R13, RZ, !P3 ;  /* 0x000000ff0d6f7208 */ /* 0x000fc60005800000 */
[----:B------:R-:W-:-:S03]  /*4910*/  FADD.FTZ R100, RZ, R100 ;  /* 0x00000064ff647221 */ /* 0x000fc60000010000 */
[----:B------:R0:W1:Y:S08]  /*4920*/  MUFU.SIN R105, R103 ;  /* 0x0000006700697308 */ /* 0x0000700000000400 */
[----:B------:R-:W-:Y:S01]  /*4930*/  MUFU.EX2 R19, R19 ;  /* 0x0000001300137308 */ /* 0x000fe20000000800 */
[----:B0-----:R-:W-:-:S05]  /*4940*/  FMUL.FTZ R103, R77, R78 ;  /* 0x0000004e4d677220 */ /* 0x001fca0000410000 */
[----:B------:R-:W-:Y:S02]  /*4950*/  FSEL R103, R103, RZ, !P1 ;  /* 0x000000ff67677208 */ /* 0x000fe40004800000 */
[----:B------:R-:W-:Y:S01]  /*4960*/  MUFU.SIN R18, R104 ;  /* 0x0000006800127308 */ /* 0x000fe20000000400 */
[----:B-1----:R-:W-:-:S05]  /*4970*/  FMUL.FTZ R105, R102, R105 ;  /* 0x0000006966697220 */ /* 0x002fca0000410000 */
[----:B------:R-:W-:Y:S02]  /*4980*/  FSEL R105, R105, RZ, !P1 ;  /* 0x000000ff69697208 */ /* 0x000fe40004800000 */
[----:B------:R-:W0:Y:S08]  /*4990*/  MUFU.SIN R107, R114 ;  /* 0x00000072006b7308 */ /* 0x000e300000000400 */
[----:B------:R1:W2:Y:S08]  /*49a0*/  MUFU.COS R108, R114 ;  /* 0x00000072006c7308 */ /* 0x0002b00000000000 */
[----:B------:R3:W4:Y:S01]  /*49b0*/  MUFU.COS R20, R104 ;  /* 0x0000006800147308 */ /* 0x0007220000000000 */
[----:B0-----:R-:W-:Y:S01]  /*49c0*/  FMUL.FTZ R107, R101, R107 ;  /* 0x0000006b656b7220 */ /* 0x001fe20000410000 */
[----:B-1----:R-:W-:Y:S01]  /*49d0*/  FSEL R114, R11, RZ, !P4 ;  /* 0x000000ff0b727208 */ /* 0x002fe20006000000 */
[----:B--2---:R-:W-:-:S03]  /*49e0*/  FMUL.FTZ R5, R101, R108 ;  /* 0x0000006c65057220 */ /* 0x004fc60000410000 */
[----:B------:R-:W-:Y:S01]  /*49f0*/  FSEL R108, R107, RZ, !P2 ;  /* 0x000000ff6b6c7208 */ /* 0x000fe20005000000 */
[----:B---3--:R-:W-:Y:S02]  /*4a00*/  FMUL.FTZ R104, R102, R15 ;  /* 0x0000000f66687220 */ /* 0x008fe40000410000 */
[----:B------:R-:W-:Y:S01]  /*4a10*/  FFMA.FTZ R15, R133, R22, -R7 ;  /* 0x00000016850f7223 */ /* 0x000fe20000010807 */
[----:B------:R-:W-:Y:S01]  /*4a20*/  FSEL R107, R5, 1, !P2 ;  /* 0x3f800000056b7808 */ /* 0x000fe20005000000 */
[----:B------:R-:W-:Y:S01]  /*4a30*/  FMUL.FTZ R102, R19, R18 ;  /* 0x0000001213667220 */ /* 0x000fe20000410000 */
[----:B------:R-:W-:Y:S01]  /*4a40*/  FSEL R104, R104, 1, !P1 ;  /* 0x3f80000068687808 */ /* 0x000fe20004800000 */
[-C--:B------:R-:W-:Y:S02]  /*4a50*/  FMUL.FTZ R18, R142, R145.reuse ;  /* 0x000000918e127220 */ /* 0x080fe40000410000 */
[----:B------:R-:W-:Y:S01]  /*4a60*/  FADD.FTZ R15, R15, R134 ;  /* 0x000000860f0f7221 */ /* 0x000fe20000010000 */
[----:B------:R-:W-:Y:S01]  /*4a70*/  FSEL R102, R102, RZ, !P0 ;  /* 0x000000ff66667208 */ /* 0x000fe20004000000 */
[----:B------:R-:W-:-:S02]  /*4a80*/  FMUL.FTZ R7, R143, R145 ;  /* 0x000000918f077220 */ /* 0x000fc40000410000 */
[----:B------:R-:W-:Y:S02]  /*4a90*/  FFMA.FTZ R18, R143, R147, -R18 ;  /* 0x000000938f127223 */ /* 0x000fe40000010812 */
[----:B------:R-:W-:Y:S02]  /*4aa0*/  FMUL.FTZ R21, R129, R15 ;  /* 0x0000000f81157220 */ /* 0x000fe40000410000 */
[----:B----4-:R-:W-:Y:S02]  /*4ab0*/  FMUL.FTZ R101, R19, R20 ;  /* 0x0000001413657220 */ /* 0x010fe40000410000 */
[----:B------:R-:W-:Y:S02]  /*4ac0*/  FMUL.FTZ R19, R129, R100 ;  /* 0x0000006481137220 */ /* 0x000fe40000410000 */
[----:B------:R-:W-:Y:S01]  /*4ad0*/  FFMA.FTZ R7, R142, R147, R7 ;  /* 0x000000938e077223 */ /* 0x000fe20000010007 */
[----:B------:R-:W-:Y:S01]  /*4ae0*/  FSEL R101, R101, 1, !P0 ;  /* 0x3f80000065657808 */ /* 0x000fe20004000000 */
[----:B------:R-:W-:-:S02]  /*4af0*/  FMUL.FTZ R20, R138, R18 ;  /* 0x000000128a147220 */ /* 0x000fc40000410000 */
[C---:B------:R-:W-:Y:S02]  /*4b00*/  FFMA.FTZ R21, R130.reuse, R100, R21 ;  /* 0x0000006482157223 */ /* 0x040fe40000010015 */
[----:B------:R-:W-:Y:S02]  /*4b10*/  FFMA.FTZ R22, R130, R15, -R19 ;  /* 0x0000000f82167223 */ /* 0x000fe40000010813 */
[-C--:B------:R-:W-:Y:S02]  /*4b20*/  FMUL.FTZ R9, R138, R7.reuse ;  /* 0x000000078a097220 */ /* 0x080fe40000410000 */
[----:B------:R-:W-:Y:S02]  /*4b30*/  FFMA.FTZ R20, R139, R7, R20 ;  /* 0x000000078b147223 */ /* 0x000fe40000010014 */
[----:B------:R-:W-:Y:S02]  /*4b40*/  FADD.FTZ R21, RZ, R21 ;  /* 0x00000015ff157221 */ /* 0x000fe40000010000 */
[----:B------:R-:W-:-:S02]  /*4b50*/  FADD.FTZ R22, R22, R131 ;  /* 0x0000008316167221 */ /* 0x000fc40000010000 */
[----:B------:R-:W-:Y:S02]  /*4b60*/  FFMA.FTZ R9, R139, R18, -R9 ;  /* 0x000000128b097223 */ /* 0x000fe40000010809 */
[C---:B------:R-:W-:Y:S02]  /*4b70*/  FMUL.FTZ R7, R135.reuse, R20 ;  /* 0x0000001487077220 */ /* 0x040fe40000410000 */
[C---:B------:R-:W-:Y:S02]  /*4b80*/  FMUL.FTZ R18, R126.reuse, R21 ;  /* 0x000000157e127220 */ /* 0x040fe40000410000 */
[----:B------:R-:W-:Y:S02]  /*4b90*/  FMUL.FTZ R100, R126, R22 ;  /* 0x000000167e647220 */ /* 0x000fe40000410000 */
[-C--:B------:R-:W-:Y:S02]  /*4ba0*/  FMUL.FTZ R15, R135, R9.reuse ;  /* 0x00000009870f7220 */ /* 0x080fe40000410000 */
        /* <DEDUP_REMOVED lines=8> */
[-C--:B------:R-:W-:Y:S02]  /*4c30*/  FMUL.FTZ R18, R132, R15.reuse ;  /* 0x0000000f84127220 */ /* 0x080fe40000410000 */
[----:B------:R-:W-:Y:S02]  /*4c40*/  FFMA.FTZ R20, R133, R15, R20 ;  /* 0x0000000f85147223 */ /* 0x000fe40000010014 */
[-C--:B------:R-:W-:Y:S02]  /*4c50*/  FMUL.FTZ R15, R123, R100.reuse ;  /* 0x000000647b0f7220 */ /* 0x080fe40000410000 */
[C---:B------:R-:W-:Y:S02]  /*4c60*/  FFMA.FTZ R21, R124.reuse, R100, R21 ;  /* 0x000000647c157223 */ /* 0x040fe40000010015 */
[----:B------:R-:W-:-:S02]  /*4c70*/  FFMA.FTZ R22, R124, R19, -R15 ;  /* 0x000000137c167223 */ /* 0x000fc4000001080f */
[----:B------:R-:W-:Y:S02]  /*4c80*/  FADD.FTZ R21, RZ, R21 ;  /* 0x00000015ff157221 */ /* 0x000fe40000010000 */
[----:B------:R-:W-:Y:S02]  /*4c90*/  FADD.FTZ R22, R22, R125 ;  /* 0x0000007d16167221 */ /* 0x000fe40000010000 */
[C---:B------:R-:W-:Y:S02]  /*4ca0*/  FMUL.FTZ R15, R120.reuse, R21 ;  /* 0x00000015780f7220 */ /* 0x040fe40000410000 */
[----:B------:R-:W-:Y:S02]  /*4cb0*/  FFMA.FTZ R18, R133, R7, -R18 ;  /* 0x0000000785127223 */ /* 0x000fe40000010812 */
[----:B------:R-:W-:Y:S02]  /*4cc0*/  FMUL.FTZ R100, R120, R22 ;  /* 0x0000001678647220 */ /* 0x000fe40000410000 */
[----:B------:R-:W-:-:S02]  /*4cd0*/  FMUL.FTZ R7, R129, R20 ;  /* 0x0000001481077220 */ /* 0x000fc40000410000 */
[----:B------:R-:W-:Y:S02]  /*4ce0*/  FFMA.FTZ R15, R121, R22, -R15 ;  /* 0x00000016790f7223 */ /* 0x000fe4000001080f */
[-C--:B------:R-:W-:Y:S02]  /*4cf0*/  FMUL.FTZ R9, R129, R18.reuse ;  /* 0x0000001281097220 */ /* 0x080fe40000410000 */
[----:B------:R-:W-:Y:S02]  /*4d00*/  FFMA.FTZ R100, R121, R21, R100 ;  /* 0x0000001579647223 */ /* 0x000fe40000010064 */
[C---:B------:R-:W-:Y:S02]  /*4d10*/  FFMA.FTZ R7, R130.reuse, R18, -R7 ;  /* 0x0000001282077223 */ /* 0x040fe40000010807 */
        /* <DEDUP_REMOVED lines=11> */
[----:B------:R-:W-:Y:S02]  /*4dd0*/  FMUL.FTZ R7, R123, R20 ;  /* 0x000000147b077220 */ /* 0x000fe40000410000 */
[----:B------:R-:W-:Y:S02]  /*4de0*/  FADD.FTZ R10, RZ, R10 ;  /* 0x0000000aff0a7221 */ /* 0x000fe40000010000 */
[----:B------:R-:W-:-:S02]  /*4df0*/  FADD.FTZ R15, R15, R118 ;  /* 0x000000760f0f7221 */ /* 0x000fc40000010000 */
[-C--:B------:R-:W-:Y:S02]  /*4e00*/  FMUL.FTZ R9, R123, R18.reuse ;  /* 0x000000127b097220 */ /* 0x080fe40000410000 */
[C---:B------:R-:W-:Y:S02]  /*4e10*/  FFMA.FTZ R7, R124.reuse, R18, -R7 ;  /* 0x000000127c077223 */ /* 0x040fe40000010807 */
[C---:B------:R-:W-:Y:S02]  /*4e20*/  FMUL.FTZ R8, R117.reuse, R10 ;  /* 0x0000000a75087220 */ /* 0x040fe40000410000 */
[----:B------:R-:W-:Y:S02]  /*4e30*/  FMUL.FTZ R19, R117, R15 ;  /* 0x0000000f75137220 */ /* 0x000fe40000410000 */
[----:B------:R-:W-:Y:S02]  /*4e40*/  FFMA.FTZ R9, R124, R20, R9 ;  /* 0x000000147c097223 */ /* 0x000fe40000010009 */
[----:B------:R-:W-:-:S02]  /*4e50*/  FMUL.FTZ R6, R120, R7 ;  /* 0x0000000778067220 */ /* 0x000fc40000410000 */
[C---:B------:R-:W-:Y:S02]  /*4e60*/  FFMA.FTZ R8, R116.reuse, R15, -R8 ;  /* 0x0000000f74087223 */ /* 0x040fe40000010808 */
[----:B------:R-:W-:Y:S02]  /*4e70*/  FFMA.FTZ R19, R116, R10, R19 ;  /* 0x0000000a74137223 */ /* 0x000fe40000010013 */
[-C--:B------:R-:W-:Y:S02]  /*4e80*/  FMUL.FTZ R4, R120, R9.reuse ;  /* 0x0000000978047220 */ /* 0x080fe40000410000 */
[----:B------:R-:W-:Y:S02]  /*4e90*/  FFMA.FTZ R6, R121, R9, R6 ;  /* 0x0000000979067223 */ /* 0x000fe40000010006 */
[----:B------:R-:W-:Y:S02]  /*4ea0*/  FADD.FTZ R9, R8, R115 ;  /* 0x0000007308097221 */ /* 0x000fe40000010000 */
[----:B------:R-:W-:-:S02]  /*4eb0*/  FADD.FTZ R19, RZ, R19 ;  /* 0x00000013ff137221 */ /* 0x000fc40000010000 */
[----:B------:R-:W-:Y:S02]  /*4ec0*/  FFMA.FTZ R4, R121, R7, -R4 ;  /* 0x0000000779047223 */ /* 0x000fe40000010804 */
[C---:B------:R-:W-:Y:S02]  /*4ed0*/  FMUL.FTZ R14, R114.reuse, R9 ;  /* 0x00000009720e7220 */ /* 0x040fe40000410000 */
[-C--:B------:R-:W-:Y:S02]  /*4ee0*/  FMUL.FTZ R10, R114, R19.reuse ;  /* 0x00000013720a7220 */ /* 0x080fe40000410000 */
[C---:B------:R-:W-:Y:S02]  /*4ef0*/  FMUL.FTZ R7, R148.reuse, R6 ;  /* 0x0000000694077220 */ /* 0x040fe40000410000 */
[----:B------:R-:W-:Y:S02]  /*4f00*/  FMUL.FTZ R8, R148, R4 ;  /* 0x0000000494087220 */ /* 0x000fe40000410000 */
[----:B------:R-:W-:-:S02]  /*4f10*/  FFMA.FTZ R14, R113, R19, R14 ;  /* 0x00000013710e7223 */ /* 0x000fc4000001000e */
[----:B------:R-:W-:Y:S02]  /*4f20*/  FFMA.FTZ R9, R113, R9, -R10 ;  /* 0x0000000971097223 */ /* 0x000fe4000001080a */
[C---:B------:R-:W-:Y:S02]  /*4f30*/  FFMA.FTZ R7, R119.reuse, R4, -R7 ;  /* 0x0000000477077223 */ /* 0x040fe40000010807 */
[----:B------:R-:W-:Y:S02]  /*4f40*/  FFMA.FTZ R8, R119, R6, R8 ;  /* 0x0000000677087223 */ /* 0x000fe40000010008 */
[----:B------:R-:W-:Y:S02]  /*4f50*/  FADD.FTZ R14, RZ, R14 ;  /* 0x0000000eff0e7221 */ /* 0x000fe40000010000 */
[----:B------:R-:W-:Y:S02]  /*4f60*/  FADD.FTZ R6, R9, R112 ;  /* 0x0000007009067221 */ /* 0x000fe40000010000 */
[----:B------:R-:W-:-:S02]  /*4f70*/  FMUL.FTZ R9, R117, R7 ;  /* 0x0000000775097220 */ /* 0x000fc40000410000 */
[----:B------:R-:W-:Y:S02]  /*4f80*/  FMUL.FTZ R4, R117, R8 ;  /* 0x0000000875047220 */ /* 0x000fe40000410000 */
[C---:B------:R-:W-:Y:S02]  /*4f90*/  FMUL.FTZ R11, R111.reuse, R14 ;  /* 0x0000000e6f0b7220 */ /* 0x040fe40000410000 */
[----:B------:R-:W-:Y:S02]  /*4fa0*/  FMUL.FTZ R13, R111, R6 ;  /* 0x000000066f0d7220 */ /* 0x000fe40000410000 */
[C---:B------:R-:W-:Y:S02]  /*4fb0*/  FFMA.FTZ R9, R116.reuse, R8, R9 ;  /* 0x0000000874097223 */ /* 0x040fe40000010009 */
[----:B------:R-:W-:Y:S02]  /*4fc0*/  FFMA.FTZ R4, R116, R7, -R4 ;  /* 0x0000000774047223 */ /* 0x000fe40000010804 */
[----:B------:R-:W-:-:S02]  /*4fd0*/  FFMA.FTZ R8, R110, R6, -R11 ;  /* 0x000000066e087223 */ /* 0x000fc4000001080b */
[----:B------:R-:W-:Y:S02]  /*4fe0*/  FFMA.FTZ R13, R110, R14, R13 ;  /* 0x0000000e6e0d7223 */ /* 0x000fe4000001000d */
[----:B------:R-:W-:Y:S02]  /*4ff0*/  FMUL.FTZ R6, R114, R4 ;  /* 0x0000000472067220 */ /* 0x000fe40000410000 */
[----:B------:R-:W-:Y:S02]  /*5000*/  FADD.FTZ R8, R8, R109 ;  /* 0x0000006d08087221 */ /* 0x000fe40000010000 */
[----:B------:R-:W-:Y:S02]  /*5010*/  FADD.FTZ R13, RZ, R13 ;  /* 0x0000000dff0d7221 */ /* 0x000fe40000010000 */
[----:B------:R-:W-:Y:S02]  /*5020*/  FFMA.FTZ R6, R113, R9, R6 ;  /* 0x0000000971067223 */ /* 0x000fe40000010006 */
[----:B------:R-:W-:-:S02]  /*5030*/  FMUL.FTZ R10, R108, R8 ;  /* 0x000000086c0a7220 */ /* 0x000fc40000410000 */
[----:B------:R-:W-:Y:S02]  /*5040*/  FMUL.FTZ R9, R114, R9 ;  /* 0x0000000972097220 */ /* 0x000fe40000410000 */
[-C--:B------:R-:W-:Y:S02]  /*5050*/  FMUL.FTZ R5, R108, R13.reuse ;  /* 0x0000000d6c057220 */ /* 0x080fe40000410000 */
[----:B------:R-:W-:Y:S02]  /*5060*/  FFMA.FTZ R10, R107, R13, R10 ;  /* 0x0000000d6b0a7223 */ /* 0x000fe4000001000a */
[----:B------:R-:W-:Y:S02]  /*5070*/  FFMA.FTZ R9, R113, R4, -R9 ;  /* 0x0000000471097223 */ /* 0x000fe40000010809 */
[----:B------:R-:W-:Y:S02]  /*5080*/  FMUL.FTZ R4, R111, R6 ;  /* 0x000000066f047220 */ /* 0x000fe40000410000 */
[----:B------:R-:W-:-:S02]  /*5090*/  FFMA.FTZ R5, R107, R8, -R5 ;  /* 0x000000086b057223 */ /* 0x000fc40000010805 */
[----:B------:R-:W-:Y:S02]  /*50a0*/  FADD.FTZ R10, RZ, R10 ;  /* 0x0000000aff0a7221 */ /* 0x000fe40000010000 */
[-C--:B------:R-:W-:Y:S02]  /*50b0*/  FFMA.FTZ R4, R110, R9.reuse, -R4 ;  /* 0x000000096e047223 */ /* 0x080fe40000010804 */
[----:B------:R-:W-:Y:S02]  /*50c0*/  FADD.FTZ R5, R5, R106 ;  /* 0x0000006a05057221 */ /* 0x000fe40000010000 */
[----:B------:R-:W-:Y:S02]  /*50d0*/  FMUL.FTZ R9, R111, R9 ;  /* 0x000000096f097220 */ /* 0x000fe40000410000 */
[C---:B------:R-:W-:Y:S02]  /*50e0*/  FMUL.FTZ R7, R105.reuse, R10 ;  /* 0x0000000a69077220 */ /* 0x040fe40000410000 */
[----:B------:R-:W-:-:S02]  /*50f0*/  FMUL.FTZ R11, R105, R5 ;  /* 0x00000005690b7220 */ /* 0x000fc40000410000 */
[----:B------:R-:W-:Y:S02]  /*5100*/  FFMA.FTZ R9, R110, R6, R9 ;  /* 0x000000066e097223 */ /* 0x000fe40000010009 */
[C---:B------:R-:W-:Y:S02]  /*5110*/  FFMA.FTZ R6, R104.reuse, R5, -R7 ;  /* 0x0000000568067223 */ /* 0x040fe40000010807 */
[----:B------:R-:W-:Y:S02]  /*5120*/  FFMA.FTZ R11, R104, R10, R11 ;  /* 0x0000000a680b7223 */ /* 0x000fe4000001000b */
[----:B------:R-:W-:Y:S02]  /*5130*/  FADD.FTZ R7, R6, R103 ;  /* 0x0000006706077221 */ /* 0x000fe40000010000 */
[----:B------:R-:W-:Y:S02]  /*5140*/  FADD.FTZ R11, RZ, R11 ;  /* 0x0000000bff0b7221 */ /* 0x000fe40000010000 */
[----:B------:R-:W-:-:S02]  /*5150*/  FMUL.FTZ R10, R102, R7 ;  /* 0x00000007660a7220 */ /* 0x000fc40000410000 */
[----:B------:R-:W-:Y:S02]  /*5160*/  FMUL.FTZ R5, R108, R9 ;  /* 0x000000096c057220 */ /* 0x000fe40000410000 */
[----:B------:R-:W-:Y:S02]  /*5170*/  FMUL.FTZ R100, R79, R80 ;  /* 0x000000504f647220 */ /* 0x000fe40000410000 */
[-C--:B------:R-:W-:Y:S02]  /*5180*/  FMUL.FTZ R8, R102, R11.reuse ;  /* 0x0000000b66087220 */ /* 0x080fe40000410000 */
[-C--:B------:R-:W-:Y:S01]  /*5190*/  FMUL.FTZ R6, R108, R4.reuse ;  /* 0x000000046c067220 */ /* 0x080fe20000410000 */
[----:B------:R-:W-:Y:S01]  /*51a0*/  FSEL R100, R100, RZ, !P0 ;  /* 0x000000ff64647208 */ /* 0x000fe20004000000 */
[----:B------:R-:W-:Y:S01]  /*51b0*/  FFMA.FTZ R10, R101, R11, R10 ;  /* 0x0000000b650a7223 */ /* 0x000fe2000001000a */
[----:B------:R-:W-:Y:S01]  /*51c0*/  ISETP.GE.AND P0, PT, R29, 0x1, PT ;  /* 0x000000011d00780c */ /* 0x000fe20003f06270 */
[----:B------:R-:W-:-:S02]  /*51d0*/  FFMA.FTZ R5, R107, R4, -R5 ;  /* 0x000000046b057223 */ /* 0x000fc40000010805 */
[----:B------:R-:W-:Y:S02]  /*51e0*/  FFMA.FTZ R11, R101, R7, -R8 ;  /* 0x00000007650b7223 */ /* 0x000fe40000010808 */
[----:B------:R-:W-:Y:S02]  /*51f0*/  FFMA.FTZ R9, R107, R9, R6 ;  /* 0x000000096b097223 */ /* 0x000fe40000010006 */
[----:B------:R-:W-:Y:S02]  /*5200*/  FADD.FTZ R7, RZ, R10 ;  /* 0x0000000aff077221 */ /* 0x000fe40000010000 */
[C---:B------:R-:W-:Y:S02]  /*5210*/  FMUL.FTZ R8, R105.reuse, R5 ;  /* 0x0000000569087220 */ /* 0x040fe40000410000 */
[----:B------:R-:W-:Y:S01]  /*5220*/  FMUL.FTZ R4, R105, R9 ;  /* 0x0000000969047220 */ /* 0x000fe20000410000 */
[----:B------:R-:W0:Y:S01]  /*5230*/  SHFL.UP PT, R13, R7, 0x1, RZ ;  /* 0x04200000070d7989 */ /* 0x000e2200000e00ff */
[----:B------:R-:W-:-:S02]  /*5240*/  FADD.FTZ R6, R11, R100 ;  /* 0x000000640b067221 */ /* 0x000fc40000010000 */
[C---:B------:R-:W-:Y:S02]  /*5250*/  FFMA.FTZ R14, R104.reuse, R9, R8 ;  /* 0x00000009680e7223 */ /* 0x040fe40000010008 */
[----:B------:R-:W-:Y:S01]  /*5260*/  FFMA.FTZ R4, R104, R5, -R4 ;  /* 0x0000000568047223 */ /* 0x000fe20000010804 */
[----:B------:R-:W1:Y:S01]  /*5270*/  SHFL.UP PT, R19, R6, 0x1, RZ ;  /* 0x0420000006137989 */ /* 0x000e6200000e00ff */
[C---:B------:R-:W-:Y:S02]  /*5280*/  FMUL.FTZ R5, R102.reuse, R14 ;  /* 0x0000000e66057220 */ /* 0x040fe40000410000 */
[-C--:B------:R-:W-:Y:S02]  /*5290*/  FMUL.FTZ R10, R102, R4.reuse ;  /* 0x00000004660a7220 */ /* 0x080fe40000410000 */
[----:B------:R-:W-:Y:S02]  /*52a0*/  FFMA.FTZ R4, R101, R4, -R5 ;  /* 0x0000000465047223 */ /* 0x000fe40000010805 */
[----:B------:R-:W-:-:S02]  /*52b0*/  IMAD R15, R25, c[0x0][0x1b8], RZ ;  /* 0x00006e00190f7a24 */ /* 0x000fc400078e02ff */
[----:B------:R-:W-:Y:S01]  /*52c0*/  IMAD R11, R25, c[0x0][0x198], RZ ;  /* 0x00006600190b7a24 */ /* 0x000fe200078e02ff */
[----:B------:R-:W2:Y:S01]  /*52d0*/  SHFL.UP PT, R5, R4, 0x1, RZ ;  /* 0x0420000004057989 */ /* 0x000ea200000e00ff */
[----:B------:R-:W-:Y:S02]  /*52e0*/  FFMA.FTZ R14, R101, R14, R10 ;  /* 0x0000000e650e7223 */ /* 0x000fe4000001000a */
[----:B------:R-:W-:-:S04]  /*52f0*/  IMAD.WIDE.U32 R8, R0, c[0x0][0x198], RZ ;  /* 0x0000660000087a25 */ /* 0x000fc800078e00ff */
[C---:B------:R-:W-:Y:S02]  /*5300*/  IMAD R11, R0.reuse, c[0x0][0x19c], R11 ;  /* 0x00006700000b7a24 */ /* 0x040fe400078e020b */
[C---:B------:R-:W-:Y:S02]  /*5310*/  IMAD R21, R0.reuse, c[0x0][0x1bc], R15 ;  /* 0x00006f0000157a24 */ /* 0x040fe400078e020f */
[----:B------:R-:W3:Y:S01]  /*5320*/  SHFL.UP PT, R15, R14, 0x1, RZ ;  /* 0x042000000e0f7989 */ /* 0x000ee200000e00ff */
[----:B------:R-:W-:Y:S01]  /*5330*/  IADD3 R9, R9, R11, RZ ;  /* 0x0000000b09097210 */ /* 0x000fe20007ffe0ff */
[----:B------:R-:W-:-:S04]  /*5340*/  IMAD.WIDE.U32 R10, R0, c[0x0][0x1b8], RZ ;  /* 0x00006e00000a7a25 */ /* 0x000fc800078e00ff */
[----:B------:R-:W-:Y:S01]  /*5350*/  IMAD R20, R12, c[0x0][0x1a0], RZ ;  /* 0x000068000c147a24 */ /* 0x000fe200078e02ff */
[----:B------:R-:W-:Y:S01]  /*5360*/  IADD3 R11, R11, R21, RZ ;  /* 0x000000150b0b7210 */ /* 0x000fe20007ffe0ff */
[----:B0-----:R-:W-:Y:S02]  /*5370*/  FMUL.FTZ R18, R14, R13 ;  /* 0x0000000d0e127220 */ /* 0x001fe40000410000 */
[C---:B------:R-:W-:Y:S02]  /*5380*/  IMAD R23, R97.reuse, c[0x0][0x1a4], R20 ;  /* 0x0000690061177a24 */ /* 0x040fe400078e0214 */
[----:B------:R-:W-:-:S04]  /*5390*/  IMAD.WIDE.U32 R8, R97, c[0x0][0x1a0], R8 ;  /* 0x0000680061087a25 */ /* 0x000fc800078e0008 */
[----:B-1----:R-:W-:Y:S01]  /*53a0*/  FFMA.FTZ R21, R4, R19, -R18 ;  /* 0x0000001304157223 */ /* 0x002fe20000010812 */
[----:B------:R-:W-:Y:S01]  /*53b0*/  IADD3 R9, R9, R23, RZ ;  /* 0x0000001709097210 */ /* 0x000fe20007ffe0ff */
[----:B------:R-:W-:Y:S01]  /*53c0*/  FMUL.FTZ R19, R14, R19 ;  /* 0x000000130e137220 */ /* 0x000fe20000410000 */
[----:B------:R-:W-:Y:S01]  /*53d0*/  LEA R18, P1, R8, c[0x0][0x228], 0x3 ;  /* 0x00008a0008127a11 */ /* 0x000fe200078218ff */
[----:B------:R-:W-:Y:S02]  /*53e0*/  IMAD R20, R12, c[0x0][0x1c0], RZ ;  /* 0x000070000c147a24 */ /* 0x000fe400078e02ff */
[----:B------:R-:W-:Y:S01]  /*53f0*/  FFMA.FTZ R12, R4, R13, R19 ;  /* 0x0000000d040c7223 */ /* 0x000fe20000010013 */
[----:B------:R-:W-:Y:S01]  /*5400*/  LEA.HI.X R19, R8, c[0x0][0x22c], R9, 0x3, P1 ;  /* 0x00008b0008137a11 */ /* 0x000fe200008f1c09 */
[C---:B------:R-:W-:Y:S02]  /*5410*/  IMAD R13, R97.reuse, c[0x0][0x1c4], R20 ;  /* 0x00007100610d7a24 */ /* 0x040fe400078e0214 */
[----:B------:R-:W-:-:S03]  /*5420*/  IMAD.WIDE.U32 R10, R97, c[0x0][0x1c0], R10 ;  /* 0x00007000610a7a25 */ /* 0x000fc600078e000a */
[----:B------:R-:W4:Y:S01]  /*5430*/  LDG.E.64 R18, [R18.64] ;  /* 0x0000000412127981 */ /* 0x000f22000c1e1b00 */
[----:B------:R-:W-:Y:S01]  /*5440*/  @P0 FADD.FTZ R6, R6, R21 ;  /* 0x0000001506060221 */ /* 0x000fe20000010000 */
[----:B------:R-:W-:Y:S01]  /*5450*/  IADD3 R13, R11, R13, RZ ;  /* 0x0000000d0b0d7210 */ /* 0x000fe20007ffe0ff */
[----:B------:R-:W-:Y:S01]  /*5460*/  @P0 FADD.FTZ R7, R7, R12 ;  /* 0x0000000c07070221 */ /* 0x000fe20000010000 */
[----:B------:R-:W-:Y:S01]  /*5470*/  LEA R20, P1, R10, c[0x0][0x230], 0x3 ;  /* 0x00008c000a147a11 */ /* 0x000fe200078218ff */
[----:B--2---:R-:W-:Y:S01]  /*5480*/  FMUL.FTZ R8, R14, R5 ;  /* 0x000000050e087220 */ /* 0x004fe20000410000 */
[----:B------:R-:W0:Y:S02]  /*5490*/  SHFL.UP PT, R11, R6, 0x2, RZ ;  /* 0x04400000060b7989 */ /* 0x000e2400000e00ff */
[----:B------:R-:W-:Y:S01]  /*54a0*/  LEA.HI.X R21, R10, c[0x0][0x234], R13, 0x3, P1 ;  /* 0x00008d000a157a11 */ /* 0x000fe200008f1c0d */
[-C--:B---3--:R-:W-:Y:S01]  /*54b0*/  FFMA.FTZ R9, R4, R15.reuse, R8 ;  /* 0x0000000f04097223 */ /* 0x088fe20000010008 */
[----:B------:R-:W1:Y:S01]  /*54c0*/  SHFL.UP PT, R12, R7, 0x2, RZ ;  /* 0x04400000070c7989 */ /* 0x000e6200000e00ff */
[----:B------:R-:W-:-:S03]  /*54d0*/  FMUL.FTZ R15, R14, R15 ;  /* 0x0000000f0e0f7220 */ /* 0x000fc60000410000 */
[----:B------:R-:W-:Y:S01]  /*54e0*/  FSEL R9, R14, R9, !P0 ;  /* 0x000000090e097208 */ /* 0x000fe20004000000 */
[----:B------:R-:W-:Y:S01]  /*54f0*/  @P0 FFMA.FTZ R4, R4, R5, -R15 ;  /* 0x0000000504040223 */ /* 0x000fe2000001080f */
[----:B------:R-:W4:Y:S04]  /*5500*/  LDG.E.64 R20, [R20.64] ;  /* 0x0000000414147981 */ /* 0x000f28000c1e1b00 */
        /* <DEDUP_REMOVED lines=8> */
[----:B------:R-:W-:Y:S02]  /*5590*/  @P0 FADD.FTZ R6, R6, R11 ;  /* 0x0000000b06060221 */ /* 0x000fe40000010000 */
[C---:B--2---:R-:W-:Y:S01]  /*55a0*/  FMUL.FTZ R11, R9.reuse, R5 ;  /* 0x00000005090b7220 */ /* 0x044fe20000410000 */
[----:B------:R-:W0:Y:S01]  /*55b0*/  SHFL.UP PT, R15, R7, 0x4, RZ ;  /* 0x04800000070f7989 */ /* 0x000e2200000e00ff */
[----:B---3--:R-:W-:-:S03]  /*55c0*/  FMUL.FTZ R10, R9, R8 ;  /* 0x00000008090a7220 */ /* 0x008fc60000410000 */
[----:B------:R-:W1:Y:S01]  /*55d0*/  SHFL.UP PT, R13, R6, 0x4, RZ ;  /* 0x04800000060d7989 */ /* 0x000e6200000e00ff */
[C---:B------:R-:W-:Y:S02]  /*55e0*/  FFMA.FTZ R8, R4.reuse, R8, R11 ;  /* 0x0000000804087223 */ /* 0x040fe4000001000b */
[----:B------:R-:W-:-:S03]  /*55f0*/  @P0 FFMA.FTZ R4, R4, R5, -R10 ;  /* 0x0000000504040223 */ /* 0x000fc6000001080a */
[----:B------:R-:W-:Y:S02]  /*5600*/  FSEL R8, R9, R8, !P0 ;  /* 0x0000000809087208 */ /* 0x000fe40004000000 */
[----:B------:R-:W2:Y:S04]  /*5610*/  SHFL.UP PT, R5, R4, 0x4, RZ ;  /* 0x0480000004057989 */ /* 0x000ea800000e00ff */
[----:B------:R-:W3:Y:S01]  /*5620*/  SHFL.UP PT, R9, R8, 0x4, RZ ;  /* 0x0480000008097989 */ /* 0x000ee200000e00ff */
[----:B------:R-:W-:Y:S01]  /*5630*/  ISETP.GE.AND P0, PT, R29, 0x4, PT ;  /* 0x000000041d00780c */ /* 0x000fe20003f06270 */
[C---:B0-----:R-:W-:Y:S02]  /*5640*/  FMUL.FTZ R10, R8.reuse, R15 ;  /* 0x0000000f080a7220 */ /* 0x041fe40000410000 */
[----:B-1----:R-:W-:-:S02]  /*5650*/  FMUL.FTZ R11, R8, R13 ;  /* 0x0000000d080b7220 */ /* 0x002fc40000410000 */
[C---:B------:R-:W-:Y:S02]  /*5660*/  FFMA.FTZ R13, R4.reuse, R13, -R10 ;  /* 0x0000000d040d7223 */ /* 0x040fe4000001080a */
        /* <DEDUP_REMOVED lines=15> */
[----:B------:R-:W-:-:S02]  /*5760*/  FFMA.FTZ R10, R4, R13, R10 ;  /* 0x0000000d040a7223 */ /* 0x000fc4000001000a */
[----:B------:R-:W-:Y:S02]  /*5770*/  FFMA.FTZ R13, R4, R12, -R9 ;  /* 0x0000000c040d7223 */ /* 0x000fe40000010809 */
[----:B--2---:R-:W-:-:S04]  /*5780*/  FMUL.FTZ R9, R11, R5 ;  /* 0x000000050b097220 */ /* 0x004fc80000410000 */
[----:B------:R-:W-:Y:S02]  /*5790*/  @P1 FADD.FTZ R7, R7, R10 ;  /* 0x0000000a07071221 */ /* 0x000fe40000010000 */
[-C--:B---3--:R-:W-:Y:S02]  /*57a0*/  FFMA.FTZ R10, R4, R8.reuse, R9 ;  /* 0x00000008040a7223 */ /* 0x088fe40000010009 */
[C---:B------:R-:W-:Y:S01]  /*57b0*/  FMUL.FTZ R8, R11.reuse, R8 ;  /* 0x000000080b087220 */ /* 0x040fe20000410000 */
[----:B------:R-:W0:Y:S01]  /*57c0*/  SHFL.UP PT, R23, R7, 0x10, RZ ;  /* 0x0600000007177989 */ /* 0x000e2200000e00ff */
[----:B------:R-:W-:Y:S02]  /*57d0*/  @P1 FADD.FTZ R6, R6, R13 ;  /* 0x0000000d06061221 */ /* 0x000fe40000010000 */
[----:B------:R-:W-:Y:S01]  /*57e0*/  @P1 FFMA.FTZ R4, R4, R5, -R8 ;  /* 0x0000000504041223 */ /* 0x000fe20000010808 */
[----:B------:R-:W-:Y:S02]  /*57f0*/  FSEL R10, R11, R10, !P1 ;  /* 0x0000000a0b0a7208 */ /* 0x000fe40004800000 */
[----:B------:R-:W1:Y:S01]  /*5800*/  SHFL.UP PT, R11, R6, 0x10, RZ ;  /* 0x06000000060b7989 */ /* 0x000e6200000e00ff */
[----:B------:R-:W-:-:S03]  /*5810*/  ISETP.NE.AND P0, PT, R28, RZ, PT ;  /* 0x000000ff1c00720c */ /* 0x000fc60003f05270 */
[----:B------:R-:W2:Y:S01]  /*5820*/  SHFL.UP PT, R5, R4, 0x10, RZ ;  /* 0x0600000004057989 */ /* 0x000ea200000e00ff */
[----:B------:R-:W-:-:S03]  /*5830*/  ISETP.EQ.OR P0, PT, R32, RZ, P0 ;  /* 0x000000ff2000720c */ /* 0x000fc60000702670 */
[----:B------:R-:W3:Y:S01]  /*5840*/  SHFL.UP PT, R9, R10, 0x10, RZ ;  /* 0x060000000a097989 */ /* 0x000ee200000e00ff */
[----:B------:R-:W-:Y:S01]  /*5850*/  MOV R13, RZ ;  /* 0x000000ff000d7202 */ /* 0x000fe20000000f00 */
[----:B------:R-:W-:Y:S01]  /*5860*/  CS2R R14, SRZ ;  /* 0x00000000000e7805 */ /* 0x000fe2000001ff00 */
[----:B------:R-:W-:-:S07]  /*5870*/  MOV R12, 0x3f800000 ;  /* 0x3f800000000c7802 */ /* 0x000fce0000000f00 */
[----:B------:R-:W5:Y:S01]  /*5880*/  @!P0 LDS.128 R12, [R97.X16+0x470] ;  /* 0x00047000610c8984 */ /* 0x000f62000000cc00 */
[C---:B------:R-:W-:Y:S01]  /*5890*/  ISETP.GE.AND P0, PT, R29.reuse, 0x10, PT ;  /* 0x000000101d00780c */ /* 0x040fe20003f06270 */
[----:B0-----:R-:W-:Y:S01]  /*58a0*/  FMUL.FTZ R8, R10, R23 ;  /* 0x000000170a087220 */ /* 0x001fe20000410000 */
[----:B------:R-:W-:-:S03]  /*58b0*/  ISETP.NE.AND P1, PT, R29, 0x1f, PT ;  /* 0x0000001f1d00780c */ /* 0x000fc60003f25270 */
[-C--:B-1----:R-:W-:Y:S02]  /*58c0*/  FFMA.FTZ R149, R4, R11.reuse, -R8 ;  /* 0x0000000b04957223 */ /* 0x082fe40000010808 */
[C---:B------:R-:W-:Y:S02]  /*58d0*/  FMUL.FTZ R22, R10.reuse, R11 ;  /* 0x0000000b0a167220 */ /* 0x040fe40000410000 */
[----:B--2---:R-:W-:Y:S02]  /*58e0*/  FMUL.FTZ R11, R10, R5 ;  /* 0x000000050a0b7220 */ /* 0x004fe40000410000 */
[----:B------:R-:W-:Y:S02]  /*58f0*/  FFMA.FTZ R22, R4, R23, R22 ;  /* 0x0000001704167223 */ /* 0x000fe40000010016 */
[-C--:B---3--:R-:W-:Y:S02]  /*5900*/  FMUL.FTZ R8, R10, R9.reuse ;  /* 0x000000090a087220 */ /* 0x088fe40000410000 */
[----:B------:R-:W-:-:S02]  /*5910*/  FFMA.FTZ R11, R4, R9, R11 ;  /* 0x00000009040b7223 */ /* 0x000fc4000001000b */
[----:B------:R-:W-:Y:S02]  /*5920*/  @P0 FFMA.FTZ R4, R4, R5, -R8 ;  /* 0x0000000504040223 */ /* 0x000fe40000010808 */
[----:B------:R-:W-:Y:S01]  /*5930*/  @P0 FADD.FTZ R6, R6, R149 ;  /* 0x0000009506060221 */ /* 0x000fe20000010000 */
[----:B------:R-:W-:Y:S01]  /*5940*/  FSEL R5, R10, R11, !P0 ;  /* 0x0000000b0a057208 */ /* 0x000fe20004000000 */
[----:B------:R-:W-:-:S05]  /*5950*/  @P0 FADD.FTZ R7, R7, R22 ;  /* 0x0000001607070221 */ /* 0x000fca0000010000 */
[----:B------:R-:W-:Y:S04]  /*5960*/  @!P1 STS.128 [0x430], R4 ;  /* 0x00043004ff009388 */ /* 0x000fe80000000c00 */
[----:B------:R-:W-:Y:S01]  /*5970*/  BAR.SYNC.DEFER_BLOCKING 0x0 ;  /* 0x0000000000007b1d */ /* 0x000fe20000010000 */
[----:B------:R-:W-:Y:S02]  /*5980*/  ISETP.NE.AND P2, PT, R29, RZ, PT ;  /* 0x000000ff1d00720c */ /* 0x000fe40003f45270 */
[----:B------:R-:W-:-:S11]  /*5990*/  ISETP.NE.AND P3, PT, R98, RZ, PT ;  /* 0x000000ff6200720c */ /* 0x000fd60003f65270 */
[----:B-----5:R-:W-:Y:S04]  /*59a0*/  @!P2 STS.128 [0x450], R12 ;  /* 0x0004500cff00a388 */ /* 0x020fe80000000c00 */
[----:B------:R-:W-:Y:S04]  /*59b0*/  LDS.128 R8, [0x430] ;  /* 0x00043000ff087984 */ /* 0x000fe80000000c00 */
[----:B------:R-:W-:Y:S06]  /*59c0*/  BAR.SYNC.DEFER_BLOCKING 0x0 ;  /* 0x0000000000007b1d */ /* 0x000fec0000010000 */
[----:B------:R-:W0:Y:S04]  /*59d0*/  SHFL.UP PT, R151, R5, 0x1, RZ ;  /* 0x0420000005977989 */ /* 0x000e2800000e00ff */
[----:B------:R-:W-:Y:S04]  /*59e0*/  @P3 LDS.64 R22, [0x458] ;  /* 0x00045800ff163984 */ /* 0x000fe80000000a00 */
[----:B------:R-:W1:Y:S04]  /*59f0*/  SHFL.UP PT, R152, R4, 0x1, RZ ;  /* 0x0420000004987989 */ /* 0x000e6800000e00ff */
[----:B------:R-:W2:Y:S04]  /*5a00*/  SHFL.UP PT, R149, R7, 0x1, RZ ;  /* 0x0420000007957989 */ /* 0x000ea800000e00ff */
[----:B------:R-:W3:Y:S01]  /*5a10*/  SHFL.UP PT, R150, R6, 0x1, RZ ;  /* 0x0420000006967989 */ /* 0x000ee200000e00ff */
[----:B0-----:R-:W-:-:S02]  /*5a20*/  @!P2 MOV R151, R13 ;  /* 0x0000000d0097a202 */ /* 0x001fc40000000f00 */
[----:B-1----:R-:W-:Y:S02]  /*5a30*/  @!P2 MOV R152, R12 ;  /* 0x0000000c0098a202 */ /* 0x002fe40000000f00 */
[----:B--2---:R-:W-:Y:S01]  /*5a40*/  @!P2 MOV R149, R15 ;  /* 0x0000000f0095a202 */ /* 0x004fe20000000f00 */
[CC--:B------:R-:W-:Y:S02]  /*5a50*/  @P3 FMUL.FTZ R153, R22.reuse, R151.reuse ;  /* 0x0000009716993220 */ /* 0x0c0fe40000410000 */
[C---:B------:R-:W-:Y:S01]  /*5a60*/  @P3 FMUL.FTZ R151, R23.reuse, R151 ;  /* 0x0000009717973220 */ /* 0x040fe20000410000 */
[----:B---3--:R-:W-:Y:S01]  /*5a70*/  @!P2 MOV R150, R14 ;  /* 0x0000000e0096a202 */ /* 0x008fe20000000f00 */
[-C--:B------:R-:W-:Y:S02]  /*5a80*/  @P3 FFMA.FTZ R154, R23, R152.reuse, R153 ;  /* 0x00000098179a3223 */ /* 0x080fe40000010099 */
[----:B------:R-:W-:Y:S02]  /*5a90*/  @P3 FFMA.FTZ R151, R22, R152, -R151 ;  /* 0x0000009816973223 */ /* 0x000fe40000010897 */
[----:B------:R-:W-:-:S02]  /*5aa0*/  @P3 FADD.FTZ R149, R149, R154 ;  /* 0x0000009a95953221 */ /* 0x000fc40000010000 */
[----:B------:R-:W-:Y:S02]  /*5ab0*/  @P3 FADD.FTZ R150, R150, R151 ;  /* 0x0000009796963221 */ /* 0x000fe40000010000 */
        /* <DEDUP_REMOVED lines=48> */
[----:B----4-:R-:W-:Y:S02]  /*5dc0*/  FMUL.FTZ R5, R19, R21 ;  /* 0x0000001513057220 */ /* 0x010fe40000410000 */
[----:B------:R-:W-:Y:S02]  /*5dd0*/  FMUL.FTZ R130, R120, R123 ;  /* 0x0000007b78827220 */ /* 0x000fe40000410000 */
[----:B------:R-:W-:Y:S02]  /*5de0*/  FMUL.FTZ R124, R18, R21 ;  /* 0x00000015127c7220 */ /* 0x000fe40000410000 */
[----:B------:R-:W-:Y:S01]  /*5df0*/  FMUL.FTZ R120, R120, R125 ;  /* 0x0000007d78787220 */ /* 0x000fe20000410000 */
[----:B------:R-:W-:Y:S01]  /*5e00*/  ISETP.NE.AND P0, PT, R98, RZ, PT ;  /* 0x000000ff6200720c */ /* 0x000fe20003f05270 */
[----:B------:R-:W-:-:S02]  /*5e10*/  FFMA.FTZ R21, R18, R20, -R5 ;  /* 0x0000001412157223 */ /* 0x000fc40000010805 */
[----:B------:R-:W-:Y:S02]  /*5e20*/  FFMA.FTZ R5, R121, R125, -R130 ;  /* 0x0000007d79057223 */ /* 0x000fe40000010882 */
[----:B------:R-:W-:Y:S02]  /*5e30*/  FMUL.FTZ R127, R9, R15 ;  /* 0x0000000f097f7220 */ /* 0x000fe40000410000 */
[----:B------:R-:W-:Y:S02]  /*5e40*/  FFMA.FTZ R18, R121, R123, R120 ;  /* 0x0000007b79127223 */ /* 0x000fe40000010078 */
[----:B------:R-:W-:Y:S02]  /*5e50*/  FADD.FTZ R122, R122, R5 ;  /* 0x000000057a7a7221 */ /* 0x000fe40000010000 */
[----:B------:R-:W-:Y:S02]  /*5e60*/  FFMA.FTZ R127, R8, R14, -R127 ;  /* 0x0000000e087f7223 */ /* 0x000fe4000001087f */
[----:B------:R-:W-:-:S02]  /*5e70*/  FMUL.FTZ R5, R9, R13 ;  /* 0x0000000d09057220 */ /* 0x000fc40000410000 */
[C---:B------:R-:W-:Y:S02]  /*5e80*/  FMUL.FTZ R14, R9.reuse, R14 ;  /* 0x0000000e090e7220 */ /* 0x040fe40000410000 */
[----:B------:R-:W-:Y:S02]  /*5e90*/  FADD.FTZ R18, RZ, R18 ;  /* 0x00000012ff127221 */ /* 0x000fe40000010000 */
[-C--:B------:R-:W-:Y:S02]  /*5ea0*/  FMUL.FTZ R9, R9, R12.reuse ;  /* 0x0000000c09097220 */ /* 0x080fe40000410000 */
[----:B------:R-:W-:Y:S02]  /*5eb0*/  FFMA.FTZ R12, R8, R12, -R5 ;  /* 0x0000000c080c7223 */ /* 0x000fe40000010805 */
[----:B------:R-:W-:Y:S02]  /*5ec0*/  FMUL.FTZ R5, R148, R18 ;  /* 0x0000001294057220 */ /* 0x000fe40000410000 */
[----:B------:R-:W-:Y:S01]  /*5ed0*/  FFMA.FTZ R13, R8, R13, R9 ;  /* 0x0000000d080d7223 */ /* 0x000fe20000010009 */
[----:B------:R-:W-:Y:S01]  /*5ee0*/  BSSY B0, `(.L_x_1425) ;  /* 0x0000019000007945 */ /* 0x000fe20003800000 */
[----:B------:R-:W-:-:S02]  /*5ef0*/  FFMA.FTZ R19, R19, R20, R124 ;  /* 0x0000001413137223 */ /* 0x000fc4000001007c */
[-C--:B------:R-:W-:Y:S02]  /*5f00*/  FMUL.FTZ R148, R148, R122.reuse ;  /* 0x0000007a94947220 */ /* 0x080fe40000410000 */
[----:B------:R-:W-:Y:S02]  /*5f10*/  FFMA.FTZ R8, R8, R15, R14 ;  /* 0x0000000f08087223 */ /* 0x000fe4000001000e */
[----:B------:R-:W-:Y:S02]  /*5f20*/  FADD.FTZ R14, R10, R127 ;  /* 0x0000007f0a0e7221 */ /* 0x000fe40000010000 */
[C---:B------:R-:W-:Y:S02]  /*5f30*/  FFMA.FTZ R9, R119.reuse, R122, -R5 ;  /* 0x0000007a77097223 */ /* 0x040fe40000010805 */
[----:B------:R-:W-:Y:S02]  /*5f40*/  FFMA.FTZ R148, R119, R18, R148 ;  /* 0x0000001277947223 */ /* 0x000fe40000010094 */
[----:B------:R-:W-:-:S02]  /*5f50*/  FMUL.FTZ R10, R19, R4 ;  /* 0x00000004130a7220 */ /* 0x000fc40000410000 */
        /* <DEDUP_REMOVED lines=17> */
.L_x_1426:
[----:B------:R-:W-:Y:S05]  /*6070*/  BSYNC B0 ;  /* 0x0000000000007941 */ /* 0x000fea0003800000 */
.L_x_1425:
[----:B------:R-:W-:Y:S01]  /*6080*/  FADD.FTZ R118, R118, R9 ;  /* 0x0000000976767221 */ /* 0x000fe20000010000 */
[----:B-1----:R-:W-:Y:S01]  /*6090*/  IADD3 R97, R97, 0x1, RZ ;  /* 0x0000000161617810 */ /* 0x002fe20007ffe0ff */
[----:B------:R-:W-:Y:S02]  /*60a0*/  FADD.FTZ R148, RZ, R148 ;  /* 0x00000094ff947221 */ /* 0x000fe40000010000 */
[----:B------:R-:W-:Y:S01]  /*60b0*/  FMUL.FTZ R5, R117, R118 ;  /* 0x0000007675057220 */ /* 0x000fe20000410000 */
[----:B------:R-:W-:Y:S01]  /*60c0*/  ISETP.GE.AND P0, PT, R97, c[0x0][0x16c], PT ;  /* 0x00005b0061007a0c */ /* 0x000fe20003f06270 */
[-C--:B------:R-:W-:Y:S02]  /*60d0*/  FMUL.FTZ R117, R117, R148.reuse ;  /* 0x0000009475757220 */ /* 0x080fe40000410000 */
[C---:B------:R-:W-:Y:S02]  /*60e0*/  FFMA.FTZ R5, R116.reuse, R148, R5 ;  /* 0x0000009474057223 */ /* 0x040fe40000010005 */
[----:B------:R-:W-:-:S02]  /*60f0*/  FFMA.FTZ R116, R116, R118, -R117 ;  /* 0x0000007674747223 */ /* 0x000fc40000010875 */
[----:B------:R-:W-:Y:S02]  /*6100*/  FADD.FTZ R8, RZ, R5 ;  /* 0x00000005ff087221 */ /* 0x000fe40000010000 */
[----:B------:R-:W-:Y:S02]  /*6110*/  FADD.FTZ R115, R115, R116 ;  /* 0x0000007473737221 */ /* 0x000fe40000010000 */
[CC--:B------:R-:W-:Y:S02]  /*6120*/  FMUL.FTZ R4, R114.reuse, R8.reuse ;  /* 0x0000000872047220 */ /* 0x0c0fe40000410000 */
[-C--:B------:R-:W-:Y:S02]  /*6130*/  FMUL.FTZ R114, R114, R115.reuse ;  /* 0x0000007372727220 */ /* 0x080fe40000410000 */
[C---:B------:R-:W-:Y:S02]  /*6140*/  FFMA.FTZ R5, R113.reuse, R115, -R4 ;  /* 0x0000007371057223 */ /* 0x040fe40000010804 */
[----:B------:R-:W-:-:S02]  /*6150*/  FFMA.FTZ R114, R113, R8, R114 ;  /* 0x0000000871727223 */ /* 0x000fc40000010072 */
[----:B------:R-:W-:Y:S02]  /*6160*/  FADD.FTZ R112, R112, R5 ;  /* 0x0000000570707221 */ /* 0x000fe40000010000 */
[----:B------:R-:W-:Y:S02]  /*6170*/  FADD.FTZ R114, RZ, R114 ;  /* 0x00000072ff727221 */ /* 0x000fe40000010000 */
[----:B------:R-:W-:Y:S02]  /*6180*/  FMUL.FTZ R6, R19, R6 ;  /* 0x0000000613067220 */ /* 0x000fe40000410000 */
[C---:B------:R-:W-:Y:S02]  /*6190*/  FMUL.FTZ R5, R111.reuse, R112 ;  /* 0x000000706f057220 */ /* 0x040fe40000410000 */
[----:B------:R-:W-:Y:S02]  /*61a0*/  FMUL.FTZ R111, R111, R114 ;  /* 0x000000726f6f7220 */ /* 0x000fe40000410000 */
[----:B------:R-:W-:-:S02]  /*61b0*/  FFMA.FTZ R9, R21, R146, -R6 ;  /* 0x0000009215097223 */ /* 0x000fc40000010806 */
[C---:B------:R-:W-:Y:S02]  /*61c0*/  FFMA.FTZ R5, R110.reuse, R114, R5 ;  /* 0x000000726e057223 */ /* 0x040fe40000010005 */
[----:B------:R-:W-:Y:S02]  /*61d0*/  FFMA.FTZ R110, R110, R112, -R111 ;  /* 0x000000706e6e7223 */ /* 0x000fe4000001086f */
[----:B------:R-:W-:Y:S02]  /*61e0*/  FFMA.FTZ R82, R9, 2, R82 ;  /* 0x4000000009527823 */ /* 0x000fe40000010052 */
[----:B------:R-:W-:Y:S02]  /*61f0*/  FMUL.FTZ R4, R19, R129 ;  /* 0x0000008113047220 */ /* 0x000fe40000410000 */
[----:B------:R-:W-:Y:S02]  /*6200*/  FADD.FTZ R9, RZ, R5 ;  /* 0x00000005ff097221 */ /* 0x000fe40000010000 */
[----:B------:R-:W-:-:S02]  /*6210*/  FADD.FTZ R109, R109, R110 ;  /* 0x0000006e6d6d7221 */ /* 0x000fc40000010000 */
[----:B------:R-:W-:Y:S02]  /*6220*/  FFMA.FTZ R131, R21, R131, -R4 ;  /* 0x0000008315837223 */ /* 0x000fe40000010804 */
[C---:B------:R-:W-:Y:S02]  /*6230*/  FMUL.FTZ R4, R108.reuse, R9 ;  /* 0x000000096c047220 */ /* 0x040fe40000410000 */
[-C--:B------:R-:W-:Y:S02]  /*6240*/  FMUL.FTZ R108, R108, R109.reuse ;  /* 0x0000006d6c6c7220 */ /* 0x080fe40000410000 */
[C---:B------:R-:W-:Y:S02]  /*6250*/  FFMA.FTZ R5, R107.reuse, R109, -R4 ;  /* 0x0000006d6b057223 */ /* 0x040fe40000010804 */
[----:B------:R-:W-:Y:S02]  /*6260*/  FFMA.FTZ R108, R107, R9, R108 ;  /* 0x000000096b6c7223 */ /* 0x000fe4000001006c */
[----:B------:R-:W-:-:S02]  /*6270*/  FADD.FTZ R106, R106, R5 ;  /* 0x000000056a6a7221 */ /* 0x000fc40000010000 */
[C---:B------:R-:W-:Y:S02]  /*6280*/  FMUL.FTZ R7, R19.reuse, R7 ;  /* 0x0000000713077220 */ /* 0x040fe40000410000 */
[----:B------:R-:W-:Y:S02]  /*6290*/  FADD.FTZ R108, RZ, R108 ;  /* 0x0000006cff6c7221 */ /* 0x000fe40000010000 */
[----:B------:R-:W-:Y:S02]  /*62a0*/  FMUL.FTZ R4, R19, R148 ;  /* 0x0000009413047220 */ /* 0x000fe40000410000 */
[----:B------:R-:W-:Y:S02]  /*62b0*/  FMUL.FTZ R5, R105, R106 ;  /* 0x0000006a69057220 */ /* 0x000fe40000410000 */
[----:B------:R-:W-:Y:S02]  /*62c0*/  FFMA.FTZ R140, R21, R140, -R7 ;  /* 0x0000008c158c7223 */ /* 0x000fe40000010807 */
[----:B------:R-:W-:-:S02]  /*62d0*/  FMUL.FTZ R105, R105, R108 ;  /* 0x0000006c69697220 */ /* 0x000fc40000410000 */
[----:B------:R-:W-:Y:S02]  /*62e0*/  FFMA.FTZ R7, R21, R118, -R4 ;  /* 0x0000007615077223 */ /* 0x000fe40000010804 */
[----:B------:R-:W-:Y:S02]  /*62f0*/  FMUL.FTZ R4, R19, R8 ;  /* 0x0000000813047220 */ /* 0x000fe40000410000 */
[C---:B------:R-:W-:Y:S02]  /*6300*/  FFMA.FTZ R5, R104.reuse, R108, R5 ;  /* 0x0000006c68057223 */ /* 0x040fe40000010005 */
[----:B------:R-:W-:Y:S02]  /*6310*/  FFMA.FTZ R104, R104, R106, -R105 ;  /* 0x0000006a68687223 */ /* 0x000fe40000010869 */
[----:B------:R-:W-:Y:S02]  /*6320*/  FFMA.FTZ R4, R21, R115, -R4 ;  /* 0x0000007315047223 */ /* 0x000fe40000010804 */
[----:B------:R-:W-:-:S02]  /*6330*/  FADD.FTZ R8, RZ, R5 ;  /* 0x00000005ff087221 */ /* 0x000fc40000010000 */
[----:B------:R-:W-:Y:S02]  /*6340*/  FADD.FTZ R103, R103, R104 ;  /* 0x0000006867677221 */ /* 0x000fe40000010000 */
[----:B------:R-:W-:Y:S02]  /*6350*/  FFMA.FTZ R91, R4, 2, R91 ;  /* 0x40000000045b7823 */ /* 0x000fe4000001005b */
[----:B------:R-:W-:Y:S02]  /*6360*/  FFMA.FTZ R10, R21, R144, -R10 ;  /* 0x00000090150a7223 */ /* 0x000fe4000001080a */
[C---:B------:R-:W-:Y:S02]  /*6370*/  FMUL.FTZ R4, R102.reuse, R8 ;  /* 0x0000000866047220 */ /* 0x040fe40000410000 */
[----:B------:R-:W-:Y:S02]  /*6380*/  FMUL.FTZ R102, R102, R103 ;  /* 0x0000006766667220 */ /* 0x000fe40000410000 */
[----:B------:R-:W-:-:S02]  /*6390*/  FMUL.FTZ R6, R19, R123 ;  /* 0x0000007b13067220 */ /* 0x000fc40000410000 */
[----:B------:R-:W-:Y:S02]  /*63a0*/  FFMA.FTZ R81, R10, 2, R81 ;  /* 0x400000000a517823 */ /* 0x000fe40000010051 */
[----:B------:R-:W-:Y:S02]  /*63b0*/  FFMA.FTZ R10, R101, R8, R102 ;  /* 0x00000008650a7223 */ /* 0x000fe40000010066 */
[----:B------:R-:W-:Y:S02]  /*63c0*/  FFMA.FTZ R125, R21, R125, -R6 ;  /* 0x0000007d157d7223 */ /* 0x000fe40000010806 */
[----:B------:R-:W-:Y:S02]  /*63d0*/  FMUL.FTZ R6, R19, R114 ;  /* 0x0000007213067220 */ /* 0x000fe40000410000 */
[----:B------:R-:W-:Y:S02]  /*63e0*/  FFMA.FTZ R5, R101, R103, -R4 ;  /* 0x0000006765057223 */ /* 0x000fe40000010804 */
[----:B------:R-:W-:-:S02]  /*63f0*/  FADD.FTZ R10, RZ, R10 ;  /* 0x0000000aff0a7221 */ /* 0x000fc40000010000 */
[----:B------:R-:W-:Y:S02]  /*6400*/  FFMA.FTZ R90, R7, 2, R90 ;  /* 0x40000000075a7823 */ /* 0x000fe4000001005a */
[----:B------:R-:W-:Y:S02]  /*6410*/  FFMA.FTZ R7, R21, R112, -R6 ;  /* 0x0000007015077223 */ /* 0x000fe40000010806 */
[C---:B------:R-:W-:Y:S02]  /*6420*/  FMUL.FTZ R22, R19.reuse, R22 ;  /* 0x0000001613167220 */ /* 0x040fe40000410000 */
[C---:B------:R-:W-:Y:S02]  /*6430*/  FMUL.FTZ R23, R19.reuse, R23 ;  /* 0x0000001713177220 */ /* 0x040fe40000410000 */
[C---:B------:R-:W-:Y:S02]  /*6440*/  FMUL.FTZ R126, R19.reuse, R126 ;  /* 0x0000007e137e7220 */ /* 0x040fe40000410000 */
[----:B------:R-:W-:-:S02]  /*6450*/  FMUL.FTZ R18, R19, R18 ;  /* 0x0000001213127220 */ /* 0x000fc40000410000 */
[C---:B------:R-:W-:Y:S02]  /*6460*/  FMUL.FTZ R6, R19.reuse, R9 ;  /* 0x0000000913067220 */ /* 0x040fe40000410000 */
[C---:B------:R-:W-:Y:S02]  /*6470*/  FMUL.FTZ R4, R19.reuse, R108 ;  /* 0x0000006c13047220 */ /* 0x040fe40000410000 */
[C---:B------:R-:W-:Y:S02]  /*6480*/  FMUL.FTZ R8, R19.reuse, R8 ;  /* 0x0000000813087220 */ /* 0x040fe40000410000 */
[----:B------:R-:W-:Y:S02]  /*6490*/  FADD.FTZ R100, R100, R5 ;  /* 0x0000000564647221 */ /* 0x000fe40000010000 */
        /* <DEDUP_REMOVED lines=23> */
.L_x_1424:
[----:B------:R-:W-:Y:S01]  /*6610*/  BAR.SYNC.DEFER_BLOCKING 0x0 ;  /* 0x0000000000007b1d */ /* 0x000fe20000010000 */
[----:B------:R-:W-:Y:S02]  /*6620*/  F2FP.PACK_AB R81, R82, R81 ;  /* 0x000000515251723e */ /* 0x000fe400000000ff */
[----:B------:R-:W-:Y:S02]  /*6630*/  F2FP.PACK_AB R89, R90, R89 ;  /* 0x000000595a59723e */ /* 0x000fe400000000ff */
[----:B------:R-:W-:Y:S01]  /*6640*/  PRMT R4, R81, 0x7632, R4 ;  /* 0x0000763251047816 */ /* 0x000fe20000000004 */
[----:B------:R-:W-:Y:S01]  /*6650*/  BSSY B0, `(.L_x_1428) ;  /* 0x0000047000007945 */ /* 0x000fe20003800000 */
[----:B------:R-:W-:Y:S02]  /*6660*/  F2FP.PACK_AB R83, R84, R83 ;  /* 0x000000535453723e */ /* 0x000fe400000000ff */
[----:B------:R-:W-:-:S02]  /*6670*/  F2FP.PACK_AB R85, R86, R85 ;  /* 0x000000555655723e */ /* 0x000fc400000000ff */
[----:B------:R-:W-:Y:S02]  /*6680*/  F2FP.PACK_AB R87, R88, R87 ;  /* 0x000000575857723e */ /* 0x000fe400000000ff */
[----:B------:R-:W-:Y:S02]  /*6690*/  PRMT R5, R83, 0x7632, R5 ;  /* 0x0000763253057816 */ /* 0x000fe40000000005 */
[----:B------:R-:W-:Y:S02]  /*66a0*/  PRMT R6, R85, 0x7632, R6 ;  /* 0x0000763255067816 */ /* 0x000fe40000000006 */
[----:B------:R-:W-:Y:S02]  /*66b0*/  PRMT R7, R87, 0x7632, R7 ;  /* 0x0000763257077816 */ /* 0x000fe40000000007 */
[----:B------:R-:W-:Y:S02]  /*66c0*/  ISETP.NE.AND P0, PT, R98, RZ, PT ;  /* 0x000000ff6200720c */ /* 0x000fe40003f05270 */
[----:B------:R-:W-:-:S02]  /*66d0*/  F2FP.PACK_AB R91, R92, R91 ;  /* 0x0000005b5c5b723e */ /* 0x000fc400000000ff */
[----:B------:R-:W-:Y:S01]  /*66e0*/  F2FP.PACK_AB R93, R94, R93 ;  /* 0x0000005d5e5d723e */ /* 0x000fe200000000ff */
[----:B------:R0:W-:Y:S01]  /*66f0*/  STS.U16 [R48+0x2], R4 ;  /* 0x0000020430007388 */ /* 0x0001e20000000400 */
[----:B------:R-:W-:-:S03]  /*6700*/  F2FP.PACK_AB R95, R96, R95 ;  /* 0x0000005f605f723e */ /* 0x000fc600000000ff */
[----:B------:R1:W-:Y:S04]  /*6710*/  STS.U16 [R48+0x6], R5 ;  /* 0x0000060530007388 */ /* 0x0003e80000000400 */
[----:B------:R2:W-:Y:S01]  /*6720*/  STS.U16 [R48+0xa], R6 ;  /* 0x00000a0630007388 */ /* 0x0005e20000000400 */
[----:B0-----:R-:W-:-:S03]  /*6730*/  PRMT R4, R89, 0x7632, R4 ;  /* 0x0000763259047816 */ /* 0x001fc60000000004 */
[----:B------:R0:W-:Y:S01]  /*6740*/  STS.U16 [R48+0xe], R7 ;  /* 0x00000e0730007388 */ /* 0x0001e20000000400 */
[----:B-1----:R-:W-:-:S03]  /*6750*/  PRMT R5, R91, 0x7632, R5 ;  /* 0x000076325b057816 */ /* 0x002fc60000000005 */
[----:B------:R1:W-:Y:S01]  /*6760*/  STS.U16 [R48+0x12], R4 ;  /* 0x0000120430007388 */ /* 0x0003e20000000400 */
[----:B--2---:R-:W-:-:S03]  /*6770*/  PRMT R6, R93, 0x7632, R6 ;  /* 0x000076325d067816 */ /* 0x004fc60000000006 */
[----:B------:R-:W-:Y:S01]  /*6780*/  STS.U16 [R48], R81 ;  /* 0x0000005130007388 */ /* 0x000fe20000000400 */
[----:B0-----:R-:W-:-:S03]  /*6790*/  PRMT R7, R95, 0x7632, R7 ;  /* 0x000076325f077816 */ /* 0x001fc60000000007 */
[----:B------:R-:W-:Y:S01]  /*67a0*/  STS.U16 [R48+0x4], R83 ;  /* 0x0000045330007388 */ /* 0x000fe20000000400 */
[----:B-1----:R-:W-:-:S03]  /*67b0*/  LEA.HI.SX32 R4, R29, R29, 0x1b ;  /* 0x0000001d1d047211 */ /* 0x002fc600078fdaff */
[----:B------:R-:W-:Y:S01]  /*67c0*/  STS.U16 [R48+0x8], R85 ;  /* 0x0000085530007388 */ /* 0x000fe20000000400 */
[----:B------:R-:W-:-:S03]  /*67d0*/  SHF.L.U32 R11, R4, 0x1, RZ ;  /* 0x00000001040b7819 */ /* 0x000fc600000006ff */
[----:B------:R-:W-:Y:S04]  /*67e0*/  STS.U16 [R48+0xc], R87 ;  /* 0x00000c5730007388 */ /* 0x000fe80000000400 */
[----:B------:R-:W-:Y:S04]  /*67f0*/  STS.U16 [R48+0x10], R89 ;  /* 0x0000105930007388 */ /* 0x000fe80000000400 */
[----:B------:R-:W-:Y:S04]  /*6800*/  STS.U16 [R48+0x14], R91 ;  /* 0x0000145b30007388 */ /* 0x000fe80000000400 */
[----:B------:R0:W-:Y:S04]  /*6810*/  STS.U16 [R48+0x16], R5 ;  /* 0x0000160530007388 */ /* 0x0001e80000000400 */
[----:B------:R-:W-:Y:S04]  /*6820*/  STS.U16 [R48+0x18], R93 ;  /* 0x0000185d30007388 */ /* 0x000fe80000000400 */
[----:B------:R1:W-:Y:S01]  /*6830*/  STS.U16 [R48+0x1a], R6 ;  /* 0x00001a0630007388 */ /* 0x0003e20000000400 */
[----:B0-----:R-:W-:-:S03]  /*6840*/  IMAD.WIDE.U32 R4, R27, c[0x0][0x200], RZ ;  /* 0x000080001b047a25 */ /* 0x001fc600078e00ff */
[----:B------:R-:W-:Y:S04]  /*6850*/  STS.U16 [R48+0x1c], R95 ;  /* 0x00001c5f30007388 */ /* 0x000fe80000000400 */
[----:B------:R-:W-:Y:S01]  /*6860*/  STS.U16 [R48+0x1e], R7 ;  /* 0x00001e0730007388 */ /* 0x000fe20000000400 */
[----:B------:R-:W-:-:S06]  /*6870*/  NOP ;  /* 0x0000000000007918 */ /* 0x000fcc0000000000 */
        /* <DEDUP_REMOVED lines=18> */
[----:B------:R-:W-:Y:S04]  /*69a0*/  LDS.U16 R11, [R11] ;  /* 0x000000000b0b7984 */ /* 0x000fe80000000400 */
[----:B------:R-:W-:Y:S04]  /*69b0*/  @!P0 STS [0x420], R99 ;  /* 0x00042063ff008388 */ /* 0x000fe80000000800 */
[----:B------:R-:W-:Y:S06]  /*69c0*/  BAR.SYNC.DEFER_BLOCKING 0x0 ;  /* 0x0000000000007b1d */ /* 0x000fec0000010000 */
[----:B------:R-:W0:Y:S02]  /*69d0*/  LDS R53, [0x420] ;  /* 0x00042000ff357984 */ /* 0x000e240000000800 */
[----:B0-----:R-:W-:-:S13]  /*69e0*/  ISETP.GE.AND P0, PT, R30, R53, PT ;  /* 0x000000351e00720c */ /* 0x001fda0003f06270 */
[----:B------:R-:W-:Y:S05]  /*69f0*/  @P0 BRA `(.L_x_1429) ;  /* 0x000000c000000947 */ /* 0x000fea0003800000 */
[----:B------:R-:W-:Y:S01]  /*6a00*/  SHF.L.U32 R7, R32, 0x9, RZ ;  /* 0x0000000920077819 */ /* 0x000fe200000006ff */
[----:B------:R-:W-:-:S03]  /*6a10*/  IMAD R57, R25, c[0x0][0x208], RZ ;  /* 0x0000820019397a24 */ /* 0x000fc600078e02ff */
[----:B------:R-:W-:Y:S01]  /*6a20*/  IADD3 R6, P0, R30, R7, RZ ;  /* 0x000000071e067210 */ /* 0x000fe20007f1e0ff */
[----:B------:R-:W-:-:S03]  /*6a30*/  IMAD R57, R0, c[0x0][0x20c], R57 ;  /* 0x0000830000397a24 */ /* 0x000fc600078e0239 */
[----:B------:R-:W-:-:S05]  /*6a40*/  LEA.HI.X.SX32 R7, R7, R31, 0x1, P0 ;  /* 0x0000001f07077211 */ /* 0x000fca00000f0eff */
[----:B------:R-:W-:-:S05]  /*6a50*/  IMAD.WIDE.U32 R6, R27, c[0x0][0x200], R6 ;  /* 0x000080001b067a25 */ /* 0x000fca00078e0006 */
[----:B------:R-:W-:-:S05]  /*6a60*/  IADD3 R7, R9, R7, RZ ;  /* 0x0000000709077210 */ /* 0x000fca0007ffe0ff */
[----:B------:R-:W-:-:S05]  /*6a70*/  IMAD.WIDE.U32 R6, R0, c[0x0][0x208], R6 ;  /* 0x0000820000067a25 */ /* 0x000fca00078e0006 */
[----:B------:R-:W-:Y:S02]  /*6a80*/  IADD3 R7, R7, R57, RZ ;  /* 0x0000003907077210 */ /* 0x000fe40007ffe0ff */
[----:B------:R-:W-:-:S04]  /*6a90*/  LEA R8, P0, R6, c[0x0][0x258], 0x1 ;  /* 0x0000960006087a11 */ /* 0x000fc800078008ff */
[----:B------:R-:W-:-:S05]  /*6aa0*/  LEA.HI.X R9, R6, c[0x0][0x25c], R7, 0x1, P0 ;  /* 0x0000970006097a11 */ /* 0x000fca00000f0c07 */
[----:B------:R0:W-:Y:S04]  /*6ab0*/  STG.E.U16 [R8.64], R11 ;  /* 0x0000000b08007986 */ /* 0x0001e8000c101504 */
.L_x_1429:
[----:B------:R-:W-:Y:S05]  /*6ac0*/  BSYNC B0 ;  /* 0x0000000000007941 */ /* 0x000fea0003800000 */
.L_x_1428:
[----:B------:R-:W-:Y:S01]  /*6ad0*/  MOV R5, R55 ;  /* 0x0000003700057202 */ /* 0x000fe20000000f00 */
[----:B0-----:R-:W-:Y:S01]  /*6ae0*/  IMAD R9, R25, c[0x0][0x208], RZ ;  /* 0x0000820019097a24 */ /* 0x001fe200078e02ff */
[C---:B------:R-:W-:Y:S02]  /*6af0*/  LOP3.LUT R8, R30.reuse, 0x40, RZ, 0xfc, !PT ;  /* 0x000000401e087812 */ /* 0x040fe400078efcff */
[----:B------:R-:W-:Y:S01]  /*6b00*/  LOP3.LUT R6, R30, 0x20, RZ, 0xfc, !PT ;  /* 0x000000201e067812 */ /* 0x000fe200078efcff */
[----:B------:R-:W-:Y:S01]  /*6b10*/  IMAD.WIDE.U32 R4, R0, c[0x0][0x208], R4 ;  /* 0x0000820000047a25 */ /* 0x000fe200078e0004 */
[----:B------:R-:W-:Y:S02]  /*6b20*/  SHF.L.U32 R7, R32, 0x9, RZ ;  /* 0x0000000920077819 */ /* 0x000fe400000006ff */
[-C--:B------:R-:W-:Y:S01]  /*6b30*/  ISETP.GE.AND P4, PT, R8, R53.reuse, PT ;  /* 0x000000350800720c */ /* 0x080fe20003f86270 */
[----:B------:R-:W-:Y:S01]  /*6b40*/  IMAD R8, R0, c[0x0][0x20c], R9 ;  /* 0x0000830000087a24 */ /* 0x000fe200078e0209 */
[----:B------:R-:W-:-:S02]  /*6b50*/  ISETP.GE.AND P3, PT, R6, R53, PT ;  /* 0x000000350600720c */ /* 0x000fc40003f66270 */
[----:B------:R-:W-:Y:S02]  /*6b60*/  SHF.R.S32.HI R9, RZ, 0x1f, R7 ;  /* 0x0000001fff097819 */ /* 0x000fe40000011407 */
[----:B------:R-:W-:Y:S02]  /*6b70*/  IADD3 R6, P1, R7, R4, RZ ;  /* 0x0000000407067210 */ /* 0x000fe40007f3e0ff */
[C---:B------:R-:W-:Y:S02]  /*6b80*/  LEA R7, P0, R30.reuse, c[0x0][0x258], 0x1 ;  /* 0x000096001e077a11 */ /* 0x040fe400078008ff */
[C---:B------:R-:W-:Y:S02]  /*6b90*/  LOP3.LUT R12, R30.reuse, 0x80, RZ, 0xfc, !PT ;  /* 0x000000801e0c7812 */ /* 0x040fe400078efcff */
[----:B------:R-:W-:Y:S02]  /*6ba0*/  IADD3.X R5, R9, R8, R5, P1, !PT ;  /* 0x0000000809057210 */ /* 0x000fe40000ffe405 */
[----:B------:R-:W-:-:S02]  /*6bb0*/  LEA.HI.X R8, R30, c[0x0][0x25c], R31, 0x1, P0 ;  /* 0x000097001e087a11 */ /* 0x000fc400000f0c1f */
[----:B------:R-:W-:Y:S02]  /*6bc0*/  LEA R4, P0, R6, R7, 0x1 ;  /* 0x0000000706047211 */ /* 0x000fe400078008ff */
[-C--:B------:R-:W-:Y:S02]  /*6bd0*/  ISETP.GE.AND P6, PT, R12, R53.reuse, PT ;  /* 0x000000350c00720c */ /* 0x080fe40003fc6270 */
[----:B------:R-:W-:Y:S02]  /*6be0*/  LOP3.LUT R12, R30, 0xc0, RZ, 0xfc, !PT ;  /* 0x000000c01e0c7812 */ /* 0x000fe400078efcff */
        /* <DEDUP_REMOVED lines=10> */
[----:B------:R-:W-:Y:S02]  /*6c90*/  LOP3.LUT R10, R30, 0xa0, RZ, 0xfc, !PT ;  /* 0x000000a01e0a7812 */ /* 0x000fe400078efcff */
[----:B------:R-:W-:Y:S01]  /*6ca0*/  ISETP.GE.AND P3, PT, R6, R53, PT ;  /* 0x000000350600720c */ /* 0x000fe20003f66270 */
[----:B------:R0:W-:Y:S01]  /*6cb0*/  @!P1 STG.E.U16 [R4.64+0x180], R19 ;  /* 0x0001801304009986 */ /* 0x0001e2000c101504 */
[----:B------:R-:W-:-:S02]  /*6cc0*/  LOP3.LUT R8, R30, 0x160, RZ, 0xfc, !PT ;  /* 0x000001601e087812 */ /* 0x000fc400078efcff */
[-C--:B------:R-:W-:Y:S02]  /*6cd0*/  ISETP.GE.AND P0, PT, R10, R53.reuse, PT ;  /* 0x000000350a00720c */ /* 0x080fe40003f06270 */
[-C--:B------:R-:W-:Y:S01]  /*6ce0*/  ISETP.GE.AND P6, PT, R8, R53.reuse, PT ;  /* 0x000000350800720c */ /* 0x080fe20003fc6270 */
[----:B------:R0:W-:Y:S01]  /*6cf0*/  @!P5 STG.E.U16 [R4.64+0xc0], R35 ;  /* 0x0000c0230400d986 */ /* 0x0001e2000c101504 */
[C---:B------:R-:W-:Y:S02]  /*6d00*/  LOP3.LUT R8, R30.reuse, 0x1a0, RZ, 0xfc, !PT ;  /* 0x000001a01e087812 */ /* 0x040fe400078efcff */
[----:B------:R-:W-:Y:S01]  /*6d10*/  LOP3.LUT R6, R30, 0x140, RZ, 0xfc, !PT ;  /* 0x000001401e067812 */ /* 0x000fe200078efcff */
[----:B------:R0:W-:Y:S01]  /*6d20*/  @!P4 STG.E.U16 [R4.64+0x240], R41 ;  /* 0x000240290400c986 */ /* 0x0001e2000c101504 */
[----:B------:R-:W-:Y:S02]  /*6d30*/  ISETP.GE.AND P1, PT, R8, R53, PT ;  /* 0x000000350800720c */ /* 0x000fe40003f26270 */
[C---:B------:R-:W-:Y:S01]  /*6d40*/  LOP3.LUT R8, R30.reuse, 0x1e0, RZ, 0xfc, !PT ;  /* 0x000001e01e087812 */ /* 0x040fe200078efcff */
[----:B------:R0:W-:Y:S01]  /*6d50*/  @!P3 STG.E.U16 [R4.64+0x200], R21 ;  /* 0x000200150400b986 */ /* 0x0001e2000c101504 */
[----:B------:R-:W-:-:S02]  /*6d60*/  LOP3.LUT R14, R30, 0xe0, RZ, 0xfc, !PT ;  /* 0x000000e01e0e7812 */ /* 0x000fc400078efcff */
[-C--:B------:R-:W-:Y:S01]  /*6d70*/  ISETP.GE.AND P5, PT, R6, R53.reuse, PT ;  /* 0x000000350600720c */ /* 0x080fe20003fa6270 */
        /* <DEDUP_REMOVED lines=8> */
[----:B------:R-:W-:Y:S01]  /*6e00*/  IADD3 R32, R32, 0x1, RZ ;  /* 0x0000000120207810 */ /* 0x000fe20007ffe0ff */
[----:B------:R0:W-:Y:S04]  /*6e10*/  @!P5 STG.E.U16 [R4.64+0x280], R23 ;  /* 0x000280170400d986 */ /* 0x0001e8000c101504 */
[----:B------:R0:W-:Y:S04]  /*6e20*/  @!P3 STG.E.U16 [R4.64+0x3c0], R47 ;  /* 0x0003c02f0400b986 */ /* 0x0001e8000c101504 */
[----:B------:R0:W-:Y:S01]  /*6e30*/  @!P2 STG.E.U16 [R4.64+0x1c0], R39 ;  /* 0x0001c0270400a986 */ /* 0x0001e2000c101504 */
[----:B------:R-:W-:-:S02]  /*6e40*/  ISETP.GE.AND P2, PT, R6, R53, PT ;  /* 0x000000350600720c */ /* 0x000fc40003f46270 */
[----:B------:R-:W-:Y:S01]  /*6e50*/  IADD3 R53, P1, R2, 0x400, RZ ;  /* 0x0000040002357810 */ /* 0x000fe20007f3e0ff */
[----:B------:R0:W-:Y:S01]  /*6e60*/  @!P0 STG.E.U16 [R4.64+0x300], R49 ;  /* 0x0003003104008986 */ /* 0x0001e2000c101504 */
[----:B------:R-:W-:Y:S02]  /*6e70*/  ISETP.GE.AND P0, PT, R32, c[0x0][0x174], PT ;  /* 0x00005d0020007a0c */ /* 0x000fe40003f06270 */
[----:B------:R-:W-:-:S07]  /*6e80*/  IADD3.X R66, RZ, R3, RZ, P1, !PT ;  /* 0x00000003ff427210 */ /* 0x000fce0000ffe4ff */
[----:B------:R0:W-:Y:S01]  /*6e90*/  @!P2 STG.E.U16 [R4.64+0x380], R51 ;  /* 0x000380330400a986 */ /* 0x0001e2000c101504 */
[----:B------:R-:W-:-:S04]  /*6ea0*/  IADD3 R16, P2, R16, 0x400, RZ ;  /* 0x0000040010107810 */ /* 0x000fc80007f5e0ff */
[----:B------:R-:W-:Y:S01]  /*6eb0*/  IADD3.X R17, RZ, R17, RZ, P2, !PT ;  /* 0x00000011ff117210 */ /* 0x000fe200017fe4ff */
[----:B------:R-:W-:Y:S01]  /*6ec0*/  @P0 CALL.REL.NOINC `(.L_x_1430) ;  /* 0x0000001000000944 */ /* 0x000fe20003c00000 */
[----:B------:R-:W-:Y:S05]  /*6ed0*/  BRA `(.L_x_1431) ;  /* 0xffff946000007947 */ /* 0x000fea000383ffff */
.L_x_1430:
[----:B------:R-:W-:Y:S05]  /*6ee0*/  EXIT ;  /* 0x000000000000794d */ /* 0x000fea0003800000 */
.L_x_1432:
        /* <DEDUP_REMOVED lines=9> */
.L_x_5352:


//--------------------- .text._Z25selective_scan_fwd_kernelI32Selective_Scan_fwd_kernel_traitsILi32ELi16ELi1ELb0ELb0ELb0ELb1EN3c104HalfENS1_7complexIfEEEEv13SSMParamsBase --------------------------
	.section	.text._Z25selective_scan_fwd_kernelI32Selective_Scan_fwd_kernel_traitsILi32ELi16ELi1ELb0ELb0ELb0ELb1EN3c104HalfENS1_7complexIfEEEEv13SSMParamsBase,"ax",@progbits
	.sectioninfo	@"SHI_REGISTERS=158"
	.align	128
        .global         _Z25selective_scan_fwd_kernelI32Selective_Scan_fwd_kernel_traitsILi32ELi16ELi1ELb0ELb0ELb0ELb1EN3c104HalfENS1_7complexIfEEEEv13SSMParamsBase
        .type           _Z25selective_scan_fwd_kernelI32Selective_Scan_fwd_kernel_traitsILi32ELi16ELi1ELb0ELb0ELb0ELb1EN3c104HalfENS1_7complexIfEEEEv13SSMParamsBase,@function
        .size           _Z25selective_scan_fwd_kernelI32Selective_Scan_fwd_kernel_traitsILi32ELi16ELi1ELb0ELb0ELb0ELb1EN3c104HalfENS1_7complexIfEEEEv13SSMParamsBase,(.L_x_5353 - _Z25selective_scan_fwd_kernelI32Selective_Scan_fwd_kernel_traitsILi32ELi16ELi1ELb0ELb0ELb0ELb1EN3c104HalfENS1_7complexIfEEEEv13SSMParamsBase)
        .other          _Z25selective_scan_fwd_kernelI32Selective_Scan_fwd_kernel_traitsILi32ELi16ELi1ELb0ELb0ELb0ELb1EN3c104HalfENS1_7complexIfEEEEv13SSMParamsBase,@"STO_CUDA_ENTRY STV_DEFAULT"
_Z25selective_scan_fwd_kernelI32Selective_Scan_fwd_kernel_traitsILi32ELi16ELi1ELb0ELb0ELb0ELb1EN3c104HalfENS1_7complexIfEEEEv13SSMParamsBase:
.text._Z25selective_scan_fwd_kernelI32Selective_Scan_fwd_kernel_traitsILi32ELi16ELi1ELb0ELb0ELb0ELb1EN3c104HalfENS1_7complexIfEEEEv13SSMParamsBase:
        /* <DEDUP_REMOVED lines=22> */
[C---:B------:R-:W-:Y:S02]  /*0160*/  IMAD R7, R3.reuse, c[0x0][0x1e8], RZ ;  /* 0x00007a0003077a24 */ /* 0x040fe400078e02ff */
[----:B------:R-:W-:Y:S02]  /*0170*/  IMAD R5, R3, c[0x0][0x1d8], RZ ;  /* 0x0000760003057a24 */ /* 0x000fe400078e02ff */
[----:B------:R-:W-:-:S04]  /*0180*/  IMAD.WIDE.U32 R8, R0, c[0x0][0x1d8], RZ ;  /* 0x0000760000087a25 */ /* 0x000fc800078e00ff */
[C---:B------:R-:W-:Y:S01]  /*0190*/  IMAD.WIDE.U32 R10, R0.reuse, c[0x0][0x1e8], RZ ;  /* 0x00007a00000a7a25 */ /* 0x040fe200078e00ff */
[----:B------:R-:W-:Y:S02]  /*01a0*/  MOV R12, R8 ;  /* 0x00000008000c7202 */ /* 0x000fe40000000f00 */
[----:B------:R-:W2:Y:S01]  /*01b0*/  S2R R8, SR_LANEID ;  /* 0x0000000000087919 */ /* 0x000ea20000000000 */
[C---:B------:R-:W-:Y:S02]  /*01c0*/  IMAD R7, R0.reuse, c[0x0][0x1ec], R7 ;  /* 0x00007b0000077a24 */ /* 0x040fe400078e0207 */
[----:B------:R-:W-:-:S03]  /*01d0*/  IMAD R13, R0, c[0x0][0x1dc], R5 ;  /* 0x00007700000d7a24 */ /* 0x000fc600078e0205 */
[----:B------:R-:W-:Y:S02]  /*01e0*/  IADD3 R11, R11, R7, RZ ;  /* 0x000000070b0b7210 */ /* 0x000fe40007ffe0ff */
        /* <DEDUP_REMOVED lines=9> */
[----:B------:R-:W-:Y:S01]  /*0280*/  IMAD.WIDE.U32 R14, R5, c[0x0][0x1e0], R10 ;  /* 0x00007800050e7a25 */ /* 0x000fe200078e000a */
[----:B------:R-:W-:Y:S02]  /*0290*/  SHF.R.S32.HI R10, RZ, 0x1f, R9 ;  /* 0x0000001fff0a7819 */ /* 0x000fe40000011409 */
[----:B------:R-:W-:Y:S01]  /*02a0*/  IADD3 R85, P0, R9, R12, RZ ;  /* 0x0000000c09557210 */ /* 0x000fe20007f1e0ff */
[----:B------:R-:W-:Y:S01]  /*02b0*/  IMAD R11, R5, c[0x0][0x1d4], R16 ;  /* 0x00007500050b7a24 */ /* 0x000fe200078e0210 */
[----:B------:R-:W-:Y:S01]  /*02c0*/  IADD3 R87, P1, R9, R14, RZ ;  /* 0x0000000e09577210 */ /* 0x000fe20007f3e0ff */
[----:B------:R-:W-:-:S03]  /*02d0*/  IMAD R17, R5, c[0x0][0x1e4], R18 ;  /* 0x0000790005117a24 */ /* 0x000fc600078e0212 */
[C---:B------:R-:W-:Y:S02]  /*02e0*/  IADD3.X R12, R10.reuse, R13, R11, P0, !PT ;  /* 0x0000000d0a0c7210 */ /* 0x040fe400007fe40b */
[----:B------:R-:W-:Y:S02]  /*02f0*/  LEA R84, P0, R85, c[0x0][0x240], 0x1 ;  /* 0x0000900055547a11 */ /* 0x000fe400078008ff */
[----:B------:R-:W-:Y:S02]  /*0300*/  LEA R86, P2, R87, c[0x0][0x248], 0x1 ;  /* 0x0000920057567a11 */ /* 0x000fe400078408ff */
[----:B------:R-:W-:Y:S02]  /*0310*/  IADD3.X R14, R10, R15, R17, P1, !PT ;  /* 0x0000000f0a0e7210 */ /* 0x000fe40000ffe411 */
[----:B------:R-:W-:Y:S02]  /*0320*/  LEA.HI.X R85, R85, c[0x0][0x244], R12, 0x1, P0 ;  /* 0x0000910055557a11 */ /* 0x000fe400000f0c0c */
[----:B------:R-:W-:-:S02]  /*0330*/  LEA.HI.X R87, R87, c[0x0][0x24c], R14, 0x1, P2 ;  /* 0x0000930057577a11 */ /* 0x000fc400010f0c0e */
[----:B--2---:R-:W-:Y:S02]  /*0340*/  MOV R11, RZ ;  /* 0x000000ff000b7202 */ /* 0x004fe40000000f00 */
.L_x_1474:
[----:B------:R-:W-:Y:S01]  /*0350*/  BAR.SYNC.DEFER_BLOCKING 0x0 ;  /* 0x0000000000007b1d */ /* 0x000fe20000010000 */
[----:B------:R-:W-:Y:S02]  /*0360*/  MOV R102, 0xfffffe00 ;  /* 0xfffffe0000667802 */ /* 0x000fe40000000f00 */
[----:B0-----:R-:W-:Y:S02]  /*0370*/  PRMT R13, RZ, 0x7610, R13 ;  /* 0x00007610ff0d7816 */ /* 0x001fe4000000000d */
[----:B------:R-:W-:Y:S01]  /*0380*/  LOP3.LUT R15, R9, 0x20, RZ, 0xfc, !PT ;  /* 0x00000020090f7812 */ /* 0x000fe200078efcff */
[----:B------:R-:W-:Y:S01]  /*0390*/  IMAD R102, R11, R102, c[0x0][0x168] ;  /* 0x00005a000b667624 */ /* 0x000fe200078e0266 */
[C---:B------:R-:W-:Y:S02]  /*03a0*/  LOP3.LUT R17, R9.reuse, 0x40, RZ, 0xfc, !PT ;  /* 0x0000004009117812 */ /* 0x040fe400078efcff */
[C---:B------:R-:W-:Y:S02]  /*03b0*/  LOP3.LUT R33, R9.reuse, 0x60, RZ, 0xfc, !PT ;  /* 0x0000006009217812 */ /* 0x040fe400078efcff */
[----:B------:R-:W-:-:S02]  /*03c0*/  ISETP.GE.AND P0, PT, R9, R102, PT ;  /* 0x000000660900720c */ /* 0x000fc40003f06270 */
[C---:B------:R-:W-:Y:S02]  /*03d0*/  LOP3.LUT R35, R9.reuse, 0x80, RZ, 0xfc, !PT ;  /* 0x0000008009237812 */ /* 0x040fe400078efcff */
[----:B------:R-:W-:Y:S02]  /*03e0*/  LOP3.LUT R37, R9, 0xa0, RZ, 0xfc, !PT ;  /* 0x000000a009257812 */ /* 0x000fe400078efcff */
[-C--:B------:R-:W-:Y:S02]  /*03f0*/  ISETP.GE.AND P1, PT, R17, R102.reuse, PT ;  /* 0x000000661100720c */ /* 0x080fe40003f26270 */
[----:B------:R-:W-:-:S05]  /*0400*/  ISETP.GE.AND P2, PT, R33, R102, PT ;  /* 0x000000662100720c */ /* 0x000fca0003f46270 */
[----:B------:R-:W2:Y:S01]  /*0410*/  @!P0 LDG.E.U16 R13, [R84.64] ;  /* 0x00000004540d8981 */ /* 0x000ea2000c1e1500 */
[-C--:B------:R-:W-:Y:S02]  /*0420*/  ISETP.GE.AND P0, PT, R15, R102.reuse, PT ;  /* 0x000000660f00720c */ /* 0x080fe40003f06270 */
[-C--:B------:R-:W-:Y:S02]  /*0430*/  ISETP.GE.AND P3, PT, R35, R102.reuse, PT ;  /* 0x000000662300720c */ /* 0x080fe40003f66270 */
[----:B------:R-:W-:Y:S02]  /*0440*/  ISETP.GE.AND P4, PT, R37, R102, PT ;  /* 0x000000662500720c */ /* 0x000fe40003f86270 */
[----:B------:R-:W-:Y:S02]  /*0450*/  PRMT R18, RZ, 0x7610, R18 ;  /* 0x00007610ff127816 */ /* 0x000fe40000000012 */
        /* <DEDUP_REMOVED lines=51> */
[----:B------:R-:W-:Y:S02]  /*0790*/  ISETP.GE.AND P2, PT, R33, R102, PT ;  /* 0x000000662100720c */ /* 0x000fe40003f46270 */
[C---:B------:R-:W-:Y:S02]  /*07a0*/  IADD3 R15, R8.reuse, 0x20, RZ ;  /* 0x00000020080f7810 */ /* 0x040fe40007ffe0ff */
[----:B------:R-:W-:Y:S02]  /*07b0*/  IADD3 R33, R8, 0x60, RZ ;  /* 0x0000006008217810 */ /* 0x000fe40007ffe0ff */
[----:B------:R-:W-:Y:S02]  /*07c0*/  SHF.L.U32 R12, R12, 0x1, RZ ;  /* 0x000000010c0c7819 */ /* 0x000fe400000006ff */
[----:B------:R-:W-:-:S02]  /*07d0*/  LEA.HI.SX32 R15, R15, R8, 0x1b ;  /* 0x000000080f0f7211 */ /* 0x000fc400078fdaff */
[----:B------:R-:W-:Y:S02]  /*07e0*/  LEA.HI.SX32 R33, R33, R8, 0x1b ;  /* 0x0000000821217211 */ /* 0x000fe400078fdaff */
[-C--:B------:R-:W-:Y:S02]  /*07f0*/  ISETP.GE.AND P0, PT, R17, R102.reuse, PT ;  /* 0x000000661100720c */ /* 0x080fe40003f06270 */
[-C--:B------:R-:W-:Y:S02]  /*0800*/  ISETP.GE.AND P4, PT, R35, R102.reuse, PT ;  /* 0x000000662300720c */ /* 0x080fe40003f86270 */
[C---:B------:R-:W-:Y:S02]  /*0810*/  IADD3 R17, R8.reuse, 0x40, RZ ;  /* 0x0000004008117810 */ /* 0x040fe40007ffe0ff */
[----:B------:R-:W-:Y:S02]  /*0820*/  ISETP.GE.AND P6, PT, R37, R102, PT ;  /* 0x000000662500720c */ /* 0x000fe40003fc6270 */
[----:B------:R-:W-:-:S02]  /*0830*/  IADD3 R35, R8, 0x80, RZ ;  /* 0x0000008008237810 */ /* 0x000fc40007ffe0ff */
[C---:B------:R-:W-:Y:S02]  /*0840*/  IADD3 R37, R8.reuse, 0xa0, RZ ;  /* 0x000000a008257810 */ /* 0x040fe40007ffe0ff */
[-C--:B------:R-:W-:Y:S02]  /*0850*/  LEA.HI.SX32 R14, R17, R8.reuse, 0x1b ;  /* 0x00000008110e7211 */ /* 0x080fe400078fdaff */
[-C--:B------:R-:W-:Y:S02]  /*0860*/  LEA.HI.SX32 R16, R35, R8.reuse, 0x1b ;  /* 0x0000000823107211 */ /* 0x080fe400078fdaff */
[----:B------:R-:W-:Y:S02]  /*0870*/  LEA.HI.SX32 R17, R37, R8, 0x1b ;  /* 0x0000000825117211 */ /* 0x000fe400078fdaff */
[----:B------:R-:W-:Y:S02]  /*0880*/  IADD3 R35, R8, 0xe0, RZ ;  /* 0x000000e008237810 */ /* 0x000fe40007ffe0ff */
[----:B------:R-:W-:-:S02]  /*0890*/  ISETP.GE.AND P5, PT, R39, R102, PT ;  /* 0x000000662700720c */ /* 0x000fc40003fa6270 */
[----:B------:R-:W-:Y:S02]  /*08a0*/  IADD3 R37, R8, 0x100, RZ ;  /* 0x0000010008257810 */ /* 0x000fe40007ffe0ff */
[----:B------:R-:W-:Y:S02]  /*08b0*/  SHF.L.U32 R14, R14, 0x1, RZ ;  /* 0x000000010e0e7819 */ /* 0x000fe400000006ff */
[----:B------:R-:W-:Y:S02]  /*08c0*/  IADD3 R39, R8, 0x120, RZ ;  /* 0x0000012008277810 */ /* 0x000fe40007ffe0ff */
[----:B------:R-:W-:Y:S02]  /*08d0*/  SHF.L.U32 R16, R16, 0x1, RZ ;  /* 0x0000000110107819 */ /* 0x000fe400000006ff */
[----:B------:R-:W-:Y:S02]  /*08e0*/  LEA.HI.SX32 R35, R35, R8, 0x1b ;  /* 0x0000000823237211 */ /* 0x000fe400078fdaff */
[----:B------:R-:W-:-:S02]  /*08f0*/  SHF.L.U32 R17, R17, 0x1, RZ ;  /* 0x0000000111117819 */ /* 0x000fc400000006ff */
[----:B------:R-:W-:Y:S02]  /*0900*/  LEA.HI.SX32 R37, R37, R8, 0x1b ;  /* 0x0000000825257211 */ /* 0x000fe400078fdaff */
[----:B------:R-:W-:Y:S02]  /*0910*/  ISETP.GE.AND P3, PT, R41, R102, PT ;  /* 0x000000662900720c */ /* 0x000fe40003f66270 */
[----:B------:R-:W-:Y:S02]  /*0920*/  LEA.HI.SX32 R39, R39, R8, 0x1b ;  /* 0x0000000827277211 */ /* 0x000fe400078fdaff */
[----:B------:R-:W-:Y:S02]  /*0930*/  IADD3 R41, R8, 0x140, RZ ;  /* 0x0000014008297810 */ /* 0x000fe40007ffe0ff */
[----:B------:R-:W-:Y:S02]  /*0940*/  PRMT R34, RZ, 0x7610, R34 ;  /* 0x00007610ff227816 */ /* 0x000fe40000000022 */
[----:B------:R-:W-:-:S02]  /*0950*/  PRMT R36, RZ, 0x7610, R36 ;  /* 0x00007610ff247816 */ /* 0x000fc40000000024 */
[----:B------:R-:W-:Y:S02]  /*0960*/  PRMT R38, RZ, 0x7610, R38 ;  /* 0x00007610ff267816 */ /* 0x000fe40000000026 */
[----:B------:R-:W-:Y:S02]  /*0970*/  PRMT R40, RZ, 0x7610, R40 ;  /* 0x00007610ff287816 */ /* 0x000fe40000000028 */
[----:B------:R-:W-:Y:S02]  /*0980*/  PRMT R42, RZ, 0x7610, R42 ;  /* 0x00007610ff2a7816 */ /* 0x000fe4000000002a */
[----:B------:R-:W-:Y:S01]  /*0990*/  PRMT R44, RZ, 0x7610, R44 ;  /* 0x00007610ff2c7816 */ /* 0x000fe2000000002c */
[----:B--2---:R0:W-:Y:S02]  /*09a0*/  STS.U16 [R12], R13 ;  /* 0x0000000d0c007388 */ /* 0x0041e40000000400 */
[----:B0-----:R-:W-:Y:S02]  /*09b0*/  SHF.L.U32 R13, R15, 0x1, RZ ;  /* 0x000000010f0d7819 */ /* 0x001fe400000006ff */
[----:B------:R-:W-:-:S02]  /*09c0*/  SHF.L.U32 R15, R33, 0x1, RZ ;  /* 0x00000001210f7819 */ /* 0x000fc400000006ff */
[C---:B------:R-:W-:Y:S01]  /*09d0*/  IADD3 R33, R8.reuse, 0xc0, RZ ;  /* 0x000000c008217810 */ /* 0x040fe20007ffe0ff */
[----:B---3--:R0:W-:Y:S03]  /*09e0*/  STS.U16 [R13+0x40], R18 ;  /* 0x000040120d007388 */ /* 0x0081e60000000400 */
[----:B------:R-:W-:Y:S01]  /*09f0*/  LEA.HI.SX32 R33, R33, R8, 0x1b ;  /* 0x0000000821217211 */ /* 0x000fe200078fdaff */
[----:B----4-:R1:W-:Y:S03]  /*0a00*/  STS.U16 [R14+0x80], R19 ;  /* 0x000080130e007388 */ /* 0x0103e60000000400 */
[----:B0-----:R-:W-:Y:S02]  /*0a10*/  SHF.L.U32 R18, R33, 0x1, RZ ;  /* 0x0000000121127819 */ /* 0x001fe400000006ff */
[----:B------:R-:W-:Y:S01]  /*0a20*/  IADD3 R33, R8, 0x160, RZ ;  /* 0x0000016008217810 */ /* 0x000fe20007ffe0ff */
[----:B------:R0:W-:Y:S01]  /*0a30*/  STS.U16 [R15+0xc0], R20 ;  /* 0x0000c0140f007388 */ /* 0x0001e20000000400 */
[----:B-1----:R-:W-:-:S02]  /*0a40*/  SHF.L.U32 R19, R35, 0x1, RZ ;  /* 0x0000000123137819 */ /* 0x002fc400000006ff */
[----:B------:R-:W-:Y:S01]  /*0a50*/  IADD3 R35, R8, 0x180, RZ ;  /* 0x0000018008237810 */ /* 0x000fe20007ffe0ff */
[----:B------:R1:W-:Y:S01]  /*0a60*/  STS.U16 [R16+0x100], R21 ;  /* 0x0001001510007388 */ /* 0x0003e20000000400 */
[----:B------:R-:W-:-:S03]  /*0a70*/  LEA.HI.SX32 R33, R33, R8, 0x1b ;  /* 0x0000000821217211 */ /* 0x000fc600078fdaff */
[----:B------:R2:W-:Y:S01]  /*0a80*/  STS.U16 [R17+0x140], R22 ;  /* 0x0001401611007388 */ /* 0x0005e20000000400 */
[----:B0-----:R-:W-:Y:S02]  /*0a90*/  SHF.L.U32 R20, R37, 0x1, RZ ;  /* 0x0000000125147819 */ /* 0x001fe400000006ff */
[C---:B------:R-:W-:Y:S02]  /*0aa0*/  IADD3 R37, R8.reuse, 0x1a0, RZ ;  /* 0x000001a008257810 */ /* 0x040fe40007ffe0ff */
[----:B-1----:R-:W-:Y:S01]  /*0ab0*/  SHF.L.U32 R21, R39, 0x1, RZ ;  /* 0x0000000127157819 */ /* 0x002fe200000006ff */
[----:B------:R0:W-:Y:S01]  /*0ac0*/  STS.U16 [R18+0x180], R23 ;  /* 0x0001801712007388 */ /* 0x0001e20000000400 */
[C---:B------:R-:W-:Y:S02]  /*0ad0*/  IADD3 R39, R8.reuse, 0x1c0, RZ ;  /* 0x000001c008277810 */ /* 0x040fe40007ffe0ff */
[----:B--2---:R-:W-:Y:S01]  /*0ae0*/  LEA.HI.SX32 R22, R41, R8, 0x1b ;  /* 0x0000000829167211 */ /* 0x004fe200078fdaff */
[----:B------:R-:W-:Y:S01]  /*0af0*/  STS.U16 [R19+0x1c0], R24 ;  /* 0x0001c01813007388 */ /* 0x000fe20000000400 */
[----:B------:R-:W-:-:S02]  /*0b00*/  IADD3 R41, R8, 0x1e0, RZ ;  /* 0x000001e008297810 */ /* 0x000fc40007ffe0ff */
[-C--:B------:R-:W-:Y:S01]  /*0b10*/  LEA.HI.SX32 R35, R35, R8.reuse, 0x1b ;  /* 0x0000000823237211 */ /* 0x080fe200078fdaff */
[----:B------:R1:W-:Y:S01]  /*0b20*/  STS.U16 [R20+0x200], R25 ;  /* 0x0002001914007388 */ /* 0x0003e20000000400 */
[----:B------:R-:W-:Y:S02]  /*0b30*/  SHF.L.U32 R22, R22, 0x1, RZ ;  /* 0x0000000116167819 */ /* 0x000fe400000006ff */
[----:B0-----:R-:W-:Y:S01]  /*0b40*/  SHF.L.U32 R23, R33, 0x1, RZ ;  /* 0x0000000121177819 */ /* 0x001fe200000006ff */
[----:B------:R0:W-:Y:S01]  /*0b50*/  STS.U16 [R21+0x240], R26 ;  /* 0x0002401a15007388 */ /* 0x0001e20000000400 */
[----:B------:R-:W-:Y:S02]  /*0b60*/  SHF.L.U32 R33, R8, 0x4, RZ ;  /* 0x0000000408217819 */ /* 0x000fe400000006ff */
[-C--:B------:R-:W-:Y:S02]  /*0b70*/  LEA.HI.SX32 R41, R41, R8.reuse, 0x1b ;  /* 0x0000000829297211 */ /* 0x080fe400078fdaff */
[----:B-1----:R-:W-:-:S02]  /*0b80*/  LEA.HI.SX32 R25, R37, R8, 0x1b ;  /* 0x0000000825197211 */ /* 0x002fc400078fdaff */
[----:B------:R-:W-:Y:S02]  /*0b90*/  SHF.L.U32 R24, R35, 0x1, RZ ;  /* 0x0000000123187819 */ /* 0x000fe400000006ff */
[----:B0-----:R-:W-:Y:S01]  /*0ba0*/  LEA.HI.SX32 R26, R39, R8, 0x1b ;  /* 0x00000008271a7211 */ /* 0x001fe200078fdaff */
[----:B------:R0:W-:Y:S01]  /*0bb0*/  STS.U16 [R22+0x280], R27 ;  /* 0x0002801b16007388 */ /* 0x0001e20000000400 */
[----:B------:R-:W-:Y:S02]  /*0bc0*/  SHF.L.U32 R25, R25, 0x1, RZ ;  /* 0x0000000119197819 */ /* 0x000fe400000006ff */
[----:B------:R-:W-:Y:S02]  /*0bd0*/  LEA.HI.SX32 R33, R33, R33, 0x1b ;  /* 0x0000002121217211 */ /* 0x000fe400078fdaff */
[----:B------:R-:W-:Y:S01]  /*0be0*/  SHF.L.U32 R26, R26, 0x1, RZ ;  /* 0x000000011a1a7819 */ /* 0x000fe200000006ff */
[----:B------:R1:W-:Y:S01]  /*0bf0*/  STS.U16 [R23+0x2c0], R28 ;  /* 0x0002c01c17007388 */ /* 0x0003e20000000400 */
[----:B0-----:R-:W-:-:S03]  /*0c00*/  SHF.L.U32 R27, R41, 0x1, RZ ;  /* 0x00000001291b7819 */ /* 0x001fc600000006ff */
[----:B------:R-:W-:Y:S04]  /*0c10*/  STS.U16 [R24+0x300], R29 ;  /* 0x0003001d18007388 */ /* 0x000fe80000000400 */
[----:B------:R0:W-:Y:S01]  /*0c20*/  STS.U16 [R25+0x340], R30 ;  /* 0x0003401e19007388 */ /* 0x0001e20000000400 */
[----:B-1----:R-:W-:-:S03]  /*0c30*/  SHF.L.U32 R28, R33, 0x1, RZ ;  /* 0x00000001211c7819 */ /* 0x002fc600000006ff */
        /* <DEDUP_REMOVED lines=21> */
[----:B------:R-:W-:Y:S02]  /*0d90*/  PRMT R35, RZ, 0x7610, R35 ;  /* 0x00007610ff237816 */ /* 0x000fe40000000023 */
[----:B-1----:R-:W-:Y:S02]  /*0da0*/  PRMT R31, RZ, 0x7610, R31 ;  /* 0x00007610ff1f7816 */ /* 0x002fe4000000001f */
[----:B--2---:R-:W-:Y:S02]  /*0db0*/  PRMT R32, RZ, 0x7610, R32 ;  /* 0x00007610ff207816 */ /* 0x004fe40000000020 */
[----:B------:R-:W-:Y:S02]  /*0dc0*/  PRMT R33, RZ, 0x7610, R33 ;  /* 0x00007610ff217816 */ /* 0x000fe40000000021 */
        /* <DEDUP_REMOVED lines=20> */
[----:B------:R-:W-:Y:S01]  /*0f10*/  PRMT R39, RZ, 0x7610, R39 ;  /* 0x00007610ff277816 */ /* 0x000fe20000000027 */
[----:B------:R-:W4:Y:S01]  /*0f20*/  @!P0 LDG.E.U16 R38, [R86.64+0x240] ;  /* 0x0002400456268981 */ /* 0x000f22000c1e1500 */
[----:B------:R-:W-:Y:S02]  /*0f30*/  PRMT R41, RZ, 0x7610, R41 ;  /* 0x00007610ff297816 */ /* 0x000fe40000000029 */
[----:B------:R-:W-:Y:S01]  /*0f40*/  PRMT R43, RZ, 0x7610, R43 ;  /* 0x00007610ff2b7816 */ /* 0x000fe2000000002b */
[----:B------:R-:W4:Y:S04]  /*0f50*/  @!P6 LDG.E.U16 R40, [R86.64+0x2c0] ;  /* 0x0002c0045628e981 */ /* 0x000f28000c1e1500 */
[----:B------:R-:W4:Y:S04]  /*0f60*/  @!P4 LDG.E.U16 R39, [R86.64+0x280] ;  /* 0x000280045627c981 */ /* 0x000f28000c1e1500 */
[----:B------:R-:W4:Y:S04]  /*0f70*/  @!P5 LDG.E.U16 R41, [R86.64+0x300] ;  /* 0x000300045629d981 */ /* 0x000f28000c1e1500 */
[----:B------:R-:W4:Y:S04]  /*0f80*/  @!P3 LDG.E.U16 R42, [R86.64+0x340] ;  /* 0x00034004562ab981 */ /* 0x000f28000c1e1500 */
[----:B------:R-:W4:Y:S04]  /*0f90*/  @!P2 LDG.E.U16 R43, [R86.64+0x380] ;  /* 0x00038004562ba981 */ /* 0x000f28000c1e1500 */
[----:B------:R-:W4:Y:S01]  /*0fa0*/  @!P1 LDG.E.U16 R44, [R86.64+0x3c0] ;  /* 0x0003c004562c9981 */ /* 0x000f22000c1e1500 */
[----:B------:R-:W-:Y:S01]  /*0fb0*/  MOV R45, c[0x0][0x16c] ;  /* 0x00005b00002d7a02 */ /* 0x000fe20000000f00 */
[----:B------:R-:W-:-:S03]  /*0fc0*/  ULDC.U8 UR6, c[0x0][0x17e] ;  /* 0x00005f8000067ab9 */ /* 0x000fc60000000000 */
[----:B------:R-:W-:Y:S01]  /*0fd0*/  ISETP.GE.AND P6, PT, R45, 0x1, PT ;  /* 0x000000012d00780c */ /* 0x000fe20003fc6270 */
[----:B------:R-:W-:Y:S01]  /*0fe0*/  BSSY B0, `(.L_x_1433) ;  /* 0x0000058000007945 */ /* 0x000fe20003800000 */
        /* <DEDUP_REMOVED lines=87> */
.L_x_1434:
[----:B------:R-:W-:Y:S05]  /*1560*/  BSYNC B0 ;  /* 0x0000000000007941 */ /* 0x000fea0003800000 */
.L_x_1433:
        /* <DEDUP_REMOVED lines=36> */
.L_x_1436:
[----:B------:R-:W-:Y:S05]  /*17b0*/  BSYNC B0 ;  /* 0x0000000000007941 */ /* 0x000fea0003800000 */
.L_x_1435:
        /* <DEDUP_REMOVED lines=38> */
.L_x_1438:
[----:B------:R-:W-:Y:S05]  /*1a20*/  BSYNC B0 ;  /* 0x0000000000007941 */ /* 0x000fea0003800000 */
.L_x_1437:
        /* <DEDUP_REMOVED lines=36> */
.L_x_1440:
[----:B------:R-:W-:Y:S05]  /*1c70*/  BSYNC B0 ;  /* 0x0000000000007941 */ /* 0x000fea0003800000 */
.L_x_1439:
        /* <DEDUP_REMOVED lines=38> */
.L_x_1442:
[----:B------:R-:W-:Y:S05]  /*1ee0*/  BSYNC B0 ;  /* 0x0000000000007941 */ /* 0x000fea0003800000 */
.L_x_1441:
        /* <DEDUP_REMOVED lines=36> */
.L_x_1444:
[----:B------:R-:W-:Y:S05]  /*2130*/  BSYNC B0 ;  /* 0x0000000000007941 */ /* 0x000fea0003800000 */
.L_x_1443:
        /* <DEDUP_REMOVED lines=38> */
.L_x_1446:
[----:B------:R-:W-:Y:S05]  /*23a0*/  BSYNC B0 ;  /* 0x0000000000007941 */ /* 0x000fea0003800000 */
.L_x_1445:
        /* <DEDUP_REMOVED lines=37> */
.L_x_1448:
[----:B------:R-:W-:Y:S05]  /*2600*/  BSYNC B0 ;  /* 0x0000000000007941 */ /* 0x000fea0003800000 */
.L_x_1447:
        /* <DEDUP_REMOVED lines=42> */
.L_x_1450:
[----:B------:R-:W-:Y:S05]  /*28b0*/  BSYNC B0 ;  /* 0x0000000000007941 */ /* 0x000fea0003800000 */
.L_x_1449:
        /* <DEDUP_REMOVED lines=40> */
.L_x_1452:
[----:B------:R-:W-:Y:S05]  /*2b40*/  BSYNC B0 ;  /* 0x0000000000007941 */ /* 0x000fea0003800000 */
.L_x_1451:
        /* <DEDUP_REMOVED lines=46> */
.L_x_1454:
[----:B------:R-:W-:Y:S05]  /*2e30*/  BSYNC B0 ;  /* 0x0000000000007941 */ /* 0x000fea0003800000 */
.L_x_1453:
        /* <DEDUP_REMOVED lines=33> */
.L_x_1456:
[----:B------:R-:W-:Y:S05]  /*3050*/  BSYNC B0 ;  /* 0x0000000000007941 */ /* 0x000fea0003800000 */
.L_x_1455:
        /* <DEDUP_REMOVED lines=33> */
.L_x_1458:
[----:B------:R-:W-:Y:S05]  /*3270*/  BSYNC B0 ;  /* 0x0000000000007941 */ /* 0x000fea0003800000 */
.L_x_1457:
        /* <DEDUP_REMOVED lines=33> */
.L_x_1460:
[----:B------:R-:W-:Y:S05]  /*3490*/  BSYNC B0 ;  /* 0x0000000000007941 */ /* 0x000fea0003800000 */
.L_x_1459:
        /* <DEDUP_REMOVED lines=33> */
.L_x_1462:
[----:B------:R-:W-:Y:S05]  /*36b0*/  BSYNC B0 ;  /* 0x0000000000007941 */ /* 0x000fea0003800000 */
.L_x_1461:
        /* <DEDUP_REMOVED lines=33> */
.L_x_1464:
[----:B------:R-:W-:Y:S05]  /*38d0*/  BSYNC B0 ;  /* 0x0000000000007941 */ /* 0x000fea0003800000 */
.L_x_1463:
        /* <DEDUP_REMOVED lines=20> */
.L_x_1468:
        /* <DEDUP_REMOVED lines=31> */
[----:B------:R-:W-:Y:S02]  /*3c10*/  IADD3 R49, R91, 0x7, RZ ;  /* 0x000000075b317810 */ /* 0x000fe40007ffe0ff */
[----:B------:R-:W-:Y:S02]  /*3c20*/  FSEL R145, R145, RZ, !P5 ;  /* 0x000000ff91917208 */ /* 0x000fe40006800000 */
[----:B------:R-:W-:Y:S02]  /*3c30*/  ISETP.GE.U32.AND P6, PT, R49, R102, PT ;  /* 0x000000663100720c */ /* 0x000fe40003fc6070 */
[----:B------:R-:W-:Y:S02]  /*3c40*/  IADD3 R49, R91, 0x6, RZ ;  /* 0x000000065b317810 */ /* 0x000fe40007ffe0ff */
[----:B------:R-:W-:Y:S01]  /*3c50*/  FSEL R135, R135, RZ, !P6 ;  /* 0x000000ff87877208 */ /* 0x000fe20007000000 */
[----:B--2---:R-:W-:Y:S02]  /*3c60*/  FMUL.FTZ R90, R40, 1.4426950216293334961 ;  /* 0x3fb8aa3b285a7820 */ /* 0x004fe40000410000 */
[----:B------:R-:W-:-:S02]  /*3c70*/  FMUL.FTZ R40, R41, R30 ;  /* 0x0000001e29287220 */ /* 0x000fc40000410000 */
[C---:B------:R-:W-:Y:S02]  /*3c80*/  FMUL.FTZ R44, R41.reuse, R29 ;  /* 0x0000001d292c7220 */ /* 0x040fe40000410000 */
[----:B------:R-:W-:Y:S02]  /*3c90*/  FMUL.RZ R46, R40, 0.15915493667125701904 ;  /* 0x3e22f983282e7820 */ /* 0x000fe4000040c000 */
[C---:B------:R-:W-:Y:S02]  /*3ca0*/  FMUL.FTZ R40, R41.reuse, R31 ;  /* 0x0000001f29287220 */ /* 0x040fe40000410000 */
[----:B------:R-:W-:Y:S01]  /*3cb0*/  FMUL.RZ R44, R44, 0.15915493667125701904 ;  /* 0x3e22f9832c2c7820 */ /* 0x000fe2000040c000 */
[----:B------:R-:W-:Y:S01]  /*3cc0*/  MUFU.SIN R92, R46 ;  /* 0x0000002e005c7308 */ /* 0x000fe20000000400 */
[----:B------:R-:W-:Y:S02]  /*3cd0*/  FMUL.RZ R42, R40, 0.15915493667125701904 ;  /* 0x3e22f983282a7820 */ /* 0x000fe4000040c000 */
[----:B------:R-:W-:-:S02]  /*3ce0*/  FMUL.FTZ R40, R41, R32 ;  /* 0x0000002029287220 */ /* 0x000fc40000410000 */
[-C--:B------:R-:W-:Y:S02]  /*3cf0*/  FMUL.FTZ R112, R90, R33.reuse ;  /* 0x000000215a707220 */ /* 0x080fe40000410000 */
[----:B------:R-:W-:Y:S01]  /*3d00*/  FMUL.RZ R43, R40, 0.15915493667125701904 ;  /* 0x3e22f983282b7820 */ /* 0x000fe2000040c000 */
[----:B------:R-:W-:Y:S01]  /*3d10*/  MUFU.SIN R101, R44 ;  /* 0x0000002c00657308 */ /* 0x000fe20000000400 */
[C---:B------:R-:W-:Y:S02]  /*3d20*/  FMUL.FTZ R40, R41.reuse, R33 ;  /* 0x0000002129287220 */ /* 0x040fe40000410000 */
[C---:B------:R-:W-:Y:S02]  /*3d30*/  FMUL.FTZ R115, R90.reuse, R34 ;  /* 0x000000225a737220 */ /* 0x040fe40000410000 */
[C---:B------:R-:W-:Y:S02]  /*3d40*/  FMUL.FTZ R114, R90.reuse, R32 ;  /* 0x000000205a727220 */ /* 0x040fe40000410000 */
[----:B------:R-:W-:Y:S01]  /*3d50*/  FMUL.FTZ R108, R90, R31 ;  /* 0x0000001f5a6c7220 */ /* 0x000fe20000410000 */
[----:B------:R0:W-:Y:S01]  /*3d60*/  MUFU.COS R103, R44 ;  /* 0x0000002c00677308 */ /* 0x0001e20000000000 */
[----:B------:R-:W-:-:S02]  /*3d70*/  FMUL.FTZ R117, R41, R53 ;  /* 0x0000003529757220 */ /* 0x000fc40000410000 */
[C---:B------:R-:W-:Y:S02]  /*3d80*/  FMUL.FTZ R106, R90.reuse, R29 ;  /* 0x0000001d5a6a7220 */ /* 0x040fe40000410000 */
[----:B------:R-:W-:-:S03]  /*3d90*/  FMUL.FTZ R89, R90, R30 ;  /* 0x0000001e5a597220 */ /* 0x000fc60000410000 */
        /* <DEDUP_REMOVED lines=10> */
[----:B0-----:R-:W-:-:S04]  /*3e40*/  FMUL.FTZ R43, R41, R37 ;  /* 0x00000025292b7220 */ /* 0x001fc80000410000 */
[----:B------:R-:W-:Y:S02]  /*3e50*/  FMUL.RZ R48, R43, 0.15915493667125701904 ;  /* 0x3e22f9832b307820 */ /* 0x000fe4000040c000 */
[----:B------:R-:W-:Y:S01]  /*3e60*/  FMUL.FTZ R43, R90, R38 ;  /* 0x000000265a2b7220 */ /* 0x000fe20000410000 */
[----:B------:R0:W-:Y:S08]  /*3e70*/  MUFU.COS R107, R42 ;  /* 0x0000002a006b7308 */ /* 0x0001f00000000000 */
[----:B------:R-:W-:Y:S01]  /*3e80*/  MUFU.SIN R119, R47 ;  /* 0x0000002f00777308 */ /* 0x000fe20000000400 */
[----:B0-----:R-:W-:-:S07]  /*3e90*/  FMUL.FTZ R42, R41, R36 ;  /* 0x00000024292a7220 */ /* 0x001fce0000410000 */
        /* <DEDUP_REMOVED lines=8> */
[----:B------:R1:W2:Y:S01]  /*3f20*/  MUFU.EX2 R50, R47 ;  /* 0x0000002f00327308 */ /* 0x0002a20000000800 */
[----:B0-----:R-:W-:-:S07]  /*3f30*/  FMUL.FTZ R48, R41, R52 ;  /* 0x0000003429307220 */ /* 0x001fce0000410000 */
[----:B------:R0:W3:Y:S01]  /*3f40*/  MUFU.EX2 R116, R40 ;  /* 0x0000002800747308 */ /* 0x0000e20000000800 */
[----:B-1----:R-:W-:-:S04]  /*3f50*/  IADD3 R47, R91, 0xf, RZ ;  /* 0x0000000f5b2f7810 */ /* 0x002fc80007ffe0ff */
[----:B------:R-:W-:Y:S01]  /*3f60*/  ISETP.GE.U32.AND P0, PT, R47, R102, PT ;  /* 0x000000662f00720c */ /* 0x000fe20003f06070 */
[----:B------:R-:W-:Y:S02]  /*3f70*/  FMUL.FTZ R47, R90, R39 ;  /* 0x000000275a2f7220 */ /* 0x000fe40000410000 */
[----:B------:R-:W-:Y:S01]  /*3f80*/  MUFU.SIN R123, R44 ;  /* 0x0000002c007b7308 */ /* 0x000fe20000000400 */
[C---:B--2---:R-:W-:Y:S02]  /*3f90*/  FMUL.FTZ R127, R50.reuse, R127 ;  /* 0x0000007f327f7220 */ /* 0x044fe40000410000 */
[----:B------:R-:W-:Y:S02]  /*3fa0*/  FMUL.FTZ R129, R50, R129 ;  /* 0x0000008132817220 */ /* 0x000fe40000410000 */
[----:B0-----:R-:W-:Y:S01]  /*3fb0*/  FMUL.FTZ R40, R41, R38 ;  /* 0x0000002629287220 */ /* 0x001fe20000410000 */
[----:B------:R-:W-:Y:S02]  /*3fc0*/  FSEL R136, R127, RZ, !P5 ;  /* 0x000000ff7f887208 */ /* 0x000fe40006800000 */
[----:B------:R-:W-:Y:S01]  /*3fd0*/  MUFU.COS R125, R44 ;  /* 0x0000002c007d7308 */ /* 0x000fe20000000000 */
[----:B------:R-:W-:Y:S01]  /*3fe0*/  FSEL R137, R129, 1, !P5 ;  /* 0x3f80000081897808 */ /* 0x000fe20006800000 */
[C---:B---3--:R-:W-:Y:S01]  /*3ff0*/  FMUL.FTZ R119, R116.reuse, R119 ;  /* 0x0000007774777220 */ /* 0x048fe20000410000 */
[----:B------:R-:W-:Y:S01]  /*4000*/  ISETP.GE.U32.AND P5, PT, R49, R102, PT ;  /* 0x000000663100720c */ /* 0x000fe20003fa6070 */
[----:B------:R-:W-:Y:S01]  /*4010*/  FMUL.FTZ R121, R116, R121 ;  /* 0x0000007974797220 */ /* 0x000fe20000410000 */
[----:B------:R-:W-:Y:S01]  /*4020*/  IADD3 R49, R91, 0x5, RZ ;  /* 0x000000055b317810 */ /* 0x000fe20007ffe0ff */
[----:B------:R-:W-:Y:S01]  /*4030*/  FMUL.RZ R51, R40, 0.15915493667125701904 ;  /* 0x3e22f98328337820 */ /* 0x000fe2000040c000 */
[----:B------:R-:W-:Y:S01]  /*4040*/  FSEL R133, R119, RZ, !P5 ;  /* 0x000000ff77857208 */ /* 0x000fe20006800000 */
[----:B------:R-:W0:Y:S01]  /*4050*/  MUFU.EX2 R118, R42 ;  /* 0x0000002a00767308 */ /* 0x000e220000000800 */
[----:B------:R-:W-:Y:S01]  /*4060*/  FSEL R132, R121, 1, !P5 ;  /* 0x3f80000079847808 */ /* 0x000fe20006800000 */
[----:B------:R-:W-:Y:S01]  /*4070*/  FMUL.FTZ R40, R41, R39 ;  /* 0x0000002729287220 */ /* 0x000fe20000410000 */
[----:B------:R-:W-:Y:S01]  /*4080*/  FSEL R147, R147, RZ, !P5 ;  /* 0x000000ff93937208 */ /* 0x000fe20006800000 */
[----:B------:R-:W-:-:S02]  /*4090*/  FMUL.FTZ R116, R90, R53 ;  /* 0x000000355a747220 */ /* 0x000fc40000410000 */
[----:B------:R-:W-:Y:S02]  /*40a0*/  FMUL.RZ R120, R40, 0.15915493667125701904 ;  /* 0x3e22f98328787820 */ /* 0x000fe4000040c000 */
[----:B------:R-:W1:Y:S08]  /*40b0*/  MUFU.EX2 R112, R112 ;  /* 0x0000007000707308 */ /* 0x000e700000000800 */
[----:B------:R-:W-:Y:S01]  /*40c0*/  MUFU.SIN R93, R46 ;  /* 0x0000002e005d7308 */ /* 0x000fe20000000400 */
[----:B0-----:R-:W-:-:S02]  /*40d0*/  FMUL.FTZ R125, R118, R125 ;  /* 0x0000007d767d7220 */ /* 0x001fc40000410000 */
[----:B------:R-:W-:Y:S02]  /*40e0*/  FMUL.FTZ R123, R118, R123 ;  /* 0x0000007b767b7220 */ /* 0x000fe40000410000 */
[----:B------:R-:W-:Y:S01]  /*40f0*/  FMUL.RZ R118, R117, 0.15915493667125701904 ;  /* 0x3e22f98375767820 */ /* 0x000fe2000040c000 */
[----:B------:R-:W-:Y:S02]  /*4100*/  IADD3 R117, R91, 0x4, RZ ;  /* 0x000000045b757810 */ /* 0x000fe40007ffe0ff */
[----:B------:R-:W-:Y:S01]  /*4110*/  MUFU.COS R104, R46 ;  /* 0x0000002e00687308 */ /* 0x000fe20000000000 */
[----:B------:R-:W-:Y:S01]  /*4120*/  FSEL R139, R123, RZ, !P6 ;  /* 0x000000ff7b8b7208 */ /* 0x000fe20007000000 */
[C---:B-1----:R-:W-:Y:S01]  /*4130*/  FMUL.FTZ R128, R112.reuse, R111 ;  /* 0x0000006f70807220 */ /* 0x042fe20000410000 */
[----:B------:R-:W-:Y:S01]  /*4140*/  FSEL R134, R125, 1, !P6 ;  /* 0x3f8000007d867808 */ /* 0x000fe20007000000 */
[----:B------:R-:W-:Y:S01]  /*4150*/  FMUL.FTZ R129, R112, R109 ;  /* 0x0000006d70817220 */ /* 0x000fe20000410000 */
[----:B------:R-:W-:-:S02]  /*4160*/  ISETP.GE.U32.AND P6, PT, R49, R102, PT ;  /* 0x000000663100720c */ /* 0x000fc40003fc6070 */
[----:B------:R-:W-:Y:S01]  /*4170*/  ISETP.GE.U32.AND P5, PT, R117, R102, PT ;  /* 0x000000667500720c */ /* 0x000fe20003fa6070 */
[----:B------:R-:W0:Y:S01]  /*4180*/  MUFU.EX2 R115, R115 ;  /* 0x0000007300737308 */ /* 0x000e220000000800 */
[----:B------:R-:W-:Y:S01]  /*4190*/  IADD3 R111, R91, 0xa, RZ ;  /* 0x0000000a5b6f7810 */ /* 0x000fe20007ffe0ff */
[----:B------:R-:W-:Y:S01]  /*41a0*/  FMUL.FTZ R117, R66, R39 ;  /* 0x0000002742757220 */ /* 0x000fe20000410000 */
[----:B------:R-:W-:Y:S02]  /*41b0*/  FSEL R148, R148, RZ, !P6 ;  /* 0x000000ff94947208 */ /* 0x000fe40007000000 */
[----:B------:R-:W-:Y:S02]  /*41c0*/  FSEL R129, R129, RZ, !P5 ;  /* 0x000000ff81817208 */ /* 0x000fe40006800000 */
[----:B------:R-:W-:Y:S01]  /*41d0*/  FSEL R128, R128, 1, !P5 ;  /* 0x3f80000080807808 */ /* 0x000fe20006800000 */
[----:B------:R-:W1:Y:S01]  /*41e0*/  MUFU.EX2 R114, R114 ;  /* 0x0000007200727308 */ /* 0x000e620000000800 */
[----:B------:R-:W-:-:S02]  /*41f0*/  FSEL R149, R149, RZ, !P5 ;  /* 0x000000ff95957208 */ /* 0x000fc40006800000 */
[----:B------:R-:W-:Y:S02]  /*4200*/  ISETP.GE.U32.AND P5, PT, R111, R102, PT ;  /* 0x000000666f00720c */ /* 0x000fe40003fa6070 */
[----:B------:R-:W-:Y:S02]  /*4210*/  IADD3 R111, R91, 0x2, RZ ;  /* 0x000000025b6f7810 */ /* 0x000fe40007ffe0ff */
[----:B------:R-:W-:Y:S01]  /*4220*/  FSEL R117, R117, RZ, !P5 ;  /* 0x000000ff75757208 */ /* 0x000fe20006800000 */
[----:B------:R-:W2:Y:S01]  /*4230*/  MUFU.EX2 R108, R108 ;  /* 0x0000006c006c7308 */ /* 0x000ea20000000800 */
[C---:B0-----:R-:W-:Y:S02]  /*4240*/  FMUL.FTZ R104, R115.reuse, R104 ;  /* 0x0000006873687220 */ /* 0x041fe40000410000 */
[----:B------:R-:W-:Y:S01]  /*4250*/  FMUL.FTZ R131, R115, R93 ;  /* 0x0000005d73837220 */ /* 0x000fe20000410000 */
[----:B------:R-:W-:Y:S02]  /*4260*/  IADD3 R115, R91, 0x3, RZ ;  /* 0x000000035b737810 */ /* 0x000fe40007ffe0ff */
[----:B------:R-:W-:-:S02]  /*4270*/  FSEL R130, R104, 1, !P6 ;  /* 0x3f80000068827808 */ /* 0x000fc40007000000 */
[----:B------:R-:W0:Y:S01]  /*4280*/  MUFU.EX2 R106, R106 ;  /* 0x0000006a006a7308 */ /* 0x000e220000000800 */
[----:B------:R-:W-:Y:S01]  /*4290*/  FSEL R131, R131, RZ, !P6 ;  /* 0x000000ff83837208 */ /* 0x000fe20007000000 */
[C---:B-1----:R-:W-:Y:S01]  /*42a0*/  FMUL.FTZ R113, R114.reuse, R113 ;  /* 0x0000007172717220 */ /* 0x042fe20000410000 */
[----:B------:R-:W-:Y:S01]  /*42b0*/  ISETP.GE.U32.AND P6, PT, R115, R102, PT ;  /* 0x000000667300720c */ /* 0x000fe20003fc6070 */
[----:B------:R-:W-:Y:S02]  /*42c0*/  FMUL.FTZ R110, R114, R110 ;  /* 0x0000006e726e7220 */ /* 0x000fe40000410000 */
[----:B------:R-:W-:Y:S01]  /*42d0*/  FMUL.FTZ R115, R41, R55 ;  /* 0x0000003729737220 */ /* 0x000fe20000410000 */
[----:B------:R-:W-:Y:S01]  /*42e0*/  FSEL R126, R113, 1, !P6 ;  /* 0x3f800000717e7808 */ /* 0x000fe20007000000 */
[----:B------:R-:W1:Y:S01]  /*42f0*/  MUFU.EX2 R89, R89 ;  /* 0x0000005900597308 */ /* 0x000e620000000800 */
[----:B------:R-:W-:Y:S01]  /*4300*/  FSEL R127, R110, RZ, !P6 ;  /* 0x000000ff6e7f7208 */ /* 0x000fe20007000000 */
[----:B--2---:R-:W-:Y:S01]  /*4310*/  FMUL.FTZ R107, R108, R107 ;  /* 0x0000006b6c6b7220 */ /* 0x004fe20000410000 */
[----:B------:R-:W-:Y:S01]  /*4320*/  FSEL R146, R146, RZ, !P6 ;  /* 0x000000ff92927208 */ /* 0x000fe20007000000 */
[----:B------:R-:W-:Y:S01]  /*4330*/  FMUL.FTZ R105, R108, R105 ;  /* 0x000000696c697220 */ /* 0x000fe20000410000 */
[----:B------:R-:W-:Y:S01]  /*4340*/  ISETP.GE.U32.AND P6, PT, R111, R102, PT ;  /* 0x000000666f00720c */ /* 0x000fe20003fc6070 */
[----:B------:R-:W-:-:S02]  /*4350*/  FMUL.FTZ R108, R90, R55 ;  /* 0x000000375a6c7220 */ /* 0x000fc40000410000 */
[C---:B0-----:R-:W-:Y:S01]  /*4360*/  FMUL.FTZ R144, R106.reuse, R103 ;  /* 0x000000676a907220 */ /* 0x041fe20000410000 */
[----:B------:R-:W-:Y:S01]  /*4370*/  FSEL R125, R105, RZ, !P6 ;  /* 0x000000ff697d7208 */ /* 0x000fe20007000000 */
[----:B------:R-:W-:Y:S01]  /*4380*/  FMUL.FTZ R122, R106, R101 ;  /* 0x000000656a7a7220 */ /* 0x000fe20000410000 */
[----:B------:R-:W-:Y:S01]  /*4390*/  FSEL R124, R107, 1, !P6 ;  /* 0x3f8000006b7c7808 */ /* 0x000fe20007000000 */
[----:B------:R-:W-:Y:S01]  /*43a0*/  MUFU.SIN R44, R51 ;  /* 0x00000033002c7308 */ /* 0x000fe20000000400 */
[----:B------:R-:W-:Y:S01]  /*43b0*/  FSEL R140, R140, RZ, !P6 ;  /* 0x000000ff8c8c7208 */ /* 0x000fe20007000000 */
[----:B------:R-:W-:Y:S01]  /*43c0*/  FMUL.FTZ R103, R90, R60 ;  /* 0x0000003c5a677220 */ /* 0x000fe20000410000 */
[----:B------:R-:W-:Y:S01]  /*43d0*/  ISETP.GE.U32.AND P6, PT, R91, R102, PT ;  /* 0x000000665b00720c */ /* 0x000fe20003fc6070 */
[----:B-1----:R-:W-:Y:S01]  /*43e0*/  FMUL.FTZ R92, R89, R92 ;  /* 0x0000005c595c7220 */ /* 0x002fe20000410000 */
[----:B------:R-:W-:Y:S01]  /*43f0*/  IADD3 R105, R91, 0x1, RZ ;  /* 0x000000015b697810 */ /* 0x000fe20007ffe0ff */
[----:B------:R-:W-:Y:S01]  /*4400*/  FMUL.FTZ R88, R89, R88 ;  /* 0x0000005859587220 */ /* 0x000fe20000410000 */
[----:B------:R-:W-:Y:S01]  /*4410*/  FSEL R122, R122, RZ, !P6 ;  /* 0x000000ff7a7a7208 */ /* 0x000fe20007000000 */
[----:B------:R0:W-:Y:S01]  /*4420*/  MUFU.COS R46, R51 ;  /* 0x00000033002e7308 */ /* 0x0001e20000000000 */
[----:B------:R-:W-:Y:S01]  /*4430*/  FSEL R144, R144, 1, !P6 ;  /* 0x3f80000090907808 */ /* 0x000fe20007000000 */
[----:B------:R-:W-:Y:S01]  /*4440*/  FMUL.RZ R115, R115, 0.15915493667125701904 ;  /* 0x3e22f98373737820 */ /* 0x000fe2000040c000 */
[----:B------:R-:W-:Y:S01]  /*4450*/  FSEL R138, R138, RZ, !P6 ;  /* 0x000000ff8a8a7208 */ /* 0x000fe20007000000 */
[----:B------:R-:W-:Y:S01]  /*4460*/  FMUL.FTZ R114, R69, R52 ;  /* 0x0000003445727220 */ /* 0x000fe20000410000 */
[----:B------:R-:W-:Y:S01]  /*4470*/  ISETP.GE.U32.AND P6, PT, R105, R102, PT ;  /* 0x000000666900720c */ /* 0x000fe20003fc6070 */
[----:B------:R-:W-:-:S02]  /*4480*/  FMUL.FTZ R105, R41, R60 ;  /* 0x0000003c29697220 */ /* 0x000fc40000410000 */
[----:B------:R-:W-:Y:S01]  /*4490*/  MUFU.SIN R40, R120 ;  /* 0x0000007800287308 */ /* 0x000fe20000000400 */
[----:B0-----:R-:W-:Y:S01]  /*44a0*/  IADD3 R51, R91, 0xd, RZ ;  /* 0x0000000d5b337810 */ /* 0x001fe20007ffe0ff */
[----:B------:R-:W-:Y:S01]  /*44b0*/  FMUL.RZ R107, R105, 0.15915493667125701904 ;  /* 0x3e22f983696b7820 */ /* 0x000fe2000040c000 */
[----:B------:R-:W-:Y:S01]  /*44c0*/  FSEL R123, R92, RZ, !P6 ;  /* 0x000000ff5c7b7208 */ /* 0x000fe20007000000 */
[----:B------:R-:W-:Y:S01]  /*44d0*/  FMUL.FTZ R41, R41, R65 ;  /* 0x0000004129297220 */ /* 0x000fe20000410000 */
[----:B------:R-:W-:Y:S01]  /*44e0*/  ISETP.GE.U32.AND P2, PT, R51, R102, PT ;  /* 0x000000663300720c */ /* 0x000fe20003f46070 */
[----:B------:R-:W-:Y:S01]  /*44f0*/  FMUL.FTZ R111, R68, R53 ;  /* 0x00000035446f7220 */ /* 0x000fe20000410000 */
[----:B------:R-:W-:Y:S01]  /*4500*/  IADD3 R51, R91, 0xb, RZ ;  /* 0x0000000b5b337810 */ /* 0x000fe20007ffe0ff */
[----:B------:R-:W-:Y:S01]  /*4510*/  FMUL.FTZ R92, R123, R138 ;  /* 0x0000008a7b5c7220 */ /* 0x000fe20000410000 */
[----:B------:R-:W-:Y:S01]  /*4520*/  FSEL R141, R88, 1, !P6 ;  /* 0x3f800000588d7808 */ /* 0x000fe20007000000 */
[----:B------:R0:W-:Y:S01]  /*4530*/  MUFU.COS R42, R120 ;  /* 0x00000078002a7308 */ /* 0x0001e20000000000 */
[----:B------:R-:W-:Y:S01]  /*4540*/  ISETP.GE.U32.AND P4, PT, R51, R102, PT ;  /* 0x000000663300720c */ /* 0x000fe20003f86070 */
[----:B------:R-:W-:Y:S01]  /*4550*/  FMUL.FTZ R51, R90, R52 ;  /* 0x000000345a337220 */ /* 0x000fe20000410000 */
[----:B------:R-:W-:Y:S01]  /*4560*/  FSEL R143, R143, RZ, !P6 ;  /* 0x000000ff8f8f7208 */ /* 0x000fe20007000000 */
[----:B------:R-:W-:Y:S01]  /*4570*/  FMUL.FTZ R89, RZ, R123 ;  /* 0x0000007bff597220 */ /* 0x000fe20000410000 */
[----:B------:R-:W-:Y:S01]  /*4580*/  IADD3 R91, R91, 0x9, RZ ;  /* 0x000000095b5b7810 */ /* 0x000fe20007ffe0ff */
[----:B------:R-:W-:Y:S01]  /*4590*/  FFMA.FTZ R105, RZ, R141, R92 ;  /* 0x0000008dff697223 */ /* 0x000fe2000001005c */
[----:B------:R-:W-:Y:S01]  /*45a0*/  FSEL R114, R114, RZ, !P4 ;  /* 0x000000ff72727208 */ /* 0x000fe20006000000 */
[----:B------:R-:W-:Y:S01]  /*45b0*/  FFMA.FTZ R92, R141, R138, -R89 ;  /* 0x0000008a8d5c7223 */ /* 0x000fe20000010859 */
[----:B------:R-:W-:Y:S01]  /*45c0*/  MUFU.EX2 R51, R51 ;  /* 0x0000003300337308 */ /* 0x000fe20000000800 */
[----:B0-----:R-:W-:Y:S01]  /*45d0*/  FMUL.RZ R120, R48, 0.15915493667125701904 ;  /* 0x3e22f98330787820 */ /* 0x001fe2000040c000 */
[----:B------:R-:W-:Y:S01]  /*45e0*/  ISETP.GE.U32.AND P6, PT, R91, R102, PT ;  /* 0x000000665b00720c */ /* 0x000fe20003fc6070 */
[----:B------:R-:W-:Y:S01]  /*45f0*/  FADD.FTZ R105, RZ, R105 ;  /* 0x00000069ff697221 */ /* 0x000fe20000010000 */
[----:B------:R-:W-:Y:S01]  /*4600*/  FSEL R111, R111, RZ, !P3 ;  /* 0x000000ff6f6f7208 */ /* 0x000fe20005800000 */
[----:B------:R-:W-:-:S02]  /*4610*/  FADD.FTZ R92, R92, R143 ;  /* 0x0000008f5c5c7221 */ /* 0x000fc40000010000 */
[----:B------:R-:W-:Y:S01]  /*4620*/  FMUL.FTZ R90, R90, R65 ;  /* 0x000000415a5a7220 */ /* 0x000fe20000410000 */
[----:B------:R-:W0:Y:S01]  /*4630*/  MUFU.SIN R48, R120 ;  /* 0x0000007800307308 */ /* 0x000e220000000400 */
[----:B------:R-:W-:-:S04]  /*4640*/  FMUL.FTZ R91, R125, R92 ;  /* 0x0000005c7d5b7220 */ /* 0x000fc80000410000 */
[----:B------:R-:W-:-:S03]  /*4650*/  FFMA.FTZ R91, R124, R105, R91 ;  /* 0x000000697c5b7223 */ /* 0x000fc6000001005b */
[----:B------:R1:W2:Y:S01]  /*4660*/  MUFU.COS R50, R120 ;  /* 0x0000007800327308 */ /* 0x0002a20000000000 */
[----:B------:R-:W-:-:S07]  /*4670*/  FADD.FTZ R91, RZ, R91 ;  /* 0x0000005bff5b7221 */ /* 0x000fce0000010000 */
[----:B------:R-:W3:Y:S01]  /*4680*/  MUFU.EX2 R47, R47 ;  /* 0x0000002f002f7308 */ /* 0x000ee20000000800 */
[----:B0-----:R-:W-:Y:S02]  /*4690*/  FMUL.FTZ R48, R51, R48 ;  /* 0x0000003033307220 */ /* 0x001fe40000410000 */
[----:B-1----:R-:W-:-:S05]  /*46a0*/  FMUL.FTZ R120, R67, R38 ;  /* 0x0000002643787220 */ /* 0x002fca0000410000 */
[----:B------:R0:W-:Y:S01]  /*46b0*/  MUFU.EX2 R101, R108 ;  /* 0x0000006c00657308 */ /* 0x0001e20000000800 */
[----:B--2---:R-:W-:Y:S01]  /*46c0*/  FMUL.FTZ R50, R51, R50 ;  /* 0x0000003233327220 */ /* 0x004fe20000410000 */
[----:B------:R-:W-:-:S06]  /*46d0*/  FSEL R120, R120, RZ, !P6 ;  /* 0x000000ff78787208 */ /* 0x000fcc0007000000 */
[----:B------:R-:W1:Y:S01]  /*46e0*/  MUFU.EX2 R43, R43 ;  /* 0x0000002b002b7308 */ /* 0x000e620000000800 */
[----:B0-----:R-:W-:Y:S02]  /*46f0*/  FMUL.RZ R108, R41, 0.15915493667125701904 ;  /* 0x3e22f983296c7820 */ /* 0x001fe4000040c000 */
[----:B------:R-:W-:Y:S02]  /*4700*/  FMUL.FTZ R41, R125, R105 ;  /* 0x000000697d297220 */ /* 0x000fe40000410000 */
[C---:B---3--:R-:W-:Y:S02]  /*4710*/  FMUL.FTZ R42, R47.reuse, R42 ;  /* 0x0000002a2f2a7220 */ /* 0x048fe40000410000 */
[----:B------:R-:W-:Y:S01]  /*4720*/  FFMA.FTZ R41, R124, R92, -R41 ;  /* 0x0000005c7c297223 */ /* 0x000fe20000010829 */
[----:B------:R-:W-:Y:S01]  /*4730*/  MUFU.EX2 R103, R103 ;  /* 0x0000006700677308 */ /* 0x000fe20000000800 */
[----:B------:R-:W-:Y:S02]  /*4740*/  FMUL.FTZ R40, R47, R40 ;  /* 0x000000282f287220 */ /* 0x000fe40000410000 */
[----:B------:R-:W-:-:S02]  /*4750*/  FADD.FTZ R41, R41, R140 ;  /* 0x0000008c29297221 */ /* 0x000fc40000010000 */
[C---:B------:R-:W-:Y:S01]  /*4760*/  FMUL.FTZ R47, R127.reuse, R91 ;  /* 0x0000005b7f2f7220 */ /* 0x040fe20000410000 */
[----:B------:R-:W-:Y:S01]  /*4770*/  FSEL R119, R40, RZ, !P5 ;  /* 0x000000ff28777208 */ /* 0x000fe20006800000 */
[-C--:B------:R-:W-:Y:S01]  /*4780*/  FMUL.FTZ R51, R127, R41.reuse ;  /* 0x000000297f337220 */ /* 0x080fe20000410000 */
[----:B------:R-:W0:Y:S01]  /*4790*/  MUFU.SIN R88, R107 ;  /* 0x0000006b00587308 */ /* 0x000e220000000400 */
[C---:B------:R-:W-:Y:S02]  /*47a0*/  FFMA.FTZ R47, R126.reuse, R41, -R47 ;  /* 0x000000297e2f7223 */ /* 0x040fe4000001082f */
[----:B------:R-:W-:Y:S02]  /*47b0*/  FFMA.FTZ R51, R126, R91, R51 ;  /* 0x0000005b7e337223 */ /* 0x000fe40000010033 */
[C---:B-1----:R-:W-:Y:S02]  /*47c0*/  FMUL.FTZ R46, R43.reuse, R46 ;  /* 0x0000002e2b2e7220 */ /* 0x042fe40000410000 */
[----:B------:R-:W-:Y:S01]  /*47d0*/  FMUL.FTZ R44, R43, R44 ;  /* 0x0000002c2b2c7220 */ /* 0x000fe20000410000 */
[----:B------:R0:W1:Y:S01]  /*47e0*/  MUFU.COS R106, R107 ;  /* 0x0000006b006a7308 */ /* 0x0000620000000000 */
[----:B------:R-:W-:Y:S01]  /*47f0*/  FADD.FTZ R51, RZ, R51 ;  /* 0x00000033ff337221 */ /* 0x000fe20000010000 */
[----:B------:R-:W-:Y:S01]  /*4800*/  FSEL R121, R46, 1, !P6 ;  /* 0x3f8000002e797808 */ /* 0x000fe20007000000 */
[----:B------:R-:W-:Y:S01]  /*4810*/  FADD.FTZ R47, R47, R146 ;  /* 0x000000922f2f7221 */ /* 0x000fe20000010000 */
[----:B------:R-:W-:Y:S01]  /*4820*/  FSEL R142, R44, RZ, !P6 ;  /* 0x000000ff2c8e7208 */ /* 0x000fe20007000000 */
[----:B------:R-:W-:-:S02]  /*4830*/  FMUL.FTZ R105, R71, R60 ;  /* 0x0000003c47697220 */ /* 0x000fc40000410000 */
[----:B------:R-:W-:Y:S01]  /*4840*/  FMUL.FTZ R91, R129, R47 ;  /* 0x0000002f815b7220 */ /* 0x000fe20000410000 */
[----:B------:R-:W-:Y:S01]  /*4850*/  MUFU.EX2 R90, R90 ;  /* 0x0000005a005a7308 */ /* 0x000fe20000000800 */
[----:B0-----:R-:W-:Y:S01]  /*4860*/  FMUL.FTZ R107, R103, R88 ;  /* 0x00000058676b7220 */ /* 0x001fe20000410000 */
[----:B------:R-:W-:Y:S01]  /*4870*/  FSEL R105, R105, RZ, !P1 ;  /* 0x000000ff69697208 */ /* 0x000fe20004800000 */
[-C--:B------:R-:W-:Y:S02]  /*4880*/  FMUL.FTZ R88, R129, R51.reuse ;  /* 0x0000003381587220 */ /* 0x080fe40000410000 */
[C---:B------:R-:W-:Y:S01]  /*4890*/  FFMA.FTZ R91, R128.reuse, R51, R91 ;  /* 0x00000033805b7223 */ /* 0x040fe2000001005b */
[----:B------:R-:W-:Y:S01]  /*48a0*/  FSEL R107, R107, RZ, !P1 ;  /* 0x000000ff6b6b7208 */ /* 0x000fe20004800000 */
[----:B------:R-:W-:Y:S01]  /*48b0*/  FFMA.FTZ R88, R128, R47, -R88 ;  /* 0x0000002f80587223 */ /* 0x000fe20000010858 */
[----:B------:R-:W0:Y:S01]  /*48c0*/  MUFU.COS R89, R108 ;  /* 0x0000006c00597308 */ /* 0x000e220000000000 */
[----:B-1----:R-:W-:-:S02]  /*48d0*/  FMUL.FTZ R106, R103, R106 ;  /* 0x0000006a676a7220 */ /* 0x002fc40000410000 */
[----:B------:R-:W-:Y:S02]  /*48e0*/  FADD.FTZ R91, RZ, R91 ;  /* 0x0000005bff5b7221 */ /* 0x000fe40000010000 */
[----:B------:R-:W-:Y:S01]  /*48f0*/  FMUL.FTZ R47, R144, R123 ;  /* 0x0000007b902f7220 */ /* 0x000fe20000410000 */
[----:B------:R-:W-:Y:S02]  /*4900*/  FSEL R106, R106, 1, !P1 ;  /* 0x3f8000006a6a7808 */ /* 0x000fe40004800000 */
[----:B------:R-:W-:Y:S01]  /*4910*/  MUFU.SIN R49, R118 ;  /* 0x0000007600317308 */ /* 0x000fe20000000400 */
[----:B------:R-:W-:-:S04]  /*4920*/  FFMA.FTZ R47, R122, R141, R47 ;  /* 0x0000008d7a2f7223 */ /* 0x000fc8000001002f */
[----:B------:R-:W-:-:S03]  /*4930*/  FMUL.FTZ R51, R125, R47 ;  /* 0x0000002f7d337220 */ /* 0x000fc60000410000 */
[----:B------:R1:W-:Y:S01]  /*4940*/  MUFU.COS R93, R118 ;  /* 0x00000076005d7308 */ /* 0x0003e20000000000 */
[----:B0-----:R-:W-:Y:S02]  /*4950*/  FMUL.FTZ R103, R90, R89 ;  /* 0x000000595a677220 */ /* 0x001fe40000410000 */
[----:B------:R-:W-:-:S03]  /*4960*/  FADD.FTZ R89, R88, R149 ;  /* 0x0000009558597221 */ /* 0x000fc60000010000 */
[----:B------:R-:W-:Y:S01]  /*4970*/  FSEL R103, R103, 1, !P0 ;  /* 0x3f80000067677808 */ /* 0x000fe20004000000 */
[----:B------:R-:W-:Y:S01]  /*4980*/  FMUL.FTZ R92, R131, R89 ;  /* 0x00000059835c7220 */ /* 0x000fe20000410000 */
[----:B------:R0:W2:Y:S01]  /*4990*/  MUFU.EX2 R104, R116 ;  /* 0x0000007400687308 */ /* 0x0000a20000000800 */
[----:B-1----:R-:W-:Y:S02]  /*49a0*/  FSEL R118, R42, 1, !P5 ;  /* 0x3f8000002a767808 */ /* 0x002fe40006800000 */
[----:B------:R-:W-:-:S04]  /*49b0*/  FFMA.FTZ R92, R130, R91, R92 ;  /* 0x0000005b825c7223 */ /* 0x000fc8000001005c */
[----:B------:R-:W-:Y:S01]  /*49c0*/  FADD.FTZ R92, RZ, R92 ;  /* 0x0000005cff5c7221 */ /* 0x000fe20000010000 */
[----:B------:R1:W3:Y:S01]  /*49d0*/  MUFU.SIN R43, R108 ;  /* 0x0000006c002b7308 */ /* 0x0002e20000000400 */
[----:B0-----:R-:W-:Y:S01]  /*49e0*/  FSEL R116, R48, RZ, !P4 ;  /* 0x000000ff30747208 */ /* 0x001fe20006000000 */
[----:B--2---:R-:W-:-:S06]  /*49f0*/  FMUL.FTZ R93, R104, R93 ;  /* 0x0000005d685d7220 */ /* 0x004fcc0000410000 */
[----:B------:R-:W0:Y:S01]  /*4a00*/  MUFU.SIN R109, R115 ;  /* 0x00000073006d7308 */ /* 0x000e220000000400 */
[----:B------:R-:W-:Y:S02]  /*4a10*/  FMUL.FTZ R49, R104, R49 ;  /* 0x0000003168317220 */ /* 0x000fe40000410000 */
[----:B-1----:R-:W-:Y:S01]  /*4a20*/  FMUL.FTZ R108, R70, R55 ;  /* 0x00000037466c7220 */ /* 0x002fe20000410000 */
[----:B------:R-:W-:Y:S02]  /*4a30*/  FSEL R112, R93, 1, !P3 ;  /* 0x3f8000005d707808 */ /* 0x000fe40005800000 */
[----:B------:R-:W-:Y:S01]  /*4a40*/  FSEL R113, R49, RZ, !P3 ;  /* 0x000000ff31717208 */ /* 0x000fe20005800000 */
[----:B---3--:R-:W-:Y:S01]  /*4a50*/  FMUL.FTZ R104, R90, R43 ;  /* 0x0000002b5a687220 */ /* 0x008fe20000410000 */
[----:B------:R1:W2:Y:S01]  /*4a60*/  MUFU.COS R110, R115 ;  /* 0x00000073006e7308 */ /* 0x0002a20000000000 */
[----:B------:R-:W-:Y:S01]  /*4a70*/  FMUL.FTZ R43, R122, R123 ;  /* 0x0000007b7a2b7220 */ /* 0x000fe20000410000 */
[----:B------:R-:W-:Y:S01]  /*4a80*/  FSEL R108, R108, RZ, !P2 ;  /* 0x000000ff6c6c7208 */ /* 0x000fe20005000000 */
[----:B------:R-:W-:Y:S01]  /*4a90*/  FMUL.FTZ R90, R131, R91 ;  /* 0x0000005b835a7220 */ /* 0x000fe20000410000 */
[----:B------:R-:W-:Y:S01]  /*4aa0*/  FSEL R104, R104, RZ, !P0 ;  /* 0x000000ff68687208 */ /* 0x000fe20004000000 */
[----:B------:R-:W-:-:S02]  /*4ab0*/  FFMA.FTZ R43, R144, R141, -R43 ;  /* 0x0000008d902b7223 */ /* 0x000fc4000001082b */
[----:B------:R-:W-:Y:S02]  /*4ac0*/  FFMA.FTZ R89, R130, R89, -R90 ;  /* 0x0000005982597223 */ /* 0x000fe4000001085a */
[----:B------:R-:W-:Y:S01]  /*4ad0*/  FMUL.FTZ R88, R125, R43 ;  /* 0x0000002b7d587220 */ /* 0x000fe20000410000 */
[----:B-1----:R-:W-:Y:S01]  /*4ae0*/  FSEL R115, R50, 1, !P4 ;  /* 0x3f80000032737808 */ /* 0x002fe20006000000 */
[----:B------:R-:W-:Y:S02]  /*4af0*/  FADD.FTZ R89, R89, R148 ;  /* 0x0000009459597221 */ /* 0x000fe40000010000 */
[C---:B------:R-:W-:Y:S02]  /*4b00*/  FMUL.FTZ R90, R133.reuse, R92 ;  /* 0x0000005c855a7220 */ /* 0x040fe40000410000 */
[----:B------:R-:W-:Y:S02]  /*4b10*/  FFMA.FTZ R88, R124, R47, R88 ;  /* 0x0000002f7c587223 */ /* 0x000fe40000010058 */
[----:B------:R-:W-:-:S02]  /*4b20*/  FMUL.FTZ R91, R133, R89 ;  /* 0x00000059855b7220 */ /* 0x000fc40000410000 */
[----:B------:R-:W-:Y:S02]  /*4b30*/  FFMA.FTZ R51, R124, R43, -R51 ;  /* 0x0000002b7c337223 */ /* 0x000fe40000010833 */
[C---:B------:R-:W-:Y:S02]  /*4b40*/  FFMA.FTZ R90, R132.reuse, R89, -R90 ;  /* 0x00000059845a7223 */ /* 0x040fe4000001085a */
[C---:B------:R-:W-:Y:S02]  /*4b50*/  FMUL.FTZ R43, R127.reuse, R88 ;  /* 0x000000587f2b7220 */ /* 0x040fe40000410000 */
[----:B------:R-:W-:Y:S02]  /*4b60*/  FFMA.FTZ R91, R132, R92, R91 ;  /* 0x0000005c845b7223 */ /* 0x000fe4000001005b */
[----:B------:R-:W-:Y:S02]  /*4b70*/  FMUL.FTZ R47, R127, R51 ;  /* 0x000000337f2f7220 */ /* 0x000fe40000410000 */
[----:B------:R-:W-:-:S02]  /*4b80*/  FADD.FTZ R90, R90, R147 ;  /* 0x000000935a5a7221 */ /* 0x000fc40000010000 */
[C---:B------:R-:W-:Y:S02]  /*4b90*/  FFMA.FTZ R43, R126.reuse, R51, -R43 ;  /* 0x000000337e2b7223 */ /* 0x040fe4000001082b */
[----:B------:R-:W-:Y:S02]  /*4ba0*/  FADD.FTZ R91, RZ, R91 ;  /* 0x0000005bff5b7221 */ /* 0x000fe40000010000 */
[----:B------:R-:W-:Y:S02]  /*4bb0*/  FFMA.FTZ R47, R126, R88, R47 ;  /* 0x000000587e2f7223 */ /* 0x000fe4000001002f */
[----:B------:R-:W-:Y:S02]  /*4bc0*/  FMUL.FTZ R92, R139, R90 ;  /* 0x0000005a8b5c7220 */ /* 0x000fe40000410000 */
[----:B------:R-:W-:Y:S02]  /*4bd0*/  FMUL.FTZ R88, R129, R43 ;  /* 0x0000002b81587220 */ /* 0x000fe40000410000 */
[----:B------:R-:W-:-:S02]  /*4be0*/  FMUL.FTZ R89, R139, R91 ;  /* 0x0000005b8b597220 */ /* 0x000fc40000410000 */
[----:B------:R-:W-:Y:S02]  /*4bf0*/  FMUL.FTZ R51, R129, R47 ;  /* 0x0000002f81337220 */ /* 0x000fe40000410000 */
[----:B------:R-:W-:Y:S02]  /*4c00*/  FFMA.FTZ R92, R134, R91, R92 ;  /* 0x0000005b865c7223 */ /* 0x000fe4000001005c */
[----:B------:R-:W-:Y:S02]  /*4c10*/  FFMA.FTZ R88, R128, R47, R88 ;  /* 0x0000002f80587223 */ /* 0x000fe40000010058 */
[----:B------:R-:W-:Y:S02]  /*4c20*/  FFMA.FTZ R90, R134, R90, -R89 ;  /* 0x0000005a865a7223 */ /* 0x000fe40000010859 */
[----:B------:R-:W-:Y:S02]  /*4c30*/  FFMA.FTZ R51, R128, R43, -R51 ;  /* 0x0000002b80337223 */ /* 0x000fe40000010833 */
[----:B------:R-:W-:-:S02]  /*4c40*/  FADD.FTZ R92, RZ, R92 ;  /* 0x0000005cff5c7221 */ /* 0x000fc40000010000 */
[C---:B------:R-:W-:Y:S02]  /*4c50*/  FMUL.FTZ R43, R131.reuse, R88 ;  /* 0x00000058832b7220 */ /* 0x040fe40000410000 */
[----:B------:R-:W-:Y:S02]  /*4c60*/  FADD.FTZ R90, R90, R135 ;  /* 0x000000875a5a7221 */ /* 0x000fe40000010000 */
[-C--:B------:R-:W-:Y:S02]  /*4c70*/  FMUL.FTZ R47, R131, R51.reuse ;  /* 0x00000033832f7220 */ /* 0x080fe40000410000 */
[----:B------:R-:W-:Y:S02]  /*4c80*/  FMUL.FTZ R89, R136, R92 ;  /* 0x0000005c88597220 */ /* 0x000fe40000410000 */
[----:B------:R-:W-:Y:S02]  /*4c90*/  FFMA.FTZ R43, R130, R51, -R43 ;  /* 0x00000033822b7223 */ /* 0x000fe4000001082b */
[----:B------:R-:W-:-:S02]  /*4ca0*/  FMUL.FTZ R91, R136, R90 ;  /* 0x0000005a885b7220 */ /* 0x000fc40000410000 */
[----:B------:R-:W-:Y:S02]  /*4cb0*/  FFMA.FTZ R47, R130, R88, R47 ;  /* 0x00000058822f7223 */ /* 0x000fe4000001002f */
[----:B------:R-:W-:Y:S02]  /*4cc0*/  FFMA.FTZ R90, R137, R90, -R89 ;  /* 0x0000005a895a7223 */ /* 0x000fe40000010859 */
[----:B------:R-:W-:Y:S02]  /*4cd0*/  FMUL.FTZ R88, R133, R43 ;  /* 0x0000002b85587220 */ /* 0x000fe40000410000 */
[----:B------:R-:W-:Y:S02]  /*4ce0*/  FFMA.FTZ R91, R137, R92, R91 ;  /* 0x0000005c895b7223 */ /* 0x000fe4000001005b */
[----:B------:R-:W-:Y:S02]  /*4cf0*/  FMUL.FTZ R51, R133, R47 ;  /* 0x0000002f85337220 */ /* 0x000fe40000410000 */
[----:B------:R-:W-:-:S02]  /*4d00*/  FADD.FTZ R90, R90, R145 ;  /* 0x000000915a5a7221 */ /* 0x000fc40000010000 */
[C---:B------:R-:W-:Y:S02]  /*4d10*/  FFMA.FTZ R88, R132.reuse, R47, R88 ;  /* 0x0000002f84587223 */ /* 0x040fe40000010058 */
[----:B------:R-:W-:Y:S02]  /*4d20*/  FADD.FTZ R91, RZ, R91 ;  /* 0x0000005bff5b7221 */ /* 0x000fe40000010000 */
[----:B------:R-:W-:Y:S02]  /*4d30*/  FFMA.FTZ R51, R132, R43, -R51 ;  /* 0x0000002b84337223 */ /* 0x000fe40000010833 */
[C---:B------:R-:W-:Y:S02]  /*4d40*/  FMUL.FTZ R46, R142.reuse, R90 ;  /* 0x0000005a8e2e7220 */ /* 0x040fe40000410000 */
[----:B------:R-:W-:Y:S02]  /*4d50*/  FMUL.FTZ R43, R139, R88 ;  /* 0x000000588b2b7220 */ /* 0x000fe40000410000 */
[----:B------:R-:W-:-:S02]  /*4d60*/  FMUL.FTZ R44, R142, R91 ;  /* 0x0000005b8e2c7220 */ /* 0x000fc40000410000 */
[----:B------:R-:W-:Y:S02]  /*4d70*/  FFMA.FTZ R46, R121, R91, R46 ;  /* 0x0000005b792e7223 */ /* 0x000fe4000001002e */
[-C--:B------:R-:W-:Y:S02]  /*4d80*/  FMUL.FTZ R47, R139, R51.reuse ;  /* 0x000000338b2f7220 */ /* 0x080fe40000410000 */
[----:B------:R-:W-:Y:S02]  /*4d90*/  FFMA.FTZ R43, R134, R51, -R43 ;  /* 0x00000033862b7223 */ /* 0x000fe4000001082b */
[----:B------:R-:W-:Y:S02]  /*4da0*/  FFMA.FTZ R51, R121, R90, -R44 ;  /* 0x0000005a79337223 */ /* 0x000fe4000001082c */
[----:B------:R-:W-:Y:S02]  /*4db0*/  FADD.FTZ R46, RZ, R46 ;  /* 0x0000002eff2e7221 */ /* 0x000fe40000010000 */
[----:B------:R-:W-:-:S02]  /*4dc0*/  FADD.FTZ R51, R51, R120 ;  /* 0x0000007833337221 */ /* 0x000fc40000010000 */
[C---:B------:R-:W-:Y:S02]  /*4dd0*/  FMUL.FTZ R44, R119.reuse, R46 ;  /* 0x0000002e772c7220 */ /* 0x040fe40000410000 */
[-C--:B------:R-:W-:Y:S02]  /*4de0*/  FMUL.FTZ R89, R119, R51.reuse ;  /* 0x0000003377597220 */ /* 0x080fe40000410000 */
[----:B------:R-:W-:Y:S02]  /*4df0*/  FFMA.FTZ R47, R134, R88, R47 ;  /* 0x00000058862f7223 */ /* 0x000fe4000001002f */
[C---:B------:R-:W-:Y:S02]  /*4e00*/  FFMA.FTZ R44, R118.reuse, R51, -R44 ;  /* 0x00000033762c7223 */ /* 0x040fe4000001082c */
[----:B------:R-:W-:Y:S02]  /*4e10*/  FFMA.FTZ R89, R118, R46, R89 ;  /* 0x0000002e76597223 */ /* 0x000fe40000010059 */
[----:B------:R-:W-:-:S02]  /*4e20*/  FMUL.FTZ R42, R136, R43 ;  /* 0x0000002b882a7220 */ /* 0x000fc40000410000 */
[-C--:B------:R-:W-:Y:S02]  /*4e30*/  FMUL.FTZ R40, R136, R47.reuse ;  /* 0x0000002f88287220 */ /* 0x080fe40000410000 */
[----:B------:R-:W-:Y:S02]  /*4e40*/  FADD.FTZ R46, R44, R117 ;  /* 0x000000752c2e7221 */ /* 0x000fe40000010000 */
[----:B------:R-:W-:Y:S02]  /*4e50*/  FADD.FTZ R89, RZ, R89 ;  /* 0x00000059ff597221 */ /* 0x000fe40000010000 */
[C---:B------:R-:W-:Y:S02]  /*4e60*/  FFMA.FTZ R42, R137.reuse, R47, R42 ;  /* 0x0000002f892a7223 */ /* 0x040fe4000001002a */
[----:B------:R-:W-:Y:S02]  /*4e70*/  FFMA.FTZ R40, R137, R43, -R40 ;  /* 0x0000002b89287223 */ /* 0x000fe40000010828 */
[----:B------:R-:W-:-:S02]  /*4e80*/  FMUL.FTZ R48, R116, R46 ;  /* 0x0000002e74307220 */ /* 0x000fc40000410000 */
[-C--:B------:R-:W-:Y:S02]  /*4e90*/  FMUL.FTZ R47, R116, R89.reuse ;  /* 0x00000059742f7220 */ /* 0x080fe40000410000 */
[C---:B------:R-:W-:Y:S02]  /*4ea0*/  FMUL.FTZ R43, R142.reuse, R42 ;  /* 0x0000002a8e2b7220 */ /* 0x040fe40000410000 */
[----:B------:R-:W-:Y:S02]  /*4eb0*/  FMUL.FTZ R44, R142, R40 ;  /* 0x000000288e2c7220 */ /* 0x000fe40000410000 */
[C---:B------:R-:W-:Y:S02]  /*4ec0*/  FFMA.FTZ R48, R115.reuse, R89, R48 ;  /* 0x0000005973307223 */ /* 0x040fe40000010030 */
[----:B------:R-:W-:Y:S02]  /*4ed0*/  FFMA.FTZ R47, R115, R46, -R47 ;  /* 0x0000002e732f7223 */ /* 0x000fe4000001082f */
[----:B------:R-:W-:-:S02]  /*4ee0*/  FFMA.FTZ R43, R121, R40, -R43 ;  /* 0x00000028792b7223 */ /* 0x000fc4000001082b */
[----:B------:R-:W-:Y:S02]  /*4ef0*/  FFMA.FTZ R44, R121, R42, R44 ;  /* 0x0000002a792c7223 */ /* 0x000fe4000001002c */
[----:B------:R-:W-:Y:S02]  /*4f00*/  FADD.FTZ R48, RZ, R48 ;  /* 0x00000030ff307221 */ /* 0x000fe40000010000 */
[----:B------:R-:W-:Y:S02]  /*4f10*/  FADD.FTZ R42, R47, R114 ;  /* 0x000000722f2a7221 */ /* 0x000fe40000010000 */
[C---:B------:R-:W-:Y:S02]  /*4f20*/  FMUL.FTZ R47, R119.reuse, R43 ;  /* 0x0000002b772f7220 */ /* 0x040fe40000410000 */
[----:B------:R-:W-:Y:S02]  /*4f30*/  FMUL.FTZ R40, R119, R44 ;  /* 0x0000002c77287220 */ /* 0x000fe40000410000 */
[----:B------:R-:W-:-:S02]  /*4f40*/  FMUL.FTZ R49, R113, R48 ;  /* 0x0000003071317220 */ /* 0x000fc40000410000 */
[----:B0-----:R-:W-:Y:S02]  /*4f50*/  FMUL.FTZ R109, R101, R109 ;  /* 0x0000006d656d7220 */ /* 0x001fe40000410000 */
[----:B------:R-:W-:Y:S02]  /*4f60*/  FMUL.FTZ R51, R113, R42 ;  /* 0x0000002a71337220 */ /* 0x000fe40000410000 */
[C---:B------:R-:W-:Y:S02]  /*4f70*/  FFMA.FTZ R47, R118.reuse, R44, R47 ;  /* 0x0000002c762f7223 */ /* 0x040fe4000001002f */
[----:B------:R-:W-:Y:S02]  /*4f80*/  FFMA.FTZ R40, R118, R43, -R40 ;  /* 0x0000002b76287223 */ /* 0x000fe40000010828 */
[C---:B------:R-:W-:Y:S02]  /*4f90*/  FFMA.FTZ R44, R112.reuse, R42, -R49 ;  /* 0x0000002a702c7223 */ /* 0x040fe40000010831 */
[----:B--2---:R-:W-:Y:S01]  /*4fa0*/  FMUL.FTZ R41, R101, R110 ;  /* 0x0000006e65297220 */ /* 0x004fe20000410000 */
[----:B------:R-:W-:Y:S01]  /*4fb0*/  FSEL R110, R109, RZ, !P2 ;  /* 0x000000ff6d6e7208 */ /* 0x000fe20005000000 */
[----:B------:R-:W-:-:S02]  /*4fc0*/  FFMA.FTZ R51, R112, R48, R51 ;  /* 0x0000003070337223 */ /* 0x000fc40000010033 */
[----:B------:R-:W-:Y:S01]  /*4fd0*/  FMUL.FTZ R42, R116, R40 ;  /* 0x00000028742a7220 */ /* 0x000fe20000410000 */
[----:B------:R-:W-:Y:S01]  /*4fe0*/  FSEL R109, R41, 1, !P2 ;  /* 0x3f800000296d7808 */ /* 0x000fe20005000000 */
[----:B------:R-:W-:Y:S02]  /*4ff0*/  FADD.FTZ R44, R44, R111 ;  /* 0x0000006f2c2c7221 */ /* 0x000fe40000010000 */
[----:B------:R-:W-:Y:S02]  /*5000*/  FADD.FTZ R51, RZ, R51 ;  /* 0x00000033ff337221 */ /* 0x000fe40000010000 */
[-C--:B------:R-:W-:Y:S02]  /*5010*/  FFMA.FTZ R42, R115, R47.reuse, R42 ;  /* 0x0000002f732a7223 */ /* 0x080fe4000001002a */
[----:B------:R-:W-:Y:S02]  /*5020*/  FMUL.FTZ R46, R110, R44 ;  /* 0x0000002c6e2e7220 */ /* 0x000fe40000410000 */
[----:B------:R-:W-:-:S02]  /*5030*/  FMUL.FTZ R47, R116, R47 ;  /* 0x0000002f742f7220 */ /* 0x000fc40000410000 */
[-C--:B------:R-:W-:Y:S02]  /*5040*/  FMUL.FTZ R41, R110, R51.reuse ;  /* 0x000000336e297220 */ /* 0x080fe40000410000 */
[----:B------:R-:W-:Y:S02]  /*5050*/  FFMA.FTZ R46, R109, R51, R46 ;  /* 0x000000336d2e7223 */ /* 0x000fe4000001002e */
[----:B------:R-:W-:Y:S02]  /*5060*/  FFMA.FTZ R47, R115, R40, -R47 ;  /* 0x00000028732f7223 */ /* 0x000fe4000001082f */
[----:B------:R-:W-:Y:S02]  /*5070*/  FMUL.FTZ R40, R113, R42 ;  /* 0x0000002a71287220 */ /* 0x000fe40000410000 */
[----:B------:R-:W-:Y:S02]  /*5080*/  FFMA.FTZ R41, R109, R44, -R41 ;  /* 0x0000002c6d297223 */ /* 0x000fe40000010829 */
[----:B------:R-:W-:-:S02]  /*5090*/  FADD.FTZ R46, RZ, R46 ;  /* 0x0000002eff2e7221 */ /* 0x000fc40000010000 */
[CC--:B------:R-:W-:Y:S02]  /*50a0*/  FFMA.FTZ R40, R112.reuse, R47.reuse, -R40 ;  /* 0x0000002f70287223 */ /* 0x0c0fe40000010828 */
[----:B------:R-:W-:Y:S02]  /*50b0*/  FADD.FTZ R41, R41, R108 ;  /* 0x0000006c29297221 */ /* 0x000fe40000010000 */
[----:B------:R-:W-:Y:S02]  /*50c0*/  FMUL.FTZ R47, R113, R47 ;  /* 0x0000002f712f7220 */ /* 0x000fe40000410000 */
[C---:B------:R-:W-:Y:S02]  /*50d0*/  FMUL.FTZ R43, R107.reuse, R46 ;  /* 0x0000002e6b2b7220 */ /* 0x040fe40000410000 */
[----:B------:R-:W-:Y:S02]  /*50e0*/  FMUL.FTZ R49, R107, R41 ;  /* 0x000000296b317220 */ /* 0x000fe40000410000 */
[----:B------:R-:W-:-:S02]  /*50f0*/  FFMA.FTZ R47, R112, R42, R47 ;  /* 0x0000002a702f7223 */ /* 0x000fc4000001002f */
[C---:B------:R-:W-:Y:S02]  /*5100*/  FFMA.FTZ R42, R106.reuse, R41, -R43 ;  /* 0x000000296a2a7223 */ /* 0x040fe4000001082b */
[----:B------:R-:W-:Y:S02]  /*5110*/  FFMA.FTZ R49, R106, R46, R49 ;  /* 0x0000002e6a317223 */ /* 0x000fe40000010031 */
[----:B------:R-:W-:Y:S02]  /*5120*/  FADD.FTZ R43, R42, R105 ;  /* 0x000000692a2b7221 */ /* 0x000fe40000010000 */
[----:B------:R-:W-:Y:S02]  /*5130*/  FADD.FTZ R49, RZ, R49 ;  /* 0x00000031ff317221 */ /* 0x000fe40000010000 */
[----:B------:R-:W-:Y:S02]  /*5140*/  FMUL.FTZ R41, R110, R47 ;  /* 0x0000002f6e297220 */ /* 0x000fe40000410000 */
[----:B------:R-:W-:-:S02]  /*5150*/  FMUL.FTZ R46, R104, R43 ;  /* 0x0000002b682e7220 */ /* 0x000fc40000410000 */
[----:B------:R-:W-:Y:S02]  /*5160*/  FMUL.FTZ R101, R72, R65 ;  /* 0x0000004148657220 */ /* 0x000fe40000410000 */
[-C--:B------:R-:W-:Y:S02]  /*5170*/  FMUL.FTZ R42, R110, R40.reuse ;  /* 0x000000286e2a7220 */ /* 0x080fe40000410000 */
[-C--:B------:R-:W-:Y:S01]  /*5180*/  FMUL.FTZ R44, R104, R49.reuse ;  /* 0x00000031682c7220 */ /* 0x080fe20000410000 */
[----:B------:R-:W-:Y:S01]  /*5190*/  FSEL R101, R101, RZ, !P0 ;  /* 0x000000ff65657208 */ /* 0x000fe20004000000 */
[----:B------:R-:W-:Y:S01]  /*51a0*/  FFMA.FTZ R41, R109, R40, -R41 ;  /* 0x000000286d297223 */ /* 0x000fe20000010829 */
[----:B------:R-:W-:Y:S01]  /*51b0*/  ISETP.GE.AND P0, PT, R8, 0x1, PT ;  /* 0x000000010800780c */ /* 0x000fe20003f06270 */
[----:B------:R-:W-:Y:S02]  /*51c0*/  FFMA.FTZ R46, R103, R49, R46 ;  /* 0x00000031672e7223 */ /* 0x000fe4000001002e */
[----:B------:R-:W-:-:S02]  /*51d0*/  FFMA.FTZ R42, R109, R47, R42 ;  /* 0x0000002f6d2a7223 */ /* 0x000fc4000001002a */
[----:B------:R-:W-:Y:S02]  /*51e0*/  FFMA.FTZ R44, R103, R43, -R44 ;  /* 0x0000002b672c7223 */ /* 0x000fe4000001082c */
[----:B------:R-:W-:Y:S02]  /*51f0*/  FADD.FTZ R47, RZ, R46 ;  /* 0x0000002eff2f7221 */ /* 0x000fe40000010000 */
[C---:B------:R-:W-:Y:S02]  /*5200*/  FMUL.FTZ R43, R107.reuse, R41 ;  /* 0x000000296b2b7220 */ /* 0x040fe40000410000 */
[-C--:B------:R-:W-:Y:S01]  /*5210*/  FMUL.FTZ R40, R107, R42.reuse ;  /* 0x0000002a6b287220 */ /* 0x080fe20000410000 */
[----:B------:R-:W0:Y:S01]  /*5220*/  SHFL.UP PT, R51, R47, 0x1, RZ ;  /* 0x042000002f337989 */ /* 0x000e2200000e00ff */
[----:B------:R-:W-:Y:S02]  /*5230*/  FADD.FTZ R46, R44, R101 ;  /* 0x000000652c2e7221 */ /* 0x000fe40000010000 */
[----:B------:R-:W-:-:S02]  /*5240*/  FFMA.FTZ R48, R106, R42, R43 ;  /* 0x0000002a6a307223 */ /* 0x000fc4000001002b */
[----:B------:R-:W-:Y:S01]  /*5250*/  IMAD R49, R3, c[0x0][0x198], RZ ;  /* 0x0000660003317a24 */ /* 0x000fe200078e02ff */
[----:B------:R-:W1:Y:S01]  /*5260*/  SHFL.UP PT, R89, R46, 0x1, RZ ;  /* 0x042000002e597989 */ /* 0x000e6200000e00ff */
[----:B------:R-:W-:Y:S02]  /*5270*/  FFMA.FTZ R40, R106, R41, -R40 ;  /* 0x000000296a287223 */ /* 0x000fe40000010828 */
[----:B------:R-:W-:Y:S02]  /*5280*/  FMUL.FTZ R44, R104, R48 ;  /* 0x00000030682c7220 */ /* 0x000fe40000410000 */
[----:B------:R-:W-:-:S04]  /*5290*/  IMAD.WIDE.U32 R42, R0, c[0x0][0x198], RZ ;  /* 0x00006600002a7a25 */ /* 0x000fc800078e00ff */
[----:B------:R-:W-:Y:S02]  /*52a0*/  IMAD R49, R0, c[0x0][0x19c], R49 ;  /* 0x0000670000317a24 */ /* 0x000fe400078e0231 */
[-C--:B------:R-:W-:Y:S02]  /*52b0*/  FFMA.FTZ R44, R103, R40.reuse, -R44 ;  /* 0x00000028672c7223 */ /* 0x080fe4000001082c */
[----:B------:R-:W-:Y:S01]  /*52c0*/  FMUL.FTZ R41, R104, R40 ;  /* 0x0000002868297220 */ /* 0x000fe20000410000 */
[----:B------:R-:W-:Y:S01]  /*52d0*/  IADD3 R43, R43, R49, RZ ;  /* 0x000000312b2b7210 */ /* 0x000fe20007ffe0ff */
[----:B------:R-:W-:Y:S01]  /*52e0*/  IMAD R91, R3, c[0x0][0x1b8], RZ ;  /* 0x00006e00035b7a24 */ /* 0x000fe200078e02ff */
[----:B------:R-:W2:Y:S01]  /*52f0*/  SHFL.UP PT, R49, R44, 0x1, RZ ;  /* 0x042000002c317989 */ /* 0x000ea200000e00ff */
[----:B------:R-:W-:Y:S02]  /*5300*/  FFMA.FTZ R48, R103, R48, R41 ;  /* 0x0000003067307223 */ /* 0x000fe40000010029 */
[----:B------:R-:W-:-:S02]  /*5310*/  IMAD R93, R0, c[0x0][0x1bc], R91 ;  /* 0x00006f00005d7a24 */ /* 0x000fc400078e025b */
[----:B------:R-:W-:Y:S01]  /*5320*/  IMAD.WIDE.U32 R40, R0, c[0x0][0x1b8], RZ ;  /* 0x00006e0000287a25 */ /* 0x000fe200078e00ff */
[----:B------:R-:W3:Y:S03]  /*5330*/  SHFL.UP PT, R91, R48, 0x1, RZ ;  /* 0x04200000305b7989 */ /* 0x000ee600000e00ff */
        /* <DEDUP_REMOVED lines=12> */
[----:B------:R-:W-:Y:S02]  /*5400*/  @P0 FADD.FTZ R46, R46, R93 ;  /* 0x0000005d2e2e0221 */ /* 0x000fe40000010000 */
[----:B--2---:R-:W-:-:S02]  /*5410*/  FMUL.FTZ R42, R48, R49 ;  /* 0x00000031302a7220 */ /* 0x004fc40000410000 */
[C---:B------:R-:W-:Y:S01]  /*5420*/  IMAD R51, R99.reuse, c[0x0][0x1c4], R90 ;  /* 0x0000710063337a24 */ /* 0x040fe200078e025a */
[----:B------:R-:W0:Y:S01]  /*5430*/  SHFL.UP PT, R45, R46, 0x2, RZ ;  /* 0x044000002e2d7989 */ /* 0x000e2200000e00ff */
[----:B------:R-:W-:-:S03]  /*5440*/  IMAD.WIDE.U32 R40, R99, c[0x0][0x1c0], R40 ;  /* 0x0000700063287a25 */ /* 0x000fc600078e0028 */
[----:B------:R-:W2:Y:S01]  /*5450*/  LDG.E.64 R88, [R88.64] ;  /* 0x0000000458587981 */ /* 0x000ea2000c1e1b00 */
[----:B------:R-:W-:Y:S01]  /*5460*/  @P0 FADD.FTZ R47, R47, R50 ;  /* 0x000000322f2f0221 */ /* 0x000fe20000010000 */
[----:B------:R-:W-:Y:S01]  /*5470*/  IADD3 R51, R41, R51, RZ ;  /* 0x0000003329337210 */ /* 0x000fe20007ffe0ff */
[-C--:B---3--:R-:W-:Y:S01]  /*5480*/  FFMA.FTZ R43, R44, R91.reuse, R42 ;  /* 0x0000005b2c2b7223 */ /* 0x088fe2000001002a */
[----:B------:R-:W-:Y:S01]  /*5490*/  LEA R90, P1, R40, c[0x0][0x230], 0x3 ;  /* 0x00008c00285a7a11 */ /* 0x000fe200078218ff */
[C---:B------:R-:W-:Y:S01]  /*54a0*/  FMUL.FTZ R41, R48.reuse, R91 ;  /* 0x0000005b30297220 */ /* 0x040fe20000410000 */
[----:B------:R-:W1:Y:S02]  /*54b0*/  SHFL.UP PT, R42, R47, 0x2, RZ ;  /* 0x044000002f2a7989 */ /* 0x000e6400000e00ff */
[----:B------:R-:W-:Y:S01]  /*54c0*/  FSEL R43, R48, R43, !P0 ;  /* 0x0000002b302b7208 */ /* 0x000fe20004000000 */
[----:B------:R-:W-:Y:S01]  /*54d0*/  @P0 FFMA.FTZ R44, R44, R49, -R41 ;  /* 0x000000312c2c0223 */ /* 0x000fe20000010829 */
[----:B------:R-:W-:-:S04]  /*54e0*/  LEA.HI.X R91, R40, c[0x0][0x234], R51, 0x3, P1 ;  /* 0x00008d00285b7a11 */ /* 0x000fc800008f1c33 */
[----:B------:R-:W3:Y:S04]  /*54f0*/  SHFL.UP PT, R40, R44, 0x2, RZ ;  /* 0x044000002c287989 */ /* 0x000ee800000e00ff */
[----:B------:R-:W4:Y:S01]  /*5500*/  SHFL.UP PT, R41, R43, 0x2, RZ ;  /* 0x044000002b297989 */ /* 0x000f2200000e00ff */
[----:B------:R-:W-:Y:S01]  /*5510*/  ISETP.GE.AND P0, PT, R8, 0x2, PT ;  /* 0x000000020800780c */ /* 0x000fe20003f06270 */
[C---:B0-----:R-:W-:Y:S02]  /*5520*/  FMUL.FTZ R49, R43.reuse, R45 ;  /* 0x0000002d2b317220 */ /* 0x041fe40000410000 */
[----:B------:R-:W2:Y:S01]  /*5530*/  LDG.E.64 R90, [R90.64] ;  /* 0x000000045a5a7981 */ /* 0x000ea2000c1e1b00 */
[-C--:B-1----:R-:W-:Y:S02]  /*5540*/  FMUL.FTZ R48, R43, R42.reuse ;  /* 0x0000002a2b307220 */ /* 0x082fe40000410000 */
[----:B------:R-:W-:-:S02]  /*5550*/  FFMA.FTZ R42, R44, R42, R49 ;  /* 0x0000002a2c2a7223 */ /* 0x000fc40000010031 */
[----:B------:R-:W-:-:S05]  /*5560*/  FFMA.FTZ R45, R44, R45, -R48 ;  /* 0x0000002d2c2d7223 */ /* 0x000fca0000010830 */
        /* <DEDUP_REMOVED lines=14> */
[C---:B------:R-:W-:Y:S02]  /*5650*/  FFMA.FTZ R49, R44.reuse, R49, -R40 ;  /* 0x000000312c317223 */ /* 0x040fe40000010828 */
[----:B------:R-:W-:-:S06]  /*5660*/  FFMA.FTZ R40, R44, R51, R45 ;  /* 0x000000332c287223 */ /* 0x000fcc000001002d */
[----:B------:R-:W-:Y:S02]  /*5670*/  @P0 FADD.FTZ R46, R46, R49 ;  /* 0x000000312e2e0221 */ /* 0x000fe40000010000 */
[----:B------:R-:W-:Y:S02]  /*5680*/  @P0 FADD.FTZ R47, R47, R40 ;  /* 0x000000282f2f0221 */ /* 0x000fe40000010000 */
[C---:B---3--:R-:W-:Y:S02]  /*5690*/  FMUL.FTZ R45, R42.reuse, R41 ;  /* 0x000000292a2d7220 */ /* 0x048fe40000410000 */
[-C--:B----4-:R-:W-:Y:S01]  /*56a0*/  FMUL.FTZ R40, R42, R43.reuse ;  /* 0x0000002b2a287220 */ /* 0x090fe20000410000 */
[----:B------:R-:W0:Y:S01]  /*56b0*/  SHFL.UP PT, R49, R46, 0x8, RZ ;  /* 0x050000002e317989 */ /* 0x000e2200000e00ff */
[----:B------:R-:W-:-:S03]  /*56c0*/  FFMA.FTZ R45, R44, R43, R45 ;  /* 0x0000002b2c2d7223 */ /* 0x000fc6000001002d */
[----:B------:R-:W1:Y:S01]  /*56d0*/  SHFL.UP PT, R50, R47, 0x8, RZ ;  /* 0x050000002f327989 */ /* 0x000e6200000e00ff */
[----:B------:R-:W-:Y:S01]  /*56e0*/  @P0 FFMA.FTZ R44, R44, R41, -R40 ;  /* 0x000000292c2c0223 */ /* 0x000fe20000010828 */
[----:B------:R-:W-:-:S04]  /*56f0*/  FSEL R45, R42, R45, !P0 ;  /* 0x0000002d2a2d7208 */ /* 0x000fc80004000000 */
[----:B------:R-:W3:Y:S04]  /*5700*/  SHFL.UP PT, R48, R44, 0x8, RZ ;  /* 0x050000002c307989 */ /* 0x000ee800000e00ff */
[----:B------:R-:W4:Y:S01]  /*5710*/  SHFL.UP PT, R42, R45, 0x8, RZ ;  /* 0x050000002d2a7989 */ /* 0x000f2200000e00ff */
[----:B------:R-:W-:Y:S01]  /*5720*/  ISETP.GE.AND P1, PT, R8, 0x8, PT ;  /* 0x000000080800780c */ /* 0x000fe20003f26270 */
[C---:B0-----:R-:W-:Y:S02]  /*5730*/  FMUL.FTZ R41, R45.reuse, R49 ;  /* 0x000000312d297220 */ /* 0x041fe40000410000 */
[-C--:B-1----:R-:W-:Y:S02]  /*5740*/  FMUL.FTZ R40, R45, R50.reuse ;  /* 0x000000322d287220 */ /* 0x082fe40000410000 */
[----:B------:R-:W-:-:S02]  /*5750*/  FFMA.FTZ R50, R44, R50, R41 ;  /* 0x000000322c327223 */ /* 0x000fc40000010029 */
[----:B------:R-:W-:Y:S02]  /*5760*/  FFMA.FTZ R49, R44, R49, -R40 ;  /* 0x000000312c317223 */ /* 0x000fe40000010828 */
[----:B---3--:R-:W-:-:S04]  /*5770*/  FMUL.FTZ R43, R45, R48 ;  /* 0x000000302d2b7220 */ /* 0x008fc80000410000 */
[----:B------:R-:W-:Y:S02]  /*5780*/  @P1 FADD.FTZ R47, R47, R50 ;  /* 0x000000322f2f1221 */ /* 0x000fe40000010000 */
[----:B------:R-:W-:Y:S02]  /*5790*/  @P1 FADD.FTZ R46, R46, R49 ;  /* 0x000000312e2e1221 */ /* 0x000fe40000010000 */
[-C--:B----4-:R-:W-:Y:S02]  /*57a0*/  FMUL.FTZ R49, R45, R42.reuse ;  /* 0x0000002a2d317220 */ /* 0x090fe40000410000 */
[C---:B------:R-:W-:Y:S01]  /*57b0*/  FFMA.FTZ R50, R44.reuse, R42, R43 ;  /* 0x0000002a2c327223 */ /* 0x040fe2000001002b */
[----:B------:R-:W0:Y:S01]  /*57c0*/  SHFL.UP PT, R51, R47, 0x10, RZ ;  /* 0x060000002f337989 */ /* 0x000e2200000e00ff */
[----:B------:R-:W-:-:S03]  /*57d0*/  @P1 FFMA.FTZ R44, R44, R48, -R49 ;  /* 0x000000302c2c1223 */ /* 0x000fc60000010831 */
[----:B------:R-:W-:Y:S02]  /*57e0*/  FSEL R45, R45, R50, !P1 ;  /* 0x000000322d2d7208 */ /* 0x000fe40004800000 */
[----:B------:R-:W1:Y:S01]  /*57f0*/  SHFL.UP PT, R50, R46, 0x10, RZ ;  /* 0x060000002e327989 */ /* 0x000e6200000e00ff */
[----:B------:R-:W-:-:S03]  /*5800*/  ISETP.NE.AND P0, PT, R6, RZ, PT ;  /* 0x000000ff0600720c */ /* 0x000fc60003f05270 */
[----:B------:R-:W3:Y:S01]  /*5810*/  SHFL.UP PT, R48, R44, 0x10, RZ ;  /* 0x060000002c307989 */ /* 0x000ee200000e00ff */
[----:B------:R-:W-:-:S03]  /*5820*/  ISETP.EQ.OR P0, PT, R11, RZ, P0 ;  /* 0x000000ff0b00720c */ /* 0x000fc60000702670 */
[----:B------:R-:W4:Y:S01]  /*5830*/  SHFL.UP PT, R49, R45, 0x10, RZ ;  /* 0x060000002d317989 */ /* 0x000f2200000e00ff */
[----:B------:R-:W-:Y:S01]  /*5840*/  MOV R41, RZ ;  /* 0x000000ff00297202 */ /* 0x000fe20000000f00 */
[----:B------:R-:W-:Y:S01]  /*5850*/  CS2R R42, SRZ ;  /* 0x00000000002a7805 */ /* 0x000fe2000001ff00 */
[----:B------:R-:W-:-:S07]  /*5860*/  MOV R40, 0x3f800000 ;  /* 0x3f80000000287802 */ /* 0x000fce0000000f00 */
[----:B------:R-:W5:Y:S01]  /*5870*/  @!P0 LDS.128 R40, [R99.X16+0x470] ;  /* 0x0004700063288984 */ /* 0x000f62000000cc00 */
[CC--:B0-----:R-:W-:Y:S01]  /*5880*/  FMUL.FTZ R93, R45.reuse, R51.reuse ;  /* 0x000000332d5d7220 */ /* 0x0c1fe20000410000 */
[C---:B------:R-:W-:Y:S02]  /*5890*/  ISETP.GE.AND P0, PT, R8.reuse, 0x10, PT ;  /* 0x000000100800780c */ /* 0x040fe40003f06270 */
[----:B------:R-:W-:Y:S01]  /*58a0*/  ISETP.NE.AND P1, PT, R8, 0x1f, PT ;  /* 0x0000001f0800780c */ /* 0x000fe20003f25270 */
[CC--:B-1----:R-:W-:Y:S02]  /*58b0*/  FFMA.FTZ R151, R44.reuse, R50.reuse, -R93 ;  /* 0x000000322c977223 */ /* 0x0c2fe4000001085d */
[C---:B------:R-:W-:Y:S02]  /*58c0*/  FMUL.FTZ R92, R45.reuse, R50 ;  /* 0x000000322d5c7220 */ /* 0x040fe40000410000 */
[----:B---3--:R-:W-:Y:S02]  /*58d0*/  FMUL.FTZ R50, R45, R48 ;  /* 0x000000302d327220 */ /* 0x008fe40000410000 */
[----:B------:R-:W-:-:S02]  /*58e0*/  FFMA.FTZ R92, R44, R51, R92 ;  /* 0x000000332c5c7223 */ /* 0x000fc4000001005c */
[-C--:B----4-:R-:W-:Y:S02]  /*58f0*/  FFMA.FTZ R50, R44, R49.reuse, R50 ;  /* 0x000000312c327223 */ /* 0x090fe40000010032 */
[C---:B------:R-:W-:Y:S02]  /*5900*/  FMUL.FTZ R93, R45.reuse, R49 ;  /* 0x000000312d5d7220 */ /* 0x040fe40000410000 */
[----:B------:R-:W-:Y:S01]  /*5910*/  @P0 FADD.FTZ R46, R46, R151 ;  /* 0x000000972e2e0221 */ /* 0x000fe20000010000 */
[----:B------:R-:W-:Y:S01]  /*5920*/  FSEL R45, R45, R50, !P0 ;  /* 0x000000322d2d7208 */ /* 0x000fe20004000000 */
[----:B------:R-:W-:Y:S02]  /*5930*/  @P0 FFMA.FTZ R44, R44, R48, -R93 ;  /* 0x000000302c2c0223 */ /* 0x000fe4000001085d */
        /* <DEDUP_REMOVED lines=11> */
[----:B------:R-:W3:Y:S04]  /*59f0*/  SHFL.UP PT, R151, R47, 0x1, RZ ;  /* 0x042000002f977989 */ /* 0x000ee800000e00ff */
[----:B------:R-:W4:Y:S01]  /*5a00*/  SHFL.UP PT, R153, R46, 0x1, RZ ;  /* 0x042000002e997989 */ /* 0x000f2200000e00ff */
[----:B0-----:R-:W-:-:S02]  /*5a10*/  @!P2 MOV R150, R41 ;  /* 0x000000290096a202 */ /* 0x001fc40000000f00 */
[----:B-1----:R-:W-:Y:S02]  /*5a20*/  @!P2 MOV R152, R40 ;  /* 0x000000280098a202 */ /* 0x002fe40000000f00 */
[----:B---3--:R-:W-:Y:S02]  /*5a30*/  @!P2 MOV R151, R43 ;  /* 0x0000002b0097a202 */ /* 0x008fe40000000f00 */
[----:B----4-:R-:W-:Y:S01]  /*5a40*/  @!P2 MOV R153, R42 ;  /* 0x0000002a0099a202 */ /* 0x010fe20000000f00 */
[CC--:B------:R-:W-:Y:S02]  /*5a50*/  @P3 FMUL.FTZ R154, R92.reuse, R150.reuse ;  /* 0x000000965c9a3220 */ /* 0x0c0fe40000410000 */
[C---:B------:R-:W-:Y:S02]  /*5a60*/  @P3 FMUL.FTZ R155, R93.reuse, R150 ;  /* 0x000000965d9b3220 */ /* 0x040fe40000410000 */
[-C--:B------:R-:W-:Y:S02]  /*5a70*/  @P3 FFMA.FTZ R154, R93, R152.reuse, R154 ;  /* 0x000000985d9a3223 */ /* 0x080fe4000001009a */
[----:B------:R-:W-:-:S02]  /*5a80*/  @P3 FFMA.FTZ R92, R92, R152, -R155 ;  /* 0x000000985c5c3223 */ /* 0x000fc4000001089b */
[----:B------:R-:W-:Y:S02]  /*5a90*/  @P3 FADD.FTZ R151, R151, R154 ;  /* 0x0000009a97973221 */ /* 0x000fe40000010000 */
[----:B------:R-:W-:Y:S02]  /*5aa0*/  @P3 FADD.FTZ R153, R153, R92 ;  /* 0x0000005c99993221 */ /* 0x000fe40000010000 */
[C---:B------:R-:W-:Y:S02]  /*5ab0*/  FMUL.FTZ R44, R122.reuse, R151 ;  /* 0x000000977a2c7220 */ /* 0x040fe40000410000 */
[-C--:B------:R-:W-:Y:S02]  /*5ac0*/  FMUL.FTZ R122, R122, R153.reuse ;  /* 0x000000997a7a7220 */ /* 0x080fe40000410000 */
[C---:B------:R-:W-:Y:S02]  /*5ad0*/  FFMA.FTZ R153, R144.reuse, R153, -R44 ;  /* 0x0000009990997223 */ /* 0x040fe4000001082c */
[----:B------:R-:W-:-:S02]  /*5ae0*/  FFMA.FTZ R44, R144, R151, R122 ;  /* 0x00000097902c7223 */ /* 0x000fc4000001007a */
[----:B------:R-:W-:Y:S02]  /*5af0*/  FADD.FTZ R138, R138, R153 ;  /* 0x000000998a8a7221 */ /* 0x000fe40000010000 */
[----:B------:R-:W-:Y:S02]  /*5b00*/  FADD.FTZ R44, RZ, R44 ;  /* 0x0000002cff2c7221 */ /* 0x000fe40000010000 */
[C---:B------:R-:W-:Y:S02]  /*5b10*/  FMUL.FTZ R45, R123.reuse, R138 ;  /* 0x0000008a7b2d7220 */ /* 0x040fe40000410000 */
        /* <DEDUP_REMOVED lines=11> */
[CC--:B------:R-:W-:Y:S02]  /*5bd0*/  FMUL.FTZ R45, R127.reuse, R140.reuse ;  /* 0x0000008c7f2d7220 */ /* 0x0c0fe40000410000 */
[-C--:B------:R-:W-:Y:S02]  /*5be0*/  FMUL.FTZ R127, R127, R47.reuse ;  /* 0x0000002f7f7f7220 */ /* 0x080fe40000410000 */
[C---:B------:R-:W-:Y:S02]  /*5bf0*/  FFMA.FTZ R45, R126.reuse, R47, R45 ;  /* 0x0000002f7e2d7223 */ /* 0x040fe4000001002d */
[----:B------:R-:W-:-:S02]  /*5c00*/  FFMA.FTZ R127, R126, R140, -R127 ;  /* 0x0000008c7e7f7223 */ /* 0x000fc4000001087f */
[----:B------:R-:W-:Y:S02]  /*5c10*/  FADD.FTZ R92, RZ, R45 ;  /* 0x0000002dff5c7221 */ /* 0x000fe40000010000 */
[----:B------:R-:W-:Y:S02]  /*5c20*/  FADD.FTZ R146, R146, R127 ;  /* 0x0000007f92927221 */ /* 0x000fe40000010000 */
        /* <DEDUP_REMOVED lines=23> */
[-C--:B--2---:R-:W-:Y:S02]  /*5da0*/  FMUL.FTZ R45, R89, R91.reuse ;  /* 0x0000005b592d7220 */ /* 0x084fe40000410000 */
[----:B------:R-:W-:Y:S02]  /*5db0*/  FADD.FTZ R135, R135, R134 ;  /* 0x0000008687877221 */ /* 0x000fe40000010000 */
[----:B------:R-:W-:Y:S02]  /*5dc0*/  FMUL.FTZ R91, R88, R91 ;  /* 0x0000005b585b7220 */ /* 0x000fe40000410000 */
[C---:B------:R-:W-:Y:S02]  /*5dd0*/  FMUL.FTZ R126, R136.reuse, R124 ;  /* 0x0000007c887e7220 */ /* 0x040fe40000410000 */
[----:B------:R-:W-:Y:S01]  /*5de0*/  FMUL.FTZ R136, R136, R135 ;  /* 0x0000008788887220 */ /* 0x000fe20000410000 */
[----:B------:R-:W-:Y:S01]  /*5df0*/  ISETP.NE.AND P0, PT, R100, RZ, PT ;  /* 0x000000ff6400720c */ /* 0x000fe20003f05270 */
[----:B------:R-:W-:-:S02]  /*5e00*/  FFMA.FTZ R89, R89, R90, R91 ;  /* 0x0000005a59597223 */ /* 0x000fc4000001005b */
[----:B------:R-:W-:Y:S02]  /*5e10*/  FMUL.FTZ R91, R49, R43 ;  /* 0x0000002b315b7220 */ /* 0x000fe40000410000 */
[----:B------:R-:W-:Y:S02]  /*5e20*/  FFMA.FTZ R88, R88, R90, -R45 ;  /* 0x0000005a58587223 */ /* 0x000fe4000001082d */
[C---:B------:R-:W-:Y:S02]  /*5e30*/  FFMA.FTZ R90, R137.reuse, R124, R136 ;  /* 0x0000007c895a7223 */ /* 0x040fe40000010088 */
[----:B------:R-:W-:Y:S02]  /*5e40*/  FFMA.FTZ R126, R137, R135, -R126 ;  /* 0x00000087897e7223 */ /* 0x000fe4000001087e */
[----:B------:R-:W-:Y:S02]  /*5e50*/  FFMA.FTZ R91, R48, R42, -R91 ;  /* 0x0000002a305b7223 */ /* 0x000fe4000001085b */
[----:B------:R-:W-:-:S02]  /*5e60*/  FMUL.FTZ R45, R49, R41 ;  /* 0x00000029312d7220 */ /* 0x000fc40000410000 */
[C---:B------:R-:W-:Y:S02]  /*5e70*/  FMUL.FTZ R42, R49.reuse, R42 ;  /* 0x0000002a312a7220 */ /* 0x040fe40000410000 */
[----:B------:R-:W-:Y:S02]  /*5e80*/  FADD.FTZ R90, RZ, R90 ;  /* 0x0000005aff5a7221 */ /* 0x000fe40000010000 */
[-C--:B------:R-:W-:Y:S02]  /*5e90*/  FMUL.FTZ R49, R49, R40.reuse ;  /* 0x0000002831317220 */ /* 0x080fe40000410000 */
[----:B------:R-:W-:Y:S02]  /*5ea0*/  FADD.FTZ R145, R145, R126 ;  /* 0x0000007e91917221 */ /* 0x000fe40000010000 */
[----:B------:R-:W-:Y:S02]  /*5eb0*/  FFMA.FTZ R40, R48, R40, -R45 ;  /* 0x0000002830287223 */ /* 0x000fe4000001082d */
[----:B------:R-:W-:-:S02]  /*5ec0*/  FMUL.FTZ R126, R142, R90 ;  /* 0x0000005a8e7e7220 */ /* 0x000fc40000410000 */
[----:B------:R-:W-:Y:S01]  /*5ed0*/  FFMA.FTZ R41, R48, R41, R49 ;  /* 0x0000002930297223 */ /* 0x000fe20000010031 */
[----:B------:R-:W-:Y:S01]  /*5ee0*/  BSSY B0, `(.L_x_1466) ;  /* 0x0000018000007945 */ /* 0x000fe20003800000 */
[----:B------:R-:W-:Y:S02]  /*5ef0*/  FMUL.FTZ R142, R142, R145 ;  /* 0x000000918e8e7220 */ /* 0x000fe40000410000 */
[----:B------:R-:W-:Y:S02]  /*5f00*/  FFMA.FTZ R48, R48, R43, R42 ;  /* 0x0000002b30307223 */ /* 0x000fe4000001002a */
[----:B------:R-:W-:Y:S02]  /*5f10*/  FADD.FTZ R42, R50, R91 ;  /* 0x0000005b322a7221 */ /* 0x000fe40000010000 */
[C---:B------:R-:W-:Y:S02]  /*5f20*/  FFMA.FTZ R49, R121.reuse, R145, -R126 ;  /* 0x0000009179317223 */ /* 0x040fe4000001087e */
[----:B------:R-:W-:-:S02]  /*5f30*/  FFMA.FTZ R142, R121, R90, R142 ;  /* 0x0000005a798e7223 */ /* 0x000fc4000001008e */
[----:B------:R-:W-:Y:S02]  /*5f40*/  FMUL.FTZ R91, R89, R44 ;  /* 0x0000002c595b7220 */ /* 0x000fe40000410000 */
        /* <DEDUP_REMOVED lines=17> */
.L_x_1467:
[----:B------:R-:W-:Y:S05]  /*6060*/  BSYNC B0 ;  /* 0x0000000000007941 */ /* 0x000fea0003800000 */
.L_x_1466:
[----:B-1----:R-:W-:Y:S01]  /*6070*/  FADD.FTZ R41, R120, R49 ;  /* 0x0000003178297221 */ /* 0x002fe20000010000 */
[----:B------:R-:W-:Y:S01]  /*6080*/  IADD3 R99, R99, 0x1, RZ ;  /* 0x0000000163637810 */ /* 0x000fe20007ffe0ff */
[----:B------:R-:W-:Y:S02]  /*6090*/  FADD.FTZ R142, RZ, R142 ;  /* 0x0000008eff8e7221 */ /* 0x000fe40000010000 */
[-C--:B------:R-:W-:Y:S01]  /*60a0*/  FMUL.FTZ R43, R119, R41.reuse ;  /* 0x00000029772b7220 */ /* 0x080fe20000410000 */
[----:B------:R-:W-:Y:S01]  /*60b0*/  ISETP.GE.AND P0, PT, R99, c[0x0][0x16c], PT ;  /* 0x00005b0063007a0c */ /* 0x000fe20003f06270 */
[-C--:B------:R-:W-:Y:S02]  /*60c0*/  FMUL.FTZ R119, R119, R142.reuse ;  /* 0x0000008e77777220 */ /* 0x080fe40000410000 */
[C---:B------:R-:W-:Y:S02]  /*60d0*/  FFMA.FTZ R43, R118.reuse, R142, R43 ;  /* 0x0000008e762b7223 */ /* 0x040fe4000001002b */
[----:B------:R-:W-:-:S02]  /*60e0*/  FFMA.FTZ R118, R118, R41, -R119 ;  /* 0x0000002976767223 */ /* 0x000fc40000010877 */
[----:B------:R-:W-:Y:S02]  /*60f0*/  FADD.FTZ R42, RZ, R43 ;  /* 0x0000002bff2a7221 */ /* 0x000fe40000010000 */
[----:B------:R-:W-:Y:S02]  /*6100*/  FADD.FTZ R117, R117, R118 ;  /* 0x0000007675757221 */ /* 0x000fe40000010000 */
[----:B------:R-:W-:Y:S02]  /*6110*/  FMUL.FTZ R43, R89, R92 ;  /* 0x0000005c592b7220 */ /* 0x000fe40000410000 */
[C---:B------:R-:W-:Y:S02]  /*6120*/  FMUL.FTZ R40, R116.reuse, R42 ;  /* 0x0000002a74287220 */ /* 0x040fe40000410000 */
[----:B------:R-:W-:Y:S02]  /*6130*/  FMUL.FTZ R116, R116, R117 ;  /* 0x0000007574747220 */ /* 0x000fe40000410000 */
[----:B------:R-:W-:-:S02]  /*6140*/  FFMA.FTZ R45, R88, R146, -R43 ;  /* 0x00000092582d7223 */ /* 0x000fc4000001082b */
[C---:B------:R-:W-:Y:S02]  /*6150*/  FFMA.FTZ R43, R115.reuse, R117, -R40 ;  /* 0x00000075732b7223 */ /* 0x040fe40000010828 */
[----:B------:R-:W-:Y:S02]  /*6160*/  FFMA.FTZ R116, R115, R42, R116 ;  /* 0x0000002a73747223 */ /* 0x000fe40000010074 */
[----:B------:R-:W-:Y:S02]  /*6170*/  FADD.FTZ R114, R114, R43 ;  /* 0x0000002b72727221 */ /* 0x000fe40000010000 */
[----:B------:R-:W-:Y:S02]  /*6180*/  FADD.FTZ R116, RZ, R116 ;  /* 0x00000074ff747221 */ /* 0x000fe40000010000 */
[----:B------:R-:W-:Y:S02]  /*6190*/  FMUL.FTZ R93, R89, R93 ;  /* 0x0000005d595d7220 */ /* 0x000fe40000410000 */
[----:B------:R-:W-:-:S02]  /*61a0*/  FMUL.FTZ R43, R113, R114 ;  /* 0x00000072712b7220 */ /* 0x000fc40000410000 */
[-C--:B------:R-:W-:Y:S02]  /*61b0*/  FMUL.FTZ R113, R113, R116.reuse ;  /* 0x0000007471717220 */ /* 0x080fe40000410000 */
[----:B------:R-:W-:Y:S02]  /*61c0*/  FFMA.FTZ R40, R88, R149, -R93 ;  /* 0x0000009558287223 */ /* 0x000fe4000001085d */
[----:B------:R-:W-:Y:S02]  /*61d0*/  FMUL.FTZ R123, R89, R123 ;  /* 0x0000007b597b7220 */ /* 0x000fe40000410000 */
[C---:B------:R-:W-:Y:S02]  /*61e0*/  FFMA.FTZ R43, R112.reuse, R116, R43 ;  /* 0x00000074702b7223 */ /* 0x040fe4000001002b */
[----:B------:R-:W-:Y:S02]  /*61f0*/  FFMA.FTZ R112, R112, R114, -R113 ;  /* 0x0000007270707223 */ /* 0x000fe40000010871 */
[----:B------:R-:W-:-:S02]  /*6200*/  FFMA.FTZ R77, R40, 2, R77 ;  /* 0x40000000284d7823 */ /* 0x000fc4000001004d */
[----:B------:R-:W-:Y:S02]  /*6210*/  FFMA.FTZ R40, R88, R147, -R123 ;  /* 0x0000009358287223 */ /* 0x000fe4000001087b */
[----:B------:R-:W-:Y:S02]  /*6220*/  FADD.FTZ R44, RZ, R43 ;  /* 0x0000002bff2c7221 */ /* 0x000fe40000010000 */
[----:B------:R-:W-:Y:S02]  /*6230*/  FADD.FTZ R111, R111, R112 ;  /* 0x000000706f6f7221 */ /* 0x000fe40000010000 */
[----:B------:R-:W-:Y:S02]  /*6240*/  FFMA.FTZ R79, R40, 2, R79 ;  /* 0x40000000284f7823 */ /* 0x000fe4000001004f */
[C---:B------:R-:W-:Y:S02]  /*6250*/  FMUL.FTZ R40, R110.reuse, R44 ;  /* 0x0000002c6e287220 */ /* 0x040fe40000410000 */
[----:B------:R-:W-:-:S02]  /*6260*/  FMUL.FTZ R110, R110, R111 ;  /* 0x0000006f6e6e7220 */ /* 0x000fc40000410000 */
[----:B------:R-:W-:Y:S02]  /*6270*/  FFMA.FTZ R43, R109, R111, -R40 ;  /* 0x0000006f6d2b7223 */ /* 0x000fe40000010828 */
[----:B------:R-:W-:Y:S02]  /*6280*/  FFMA.FTZ R76, R45, 2, R76 ;  /* 0x400000002d4c7823 */ /* 0x000fe4000001004c */
[----:B------:R-:W-:Y:S02]  /*6290*/  FFMA.FTZ R110, R109, R44, R110 ;  /* 0x0000002c6d6e7223 */ /* 0x000fe4000001006e */
[----:B------:R-:W-:Y:S02]  /*62a0*/  FMUL.FTZ R45, R89, R122 ;  /* 0x0000007a592d7220 */ /* 0x000fe40000410000 */
[----:B------:R-:W-:Y:S02]  /*62b0*/  FADD.FTZ R108, R108, R43 ;  /* 0x0000002b6c6c7221 */ /* 0x000fe40000010000 */
[----:B------:R-:W-:-:S02]  /*62c0*/  FADD.FTZ R110, RZ, R110 ;  /* 0x0000006eff6e7221 */ /* 0x000fc40000010000 */
[----:B------:R-:W-:Y:S02]  /*62d0*/  FFMA.FTZ R45, R88, R148, -R45 ;  /* 0x00000094582d7223 */ /* 0x000fe4000001082d */
[C---:B------:R-:W-:Y:S02]  /*62e0*/  FMUL.FTZ R43, R107.reuse, R108 ;  /* 0x0000006c6b2b7220 */ /* 0x040fe40000410000 */
[----:B------:R-:W-:Y:S02]  /*62f0*/  FMUL.FTZ R107, R107, R110 ;  /* 0x0000006e6b6b7220 */ /* 0x000fe40000410000 */
[----:B------:R-:W-:Y:S02]  /*6300*/  FFMA.FTZ R78, R45, 2, R78 ;  /* 0x400000002d4e7823 */ /* 0x000fe4000001004e */
[C---:B------:R-:W-:Y:S02]  /*6310*/  FMUL.FTZ R40, R89.reuse, R142 ;  /* 0x0000008e59287220 */ /* 0x040fe40000410000 */
[----:B------:R-:W-:-:S02]  /*6320*/  FMUL.FTZ R45, R89, R42 ;  /* 0x0000002a592d7220 */ /* 0x000fc40000410000 */
[C---:B------:R-:W-:Y:S02]  /*6330*/  FFMA.FTZ R43, R106.reuse, R110, R43 ;  /* 0x0000006e6a2b7223 */ /* 0x040fe4000001002b */
[----:B------:R-:W-:Y:S02]  /*6340*/  FFMA.FTZ R106, R106, R108, -R107 ;  /* 0x0000006c6a6a7223 */ /* 0x000fe4000001086b */
[C---:B------:R-:W-:Y:S02]  /*6350*/  FFMA.FTZ R41, R88.reuse, R41, -R40 ;  /* 0x0000002958297223 */ /* 0x040fe40000010828 */
[----:B------:R-:W-:Y:S02]  /*6360*/  FFMA.FTZ R40, R88, R117, -R45 ;  /* 0x0000007558287223 */ /* 0x000fe4000001082d */
[----:B------:R-:W-:Y:S02]  /*6370*/  FADD.FTZ R45, RZ, R43 ;  /* 0x0000002bff2d7221 */ /* 0x000fe40000010000 */
[----:B------:R-:W-:-:S02]  /*6380*/  FADD.FTZ R105, R105, R106 ;  /* 0x0000006a69697221 */ /* 0x000fc40000010000 */
[----:B------:R-:W-:Y:S02]  /*6390*/  FFMA.FTZ R83, R40, 2, R83 ;  /* 0x4000000028537823 */ /* 0x000fe40000010053 */
[C---:B------:R-:W-:Y:S02]  /*63a0*/  FMUL.FTZ R40, R104.reuse, R45 ;  /* 0x0000002d68287220 */ /* 0x040fe40000410000 */
[-C--:B------:R-:W-:Y:S02]  /*63b0*/  FMUL.FTZ R104, R104, R105.reuse ;  /* 0x0000006968687220 */ /* 0x080fe40000410000 */
[----:B------:R-:W-:Y:S02]  /*63c0*/  FFMA.FTZ R82, R41, 2, R82 ;  /* 0x4000000029527823 */ /* 0x000fe40000010052 */
[----:B------:R-:W-:Y:S02]  /*63d0*/  FMUL.FTZ R41, R89, R116 ;  /* 0x0000007459297220 */ /* 0x000fe40000410000 */
[----:B------:R-:W-:-:S02]  /*63e0*/  FFMA.FTZ R40, R103, R105, -R40 ;  /* 0x0000006967287223 */ /* 0x000fc40000010828 */
[----:B------:R-:W-:Y:S02]  /*63f0*/  FFMA.FTZ R104, R103, R45, R104 ;  /* 0x0000002d67687223 */ /* 0x000fe40000010068 */
[----:B------:R-:W-:Y:S02]  /*6400*/  FFMA.FTZ R41, R88, R114, -R41 ;  /* 0x0000007258297223 */ /* 0x000fe40000010829 */
[----:B------:R-:W-:Y:S02]  /*6410*/  FMUL.FTZ R43, R89, R44 ;  /* 0x0000002c592b7220 */ /* 0x000fe40000410000 */
[----:B------:R-:W-:Y:S02]  /*6420*/  FADD.FTZ R101, R101, R40 ;  /* 0x0000002865657221 */ /* 0x000fe40000010000 */
[----:B------:R-:W-:Y:S02]  /*6430*/  FADD.FTZ R40, RZ, R104 ;  /* 0x00000068ff287221 */ /* 0x000fe40000010000 */
[----:B------:R-:W-:-:S02]  /*6440*/  FFMA.FTZ R94, R41, 2, R94 ;  /* 0x40000000295e7823 */ /* 0x000fc4000001005e */
[----:B------:R-:W-:Y:S02]  /*6450*/  FFMA.FTZ R42, R88, R111, -R43 ;  /* 0x0000006f582a7223 */ /* 0x000fe4000001082b */
[C---:B------:R-:W-:Y:S02]  /*6460*/  FMUL.FTZ R46, R89.reuse, R46 ;  /* 0x0000002e592e7220 */ /* 0x040fe40000410000 */
[C---:B------:R-:W-:Y:S02]  /*6470*/  FMUL.FTZ R47, R89.reuse, R47 ;  /* 0x0000002f592f7220 */ /* 0x040fe40000410000 */
[C---:B------:R-:W-:Y:S02]  /*6480*/  FMUL.FTZ R124, R89.reuse, R124 ;  /* 0x0000007c597c7220 */ /* 0x040fe40000410000 */
[C---:B------:R-:W-:Y:S02]  /*6490*/  FMUL.FTZ R90, R89.reuse, R90 ;  /* 0x0000005a595a7220 */ /* 0x040fe40000410000 */
[----:B------:R-:W-:-:S02]  /*64a0*/  FMUL.FTZ R41, R89, R110 ;  /* 0x0000006e59297220 */ /* 0x000fc40000410000 */
[C---:B------:R-:W-:Y:S02]  /*64b0*/  FMUL.FTZ R43, R89.reuse, R45 ;  /* 0x0000002d592b7220 */ /* 0x040fe40000410000 */
[----:B------:R-:W-:Y:S02]  /*64c0*/  FMUL.FTZ R89, R89, R40 ;  /* 0x0000002859597220 */ /* 0x000fe40000410000 */
[C---:B------:R-:W-:Y:S02]  /*64d0*/  FFMA.FTZ R138, R88.reuse, R138, -R91 ;  /* 0x0000008a588a7223 */ /* 0x040fe4000001085b */
[C---:B------:R-:W-:Y:S02]  /*64e0*/  FFMA.FTZ R143, R88.reuse, R143, -R46 ;  /* 0x0000008f588f7223 */ /* 0x040fe4000001082e */
[C---:B------:R-:W-:Y:S02]  /*64f0*/  FFMA.FTZ R140, R88.reuse, R140, -R47 ;  /* 0x0000008c588c7223 */ /* 0x040fe4000001082f */
[----:B------:R-:W-:-:S02]  /*6500*/  FFMA.FTZ R135, R88, R135, -R124 ;  /* 0x0000008758877223 */ /* 0x000fc4000001087c */
[C---:B------:R-:W-:Y:S02]  /*6510*/  FFMA.FTZ R90, R88.reuse, R145, -R90 ;  /* 0x00000091585a7223 */ /* 0x040fe4000001085a */
[C---:B------:R-:W-:Y:S02]  /*6520*/  FFMA.FTZ R41, R88.reuse, R108, -R41 ;  /* 0x0000006c58297223 */ /* 0x040fe40000010829 */
[C---:B------:R-:W-:Y:S02]  /*6530*/  FFMA.FTZ R40, R88.reuse, R105, -R43 ;  /* 0x0000006958287223 */ /* 0x040fe4000001082b */
[----:B------:R-:W-:Y:S02]  /*6540*/  FFMA.FTZ R89, R88, R101, -R89 ;  /* 0x0000006558597223 */ /* 0x000fe40000010859 */
        /* <DEDUP_REMOVED lines=11> */
.L_x_1465:
        /* <DEDUP_REMOVED lines=26> */
[----:B------:R1:W-:Y:S03]  /*67a0*/  STS.U16 [R28+0x8], R35 ;  /* 0x000008231c007388 */ /* 0x0003e60000000400 */
[----:B--2---:R-:W-:Y:S01]  /*67b0*/  PRMT R33, R31, 0x7632, R33 ;  /* 0x000076321f217816 */ /* 0x004fe20000000021 */
[----:B------:R2:W-:Y:S01]  /*67c0*/  STS.U16 [R28+0xa], R36 ;  /* 0x00000a241c007388 */ /* 0x0005e20000000400 */
[----:B0-----:R-:W-:-:S03]  /*67d0*/  PRMT R34, R29, 0x7632, R34 ;  /* 0x000076321d227816 */ /* 0x001fc60000000022 */
[----:B------:R-:W-:Y:S01]  /*67e0*/  STS.U16 [R28+0xc], R37 ;  /* 0x00000c251c007388 */ /* 0x000fe20000000400 */
[----:B-1----:R-:W-:-:S03]  /*67f0*/  PRMT R35, R30, 0x7632, R35 ;  /* 0x000076321e237816 */ /* 0x002fc60000000023 */
[----:B------:R0:W-:Y:S01]  /*6800*/  STS.U16 [R28+0xe], R32 ;  /* 0x00000e201c007388 */ /* 0x0001e20000000400 */
[----:B--2---:R-:W-:-:S03]  /*6810*/  IMAD R36, R7, c[0x0][0x1f0], RZ ;  /* 0x00007c0007247a24 */ /* 0x004fc600078e02ff */
[----:B------:R-:W-:Y:S01]  /*6820*/  STS.U16 [R28+0x10], R38 ;  /* 0x000010261c007388 */ /* 0x000fe20000000400 */
[----:B------:R-:W-:-:S03]  /*6830*/  IMAD R55, R5, c[0x0][0x1f4], R36 ;  /* 0x00007d0005377a24 */ /* 0x000fc600078e0224 */
[----:B------:R1:W-:Y:S01]  /*6840*/  STS.U16 [R28+0x12], R39 ;  /* 0x000012271c007388 */ /* 0x0003e20000000400 */
[----:B0-----:R-:W-:-:S03]  /*6850*/  IMAD R32, R7, c[0x0][0x200], RZ ;  /* 0x0000800007207a24 */ /* 0x001fc600078e02ff */
[----:B------:R-:W-:Y:S01]  /*6860*/  STS.U16 [R28+0x14], R31 ;  /* 0x0000141f1c007388 */ /* 0x000fe20000000400 */
[----:B------:R-:W-:-:S03]  /*6870*/  IMAD R43, R5, c[0x0][0x204], R32 ;  /* 0x00008100052b7a24 */ /* 0x000fc600078e0220 */
[----:B------:R-:W-:Y:S01]  /*6880*/  STS.U16 [R28+0x16], R33 ;  /* 0x000016211c007388 */ /* 0x000fe20000000400 */
[----:B-1----:R-:W-:-:S03]  /*6890*/  LOP3.LUT R39, R9, 0x40, RZ, 0xfc, !PT ;  /* 0x0000004009277812 */ /* 0x002fc600078efcff */
[----:B------:R0:W-:Y:S04]  /*68a0*/  STS.U16 [R28+0x18], R29 ;  /* 0x0000181d1c007388 */ /* 0x0001e80000000400 */
[----:B------:R-:W-:Y:S04]  /*68b0*/  STS.U16 [R28+0x1a], R34 ;  /* 0x00001a221c007388 */ /* 0x000fe80000000400 */
[----:B------:R1:W-:Y:S01]  /*68c0*/  STS.U16 [R28+0x1c], R30 ;  /* 0x00001c1e1c007388 */ /* 0x0003e20000000400 */
[----:B0-----:R-:W-:-:S03]  /*68d0*/  IMAD R29, R3, c[0x0][0x208], RZ ;  /* 0x00008200031d7a24 */ /* 0x001fc600078e02ff */
[----:B------:R0:W-:Y:S01]  /*68e0*/  STS.U16 [R28+0x1e], R35 ;  /* 0x00001e231c007388 */ /* 0x0001e20000000400 */
[----:B------:R-:W-:-:S06]  /*68f0*/  NOP ;  /* 0x0000000000007918 */ /* 0x000fcc0000000000 */
[----:B------:R-:W-:Y:S01]  /*6900*/  LDS.U16 R45, [R12] ;  /* 0x000000000c2d7984 */ /* 0x000fe20000000400 */
[----:B-1----:R-:W-:Y:S01]  /*6910*/  IMAD.WIDE.U32 R30, R5, c[0x0][0x200], RZ ;  /* 0x00008000051e7a25 */ /* 0x002fe200078e00ff */
[----:B------:R-:W-:Y:S02]  /*6920*/  LEA R34, P2, R9, c[0x0][0x258], 0x1 ;  /* 0x0000960009227a11 */ /* 0x000fe400078408ff */
[----:B------:R-:W-:Y:S01]  /*6930*/  LDS.U16 R51, [R13+0x40] ;  /* 0x000040000d337984 */ /* 0x000fe20000000400 */
[C---:B------:R-:W-:Y:S01]  /*6940*/  IMAD R29, R0.reuse, c[0x0][0x20c], R29 ;  /* 0x00008300001d7a24 */ /* 0x040fe200078e021d */
        /* <DEDUP_REMOVED lines=8> */
[----:B0-----:R-:W-:Y:S01]  /*69d0*/  IADD3 R35, P3, R30, R32, RZ ;  /* 0x000000201e237210 */ /* 0x001fe20007f7e0ff */
[----:B------:R-:W-:Y:S01]  /*69e0*/  LDS.U16 R63, [R17+0x140] ;  /* 0x00014000113f7984 */ /* 0x000fe20000000400 */
[----:B------:R-:W-:Y:S01]  /*69f0*/  @!P1 IMAD.WIDE.U32 R36, R5, c[0x0][0x1f0], R30 ;  /* 0x00007c0005249a25 */ /* 0x000fe200078e001e */
[----:B------:R-:W-:-:S02]  /*6a00*/  IADD3 R32, P4, R9, R30, RZ ;  /* 0x0000001e09207210 */ /* 0x000fc40007f9e0ff */
[----:B------:R-:W-:Y:S01]  /*6a10*/  LDS.U16 R65, [R18+0x180] ;  /* 0x0001800012417984 */ /* 0x000fe20000000400 */
[----:B------:R-:W-:Y:S02]  /*6a20*/  IADD3.X R38, R31, R29, R33, P3, !PT ;  /* 0x0000001d1f267210 */ /* 0x000fe40001ffe421 */
[----:B------:R-:W-:Y:S01]  /*6a30*/  LEA.HI.X R33, R9, c[0x0][0x25c], R10, 0x1, P2 ;  /* 0x0000970009217a11 */ /* 0x000fe200010f0c0a */
[----:B------:R-:W-:Y:S01]  /*6a40*/  LDS.U16 R67, [R19+0x1c0] ;  /* 0x0001c00013437984 */ /* 0x000fe20000000400 */
[----:B------:R-:W-:Y:S02]  /*6a50*/  LEA R34, P5, R35, R34, 0x1 ;  /* 0x0000002223227211 */ /* 0x000fe400078a08ff */
[----:B------:R-:W-:Y:S01]  /*6a60*/  LOP3.LUT R29, R9, 0x20, RZ, 0xfc, !PT ;  /* 0x00000020091d7812 */ /* 0x000fe200078efcff */
        /* <DEDUP_REMOVED lines=15> */
[----:B------:R-:W-:-:S11]  /*6b60*/  ISETP.GE.AND P2, PT, R29, R44, PT ;  /* 0x0000002c1d00720c */ /* 0x000fd60003f46270 */
        /* <DEDUP_REMOVED lines=10> */
.L_x_1470:
[----:B------:R-:W-:Y:S05]  /*6c10*/  BSYNC B0 ;  /* 0x0000000000007941 */ /* 0x000fea0003800000 */
.L_x_1469:
[-C--:B------:R-:W-:Y:S01]  /*6c20*/  ISETP.GE.AND P5, PT, R39, R44.reuse, PT ;  /* 0x0000002c2700720c */ /* 0x080fe20003fa6270 */
[----:B------:R1:W-:Y:S01]  /*6c30*/  @!P2 STG.E.U16 [R34.64+0x40], R51 ;  /* 0x000040332200a986 */ /* 0x0003e2000c101504 */
[----:B0-----:R-:W-:Y:S01]  /*6c40*/  LOP3.LUT R43, R9, 0x80, RZ, 0xfc, !PT ;  /* 0x00000080092b7812 */ /* 0x001fe200078efcff */
[----:B------:R-:W-:Y:S01]  /*6c50*/  IMAD R57, R3, c[0x0][0x1f8], RZ ;  /* 0x00007e0003397a24 */ /* 0x000fe200078e02ff */
[----:B------:R-:W-:Y:S01]  /*6c60*/  LOP3.LUT R41, R9, 0x60, RZ, 0xfc, !PT ;  /* 0x0000006009297812 */ /* 0x000fe200078efcff */
[----:B------:R-:W-:Y:S01]  /*6c70*/  IMAD.WIDE.U32 R48, R5, c[0x0][0x1f0], RZ ;  /* 0x00007c0005307a25 */ /* 0x000fe200078e00ff */
[----:B------:R-:W-:Y:S02]  /*6c80*/  ISETP.GE.AND P2, PT, R43, R44, PT ;  /* 0x0000002c2b00720c */ /* 0x000fe40003f46270 */
[----:B------:R-:W-:Y:S01]  /*6c90*/  LOP3.LUT R45, R9, 0xa0, RZ, 0xfc, !PT ;  /* 0x000000a0092d7812 */ /* 0x000fe200078efcff */
[----:B------:R-:W-:Y:S01]  /*6ca0*/  @!P1 IMAD.WIDE.U32 R36, R0, c[0x0][0x1f8], R36 ;  /* 0x00007e0000249a25 */ /* 0x000fe200078e0024 */
[----:B------:R-:W-:-:S02]  /*6cb0*/  IADD3 R55, R49, R55, RZ ;  /* 0x0000003731377210 */ /* 0x000fc40007ffe0ff */
[----:B------:R-:W-:Y:S01]  /*6cc0*/  MOV R54, R48 ;  /* 0x0000003000367202 */ /* 0x000fe20000000f00 */
[----:B------:R0:W-:Y:S01]  /*6cd0*/  @!P5 STG.E.U16 [R34.64+0x80], R53 ;  /* 0x000080352200d986 */ /* 0x0001e2000c101504 */
[----:B------:R-:W-:Y:S01]  /*6ce0*/  IMAD R107, R0, c[0x0][0x1fc], R57 ;  /* 0x00007f00006b7a24 */ /* 0x000fe200078e0239 */
[C---:B------:R-:W-:Y:S02]  /*6cf0*/  @!P1 IADD3 R50, P5, R9.reuse, R36, RZ ;  /* 0x0000002409329210 */ /* 0x040fe40007fbe0ff */
[----:B------:R-:W-:Y:S02]  /*6d00*/  LOP3.LUT R47, R9, 0xc0, RZ, 0xfc, !PT ;  /* 0x000000c0092f7812 */ /* 0x000fe400078efcff */
[----:B------:R-:W-:Y:S01]  /*6d10*/  @!P1 IADD3.X R105, R10, R37, R107, P5, !PT ;  /* 0x000000250a699210 */ /* 0x000fe20002ffe46b */
[----:B------:R-:W-:Y:S01]  /*6d20*/  IMAD.WIDE.U32 R36, R0, c[0x0][0x1f8], R54 ;  /* 0x00007e0000247a25 */ /* 0x000fe200078e0036 */
[-C--:B------:R-:W-:Y:S01]  /*6d30*/  ISETP.GE.AND P6, PT, R41, R44.reuse, PT ;  /* 0x0000002c2900720c */ /* 0x080fe20003fc6270 */
[----:B------:R-:W-:Y:S01]  /*6d40*/  @!P2 STG.E.U16 [R34.64+0x100], R61 ;  /* 0x0001003d2200a986 */ /* 0x000fe2000c101504 */
[----:B------:R-:W-:-:S02]  /*6d50*/  ISETP.GE.AND P3, PT, R45, R44, PT ;  /* 0x0000002c2d00720c */ /* 0x000fc40003f66270 */
[----:B------:R-:W-:Y:S02]  /*6d60*/  ISETP.GE.AND P4, PT, R47, R44, PT ;  /* 0x0000002c2f00720c */ /* 0x000fe40003f86270 */
[----:B------:R-:W-:Y:S02]  /*6d70*/  IADD3 R42, P2, R30, R36, RZ ;  /* 0x000000241e2a7210 */ /* 0x000fe40007f5e0ff */
[----:B------:R-:W-:Y:S02]  /*6d80*/  LOP3.LUT R49, R9, 0xe0, RZ, 0xfc, !PT ;  /* 0x000000e009317812 */ /* 0x000fe400078efcff */
[----:B------:R-:W-:Y:S02]  /*6d90*/  IADD3.X R46, R31, R107, R37, P2, !PT ;  /* 0x0000006b1f2e7210 */ /* 0x000fe400017fe425 */
[C---:B-1----:R-:W-:Y:S01]  /*6da0*/  LOP3.LUT R51, R9.reuse, 0x100, RZ, 0xfc, !PT ;  /* 0x0000010009337812 */ /* 0x042fe200078efcff */
[----:B------:R1:W-:Y:S01]  /*6db0*/  @!P6 STG.E.U16 [R34.64+0xc0], R59 ;  /* 0x0000c03b2200e986 */ /* 0x0003e2000c101504 */
[----:B0-----:R-:W-:-:S02]  /*6dc0*/  LOP3.LUT R53, R9, 0x120, RZ, 0xfc, !PT ;  /* 0x0000012009357812 */ /* 0x001fc400078efcff */
[C---:B------:R-:W-:Y:S01]  /*6dd0*/  LOP3.LUT R57, R9.reuse, 0x160, RZ, 0xfc, !PT ;  /* 0x0000016009397812 */ /* 0x040fe200078efcff */
[----:B------:R0:W-:Y:S01]  /*6de0*/  @!P3 STG.E.U16 [R34.64+0x140], R63 ;  /* 0x0001403f2200b986 */ /* 0x0001e2000c101504 */
[----:B------:R-:W-:Y:S02]  /*6df0*/  IADD3 R40, P2, R9, 0x20, RZ ;  /* 0x0000002009287810 */ /* 0x000fe40007f5e0ff */
[-C--:B------:R-:W-:Y:S01]  /*6e00*/  ISETP.GE.AND P6, PT, R49, R44.reuse, PT ;  /* 0x0000002c3100720c */ /* 0x080fe20003fc6270 */
[----:B------:R2:W-:Y:S01]  /*6e10*/  @!P4 STG.E.U16 [R34.64+0x180], R65 ;  /* 0x000180412200c986 */ /* 0x0005e2000c101504 */
[-C--:B------:R-:W-:Y:S02]  /*6e20*/  ISETP.GE.AND P4, PT, R51, R44.reuse, PT ;  /* 0x0000002c3300720c */ /* 0x080fe40003f86270 */
[-C--:B------:R-:W-:Y:S02]  /*6e30*/  ISETP.GE.AND P3, PT, R53, R44.reuse, PT ;  /* 0x0000002c3500720c */ /* 0x080fe40003f66270 */
[----:B------:R-:W-:-:S02]  /*6e40*/  ISETP.GE.AND P5, PT, R57, R44, PT ;  /* 0x0000002c3900720c */ /* 0x000fc40003fa6270 */
[----:B------:R-:W-:Y:S02]  /*6e50*/  IADD3.X R37, RZ, R10, RZ, P2, !PT ;  /* 0x0000000aff257210 */ /* 0x000fe400017fe4ff */
[C---:B------:R-:W-:Y:S02]  /*6e60*/  LOP3.LUT R55, R9.reuse, 0x140, RZ, 0xfc, !PT ;  /* 0x0000014009377812 */ /* 0x040fe400078efcff */
[C---:B------:R-:W-:Y:S01]  /*6e70*/  SHF.L.U64.HI R38, R40.reuse, 0x1, R37 ;  /* 0x0000000128267819 */ /* 0x040fe20000010225 */
[----:B------:R-:W-:Y:S01]  /*6e80*/  @!P6 STG.E.U16 [R34.64+0x1c0], R67 ;  /* 0x0001c0432200e986 */ /* 0x000fe2000c101504 */
[----:B------:R-:W-:Y:S02]  /*6e90*/  SHF.L.U32 R40, R40, 0x1, RZ ;  /* 0x0000000128287819 */ /* 0x000fe400000006ff */
[----:B-1----:R-:W-:Y:S01]  /*6ea0*/  LOP3.LUT R59, R9, 0x180, RZ, 0xfc, !PT ;  /* 0x00000180093b7812 */ /* 0x002fe200078efcff */
[----:B------:R1:W-:Y:S01]  /*6eb0*/  @!P4 STG.E.U16 [R34.64+0x200], R69 ;  /* 0x000200452200c986 */ /* 0x0003e2000c101504 */
[----:B------:R-:W-:-:S02]  /*6ec0*/  IADD3 R36, P2, R40, c[0x0][0x268], RZ ;  /* 0x00009a0028247a10 */ /* 0x000fc40007f5e0ff */
[C---:B------:R-:W-:Y:S01]  /*6ed0*/  LOP3.LUT R61, R9.reuse, 0x1a0, RZ, 0xfc, !PT ;  /* 0x000001a0093d7812 */ /* 0x040fe200078efcff */
[----:B------:R-:W-:Y:S01]  /*6ee0*/  @!P3 STG.E.U16 [R34.64+0x240], R71 ;  /* 0x000240472200b986 */ /* 0x000fe2000c101504 */
[C---:B0-----:R-:W-:Y:S02]  /*6ef0*/  LOP3.LUT R63, R9.reuse, 0x1c0, RZ, 0xfc, !PT ;  /* 0x000001c0093f7812 */ /* 0x041fe400078efcff */
[----:B--2---:R-:W-:Y:S01]  /*6f00*/  LOP3.LUT R65, R9, 0x1e0, RZ, 0xfc, !PT ;  /* 0x000001e009417812 */ /* 0x004fe200078efcff */
[----:B------:R-:W-:Y:S01]  /*6f10*/  @!P5 STG.E.U16 [R34.64+0x2c0], R91 ;  /* 0x0002c05b2200d986 */ /* 0x000fe2000c101504 */
[----:B------:R-:W-:Y:S02]  /*6f20*/  IADD3.X R37, R38, c[0x0][0x26c], RZ, P2, !PT ;  /* 0x00009b0026257a10 */ /* 0x000fe400017fe4ff */
[-C--:B------:R-:W-:Y:S02]  /*6f30*/  ISETP.GE.AND P6, PT, R55, R44.reuse, PT ;  /* 0x0000002c3700720c */ /* 0x080fe40003fc6270 */
[----:B------:R-:W-:-:S02]  /*6f40*/  ISETP.GE.AND P4, PT, R59, R44, PT ;  /* 0x0000002c3b00720c */ /* 0x000fc40003f86270 */
[-C--:B------:R-:W-:Y:S02]  /*6f50*/  ISETP.GE.AND P3, PT, R61, R44.reuse, PT ;  /* 0x0000002c3d00720c */ /* 0x080fe40003f66270 */
[-C--:B------:R-:W-:Y:S02]  /*6f60*/  ISETP.GE.AND P2, PT, R63, R44.reuse, PT ;  /* 0x0000002c3f00720c */ /* 0x080fe40003f46270 */
[----:B------:R-:W-:Y:S02]  /*6f70*/  ISETP.GE.AND P5, PT, R65, R44, PT ;  /* 0x0000002c4100720c */ /* 0x000fe40003fa6270 */
[----:B-1----:R-:W-:-:S03]  /*6f80*/  PRMT R69, RZ, 0x7610, R69 ;  /* 0x00007610ff457816 */ /* 0x002fc60000000045 */
[----:B------:R-:W-:Y:S01]  /*6f90*/  @!P6 STG.E.U16 [R34.64+0x280], R89 ;  /* 0x000280592200e986 */ /* 0x000fe2000c101504 */
[----:B------:R-:W-:-:S03]  /*6fa0*/  LEA R36, P6, R42, R36, 0x1 ;  /* 0x000000242a247211 */ /* 0x000fc600078c08ff */
[----:B------:R-:W-:Y:S01]  /*6fb0*/  @!P4 STG.E.U16 [R34.64+0x300], R93 ;  /* 0x0003005d2200c986 */ /* 0x000fe2000c101504 */
[----:B------:R-:W-:Y:S02]  /*6fc0*/  LEA.HI.X R37, R42, R37, R46, 0x1, P6 ;  /* 0x000000252a257211 */ /* 0x000fe400030f0c2e */
[C---:B------:R-:W-:Y:S01]  /*6fd0*/  @!P1 LEA R66, P6, R50.reuse, c[0x0][0x268], 0x1 ;  /* 0x00009a0032429a11 */ /* 0x040fe200078c08ff */
[----:B------:R-:W-:Y:S01]  /*6fe0*/  @!P3 STG.E.U16 [R34.64+0x340], R99 ;  /* 0x000340632200b986 */ /* 0x000fe2000c101504 */
[-C--:B------:R-:W-:Y:S02]  /*6ff0*/  ISETP.GE.AND P3, PT, R29, R102.reuse, PT ;  /* 0x000000661d00720c */ /* 0x080fe40003f66270 */
[----:B------:R-:W-:Y:S01]  /*7000*/  @!P1 LEA.HI.X R67, R50, c[0x0][0x26c], R105, 0x1, P6 ;  /* 0x00009b0032439a11 */ /* 0x000fe200030f0c69 */
[----:B------:R-:W-:Y:S04]  /*7010*/  @!P2 STG.E.U16 [R34.64+0x380], R101 ;  /* 0x000380652200a986 */ /* 0x000fe8000c101504 */
[----:B------:R0:W-:Y:S04]  /*7020*/  @!P5 STG.E.U16 [R34.64+0x3c0], R103 ;  /* 0x0003c0672200d986 */ /* 0x0001e8000c101504 */
[----:B------:R-:W-:Y:S01]  /*7030*/  BAR.SYNC.DEFER_BLOCKING 0x0 ;  /* 0x0000000000007b1d */ /* 0x000fe20000010000 */
[----:B------:R-:W-:-:S02]  /*7040*/  ISETP.GE.AND P2, PT, R41, R102, PT ;  /* 0x000000662900720c */ /* 0x000fc40003f46270 */
[-C--:B------:R-:W-:Y:S02]  /*7050*/  ISETP.GE.AND P5, PT, R45, R102.reuse, PT ;  /* 0x000000662d00720c */ /* 0x080fe40003fa6270 */
[----:B------:R-:W-:Y:S02]  /*7060*/  PRMT R42, RZ, 0x7610, R42 ;  /* 0x00007610ff2a7816 */ /* 0x000fe4000000002a */
[----:B------:R-:W-:Y:S02]  /*7070*/  PRMT R44, RZ, 0x7610, R44 ;  /* 0x00007610ff2c7816 */ /* 0x000fe4000000002c */
[----:B0-----:R-:W-:Y:S02]  /*7080*/  PRMT R35, RZ, 0x7610, R35 ;  /* 0x00007610ff237816 */ /* 0x001fe40000000023 */
[----:B------:R-:W-:Y:S01]  /*7090*/  PRMT R34, RZ, 0x7610, R34 ;  /* 0x00007610ff227816 */ /* 0x000fe20000000022 */
[----:B------:R0:W2:Y:S01]  /*70a0*/  @!P1 LDG.E.U16 R69, [R66.64] ;  /* 0x0000000442459981 */ /* 0x0000a2000c1e1500 */
[----:B------:R-:W-:-:S02]  /*70b0*/  ISETP.GE.AND P1, PT, R43, R102, PT ;  /* 0x000000662b00720c */ /* 0x000fc40003f26270 */
[-C--:B------:R-:W-:Y:S01]  /*70c0*/  ISETP.GE.AND P4, PT, R47, R102.reuse, PT ;  /* 0x000000662f00720c */ /* 0x080fe20003f86270 */
[----:B------:R-:W3:Y:S01]  /*70d0*/  @!P3 LDG.E.U16 R42, [R36.64] ;  /* 0x00000004242ab981 */ /* 0x000ee2000c1e1500 */
[-C--:B------:R-:W-:Y:S02]  /*70e0*/  ISETP.GE.AND P3, PT, R49, R102.reuse, PT ;  /* 0x000000663100720c */ /* 0x080fe40003f66270 */
[-C--:B------:R-:W-:Y:S01]  /*70f0*/  ISETP.GE.AND P6, PT, R39, R102.reuse, PT ;  /* 0x000000662700720c */ /* 0x080fe20003fc6270 */
[----:B------:R-:W4:Y:S01]  /*7100*/  @!P2 LDG.E.U16 R44, [R36.64+0x80] ;  /* 0x00008004242ca981 */ /* 0x000f22000c1e1500 */
[-C--:B------:R-:W-:Y:S02]  /*7110*/  ISETP.GE.AND P2, PT, R51, R102.reuse, PT ;  /* 0x000000663300720c */ /* 0x080fe40003f46270 */
[----:B------:R-:W-:Y:S01]  /*7120*/  PRMT R89, RZ, 0x7610, R89 ;  /* 0x00007610ff597816 */ /* 0x000fe20000000059 */
[----:B------:R-:W5:Y:S01]  /*7130*/  @!P5 LDG.E.U16 R34, [R36.64+0x100] ;  /* 0x000100042422d981 */ /* 0x000f62000c1e1500 */
[----:B------:R-:W-:-:S02]  /*7140*/  ISETP.GE.AND P5, PT, R55, R102, PT ;  /* 0x000000663700720c */ /* 0x000fc40003fa6270 */
[----:B------:R-:W-:Y:S01]  /*7150*/  PRMT R48, RZ, 0x7610, R48 ;  /* 0x00007610ff307816 */ /* 0x000fe20000000030 */
[----:B------:R-:W4:Y:S01]  /*7160*/  @!P1 LDG.E.U16 R35, [R36.64+0xc0] ;  /* 0x0000c00424239981 */ /* 0x000f22000c1e1500 */
[-C--:B------:R-:W-:Y:S02]  /*7170*/  ISETP.GE.AND P1, PT, R53, R102.reuse, PT ;  /* 0x000000663500720c */ /* 0x080fe40003f26270 */
[----:B------:R-:W-:Y:S01]  /*7180*/  PRMT R46, RZ, 0x7610, R46 ;  /* 0x00007610ff2e7816 */ /* 0x000fe2000000002e */
[----:B------:R-:W4:Y:S01]  /*7190*/  @!P4 LDG.E.U16 R89, [R36.64+0x140] ;  /* 0x000140042459c981 */ /* 0x000f22000c1e1500 */
[----:B0-----:R-:W-:Y:S02]  /*71a0*/  PRMT R67, RZ, 0x7610, R67 ;  /* 0x00007610ff437816 */ /* 0x001fe40000000043 */
[----:B------:R-:W-:Y:S02]  /*71b0*/  PRMT R91, RZ, 0x7610, R91 ;  /* 0x00007610ff5b7816 */ /* 0x000fe4000000005b */
[----:B------:R-:W-:Y:S01]  /*71c0*/  PRMT R71, RZ, 0x7610, R71 ;  /* 0x00007610ff477816 */ /* 0x000fe20000000047 */
[----:B------:R-:W4:Y:S01]  /*71d0*/  @!P3 LDG.E.U16 R46, [R36.64+0x180] ;  /* 0x00018004242eb981 */ /* 0x000f22000c1e1500 */
[----:B------:R-:W-:-:S02]  /*71e0*/  ISETP.GE.AND P4, PT, R57, R102, PT ;  /* 0x000000663900720c */ /* 0x000fc40003f86270 */
[-C--:B------:R-:W-:Y:S01]  /*71f0*/  ISETP.GE.AND P3, PT, R59, R102.reuse, PT ;  /* 0x000000663b00720c */ /* 0x080fe20003f66270 */
[----:B------:R-:W4:Y:S01]  /*7200*/  @!P2 LDG.E.U16 R67, [R36.64+0x1c0] ;  /* 0x0001c0042443a981 */ /* 0x000f22000c1e1500 */
[----:B------:R-:W-:-:S03]  /*7210*/  ISETP.GE.AND P2, PT, R61, R102, PT ;  /* 0x000000663d00720c */ /* 0x000fc60003f46270 */
[----:B------:R-:W4:Y:S01]  /*7220*/  @!P1 LDG.E.U16 R48, [R36.64+0x200] ;  /* 0x0002000424309981 */ /* 0x000f22000c1e1500 */
[----:B------:R-:W-:-:S03]  /*7230*/  ISETP.GE.AND P1, PT, R63, R102, PT ;  /* 0x000000663f00720c */ /* 0x000fc60003f26270 */
[----:B------:R-:W4:Y:S01]  /*7240*/  @!P5 LDG.E.U16 R91, [R36.64+0x240] ;  /* 0x00024004245bd981 */ /* 0x000f22000c1e1500 */
[----:B------:R-:W-:-:S03]  /*7250*/  ISETP.GE.AND P5, PT, R65, R102, PT ;  /* 0x000000664100720c */ /* 0x000fc60003fa6270 */
[----:B------:R-:W4:Y:S01]  /*7260*/  @!P6 LDG.E.U16 R71, [R36.64+0x40] ;  /* 0x000040042447e981 */ /* 0x000f22000c1e1500 */
[----:B------:R-:W-:Y:S02]  /*7270*/  PRMT R50, RZ, 0x7610, R50 ;  /* 0x00007610ff327816 */ /* 0x000fe40000000032 */
[----:B------:R-:W-:Y:S02]  /*7280*/  PRMT R93, RZ, 0x7610, R93 ;  /* 0x00007610ff5d7816 */ /* 0x000fe4000000005d */
[----:B------:R-:W-:Y:S02]  /*7290*/  PRMT R52, RZ, 0x7610, R52 ;  /* 0x00007610ff347816 */ /* 0x000fe40000000034 */
[----:B------:R-:W-:Y:S01]  /*72a0*/  PRMT R99, RZ, 0x7610, R99 ;  /* 0x00007610ff637816 */ /* 0x000fe20000000063 */
[----:B------:R-:W5:Y:S01]  /*72b0*/  @!P4 LDG.E.U16 R50, [R36.64+0x280] ;  /* 0x000280042432c981 */ /* 0x000f62000c1e1500 */
[----:B------:R-:W-:-:S03]  /*72c0*/  PRMT R54, RZ, 0x7610, R54 ;  /* 0x00007610ff367816 */ /* 0x000fc60000000036 */
[----:B------:R-:W5:Y:S04]  /*72d0*/  @!P3 LDG.E.U16 R93, [R36.64+0x2c0] ;  /* 0x0002c004245db981 */ /* 0x000f68000c1e1500 */
[----:B------:R-:W5:Y:S04]  /*72e0*/  @!P2 LDG.E.U16 R52, [R36.64+0x300] ;  /* 0x000300042434a981 */ /* 0x000f68000c1e1500 */
[----:B------:R-:W5:Y:S04]  /*72f0*/  @!P1 LDG.E.U16 R99, [R36.64+0x340] ;  /* 0x0003400424639981 */ /* 0x000f68000c1e1500 */
[----:B------:R-:W5:Y:S04]  /*7300*/  @!P5 LDG.E.U16 R54, [R36.64+0x380] ;  /* 0x000380042436d981 */ /* 0x000f68000c1e1500 */
[----:B--2---:R-:W-:Y:S04]  /*7310*/  STS.U16 [R12], R69 ;  /* 0x000000450c007388 */ /* 0x004fe80000000400 */
[----:B---3--:R-:W-:Y:S04]  /*7320*/  STS.U16 [R13+0x40], R42 ;  /* 0x0000402a0d007388 */ /* 0x008fe80000000400 */
[----:B----4-:R-:W-:Y:S04]  /*7330*/  STS.U16 [R14+0x80], R71 ;  /* 0x000080470e007388 */ /* 0x010fe80000000400 */
[----:B------:R-:W-:Y:S04]  /*7340*/  STS.U16 [R15+0xc0], R44 ;  /* 0x0000c02c0f007388 */ /* 0x000fe80000000400 */
[----:B------:R-:W-:Y:S04]  /*7350*/  STS.U16 [R16+0x100], R35 ;  /* 0x0001002310007388 */ /* 0x000fe80000000400 */
[----:B-----5:R-:W-:Y:S04]  /*7360*/  STS.U16 [R17+0x140], R34 ;  /* 0x0001402211007388 */ /* 0x020fe80000000400 */
        /* <DEDUP_REMOVED lines=17> */
[----:B------:R-:W-:Y:S04]  /*7480*/  LDS.U16 R42, [R28+0x8] ;  /* 0x000008001c2a7984 */ /* 0x000fe80000000400 */
[----:B------:R-:W-:Y:S01]  /*7490*/  LDS.U16 R48, [R28+0x16] ;  /* 0x000016001c307984 */ /* 0x000fe20000000400 */
[----:B0-----:R-:W-:-:S03]  /*74a0*/  HADD2.F32 R56, -RZ, R34.H0_H0 ;  /* 0x20000022ff387230 */ /* 0x001fc60000004100 */
[----:B------:R-:W0:Y:S01]  /*74b0*/  LDS.U16 R34, [R28+0xe] ;  /* 0x00000e001c227984 */ /* 0x000e220000000400 */
[----:B-1----:R-:W-:-:S03]  /*74c0*/  HADD2.F32 R58, -RZ, R35.H0_H0 ;  /* 0x20000023ff3a7230 */ /* 0x002fc60000004100 */
[----:B------:R-:W1:Y:S01]  /*74d0*/  LDS.U16 R35, [R28+0x10] ;  /* 0x000010001c237984 */ /* 0x000e620000000400 */
[----:B------:R-:W-:Y:S01]  /*74e0*/  FMUL.FTZ R50, R56, -1.4426950216293334961 ;  /* 0xbfb8aa3b38327820 */ /* 0x000fe20000410000 */
[----:B--2---:R-:W-:Y:S01]  /*74f0*/  HADD2.F32 R62, -RZ, R36.H0_H0 ;  /* 0x20000024ff3e7230 */ /* 0x004fe20000004100 */
[----:B------:R-:W-:Y:S01]  /*7500*/  FMUL.FTZ R52, R58, -1.4426950216293334961 ;  /* 0xbfb8aa3b3a347820 */ /* 0x000fe20000410000 */
[----:B------:R-:W2:Y:S01]  /*7510*/  LDS.U16 R36, [R28+0x12] ;  /* 0x000012001c247984 */ /* 0x000ea20000000400 */
[----:B---3--:R-:W-:-:S03]  /*7520*/  HADD2.F32 R66, -RZ, R37.H0_H0 ;  /* 0x20000025ff427230 */ /* 0x008fc60000004100 */
[----:B------:R-:W3:Y:S01]  /*7530*/  LDS.U16 R37, [R28+0x14] ;  /* 0x000014001c257984 */ /* 0x000ee20000000400 */
[----:B----4-:R-:W-:-:S03]  /*7540*/  HADD2.F32 R70, -RZ, R44.H0_H0 ;  /* 0x2000002cff467230 */ /* 0x010fc60000004100 */
[----:B------:R-:W-:Y:S01]  /*7550*/  LDS.U16 R44, [R28+0x1a] ;  /* 0x00001a001c2c7984 */ /* 0x000fe20000000400 */
[----:B-----5:R-:W-:-:S03]  /*7560*/  HADD2.F32 R72, -RZ, R46.H0_H0 ;  /* 0x2000002eff487230 */ /* 0x020fc60000004100 */
[----:B------:R-:W4:Y:S01]  /*7570*/  LDS.U16 R46, [R28+0x1c] ;  /* 0x00001c001c2e7984 */ /* 0x000f220000000400 */
[----:B------:R5:W-:Y:S08]  /*7580*/  MUFU.EX2 R54, R50 ;  /* 0x0000003200367308 */ /* 0x000bf00000000800 */
[----:B------:R0:W-:Y:S01]  /*7590*/  MUFU.EX2 R60, R52 ;  /* 0x00000034003c7308 */ /* 0x0001e20000000800 */
[----:B-----5:R-:W5:Y:S04]  /*75a0*/  LDS.U16 R50, [R28+0x18] ;  /* 0x000018001c327984 */ /* 0x020f680000000400 */
[----:B0-----:R-:W0:Y:S01]  /*75b0*/  LDS.U16 R52, [R28+0x1e] ;  /* 0x00001e001c347984 */ /* 0x001e220000000400 */
[----:B------:R-:W-:Y:S01]  /*75c0*/  FMUL.FTZ R64, R62, -1.4426950216293334961 ;  /* 0xbfb8aa3b3e407820 */ /* 0x000fe20000410000 */
[----:B------:R-:W-:-:S02]  /*75d0*/  HADD2.F32 R89, -RZ, R34.H0_H0 ;  /* 0x20000022ff597230 */ /* 0x000fc40000004100 */
[----:B------:R-:W-:Y:S01]  /*75e0*/  HADD2.F32 R68, -RZ, R42.H0_H0 ;  /* 0x2000002aff447230 */ /* 0x000fe20000004100 */
[----:B------:R-:W-:Y:S01]  /*75f0*/  FMUL.FTZ R42, R66, -1.4426950216293334961 ;  /* 0xbfb8aa3b422a7820 */ /* 0x000fe20000410000 */
[----:B-1----:R-:W-:Y:S01]  /*7600*/  HADD2.F32 R91, -RZ, R35.H0_H0 ;  /* 0x20000023ff5b7230 */ /* 0x002fe20000004100 */
[----:B------:R-:W1:Y:S01]  /*7610*/  MUFU.EX2 R64, R64 ;  /* 0x0000004000407308 */ /* 0x000e620000000800 */
[----:B------:R-:W-:Y:S01]  /*7620*/  FMUL.FTZ R34, R89, -1.4426950216293334961 ;  /* 0xbfb8aa3b59227820 */ /* 0x000fe20000410000 */
[----:B--2---:R-:W-:Y:S02]  /*7630*/  HADD2.F32 R35, -RZ, R36.H0_H0 ;  /* 0x20000024ff237230 */ /* 0x004fe40000004100 */
[----:B------:R-:W-:Y:S02]  /*7640*/  FMUL.FTZ R36, R91, -1.4426950216293334961 ;  /* 0xbfb8aa3b5b247820 */ /* 0x000fe40000410000 */
[----:B------:R-:W-:Y:S02]  /*7650*/  FMUL.FTZ R71, R70, -1.4426950216293334961 ;  /* 0xbfb8aa3b46477820 */ /* 0x000fe40000410000 */
[----:B------:R3:W-:Y:S01]  /*7660*/  MUFU.EX2 R67, R42 ;  /* 0x0000002a00437308 */ /* 0x0007e20000000800 */
[----:B------:R-:W-:Y:S01]  /*7670*/  FMUL.FTZ R69, R68, -1.4426950216293334961 ;  /* 0xbfb8aa3b44457820 */ /* 0x000fe20000410000 */
[----:B------:R-:W-:-:S06]  /*7680*/  HADD2.F32 R99, -RZ, R48.H0_H0 ;  /* 0x20000030ff637230 */ /* 0x000fcc0000004100 */
[----:B------:R2:W-:Y:S01]  /*7690*/  MUFU.EX2 R90, R34 ;  /* 0x00000022005a7308 */ /* 0x0005e20000000800 */
[----:B---3--:R-:W-:Y:S02]  /*76a0*/  HADD2.F32 R42, -RZ, R37.H0_H0 ;  /* 0x20000025ff2a7230 */ /* 0x008fe40000004100 */
[----:B----4-:R-:W-:Y:S02]  /*76b0*/  HADD2.F32 R37, -RZ, R46.H0_H0 ;  /* 0x2000002eff257230 */ /* 0x010fe40000004100 */
[----:B--2---:R-:W-:-:S03]  /*76c0*/  HADD2.F32 R34, -RZ, R44.H0_H0 ;  /* 0x2000002cff227230 */ /* 0x004fc60000004100 */
[----:B------:R0:W-:Y:S01]  /*76d0*/  MUFU.EX2 R92, R36 ;  /* 0x00000024005c7308 */ /* 0x0001e20000000800 */
[----:B-----5:R-:W-:Y:S01]  /*76e0*/  HADD2.F32 R50, -RZ, R50.H0_H0 ;  /* 0x20000032ff327230 */ /* 0x020fe20000004100 */
[----:B------:R-:W-:Y:S02]  /*76f0*/  FMUL.FTZ R46, R37, -1.4426950216293334961 ;  /* 0xbfb8aa3b252e7820 */ /* 0x000fe40000410000 */
[----:B------:R-:W-:Y:S01]  /*7700*/  FMUL.FTZ R103, R34, -1.4426950216293334961 ;  /* 0xbfb8aa3b22677820 */ /* 0x000fe20000410000 */
[----:B0-----:R-:W-:-:S03]  /*7710*/  HADD2.F32 R36, -RZ, R52.H0_H0 ;  /* 0x20000034ff247230 */ /* 0x001fc60000004100 */
[----:B------:R-:W0:Y:S01]  /*7720*/  MUFU.EX2 R71, R71 ;  /* 0x0000004700477308 */ /* 0x000e220000000800 */
[----:B------:R-:W-:Y:S02]  /*7730*/  FMUL.FTZ R88, R72, -1.4426950216293334961 ;  /* 0xbfb8aa3b48587820 */ /* 0x000fe40000410000 */
[----:B------:R-:W-:Y:S02]  /*7740*/  FMUL.FTZ R93, R35, -1.4426950216293334961 ;  /* 0xbfb8aa3b235d7820 */ /* 0x000fe40000410000 */
[----:B------:R-:W-:Y:S02]  /*7750*/  FMUL.FTZ R48, R42, -1.4426950216293334961 ;  /* 0xbfb8aa3b2a307820 */ /* 0x000fe40000410000 */
[----:B------:R-:W-:Y:S01]  /*7760*/  FMUL.FTZ R101, R99, -1.4426950216293334961 ;  /* 0xbfb8aa3b63657820 */ /* 0x000fe20000410000 */
[----:B------:R-:W2:Y:S01]  /*7770*/  MUFU.EX2 R69, R69 ;  /* 0x0000004500457308 */ /* 0x000ea20000000800 */
[----:B------:R-:W-:Y:S02]  /*7780*/  FMUL.FTZ R44, R50, -1.4426950216293334961 ;  /* 0xbfb8aa3b322c7820 */ /* 0x000fe40000410000 */
[----:B------:R-:W-:-:S02]  /*7790*/  FMUL.FTZ R52, R36, -1.4426950216293334961 ;  /* 0xbfb8aa3b24347820 */ /* 0x000fc40000410000 */
[----:B-1----:R-:W-:-:S03]  /*77a0*/  FADD.FTZ R64, R64, 1 ;  /* 0x3f80000040407421 */ /* 0x002fc60000010000 */
[----:B------:R-:W1:Y:S08]  /*77b0*/  MUFU.EX2 R103, R103 ;  /* 0x0000006700677308 */ /* 0x000e700000000800 */
[----:B------:R-:W3:Y:S08]  /*77c0*/  MUFU.EX2 R46, R46 ;  /* 0x0000002e002e7308 */ /* 0x000ef00000000800 */
[----:B------:R-:W4:Y:S08]  /*77d0*/  MUFU.RCP R109, R64 ;  /* 0x00000040006d7308 */ /* 0x000f300000001000 */
[----:B------:R-:W5:Y:S08]  /*77e0*/  MUFU.EX2 R88, R88 ;  /* 0x0000005800587308 */ /* 0x000f700000000800 */
[----:B------:R-:W0:Y:S08]  /*77f0*/  MUFU.EX2 R93, R93 ;  /* 0x0000005d005d7308 */ /* 0x000e300000000800 */
[----:B------:R-:W0:Y:S08]  /*7800*/  MUFU.EX2 R48, R48 ;  /* 0x0000003000307308 */ /* 0x000e300000000800 */
[----:B------:R-:W0:Y:S08]  /*7810*/  MUFU.EX2 R101, R101 ;  /* 0x0000006500657308 */ /* 0x000e300000000800 */
[----:B------:R-:W1:Y:S08]  /*7820*/  MUFU.EX2 R44, R44 ;  /* 0x0000002c002c7308 */ /* 0x000e700000000800 */
[----:B------:R-:W4:Y:S01]  /*7830*/  MUFU.EX2 R52, R52 ;  /* 0x0000003400347308 */ /* 0x000f220000000800 */
[----:B0-----:R-:W-:-:S02]  /*7840*/  FADD.FTZ R71, R71, 1 ;  /* 0x3f80000047477421 */ /* 0x001fc40000010000 */
[----:B------:R-:W-:Y:S02]  /*7850*/  FADD.FTZ R54, R54, 1 ;  /* 0x3f80000036367421 */ /* 0x000fe40000010000 */
[----:B------:R-:W-:Y:S02]  /*7860*/  FADD.FTZ R60, R60, 1 ;  /* 0x3f8000003c3c7421 */ /* 0x000fe40000010000 */
[----:B------:R-:W-:Y:S02]  /*7870*/  FADD.FTZ R67, R67, 1 ;  /* 0x3f80000043437421 */ /* 0x000fe40000010000 */
[----:B--2---:R-:W-:Y:S01]  /*7880*/  FADD.FTZ R69, R69, 1 ;  /* 0x3f80000045457421 */ /* 0x004fe20000010000 */
[----:B------:R-:W0:Y:S01]  /*7890*/  MUFU.RCP R105, R54 ;  /* 0x0000003600697308 */ /* 0x000e220000001000 */
[----:B-1----:R-:W-:Y:S02]  /*78a0*/  FADD.FTZ R103, R103, 1 ;  /* 0x3f80000067677421 */ /* 0x002fe40000010000 */
[----:B---3--:R-:W-:-:S02]  /*78b0*/  FADD.FTZ R46, R46, 1 ;  /* 0x3f8000002e2e7421 */ /* 0x008fc40000010000 */
[----:B------:R-:W-:Y:S02]  /*78c0*/  FADD.FTZ R90, R90, 1 ;  /* 0x3f8000005a5a7421 */ /* 0x000fe40000010000 */
[----:B------:R-:W-:Y:S01]  /*78d0*/  FADD.FTZ R92, R92, 1 ;  /* 0x3f8000005c5c7421 */ /* 0x000fe20000010000 */
[----:B------:R-:W1:Y:S01]  /*78e0*/  MUFU.RCP R107, R60 ;  /* 0x0000003c006b7308 */ /* 0x000e620000001000 */
[----:B----4-:R-:W-:Y:S02]  /*78f0*/  FMUL.FTZ R62, R62, R109 ;  /* 0x0000006d3e3e7220 */ /* 0x010fe40000410000 */
[----:B-----5:R-:W-:Y:S02]  /*7900*/  FADD.FTZ R88, R88, 1 ;  /* 0x3f80000058587421 */ /* 0x020fe40000010000 */
[----:B------:R-:W-:-:S03]  /*7910*/  FADD.FTZ R93, R93, 1 ;  /* 0x3f8000005d5d7421 */ /* 0x000fc60000010000 */
[----:B------:R1:W2:Y:S01]  /*7920*/  MUFU.RCP R111, R67 ;  /* 0x00000043006f7308 */ /* 0x0002a20000001000 */
[----:B------:R-:W-:Y:S02]  /*7930*/  FADD.FTZ R48, R48, 1 ;  /* 0x3f80000030307421 */ /* 0x000fe40000010000 */
[----:B------:R-:W-:Y:S02]  /*7940*/  FADD.FTZ R101, R101, 1 ;  /* 0x3f80000065657421 */ /* 0x000fe40000010000 */
[----:B------:R-:W-:-:S03]  /*7950*/  FADD.FTZ R44, R44, 1 ;  /* 0x3f8000002c2c7421 */ /* 0x000fc60000010000 */
[----:B------:R2:W3:Y:S01]  /*7960*/  MUFU.RCP R113, R69 ;  /* 0x0000004500717308 */ /* 0x0004e20000001000 */
[----:B------:R-:W-:Y:S02]  /*7970*/  FADD.FTZ R52, R52, 1 ;  /* 0x3f80000034347421 */ /* 0x000fe40000010000 */
[----:B------:R-:W-:-:S05]  /*7980*/  FMUL.FTZ R62, R62, R75 ;  /* 0x0000004b3e3e7220 */ /* 0x000fca0000410000 */
[----:B------:R-:W4:Y:S08]  /*7990*/  MUFU.RCP R71, R71 ;  /* 0x0000004700477308 */ /* 0x000f300000001000 */
[----:B------:R-:W5:Y:S08]  /*79a0*/  MUFU.RCP R103, R103 ;  /* 0x0000006700677308 */ /* 0x000f700000001000 */
[----:B------:R-:W0:Y:S08]  /*79b0*/  MUFU.RCP R46, R46 ;  /* 0x0000002e002e7308 */ /* 0x000e300000001000 */
[----:B------:R-:W0:Y:S08]  /*79c0*/  MUFU.RCP R115, R88 ;  /* 0x0000005800737308 */ /* 0x000e300000001000 */
[----:B------:R-:W0:Y:S08]  /*79d0*/  MUFU.RCP R90, R90 ;  /* 0x0000005a005a7308 */ /* 0x000e300000001000 */
[----:B------:R-:W0:Y:S08]  /*79e0*/  MUFU.RCP R92, R92 ;  /* 0x0000005c005c7308 */ /* 0x000e300000001000 */
[----:B------:R-:W0:Y:S08]  /*79f0*/  MUFU.RCP R54, R93 ;  /* 0x0000005d00367308 */ /* 0x000e300000001000 */
[----:B------:R-:W0:Y:S08]  /*7a00*/  MUFU.RCP R117, R48 ;  /* 0x0000003000757308 */ /* 0x000e300000001000 */
[----:B------:R-:W0:Y:S08]  /*7a10*/  MUFU.RCP R60, R101 ;  /* 0x00000065003c7308 */ /* 0x000e300000001000 */
[----:B------:R0:W4:Y:S08]  /*7a20*/  MUFU.RCP R119, R44 ;  /* 0x0000002c00777308 */ /* 0x0001300000001000 */
[----:B------:R-:W5:Y:S01]  /*7a30*/  MUFU.RCP R75, R52 ;  /* 0x00000034004b7308 */ /* 0x000f620000001000 */
[----:B0-----:R-:W-:-:S02]  /*7a40*/  FMUL.FTZ R56, R56, R105 ;  /* 0x0000006938387220 */ /* 0x001fc40000410000 */
[----:B-1----:R-:W-:Y:S02]  /*7a50*/  FMUL.FTZ R67, R58, R107 ;  /* 0x0000006b3a437220 */ /* 0x002fe40000410000 */
[----:B--2---:R-:W-:Y:S02]  /*7a60*/  FMUL.FTZ R69, R66, R111 ;  /* 0x0000006f42457220 */ /* 0x004fe40000410000 */
[----:B---3--:R-:W-:Y:S02]  /*7a70*/  FMUL.FTZ R68, R68, R113 ;  /* 0x0000007144447220 */ /* 0x008fe40000410000 */
[----:B----4-:R-:W-:Y:S02]  /*7a80*/  FMUL.FTZ R71, R70, R71 ;  /* 0x0000004746477220 */ /* 0x010fe40000410000 */
[----:B------:R-:W-:Y:S02]  /*7a90*/  FMUL.FTZ R56, R56, R73 ;  /* 0x0000004938387220 */ /* 0x000fe40000410000 */
[----:B------:R-:W-:-:S02]  /*7aa0*/  FMUL.FTZ R67, R67, R74 ;  /* 0x0000004a43437220 */ /* 0x000fc40000410000 */
[----:B------:R-:W-:Y:S02]  /*7ab0*/  FMUL.FTZ R69, R69, R76 ;  /* 0x0000004c45457220 */ /* 0x000fe40000410000 */
[----:B------:R-:W-:Y:S01]  /*7ac0*/  FMUL.FTZ R68, R68, R77 ;  /* 0x0000004d44447220 */ /* 0x000fe20000410000 */
[----:B------:R-:W-:Y:S01]  /*7ad0*/  BAR.SYNC.DEFER_BLOCKING 0x0 ;  /* 0x0000000000007b1d */ /* 0x000fe20000010000 */
[----:B------:R-:W-:Y:S02]  /*7ae0*/  FMUL.FTZ R71, R71, R78 ;  /* 0x0000004e47477220 */ /* 0x000fe40000410000 */
[----:B-----5:R-:W-:Y:S02]  /*7af0*/  FMUL.FTZ R73, R34, R103 ;  /* 0x0000006722497220 */ /* 0x020fe40000410000 */
        /* <DEDUP_REMOVED lines=8> */
[----:B------:R-:W-:Y:S01]  /*7b80*/  FMUL.FTZ R37, R36, R75 ;  /* 0x0000004b24257220 */ /* 0x000fe20000410000 */
[----:B------:R-:W-:Y:S01]  /*7b90*/  F2FP.PACK_AB R56, R67, R56 ;  /* 0x000000384338723e */ /* 0x000fe200000000ff */
[----:B------:R-:W-:Y:S01]  /*7ba0*/  FMUL.FTZ R72, R72, R79 ;  /* 0x0000004f48487220 */ /* 0x000fe20000410000 */
[----:B------:R-:W-:Y:S01]  /*7bb0*/  F2FP.PACK_AB R62, R69, R62 ;  /* 0x0000003e453e723e */ /* 0x000fe200000000ff */
[----:B------:R-:W-:Y:S01]  /*7bc0*/  FMUL.FTZ R89, R89, R80 ;  /* 0x0000005059597220 */ /* 0x000fe20000410000 */
[----:B------:R-:W-:Y:S01]  /*7bd0*/  F2FP.PACK_AB R68, R71, R68 ;  /* 0x000000444744723e */ /* 0x000fe200000000ff */
        /* <DEDUP_REMOVED lines=8> */
[----:B------:R-:W-:Y:S02]  /*7c60*/  PRMT R36, R56, 0x7632, R36 ;  /* 0x0000763238247816 */ /* 0x000fe40000000024 */
[----:B------:R-:W-:-:S02]  /*7c70*/  PRMT R46, R62, 0x7632, R46 ;  /* 0x000076323e2e7816 */ /* 0x000fc4000000002e */
[----:B------:R-:W-:Y:S02]  /*7c80*/  PRMT R48, R68, 0x7632, R48 ;  /* 0x0000763244307816 */ /* 0x000fe40000000030 */
        /* <DEDUP_REMOVED lines=8> */
[----:B------:R1:W-:Y:S04]  /*7d10*/  STS.U16 [R28+0x6], R46 ;  /* 0x0000062e1c007388 */ /* 0x0003e80000000400 */
[----:B------:R2:W-:Y:S01]  /*7d20*/  STS.U16 [R28+0xa], R48 ;  /* 0x00000a301c007388 */ /* 0x0005e20000000400 */
[----:B0-----:R-:W-:Y:S02]  /*7d30*/  PRMT R36, R72, 0x7632, R36 ;  /* 0x0000763248247816 */ /* 0x001fe40000000024 */
[----:B-1----:R-:W-:Y:S02]  /*7d40*/  PRMT R46, R42, 0x7632, R46 ;  /* 0x000076322a2e7816 */ /* 0x002fe4000000002e */
[----:B--2---:R-:W-:Y:S01]  /*7d50*/  PRMT R48, R50, 0x7632, R48 ;  /* 0x0000763232307816 */ /* 0x004fe20000000030 */
[----:B------:R-:W-:Y:S04]  /*7d60*/  STS.U16 [R28], R56 ;  /* 0x000000381c007388 */ /* 0x000fe80000000400 */
        /* <DEDUP_REMOVED lines=13> */
[----:B------:R-:W-:Y:S04]  /*7e40*/  LDS.U16 R35, [R12] ;  /* 0x000000000c237984 */ /* 0x000fe80000000400 */
[----:B------:R-:W-:Y:S04]  /*7e50*/  LDS.U16 R37, [R13+0x40] ;  /* 0x000040000d257984 */ /* 0x000fe80000000400 */
[----:B------:R0:W-:Y:S04]  /*7e60*/  LDS.U16 R67, [R14+0x80] ;  /* 0x000080000e437984 */ /* 0x0001e80000000400 */
[----:B------:R-:W-:Y:S04]  /*7e70*/  LDS.U16 R69, [R15+0xc0] ;  /* 0x0000c0000f457984 */ /* 0x000fe80000000400 */
[----:B------:R-:W-:Y:S04]  /*7e80*/  LDS.U16 R71, [R16+0x100] ;  /* 0x0001000010477984 */ /* 0x000fe80000000400 */
[----:B------:R1:W-:Y:S04]  /*7e90*/  LDS.U16 R73, [R17+0x140] ;  /* 0x0001400011497984 */ /* 0x0003e80000000400 */
        /* <DEDUP_REMOVED lines=20> */
[----:B------:R-:W-:Y:S02]  /*7fe0*/  MOV R14, R32 ;  /* 0x00000020000e7202 */ /* 0x000fe40000000f00 */
[----:B------:R-:W-:Y:S01]  /*7ff0*/  MOV R15, R33 ;  /* 0x00000021000f7202 */ /* 0x000fe20000000f00 */
[----:B------:R-:W-:-:S04]  /*8000*/  IMAD R33, R3, c[0x0][0x218], RZ ;  /* 0x0000860003217a24 */ /* 0x000fc800078e02ff */
[----:B------:R-:W-:-:S04]  /*8010*/  IMAD.WIDE.U32 R14, R5, c[0x0][0x210], R14 ;  /* 0x00008400050e7a25 */ /* 0x000fc800078e000e */
[----:B------:R-:W-:Y:S01]  /*8020*/  IMAD R33, R0, c[0x0][0x21c], R33 ;  /* 0x0000870000217a24 */ /* 0x000fe200078e0221 */
[----:B------:R-:W-:-:S05]  /*8030*/  IADD3 R15, R17, R15, RZ ;  /* 0x0000000f110f7210 */ /* 0x000fca0007ffe0ff */
[----:B------:R-:W-:-:S05]  /*8040*/  IMAD.WIDE.U32 R14, R0, c[0x0][0x218], R14 ;  /* 0x00008600000e7a25 */ /* 0x000fca00078e000e */
[----:B------:R-:W-:Y:S02]  /*8050*/  IADD3 R15, R15, R33, RZ ;  /* 0x000000210f0f7210 */ /* 0x000fe40007ffe0ff */
[----:B------:R-:W-:-:S04]  /*8060*/  LEA R16, P0, R14, c[0x0][0x270], 0x1 ;  /* 0x00009c000e107a11 */ /* 0x000fc800078008ff */
[----:B------:R-:W-:-:S05]  /*8070*/  LEA.HI.X R17, R14, c[0x0][0x274], R15, 0x1, P0 ;  /* 0x00009d000e117a11 */ /* 0x000fca00000f0c0f */
[----:B------:R0:W-:Y:S04]  /*8080*/  STG.E.U16 [R16.64], R35 ;  /* 0x0000002310007986 */ /* 0x0001e8000c101504 */
.L_x_1472:
[----:B------:R-:W-:Y:S05]  /*8090*/  BSYNC B0 ;  /* 0x0000000000007941 */ /* 0x000fea0003800000 */
.L_x_1471:
[----:B------:R-:W-:Y:S01]  /*80a0*/  MOV R13, R89 ;  /* 0x00000059000d7202 */ /* 0x000fe20000000f00 */
[----:B------:R-:W-:Y:S01]  /*80b0*/  IMAD R15, R3, c[0x0][0x218], RZ ;  /* 0x00008600030f7a24 */ /* 0x000fe200078e02ff */
[-C--:B------:R-:W-:Y:S02]  /*80c0*/  ISETP.GE.AND P3, PT, R29, R18.reuse, PT ;  /* 0x000000121d00720c */ /* 0x080fe40003f66270 */
[-C--:B------:R-:W-:Y:S01]  /*80d0*/  ISETP.GE.AND P4, PT, R39, R18.reuse, PT ;  /* 0x000000122700720c */ /* 0x080fe20003f86270 */
[C---:B------:R-:W-:Y:S01]  /*80e0*/  IMAD.WIDE.U32 R12, R0.reuse, c[0x0][0x218], R12 ;  /* 0x00008600000c7a25 */ /* 0x040fe200078e000c */
        /* <DEDUP_REMOVED lines=43> */
.L_x_1473:
[----:B------:R-:W-:Y:S05]  /*83a0*/  EXIT ;  /* 0x000000000000794d */ /* 0x000fea0003800000 */
.L_x_1475:
        /* <DEDUP_REMOVED lines=13> */
.L_x_5353:


//--------------------- .text._Z25selective_scan_fwd_kernelI32Selective_Scan_fwd_kernel_traitsILi32ELi16ELi1ELb0ELb0ELb1ELb0EN3c104HalfENS1_7complexIfEEEEv13SSMParamsBase --------------------------
	.section	.text._Z25selective_scan_fwd_kernelI32Selective_Scan_fwd_kernel_traitsILi32ELi16ELi1ELb0ELb0ELb1ELb0EN3c104HalfENS1_7complexIfEEEEv13SSMParamsBase,"ax",@progbits
	.sectioninfo	@"SHI_REGISTERS=192"
	.align	128
        .global         _Z25selective_scan_fwd_kernelI32Selective_Scan_fwd_kernel_traitsILi32ELi16ELi1ELb0ELb0ELb1ELb0EN3c104HalfENS1_7complexIfEEEEv13SSMParamsBase
        .type           _Z25selective_scan_fwd_kernelI32Selective_Scan_fwd_kernel_traitsILi32ELi16ELi1ELb0ELb0ELb1ELb0EN3c104HalfENS1_7complexIfEEEEv13SSMParamsBase,@function
        .size           _Z25selective_scan_fwd_kernelI32Selective_Scan_fwd_kernel_traitsILi32ELi16ELi1ELb0ELb0ELb1ELb0EN3c104HalfENS1_7complexIfEEEEv13SSMParamsBase,(.L_x_5354 - _Z25selective_scan_fwd_kernelI32Selective_Scan_fwd_kernel_traitsILi32ELi16ELi1ELb0ELb0ELb1ELb0EN3c104HalfENS1_7complexIfEEEEv13SSMParamsBase)
        .other          _Z25selective_scan_fwd_kernelI32Selective_Scan_fwd_kernel_traitsILi32ELi16ELi1ELb0ELb0ELb1ELb0EN3c104HalfENS1_7complexIfEEEEv13SSMParamsBase,@"STO_CUDA_ENTRY STV_DEFAULT"
_Z25selective_scan_fwd_kernelI32Selective_Scan_fwd_kernel_traitsILi32ELi16ELi1ELb0ELb0ELb1ELb0EN3c104HalfENS1_7complexIfEEEEv13SSMParamsBase:
.text._Z25selective_scan_fwd_kernelI32Selective_Scan_fwd_kernel_traitsILi32ELi16ELi1ELb0ELb0ELb1ELb0EN3c104HalfENS1_7complexIfEEEEv13SSMParamsBase:
        /* <DEDUP_REMOVED lines=8> */
[----:B------:R-:W-:Y:S02]  /*0080*/  ISETP.NE.AND.EX P1, PT, RZ, c[0x0][0x254], PT, P1 ;  /* 0x00009500ff007a0c */ /* 0x000fe40003f25310 */
[----:B------:R-:W-:Y:S01]  /*0090*/  MOV R61, RZ ;  /* 0x000000ff003d7202 */ /* 0x000fe20000000f00 */
[----:B-1----:R-:W1:Y:S01]  /*00a0*/  MUFU.RCP R0, R0 ;  /* 0x0000000000007308 */ /* 0x002e620000001000 */
[----:B0-----:R-:W-:Y:S01]  /*00b0*/  MOV R64, UR4 ;  /* 0x0000000400407c02 */ /* 0x001fe20008000f00 */
[----:B------:R-:W0:Y:S01]  /*00c0*/  S2UR UR6, SR_CTAID.X ;  /* 0x00000000000679c3 */ /* 0x000e220000002500 */
[----:B------:R-:W-:-:S02]  /*00d0*/  ULDC.64 UR4, c[0x0][0x118] ;  /* 0x0000460000047ab9 */ /* 0x000fc40000000a00 */
[----:B------:R-:W-:-:S03]  /*00e0*/  SHF.R.S32.HI R63, RZ, 0x1f, R64 ;  /* 0x0000001fff3f7819 */ /* 0x000fc60000011440 */
[C---:B------:R-:W-:Y:S02]  /*00f0*/  @P0 LEA R2, P2, R64.reuse, c[0x0][0x238], 0x2 ;  /* 0x00008e0040020a11 */ /* 0x040fe400078410ff */
[C---:B------:R-:W-:Y:S02]  /*0100*/  @P1 LEA R4, P3, R64.reuse, c[0x0][0x250], 0x2 ;  /* 0x0000940040041a11 */ /* 0x040fe400078610ff */
[--C-:B------:R-:W-:Y:S02]  /*0110*/  @P0 LEA.HI.X R3, R64, c[0x0][0x23c], R63.reuse, 0x2, P2 ;  /* 0x00008f0040030a11 */ /* 0x100fe400010f143f */
[----:B-1----:R-:W-:Y:S02]  /*0120*/  IADD3 R6, R0, 0xffffffe, RZ ;  /* 0x0ffffffe00067810 */ /* 0x002fe40007ffe0ff */
[----:B------:R-:W-:Y:S01]  /*0130*/  @P1 LEA.HI.X R5, R64, c[0x0][0x254], R63, 0x2, P3 ;  /* 0x0000950040051a11 */ /* 0x000fe200018f143f */
[----:B------:R1:W5:Y:S01]  /*0140*/  @P0 LDG.E R62, [R2.64] ;  /* 0x00000004023e0981 */ /* 0x000362000c1e1900 */
[----:B------:R2:W3:Y:S03]  /*0150*/  F2I.FTZ.U32.TRUNC.NTZ R7, R6 ;  /* 0x0000000600077305 */ /* 0x0004e6000021f000 */
[----:B------:R4:W5:Y:S01]  /*0160*/  @P1 LDG.E R61, [R4.64] ;  /* 0x00000004043d1981 */ /* 0x000962000c1e1900 */
[----:B--2---:R-:W-:Y:S01]  /*0170*/  HFMA2.MMA R6, -RZ, RZ, 0, 0 ;  /* 0x00000000ff067435 */ /* 0x004fe200000001ff */
[----:B-1----:R-:W-:-:S02]  /*0180*/  IABS R2, R64 ;  /* 0x0000004000027213 */ /* 0x002fc40000000000 */
[----:B0-----:R-:W-:Y:S02]  /*0190*/  MOV R60, UR6 ;  /* 0x00000006003c7c02 */ /* 0x001fe40008000f00 */
[----:B----4-:R-:W-:Y:S02]  /*01a0*/  MOV R4, c[0x0][0x174] ;  /* 0x00005d0000047a02 */ /* 0x010fe40000000f00 */
[----:B---3--:R-:W-:Y:S02]  /*01b0*/  IADD3 R8, RZ, -R7, RZ ;  /* 0x80000007ff087210 */ /* 0x008fe40007ffe0ff */
[----:B------:R-:W-:Y:S02]  /*01c0*/  ISETP.GE.AND P0, PT, R4, 0x1, PT ;  /* 0x000000010400780c */ /* 0x000fe40003f06270 */
[----:B------:R-:W-:Y:S01]  /*01d0*/  LOP3.LUT R4, R64, c[0x0][0x178], RZ, 0x3c, !PT ;  /* 0x00005e0040047a12 */ /* 0x000fe200078e3cff */
[----:B------:R-:W-:Y:S01]  /*01e0*/  IMAD R11, R8, R9, RZ ;  /* 0x00000009080b7224 */ /* 0x000fe200078e02ff */
[----:B------:R-:W-:-:S03]  /*01f0*/  SHF.R.S32.HI R167, RZ, 0x1f, R60 ;  /* 0x0000001fffa77819 */ /* 0x000fc6000001143c */
[----:B------:R-:W-:-:S06]  /*0200*/  IMAD.HI.U32 R7, R7, R11, R6 ;  /* 0x0000000b07077227 */ /* 0x000fcc00078e0006 */
[----:B------:R-:W-:-:S05]  /*0210*/  IMAD.HI.U32 R0, R7, R2, RZ ;  /* 0x0000000207007227 */ /* 0x000fca00078e00ff */
[----:B------:R-:W-:-:S05]  /*0220*/  IADD3 R3, -R0, RZ, RZ ;  /* 0x000000ff00037210 */ /* 0x000fca0007ffe1ff */
[----:B------:R-:W-:-:S05]  /*0230*/  IMAD R2, R9, R3, R2 ;  /* 0x0000000309027224 */ /* 0x000fca00078e0202 */
[----:B------:R-:W-:Y:S01]  /*0240*/  ISETP.GT.U32.AND P2, PT, R9, R2, PT ;  /* 0x000000020900720c */ /* 0x000fe20003f44070 */
[----:B------:R-:W-:-:S12]  /*0250*/  @!P0 EXIT ;  /* 0x000000000000894d */ /* 0x000fd80003800000 */
[----:B------:R-:W0:Y:S01]  /*0260*/  S2R R68, SR_TID.X ;  /* 0x0000000000447919 */ /* 0x000e220000002100 */
[-C--:B------:R-:W-:Y:S01]  /*0270*/  @!P2 IADD3 R2, R2, -R9.reuse, RZ ;  /* 0x800000090202a210 */ /* 0x080fe20007ffe0ff */
[----:B------:R-:W-:Y:S01]  /*0280*/  IMAD R3, R167, c[0x0][0x1b0], RZ ;  /* 0x00006c00a7037a24 */ /* 0x000fe200078e02ff */
[----:B------:R-:W-:Y:S01]  /*0290*/  ISETP.GE.AND P3, PT, R4, RZ, PT ;  /* 0x000000ff0400720c */ /* 0x000fe20003f66270 */
[C---:B------:R-:W-:Y:S01]  /*02a0*/  IMAD R11, R63.reuse, c[0x0][0x1e8], RZ ;  /* 0x00007a003f0b7a24 */ /* 0x040fe200078e02ff */
[----:B------:R-:W-:Y:S01]  /*02b0*/  ISETP.GE.U32.AND P0, PT, R2, R9, PT ;  /* 0x000000090200720c */ /* 0x000fe20003f06070 */
[----:B------:R-:W-:Y:S01]  /*02c0*/  IMAD R9, R63, c[0x0][0x1d8], RZ ;  /* 0x000076003f097a24 */ /* 0x000fe200078e02ff */
[----:B------:R-:W-:Y:S01]  /*02d0*/  ISETP.NE.AND P1, PT, RZ, c[0x0][0x178], PT ;  /* 0x00005e00ff007a0c */ /* 0x000fe20003f25270 */
[----:B------:R-:W-:Y:S01]  /*02e0*/  IMAD R13, R60, c[0x0][0x1b4], R3 ;  /* 0x00006d003c0d7a24 */ /* 0x000fe200078e0203 */
[----:B------:R-:W-:Y:S01]  /*02f0*/  @!P2 IADD3 R0, R0, 0x1, RZ ;  /* 0x000000010000a810 */ /* 0x000fe20007ffe0ff */
[----:B------:R-:W-:Y:S01]  /*0300*/  IMAD.WIDE.U32 R2, R64, c[0x0][0x1d8], RZ ;  /* 0x0000760040027a25 */ /* 0x000fe200078e00ff */
[----:B------:R-:W1:Y:S01]  /*0310*/  S2R R57, SR_LANEID ;  /* 0x0000000000397919 */ /* 0x000e620000000000 */
[----:B------:R-:W-:-:S02]  /*0320*/  MOV R54, RZ ;  /* 0x000000ff00367202 */ /* 0x000fc40000000f00 */
[C---:B------:R-:W-:Y:S02]  /*0330*/  IMAD R9, R64.reuse, c[0x0][0x1dc], R9 ;  /* 0x0000770040097a24 */ /* 0x040fe400078e0209 */
[----:B------:R-:W-:Y:S02]  /*0340*/  IMAD.WIDE.U32 R4, R64, c[0x0][0x1e8], RZ ;  /* 0x00007a0040047a25 */ /* 0x000fe400078e00ff */
[----:B------:R-:W-:Y:S02]  /*0350*/  @P0 IADD3 R0, R0, 0x1, RZ ;  /* 0x0000000100000810 */ /* 0x000fe40007ffe0ff */
[----:B------:R-:W-:Y:S01]  /*0360*/  IMAD R11, R64, c[0x0][0x1ec], R11 ;  /* 0x00007b00400b7a24 */ /* 0x000fe200078e020b */
[----:B------:R-:W-:Y:S01]  /*0370*/  IADD3 R3, R3, R9, RZ ;  /* 0x0000000903037210 */ /* 0x000fe20007ffe0ff */
[----:B------:R-:W-:Y:S01]  /*0380*/  IMAD.WIDE.U32 R6, R60, c[0x0][0x1b0], RZ ;  /* 0x00006c003c067a25 */ /* 0x000fe200078e00ff */
[----:B------:R-:W-:Y:S02]  /*0390*/  @!P3 IADD3 R0, -R0, RZ, RZ ;  /* 0x000000ff0000b210 */ /* 0x000fe40007ffe1ff */
[----:B0-----:R-:W-:-:S02]  /*03a0*/  SHF.L.U32 R59, R68, 0x4, RZ ;  /* 0x00000004443b7819 */ /* 0x001fc400000006ff */
[----:B------:R-:W-:Y:S02]  /*03b0*/  @!P1 LOP3.LUT R0, RZ, c[0x0][0x178], RZ, 0x33, !PT ;  /* 0x00005e00ff009a12 */ /* 0x000fe400078e33ff */
[----:B------:R-:W-:Y:S01]  /*03c0*/  IADD3 R9, R5, R11, RZ ;  /* 0x0000000b05097210 */ /* 0x000fe20007ffe0ff */
[C---:B------:R-:W-:Y:S01]  /*03d0*/  IMAD R5, R167.reuse, c[0x0][0x1d0], RZ ;  /* 0x00007400a7057a24 */ /* 0x040fe200078e02ff */
[----:B------:R-:W-:Y:S01]  /*03e0*/  MOV R8, R4 ;  /* 0x0000000400087202 */ /* 0x000fe20000000f00 */
[----:B------:R-:W-:Y:S01]  /*03f0*/  IMAD R11, R167, c[0x0][0x1e0], RZ ;  /* 0x00007800a70b7a24 */ /* 0x000fe200078e02ff */
[----:B------:R-:W-:Y:S01]  /*0400*/  LOP3.LUT R58, R68, 0x1f, RZ, 0xc0, !PT ;  /* 0x0000001f443a7812 */ /* 0x000fe200078ec0ff */
[C---:B------:R-:W-:Y:S01]  /*0410*/  IMAD R12, R60.reuse, c[0x0][0x1d4], R5 ;  /* 0x000075003c0c7a24 */ /* 0x040fe200078e0205 */
[----:B------:R-:W-:Y:S01]  /*0420*/  LOP3.LUT R59, R59, 0xfffffe00, RZ, 0xc0, !PT ;  /* 0xfffffe003b3b7812 */ /* 0x000fe200078ec0ff */
[----:B------:R-:W-:Y:S01]  /*0430*/  IMAD.WIDE.U32 R4, R60, c[0x0][0x1d0], R2 ;  /* 0x000074003c047a25 */ /* 0x000fe200078e0002 */
[----:B------:R-:W-:-:S02]  /*0440*/  SHF.R.S32.HI R10, RZ, 0x1f, R0 ;  /* 0x0000001fff0a7819 */ /* 0x000fc40000011400 */
[----:B------:R-:W-:Y:S01]  /*0450*/  IADD3 R7, R7, R13, RZ ;  /* 0x0000000d07077210 */ /* 0x000fe20007ffe0ff */
[----:B------:R-:W-:Y:S01]  /*0460*/  IMAD.WIDE.U32 R8, R60, c[0x0][0x1e0], R8 ;  /* 0x000078003c087a25 */ /* 0x000fe200078e0008 */
[----:B------:R-:W-:-:S03]  /*0470*/  LOP3.LUT R56, R59, R58, RZ, 0xfc, !PT ;  /* 0x0000003a3b387212 */ /* 0x000fc600078efcff */
[----:B------:R-:W-:Y:S01]  /*0480*/  IMAD R13, R60, c[0x0][0x1e4], R11 ;  /* 0x000079003c0d7a24 */ /* 0x000fe200078e020b */
[----:B------:R-:W-:Y:S01]  /*0490*/  SHF.R.S32.HI R55, RZ, 0x1f, R56 ;  /* 0x0000001fff377819 */ /* 0x000fe20000011438 */
[----:B------:R-:W-:Y:S01]  /*04a0*/  IMAD R11, R10, c[0x0][0x1c8], RZ ;  /* 0x000072000a0b7a24 */ /* 0x000fe200078e02ff */
[----:B------:R-:W-:Y:S01]  /*04b0*/  IADD3 R17, P0, R56, R4, RZ ;  /* 0x0000000438117210 */ /* 0x000fe20007f1e0ff */
[----:B------:R-:W-:Y:S01]  /*04c0*/  IMAD.WIDE.U32 R2, R0, c[0x0][0x1c8], R6 ;  /* 0x0000720000027a25 */ /* 0x000fe200078e0006 */
[----:B------:R-:W-:Y:S02]  /*04d0*/  IADD3 R80, P1, R56, R8, RZ ;  /* 0x0000000838507210 */ /* 0x000fe40007f3e0ff */
[C---:B------:R-:W-:Y:S01]  /*04e0*/  IADD3.X R4, R55.reuse, R5, R12, P0, !PT ;  /* 0x0000000537047210 */ /* 0x040fe200007fe40c */
[----:B------:R-:W-:Y:S01]  /*04f0*/  IMAD R11, R0, c[0x0][0x1cc], R11 ;  /* 0x00007300000b7a24 */ /* 0x000fe200078e020b */
[----:B------:R-:W-:Y:S02]  /*0500*/  IADD3.X R5, R55, R9, R13, P1, !PT ;  /* 0x0000000937057210 */ /* 0x000fe40000ffe40d */
[----:B------:R-:W-:-:S02]  /*0510*/  LEA R16, P1, R17, c[0x0][0x240], 0x1 ;  /* 0x0000900011107a11 */ /* 0x000fc400078208ff */
[----:B------:R-:W-:Y:S02]  /*0520*/  LEA R53, P0, R2, c[0x0][0x230], 0x1 ;  /* 0x00008c0002357a11 */ /* 0x000fe400078008ff */
[----:B------:R-:W-:Y:S02]  /*0530*/  IADD3 R3, R3, R11, RZ ;  /* 0x0000000b03037210 */ /* 0x000fe40007ffe0ff */
[----:B------:R-:W-:Y:S02]  /*0540*/  LEA R9, P2, R80, c[0x0][0x248], 0x1 ;  /* 0x0000920050097a11 */ /* 0x000fe400078408ff */
[----:B------:R-:W-:Y:S02]  /*0550*/  LEA.HI.X R17, R17, c[0x0][0x244], R4, 0x1, P1 ;  /* 0x0000910011117a11 */ /* 0x000fe400008f0c04 */
[----:B------:R-:W-:Y:S02]  /*0560*/  LEA.HI.X R52, R2, c[0x0][0x234], R3, 0x1, P0 ;  /* 0x00008d0002347a11 */ /* 0x000fe400000f0c03 */
[----:B-1----:R-:W-:-:S02]  /*0570*/  LEA.HI.X R80, R80, c[0x0][0x24c], R5, 0x1, P2 ;  /* 0x0000930050507a11 */ /* 0x002fc400010f0c05 */
.L_x_1515:
[----:B------:R-:W-:Y:S01]  /*0580*/  BAR.SYNC.DEFER_BLOCKING 0x0 ;  /* 0x0000000000007b1d */ /* 0x000fe20000010000 */
[----:B------:R-:W-:-:S02]  /*0590*/  MOV R51, 0xfffffe00 ;  /* 0xfffffe0000337802 */ /* 0x000fc40000000f00 */
[----:B------:R-:W-:Y:S02]  /*05a0*/  PRMT R3, RZ, 0x7610, R3 ;  /* 0x00007610ff037816 */ /* 0x000fe40000000003 */
[C-C-:B------:R-:W-:Y:S01]  /*05b0*/  LOP3.LUT R28, R59.reuse, 0x20, R58.reuse, 0xfe, !PT ;  /* 0x000000203b1c7812 */ /* 0x140fe200078efe3a */
[----:B------:R-:W-:Y:S01]  /*05c0*/  IMAD R51, R54, R51, c[0x0][0x168] ;  /* 0x00005a0036337624 */ /* 0x000fe200078e0233 */
[C-C-:B------:R-:W-:Y:S02]  /*05d0*/  LOP3.LUT R30, R59.reuse, 0x40, R58.reuse, 0xfe, !PT ;  /* 0x000000403b1e7812 */ /* 0x140fe400078efe3a */
[C-C-:B------:R-:W-:Y:S02]  /*05e0*/  LOP3.LUT R32, R59.reuse, 0x60, R58.reuse, 0xfe, !PT ;  /* 0x000000603b207812 */ /* 0x140fe400078efe3a */
[----:B------:R-:W-:Y:S02]  /*05f0*/  ISETP.GE.AND P0, PT, R56, R51, PT ;  /* 0x000000333800720c */ /* 0x000fe40003f06270 */
[----:B------:R-:W-:-:S02]  /*0600*/  LOP3.LUT R34, R59, 0x80, R58, 0xfe, !PT ;  /* 0x000000803b227812 */ /* 0x000fc400078efe3a */
[----:B------:R-:W-:Y:S02]  /*0610*/  LOP3.LUT R36, R59, 0xa0, R58, 0xfe, !PT ;  /* 0x000000a03b247812 */ /* 0x000fe400078efe3a */
[-C--:B------:R-:W-:Y:S02]  /*0620*/  ISETP.GE.AND P1, PT, R30, R51.reuse, PT ;  /* 0x000000331e00720c */ /* 0x080fe40003f26270 */
[----:B------:R-:W-:-:S05]  /*0630*/  ISETP.GE.AND P2, PT, R32, R51, PT ;  /* 0x000000332000720c */ /* 0x000fca0003f46270 */
[----:B------:R-:W2:Y:S01]  /*0640*/  @!P0 LDG.E.U16 R3, [R16.64] ;  /* 0x0000000410038981 */ /* 0x000ea2000c1e1500 */
[-C--:B------:R-:W-:Y:S02]  /*0650*/  ISETP.GE.AND P0, PT, R28, R51.reuse, PT ;  /* 0x000000331c00720c */ /* 0x080fe40003f06270 */
[-C--:B------:R-:W-:Y:S02]  /*0660*/  ISETP.GE.AND P3, PT, R34, R51.reuse, PT ;  /* 0x000000332200720c */ /* 0x080fe40003f66270 */
[----:B------:R-:W-:Y:S02]  /*0670*/  ISETP.GE.AND P4, PT, R36, R51, PT ;  /* 0x000000332400720c */ /* 0x000fe40003f86270 */
[----:B------:R-:W-:Y:S02]  /*0680*/  PRMT R0, RZ, 0x7610, R0 ;  /* 0x00007610ff007816 */ /* 0x000fe40000000000 */
[----:B0-----:R-:W-:Y:S02]  /*0690*/  PRMT R5, RZ, 0x7610, R5 ;  /* 0x00007610ff057816 */ /* 0x001fe40000000005 */
[----:B------:R-:W-:-:S02]  /*06a0*/  PRMT R2, RZ, 0x7610, R2 ;  /* 0x00007610ff027816 */ /* 0x000fc40000000002 */
[----:B------:R-:W-:Y:S01]  /*06b0*/  PRMT R7, RZ, 0x7610, R7 ;  /* 0x00007610ff077816 */ /* 0x000fe20000000007 */
[----:B------:R-:W3:Y:S01]  /*06c0*/  @!P0 LDG.E.U16 R0, [R16.64+0x40] ;  /* 0x0000400410008981 */ /* 0x000ee2000c1e1500 */
[C---:B------:R-:W-:Y:S02]  /*06d0*/  LOP3.LUT R38, R59.reuse, 0xc0, R58, 0xfe, !PT ;  /* 0x000000c03b267812 */ /* 0x040fe400078efe3a */
[----:B------:R-:W-:Y:S01]  /*06e0*/  PRMT R4, RZ, 0x7610, R4 ;  /* 0x00007610ff047816 */ /* 0x000fe20000000004 */
[----:B------:R-:W4:Y:S01]  /*06f0*/  @!P1 LDG.E.U16 R5, [R16.64+0x80] ;  /* 0x0000800410059981 */ /* 0x000f22000c1e1500 */
[C-C-:B------:R-:W-:Y:S02]  /*0700*/  LOP3.LUT R40, R59.reuse, 0xe0, R58.reuse, 0xfe, !PT ;  /* 0x000000e03b287812 */ /* 0x140fe400078efe3a */
[C-C-:B------:R-:W-:Y:S01]  /*0710*/  LOP3.LUT R42, R59.reuse, 0x100, R58.reuse, 0xfe, !PT ;  /* 0x000001003b2a7812 */ /* 0x140fe200078efe3a */
[----:B------:R-:W4:Y:S01]  /*0720*/  @!P2 LDG.E.U16 R2, [R16.64+0xc0] ;  /* 0x0000c0041002a981 */ /* 0x000f22000c1e1500 */
[----:B------:R-:W-:-:S02]  /*0730*/  LOP3.LUT R44, R59, 0x120, R58, 0xfe, !PT ;  /* 0x000001203b2c7812 */ /* 0x000fc400078efe3a */
[-C--:B------:R-:W-:Y:S01]  /*0740*/  ISETP.GE.AND P0, PT, R38, R51.reuse, PT ;  /* 0x000000332600720c */ /* 0x080fe20003f06270 */
[----:B------:R-:W4:Y:S01]  /*0750*/  @!P3 LDG.E.U16 R7, [R16.64+0x100] ;  /* 0x000100041007b981 */ /* 0x000f22000c1e1500 */
[----:B------:R-:W-:Y:S02]  /*0760*/  LOP3.LUT R66, R59, 0x140, R58, 0xfe, !PT ;  /* 0x000001403b427812 */ /* 0x000fe400078efe3a */
        /* <DEDUP_REMOVED lines=10> */
[C---:B------:R-:W-:Y:S02]  /*0810*/  LOP3.LUT R70, R59.reuse, 0x160, R58, 0xfe, !PT ;  /* 0x000001603b467812 */ /* 0x040fe400078efe3a */
[----:B------:R-:W-:Y:S01]  /*0820*/  PRMT R14, RZ, 0x7610, R14 ;  /* 0x00007610ff0e7816 */ /* 0x000fe2000000000e */
[----:B------:R-:W4:Y:S01]  /*0830*/  @!P1 LDG.E.U16 R8, [R16.64+0x1c0] ;  /* 0x0001c00410089981 */ /* 0x000f22000c1e1500 */
[----:B------:R-:W-:-:S02]  /*0840*/  LOP3.LUT R72, R59, 0x180, R58, 0xfe, !PT ;  /* 0x000001803b487812 */ /* 0x000fc400078efe3a */
[C-C-:B------:R-:W-:Y:S01]  /*0850*/  LOP3.LUT R74, R59.reuse, 0x1a0, R58.reuse, 0xfe, !PT ;  /* 0x000001a03b4a7812 */ /* 0x140fe200078efe3a */
[----:B------:R-:W4:Y:S01]  /*0860*/  @!P2 LDG.E.U16 R10, [R16.64+0x200] ;  /* 0x00020004100aa981 */ /* 0x000f22000c1e1500 */
[C-C-:B------:R-:W-:Y:S02]  /*0870*/  LOP3.LUT R76, R59.reuse, 0x1c0, R58.reuse, 0xfe, !PT ;  /* 0x000001c03b4c7812 */ /* 0x140fe400078efe3a */
[-C--:B------:R-:W-:Y:S01]  /*0880*/  ISETP.GE.AND P0, PT, R70, R51.reuse, PT ;  /* 0x000000334600720c */ /* 0x080fe20003f06270 */
[----:B------:R-:W4:Y:S01]  /*0890*/  @!P3 LDG.E.U16 R12, [R16.64+0x240] ;  /* 0x00024004100cb981 */ /* 0x000f22000c1e1500 */
[----:B------:R-:W-:Y:S02]  /*08a0*/  LOP3.LUT R78, R59, 0x1e0, R58, 0xfe, !PT ;  /* 0x000001e03b4e7812 */ /* 0x000fe400078efe3a */
        /* <DEDUP_REMOVED lines=15> */
[----:B------:R-:W-:-:S02]  /*09a0*/  ISETP.GE.AND P1, PT, R28, R51, PT ;  /* 0x000000331c00720c */ /* 0x000fc40003f26270 */
[C---:B------:R-:W-:Y:S02]  /*09b0*/  IADD3 R28, R57.reuse, 0x20, RZ ;  /* 0x00000020391c7810 */ /* 0x040fe40007ffe0ff */
[-C--:B------:R-:W-:Y:S02]  /*09c0*/  ISETP.GE.AND P0, PT, R30, R51.reuse, PT ;  /* 0x000000331e00720c */ /* 0x080fe40003f06270 */
[----:B------:R-:W-:Y:S02]  /*09d0*/  ISETP.GE.AND P2, PT, R32, R51, PT ;  /* 0x000000332000720c */ /* 0x000fe40003f46270 */
[C---:B------:R-:W-:Y:S02]  /*09e0*/  IADD3 R30, R57.reuse, 0x40, RZ ;  /* 0x00000040391e7810 */ /* 0x040fe40007ffe0ff */
[-C--:B------:R-:W-:Y:S02]  /*09f0*/  LEA.HI.SX32 R28, R28, R57.reuse, 0x1b ;  /* 0x000000391c1c7211 */ /* 0x080fe400078fdaff */
[----:B------:R-:W-:-:S02]  /*0a00*/  LEA.HI.SX32 R50, R57, R57, 0x1b ;  /* 0x0000003939327211 */ /* 0x000fc400078fdaff */
[-C--:B------:R-:W-:Y:S02]  /*0a10*/  ISETP.GE.AND P4, PT, R34, R51.reuse, PT ;  /* 0x000000332200720c */ /* 0x080fe40003f86270 */
[C---:B------:R-:W-:Y:S02]  /*0a20*/  IADD3 R32, R57.reuse, 0x60, RZ ;  /* 0x0000006039207810 */ /* 0x040fe40007ffe0ff */
[----:B------:R-:W-:Y:S02]  /*0a30*/  ISETP.GE.AND P6, PT, R36, R51, PT ;  /* 0x000000332400720c */ /* 0x000fe40003fc6270 */
[C---:B------:R-:W-:Y:S02]  /*0a40*/  IADD3 R34, R57.reuse, 0x80, RZ ;  /* 0x0000008039227810 */ /* 0x040fe40007ffe0ff */
[----:B------:R-:W-:Y:S02]  /*0a50*/  IADD3 R36, R57, 0xa0, RZ ;  /* 0x000000a039247810 */ /* 0x000fe40007ffe0ff */
[----:B------:R-:W-:-:S02]  /*0a60*/  LEA.HI.SX32 R30, R30, R57, 0x1b ;  /* 0x000000391e1e7211 */ /* 0x000fc400078fdaff */
[----:B------:R-:W-:Y:S02]  /*0a70*/  SHF.L.U32 R49, R28, 0x1, RZ ;  /* 0x000000011c317819 */ /* 0x000fe400000006ff */
[----:B------:R-:W-:Y:S02]  /*0a80*/  SHF.L.U32 R50, R50, 0x1, RZ ;  /* 0x0000000132327819 */ /* 0x000fe400000006ff */
[-C--:B------:R-:W-:Y:S02]  /*0a90*/  LEA.HI.SX32 R32, R32, R57.reuse, 0x1b ;  /* 0x0000003920207211 */ /* 0x080fe400078fdaff */
[----:B------:R-:W-:Y:S02]  /*0aa0*/  IADD3 R28, R57, 0xc0, RZ ;  /* 0x000000c0391c7810 */ /* 0x000fe40007ffe0ff */
[-C--:B------:R-:W-:Y:S02]  /*0ab0*/  LEA.HI.SX32 R34, R34, R57.reuse, 0x1b ;  /* 0x0000003922227211 */ /* 0x080fe400078fdaff */
[----:B------:R-:W-:-:S02]  /*0ac0*/  LEA.HI.SX32 R36, R36, R57, 0x1b ;  /* 0x0000003924247211 */ /* 0x000fc400078fdaff */
[----:B------:R-:W-:Y:S02]  /*0ad0*/  SHF.L.U32 R48, R30, 0x1, RZ ;  /* 0x000000011e307819 */ /* 0x000fe400000006ff */
[----:B------:R-:W-:Y:S02]  /*0ae0*/  SHF.L.U32 R47, R32, 0x1, RZ ;  /* 0x00000001202f7819 */ /* 0x000fe400000006ff */
[----:B------:R-:W-:Y:S02]  /*0af0*/  LEA.HI.SX32 R28, R28, R57, 0x1b ;  /* 0x000000391c1c7211 */ /* 0x000fe400078fdaff */
[----:B------:R-:W-:Y:S02]  /*0b00*/  SHF.L.U32 R46, R34, 0x1, RZ ;  /* 0x00000001222e7819 */ /* 0x000fe400000006ff */
[----:B------:R-:W-:Y:S02]  /*0b10*/  SHF.L.U32 R45, R36, 0x1, RZ ;  /* 0x00000001242d7819 */ /* 0x000fe400000006ff */
[----:B------:R-:W-:-:S02]  /*0b20*/  IADD3 R30, R57, 0xe0, RZ ;  /* 0x000000e0391e7810 */ /* 0x000fc40007ffe0ff */
[C---:B------:R-:W-:Y:S02]  /*0b30*/  IADD3 R32, R57.reuse, 0x100, RZ ;  /* 0x0000010039207810 */ /* 0x040fe40007ffe0ff */
[C---:B------:R-:W-:Y:S02]  /*0b40*/  IADD3 R34, R57.reuse, 0x120, RZ ;  /* 0x0000012039227810 */ /* 0x040fe40007ffe0ff */
[----:B------:R-:W-:Y:S02]  /*0b50*/  SHF.L.U32 R43, R28, 0x1, RZ ;  /* 0x000000011c2b7819 */ /* 0x000fe400000006ff */
[----:B------:R-:W-:Y:S02]  /*0b60*/  IADD3 R36, R57, 0x140, RZ ;  /* 0x0000014039247810 */ /* 0x000fe40007ffe0ff */
[-C--:B------:R-:W-:Y:S02]  /*0b70*/  LEA.HI.SX32 R30, R30, R57.reuse, 0x1b ;  /* 0x000000391e1e7211 */ /* 0x080fe400078fdaff */
[----:B------:R-:W-:-:S02]  /*0b80*/  LEA.HI.SX32 R32, R32, R57, 0x1b ;  /* 0x0000003920207211 */ /* 0x000fc400078fdaff */
[-C--:B------:R-:W-:Y:S02]  /*0b90*/  LEA.HI.SX32 R34, R34, R57.reuse, 0x1b ;  /* 0x0000003922227211 */ /* 0x080fe400078fdaff */
[----:B------:R-:W-:Y:S02]  /*0ba0*/  LEA.HI.SX32 R35, R36, R57, 0x1b ;  /* 0x0000003924237211 */ /* 0x000fe400078fdaff */
[----:B------:R-:W-:Y:S02]  /*0bb0*/  IADD3 R28, R57, 0x1c0, RZ ;  /* 0x000001c0391c7810 */ /* 0x000fe40007ffe0ff */
[----:B------:R-:W-:Y:S02]  /*0bc0*/  SHF.L.U32 R41, R30, 0x1, RZ ;  /* 0x000000011e297819 */ /* 0x000fe400000006ff */
[----:B------:R-:W-:Y:S02]  /*0bd0*/  SHF.L.U32 R39, R32, 0x1, RZ ;  /* 0x0000000120277819 */ /* 0x000fe400000006ff */
[----:B------:R-:W-:-:S02]  /*0be0*/  SHF.L.U32 R37, R34, 0x1, RZ ;  /* 0x0000000122257819 */ /* 0x000fc400000006ff */
[----:B------:R-:W-:Y:S02]  /*0bf0*/  SHF.L.U32 R35, R35, 0x1, RZ ;  /* 0x0000000123237819 */ /* 0x000fe400000006ff */
[----:B------:R-:W-:-:S04]  /*0c00*/  LEA.HI.SX32 R27, R28, R57, 0x1b ;  /* 0x000000391c1b7211 */ /* 0x000fc800078fdaff */
[----:B------:R-:W-:Y:S02]  /*0c10*/  SHF.L.U32 R27, R27, 0x1, RZ ;  /* 0x000000011b1b7819 */ /* 0x000fe400000006ff */
[-C--:B------:R-:W-:Y:S02]  /*0c20*/  ISETP.GE.AND P5, PT, R38, R51.reuse, PT ;  /* 0x000000332600720c */ /* 0x080fe40003fa6270 */
[----:B------:R-:W-:Y:S02]  /*0c30*/  ISETP.GE.AND P3, PT, R40, R51, PT ;  /* 0x000000332800720c */ /* 0x000fe40003f66270 */
[----:B------:R-:W-:Y:S01]  /*0c40*/  PRMT R28, RZ, 0x7610, R28 ;  /* 0x00007610ff1c7816 */ /* 0x000fe2000000001c */
[----:B--2---:R-:W-:Y:S04]  /*0c50*/  STS.U16 [R50], R3 ;  /* 0x0000000332007388 */ /* 0x004fe80000000400 */
[----:B---3--:R0:W-:Y:S04]  /*0c60*/  STS.U16 [R49+0x40], R0 ;  /* 0x0000400031007388 */ /* 0x0081e80000000400 */
[----:B----4-:R-:W-:Y:S04]  /*0c70*/  STS.U16 [R48+0x80], R5 ;  /* 0x0000800530007388 */ /* 0x010fe80000000400 */
        /* <DEDUP_REMOVED lines=8> */
[----:B0-----:R-:W-:Y:S01]  /*0d00*/  IADD3 R4, R57, 0x1a0, RZ ;  /* 0x000001a039047810 */ /* 0x001fe20007ffe0ff */
[----:B------:R0:W-:Y:S03]  /*0d10*/  STS.U16 [R43+0x180], R6 ;  /* 0x000180062b007388 */ /* 0x0001e60000000400 */
[----:B------:R-:W-:-:S02]  /*0d20*/  LEA.HI.SX32 R4, R4, R57, 0x1b ;  /* 0x0000003904047211 */ /* 0x000fc400078fdaff */
[C---:B------:R-:W-:Y:S01]  /*0d30*/  SHF.L.U32 R0, R57.reuse, 0x4, RZ ;  /* 0x0000000439007819 */ /* 0x040fe200000006ff */
[----:B------:R1:W-:Y:S01]  /*0d40*/  STS.U16 [R41+0x1c0], R8 ;  /* 0x0001c00829007388 */ /* 0x0003e20000000400 */
[----:B------:R-:W-:Y:S02]  /*0d50*/  SHF.L.U32 R31, R2, 0x1, RZ ;  /* 0x00000001021f7819 */ /* 0x000fe400000006ff */
[----:B0-----:R-:W-:Y:S01]  /*0d60*/  IADD3 R6, R57, 0x1e0, RZ ;  /* 0x000001e039067810 */ /* 0x001fe20007ffe0ff */
[----:B------:R0:W-:Y:S01]  /*0d70*/  STS.U16 [R39+0x200], R10 ;  /* 0x0002000a27007388 */ /* 0x0001e20000000400 */
[----:B------:R-:W-:Y:S02]  /*0d80*/  SHF.L.U32 R29, R4, 0x1, RZ ;  /* 0x00000001041d7819 */ /* 0x000fe400000006ff */
[----:B------:R-:W-:Y:S01]  /*0d90*/  LEA.HI.SX32 R6, R6, R57, 0x1b ;  /* 0x0000003906067211 */ /* 0x000fe200078fdaff */
[----:B------:R2:W-:Y:S01]  /*0da0*/  STS.U16 [R37+0x240], R12 ;  /* 0x0002400c25007388 */ /* 0x0005e20000000400 */
[----:B------:R-:W-:-:S02]  /*0db0*/  LEA.HI.SX32 R23, R0, R0, 0x1b ;  /* 0x0000000000177211 */ /* 0x000fc400078fdaff */
[----:B------:R-:W-:Y:S01]  /*0dc0*/  SHF.L.U32 R25, R6, 0x1, RZ ;  /* 0x0000000106197819 */ /* 0x000fe200000006ff */
[----:B------:R3:W-:Y:S01]  /*0dd0*/  STS.U16 [R35+0x280], R14 ;  /* 0x0002800e23007388 */ /* 0x0007e20000000400 */
[----:B------:R-:W-:-:S03]  /*0de0*/  SHF.L.U32 R23, R23, 0x1, RZ ;  /* 0x0000000117177819 */ /* 0x000fc600000006ff */
        /* <DEDUP_REMOVED lines=23> */
[----:B------:R-:W-:Y:S02]  /*0f60*/  MOV R2, R9 ;  /* 0x0000000900027202 */ /* 0x000fe40000000f00 */
[----:B------:R-:W-:Y:S01]  /*0f70*/  MOV R3, R80 ;  /* 0x0000005000037202 */ /* 0x000fe20000000f00 */
[----:B------:R-:W-:Y:S01]  /*0f80*/  BAR.SYNC.DEFER_BLOCKING 0x0 ;  /* 0x0000000000007b1d */ /* 0x000fe20000010000 */
[----:B------:R-:W-:Y:S02]  /*0f90*/  PRMT R0, RZ, 0x7610, R0 ;  /* 0x00007610ff007816 */ /* 0x000fe40000000000 */
[----:B------:R-:W-:Y:S02]  /*0fa0*/  PRMT R7, RZ, 0x7610, R7 ;  /* 0x00007610ff077816 */ /* 0x000fe40000000007 */
[----:B------:R-:W-:Y:S02]  /*0fb0*/  PRMT R9, RZ, 0x7610, R9 ;  /* 0x00007610ff097816 */ /* 0x000fe40000000009 */
[----:B------:R-:W-:-:S02]  /*0fc0*/  PRMT R6, RZ, 0x7610, R6 ;  /* 0x00007610ff067816 */ /* 0x000fc40000000006 */
[----:B-1----:R-:W-:Y:S02]  /*0fd0*/  PRMT R8, RZ, 0x7610, R8 ;  /* 0x00007610ff087816 */ /* 0x002fe40000000008 */
[----:B0-----:R-:W-:Y:S02]  /*0fe0*/  PRMT R10, RZ, 0x7610, R10 ;  /* 0x00007610ff0a7816 */ /* 0x001fe4000000000a */
[----:B------:R-:W-:Y:S02]  /*0ff0*/  PRMT R5, RZ, 0x7610, R5 ;  /* 0x00007610ff057816 */ /* 0x000fe40000000005 */
[----:B--2---:R-:W-:Y:S01]  /*1000*/  PRMT R12, RZ, 0x7610, R12 ;  /* 0x00007610ff0c7816 */ /* 0x004fe2000000000c */
        /* <DEDUP_REMOVED lines=16> */
[----:B------:R-:W2:Y:S01]  /*1110*/  @!P1 LDG.E.U16 R12, [R2.64+0x200] ;  /* 0x00020004020c9981 */ /* 0x000ea2000c1e1500 */
[----:B------:R-:W-:Y:S02]  /*1120*/  ISETP.GE.AND P1, PT, R78, R51, PT ;  /* 0x000000334e00720c */ /* 0x000fe40003f26270 */
[----:B---3--:R-:W-:Y:S02]  /*1130*/  PRMT R14, RZ, 0x7610, R14 ;  /* 0x00007610ff0e7816 */ /* 0x008fe4000000000e */
[----:B----4-:R-:W-:Y:S02]  /*1140*/  PRMT R18, RZ, 0x7610, R18 ;  /* 0x00007610ff127816 */ /* 0x010fe40000000012 */
[----:B------:R-:W-:Y:S02]  /*1150*/  PRMT R20, RZ, 0x7610, R20 ;  /* 0x00007610ff147816 */ /* 0x000fe40000000014 */
[----:B------:R-:W-:Y:S01]  /*1160*/  PRMT R22, RZ, 0x7610, R22 ;  /* 0x00007610ff167816 */ /* 0x000fe20000000016 */
[----:B------:R-:W3:Y:S01]  /*1170*/  @!P0 LDG.E.U16 R14, [R2.64+0x240] ;  /* 0x00024004020e8981 */ /* 0x000ee2000c1e1500 */
[----:B------:R-:W-:-:S02]  /*1180*/  PRMT R24, RZ, 0x7610, R24 ;  /* 0x00007610ff187816 */ /* 0x000fc40000000018 */
[----:B------:R-:W-:Y:S01]  /*1190*/  PRMT R26, RZ, 0x7610, R26 ;  /* 0x00007610ff1a7816 */ /* 0x000fe2000000001a */
[----:B------:R-:W4:Y:S04]  /*11a0*/  @!P4 LDG.E.U16 R18, [R2.64+0x280] ;  /* 0x000280040212c981 */ /* 0x000f28000c1e1500 */
[----:B------:R-:W3:Y:S04]  /*11b0*/  @!P6 LDG.E.U16 R20, [R2.64+0x2c0] ;  /* 0x0002c0040214e981 */ /* 0x000ee8000c1e1500 */
[----:B------:R-:W3:Y:S04]  /*11c0*/  @!P5 LDG.E.U16 R22, [R2.64+0x300] ;  /* 0x000300040216d981 */ /* 0x000ee8000c1e1500 */
[----:B------:R-:W3:Y:S04]  /*11d0*/  @!P3 LDG.E.U16 R24, [R2.64+0x340] ;  /* 0x000340040218b981 */ /* 0x000ee8000c1e1500 */
[----:B------:R-:W3:Y:S04]  /*11e0*/  @!P2 LDG.E.U16 R26, [R2.64+0x380] ;  /* 0x00038004021aa981 */ /* 0x000ee8000c1e1500 */
[----:B------:R-:W4:Y:S01]  /*11f0*/  @!P1 LDG.E.U16 R28, [R2.64+0x3c0] ;  /* 0x0003c004021c9981 */ /* 0x000f22000c1e1500 */
[----:B------:R-:W-:Y:S01]  /*1200*/  ULDC.U8 UR6, c[0x0][0x17e] ;  /* 0x00005f8000067ab9 */ /* 0x000fe20000000000 */
[----:B------:R-:W-:Y:S01]  /*1210*/  MOV R21, c[0x0][0x16c] ;  /* 0x00005b0000157a02 */ /* 0x000fe20000000f00 */
[----:B------:R-:W-:Y:S03]  /*1220*/  BSSY B0, `(.L_x_1476) ;  /* 0x0000059000007945 */ /* 0x000fe60003800000 */
[----:B------:R-:W-:Y:S01]  /*1230*/  ISETP.GE.AND P6, PT, R21, 0x1, PT ;  /* 0x000000011500780c */ /* 0x000fe20003fc6270 */
[----:B--2---:R-:W-:Y:S04]  /*1240*/  STS.U16 [R50], R5 ;  /* 0x0000000532007388 */ /* 0x004fe80000000400 */
        /* <DEDUP_REMOVED lines=8> */
[----:B---3--:R-:W-:Y:S04]  /*12d0*/  STS.U16 [R37+0x240], R14 ;  /* 0x0002400e25007388 */ /* 0x008fe80000000400 */
[----:B----4-:R-:W-:Y:S04]  /*12e0*/  STS.U16 [R35+0x280], R18 ;  /* 0x0002801223007388 */ /* 0x010fe80000000400 */
        /* <DEDUP_REMOVED lines=76> */
.L_x_1477:
[----:B------:R-:W-:Y:S05]  /*17b0*/  BSYNC B0 ;  /* 0x0000000000007941 */ /* 0x000fea0003800000 */
.L_x_1476:
        /* <DEDUP_REMOVED lines=36> */
.L_x_1479:
[----:B------:R-:W-:Y:S05]  /*1a00*/  BSYNC B0 ;  /* 0x0000000000007941 */ /* 0x000fea0003800000 */
.L_x_1478:
        /* <DEDUP_REMOVED lines=38> */
.L_x_1481:
[----:B------:R-:W-:Y:S05]  /*1c70*/  BSYNC B0 ;  /* 0x0000000000007941 */ /* 0x000fea0003800000 */
.L_x_1480:
        /* <DEDUP_REMOVED lines=36> */
.L_x_1483:
[----:B------:R-:W-:Y:S05]  /*1ec0*/  BSYNC B0 ;  /* 0x0000000000007941 */ /* 0x000fea0003800000 */
.L_x_1482:
        /* <DEDUP_REMOVED lines=38> */
.L_x_1485:
[----:B------:R-:W-:Y:S05]  /*2130*/  BSYNC B0 ;  /* 0x0000000000007941 */ /* 0x000fea0003800000 */
.L_x_1484:
        /* <DEDUP_REMOVED lines=36> */
.L_x_1487:
[----:B------:R-:W-:Y:S05]  /*2380*/  BSYNC B0 ;  /* 0x0000000000007941 */ /* 0x000fea0003800000 */
.L_x_1486:
        /* <DEDUP_REMOVED lines=38> */
.L_x_1489:
[----:B------:R-:W-:Y:S05]  /*25f0*/  BSYNC B0 ;  /* 0x0000000000007941 */ /* 0x000fea0003800000 */
.L_x_1488:
        /* <DEDUP_REMOVED lines=37> */
.L_x_1491:
[----:B------:R-:W-:Y:S05]  /*2850*/  BSYNC B0 ;  /* 0x0000000000007941 */ /* 0x000fea0003800000 */
.L_x_1490:
        /* <DEDUP_REMOVED lines=42> */
.L_x_1493:
[----:B------:R-:W-:Y:S05]  /*2b00*/  BSYNC B0 ;  /* 0x0000000000007941 */ /* 0x000fea0003800000 */
.L_x_1492:
        /* <DEDUP_REMOVED lines=40> */
.L_x_1495:
[----:B------:R-:W-:Y:S05]  /*2d90*/  BSYNC B0 ;  /* 0x0000000000007941 */ /* 0x000fea0003800000 */
.L_x_1494:
        /* <DEDUP_REMOVED lines=46> */
.L_x_1497:
[----:B------:R-:W-:Y:S05]  /*3080*/  BSYNC B0 ;  /* 0x0000000000007941 */ /* 0x000fea0003800000 */
.L_x_1496:
        /* <DEDUP_REMOVED lines=33> */
.L_x_1499:
[----:B------:R-:W-:Y:S05]  /*32a0*/  BSYNC B0 ;  /* 0x0000000000007941 */ /* 0x000fea0003800000 */
.L_x_1498:
        /* <DEDUP_REMOVED lines=33> */
.L_x_1501:
[----:B------:R-:W-:Y:S05]  /*34c0*/  BSYNC B0 ;  /* 0x0000000000007941 */ /* 0x000fea0003800000 */
.L_x_1500:
        /* <DEDUP_REMOVED lines=33> */
.L_x_1503:
[----:B------:R-:W-:Y:S05]  /*36e0*/  BSYNC B0 ;  /* 0x0000000000007941 */ /* 0x000fea0003800000 */
.L_x_1502:
        /* <DEDUP_REMOVED lines=33> */
.L_x_1505:
[----:B------:R-:W-:Y:S05]  /*3900*/  BSYNC B0 ;  /* 0x0000000000007941 */ /* 0x000fea0003800000 */
.L_x_1504:
        /* <DEDUP_REMOVED lines=33> */
.L_x_1507:
[----:B------:R-:W-:Y:S05]  /*3b20*/  BSYNC B0 ;  /* 0x0000000000007941 */ /* 0x000fea0003800000 */
.L_x_1506:
        /* <DEDUP_REMOVED lines=20> */
.L_x_1511:
        /* <DEDUP_REMOVED lines=12> */
[----:B------:R-:W-:Y:S01]  /*3d30*/  MOV R51, 0xfffffe00 ;  /* 0xfffffe0000337802 */ /* 0x000fe20000000f00 */
[----:B------:R-:W-:Y:S01]  /*3d40*/  IMAD R12, R14, c[0x0][0x1c0], RZ ;  /* 0x000070000e0c7a24 */ /* 0x000fe200078e02ff */
[----:B------:R-:W-:Y:S02]  /*3d50*/  IADD3 R6, R59, R56, RZ ;  /* 0x000000383b067210 */ /* 0x000fe40007ffe0ff */
[----:B------:R-:W-:Y:S01]  /*3d60*/  PRMT R135, RZ, 0x7610, R135 ;  /* 0x00007610ff877816 */ /* 0x000fe20000000087 */
[----:B------:R-:W-:Y:S01]  /*3d70*/  IMAD R51, R54, R51, c[0x0][0x168] ;  /* 0x00005a0036337624 */ /* 0x000fe200078e0233 */
[C---:B------:R-:W-:Y:S01]  /*3d80*/  IADD3 R10, R6.reuse, 0x20, RZ ;  /* 0x00000020060a7810 */ /* 0x040fe20007ffe0ff */
[----:B------:R-:W-:Y:S01]  /*3d90*/  IMAD R13, R113, c[0x0][0x1c4], R12 ;  /* 0x00007100710d7a24 */ /* 0x000fe200078e020c */
[----:B------:R-:W-:Y:S02]  /*3da0*/  IADD3 R11, R6, 0x40, RZ ;  /* 0x00000040060b7810 */ /* 0x000fe40007ffe0ff */
[----:B------:R-:W-:-:S02]  /*3db0*/  SHF.L.U32 R20, R51, 0x1, RZ ;  /* 0x0000000133147819 */ /* 0x000fc400000006ff */
[--C-:B------:R-:W-:Y:S02]  /*3dc0*/  SHF.R.S32.HI R7, RZ, 0x1f, R6.reuse ;  /* 0x0000001fff077819 */ /* 0x100fe40000011406 */
[-C--:B------:R-:W-:Y:S02]  /*3dd0*/  ISETP.GE.AND P1, PT, R10, R20.reuse, PT ;  /* 0x000000140a00720c */ /* 0x080fe40003f26270 */
[-C--:B------:R-:W-:Y:S01]  /*3de0*/  ISETP.GE.AND P0, PT, R11, R20.reuse, PT ;  /* 0x000000140b00720c */ /* 0x080fe20003f06270 */
[----:B------:R-:W-:Y:S01]  /*3df0*/  IMAD.WIDE.U32 R10, R113, c[0x0][0x1c0], R6 ;  /* 0x00007000710a7a25 */ /* 0x000fe200078e0006 */
[C---:B0-----:R-:W-:Y:S02]  /*3e00*/  IADD3 R8, R6.reuse, 0x60, RZ ;  /* 0x0000006006087810 */ /* 0x041fe40007ffe0ff */
[-C--:B------:R-:W-:Y:S02]  /*3e10*/  ISETP.GE.AND P2, PT, R6, R20.reuse, PT ;  /* 0x000000140600720c */ /* 0x080fe40003f46270 */
[----:B------:R-:W-:-:S02]  /*3e20*/  ISETP.GE.AND P4, PT, R8, R20, PT ;  /* 0x000000140800720c */ /* 0x000fc40003f86270 */
[----:B------:R-:W-:Y:S02]  /*3e30*/  IADD3 R9, R6, 0xa0, RZ ;  /* 0x000000a006097810 */ /* 0x000fe40007ffe0ff */
[----:B------:R-:W-:Y:S02]  /*3e40*/  IADD3 R13, R11, R13, RZ ;  /* 0x0000000d0b0d7210 */ /* 0x000fe40007ffe0ff */
[----:B------:R-:W-:Y:S02]  /*3e50*/  LEA R8, P3, R10, R53, 0x1 ;  /* 0x000000350a087211 */ /* 0x000fe400078608ff */
[----:B------:R-:W-:Y:S02]  /*3e60*/  IADD3 R7, R6, 0x80, RZ ;  /* 0x0000008006077810 */ /* 0x000fe40007ffe0ff */
[----:B------:R-:W-:Y:S02]  /*3e70*/  ISETP.GE.AND P5, PT, R9, R20, PT ;  /* 0x000000140900720c */ /* 0x000fe40003fa6270 */
[----:B------:R-:W-:-:S02]  /*3e80*/  LEA.HI.X R9, R10, R52, R13, 0x1, P3 ;  /* 0x000000340a097211 */ /* 0x000fc400018f0c0d */
[-C--:B------:R-:W-:Y:S02]  /*3e90*/  ISETP.GE.AND P6, PT, R7, R20.reuse, PT ;  /* 0x000000140700720c */ /* 0x080fe40003fc6270 */
[C---:B------:R-:W-:Y:S01]  /*3ea0*/  IADD3 R7, R6.reuse, 0xe0, RZ ;  /* 0x000000e006077810 */ /* 0x040fe20007ffe0ff */
[----:B------:R0:W3:Y:S01]  /*3eb0*/  @!P2 LDG.E.U16 R135, [R8.64] ;  /* 0x000000040887a981 */ /* 0x0000e2000c1e1500 */
[----:B------:R-:W-:Y:S02]  /*3ec0*/  PRMT R137, RZ, 0x7610, R137 ;  /* 0x00007610ff897816 */ /* 0x000fe40000000089 */
[----:B------:R-:W-:Y:S02]  /*3ed0*/  ISETP.GE.AND P2, PT, R7, R20, PT ;  /* 0x000000140700720c */ /* 0x000fe40003f46270 */
[C---:B------:R-:W-:Y:S02]  /*3ee0*/  IADD3 R7, R6.reuse, 0x120, RZ ;  /* 0x0000012006077810 */ /* 0x040fe40007ffe0ff */
[----:B------:R-:W-:Y:S01]  /*3ef0*/  IADD3 R11, R6, 0xc0, RZ ;  /* 0x000000c0060b7810 */ /* 0x000fe20007ffe0ff */
[----:B------:R0:W4:Y:S01]  /*3f00*/  @!P0 LDG.E.U16 R137, [R8.64+0x80] ;  /* 0x0000800408898981 */ /* 0x000122000c1e1500 */
[----:B------:R-:W-:-:S02]  /*3f10*/  PRMT R142, RZ, 0x7610, R142 ;  /* 0x00007610ff8e7816 */ /* 0x000fc4000000008e */
[----:B------:R-:W-:Y:S02]  /*3f20*/  PRMT R132, RZ, 0x7610, R132 ;  /* 0x00007610ff847816 */ /* 0x000fe40000000084 */
[-C--:B------:R-:W-:Y:S02]  /*3f30*/  ISETP.GE.AND P0, PT, R7, R20.reuse, PT ;  /* 0x000000140700720c */ /* 0x080fe40003f06270 */
[----:B------:R-:W-:Y:S01]  /*3f40*/  ISETP.GE.AND P3, PT, R11, R20, PT ;  /* 0x000000140b00720c */ /* 0x000fe20003f66270 */
[----:B------:R0:W5:Y:S01]  /*3f50*/  @!P4 LDG.E.U16 R142, [R8.64+0xc0] ;  /* 0x0000c004088ec981 */ /* 0x000162000c1e1500 */
[C---:B------:R-:W-:Y:S02]  /*3f60*/  IADD3 R7, R6.reuse, 0x140, RZ ;  /* 0x0000014006077810 */ /* 0x040fe40007ffe0ff */
[----:B------:R-:W-:Y:S01]  /*3f70*/  IADD3 R10, R6, 0x100, RZ ;  /* 0x00000100060a7810 */ /* 0x000fe20007ffe0ff */
[----:B------:R0:W3:Y:S01]  /*3f80*/  @!P1 LDG.E.U16 R132, [R8.64+0x40] ;  /* 0x0000400408849981 */ /* 0x0000e2000c1e1500 */
[----:B------:R-:W-:-:S02]  /*3f90*/  PRMT R140, RZ, 0x7610, R140 ;  /* 0x00007610ff8c7816 */ /* 0x000fc4000000008c */
[-C--:B------:R-:W-:Y:S02]  /*3fa0*/  ISETP.GE.AND P4, PT, R7, R20.reuse, PT ;  /* 0x000000140700720c */ /* 0x080fe40003f86270 */
[-C--:B------:R-:W-:Y:S02]  /*3fb0*/  ISETP.GE.AND P1, PT, R10, R20.reuse, PT ;  /* 0x000000140a00720c */ /* 0x080fe40003f26270 */
[C---:B------:R-:W-:Y:S01]  /*3fc0*/  IADD3 R7, R6.reuse, 0x180, RZ ;  /* 0x0000018006077810 */ /* 0x040fe20007ffe0ff */
[----:B------:R0:W3:Y:S01]  /*3fd0*/  @!P5 LDG.E.U16 R140, [R8.64+0x140] ;  /* 0x00014004088cd981 */ /* 0x0000e2000c1e1500 */
[----:B------:R-:W-:Y:S02]  /*3fe0*/  PRMT R152, RZ, 0x7610, R152 ;  /* 0x00007610ff987816 */ /* 0x000fe40000000098 */
[----:B------:R-:W-:Y:S02]  /*3ff0*/  ISETP.GE.AND P5, PT, R7, R20, PT ;  /* 0x000000140700720c */ /* 0x000fe40003fa6270 */
[----:B------:R-:W-:-:S02]  /*4000*/  IADD3 R7, R6, 0x1a0, RZ ;  /* 0x000001a006077810 */ /* 0x000fc40007ffe0ff */
[----:B------:R-:W-:Y:S01]  /*4010*/  PRMT R139, RZ, 0x7610, R139 ;  /* 0x00007610ff8b7816 */ /* 0x000fe2000000008b */
[----:B------:R0:W3:Y:S01]  /*4020*/  @!P3 LDG.E.U16 R152, [R8.64+0x180] ;  /* 0x000180040898b981 */ /* 0x0000e2000c1e1500 */
[----:B------:R-:W-:Y:S02]  /*4030*/  PRMT R148, RZ, 0x7610, R148 ;  /* 0x00007610ff947816 */ /* 0x000fe40000000094 */
[C---:B------:R-:W-:Y:S02]  /*4040*/  IADD3 R10, R6.reuse, 0x160, RZ ;  /* 0x00000160060a7810 */ /* 0x040fe40007ffe0ff */
[-C--:B------:R-:W-:Y:S01]  /*4050*/  ISETP.GE.AND P3, PT, R7, R20.reuse, PT ;  /* 0x000000140700720c */ /* 0x080fe20003f66270 */
[----:B------:R0:W3:Y:S01]  /*4060*/  @!P6 LDG.E.U16 R139, [R8.64+0x100] ;  /* 0x00010004088be981 */ /* 0x0000e2000c1e1500 */
[----:B------:R-:W-:Y:S02]  /*4070*/  IADD3 R7, R6, 0x1e0, RZ ;  /* 0x000001e006077810 */ /* 0x000fe40007ffe0ff */
[----:B------:R-:W-:Y:S01]  /*4080*/  PRMT R150, RZ, 0x7610, R150 ;  /* 0x00007610ff967816 */ /* 0x000fe20000000096 */
[----:B------:R0:W3:Y:S01]  /*4090*/  @!P1 LDG.E.U16 R148, [R8.64+0x200] ;  /* 0x0002000408949981 */ /* 0x0000e2000c1e1500 */
[----:B------:R-:W-:-:S02]  /*40a0*/  ISETP.GE.AND P6, PT, R10, R20, PT ;  /* 0x000000140a00720c */ /* 0x000fc40003fc6270 */
[----:B------:R-:W-:Y:S02]  /*40b0*/  IADD3 R10, R6, 0x1c0, RZ ;  /* 0x000001c0060a7810 */ /* 0x000fe40007ffe0ff */
[-C--:B------:R-:W-:Y:S01]  /*40c0*/  ISETP.GE.AND P1, PT, R7, R20.reuse, PT ;  /* 0x000000140700720c */ /* 0x080fe20003f26270 */
[----:B------:R0:W3:Y:S01]  /*40d0*/  @!P2 LDG.E.U16 R150, [R8.64+0x1c0] ;  /* 0x0001c0040896a981 */ /* 0x0000e2000c1e1500 */
[----:B------:R-:W-:Y:S02]  /*40e0*/  PRMT R162, RZ, 0x7610, R162 ;  /* 0x00007610ffa27816 */ /* 0x000fe400000000a2 */
[-C--:B------:R-:W-:Y:S02]  /*40f0*/  ISETP.GE.AND P2, PT, R10, R20.reuse, PT ;  /* 0x000000140a00720c */ /* 0x080fe40003f46270 */
[----:B------:R-:W-:Y:S02]  /*4100*/  IADD3 R7, R6, 0x200, RZ ;  /* 0x0000020006077810 */ /* 0x000fe40007ffe0ff */
[----:B------:R-:W-:Y:S01]  /*4110*/  PRMT R164, RZ, 0x7610, R164 ;  /* 0x00007610ffa47816 */ /* 0x000fe200000000a4 */
[----:B------:R0:W3:Y:S01]  /*4120*/  @!P0 LDG.E.U16 R162, [R8.64+0x240] ;  /* 0x0002400408a28981 */ /* 0x0000e2000c1e1500 */
[----:B------:R-:W-:-:S02]  /*4130*/  ISETP.GE.AND P0, PT, R7, R20, PT ;  /* 0x000000140700720c */ /* 0x000fc40003f06270 */
[C---:B------:R-:W-:Y:S02]  /*4140*/  IADD3 R7, R6.reuse, 0x220, RZ ;  /* 0x0000022006077810 */ /* 0x040fe40007ffe0ff */
[----:B------:R-:W-:Y:S01]  /*4150*/  PRMT R166, RZ, 0x7610, R166 ;  /* 0x00007610ffa67816 */ /* 0x000fe200000000a6 */
[----:B------:R0:W3:Y:S01]  /*4160*/  @!P1 LDG.E.U16 R164, [R8.64+0x3c0] ;  /* 0x0003c00408a49981 */ /* 0x0000e2000c1e1500 */
[----:B------:R-:W-:Y:S02]  /*4170*/  PRMT R156, RZ, 0x7610, R156 ;  /* 0x00007610ff9c7816 */ /* 0x000fe4000000009c */
[C---:B------:R-:W-:Y:S02]  /*4180*/  IADD3 R10, R6.reuse, 0x240, RZ ;  /* 0x00000240060a7810 */ /* 0x040fe40007ffe0ff */
[----:B------:R-:W-:Y:S01]  /*4190*/  ISETP.GE.AND P1, PT, R7, R20, PT ;  /* 0x000000140700720c */ /* 0x000fe20003f26270 */
[----:B------:R0:W3:Y:S01]  /*41a0*/  @!P2 LDG.E.U16 R166, [R8.64+0x380] ;  /* 0x0003800408a6a981 */ /* 0x0000e2000c1e1500 */
[----:B------:R-:W-:-:S02]  /*41b0*/  IADD3 R11, R6, 0x260, RZ ;  /* 0x00000260060b7810 */ /* 0x000fc40007ffe0ff */
[----:B------:R-:W-:Y:S01]  /*41c0*/  PRMT R160, RZ, 0x7610, R160 ;  /* 0x00007610ffa07816 */ /* 0x000fe200000000a0 */
[----:B------:R0:W3:Y:S01]  /*41d0*/  @!P3 LDG.E.U16 R156, [R8.64+0x340] ;  /* 0x00034004089cb981 */ /* 0x0000e2000c1e1500 */
[-C--:B------:R-:W-:Y:S02]  /*41e0*/  ISETP.GE.AND P2, PT, R10, R20.reuse, PT ;  /* 0x000000140a00720c */ /* 0x080fe40003f46270 */
[----:B------:R-:W-:Y:S02]  /*41f0*/  IADD3 R12, R6, 0x280, RZ ;  /* 0x00000280060c7810 */ /* 0x000fe40007ffe0ff */
[----:B------:R-:W-:Y:S01]  /*4200*/  ISETP.GE.AND P3, PT, R11, R20, PT ;  /* 0x000000140b00720c */ /* 0x000fe20003f66270 */
[----:B------:R0:W3:Y:S01]  /*4210*/  @!P4 LDG.E.U16 R160, [R8.64+0x280] ;  /* 0x0002800408a0c981 */ /* 0x0000e2000c1e1500 */
[----:B------:R-:W-:Y:S02]  /*4220*/  PRMT R143, RZ, 0x7610, R143 ;  /* 0x00007610ff8f7816 */ /* 0x000fe4000000008f */
[----:B------:R-:W-:-:S02]  /*4230*/  PRMT R154, RZ, 0x7610, R154 ;  /* 0x00007610ff9a7816 */ /* 0x000fc4000000009a */
[----:B------:R-:W-:Y:S02]  /*4240*/  PRMT R158, RZ, 0x7610, R158 ;  /* 0x00007610ff9e7816 */ /* 0x000fe4000000009e */
[-C--:B------:R-:W-:Y:S01]  /*4250*/  ISETP.GE.AND P4, PT, R12, R20.reuse, PT ;  /* 0x000000140c00720c */ /* 0x080fe20003f86270 */
[----:B------:R0:W3:Y:S01]  /*4260*/  @!P1 LDG.E.U16 R143, [R8.64+0x440] ;  /* 0x00044004088f9981 */ /* 0x0000e2000c1e1500 */
[C---:B------:R-:W-:Y:S02]  /*4270*/  IADD3 R7, R6.reuse, 0x2a0, RZ ;  /* 0x000002a006077810 */ /* 0x040fe40007ffe0ff */
[----:B------:R-:W-:Y:S01]  /*4280*/  PRMT R141, RZ, 0x7610, R141 ;  /* 0x00007610ff8d7816 */ /* 0x000fe2000000008d */
[----:B------:R0:W3:Y:S01]  /*4290*/  @!P6 LDG.E.U16 R154, [R8.64+0x2c0] ;  /* 0x0002c004089ae981 */ /* 0x0000e2000c1e1500 */
[----:B------:R-:W-:Y:S02]  /*42a0*/  PRMT R144, RZ, 0x7610, R144 ;  /* 0x00007610ff907816 */ /* 0x000fe40000000090 */
[----:B------:R-:W-:Y:S01]  /*42b0*/  IADD3 R10, R6, 0x2c0, RZ ;  /* 0x000002c0060a7810 */ /* 0x000fe20007ffe0ff */
[----:B------:R0:W3:Y:S01]  /*42c0*/  @!P5 LDG.E.U16 R158, [R8.64+0x300] ;  /* 0x00030004089ed981 */ /* 0x0000e2000c1e1500 */
[----:B------:R-:W-:-:S02]  /*42d0*/  ISETP.GE.AND P1, PT, R7, R20, PT ;  /* 0x000000140700720c */ /* 0x000fc40003f26270 */
[----:B------:R-:W-:Y:S01]  /*42e0*/  PRMT R145, RZ, 0x7610, R145 ;  /* 0x00007610ff917816 */ /* 0x000fe20000000091 */
[----:B------:R0:W3:Y:S01]  /*42f0*/  @!P2 LDG.E.U16 R141, [R8.64+0x480] ;  /* 0x00048004088da981 */ /* 0x0000e2000c1e1500 */
[----:B------:R-:W-:Y:S02]  /*4300*/  IADD3 R7, R6, 0x2e0, RZ ;  /* 0x000002e006077810 */ /* 0x000fe40007ffe0ff */
[----:B------:R-:W-:Y:S01]  /*4310*/  PRMT R146, RZ, 0x7610, R146 ;  /* 0x00007610ff927816 */ /* 0x000fe20000000092 */
[----:B------:R0:W3:Y:S01]  /*4320*/  @!P3 LDG.E.U16 R144, [R8.64+0x4c0] ;  /* 0x0004c0040890b981 */ /* 0x0000e2000c1e1500 */
[-C--:B------:R-:W-:Y:S02]  /*4330*/  ISETP.GE.AND P2, PT, R10, R20.reuse, PT ;  /* 0x000000140a00720c */ /* 0x080fe40003f46270 */
[----:B------:R-:W-:Y:S01]  /*4340*/  IADD3 R10, R6, 0x300, RZ ;  /* 0x00000300060a7810 */ /* 0x000fe20007ffe0ff */
[----:B------:R0:W3:Y:S01]  /*4350*/  @!P0 LDG.E.U16 R145, [R8.64+0x400] ;  /* 0x0004000408918981 */ /* 0x0000e2000c1e1500 */
[----:B------:R-:W-:-:S02]  /*4360*/  ISETP.GE.AND P3, PT, R7, R20, PT ;  /* 0x000000140700720c */ /* 0x000fc40003f66270 */
[C---:B------:R-:W-:Y:S01]  /*4370*/  IADD3 R11, R6.reuse, 0x320, RZ ;  /* 0x00000320060b7810 */ /* 0x040fe20007ffe0ff */
[----:B------:R0:W3:Y:S01]  /*4380*/  @!P4 LDG.E.U16 R146, [R8.64+0x500] ;  /* 0x000500040892c981 */ /* 0x0000e2000c1e1500 */
[----:B------:R-:W-:Y:S02]  /*4390*/  IADD3 R12, R6, 0x340, RZ ;  /* 0x00000340060c7810 */ /* 0x000fe40007ffe0ff */
[-C--:B------:R-:W-:Y:S02]  /*43a0*/  ISETP.GE.AND P4, PT, R10, R20.reuse, PT ;  /* 0x000000140a00720c */ /* 0x080fe40003f86270 */
[----:B------:R-:W-:Y:S02]  /*43b0*/  ISETP.GE.AND P5, PT, R11, R20, PT ;  /* 0x000000140b00720c */ /* 0x000fe40003fa6270 */
[----:B------:R-:W-:Y:S02]  /*43c0*/  PRMT R21, RZ, 0x7610, R21 ;  /* 0x00007610ff157816 */ /* 0x000fe40000000015 */
[----:B------:R-:W-:-:S02]  /*43d0*/  PRMT R136, RZ, 0x7610, R136 ;  /* 0x00007610ff887816 */ /* 0x000fc40000000088 */
[----:B------:R-:W-:Y:S02]  /*43e0*/  ISETP.GE.AND P0, PT, R12, R20, PT ;  /* 0x000000140c00720c */ /* 0x000fe40003f06270 */
[----:B------:R-:W-:Y:S01]  /*43f0*/  PRMT R133, RZ, 0x7610, R133 ;  /* 0x00007610ff857816 */ /* 0x000fe20000000085 */
[----:B------:R0:W3:Y:S01]  /*4400*/  @!P1 LDG.E.U16 R21, [R8.64+0x540] ;  /* 0x0005400408159981 */ /* 0x0000e2000c1e1500 */
[----:B------:R-:W-:Y:S02]  /*4410*/  PRMT R134, RZ, 0x7610, R134 ;  /* 0x00007610ff867816 */ /* 0x000fe40000000086 */
[----:B------:R-:W-:Y:S01]  /*4420*/  PRMT R138, RZ, 0x7610, R138 ;  /* 0x00007610ff8a7816 */ /* 0x000fe2000000008a */
[----:B------:R0:W3:Y:S04]  /*4430*/  @!P3 LDG.E.U16 R136, [R8.64+0x5c0] ;  /* 0x0005c0040888b981 */ /* 0x0000e8000c1e1500 */
[----:B------:R0:W3:Y:S01]  /*4440*/  @!P2 LDG.E.U16 R133, [R8.64+0x580] ;  /* 0x000580040885a981 */ /* 0x0000e2000c1e1500 */
[----:B------:R-:W-:-:S03]  /*4450*/  IADD3 R7, R6, 0x360, RZ ;  /* 0x0000036006077810 */ /* 0x000fc60007ffe0ff */
[----:B------:R0:W3:Y:S01]  /*4460*/  @!P4 LDG.E.U16 R134, [R8.64+0x600] ;  /* 0x000600040886c981 */ /* 0x0000e2000c1e1500 */
[----:B------:R-:W-:-:S03]  /*4470*/  ISETP.GE.AND P1, PT, R7, R20, PT ;  /* 0x000000140700720c */ /* 0x000fc60003f26270 */
[----:B------:R0:W3:Y:S01]  /*4480*/  @!P5 LDG.E.U16 R138, [R8.64+0x640] ;  /* 0x00064004088ad981 */ /* 0x0000e2000c1e1500 */
[----:B------:R-:W-:-:S04]  /*4490*/  IADD3 R7, R6, 0x380, RZ ;  /* 0x0000038006077810 */ /* 0x000fc80007ffe0ff */
[----:B------:R-:W-:Y:S02]  /*44a0*/  ISETP.GE.AND P2, PT, R7, R20, PT ;  /* 0x000000140700720c */ /* 0x000fe40003f46270 */
[----:B------:R-:W-:Y:S02]  /*44b0*/  PRMT R13, RZ, 0x7610, R13 ;  /* 0x00007610ff0d7816 */ /* 0x000fe4000000000d */
[----:B------:R-:W-:-:S09]  /*44c0*/  PRMT R12, RZ, 0x7610, R12 ;  /* 0x00007610ff0c7816 */ /* 0x000fd2000000000c */
[----:B------:R0:W3:Y:S01]  /*44d0*/  @!P2 LDG.E.U16 R13, [R8.64+0x700] ;  /* 0x00070004080da981 */ /* 0x0000e2000c1e1500 */
[----:B--2---:R-:W-:-:S04]  /*44e0*/  FMUL.FTZ R10, R5, R44 ;  /* 0x0000002c050a7220 */ /* 0x004fc80000410000 */
[----:B------:R-:W-:Y:S01]  /*44f0*/  FMUL.RZ R15, R10, 0.15915493667125701904 ;  /* 0x3e22f9830a0f7820 */ /* 0x000fe2000040c000 */
[----:B------:R-:W-:-:S04]  /*4500*/  IADD3 R10, R6, 0x3a0, RZ ;  /* 0x000003a0060a7810 */ /* 0x000fc80007ffe0ff */
[----:B------:R-:W-:Y:S02]  /*4510*/  ISETP.GE.AND P3, PT, R10, R20, PT ;  /* 0x000000140a00720c */ /* 0x000fe40003f66270 */
[----:B------:R-:W-:-:S06]  /*4520*/  PRMT R10, RZ, 0x7610, R10 ;  /* 0x00007610ff0a7816 */ /* 0x000fcc000000000a */
[----:B------:R0:W2:Y:S01]  /*4530*/  @!P0 LDG.E.U16 R10, [R8.64+0x680] ;  /* 0x00068004080a8981 */ /* 0x0000a2000c1e1500 */
[----:B------:R-:W-:Y:S01]  /*4540*/  FMUL.FTZ R11, R4, 1.4426950216293334961 ;  /* 0x3fb8aa3b040b7820 */ /* 0x000fe20000410000 */
[----:B------:R-:W-:Y:S01]  /*4550*/  PRMT R4, RZ, 0x7610, R4 ;  /* 0x00007610ff047816 */ /* 0x000fe20000000004 */
[----:B------:R-:W-:Y:S01]  /*4560*/  FMUL.FTZ R7, R5, R42 ;  /* 0x0000002a05077220 */ /* 0x000fe20000410000 */
[----:B------:R-:W-:Y:S01]  /*4570*/  MUFU.SIN R18, R15 ;  /* 0x0000000f00127308 */ /* 0x000fe20000000400 */
[----:B------:R0:W2:Y:S02]  /*4580*/  @!P3 LDG.E.U16 R12, [R8.64+0x740] ;  /* 0x00074004080cb981 */ /* 0x0000a4000c1e1500 */
[----:B------:R-:W-:Y:S01]  /*4590*/  FMUL.RZ R90, R7, 0.15915493667125701904 ;  /* 0x3e22f983075a7820 */ /* 0x000fe2000040c000 */
[----:B------:R-:W-:Y:S01]  /*45a0*/  IADD3 R7, R6, 0x3c0, RZ ;  /* 0x000003c006077810 */ /* 0x000fe20007ffe0ff */
[----:B------:R0:W2:Y:S03]  /*45b0*/  @!P1 LDG.E.U16 R4, [R8.64+0x6c0] ;  /* 0x0006c00408049981 */ /* 0x0000a6000c1e1500 */
[----:B------:R-:W-:Y:S01]  /*45c0*/  ISETP.GE.AND P0, PT, R7, R20, PT ;  /* 0x000000140700720c */ /* 0x000fe20003f06270 */
[----:B------:R1:W-:Y:S02]  /*45d0*/  MUFU.COS R124, R15 ;  /* 0x0000000f007c7308 */ /* 0x0003e40000000000 */
[----:B-1----:R-:W-:-:S10]  /*45e0*/  PRMT R15, RZ, 0x7610, R15 ;  /* 0x00007610ff0f7816 */ /* 0x002fd4000000000f */
[----:B------:R0:W2:Y:S01]  /*45f0*/  @!P0 LDG.E.U16 R15, [R8.64+0x780] ;  /* 0x00078004080f8981 */ /* 0x0000a2000c1e1500 */
[----:B------:R-:W-:-:S04]  /*4600*/  IADD3 R6, R6, 0x3e0, RZ ;  /* 0x000003e006067810 */ /* 0x000fc80007ffe0ff */
[----:B------:R-:W-:Y:S02]  /*4610*/  ISETP.GE.AND P1, PT, R6, R20, PT ;  /* 0x000000140600720c */ /* 0x000fe40003f26270 */
[----:B------:R-:W-:-:S11]  /*4620*/  PRMT R20, RZ, 0x7610, R20 ;  /* 0x00007610ff147816 */ /* 0x000fd60000000014 */
[----:B------:R0:W2:Y:S01]  /*4630*/  @!P1 LDG.E.U16 R20, [R8.64+0x7c0] ;  /* 0x0007c00408149981 */ /* 0x0000a2000c1e1500 */
[----:B------:R-:W-:-:S04]  /*4640*/  FMUL.FTZ R68, R5, R36 ;  /* 0x0000002405447220 */ /* 0x000fc80000410000 */
[----:B------:R-:W-:Y:S02]  /*4650*/  FMUL.RZ R92, R68, 0.15915493667125701904 ;  /* 0x3e22f983445c7820 */ /* 0x000fe4000040c000 */
[----:B------:R-:W-:-:S04]  /*4660*/  FMUL.FTZ R68, R5, R32 ;  /* 0x0000002005447220 */ /* 0x000fc80000410000 */
[----:B------:R-:W-:Y:S02]  /*4670*/  FMUL.RZ R94, R68, 0.15915493667125701904 ;  /* 0x3e22f983445e7820 */ /* 0x000fe4000040c000 */
[----:B------:R-:W1:Y:S01]  /*4680*/  S2R R68, SR_TID.X ;  /* 0x0000000000447919 */ /* 0x000e620000002100 */
[----:B------:R-:W-:-:S04]  /*4690*/  FMUL.FTZ R7, R11, R40 ;  /* 0x000000280b077220 */ /* 0x000fc80000410000 */
[----:B------:R0:W-:Y:S02]  /*46a0*/  MUFU.EX2 R125, R7 ;  /* 0x00000007007d7308 */ /* 0x0001e40000000800 */
[----:B0-----:R-:W-:-:S06]  /*46b0*/  FMUL.FTZ R7, R5, R30 ;  /* 0x0000001e05077220 */ /* 0x001fcc0000410000 */
[----:B------:R-:W-:Y:S01]  /*46c0*/  MUFU.SIN R126, R90 ;  /* 0x0000005a007e7308 */ /* 0x000fe20000000400 */
[----:B------:R-:W-:Y:S02]  /*46d0*/  FMUL.RZ R8, R7, 0.15915493667125701904 ;  /* 0x3e22f98307087820 */ /* 0x000fe4000040c000 */
[----:B------:R-:W-:-:S05]  /*46e0*/  FMUL.FTZ R7, R5, R28 ;  /* 0x0000001c05077220 */ /* 0x000fca0000410000 */
[----:B------:R0:W-:Y:S01]  /*46f0*/  MUFU.COS R128, R90 ;  /* 0x0000005a00807308 */ /* 0x0001e20000000000 */
[C---:B------:R-:W-:Y:S02]  /*4700*/  FMUL.FTZ R6, R11.reuse, R42 ;  /* 0x0000002a0b067220 */ /* 0x040fe40000410000 */
[----:B0-----:R-:W-:-:S05]  /*4710*/  FMUL.FTZ R90, R11, R36 ;  /* 0x000000240b5a7220 */ /* 0x001fca0000410000 */
[----:B------:R0:W-:Y:S01]  /*4720*/  MUFU.EX2 R117, R90 ;  /* 0x0000005a00757308 */ /* 0x0001e20000000800 */
[----:B-1----:R-:W-:Y:S01]  /*4730*/  SHF.L.U32 R170, R68, 0x4, RZ ;  /* 0x0000000444aa7819 */ /* 0x002fe200000006ff */
[----:B0-----:R-:W-:Y:S02]  /*4740*/  FMUL.RZ R90, R7, 0.15915493667125701904 ;  /* 0x3e22f983075a7820 */ /* 0x001fe4000040c000 */
[----:B------:R-:W-:-:S04]  /*4750*/  FMUL.FTZ R7, R5, R26 ;  /* 0x0000001a05077220 */ /* 0x000fc80000410000 */
[----:B------:R0:W-:Y:S01]  /*4760*/  MUFU.EX2 R123, R6 ;  /* 0x00000006007b7308 */ /* 0x0001e20000000800 */
[----:B------:R-:W-:Y:S02]  /*4770*/  FMUL.RZ R96, R7, 0.15915493667125701904 ;  /* 0x3e22f98307607820 */ /* 0x000fe4000040c000 */
[C---:B------:R-:W-:Y:S02]  /*4780*/  FMUL.FTZ R7, R11.reuse, R26 ;  /* 0x0000001a0b077220 */ /* 0x040fe40000410000 */
[----:B0-----:R-:W-:-:S03]  /*4790*/  FMUL.FTZ R6, R11, R32 ;  /* 0x000000200b067220 */ /* 0x001fc60000410000 */
[----:B------:R-:W-:Y:S08]  /*47a0*/  MUFU.SIN R118, R92 ;  /* 0x0000005c00767308 */ /* 0x000ff00000000400 */
[----:B------:R0:W-:Y:S08]  /*47b0*/  MUFU.COS R130, R92 ;  /* 0x0000005c00827308 */ /* 0x0001f00000000000 */
[----:B------:R-:W-:Y:S01]  /*47c0*/  MUFU.SIN R102, R94 ;  /* 0x0000005e00667308 */ /* 0x000fe20000000400 */
[----:B0-----:R-:W-:-:S07]  /*47d0*/  FMUL.FTZ R92, R11, R28 ;  /* 0x0000001c0b5c7220 */ /* 0x001fce0000410000 */
[----:B------:R-:W-:Y:S08]  /*47e0*/  MUFU.COS R104, R94 ;  /* 0x0000005e00687308 */ /* 0x000ff00000000000 */
[----:B------:R-:W-:Y:S08]  /*47f0*/  MUFU.SIN R129, R96 ;  /* 0x0000006000817308 */ /* 0x000ff00000000400 */
[----:B------:R-:W-:Y:S08]  /*4800*/  MUFU.COS R131, R96 ;  /* 0x0000006000837308 */ /* 0x000ff00000000000 */
[----:B------:R0:W1:Y:S08]  /*4810*/  MUFU.EX2 R94, R7 ;  /* 0x00000007005e7308 */ /* 0x0000700000000800 */
[----:B------:R1:W-:Y:S01]  /*4820*/  MUFU.EX2 R9, R6 ;  /* 0x0000000600097308 */ /* 0x0003e20000000800 */
[----:B0-----:R-:W-:-:S07]  /*4830*/  FMUL.FTZ R7, R11, R30 ;  /* 0x0000001e0b077220 */ /* 0x001fce0000410000 */
[----:B------:R-:W-:Y:S01]  /*4840*/  MUFU.SIN R119, R8 ;  /* 0x0000000800777308 */ /* 0x000fe20000000400 */
[----:B-1----:R-:W-:-:S04]  /*4850*/  IADD3 R6, R170, 0x1, RZ ;  /* 0x00000001aa067810 */ /* 0x002fc80007ffe0ff */
[----:B------:R-:W-:-:S03]  /*4860*/  ISETP.GE.U32.AND P0, PT, R6, R51, PT ;  /* 0x000000330600720c */ /* 0x000fc60003f06070 */
[----:B------:R0:W-:Y:S01]  /*4870*/  MUFU.COS R121, R8 ;  /* 0x0000000800797308 */ /* 0x0001e20000000000 */
[----:B------:R-:W-:-:S07]  /*4880*/  IADD3 R6, R170, 0x3, RZ ;  /* 0x00000003aa067810 */ /* 0x000fce0007ffe0ff */
[----:B------:R-:W-:Y:S01]  /*4890*/  MUFU.COS R127, R90 ;  /* 0x0000005a007f7308 */ /* 0x000fe20000000000 */
[----:B0-----:R-:W-:-:S07]  /*48a0*/  IADD3 R8, R170, 0x2, RZ ;  /* 0x00000002aa087810 */ /* 0x001fce0007ffe0ff */
[----:B------:R-:W0:Y:S01]  /*48b0*/  MUFU.EX2 R96, R92 ;  /* 0x0000005c00607308 */ /* 0x000e220000000800 */
[----:B------:R-:W-:Y:S02]  /*48c0*/  ISETP.GE.U32.AND P1, PT, R8, R51, PT ;  /* 0x000000330800720c */ /* 0x000fe40003f26070 */
[----:B------:R-:W-:-:S05]  /*48d0*/  IADD3 R8, R170, 0x4, RZ ;  /* 0x00000004aa087810 */ /* 0x000fca0007ffe0ff */
[----:B------:R1:W0:Y:S01]  /*48e0*/  MUFU.SIN R115, R90 ;  /* 0x0000005a00737308 */ /* 0x0002220000000400 */
[----:B------:R-:W-:Y:S01]  /*48f0*/  ISETP.GE.U32.AND P2, PT, R6, R51, PT ;  /* 0x000000330600720c */ /* 0x000fe20003f46070 */
[----:B------:R-:W-:Y:S01]  /*4900*/  FMUL.FTZ R6, R5, R34 ;  /* 0x0000002205067220 */ /* 0x000fe20000410000 */
[----:B-1----:R-:W-:-:S05]  /*4910*/  IADD3 R90, R170, 0x5, RZ ;  /* 0x00000005aa5a7810 */ /* 0x002fca0007ffe0ff */
[----:B------:R1:W0:Y:S01]  /*4920*/  MUFU.EX2 R106, R7 ;  /* 0x00000007006a7308 */ /* 0x0002220000000800 */
[-C--:B------:R-:W-:Y:S02]  /*4930*/  ISETP.GE.U32.AND P5, PT, R90, R51.reuse, PT ;  /* 0x000000335a00720c */ /* 0x080fe40003fa6070 */
[----:B------:R-:W-:Y:S02]  /*4940*/  IADD3 R90, R170, 0x9, RZ ;  /* 0x00000009aa5a7810 */ /* 0x000fe40007ffe0ff */
[-C--:B------:R-:W-:Y:S02]  /*4950*/  ISETP.GE.U32.AND P6, PT, R8, R51.reuse, PT ;  /* 0x000000330800720c */ /* 0x080fe40003fc6070 */
[----:B------:R-:W-:Y:S01]  /*4960*/  IADD3 R8, R170, 0x6, RZ ;  /* 0x00000006aa087810 */ /* 0x000fe20007ffe0ff */
[----:B-1----:R-:W-:Y:S01]  /*4970*/  FMUL.FTZ R7, R11, R34 ;  /* 0x000000220b077220 */ /* 0x002fe20000410000 */
[----:B------:R-:W-:Y:S01]  /*4980*/  ISETP.GE.U32.AND P3, PT, R90, R51, PT ;  /* 0x000000335a00720c */ /* 0x000fe20003f66070 */
[----:B------:R-:W-:-:S02]  /*4990*/  FMUL.RZ R110, R6, 0.15915493667125701904 ;  /* 0x3e22f983066e7820 */ /* 0x000fc4000040c000 */
[C---:B------:R-:W-:Y:S02]  /*49a0*/  FMUL.FTZ R129, R94.reuse, R129 ;  /* 0x000000815e817220 */ /* 0x040fe40000410000 */
[----:B------:R-:W-:Y:S02]  /*49b0*/  FMUL.FTZ R92, R94, R131 ;  /* 0x000000835e5c7220 */ /* 0x000fe40000410000 */
[----:B------:R-:W-:Y:S01]  /*49c0*/  FMUL.FTZ R90, R83, R26 ;  /* 0x0000001a535a7220 */ /* 0x000fe20000410000 */
[----:B------:R-:W-:Y:S01]  /*49d0*/  IADD3 R6, R170, 0x8, RZ ;  /* 0x00000008aa067810 */ /* 0x000fe20007ffe0ff */
[----:B0-----:R-:W-:Y:S01]  /*49e0*/  FMUL.FTZ R98, R96, R127 ;  /* 0x0000007f60627220 */ /* 0x001fe20000410000 */
[----:B------:R-:W-:Y:S01]  /*49f0*/  ISETP.GE.U32.AND P4, PT, R8, R51, PT ;  /* 0x000000330800720c */ /* 0x000fe20003f86070 */
[----:B------:R-:W-:Y:S01]  /*4a00*/  MUFU.COS R112, R110 ;  /* 0x0000006e00707308 */ /* 0x000fe20000000000 */
[----:B------:R-:W-:Y:S01]  /*4a10*/  FSEL R94, R129, RZ, !P3 ;  /* 0x000000ff815e7208 */ /* 0x000fe20005800000 */
[----:B------:R-:W-:Y:S01]  /*4a20*/  FMUL.FTZ R96, R96, R115 ;  /* 0x0000007360607220 */ /* 0x000fe20000410000 */
[----:B------:R-:W-:Y:S01]  /*4a30*/  FSEL R92, R92, 1, !P3 ;  /* 0x3f8000005c5c7808 */ /* 0x000fe20005800000 */
[----:B------:R-:W-:Y:S01]  /*4a40*/  FMUL.FTZ R100, R81, R28 ;  /* 0x0000001c51647220 */ /* 0x000fe20000410000 */
[----:B------:R-:W-:-:S03]  /*4a50*/  FSEL R90, R90, RZ, !P3 ;  /* 0x000000ff5a5a7208 */ /* 0x000fc60005800000 */
[----:B------:R0:W-:Y:S01]  /*4a60*/  MUFU.SIN R8, R110 ;  /* 0x0000006e00087308 */ /* 0x0001e20000000400 */
[----:B------:R-:W-:Y:S02]  /*4a70*/  ISETP.GE.U32.AND P3, PT, R6, R51, PT ;  /* 0x000000330600720c */ /* 0x000fe40003f66070 */
[----:B------:R-:W-:-:S05]  /*4a80*/  IADD3 R6, R170, 0x7, RZ ;  /* 0x00000007aa067810 */ /* 0x000fca0007ffe0ff */
[----:B------:R-:W1:Y:S01]  /*4a90*/  MUFU.EX2 R7, R7 ;  /* 0x0000000700077308 */ /* 0x000e620000000800 */
[----:B------:R-:W-:Y:S02]  /*4aa0*/  FSEL R96, R96, RZ, !P3 ;  /* 0x000000ff60607208 */ /* 0x000fe40005800000 */
[----:B------:R-:W-:Y:S02]  /*4ab0*/  FSEL R98, R98, 1, !P3 ;  /* 0x3f80000062627808 */ /* 0x000fe40005800000 */
[----:B------:R-:W-:Y:S02]  /*4ac0*/  FSEL R100, R100, RZ, !P3 ;  /* 0x000000ff64647208 */ /* 0x000fe40005800000 */
[----:B------:R-:W-:Y:S01]  /*4ad0*/  ISETP.GE.U32.AND P3, PT, R6, R51, PT ;  /* 0x000000330600720c */ /* 0x000fe20003f66070 */
[----:B------:R-:W-:Y:S02]  /*4ae0*/  FMUL.FTZ R6, R5, R38 ;  /* 0x0000002605067220 */ /* 0x000fe40000410000 */
[----:B------:R-:W-:-:S02]  /*4af0*/  FMUL.FTZ R115, R9, R102 ;  /* 0x0000006609737220 */ /* 0x000fc40000410000 */
[----:B------:R-:W-:Y:S02]  /*4b00*/  FMUL.FTZ R108, R9, R104 ;  /* 0x00000068096c7220 */ /* 0x000fe40000410000 */
[C---:B------:R-:W-:Y:S02]  /*4b10*/  FMUL.FTZ R102, R106.reuse, R121 ;  /* 0x000000796a667220 */ /* 0x040fe40000410000 */
[----:B------:R-:W-:Y:S02]  /*4b20*/  FMUL.FTZ R106, R106, R119 ;  /* 0x000000776a6a7220 */ /* 0x000fe40000410000 */
[----:B------:R-:W-:Y:S02]  /*4b30*/  FMUL.FTZ R104, R79, R30 ;  /* 0x0000001e4f687220 */ /* 0x000fe40000410000 */
[----:B------:R-:W-:Y:S01]  /*4b40*/  FMUL.RZ R121, R6, 0.15915493667125701904 ;  /* 0x3e22f98306797820 */ /* 0x000fe2000040c000 */
[----:B------:R-:W-:Y:S01]  /*4b50*/  IADD3 R6, R170, 0xa, RZ ;  /* 0x0000000aaa067810 */ /* 0x000fe20007ffe0ff */
[----:B0-----:R-:W-:Y:S01]  /*4b60*/  FMUL.FTZ R110, R77, R32 ;  /* 0x000000204d6e7220 */ /* 0x001fe20000410000 */
[----:B------:R-:W-:Y:S01]  /*4b70*/  FSEL R106, R106, RZ, !P3 ;  /* 0x000000ff6a6a7208 */ /* 0x000fe20005800000 */
[C---:B-1----:R-:W-:Y:S01]  /*4b80*/  FMUL.FTZ R112, R7.reuse, R112 ;  /* 0x0000007007707220 */ /* 0x042fe20000410000 */
[----:B------:R-:W-:Y:S01]  /*4b90*/  FSEL R102, R102, 1, !P3 ;  /* 0x3f80000066667808 */ /* 0x000fe20005800000 */
[----:B------:R-:W-:Y:S01]  /*4ba0*/  FMUL.FTZ R8, R7, R8 ;  /* 0x0000000807087220 */ /* 0x000fe20000410000 */
[----:B------:R-:W-:Y:S01]  /*4bb0*/  FSEL R104, R104, RZ, !P3 ;  /* 0x000000ff68687208 */ /* 0x000fe20005800000 */
[----:B------:R-:W-:Y:S01]  /*4bc0*/  FMUL.FTZ R7, R11, R38 ;  /* 0x000000260b077220 */ /* 0x000fe20000410000 */
[----:B------:R-:W-:-:S02]  /*4bd0*/  ISETP.GE.U32.AND P3, PT, R6, R51, PT ;  /* 0x000000330600720c */ /* 0x000fc40003f66070 */
[----:B------:R-:W-:Y:S01]  /*4be0*/  IADD3 R6, R170, 0xb, RZ ;  /* 0x0000000baa067810 */ /* 0x000fe20007ffe0ff */
[----:B------:R-:W-:Y:S01]  /*4bf0*/  MUFU.SIN R120, R121 ;  /* 0x0000007900787308 */ /* 0x000fe20000000400 */
[----:B------:R-:W-:Y:S02]  /*4c00*/  FSEL R115, R115, RZ, !P4 ;  /* 0x000000ff73737208 */ /* 0x000fe40006000000 */
[----:B------:R-:W-:Y:S02]  /*4c10*/  FSEL R108, R108, 1, !P4 ;  /* 0x3f8000006c6c7808 */ /* 0x000fe40006000000 */
[----:B------:R-:W-:Y:S01]  /*4c20*/  FSEL R110, R110, RZ, !P4 ;  /* 0x000000ff6e6e7208 */ /* 0x000fe20006000000 */
[----:B------:R-:W-:Y:S01]  /*4c30*/  FMUL.FTZ R119, R75, R34 ;  /* 0x000000224b777220 */ /* 0x000fe20000410000 */
[----:B------:R-:W-:Y:S01]  /*4c40*/  ISETP.GE.U32.AND P4, PT, R6, R51, PT ;  /* 0x000000330600720c */ /* 0x000fe20003f86070 */
[----:B------:R-:W0:Y:S01]  /*4c50*/  MUFU.EX2 R9, R7 ;  /* 0x0000000700097308 */ /* 0x000e220000000800 */
[----:B------:R-:W-:-:S02]  /*4c60*/  FMUL.FTZ R6, R5, R40 ;  /* 0x0000002805067220 */ /* 0x000fc40000410000 */
[----:B------:R-:W-:-:S05]  /*4c70*/  FMUL.FTZ R19, R11, R44 ;  /* 0x0000002c0b137220 */ /* 0x000fca0000410000 */
[----:B------:R1:W0:Y:S01]  /*4c80*/  MUFU.COS R122, R121 ;  /* 0x00000079007a7308 */ /* 0x0002220000000000 */
[----:B------:R-:W-:Y:S01]  /*4c90*/  FSEL R114, R112, 1, !P5 ;  /* 0x3f80000070727808 */ /* 0x000fe20006800000 */
[----:B------:R-:W-:Y:S01]  /*4ca0*/  FMUL.RZ R127, R6, 0.15915493667125701904 ;  /* 0x3e22f983067f7820 */ /* 0x000fe2000040c000 */
[----:B------:R-:W-:Y:S01]  /*4cb0*/  FSEL R112, R119, RZ, !P5 ;  /* 0x000000ff77707208 */ /* 0x000fe20006800000 */
[C---:B------:R-:W-:Y:S01]  /*4cc0*/  FMUL.FTZ R119, R117.reuse, R130 ;  /* 0x0000008275777220 */ /* 0x040fe20000410000 */
[----:B------:R-:W-:Y:S01]  /*4cd0*/  IADD3 R168, R170, 0xc, RZ ;  /* 0x0000000caaa87810 */ /* 0x000fe20007ffe0ff */
[----:B------:R-:W-:Y:S01]  /*4ce0*/  FMUL.FTZ R118, R117, R118 ;  /* 0x0000007675767220 */ /* 0x000fe20000410000 */
[----:B------:R-:W-:Y:S01]  /*4cf0*/  FSEL R116, R8, RZ, !P5 ;  /* 0x000000ff08747208 */ /* 0x000fe20006800000 */
[----:B------:R-:W2:Y:S01]  /*4d00*/  MUFU.EX2 R19, R19 ;  /* 0x0000001300137308 */ /* 0x000ea20000000800 */
[----:B------:R-:W-:Y:S01]  /*4d10*/  FMUL.FTZ R117, R73, R36 ;  /* 0x0000002449757220 */ /* 0x000fe20000410000 */
[----:B------:R-:W-:Y:S01]  /*4d20*/  IADD3 R6, R170, 0xd, RZ ;  /* 0x0000000daa067810 */ /* 0x000fe20007ffe0ff */
[----:B-1----:R-:W-:Y:S01]  /*4d30*/  IMAD R121, R63, c[0x0][0x198], RZ ;  /* 0x000066003f797a24 */ /* 0x002fe200078e02ff */
[----:B------:R-:W-:-:S04]  /*4d40*/  ISETP.GE.U32.AND P5, PT, R168, R51, PT ;  /* 0x00000033a800720c */ /* 0x000fc80003fa6070 */
[----:B------:R-:W1:Y:S01]  /*4d50*/  MUFU.SIN R8, R127 ;  /* 0x0000007f00087308 */ /* 0x000e620000000400 */
[----:B------:R-:W-:Y:S01]  /*4d60*/  FSEL R118, R118, RZ, !P6 ;  /* 0x000000ff76767208 */ /* 0x000fe20007000000 */
[----:B------:R-:W-:Y:S01]  /*4d70*/  IMAD R129, R64, c[0x0][0x19c], R121 ;  /* 0x0000670040817a24 */ /* 0x000fe200078e0279 */
[----:B------:R-:W-:Y:S02]  /*4d80*/  FSEL R119, R119, 1, !P6 ;  /* 0x3f80000077777808 */ /* 0x000fe40007000000 */
[----:B------:R-:W-:Y:S01]  /*4d90*/  FSEL R117, R117, RZ, !P6 ;  /* 0x000000ff75757208 */ /* 0x000fe20007000000 */
[----:B0-----:R-:W-:Y:S01]  /*4da0*/  FMUL.FTZ R121, R9, R120 ;  /* 0x0000007809797220 */ /* 0x001fe20000410000 */
[----:B------:R-:W-:Y:S01]  /*4db0*/  ISETP.GE.U32.AND P6, PT, R6, R51, PT ;  /* 0x000000330600720c */ /* 0x000fe20003fc6070 */
[----:B------:R0:W0:Y:S01]  /*4dc0*/  MUFU.COS R168, R127 ;  /* 0x0000007f00a87308 */ /* 0x0000220000000000 */
[----:B------:R-:W-:Y:S01]  /*4dd0*/  IMAD.WIDE.U32 R6, R64, c[0x0][0x198], RZ ;  /* 0x0000660040067a25 */ /* 0x000fe200078e00ff */
[----:B------:R-:W-:-:S03]  /*4de0*/  IADD3 R130, R170, 0xe, RZ ;  /* 0x0000000eaa827810 */ /* 0x000fc60007ffe0ff */
[----:B------:R-:W-:Y:S02]  /*4df0*/  FMUL.FTZ R120, R9, R122 ;  /* 0x0000007a09787220 */ /* 0x000fe40000410000 */
[----:B------:R-:W-:Y:S01]  /*4e00*/  FMUL.FTZ R9, R71, R38 ;  /* 0x0000002647097220 */ /* 0x000fe20000410000 */
[----:B------:R-:W-:Y:S01]  /*4e10*/  IADD3 R7, R7, R129, RZ ;  /* 0x0000008107077210 */ /* 0x000fe20007ffe0ff */
[----:B------:R-:W-:Y:S01]  /*4e20*/  IMAD R14, R14, c[0x0][0x1a0], RZ ;  /* 0x000068000e0e7a24 */ /* 0x000fe200078e02ff */
[----:B------:R-:W-:Y:S01]  /*4e30*/  FSEL R122, R121, RZ, !P2 ;  /* 0x000000ff797a7208 */ /* 0x000fe20005000000 */
[----:B------:R-:W-:Y:S01]  /*4e40*/  FMUL.FTZ R126, R123, R126 ;  /* 0x0000007e7b7e7220 */ /* 0x000fe20000410000 */
[----:B------:R-:W-:Y:S02]  /*4e50*/  FSEL R120, R120, 1, !P2 ;  /* 0x3f80000078787808 */ /* 0x000fe40005000000 */
[----:B------:R-:W-:Y:S01]  /*4e60*/  FSEL R121, R9, RZ, !P2 ;  /* 0x000000ff09797208 */ /* 0x000fe20005000000 */
[C---:B--2---:R-:W-:Y:S01]  /*4e70*/  FMUL.FTZ R131, R19.reuse, R124 ;  /* 0x0000007c13837220 */ /* 0x044fe20000410000 */
[----:B------:R-:W-:Y:S01]  /*4e80*/  ISETP.GE.U32.AND P2, PT, R130, R51, PT ;  /* 0x000000338200720c */ /* 0x000fe20003f46070 */
[----:B------:R-:W-:-:S02]  /*4e90*/  FMUL.FTZ R130, R19, R18 ;  /* 0x0000001213827220 */ /* 0x000fc40000410000 */
[----:B0-----:R-:W-:Y:S02]  /*4ea0*/  FMUL.FTZ R127, R123, R128 ;  /* 0x000000807b7f7220 */ /* 0x001fe40000410000 */
[----:B------:R-:W-:Y:S02]  /*4eb0*/  FMUL.FTZ R9, R67, R42 ;  /* 0x0000002a43097220 */ /* 0x000fe40000410000 */
[----:B-1----:R-:W-:Y:S02]  /*4ec0*/  FMUL.FTZ R8, R125, R8 ;  /* 0x000000087d087220 */ /* 0x002fe40000410000 */
[C---:B------:R-:W-:Y:S02]  /*4ed0*/  IMAD R19, R113.reuse, c[0x0][0x1a4], R14 ;  /* 0x0000690071137a24 */ /* 0x040fe400078e020e */
[----:B------:R-:W-:Y:S01]  /*4ee0*/  IMAD.WIDE.U32 R6, R113, c[0x0][0x1a0], R6 ;  /* 0x0000680071067a25 */ /* 0x000fe200078e0006 */
[----:B------:R-:W-:Y:S02]  /*4ef0*/  FSEL R128, R126, RZ, !P0 ;  /* 0x000000ff7e807208 */ /* 0x000fe40004000000 */
[----:B------:R-:W-:Y:S01]  /*4f00*/  FSEL R127, R127, 1, !P0 ;  /* 0x3f8000007f7f7808 */ /* 0x000fe20004000000 */
[----:B------:R-:W-:Y:S01]  /*4f10*/  FMUL.FTZ R168, R125, R168 ;  /* 0x000000a87da87220 */ /* 0x000fe20000410000 */
[----:B------:R-:W-:Y:S01]  /*4f20*/  FSEL R126, R9, RZ, !P0 ;  /* 0x000000ff097e7208 */ /* 0x000fe20004000000 */
[----:B------:R-:W-:Y:S01]  /*4f30*/  FMUL.FTZ R123, R69, R40 ;  /* 0x00000028457b7220 */ /* 0x000fe20000410000 */
[----:B------:R-:W-:Y:S01]  /*4f40*/  FSEL R124, R8, RZ, !P1 ;  /* 0x000000ff087c7208 */ /* 0x000fe20004800000 */
[----:B------:R-:W-:Y:S01]  /*4f50*/  FMUL.FTZ R8, R5, R24 ;  /* 0x0000001805087220 */ /* 0x000fe20000410000 */
[----:B------:R-:W-:-:S02]  /*4f60*/  IADD3 R9, R7, R19, RZ ;  /* 0x0000001307097210 */ /* 0x000fc40007ffe0ff */
[----:B------:R-:W-:Y:S01]  /*4f70*/  LEA R18, P0, R6, c[0x0][0x228], 0x3 ;  /* 0x00008a0006127a11 */ /* 0x000fe200078018ff */
[----:B------:R-:W-:Y:S01]  /*4f80*/  FMUL.FTZ R129, R65, R44 ;  /* 0x0000002c41817220 */ /* 0x000fe20000410000 */
[----:B------:R-:W-:Y:S01]  /*4f90*/  FSEL R125, R168, 1, !P1 ;  /* 0x3f800000a87d7808 */ /* 0x000fe20004800000 */
[----:B------:R-:W-:Y:S01]  /*4fa0*/  FMUL.RZ R147, R8, 0.15915493667125701904 ;  /* 0x3e22f98308937820 */ /* 0x000fe2000040c000 */
[----:B------:R-:W-:Y:S01]  /*4fb0*/  LEA.HI.X R19, R6, c[0x0][0x22c], R9, 0x3, P0 ;  /* 0x00008b0006137a11 */ /* 0x000fe200000f1c09 */
[----:B---3--:R-:W-:Y:S01]  /*4fc0*/  STS.U16 [R50], R135 ;  /* 0x0000008732007388 */ /* 0x008fe20000000400 */
[----:B------:R-:W-:Y:S01]  /*4fd0*/  FSEL R123, R123, RZ, !P1 ;  /* 0x000000ff7b7b7208 */ /* 0x000fe20004800000 */
[----:B------:R-:W-:Y:S01]  /*4fe0*/  FMUL.FTZ R6, R11, R24 ;  /* 0x000000180b067220 */ /* 0x000fe20000410000 */
[C---:B------:R-:W-:Y:S01]  /*4ff0*/  ISETP.GE.U32.AND P1, PT, R170.reuse, R51, PT ;  /* 0x00000033aa00720c */ /* 0x040fe20003f26070 */
[----:B------:R0:W-:Y:S01]  /*5000*/  STS.U16 [R49+0x40], R132 ;  /* 0x0000408431007388 */ /* 0x0001e20000000400 */
[----:B------:R-:W-:Y:S01]  /*5010*/  FMUL.FTZ R8, R5, R22 ;  /* 0x0000001605087220 */ /* 0x000fe20000410000 */
[----:B------:R-:W-:-:S02]  /*5020*/  IADD3 R14, R170, 0xf, RZ ;  /* 0x0000000faa0e7810 */ /* 0x000fc40007ffe0ff */
[----:B----4-:R-:W-:Y:S01]  /*5030*/  STS.U16 [R48+0x80], R137 ;  /* 0x0000808930007388 */ /* 0x010fe20000000400 */
[----:B------:R-:W-:Y:S01]  /*5040*/  MUFU.SIN R7, R147 ;  /* 0x0000009300077308 */ /* 0x000fe20000000400 */
[----:B------:R-:W-:Y:S02]  /*5050*/  FSEL R130, R130, RZ, !P1 ;  /* 0x000000ff82827208 */ /* 0x000fe40004800000 */
[----:B-----5:R-:W-:Y:S01]  /*5060*/  STS.U16 [R47+0xc0], R142 ;  /* 0x0000c08e2f007388 */ /* 0x020fe20000000400 */
[----:B------:R-:W-:Y:S02]  /*5070*/  FSEL R131, R131, 1, !P1 ;  /* 0x3f80000083837808 */ /* 0x000fe40004800000 */
[----:B------:R-:W-:Y:S01]  /*5080*/  FSEL R129, R129, RZ, !P1 ;  /* 0x000000ff81817208 */ /* 0x000fe20004800000 */
[----:B------:R-:W-:Y:S01]  /*5090*/  STS.U16 [R46+0x100], R139 ;  /* 0x0001008b2e007388 */ /* 0x000fe20000000400 */
[----:B------:R1:W-:Y:S01]  /*50a0*/  MUFU.COS R9, R147 ;  /* 0x0000009300097308 */ /* 0x0003e20000000000 */
[----:B------:R-:W-:-:S02]  /*50b0*/  ISETP.GE.U32.AND P1, PT, R14, R51, PT ;  /* 0x000000330e00720c */ /* 0x000fc40003f26070 */
[----:B------:R2:W-:Y:S01]  /*50c0*/  STS.U16 [R45+0x140], R140 ;  /* 0x0001408c2d007388 */ /* 0x0005e20000000400 */
[----:B------:R-:W-:-:S04]  /*50d0*/  IADD3 R14, R57, 0x240, RZ ;  /* 0x00000240390e7810 */ /* 0x000fc80007ffe0ff */
[----:B------:R3:W-:Y:S01]  /*50e0*/  MUFU.EX2 R168, R6 ;  /* 0x0000000600a87308 */ /* 0x0007e20000000800 */
[----:B-1----:R-:W-:Y:S01]  /*50f0*/  FMUL.RZ R147, R8, 0.15915493667125701904 ;  /* 0x3e22f98308937820 */ /* 0x002fe2000040c000 */
[----:B------:R-:W-:Y:S01]  /*5100*/  STS.U16 [R43+0x180], R152 ;  /* 0x000180982b007388 */ /* 0x000fe20000000400 */
[C---:B------:R-:W-:Y:S02]  /*5110*/  IADD3 R8, R57.reuse, 0x220, RZ ;  /* 0x0000022039087810 */ /* 0x040fe40007ffe0ff */
[C---:B0-----:R-:W-:Y:S01]  /*5120*/  IADD3 R132, R57.reuse, 0x260, RZ ;  /* 0x0000026039847810 */ /* 0x041fe20007ffe0ff */
[----:B------:R-:W-:Y:S01]  /*5130*/  STS.U16 [R41+0x1c0], R150 ;  /* 0x0001c09629007388 */ /* 0x000fe20000000400 */
[----:B---3--:R-:W-:-:S03]  /*5140*/  IADD3 R6, R57, 0x200, RZ ;  /* 0x0000020039067810 */ /* 0x008fc60007ffe0ff */
[----:B------:R-:W-:Y:S01]  /*5150*/  STS.U16 [R39+0x200], R148 ;  /* 0x0002009427007388 */ /* 0x000fe20000000400 */
[----:B--2---:R-:W-:Y:S02]  /*5160*/  IADD3 R140, R57, 0x280, RZ ;  /* 0x00000280398c7810 */ /* 0x004fe40007ffe0ff */
[-C--:B------:R-:W-:Y:S01]  /*5170*/  LEA.HI.SX32 R6, R6, R57.reuse, 0x1b ;  /* 0x0000003906067211 */ /* 0x080fe200078fdaff */
[----:B------:R-:W-:Y:S01]  /*5180*/  STS.U16 [R37+0x240], R162 ;  /* 0x000240a225007388 */ /* 0x000fe20000000400 */
[-C--:B------:R-:W-:Y:S02]  /*5190*/  LEA.HI.SX32 R8, R8, R57.reuse, 0x1b ;  /* 0x0000003908087211 */ /* 0x080fe400078fdaff */
[-C--:B------:R-:W-:Y:S01]  /*51a0*/  LEA.HI.SX32 R14, R14, R57.reuse, 0x1b ;  /* 0x000000390e0e7211 */ /* 0x080fe200078fdaff */
[----:B------:R-:W-:Y:S01]  /*51b0*/  STS.U16 [R35+0x280], R160 ;  /* 0x000280a023007388 */ /* 0x000fe20000000400 */
[----:B------:R-:W-:-:S03]  /*51c0*/  LEA.HI.SX32 R132, R132, R57, 0x1b ;  /* 0x0000003984847211 */ /* 0x000fc600078fdaff */
[----:B------:R0:W-:Y:S01]  /*51d0*/  STS.U16 [R33+0x2c0], R154 ;  /* 0x0002c09a21007388 */ /* 0x0001e20000000400 */
[----:B------:R-:W-:-:S03]  /*51e0*/  LEA.HI.SX32 R140, R140, R57, 0x1b ;  /* 0x000000398c8c7211 */ /* 0x000fc600078fdaff */
[----:B------:R1:W-:Y:S01]  /*51f0*/  STS.U16 [R31+0x300], R158 ;  /* 0x0003009e1f007388 */ /* 0x0003e20000000400 */
[----:B------:R-:W-:Y:S03]  /*5200*/  MUFU.SIN R142, R147 ;  /* 0x00000093008e7308 */ /* 0x000fe60000000400 */
[----:B------:R2:W-:Y:S01]  /*5210*/  STS.U16 [R29+0x340], R156 ;  /* 0x0003409c1d007388 */ /* 0x0005e20000000400 */
[----:B0-----:R-:W-:Y:S02]  /*5220*/  SHF.L.U32 R154, R6, 0x1, RZ ;  /* 0x00000001069a7819 */ /* 0x001fe400000006ff */
[----:B------:R-:W-:Y:S02]  /*5230*/  IADD3 R6, R57, 0x2a0, RZ ;  /* 0x000002a039067810 */ /* 0x000fe40007ffe0ff */
[----:B------:R0:W-:Y:S01]  /*5240*/  MUFU.COS R148, R147 ;  /* 0x0000009300947308 */ /* 0x0001e20000000000 */
[----:B-1----:R-:W-:Y:S01]  /*5250*/  SHF.L.U32 R158, R14, 0x1, RZ ;  /* 0x000000010e9e7819 */ /* 0x002fe200000006ff */
[----:B------:R-:W-:Y:S01]  /*5260*/  STS.U16 [R27+0x380], R166 ;  /* 0x000380a61b007388 */ /* 0x000fe20000000400 */
[----:B--2---:R-:W-:-:S03]  /*5270*/  SHF.L.U32 R156, R8, 0x1, RZ ;  /* 0x00000001089c7819 */ /* 0x004fc600000006ff */
[----:B------:R-:W-:Y:S01]  /*5280*/  STS.U16 [R25+0x3c0], R164 ;  /* 0x0003c0a419007388 */ /* 0x000fe20000000400 */
[----:B------:R-:W-:Y:S02]  /*5290*/  SHF.L.U32 R149, R140, 0x1, RZ ;  /* 0x000000018c957819 */ /* 0x000fe400000006ff */
[----:B0-----:R-:W-:Y:S01]  /*52a0*/  SHF.L.U32 R147, R132, 0x1, RZ ;  /* 0x0000000184937819 */ /* 0x001fe200000006ff */
[----:B------:R0:W-:Y:S01]  /*52b0*/  STS.U16 [R154+0x400], R145 ;  /* 0x000400919a007388 */ /* 0x0001e20000000400 */
[C---:B------:R-:W-:Y:S02]  /*52c0*/  IADD3 R8, R57.reuse, 0x2c0, RZ ;  /* 0x000002c039087810 */ /* 0x040fe40007ffe0ff */
[C---:B------:R-:W-:Y:S01]  /*52d0*/  IADD3 R14, R57.reuse, 0x2e0, RZ ;  /* 0x000002e0390e7810 */ /* 0x040fe20007ffe0ff */
[----:B------:R-:W-:Y:S01]  /*52e0*/  STS.U16 [R156+0x440], R143 ;  /* 0x0004408f9c007388 */ /* 0x000fe20000000400 */
[-C--:B------:R-:W-:Y:S02]  /*52f0*/  LEA.HI.SX32 R6, R6, R57.reuse, 0x1b ;  /* 0x0000003906067211 */ /* 0x080fe400078fdaff */
[----:B------:R-:W-:Y:S01]  /*5300*/  IADD3 R132, R57, 0x300, RZ ;  /* 0x0000030039847810 */ /* 0x000fe20007ffe0ff */
[----:B------:R1:W-:Y:S01]  /*5310*/  STS.U16 [R158+0x480], R141 ;  /* 0x0004808d9e007388 */ /* 0x0003e20000000400 */
[----:B------:R-:W-:-:S02]  /*5320*/  LEA.HI.SX32 R8, R8, R57, 0x1b ;  /* 0x0000003908087211 */ /* 0x000fc400078fdaff */
[----:B------:R-:W-:Y:S01]  /*5330*/  LEA.HI.SX32 R14, R14, R57, 0x1b ;  /* 0x000000390e0e7211 */ /* 0x000fe200078fdaff */
[----:B------:R-:W-:Y:S01]  /*5340*/  STS.U16 [R147+0x4c0], R144 ;  /* 0x0004c09093007388 */ /* 0x000fe20000000400 */
[----:B------:R-:W-:-:S03]  /*5350*/  IADD3 R140, R57, 0x320, RZ ;  /* 0x00000320398c7810 */ /* 0x000fc60007ffe0ff */
[----:B------:R2:W-:Y:S01]  /*5360*/  STS.U16 [R149+0x500], R146 ;  /* 0x0005009295007388 */ /* 0x0005e20000000400 */
[-C--:B------:R-:W-:Y:S02]  /*5370*/  LEA.HI.SX32 R132, R132, R57.reuse, 0x1b ;  /* 0x0000003984847211 */ /* 0x080fe400078fdaff */
[----:B0-----:R-:W-:Y:S02]  /*5380*/  SHF.L.U32 R154, R8, 0x1, RZ ;  /* 0x00000001089a7819 */ /* 0x001fe400000006ff */
[----:B-1----:R-:W-:Y:S02]  /*5390*/  SHF.L.U32 R141, R14, 0x1, RZ ;  /* 0x000000010e8d7819 */ /* 0x002fe400000006ff */
[----:B--2---:R-:W-:Y:S02]  /*53a0*/  SHF.L.U32 R146, R6, 0x1, RZ ;  /* 0x0000000106927819 */ /* 0x004fe400000006ff */
[----:B------:R-:W-:Y:S02]  /*53b0*/  IADD3 R6, R57, 0x340, RZ ;  /* 0x0000034039067810 */ /* 0x000fe40007ffe0ff */
[----:B------:R-:W-:-:S02]  /*53c0*/  LEA.HI.SX32 R140, R140, R57, 0x1b ;  /* 0x000000398c8c7211 */ /* 0x000fc400078fdaff */
[C---:B------:R-:W-:Y:S01]  /*53d0*/  IADD3 R14, R57.reuse, 0x380, RZ ;  /* 0x00000380390e7810 */ /* 0x040fe20007ffe0ff */
[----:B------:R-:W-:Y:S01]  /*53e0*/  STS.U16 [R146+0x540], R21 ;  /* 0x0005401592007388 */ /* 0x000fe20000000400 */
[----:B------:R-:W-:Y:S02]  /*53f0*/  SHF.L.U32 R143, R132, 0x1, RZ ;  /* 0x00000001848f7819 */ /* 0x000fe400000006ff */
[-C--:B------:R-:W-:Y:S01]  /*5400*/  LEA.HI.SX32 R6, R6, R57.reuse, 0x1b ;  /* 0x0000003906067211 */ /* 0x080fe200078fdaff */
[----:B------:R-:W-:Y:S01]  /*5410*/  STS.U16 [R154+0x580], R133 ;  /* 0x000580859a007388 */ /* 0x000fe20000000400 */
[----:B------:R-:W-:Y:S01]  /*5420*/  IADD3 R132, R57, 0x3a0, RZ ;  /* 0x000003a039847810 */ /* 0x000fe20007ffe0ff */
[C---:B------:R-:W-:Y:S01]  /*5430*/  FMUL.FTZ R137, R5.reuse, R0 ;  /* 0x0000000005897220 */ /* 0x040fe20000410000 */
[----:B------:R-:W-:Y:S01]  /*5440*/  SHF.L.U32 R145, R140, 0x1, RZ ;  /* 0x000000018c917819 */ /* 0x000fe200000006ff */
[----:B------:R-:W-:Y:S01]  /*5450*/  FMUL.FTZ R139, R5, R66 ;  /* 0x00000042058b7220 */ /* 0x000fe20000410000 */
[----:B------:R0:W-:Y:S01]  /*5460*/  STS.U16 [R141+0x5c0], R136 ;  /* 0x0005c0888d007388 */ /* 0x0001e20000000400 */
[----:B------:R-:W-:-:S02]  /*5470*/  LEA.HI.SX32 R14, R14, R57, 0x1b ;  /* 0x000000390e0e7211 */ /* 0x000fc400078fdaff */
[----:B------:R-:W-:Y:S01]  /*5480*/  IADD3 R8, R57, 0x360, RZ ;  /* 0x0000036039087810 */ /* 0x000fe20007ffe0ff */
[----:B------:R1:W-:Y:S01]  /*5490*/  STS.U16 [R143+0x600], R134 ;  /* 0x000600868f007388 */ /* 0x0003e20000000400 */
[-C--:B------:R-:W-:Y:S01]  /*54a0*/  LEA.HI.SX32 R132, R132, R57.reuse, 0x1b ;  /* 0x0000003984847211 */ /* 0x080fe200078fdaff */
[----:B------:R-:W-:Y:S01]  /*54b0*/  FMUL.RZ R151, R137, 0.15915493667125701904 ;  /* 0x3e22f98389977820 */ /* 0x000fe2000040c000 */
[----:B0-----:R-:W-:Y:S01]  /*54c0*/  SHF.L.U32 R141, R6, 0x1, RZ ;  /* 0x00000001068d7819 */ /* 0x001fe200000006ff */
[----:B------:R-:W-:Y:S01]  /*54d0*/  FMUL.RZ R147, R139, 0.15915493667125701904 ;  /* 0x3e22f9838b937820 */ /* 0x000fe2000040c000 */
[----:B------:R0:W-:Y:S01]  /*54e0*/  STS.U16 [R145+0x640], R138 ;  /* 0x0006408a91007388 */ /* 0x0001e20000000400 */
[C---:B------:R-:W-:Y:S01]  /*54f0*/  FMUL.FTZ R135, R11.reuse, R22 ;  /* 0x000000160b877220 */ /* 0x040fe20000410000 */
[----:B-1----:R-:W-:Y:S01]  /*5500*/  SHF.L.U32 R134, R14, 0x1, RZ ;  /* 0x000000010e867819 */ /* 0x002fe200000006ff */
[C---:B------:R-:W-:Y:S01]  /*5510*/  FMUL.FTZ R137, R11.reuse, R0 ;  /* 0x000000000b897220 */ /* 0x040fe20000410000 */
[----:B------:R-:W-:Y:S01]  /*5520*/  LEA.HI.SX32 R8, R8, R57, 0x1b ;  /* 0x0000003908087211 */ /* 0x000fe200078fdaff */
[C---:B------:R-:W-:Y:S01]  /*5530*/  FMUL.FTZ R139, R11.reuse, R66 ;  /* 0x000000420b8b7220 */ /* 0x040fe20000410000 */
[----:B------:R1:W-:Y:S01]  /*5540*/  STS.U16 [R141+0x680], R10 ;  /* 0x0006800a8d007388 */ /* 0x0003e20000000400 */
[----:B------:R-:W-:-:S02]  /*5550*/  FMUL.FTZ R133, R11, R70 ;  /* 0x000000460b857220 */ /* 0x000fc40000410000 */
[----:B------:R-:W-:Y:S01]  /*5560*/  FMUL.FTZ R14, R11, R72 ;  /* 0x000000480b0e7220 */ /* 0x000fe20000410000 */
[----:B0-----:R-:W-:Y:S01]  /*5570*/  SHF.L.U32 R145, R132, 0x1, RZ ;  /* 0x0000000184917819 */ /* 0x001fe200000006ff */
[----:B------:R-:W-:Y:S02]  /*5580*/  FMUL.FTZ R11, R5, R70 ;  /* 0x00000046050b7220 */ /* 0x000fe40000410000 */
[-C--:B------:R-:W-:Y:S01]  /*5590*/  FMUL.FTZ R132, R128, R129.reuse ;  /* 0x0000008180847220 */ /* 0x080fe20000410000 */
[----:B------:R-:W-:Y:S01]  /*55a0*/  SHF.L.U32 R143, R8, 0x1, RZ ;  /* 0x00000001088f7819 */ /* 0x000fe200000006ff */
[----:B-1----:R-:W-:Y:S01]  /*55b0*/  FMUL.FTZ R10, RZ, R128 ;  /* 0x00000080ff0a7220 */ /* 0x002fe20000410000 */
[----:B------:R-:W-:Y:S01]  /*55c0*/  IADD3 R8, R57, 0x3e0, RZ ;  /* 0x000003e039087810 */ /* 0x000fe20007ffe0ff */
[----:B------:R-:W-:Y:S02]  /*55d0*/  FMUL.RZ R136, R11, 0.15915493667125701904 ;  /* 0x3e22f9830b887820 */ /* 0x000fe4000040c000 */
[----:B------:R-:W-:-:S02]  /*55e0*/  FFMA.FTZ R11, R127, R129, -R10 ;  /* 0x000000817f0b7223 */ /* 0x000fc4000001080a */
[----:B------:R-:W-:Y:S01]  /*55f0*/  FFMA.FTZ R132, RZ, R127, R132 ;  /* 0x0000007fff847223 */ /* 0x000fe20000010084 */
[----:B------:R-:W-:Y:S01]  /*5600*/  LEA.HI.SX32 R8, R8, R57, 0x1b ;  /* 0x0000003908087211 */ /* 0x000fe200078fdaff */
[----:B------:R-:W-:Y:S02]  /*5610*/  FADD.FTZ R11, R11, R126 ;  /* 0x0000007e0b0b7221 */ /* 0x000fe40000010000 */
[----:B------:R-:W-:Y:S01]  /*5620*/  FADD.FTZ R132, RZ, R132 ;  /* 0x00000084ff847221 */ /* 0x000fe20000010000 */
[----:B------:R0:W-:Y:S01]  /*5630*/  MUFU.EX2 R21, R139 ;  /* 0x0000008b00157308 */ /* 0x0001e20000000800 */
[----:B------:R-:W-:Y:S01]  /*5640*/  FMUL.FTZ R10, R124, R11 ;  /* 0x0000000b7c0a7220 */ /* 0x000fe20000410000 */
[----:B------:R-:W-:Y:S01]  /*5650*/  STS.U16 [R143+0x6c0], R4 ;  /* 0x0006c0048f007388 */ /* 0x000fe20000000400 */
[----:B0-----:R-:W-:Y:S01]  /*5660*/  SHF.L.U32 R139, R8, 0x1, RZ ;  /* 0x00000001088b7819 */ /* 0x001fe200000006ff */
[-C--:B------:R-:W-:Y:S02]  /*5670*/  FMUL.FTZ R8, R124, R132.reuse ;  /* 0x000000847c087220 */ /* 0x080fe40000410000 */
[----:B------:R-:W-:-:S02]  /*5680*/  FFMA.FTZ R10, R125, R132, R10 ;  /* 0x000000847d0a7223 */ /* 0x000fc4000001000a */
[----:B------:R-:W-:Y:S01]  /*5690*/  FFMA.FTZ R8, R125, R11, -R8 ;  /* 0x0000000b7d087223 */ /* 0x000fe20000010808 */
[----:B------:R0:W-:Y:S01]  /*56a0*/  STS.U16 [R134+0x700], R13 ;  /* 0x0007000d86007388 */ /* 0x0001e20000000400 */
[----:B------:R-:W-:Y:S02]  /*56b0*/  IADD3 R6, R57, 0x3c0, RZ ;  /* 0x000003c039067810 */ /* 0x000fe40007ffe0ff */
[----:B------:R-:W-:Y:S02]  /*56c0*/  FADD.FTZ R11, R8, R123 ;  /* 0x0000007b080b7221 */ /* 0x000fe40000010000 */
[----:B------:R-:W-:Y:S01]  /*56d0*/  LEA.HI.SX32 R6, R6, R57, 0x1b ;  /* 0x0000003906067211 */ /* 0x000fe200078fdaff */
[----:B0-----:R-:W-:Y:S02]  /*56e0*/  FADD.FTZ R13, RZ, R10 ;  /* 0x0000000aff0d7221 */ /* 0x001fe40000010000 */
[C---:B------:R-:W-:Y:S02]  /*56f0*/  FMUL.FTZ R10, R122.reuse, R11 ;  /* 0x0000000b7a0a7220 */ /* 0x040fe40000410000 */
[----:B------:R-:W-:-:S02]  /*5700*/  FMUL.FTZ R8, R122, R13 ;  /* 0x0000000d7a087220 */ /* 0x000fc40000410000 */
[----:B------:R-:W-:Y:S01]  /*5710*/  FMUL.FTZ R5, R5, R72 ;  /* 0x0000004805057220 */ /* 0x000fe20000410000 */
[----:B------:R-:W0:Y:S01]  /*5720*/  MUFU.SIN R144, R147 ;  /* 0x0000009300907308 */ /* 0x000e220000000400 */
[C---:B------:R-:W-:Y:S01]  /*5730*/  FFMA.FTZ R8, R120.reuse, R11, -R8 ;  /* 0x0000000b78087223 */ /* 0x040fe20000010808 */
[----:B------:R1:W-:Y:S01]  /*5740*/  STS.U16 [R145+0x740], R12 ;  /* 0x0007400c91007388 */ /* 0x0003e20000000400 */
[----:B------:R-:W-:Y:S02]  /*5750*/  FFMA.FTZ R10, R120, R13, R10 ;  /* 0x0000000d780a7223 */ /* 0x000fe4000001000a */
[----:B------:R-:W-:-:S03]  /*5760*/  FMUL.RZ R134, R5, 0.15915493667125701904 ;  /* 0x3e22f98305867820 */ /* 0x000fc6000040c000 */
[----:B------:R-:W-:Y:S01]  /*5770*/  MUFU.EX2 R133, R133 ;  /* 0x0000008500857308 */ /* 0x000fe20000000800 */
[----:B------:R-:W-:Y:S01]  /*5780*/  FADD.FTZ R8, R8, R121 ;  /* 0x0000007908087221 */ /* 0x000fe20000010000 */
[----:B-1----:R-:W-:Y:S01]  /*5790*/  SHF.L.U32 R12, R6, 0x1, RZ ;  /* 0x00000001060c7819 */ /* 0x002fe200000006ff */
[----:B------:R-:W-:-:S05]  /*57a0*/  FADD.FTZ R10, RZ, R10 ;  /* 0x0000000aff0a7221 */ /* 0x000fca0000010000 */
[----:B------:R-:W1:Y:S01]  /*57b0*/  MUFU.SIN R4, R136 ;  /* 0x0000008800047308 */ /* 0x000e620000000400 */
[----:B------:R2:W-:Y:S01]  /*57c0*/  STS.U16 [R12+0x780], R15 ;  /* 0x0007800f0c007388 */ /* 0x0005e20000000400 */
[----:B------:R-:W-:-:S06]  /*57d0*/  FMUL.FTZ R11, R118, R10 ;  /* 0x0000000a760b7220 */ /* 0x000fcc0000410000 */
[----:B------:R-:W3:Y:S01]  /*57e0*/  MUFU.COS R6, R136 ;  /* 0x0000008800067308 */ /* 0x000ee20000000000 */
[----:B--2---:R-:W-:-:S07]  /*57f0*/  FMUL.FTZ R12, R118, R8 ;  /* 0x00000008760c7220 */ /* 0x004fce0000410000 */
[----:B------:R-:W2:Y:S01]  /*5800*/  MUFU.EX2 R135, R135 ;  /* 0x0000008700877308 */ /* 0x000ea20000000800 */
[----:B------:R-:W-:-:S07]  /*5810*/  FFMA.FTZ R12, R119, R10, R12 ;  /* 0x0000000a770c7223 */ /* 0x000fce000001000c */
[----:B------:R-:W-:Y:S01]  /*5820*/  MUFU.EX2 R14, R14 ;  /* 0x0000000e000e7308 */ /* 0x000fe20000000800 */
[----:B------:R-:W-:-:S07]  /*5830*/  FFMA.FTZ R8, R119, R8, -R11 ;  /* 0x0000000877087223 */ /* 0x000fce000001080b */
[----:B------:R-:W4:Y:S01]  /*5840*/  MUFU.COS R5, R134 ;  /* 0x0000008600057308 */ /* 0x000f220000000000 */
[----:B------:R-:W-:Y:S02]  /*5850*/  FADD.FTZ R13, RZ, R12 ;  /* 0x0000000cff0d7221 */ /* 0x000fe40000010000 */
[----:B------:R-:W-:Y:S02]  /*5860*/  FADD.FTZ R11, R8, R117 ;  /* 0x00000075080b7221 */ /* 0x000fe40000010000 */
[----:B0-----:R-:W-:Y:S02]  /*5870*/  FMUL.FTZ R141, R21, R144 ;  /* 0x00000090158d7220 */ /* 0x001fe40000410000 */
[C---:B-1----:R-:W-:Y:S02]  /*5880*/  FMUL.FTZ R144, R133.reuse, R4 ;  /* 0x0000000485907220 */ /* 0x042fe40000410000 */
[----:B---3--:R-:W-:Y:S02]  /*5890*/  FMUL.FTZ R145, R133, R6 ;  /* 0x0000000685917220 */ /* 0x008fe40000410000 */
[----:B------:R-:W-:-:S02]  /*58a0*/  FMUL.FTZ R4, R130, R128 ;  /* 0x0000008082047220 */ /* 0x000fc40000410000 */
[C---:B------:R-:W-:Y:S02]  /*58b0*/  FMUL.FTZ R6, R116.reuse, R13 ;  /* 0x0000000d74067220 */ /* 0x040fe40000410000 */
[----:B------:R-:W-:Y:S02]  /*58c0*/  FMUL.FTZ R8, R116, R11 ;  /* 0x0000000b74087220 */ /* 0x000fe40000410000 */
[----:B--2---:R-:W-:Y:S02]  /*58d0*/  FMUL.FTZ R136, R135, R148 ;  /* 0x0000009487887220 */ /* 0x004fe40000410000 */
[----:B----4-:R-:W-:Y:S02]  /*58e0*/  FMUL.FTZ R148, R14, R5 ;  /* 0x000000050e947220 */ /* 0x010fe40000410000 */
[C---:B------:R-:W-:Y:S02]  /*58f0*/  FMUL.FTZ R5, R131.reuse, R128 ;  /* 0x0000008083057220 */ /* 0x040fe40000410000 */
[----:B------:R-:W-:-:S02]  /*5900*/  FFMA.FTZ R4, R131, R127, -R4 ;  /* 0x0000007f83047223 */ /* 0x000fc40000010804 */
[C---:B------:R-:W-:Y:S02]  /*5910*/  FFMA.FTZ R11, R114.reuse, R11, -R6 ;  /* 0x0000000b720b7223 */ /* 0x040fe40000010806 */
[----:B------:R-:W-:Y:S02]  /*5920*/  FFMA.FTZ R13, R114, R13, R8 ;  /* 0x0000000d720d7223 */ /* 0x000fe40000010008 */
[----:B------:R-:W-:Y:S02]  /*5930*/  FFMA.FTZ R5, R130, R127, R5 ;  /* 0x0000007f82057223 */ /* 0x000fe40000010005 */
[----:B------:R-:W-:Y:S02]  /*5940*/  FMUL.FTZ R8, R124, R4 ;  /* 0x000000047c087220 */ /* 0x000fe40000410000 */
[----:B------:R-:W-:Y:S02]  /*5950*/  FADD.FTZ R10, R11, R112 ;  /* 0x000000700b0a7221 */ /* 0x000fe40000010000 */
[----:B------:R-:W-:-:S02]  /*5960*/  FADD.FTZ R13, RZ, R13 ;  /* 0x0000000dff0d7221 */ /* 0x000fc40000010000 */
[----:B------:R-:W-:Y:S02]  /*5970*/  FFMA.FTZ R11, R125, R5, R8 ;  /* 0x000000057d0b7223 */ /* 0x000fe40000010008 */
[CC--:B------:R-:W-:Y:S02]  /*5980*/  FMUL.FTZ R8, R115.reuse, R10.reuse ;  /* 0x0000000a73087220 */ /* 0x0c0fe40000410000 */
[-C--:B------:R-:W-:Y:S02]  /*5990*/  FMUL.FTZ R15, R115, R13.reuse ;  /* 0x0000000d730f7220 */ /* 0x080fe40000410000 */
[C---:B------:R-:W-:Y:S02]  /*59a0*/  FFMA.FTZ R8, R108.reuse, R13, R8 ;  /* 0x0000000d6c087223 */ /* 0x040fe40000010008 */
[----:B------:R-:W-:Y:S02]  /*59b0*/  FFMA.FTZ R15, R108, R10, -R15 ;  /* 0x0000000a6c0f7223 */ /* 0x000fe4000001080f */
[----:B------:R-:W-:-:S02]  /*59c0*/  FMUL.FTZ R6, R124, R5 ;  /* 0x000000057c067220 */ /* 0x000fc40000410000 */
[----:B------:R-:W-:Y:S02]  /*59d0*/  FADD.FTZ R13, RZ, R8 ;  /* 0x00000008ff0d7221 */ /* 0x000fe40000010000 */
[----:B------:R-:W-:Y:S02]  /*59e0*/  FADD.FTZ R15, R15, R110 ;  /* 0x0000006e0f0f7221 */ /* 0x000fe40000010000 */
[----:B------:R-:W-:Y:S02]  /*59f0*/  FFMA.FTZ R5, R125, R4, -R6 ;  /* 0x000000047d057223 */ /* 0x000fe40000010806 */
[----:B------:R-:W-:Y:S02]  /*5a00*/  FMUL.FTZ R4, R122, R11 ;  /* 0x0000000b7a047220 */ /* 0x000fe40000410000 */
[C---:B------:R-:W-:Y:S02]  /*5a10*/  FMUL.FTZ R10, R106.reuse, R13 ;  /* 0x0000000d6a0a7220 */ /* 0x040fe40000410000 */
[----:B------:R-:W-:-:S02]  /*5a20*/  FMUL.FTZ R12, R106, R15 ;  /* 0x0000000f6a0c7220 */ /* 0x000fc40000410000 */
[-C--:B------:R-:W-:Y:S02]  /*5a30*/  FMUL.FTZ R6, R122, R5.reuse ;  /* 0x000000057a067220 */ /* 0x080fe40000410000 */
[----:B------:R-:W-:Y:S02]  /*5a40*/  FFMA.FTZ R4, R120, R5, -R4 ;  /* 0x0000000578047223 */ /* 0x000fe40000010804 */
[C---:B------:R-:W-:Y:S02]  /*5a50*/  FFMA.FTZ R15, R102.reuse, R15, -R10 ;  /* 0x0000000f660f7223 */ /* 0x040fe4000001080a */
[----:B------:R-:W-:Y:S02]  /*5a60*/  FFMA.FTZ R12, R102, R13, R12 ;  /* 0x0000000d660c7223 */ /* 0x000fe4000001000c */
[----:B------:R-:W-:Y:S02]  /*5a70*/  FFMA.FTZ R6, R120, R11, R6 ;  /* 0x0000000b78067223 */ /* 0x000fe40000010006 */
[----:B------:R-:W-:-:S02]  /*5a80*/  FMUL.FTZ R8, R118, R4 ;  /* 0x0000000476087220 */ /* 0x000fc40000410000 */
[----:B------:R-:W-:Y:S02]  /*5a90*/  FADD.FTZ R15, R15, R104 ;  /* 0x000000680f0f7221 */ /* 0x000fe40000010000 */
[----:B------:R-:W-:Y:S02]  /*5aa0*/  FADD.FTZ R13, RZ, R12 ;  /* 0x0000000cff0d7221 */ /* 0x000fe40000010000 */
[-C--:B------:R-:W-:Y:S02]  /*5ab0*/  FFMA.FTZ R11, R119, R6.reuse, R8 ;  /* 0x00000006770b7223 */ /* 0x080fe40000010008 */
[C---:B------:R-:W-:Y:S02]  /*5ac0*/  FMUL.FTZ R10, R96.reuse, R15 ;  /* 0x0000000f600a7220 */ /* 0x040fe40000410000 */
[----:B------:R-:W-:Y:S02]  /*5ad0*/  FMUL.FTZ R8, R96, R13 ;  /* 0x0000000d60087220 */ /* 0x000fe40000410000 */
[----:B------:R-:W-:-:S02]  /*5ae0*/  FMUL.FTZ R5, R118, R6 ;  /* 0x0000000676057220 */ /* 0x000fc40000410000 */
[C---:B------:R-:W-:Y:S02]  /*5af0*/  FFMA.FTZ R10, R98.reuse, R13, R10 ;  /* 0x0000000d620a7223 */ /* 0x040fe4000001000a */
[----:B------:R-:W-:Y:S02]  /*5b00*/  FFMA.FTZ R15, R98, R15, -R8 ;  /* 0x0000000f620f7223 */ /* 0x000fe40000010808 */
[----:B------:R-:W-:Y:S02]  /*5b10*/  FFMA.FTZ R5, R119, R4, -R5 ;  /* 0x0000000477057223 */ /* 0x000fe40000010805 */
[----:B------:R-:W-:Y:S02]  /*5b20*/  FMUL.FTZ R4, R116, R11 ;  /* 0x0000000b74047220 */ /* 0x000fe40000410000 */
[----:B------:R-:W-:Y:S02]  /*5b30*/  FADD.FTZ R13, RZ, R10 ;  /* 0x0000000aff0d7221 */ /* 0x000fe40000010000 */
[----:B------:R-:W-:-:S02]  /*5b40*/  FADD.FTZ R15, R15, R100 ;  /* 0x000000640f0f7221 */ /* 0x000fc40000010000 */
[-C--:B------:R-:W-:Y:S02]  /*5b50*/  FMUL.FTZ R6, R116, R5.reuse ;  /* 0x0000000574067220 */ /* 0x080fe40000410000 */
[----:B------:R-:W-:Y:S02]  /*5b60*/  FFMA.FTZ R4, R114, R5, -R4 ;  /* 0x0000000572047223 */ /* 0x000fe40000010804 */
[C---:B------:R-:W-:Y:S02]  /*5b70*/  FMUL.FTZ R8, R94.reuse, R13 ;  /* 0x0000000d5e087220 */ /* 0x040fe40000410000 */
[----:B------:R-:W-:Y:S02]  /*5b80*/  FMUL.FTZ R10, R94, R15 ;  /* 0x0000000f5e0a7220 */ /* 0x000fe40000410000 */
[----:B------:R-:W-:Y:S02]  /*5b90*/  FFMA.FTZ R6, R114, R11, R6 ;  /* 0x0000000b72067223 */ /* 0x000fe40000010006 */
[----:B------:R-:W-:-:S02]  /*5ba0*/  FMUL.FTZ R7, R168, R7 ;  /* 0x00000007a8077220 */ /* 0x000fc40000410000 */
[C---:B------:R-:W-:Y:S01]  /*5bb0*/  FMUL.FTZ R11, R115.reuse, R4 ;  /* 0x00000004730b7220 */ /* 0x040fe20000410000 */
[----:B------:R-:W-:Y:S01]  /*5bc0*/  MUFU.SIN R150, R151 ;  /* 0x0000009700967308 */ /* 0x000fe20000000400 */
[C---:B------:R-:W-:Y:S02]  /*5bd0*/  FFMA.FTZ R15, R92.reuse, R15, -R8 ;  /* 0x0000000f5c0f7223 */ /* 0x040fe40000010808 */
[----:B------:R-:W-:Y:S02]  /*5be0*/  FFMA.FTZ R10, R92, R13, R10 ;  /* 0x0000000d5c0a7223 */ /* 0x000fe4000001000a */
[-C--:B------:R-:W-:Y:S01]  /*5bf0*/  FMUL.FTZ R5, R115, R6.reuse ;  /* 0x0000000673057220 */ /* 0x080fe20000410000 */
[----:B------:R-:W-:Y:S01]  /*5c00*/  FSEL R132, R7, RZ, !P3 ;  /* 0x000000ff07847208 */ /* 0x000fe20005800000 */
[----:B------:R-:W-:Y:S01]  /*5c10*/  FMUL.FTZ R9, R168, R9 ;  /* 0x00000009a8097220 */ /* 0x000fe20000410000 */
[----:B------:R-:W-:Y:S01]  /*5c20*/  MUFU.COS R152, R151 ;  /* 0x0000009700987308 */ /* 0x000fe20000000000 */
[----:B------:R-:W-:-:S02]  /*5c30*/  FFMA.FTZ R11, R108, R6, R11 ;  /* 0x000000066c0b7223 */ /* 0x000fc4000001000b */
[----:B------:R-:W-:Y:S02]  /*5c40*/  FADD.FTZ R10, RZ, R10 ;  /* 0x0000000aff0a7221 */ /* 0x000fe40000010000 */
[----:B------:R-:W-:-:S03]  /*5c50*/  FADD.FTZ R15, R15, R90 ;  /* 0x0000005a0f0f7221 */ /* 0x000fc60000010000 */
[----:B------:R-:W0:Y:S01]  /*5c60*/  MUFU.EX2 R137, R137 ;  /* 0x0000008900897308 */ /* 0x000e220000000800 */
[----:B------:R-:W-:Y:S01]  /*5c70*/  FFMA.FTZ R5, R108, R4, -R5 ;  /* 0x000000046c057223 */ /* 0x000fe20000010805 */
[----:B------:R-:W-:Y:S01]  /*5c80*/  FSEL R133, R9, 1, !P3 ;  /* 0x3f80000009857808 */ /* 0x000fe20005800000 */
[----:B------:R-:W-:-:S05]  /*5c90*/  FMUL.FTZ R4, R106, R11 ;  /* 0x0000000b6a047220 */ /* 0x000fca0000410000 */
[----:B------:R-:W1:Y:S01]  /*5ca0*/  MUFU.COS R140, R147 ;  /* 0x00000093008c7308 */ /* 0x000e620000000000 */
[C---:B------:R-:W-:Y:S02]  /*5cb0*/  FMUL.FTZ R8, R132.reuse, R10 ;  /* 0x0000000a84087220 */ /* 0x040fe40000410000 */
[----:B------:R-:W-:-:S05]  /*5cc0*/  FMUL.FTZ R7, R132, R15 ;  /* 0x0000000f84077220 */ /* 0x000fca0000410000 */
[----:B------:R2:W3:Y:S01]  /*5cd0*/  MUFU.SIN R147, R134 ;  /* 0x0000008600937308 */ /* 0x0004e20000000400 */
[-C--:B------:R-:W-:Y:S02]  /*5ce0*/  FMUL.FTZ R6, R106, R5.reuse ;  /* 0x000000056a067220 */ /* 0x080fe40000410000 */
[----:B------:R-:W-:Y:S02]  /*5cf0*/  FMUL.FTZ R135, R135, R142 ;  /* 0x0000008e87877220 */ /* 0x000fe40000410000 */
[----:B------:R-:W-:Y:S02]  /*5d00*/  FFMA.FTZ R5, R102, R5, -R4 ;  /* 0x0000000566057223 */ /* 0x000fe40000010804 */
[----:B--2---:R-:W-:Y:S02]  /*5d10*/  FMUL.FTZ R134, R85, R24 ;  /* 0x0000001855867220 */ /* 0x004fe40000410000 */
[C---:B------:R-:W-:Y:S02]  /*5d20*/  FFMA.FTZ R15, R133.reuse, R15, -R8 ;  /* 0x0000000f850f7223 */ /* 0x040fe40000010808 */
[----:B------:R-:W-:Y:S01]  /*5d30*/  FFMA.FTZ R7, R133, R10, R7 ;  /* 0x0000000a85077223 */ /* 0x000fe20000010007 */
[----:B------:R-:W-:Y:S01]  /*5d40*/  FSEL R134, R134, RZ, !P3 ;  /* 0x000000ff86867208 */ /* 0x000fe20005800000 */
[----:B------:R-:W-:Y:S01]  /*5d50*/  FFMA.FTZ R11, R102, R11, R6 ;  /* 0x0000000b660b7223 */ /* 0x000fe20000010006 */
[----:B------:R-:W-:Y:S01]  /*5d60*/  FSEL R135, R135, RZ, !P4 ;  /* 0x000000ff87877208 */ /* 0x000fe20006000000 */
[----:B------:R-:W-:Y:S01]  /*5d70*/  FMUL.FTZ R6, R96, R5 ;  /* 0x0000000560067220 */ /* 0x000fe20000410000 */
[----:B------:R2:W-:Y:S01]  /*5d80*/  STS.U16 [R139+0x7c0], R20 ;  /* 0x0007c0148b007388 */ /* 0x0005e20000000400 */
[----:B------:R-:W-:Y:S01]  /*5d90*/  FADD.FTZ R7, RZ, R7 ;  /* 0x00000007ff077221 */ /* 0x000fe20000010000 */
[----:B------:R-:W-:Y:S01]  /*5da0*/  FSEL R136, R136, 1, !P4 ;  /* 0x3f80000088887808 */ /* 0x000fe20006000000 */
[----:B------:R-:W-:Y:S01]  /*5db0*/  FADD.FTZ R15, R15, R134 ;  /* 0x000000860f0f7221 */ /* 0x000fe20000010000 */
[----:B------:R-:W-:Y:S01]  /*5dc0*/  FSEL R141, R141, RZ, !P6 ;  /* 0x000000ff8d8d7208 */ /* 0x000fe20007000000 */
[----:B0-----:R-:W-:-:S02]  /*5dd0*/  FMUL.FTZ R138, R137, R150 ;  /* 0x00000096898a7220 */ /* 0x001fc40000410000 */
[----:B------:R-:W-:Y:S01]  /*5de0*/  FMUL.FTZ R143, R91, R66 ;  /* 0x000000425b8f7220 */ /* 0x000fe20000410000 */
[----:B------:R-:W-:Y:S01]  /*5df0*/  FSEL R144, R144, RZ, !P2 ;  /* 0x000000ff90907208 */ /* 0x000fe20005000000 */
[----:B------:R-:W-:Y:S01]  /*5e00*/  FMUL.FTZ R4, R96, R11 ;  /* 0x0000000b60047220 */ /* 0x000fe20000410000 */
[----:B------:R-:W-:Y:S01]  /*5e10*/  FSEL R145, R145, 1, !P2 ;  /* 0x3f80000091917808 */ /* 0x000fe20005000000 */
[----:B--2---:R-:W-:Y:S01]  /*5e20*/  FMUL.FTZ R139, R137, R152 ;  /* 0x00000098898b7220 */ /* 0x004fe20000410000 */
[----:B------:R-:W-:-:S06]  /*5e30*/  NOP ;  /* 0x0000000000007918 */ /* 0x000fcc0000000000 */
[C---:B------:R-:W-:Y:S02]  /*5e40*/  FFMA.FTZ R11, R98.reuse, R11, R6 ;  /* 0x0000000b620b7223 */ /* 0x040fe40000010006 */
[----:B------:R-:W-:Y:S02]  /*5e50*/  FMUL.FTZ R137, R87, R22 ;  /* 0x0000001657897220 */ /* 0x000fe40000410000 */
[C---:B------:R-:W-:Y:S02]  /*5e60*/  FMUL.FTZ R9, R135.reuse, R15 ;  /* 0x0000000f87097220 */ /* 0x040fe40000410000 */
[----:B------:R-:W-:Y:S01]  /*5e70*/  FFMA.FTZ R5, R98, R5, -R4 ;  /* 0x0000000562057223 */ /* 0x000fe20000010804 */
[----:B------:R-:W-:Y:S01]  /*5e80*/  FSEL R138, R138, RZ, !P5 ;  /* 0x000000ff8a8a7208 */ /* 0x000fe20006800000 */
[----:B------:R-:W-:Y:S01]  /*5e90*/  FMUL.FTZ R6, R135, R7 ;  /* 0x0000000787067220 */ /* 0x000fe20000410000 */
[----:B------:R-:W-:Y:S01]  /*5ea0*/  FSEL R137, R137, RZ, !P4 ;  /* 0x000000ff89897208 */ /* 0x000fe20006000000 */
[----:B------:R-:W-:-:S02]  /*5eb0*/  FMUL.FTZ R4, R94, R11 ;  /* 0x0000000b5e047220 */ /* 0x000fc40000410000 */
[----:B-1----:R-:W-:Y:S01]  /*5ec0*/  FMUL.FTZ R142, R21, R140 ;  /* 0x0000008c158e7220 */ /* 0x002fe20000410000 */
[----:B------:R-:W-:Y:S01]  /*5ed0*/  FSEL R139, R139, 1, !P5 ;  /* 0x3f8000008b8b7808 */ /* 0x000fe20006800000 */
[C---:B------:R-:W-:Y:S01]  /*5ee0*/  FFMA.FTZ R8, R136.reuse, R15, -R6 ;  /* 0x0000000f88087223 */ /* 0x040fe20000010806 */
[----:B------:R-:W-:Y:S01]  /*5ef0*/  FSEL R143, R143, RZ, !P6 ;  /* 0x000000ff8f8f7208 */ /* 0x000fe20007000000 */
[----:B------:R-:W-:Y:S01]  /*5f00*/  FFMA.FTZ R9, R136, R7, R9 ;  /* 0x0000000788097223 */ /* 0x000fe20000010009 */
[----:B------:R-:W2:Y:S01]  /*5f10*/  LDG.E.64 R18, [R18.64] ;  /* 0x0000000412127981 */ /* 0x000ea2000c1e1b00 */
[-C--:B------:R-:W-:Y:S02]  /*5f20*/  FFMA.FTZ R4, R92, R5.reuse, -R4 ;  /* 0x000000055c047223 */ /* 0x080fe40000010804 */
[----:B------:R-:W-:Y:S02]  /*5f30*/  FMUL.FTZ R5, R94, R5 ;  /* 0x000000055e057220 */ /* 0x000fe40000410000 */
[----:B------:R-:W-:-:S02]  /*5f40*/  FADD.FTZ R9, RZ, R9 ;  /* 0x00000009ff097221 */ /* 0x000fc40000010000 */
[----:B------:R-:W-:Y:S02]  /*5f50*/  FADD.FTZ R7, R8, R137 ;  /* 0x0000008908077221 */ /* 0x000fe40000010000 */
[----:B------:R-:W-:Y:S02]  /*5f60*/  FMUL.FTZ R140, R89, R0 ;  /* 0x00000000598c7220 */ /* 0x000fe40000410000 */
[----:B------:R-:W-:Y:S02]  /*5f70*/  FFMA.FTZ R5, R92, R11, R5 ;  /* 0x0000000b5c057223 */ /* 0x000fe40000010005 */
[C---:B------:R-:W-:Y:S02]  /*5f80*/  FMUL.FTZ R10, R138.reuse, R9 ;  /* 0x000000098a0a7220 */ /* 0x040fe40000410000 */
[----:B------:R-:W-:Y:S01]  /*5f90*/  FMUL.FTZ R12, R138, R7 ;  /* 0x000000078a0c7220 */ /* 0x000fe20000410000 */
[----:B------:R-:W-:Y:S01]  /*5fa0*/  FSEL R140, R140, RZ, !P5 ;  /* 0x000000ff8c8c7208 */ /* 0x000fe20006800000 */
[----:B------:R-:W-:-:S02]  /*5fb0*/  FMUL.FTZ R6, R132, R5 ;  /* 0x0000000584067220 */ /* 0x000fc40000410000 */
[-C--:B------:R-:W-:Y:S02]  /*5fc0*/  FMUL.FTZ R8, R132, R4.reuse ;  /* 0x0000000484087220 */ /* 0x080fe40000410000 */
[C---:B------:R-:W-:Y:S02]  /*5fd0*/  FFMA.FTZ R7, R139.reuse, R7, -R10 ;  /* 0x000000078b077223 */ /* 0x040fe4000001080a */
[----:B------:R-:W-:Y:S02]  /*5fe0*/  FFMA.FTZ R12, R139, R9, R12 ;  /* 0x000000098b0c7223 */ /* 0x000fe4000001000c */
[C---:B------:R-:W-:Y:S02]  /*5ff0*/  FFMA.FTZ R6, R133.reuse, R4, -R6 ;  /* 0x0000000485067223 */ /* 0x040fe40000010806 */
[----:B------:R-:W-:Y:S02]  /*6000*/  FFMA.FTZ R8, R133, R5, R8 ;  /* 0x0000000585087223 */ /* 0x000fe40000010008 */
[----:B------:R-:W-:-:S02]  /*6010*/  FADD.FTZ R12, RZ, R12 ;  /* 0x0000000cff0c7221 */ /* 0x000fc40000010000 */
[----:B------:R-:W-:Y:S01]  /*6020*/  FADD.FTZ R4, R7, R140 ;  /* 0x0000008c07047221 */ /* 0x000fe20000010000 */
[----:B------:R-:W-:Y:S01]  /*6030*/  FSEL R142, R142, 1, !P6 ;  /* 0x3f8000008e8e7808 */ /* 0x000fe20007000000 */
[----:B------:R-:W-:Y:S02]  /*6040*/  FMUL.FTZ R5, R135, R8 ;  /* 0x0000000887057220 */ /* 0x000fe40000410000 */
[C---:B------:R-:W-:Y:S02]  /*6050*/  FMUL.FTZ R9, R141.reuse, R12 ;  /* 0x0000000c8d097220 */ /* 0x040fe40000410000 */
[----:B------:R-:W-:Y:S02]  /*6060*/  FMUL.FTZ R11, R141, R4 ;  /* 0x000000048d0b7220 */ /* 0x000fe40000410000 */
[-C--:B------:R-:W-:Y:S02]  /*6070*/  FFMA.FTZ R5, R136, R6.reuse, -R5 ;  /* 0x0000000688057223 */ /* 0x080fe40000010805 */
[----:B------:R-:W-:-:S02]  /*6080*/  FMUL.FTZ R7, R135, R6 ;  /* 0x0000000687077220 */ /* 0x000fc40000410000 */
[C---:B------:R-:W-:Y:S02]  /*6090*/  FFMA.FTZ R6, R142.reuse, R4, -R9 ;  /* 0x000000048e067223 */ /* 0x040fe40000010809 */
[----:B------:R-:W-:Y:S02]  /*60a0*/  FFMA.FTZ R11, R142, R12, R11 ;  /* 0x0000000c8e0b7223 */ /* 0x000fe4000001000b */
[----:B------:R-:W-:Y:S02]  /*60b0*/  FFMA.FTZ R7, R136, R8, R7 ;  /* 0x0000000888077223 */ /* 0x000fe40000010007 */
[----:B------:R-:W-:Y:S02]  /*60c0*/  FADD.FTZ R11, RZ, R11 ;  /* 0x0000000bff0b7221 */ /* 0x000fe40000010000 */
[----:B------:R-:W-:Y:S02]  /*60d0*/  FADD.FTZ R8, R6, R143 ;  /* 0x0000008f06087221 */ /* 0x000fe40000010000 */
[----:B------:R-:W-:-:S02]  /*60e0*/  FMUL.FTZ R146, R93, R70 ;  /* 0x000000465d927220 */ /* 0x000fc40000410000 */
[----:B------:R-:W-:Y:S02]  /*60f0*/  FMUL.FTZ R6, R138, R5 ;  /* 0x000000058a067220 */ /* 0x000fe40000410000 */
[C---:B------:R-:W-:Y:S02]  /*6100*/  FMUL.FTZ R9, R144.reuse, R11 ;  /* 0x0000000b90097220 */ /* 0x040fe40000410000 */
[----:B------:R-:W-:Y:S01]  /*6110*/  FMUL.FTZ R10, R144, R8 ;  /* 0x00000008900a7220 */ /* 0x000fe20000410000 */
[----:B------:R-:W-:Y:S01]  /*6120*/  FSEL R146, R146, RZ, !P2 ;  /* 0x000000ff92927208 */ /* 0x000fe20005000000 */
[----:B---3--:R-:W-:Y:S02]  /*6130*/  FMUL.FTZ R147, R14, R147 ;  /* 0x000000930e937220 */ /* 0x008fe40000410000 */
[-C--:B------:R-:W-:Y:S02]  /*6140*/  FMUL.FTZ R4, R138, R7.reuse ;  /* 0x000000078a047220 */ /* 0x080fe40000410000 */
[----:B------:R-:W-:-:S02]  /*6150*/  FFMA.FTZ R6, R139, R7, R6 ;  /* 0x000000078b067223 */ /* 0x000fc40000010006 */
[C---:B------:R-:W-:Y:S02]  /*6160*/  FFMA.FTZ R9, R145.reuse, R8, -R9 ;  /* 0x0000000891097223 */ /* 0x040fe40000010809 */
[----:B------:R-:W-:Y:S01]  /*6170*/  FFMA.FTZ R10, R145, R11, R10 ;  /* 0x0000000b910a7223 */ /* 0x000fe2000001000a */
[----:B------:R-:W-:Y:S01]  /*6180*/  FSEL R147, R147, RZ, !P1 ;  /* 0x000000ff93937208 */ /* 0x000fe20004800000 */
[----:B------:R-:W-:Y:S02]  /*6190*/  FFMA.FTZ R4, R139, R5, -R4 ;  /* 0x000000058b047223 */ /* 0x000fe40000010804 */
[----:B------:R-:W-:Y:S02]  /*61a0*/  FMUL.FTZ R5, R141, R6 ;  /* 0x000000068d057220 */ /* 0x000fe40000410000 */
[----:B------:R-:W-:Y:S02]  /*61b0*/  FADD.FTZ R9, R9, R146 ;  /* 0x0000009209097221 */ /* 0x000fe40000010000 */
[----:B------:R-:W-:Y:S01]  /*61c0*/  FADD.FTZ R10, RZ, R10 ;  /* 0x0000000aff0a7221 */ /* 0x000fe20000010000 */
[----:B------:R-:W-:Y:S01]  /*61d0*/  FSEL R148, R148, 1, !P1 ;  /* 0x3f80000094947808 */ /* 0x000fe20004800000 */
[----:B------:R-:W-:-:S02]  /*61e0*/  FMUL.FTZ R149, R95, R72 ;  /* 0x000000485f957220 */ /* 0x000fc40000410000 */
[-C--:B------:R-:W-:Y:S02]  /*61f0*/  FMUL.FTZ R7, R141, R4.reuse ;  /* 0x000000048d077220 */ /* 0x080fe40000410000 */
[----:B------:R-:W-:Y:S02]  /*6200*/  FFMA.FTZ R5, R142, R4, -R5 ;  /* 0x000000048e057223 */ /* 0x000fe40000010805 */
[CC--:B------:R-:W-:Y:S02]  /*6210*/  FMUL.FTZ R11, R147.reuse, R9.reuse ;  /* 0x00000009930b7220 */ /* 0x0c0fe40000410000 */
[-C--:B------:R-:W-:Y:S01]  /*6220*/  FMUL.FTZ R4, R147, R10.reuse ;  /* 0x0000000a93047220 */ /* 0x080fe20000410000 */
[----:B------:R-:W-:Y:S01]  /*6230*/  FSEL R149, R149, RZ, !P1 ;  /* 0x000000ff95957208 */ /* 0x000fe20004800000 */
[C---:B------:R-:W-:Y:S02]  /*6240*/  FFMA.FTZ R11, R148.reuse, R10, R11 ;  /* 0x0000000a940b7223 */ /* 0x040fe4000001000b */
[----:B------:R-:W-:-:S02]  /*6250*/  FFMA.FTZ R14, R148, R9, -R4 ;  /* 0x00000009940e7223 */ /* 0x000fc40000010804 */
[----:B------:R-:W-:Y:S02]  /*6260*/  FADD.FTZ R15, RZ, R11 ;  /* 0x0000000bff0f7221 */ /* 0x000fe40000010000 */
[----:B------:R-:W-:Y:S02]  /*6270*/  FADD.FTZ R14, R14, R149 ;  /* 0x000000950e0e7221 */ /* 0x000fe40000010000 */
[----:B------:R-:W-:Y:S01]  /*6280*/  FFMA.FTZ R7, R142, R6, R7 ;  /* 0x000000068e077223 */ /* 0x000fe20000010007 */
[----:B------:R-:W0:Y:S01]  /*6290*/  SHFL.UP PT, R9, R15, 0x1, RZ ;  /* 0x042000000f097989 */ /* 0x000e2200000e00ff */
[C---:B------:R-:W-:Y:S02]  /*62a0*/  FMUL.FTZ R6, R144.reuse, R5 ;  /* 0x0000000590067220 */ /* 0x040fe40000410000 */
[-C--:B------:R-:W-:Y:S01]  /*62b0*/  FMUL.FTZ R4, R144, R7.reuse ;  /* 0x0000000790047220 */ /* 0x080fe20000410000 */
[----:B------:R-:W1:Y:S01]  /*62c0*/  SHFL.UP PT, R8, R14, 0x1, RZ ;  /* 0x042000000e087989 */ /* 0x000e6200000e00ff */
[----:B------:R-:W-:-:S02]  /*62d0*/  FFMA.FTZ R6, R145, R7, R6 ;  /* 0x0000000791067223 */ /* 0x000fc40000010006 */
[----:B------:R-:W-:Y:S02]  /*62e0*/  FFMA.FTZ R4, R145, R5, -R4 ;  /* 0x0000000591047223 */ /* 0x000fe40000010804 */
[C---:B------:R-:W-:Y:S02]  /*62f0*/  FMUL.FTZ R5, R147.reuse, R6 ;  /* 0x0000000693057220 */ /* 0x040fe40000410000 */
[-C--:B------:R-:W-:Y:S02]  /*6300*/  FMUL.FTZ R7, R147, R4.reuse ;  /* 0x0000000493077220 */ /* 0x080fe40000410000 */
[C---:B------:R-:W-:Y:S02]  /*6310*/  FFMA.FTZ R12, R148.reuse, R4, -R5 ;  /* 0x00000004940c7223 */ /* 0x040fe40000010805 */
[----:B------:R-:W-:-:S03]  /*6320*/  FFMA.FTZ R7, R148, R6, R7 ;  /* 0x0000000694077223 */ /* 0x000fc60000010007 */
[----:B------:R-:W3:Y:S01]  /*6330*/  SHFL.UP PT, R4, R12, 0x1, RZ ;  /* 0x042000000c047989 */ /* 0x000ee200000e00ff */
[----:B------:R-:W-:-:S03]  /*6340*/  ISETP.GE.AND P0, PT, R57, 0x1, PT ;  /* 0x000000013900780c */ /* 0x000fc60003f06270 */
[----:B------:R-:W4:Y:S01]  /*6350*/  SHFL.UP PT, R5, R7, 0x1, RZ ;  /* 0x0420000007057989 */ /* 0x000f2200000e00ff */
[CC--:B0-----:R-:W-:Y:S02]  /*6360*/  FMUL.FTZ R11, R7.reuse, R9.reuse ;  /* 0x00000009070b7220 */ /* 0x0c1fe40000410000 */
[-C--:B-1----:R-:W-:Y:S02]  /*6370*/  FMUL.FTZ R6, R7, R8.reuse ;  /* 0x0000000807067220 */ /* 0x082fe40000410000 */
[C---:B------:R-:W-:Y:S02]  /*6380*/  FFMA.FTZ R11, R12.reuse, R8, -R11 ;  /* 0x000000080c0b7223 */ /* 0x040fe4000001080b */
[----:B------:R-:W-:-:S03]  /*6390*/  FFMA.FTZ R6, R12, R9, R6 ;  /* 0x000000090c067223 */ /* 0x000fc60000010006 */
[----:B------:R-:W-:Y:S02]  /*63a0*/  @P0 FADD.FTZ R14, R14, R11 ;  /* 0x0000000b0e0e0221 */ /* 0x000fe40000010000 */
[----:B------:R-:W-:-:S03]  /*63b0*/  @P0 FADD.FTZ R15, R15, R6 ;  /* 0x000000060f0f0221 */ /* 0x000fc60000010000 */
[----:B------:R-:W0:Y:S04]  /*63c0*/  SHFL.UP PT, R11, R14, 0x2, RZ ;  /* 0x044000000e0b7989 */ /* 0x000e2800000e00ff */
[----:B------:R-:W1:Y:S01]  /*63d0*/  SHFL.UP PT, R13, R15, 0x2, RZ ;  /* 0x044000000f0d7989 */ /* 0x000e6200000e00ff */
[CC--:B---3--:R-:W-:Y:S02]  /*63e0*/  FMUL.FTZ R6, R7.reuse, R4.reuse ;  /* 0x0000000407067220 */ /* 0x0c8fe40000410000 */
[-C--:B----4-:R-:W-:Y:S02]  /*63f0*/  FMUL.FTZ R9, R7, R5.reuse ;  /* 0x0000000507097220 */ /* 0x090fe40000410000 */
[C---:B------:R-:W-:Y:S02]  /*6400*/  FFMA.FTZ R6, R12.reuse, R5, R6 ;  /* 0x000000050c067223 */ /* 0x040fe40000010006 */
[----:B------:R-:W-:-:S03]  /*6410*/  @P0 FFMA.FTZ R12, R12, R4, -R9 ;  /* 0x000000040c0c0223 */ /* 0x000fc60000010809 */
[----:B------:R-:W-:Y:S02]  /*6420*/  FSEL R6, R7, R6, !P0 ;  /* 0x0000000607067208 */ /* 0x000fe40004000000 */
[----:B------:R-:W3:Y:S01]  /*6430*/  SHFL.UP PT, R5, R12, 0x2, RZ ;  /* 0x044000000c057989 */ /* 0x000ee200000e00ff */
[----:B------:R-:W-:-:S03]  /*6440*/  ISETP.GE.AND P0, PT, R57, 0x2, PT ;  /* 0x000000023900780c */ /* 0x000fc60003f06270 */
[----:B------:R-:W4:Y:S01]  /*6450*/  SHFL.UP PT, R7, R6, 0x2, RZ ;  /* 0x0440000006077989 */ /* 0x000f2200000e00ff */
[C---:B0-----:R-:W-:Y:S02]  /*6460*/  FMUL.FTZ R8, R6.reuse, R11 ;  /* 0x0000000b06087220 */ /* 0x041fe40000410000 */
[-C--:B-1----:R-:W-:Y:S02]  /*6470*/  FMUL.FTZ R4, R6, R13.reuse ;  /* 0x0000000d06047220 */ /* 0x082fe40000410000 */
[C---:B------:R-:W-:Y:S02]  /*6480*/  FFMA.FTZ R8, R12.reuse, R13, R8 ;  /* 0x0000000d0c087223 */ /* 0x040fe40000010008 */
[----:B------:R-:W-:-:S03]  /*6490*/  FFMA.FTZ R11, R12, R11, -R4 ;  /* 0x0000000b0c0b7223 */ /* 0x000fc60000010804 */
[----:B------:R-:W-:Y:S02]  /*64a0*/  @P0 FADD.FTZ R15, R15, R8 ;  /* 0x000000080f0f0221 */ /* 0x000fe40000010000 */
[----:B------:R-:W-:-:S03]  /*64b0*/  @P0 FADD.FTZ R14, R14, R11 ;  /* 0x0000000b0e0e0221 */ /* 0x000fc60000010000 */
[----:B------:R-:W0:Y:S01]  /*64c0*/  SHFL.UP PT, R10, R15, 0x4, RZ ;  /* 0x048000000f0a7989 */ /* 0x000e2200000e00ff */
[----:B---3--:R-:W-:-:S03]  /*64d0*/  FMUL.FTZ R4, R6, R5 ;  /* 0x0000000506047220 */ /* 0x008fc60000410000 */
[----:B------:R-:W1:Y:S01]  /*64e0*/  SHFL.UP PT, R8, R14, 0x4, RZ ;  /* 0x048000000e087989 */ /* 0x000e6200000e00ff */
[-C--:B----4-:R-:W-:Y:S02]  /*64f0*/  FFMA.FTZ R9, R12, R7.reuse, R4 ;  /* 0x000000070c097223 */ /* 0x090fe40000010004 */
[----:B------:R-:W-:-:S03]  /*6500*/  FMUL.FTZ R7, R6, R7 ;  /* 0x0000000706077220 */ /* 0x000fc60000410000 */
[----:B------:R-:W-:Y:S01]  /*6510*/  FSEL R9, R6, R9, !P0 ;  /* 0x0000000906097208 */ /* 0x000fe20004000000 */
[----:B------:R-:W-:-:S04]  /*6520*/  @P0 FFMA.FTZ R12, R12, R5, -R7 ;  /* 0x000000050c0c0223 */ /* 0x000fc80000010807 */
        /* <DEDUP_REMOVED lines=8> */
[----:B------:R-:W-:-:S03]  /*65b0*/  @P0 FADD.FTZ R15, R15, R10 ;  /* 0x0000000a0f0f0221 */ /* 0x000fc60000010000 */
[----:B------:R-:W0:Y:S01]  /*65c0*/  SHFL.UP PT, R11, R14, 0x8, RZ ;  /* 0x050000000e0b7989 */ /* 0x000e2200000e00ff */
[----:B---3--:R-:W-:-:S03]  /*65d0*/  FMUL.FTZ R7, R9, R5 ;  /* 0x0000000509077220 */ /* 0x008fc60000410000 */
[----:B------:R-:W1:Y:S01]  /*65e0*/  SHFL.UP PT, R13, R15, 0x8, RZ ;  /* 0x050000000f0d7989 */ /* 0x000e6200000e00ff */
[----:B----4-:R-:W-:-:S04]  /*65f0*/  FMUL.FTZ R6, R9, R4 ;  /* 0x0000000409067220 */ /* 0x010fc80000410000 */
[C---:B------:R-:W-:Y:S02]  /*6600*/  FFMA.FTZ R6, R12.reuse, R5, R6 ;  /* 0x000000050c067223 */ /* 0x040fe40000010006 */
        /* <DEDUP_REMOVED lines=10> */
[----:B------:R-:W-:Y:S02]  /*66b0*/  @P0 FADD.FTZ R14, R14, R11 ;  /* 0x0000000b0e0e0221 */ /* 0x000fe40000010000 */
[----:B---3--:R-:W-:Y:S01]  /*66c0*/  FMUL.FTZ R4, R6, R5 ;  /* 0x0000000506047220 */ /* 0x008fe20000410000 */
[----:B------:R-:W0:Y:S04]  /*66d0*/  SHFL.UP PT, R13, R15, 0x10, RZ ;  /* 0x060000000f0d7989 */ /* 0x000e2800000e00ff */
[----:B------:R-:W1:Y:S01]  /*66e0*/  SHFL.UP PT, R11, R14, 0x10, RZ ;  /* 0x060000000e0b7989 */ /* 0x000e6200000e00ff */
[----:B----4-:R-:W-:-:S02]  /*66f0*/  FFMA.FTZ R9, R12, R7, R4 ;  /* 0x000000070c097223 */ /* 0x010fc40000010004 */
[----:B------:R-:W-:-:S04]  /*6700*/  FMUL.FTZ R7, R6, R7 ;  /* 0x0000000706077220 */ /* 0x000fc80000410000 */
[----:B------:R-:W-:Y:S01]  /*6710*/  @P0 FFMA.FTZ R12, R12, R5, -R7 ;  /* 0x000000050c0c0223 */ /* 0x000fe20000010807 */
[----:B------:R-:W-:-:S04]  /*6720*/  FSEL R6, R6, R9, !P0 ;  /* 0x0000000906067208 */ /* 0x000fc80004000000 */
[----:B------:R-:W3:Y:S01]  /*6730*/  SHFL.UP PT, R5, R12, 0x10, RZ ;  /* 0x060000000c057989 */ /* 0x000ee200000e00ff */
[----:B------:R-:W-:-:S03]  /*6740*/  ISETP.NE.AND P0, PT, R58, RZ, PT ;  /* 0x000000ff3a00720c */ /* 0x000fc60003f05270 */
[----:B------:R-:W4:Y:S01]  /*6750*/  SHFL.UP PT, R7, R6, 0x10, RZ ;  /* 0x0600000006077989 */ /* 0x000f2200000e00ff */
[----:B------:R-:W-:Y:S01]  /*6760*/  ISETP.EQ.OR P0, PT, R54, RZ, P0 ;  /* 0x000000ff3600720c */ /* 0x000fe20000702670 */
[C---:B0-----:R-:W-:Y:S02]  /*6770*/  FMUL.FTZ R4, R6.reuse, R13 ;  /* 0x0000000d06047220 */ /* 0x041fe40000410000 */
[-C--:B-1----:R-:W-:Y:S01]  /*6780*/  FMUL.FTZ R8, R6, R11.reuse ;  /* 0x0000000b06087220 */ /* 0x082fe20000410000 */
[----:B------:R-:W-:Y:S01]  /*6790*/  MOV R9, RZ ;  /* 0x000000ff00097202 */ /* 0x000fe20000000f00 */
[C---:B------:R-:W-:Y:S02]  /*67a0*/  FFMA.FTZ R21, R12.reuse, R11, -R4 ;  /* 0x0000000b0c157223 */ /* 0x040fe40000010804 */
[----:B------:R-:W-:Y:S01]  /*67b0*/  FFMA.FTZ R150, R12, R13, R8 ;  /* 0x0000000d0c967223 */ /* 0x000fe20000010008 */
[----:B------:R-:W-:Y:S01]  /*67c0*/  MOV R8, 0x3f800000 ;  /* 0x3f80000000087802 */ /* 0x000fe20000000f00 */
[----:B------:R-:W-:Y:S01]  /*67d0*/  CS2R R10, SRZ ;  /* 0x00000000000a7805 */ /* 0x000fe2000001ff00 */
[----:B------:R-:W-:-:S02]  /*67e0*/  ISETP.GE.AND P1, PT, R57, 0x10, PT ;  /* 0x000000103900780c */ /* 0x000fc40003f26270 */
[----:B------:R-:W-:-:S03]  /*67f0*/  SHF.L.U32 R4, R57, 0x5, RZ ;  /* 0x0000000539047819 */ /* 0x000fc600000006ff */
[----:B------:R-:W0:Y:S01]  /*6800*/  @!P0 LDS.128 R8, [R113.X16+0x880] ;  /* 0x0008800071088984 */ /* 0x000e22000000cc00 */
[C---:B---3--:R-:W-:Y:S01]  /*6810*/  FMUL.FTZ R20, R6.reuse, R5 ;  /* 0x0000000506147220 */ /* 0x048fe20000410000 */
[----:B------:R-:W-:Y:S01]  /*6820*/  ISETP.NE.AND P0, PT, R57, 0x1f, PT ;  /* 0x0000001f3900780c */ /* 0x000fe20003f05270 */
[-C--:B----4-:R-:W-:Y:S01]  /*6830*/  FMUL.FTZ R13, R6, R7.reuse ;  /* 0x00000007060d7220 */ /* 0x090fe20000410000 */
[----:B------:R-:W-:Y:S01]  /*6840*/  LEA.HI.SX32 R4, R4, R4, 0x1b ;  /* 0x0000000404047211 */ /* 0x000fe200078fdaff */
[----:B------:R-:W-:-:S03]  /*6850*/  FFMA.FTZ R7, R12, R7, R20 ;  /* 0x000000070c077223 */ /* 0x000fc60000010014 */
[----:B------:R-:W-:Y:S01]  /*6860*/  @P1 FFMA.FTZ R12, R12, R5, -R13 ;  /* 0x000000050c0c1223 */ /* 0x000fe2000001080d */
[----:B------:R-:W-:Y:S01]  /*6870*/  SHF.L.U32 R151, R4, 0x1, RZ ;  /* 0x0000000104977819 */ /* 0x000fe200000006ff */
[----:B------:R-:W-:Y:S01]  /*6880*/  @P1 FADD.FTZ R14, R14, R21 ;  /* 0x000000150e0e1221 */ /* 0x000fe20000010000 */
[----:B------:R-:W-:Y:S01]  /*6890*/  FSEL R13, R6, R7, !P1 ;  /* 0x00000007060d7208 */ /* 0x000fe20004800000 */
[----:B------:R-:W-:Y:S02]  /*68a0*/  @P1 FADD.FTZ R15, R15, R150 ;  /* 0x000000960f0f1221 */ /* 0x000fe40000010000 */
[----:B------:R-:W-:Y:S04]  /*68b0*/  LDS.U16 R156, [R151+0x2] ;  /* 0x00000200979c7984 */ /* 0x000fe80000000400 */
[----:B------:R-:W-:Y:S04]  /*68c0*/  LDS.U16 R152, [R151] ;  /* 0x0000000097987984 */ /* 0x000fe80000000400 */
[----:B------:R-:W-:Y:S04]  /*68d0*/  LDS.U16 R157, [R151+0x4] ;  /* 0x00000400979d7984 */ /* 0x000fe80000000400 */
[----:B------:R-:W1:Y:S04]  /*68e0*/  LDS.U16 R159, [R151+0x6] ;  /* 0x00000600979f7984 */ /* 0x000e680000000400 */
[----:B------:R-:W-:Y:S04]  /*68f0*/  LDS.U16 R160, [R151+0x8] ;  /* 0x0000080097a07984 */ /* 0x000fe80000000400 */
[----:B------:R-:W3:Y:S04]  /*6900*/  LDS.U16 R165, [R151+0xa] ;  /* 0x00000a0097a57984 */ /* 0x000ee80000000400 */
        /* <DEDUP_REMOVED lines=26> */
[----:B------:R-:W-:Y:S04]  /*6ab0*/  @!P0 STS.128 [0x840], R12 ;  /* 0x0008400cff008388 */ /* 0x000fe80000000c00 */
[----:B------:R-:W-:Y:S01]  /*6ac0*/  BAR.SYNC.DEFER_BLOCKING 0x0 ;  /* 0x0000000000007b1d */ /* 0x000fe20000010000 */
[----:B------:R-:W-:-:S02]  /*6ad0*/  ISETP.NE.AND P1, PT, R57, RZ, PT ;  /* 0x000000ff3900720c */ /* 0x000fc40003f25270 */
[----:B------:R-:W-:-:S11]  /*6ae0*/  ISETP.NE.AND P2, PT, R68, RZ, PT ;  /* 0x000000ff4400720c */ /* 0x000fd60003f45270 */
[----:B0-----:R-:W-:Y:S04]  /*6af0*/  @!P1 STS.128 [0x860], R8 ;  /* 0x00086008ff009388 */ /* 0x001fe80000000c00 */
[----:B------:R-:W-:Y:S04]  /*6b00*/  LDS.128 R4, [0x840] ;  /* 0x00084000ff047984 */ /* 0x000fe80000000c00 */
[----:B------:R-:W-:Y:S06]  /*6b10*/  BAR.SYNC.DEFER_BLOCKING 0x0 ;  /* 0x0000000000007b1d */ /* 0x000fec0000010000 */
[----:B------:R-:W0:Y:S04]  /*6b20*/  SHFL.UP PT, R186, R13, 0x1, RZ ;  /* 0x042000000dba7989 */ /* 0x000e2800000e00ff */
[----:B------:R-:W-:Y:S04]  /*6b30*/  @P2 LDS.64 R20, [0x868] ;  /* 0x00086800ff142984 */ /* 0x000fe80000000a00 */
[----:B------:R-:W4:Y:S04]  /*6b40*/  SHFL.UP PT, R187, R12, 0x1, RZ ;  /* 0x042000000cbb7989 */ /* 0x000f2800000e00ff */
[----:B------:R-:W5:Y:S04]  /*6b50*/  SHFL.UP PT, R184, R15, 0x1, RZ ;  /* 0x042000000fb87989 */ /* 0x000f6800000e00ff */
[----:B------:R2:W5:Y:S01]  /*6b60*/  SHFL.UP PT, R185, R14, 0x1, RZ ;  /* 0x042000000eb97989 */ /* 0x00056200000e00ff */
[----:B-1----:R-:W-:-:S02]  /*6b70*/  HADD2.F32 R159, -RZ, R159.H0_H0 ;  /* 0x2000009fff9f7230 */ /* 0x002fc40000004100 */
[----:B---3--:R-:W-:Y:S02]  /*6b80*/  HADD2.F32 R165, -RZ, R165.H0_H0 ;  /* 0x200000a5ffa57230 */ /* 0x008fe40000004100 */
[----:B------:R-:W-:Y:S02]  /*6b90*/  HADD2.F32 R156, -RZ, R156.H0_H0 ;  /* 0x2000009cff9c7230 */ /* 0x000fe40000004100 */
[----:B------:R-:W-:Y:S01]  /*6ba0*/  HADD2.F32 R157, -RZ, R157.H0_H0 ;  /* 0x2000009dff9d7230 */ /* 0x000fe20000004100 */
[-C--:B--2---:R-:W-:Y:S01]  /*6bb0*/  FMUL.FTZ R14, R159, R18.reuse ;  /* 0x000000129f0e7220 */ /* 0x084fe20000410000 */
[----:B------:R-:W-:Y:S01]  /*6bc0*/  HADD2.F32 R160, -RZ, R160.H0_H0 ;  /* 0x200000a0ffa07230 */ /* 0x000fe20000004100 */
[C---:B------:R-:W-:Y:S01]  /*6bd0*/  FMUL.FTZ R15, R165.reuse, R19 ;  /* 0x00000013a50f7220 */ /* 0x040fe20000410000 */
[----:B------:R-:W-:Y:S01]  /*6be0*/  HADD2.F32 R152, -RZ, R152.H0_H0 ;  /* 0x20000098ff987230 */ /* 0x000fe20000004100 */
[----:B------:R-:W-:Y:S01]  /*6bf0*/  FMUL.FTZ R165, R165, R18 ;  /* 0x00000012a5a57220 */ /* 0x000fe20000410000 */
[----:B0-----:R-:W-:Y:S01]  /*6c00*/  @!P1 MOV R186, R9 ;  /* 0x0000000900ba9202 */ /* 0x001fe20000000f00 */
[----:B------:R-:W-:-:S02]  /*6c10*/  FMUL.FTZ R189, R156, R19 ;  /* 0x000000139cbd7220 */ /* 0x000fc40000410000 */
[-C--:B------:R-:W-:Y:S02]  /*6c20*/  FMUL.FTZ R156, R156, R18.reuse ;  /* 0x000000129c9c7220 */ /* 0x080fe40000410000 */
[-C--:B------:R-:W-:Y:S02]  /*6c30*/  FFMA.FTZ R13, R157, R19.reuse, R14 ;  /* 0x000000139d0d7223 */ /* 0x080fe4000001000e */
[C---:B------:R-:W-:Y:S01]  /*6c40*/  FFMA.FTZ R14, R160.reuse, R18, -R15 ;  /* 0x00000012a00e7223 */ /* 0x040fe2000001080f */
[----:B----4-:R-:W-:Y:S01]  /*6c50*/  @!P1 MOV R187, R8 ;  /* 0x0000000800bb9202 */ /* 0x010fe20000000f00 */
[-C--:B------:R-:W-:Y:S02]  /*6c60*/  FFMA.FTZ R15, R160, R19.reuse, R165 ;  /* 0x00000013a00f7223 */ /* 0x080fe400000100a5 */
[C---:B------:R-:W-:Y:S01]  /*6c70*/  FFMA.FTZ R151, R152.reuse, R18, -R189 ;  /* 0x0000001298977223 */ /* 0x040fe200000108bd */
[----:B------:R-:W-:Y:S01]  /*6c80*/  HADD2.F32 R170, -RZ, R170.H0_H0 ;  /* 0x200000aaffaa7230 */ /* 0x000fe20000004100 */
[----:B------:R-:W-:-:S02]  /*6c90*/  FFMA.FTZ R152, R152, R19, R156 ;  /* 0x0000001398987223 */ /* 0x000fc4000001009c */
[-C--:B------:R-:W-:Y:S02]  /*6ca0*/  @P2 FMUL.FTZ R165, R21, R186.reuse ;  /* 0x000000ba15a52220 */ /* 0x080fe40000410000 */
[C---:B------:R-:W-:Y:S02]  /*6cb0*/  @P2 FMUL.FTZ R186, R20.reuse, R186 ;  /* 0x000000ba14ba2220 */ /* 0x040fe40000410000 */
[----:B------:R-:W-:Y:S01]  /*6cc0*/  FMUL.FTZ R156, R159, R19 ;  /* 0x000000139f9c7220 */ /* 0x000fe20000410000 */
[----:B-----5:R-:W-:Y:S01]  /*6cd0*/  @!P1 MOV R184, R11 ;  /* 0x0000000b00b89202 */ /* 0x020fe20000000f00 */
[-C--:B------:R-:W-:Y:S01]  /*6ce0*/  @P2 FFMA.FTZ R21, R21, R187.reuse, R186 ;  /* 0x000000bb15152223 */ /* 0x080fe200000100ba */
[----:B------:R-:W-:Y:S01]  /*6cf0*/  @!P1 MOV R185, R10 ;  /* 0x0000000a00b99202 */ /* 0x000fe20000000f00 */
[----:B------:R-:W-:Y:S01]  /*6d00*/  FFMA.FTZ R12, R157, R18, -R156 ;  /* 0x000000129d0c7223 */ /* 0x000fe2000001089c */
[----:B------:R-:W-:Y:S01]  /*6d10*/  HADD2.F32 R166, -RZ, R166.H0_H0 ;  /* 0x200000a6ffa67230 */ /* 0x000fe20000004100 */
[----:B------:R-:W-:Y:S01]  /*6d20*/  @P2 FFMA.FTZ R20, R20, R187, -R165 ;  /* 0x000000bb14142223 */ /* 0x000fe200000108a5 */
[----:B------:R-:W-:Y:S01]  /*6d30*/  HADD2.F32 R177, -RZ, R177.H0_H0 ;  /* 0x200000b1ffb17230 */ /* 0x000fe20000004100 */
[----:B------:R-:W-:-:S02]  /*6d40*/  FMUL.FTZ R157, R170, R19 ;  /* 0x00000013aa9d7220 */ /* 0x000fc40000410000 */
[-C--:B------:R-:W-:Y:S02]  /*6d50*/  FMUL.FTZ R170, R170, R18.reuse ;  /* 0x00000012aaaa7220 */ /* 0x080fe40000410000 */
[----:B------:R-:W-:Y:S02]  /*6d60*/  @P2 FADD.FTZ R184, R184, R21 ;  /* 0x00000015b8b82221 */ /* 0x000fe40000010000 */
[----:B------:R-:W-:Y:S01]  /*6d70*/  @P2 FADD.FTZ R185, R185, R20 ;  /* 0x00000014b9b92221 */ /* 0x000fe20000010000 */
[----:B------:R-:W-:Y:S01]  /*6d80*/  HADD2.F32 R176, -RZ, R176.H0_H0 ;  /* 0x200000b0ffb07230 */ /* 0x000fe20000004100 */
[C---:B------:R-:W-:Y:S02]  /*6d90*/  FFMA.FTZ R156, R166.reuse, R18, -R157 ;  /* 0x00000012a69c7223 */ /* 0x040fe4000001089d */
[-C--:B------:R-:W-:Y:S02]  /*6da0*/  FFMA.FTZ R157, R166, R19.reuse, R170 ;  /* 0x00000013a69d7223 */ /* 0x080fe400000100aa */
[----:B------:R-:W-:-:S02]  /*6db0*/  FMUL.FTZ R165, R177, R19 ;  /* 0x00000013b1a57220 */ /* 0x000fc40000410000 */
[C---:B------:R-:W-:Y:S02]  /*6dc0*/  FMUL.FTZ R166, R130.reuse, R184 ;  /* 0x000000b882a67220 */ /* 0x040fe40000410000 */
[-C--:B------:R-:W-:Y:S02]  /*6dd0*/  FMUL.FTZ R130, R130, R185.reuse ;  /* 0x000000b982827220 */ /* 0x080fe40000410000 */
[----:B------:R-:W-:Y:S02]  /*6de0*/  FFMA.FTZ R20, R176, R18, -R165 ;  /* 0x00000012b0147223 */ /* 0x000fe400000108a5 */
[C---:B------:R-:W-:Y:S01]  /*6df0*/  FFMA.FTZ R166, R131.reuse, R185, -R166 ;  /* 0x000000b983a67223 */ /* 0x040fe200000108a6 */
[----:B------:R-:W-:Y:S01]  /*6e00*/  HADD2.F32 R175, -RZ, R175.H0_H0 ;  /* 0x200000afffaf7230 */ /* 0x000fe20000004100 */
[----:B------:R-:W-:Y:S01]  /*6e10*/  FFMA.FTZ R165, R131, R184, R130 ;  /* 0x000000b883a57223 */ /* 0x000fe20000010082 */
[----:B------:R-:W-:Y:S01]  /*6e20*/  HADD2.F32 R179, -RZ, R179.H0_H0 ;  /* 0x200000b3ffb37230 */ /* 0x000fe20000004100 */
[----:B------:R-:W-:-:S02]  /*6e30*/  FADD.FTZ R166, R129, R166 ;  /* 0x000000a681a67221 */ /* 0x000fc40000010000 */
[----:B------:R-:W-:Y:S01]  /*6e40*/  FADD.FTZ R165, RZ, R165 ;  /* 0x000000a5ffa57221 */ /* 0x000fe20000010000 */
[----:B------:R-:W-:Y:S01]  /*6e50*/  HADD2.F32 R178, -RZ, R178.H0_H0 ;  /* 0x200000b2ffb27230 */ /* 0x000fe20000004100 */
[CC--:B------:R-:W-:Y:S02]  /*6e60*/  FMUL.FTZ R159, R175.reuse, R19.reuse ;  /* 0x00000013af9f7220 */ /* 0x0c0fe40000410000 */
[----:B------:R-:W-:Y:S02]  /*6e70*/  FMUL.FTZ R160, R175, R18 ;  /* 0x00000012afa07220 */ /* 0x000fe40000410000 */
[----:B------:R-:W-:Y:S02]  /*6e80*/  FMUL.FTZ R175, R179, R19 ;  /* 0x00000013b3af7220 */ /* 0x000fe40000410000 */
[C---:B------:R-:W-:Y:S02]  /*6e90*/  FMUL.FTZ R170, R128.reuse, R166 ;  /* 0x000000a680aa7220 */ /* 0x040fe40000410000 */
[----:B------:R-:W-:-:S02]  /*6ea0*/  FMUL.FTZ R129, R128, R165 ;  /* 0x000000a580817220 */ /* 0x000fc40000410000 */
[----:B------:R-:W-:Y:S02]  /*6eb0*/  FFMA.FTZ R130, R178, R18, -R175 ;  /* 0x00000012b2827223 */ /* 0x000fe400000108af */
[C---:B------:R-:W-:Y:S01]  /*6ec0*/  FFMA.FTZ R170, R127.reuse, R165, R170 ;  /* 0x000000a57faa7223 */ /* 0x040fe200000100aa */
[----:B------:R-:W-:Y:S01]  /*6ed0*/  HADD2.F32 R174, -RZ, R174.H0_H0 ;  /* 0x200000aeffae7230 */ /* 0x000fe20000004100 */
[----:B------:R-:W-:Y:S01]  /*6ee0*/  FFMA.FTZ R175, R127, R166, -R129 ;  /* 0x000000a67faf7223 */ /* 0x000fe20000010881 */
[----:B------:R-:W-:Y:S01]  /*6ef0*/  HADD2.F32 R181, -RZ, R181.H0_H0 ;  /* 0x200000b5ffb57230 */ /* 0x000fe20000004100 */
[-C--:B------:R-:W-:Y:S01]  /*6f00*/  FMUL.FTZ R177, R177, R18.reuse ;  /* 0x00000012b1b17220 */ /* 0x080fe20000410000 */
[----:B------:R-:W-:Y:S01]  /*6f10*/  HADD2.F32 R183, -RZ, R183.H0_H0 ;  /* 0x200000b7ffb77230 */ /* 0x000fe20000004100 */
[----:B------:R-:W-:Y:S02]  /*6f20*/  FADD.FTZ R170, RZ, R170 ;  /* 0x000000aaffaa7221 */ /* 0x000fe40000010000 */
[----:B------:R-:W-:Y:S01]  /*6f30*/  FADD.FTZ R127, R126, R175 ;  /* 0x000000af7e7f7221 */ /* 0x000fe20000010000 */
[----:B------:R-:W-:Y:S01]  /*6f40*/  HADD2.F32 R180, -RZ, R180.H0_H0 ;  /* 0x200000b4ffb47230 */ /* 0x000fe20000004100 */
[C---:B------:R-:W-:Y:S01]  /*6f50*/  FFMA.FTZ R159, R174.reuse, R18, -R159 ;  /* 0x00000012ae9f7223 */ /* 0x040fe2000001089f */
[----:B------:R-:W-:Y:S01]  /*6f60*/  HADD2.F32 R182, -RZ, R182.H0_H0 ;  /* 0x200000b6ffb67230 */ /* 0x000fe20000004100 */
[-C--:B------:R-:W-:Y:S01]  /*6f70*/  FFMA.FTZ R160, R174, R19.reuse, R160 ;  /* 0x00000013aea07223 */ /* 0x080fe200000100a0 */
[----:B------:R-:W-:Y:S01]  /*6f80*/  HADD2.F32 R174, -RZ, R168.H0_H0 ;  /* 0x200000a8ffae7230 */ /* 0x000fe20000004100 */
[----:B------:R-:W-:-:S02]  /*6f90*/  FFMA.FTZ R21, R176, R19, R177 ;  /* 0x00000013b0157223 */ /* 0x000fc400000100b1 */
[-C--:B------:R-:W-:Y:S02]  /*6fa0*/  FMUL.FTZ R177, R181, R19.reuse ;  /* 0x00000013b5b17220 */ /* 0x080fe40000410000 */
[----:B------:R-:W-:Y:S02]  /*6fb0*/  FMUL.FTZ R175, R183, R19 ;  /* 0x00000013b7af7220 */ /* 0x000fe40000410000 */
[C---:B------:R-:W-:Y:S02]  /*6fc0*/  FMUL.FTZ R176, R124.reuse, R170 ;  /* 0x000000aa7cb07220 */ /* 0x040fe40000410000 */
[----:B------:R-:W-:Y:S01]  /*6fd0*/  FMUL.FTZ R124, R124, R127 ;  /* 0x0000007f7c7c7220 */ /* 0x000fe20000410000 */
[----:B------:R-:W-:Y:S01]  /*6fe0*/  HADD2.F32 R173, -RZ, R173.H0_H0 ;  /* 0x200000adffad7230 */ /* 0x000fe20000004100 */
[-C--:B------:R-:W-:Y:S02]  /*6ff0*/  FFMA.FTZ R128, R180, R18.reuse, -R177 ;  /* 0x00000012b4807223 */ /* 0x080fe400000108b1 */
[----:B------:R-:W-:-:S02]  /*7000*/  FFMA.FTZ R126, R182, R18, -R175 ;  /* 0x00000012b67e7223 */ /* 0x000fc400000108af */
[C---:B------:R-:W-:Y:S02]  /*7010*/  FMUL.FTZ R177, R174.reuse, R19 ;  /* 0x00000013aeb17220 */ /* 0x040fe40000410000 */
[C---:B------:R-:W-:Y:S02]  /*7020*/  FFMA.FTZ R175, R125.reuse, R170, R124 ;  /* 0x000000aa7daf7223 */ /* 0x040fe4000001007c */
[-C--:B------:R-:W-:Y:S02]  /*7030*/  FMUL.FTZ R174, R174, R18.reuse ;  /* 0x00000012aeae7220 */ /* 0x080fe40000410000 */
[----:B------:R-:W-:Y:S02]  /*7040*/  FFMA.FTZ R176, R125, R127, -R176 ;  /* 0x0000007f7db07223 */ /* 0x000fe400000108b0 */
[----:B------:R-:W-:Y:S01]  /*7050*/  FADD.FTZ R175, RZ, R175 ;  /* 0x000000afffaf7221 */ /* 0x000fe20000010000 */
[----:B------:R-:W-:Y:S01]  /*7060*/  HADD2.F32 R172, -RZ, R172.H0_H0 ;  /* 0x200000acffac7230 */ /* 0x000fe20000004100 */
[----:B------:R-:W-:-:S02]  /*7070*/  FFMA.FTZ R124, R173, R18, -R177 ;  /* 0x00000012ad7c7223 */ /* 0x000fc400000108b1 */
[----:B------:R-:W-:Y:S02]  /*7080*/  FFMA.FTZ R125, R173, R19, R174 ;  /* 0x00000013ad7d7223 */ /* 0x000fe400000100ae */
[----:B------:R-:W-:Y:S02]  /*7090*/  FMUL.FTZ R179, R179, R18 ;  /* 0x00000012b3b37220 */ /* 0x000fe40000410000 */
[----:B------:R-:W-:Y:S01]  /*70a0*/  FADD.FTZ R173, R123, R176 ;  /* 0x000000b07bad7221 */ /* 0x000fe20000010000 */
[----:B------:R-:W-:Y:S01]  /*70b0*/  HADD2.F32 R174, -RZ, R169.H0_H0 ;  /* 0x200000a9ffae7230 */ /* 0x000fe20000004100 */
[----:B------:R-:W-:Y:S02]  /*70c0*/  FMUL.FTZ R123, R122, R175 ;  /* 0x000000af7a7b7220 */ /* 0x000fe40000410000 */
[----:B------:R-:W-:Y:S02]  /*70d0*/  FFMA.FTZ R131, R178, R19, R179 ;  /* 0x00000013b2837223 */ /* 0x000fe400000100b3 */
[----:B------:R-:W-:-:S02]  /*70e0*/  FMUL.FTZ R169, R122, R173 ;  /* 0x000000ad7aa97220 */ /* 0x000fc40000410000 */
[C---:B------:R-:W-:Y:S02]  /*70f0*/  FMUL.FTZ R176, R172.reuse, R19 ;  /* 0x00000013acb07220 */ /* 0x040fe40000410000 */
[----:B------:R-:W-:Y:S02]  /*7100*/  FMUL.FTZ R178, R172, R18 ;  /* 0x00000012acb27220 */ /* 0x000fe40000410000 */
[C---:B------:R-:W-:Y:S01]  /*7110*/  FFMA.FTZ R172, R120.reuse, R173, -R123 ;  /* 0x000000ad78ac7223 */ /* 0x040fe2000001087b */
[----:B------:R-:W-:Y:S01]  /*7120*/  HADD2.F32 R171, -RZ, R171.H0_H0 ;  /* 0x200000abffab7230 */ /* 0x000fe20000004100 */
[----:B------:R-:W-:Y:S02]  /*7130*/  FFMA.FTZ R120, R120, R175, R169 ;  /* 0x000000af78787223 */ /* 0x000fe400000100a9 */
[----:B------:R-:W-:Y:S01]  /*7140*/  FADD.FTZ R169, R121, R172 ;  /* 0x000000ac79a97221 */ /* 0x000fe20000010000 */
[----:B------:R-:W-:Y:S01]  /*7150*/  HADD2.F32 R121, -RZ, R164.H0_H0 ;  /* 0x200000a4ff797230 */ /* 0x000fe20000004100 */
[----:B------:R-:W-:-:S02]  /*7160*/  FADD.FTZ R164, RZ, R120 ;  /* 0x00000078ffa47221 */ /* 0x000fc40000010000 */
[CC--:B------:R-:W-:Y:S02]  /*7170*/  FFMA.FTZ R122, R171.reuse, R18.reuse, -R176 ;  /* 0x00000012ab7a7223 */ /* 0x0c0fe400000108b0 */
[-C--:B------:R-:W-:Y:S01]  /*7180*/  FFMA.FTZ R123, R171, R19.reuse, R178 ;  /* 0x00000013ab7b7223 */ /* 0x080fe200000100b2 */
[----:B------:R-:W-:Y:S01]  /*7190*/  HADD2.F32 R163, -RZ, R163.H0_H0 ;  /* 0x200000a3ffa37230 */ /* 0x000fe20000004100 */
[C---:B------:R-:W-:Y:S02]  /*71a0*/  FMUL.FTZ R171, R174.reuse, R19 ;  /* 0x00000013aeab7220 */ /* 0x040fe40000410000 */
[----:B------:R-:W-:Y:S02]  /*71b0*/  FMUL.FTZ R174, R174, R18 ;  /* 0x00000012aeae7220 */ /* 0x000fe40000410000 */
[C---:B------:R-:W-:Y:S02]  /*71c0*/  FMUL.FTZ R172, R118.reuse, R164 ;  /* 0x000000a476ac7220 */ /* 0x040fe40000410000 */
[----:B------:R-:W-:-:S02]  /*71d0*/  FMUL.FTZ R118, R118, R169 ;  /* 0x000000a976767220 */ /* 0x000fc40000410000 */
[CC--:B------:R-:W-:Y:S02]  /*71e0*/  FFMA.FTZ R120, R121.reuse, R18.reuse, -R171 ;  /* 0x0000001279787223 */ /* 0x0c0fe400000108ab */
[----:B------:R-:W-:Y:S02]  /*71f0*/  FFMA.FTZ R121, R121, R19, R174 ;  /* 0x0000001379797223 */ /* 0x000fe400000100ae */
[----:B------:R-:W-:Y:S01]  /*7200*/  FFMA.FTZ R172, R119, R169, -R172 ;  /* 0x000000a977ac7223 */ /* 0x000fe200000108ac */
[----:B------:R-:W-:Y:S01]  /*7210*/  HADD2.F32 R162, -RZ, R162.H0_H0 ;  /* 0x200000a2ffa27230 */ /* 0x000fe20000004100 */
[C---:B------:R-:W-:Y:S02]  /*7220*/  FMUL.FTZ R177, R163.reuse, R19 ;  /* 0x00000013a3b17220 */ /* 0x040fe40000410000 */
[----:B------:R-:W-:Y:S01]  /*7230*/  FMUL.FTZ R174, R163, R18 ;  /* 0x00000012a3ae7220 */ /* 0x000fe20000410000 */
[----:B------:R-:W-:Y:S01]  /*7240*/  HADD2.F32 R171, -RZ, R161.H0_H0 ;  /* 0x200000a1ffab7230 */ /* 0x000fe20000004100 */
[----:B------:R-:W-:-:S02]  /*7250*/  FFMA.FTZ R163, R119, R164, R118 ;  /* 0x000000a477a37223 */ /* 0x000fc40000010076 */
[----:B------:R-:W-:Y:S02]  /*7260*/  FADD.FTZ R161, R117, R172 ;  /* 0x000000ac75a17221 */ /* 0x000fe40000010000 */
[----:B------:R-:W-:Y:S02]  /*7270*/  FADD.FTZ R163, RZ, R163 ;  /* 0x000000a3ffa37221 */ /* 0x000fe40000010000 */
[C---:B------:R-:W-:Y:S02]  /*7280*/  FFMA.FTZ R118, R162.reuse, R18, -R177 ;  /* 0x00000012a2767223 */ /* 0x040fe400000108b1 */
[----:B------:R-:W-:Y:S02]  /*7290*/  FFMA.FTZ R119, R162, R19, R174 ;  /* 0x00000013a2777223 */ /* 0x000fe400000100ae */
[C---:B------:R-:W-:Y:S02]  /*72a0*/  FMUL.FTZ R162, R116.reuse, R161 ;  /* 0x000000a174a27220 */ /* 0x040fe40000410000 */
[-C--:B------:R-:W-:Y:S01]  /*72b0*/  FMUL.FTZ R117, R116, R163.reuse ;  /* 0x000000a374757220 */ /* 0x080fe20000410000 */
[----:B------:R-:W-:Y:S01]  /*72c0*/  HADD2.F32 R158, -RZ, R158.H0_H0 ;  /* 0x2000009eff9e7230 */ /* 0x000fe20000004100 */
[----:B------:R-:W-:Y:S01]  /*72d0*/  FFMA.FTZ R162, R114, R163, R162 ;  /* 0x000000a372a27223 */ /* 0x000fe200000100a2 */
[----:B------:R-:W-:Y:S01]  /*72e0*/  HADD2.F32 R155, -RZ, R155.H0_H0 ;  /* 0x2000009bff9b7230 */ /* 0x000fe20000004100 */
[----:B------:R-:W-:-:S02]  /*72f0*/  FMUL.FTZ R177, R171, R19 ;  /* 0x00000013abb17220 */ /* 0x000fc40000410000 */
[-C--:B------:R-:W-:Y:S02]  /*7300*/  FMUL.FTZ R172, R171, R18.reuse ;  /* 0x00000012abac7220 */ /* 0x080fe40000410000 */
[----:B------:R-:W-:Y:S02]  /*7310*/  FFMA.FTZ R171, R114, R161, -R117 ;  /* 0x000000a172ab7223 */ /* 0x000fe40000010875 */
[----:B------:R-:W-:Y:S02]  /*7320*/  FADD.FTZ R162, RZ, R162 ;  /* 0x000000a2ffa27221 */ /* 0x000fe40000010000 */
[C---:B------:R-:W-:Y:S02]  /*7330*/  FFMA.FTZ R116, R158.reuse, R18, -R177 ;  /* 0x000000129e747223 */ /* 0x040fe400000108b1 */
[----:B------:R-:W-:Y:S02]  /*7340*/  FFMA.FTZ R117, R158, R19, R172 ;  /* 0x000000139e757223 */ /* 0x000fe400000100ac */
[----:B------:R-:W-:-:S02]  /*7350*/  FADD.FTZ R158, R112, R171 ;  /* 0x000000ab709e7221 */ /* 0x000fc40000010000 */
[C---:B------:R-:W-:Y:S02]  /*7360*/  FMUL.FTZ R112, R155.reuse, R19 ;  /* 0x000000139b707220 */ /* 0x040fe40000410000 */
[----:B------:R-:W-:Y:S02]  /*7370*/  FMUL.FTZ R114, R155, R18 ;  /* 0x000000129b727220 */ /* 0x000fe40000410000 */
[C---:B------:R-:W-:Y:S01]  /*7380*/  FMUL.FTZ R155, R115.reuse, R162 ;  /* 0x000000a2739b7220 */ /* 0x040fe20000410000 */
[----:B------:R-:W-:Y:S01]  /*7390*/  HADD2.F32 R153, -RZ, R153.H0_H0 ;  /* 0x20000099ff997230 */ /* 0x000fe20000004100 */
[-C--:B------:R-:W-:Y:S01]  /*73a0*/  FMUL.FTZ R115, R115, R158.reuse ;  /* 0x0000009e73737220 */ /* 0x080fe20000410000 */
[----:B------:R-:W-:Y:S01]  /*73b0*/  HADD2.F32 R154, -RZ, R154.H0_H0 ;  /* 0x2000009aff9a7230 */ /* 0x000fe20000004100 */
[C---:B------:R-:W-:Y:S02]  /*73c0*/  FFMA.FTZ R155, R108.reuse, R158, -R155 ;  /* 0x0000009e6c9b7223 */ /* 0x040fe4000001089b */
[----:B------:R-:W-:Y:S01]  /*73d0*/  FFMA.FTZ R115, R108, R162, R115 ;  /* 0x000000a26c737223 */ /* 0x000fe20000010073 */
[----:B------:R-:W-:Y:S01]  /*73e0*/  HADD2.F32 R150, -RZ, R150.H0_H0 ;  /* 0x20000096ff967230 */ /* 0x000fe20000004100 */
[----:B------:R-:W-:-:S02]  /*73f0*/  FADD.FTZ R171, R110, R155 ;  /* 0x0000009b6eab7221 */ /* 0x000fc40000010000 */
[CC--:B------:R-:W-:Y:S02]  /*7400*/  FFMA.FTZ R112, R153.reuse, R18.reuse, -R112 ;  /* 0x0000001299707223 */ /* 0x0c0fe40000010870 */
[-C--:B------:R-:W-:Y:S02]  /*7410*/  FFMA.FTZ R114, R153, R19.reuse, R114 ;  /* 0x0000001399727223 */ /* 0x080fe40000010072 */
[----:B------:R-:W-:Y:S02]  /*7420*/  FMUL.FTZ R153, R154, R19 ;  /* 0x000000139a997220 */ /* 0x000fe40000410000 */
[----:B------:R-:W-:Y:S02]  /*7430*/  FADD.FTZ R108, RZ, R115 ;  /* 0x00000073ff6c7221 */ /* 0x000fe40000010000 */
[----:B------:R-:W-:Y:S02]  /*7440*/  FMUL.FTZ R155, R106, R171 ;  /* 0x000000ab6a9b7220 */ /* 0x000fe40000410000 */
[----:B------:R-:W-:-:S02]  /*7450*/  FMUL.FTZ R181, R181, R18 ;  /* 0x00000012b5b57220 */ /* 0x000fc40000410000 */
[-C--:B------:R-:W-:Y:S02]  /*7460*/  FMUL.FTZ R183, R183, R18.reuse ;  /* 0x00000012b7b77220 */ /* 0x080fe40000410000 */
[-C--:B------:R-:W-:Y:S02]  /*7470*/  FMUL.FTZ R154, R154, R18.reuse ;  /* 0x000000129a9a7220 */ /* 0x080fe40000410000 */
[----:B------:R-:W-:Y:S02]  /*7480*/  FFMA.FTZ R18, R150, R18, -R153 ;  /* 0x0000001296127223 */ /* 0x000fe40000010899 */
[-C--:B------:R-:W-:Y:S02]  /*7490*/  FMUL.FTZ R153, R106, R108.reuse ;  /* 0x0000006c6a997220 */ /* 0x080fe40000410000 */
[----:B------:R-:W-:Y:S02]  /*74a0*/  FFMA.FTZ R106, R102, R108, R155 ;  /* 0x0000006c666a7223 */ /* 0x000fe4000001009b */
[----:B------:R-:W-:-:S02]  /*74b0*/  FMUL.FTZ R115, R5, R11 ;  /* 0x0000000b05737220 */ /* 0x000fc40000410000 */
[----:B------:R-:W-:Y:S01]  /*74c0*/  FFMA.FTZ R155, R102, R171, -R153 ;  /* 0x000000ab669b7223 */ /* 0x000fe20000010899 */
[----:B------:R-:W-:Y:S01]  /*74d0*/  ISETP.NE.AND P0, PT, R68, RZ, PT ;  /* 0x000000ff4400720c */ /* 0x000fe20003f05270 */
[----:B------:R-:W-:Y:S02]  /*74e0*/  FADD.FTZ R106, RZ, R106 ;  /* 0x0000006aff6a7221 */ /* 0x000fe40000010000 */
[-C--:B------:R-:W-:Y:S02]  /*74f0*/  FFMA.FTZ R153, R4, R10.reuse, -R115 ;  /* 0x0000000a04997223 */ /* 0x080fe40000010873 */
[C---:B------:R-:W-:Y:S02]  /*7500*/  FMUL.FTZ R10, R5.reuse, R10 ;  /* 0x0000000a050a7220 */ /* 0x040fe40000410000 */
[C---:B------:R-:W-:Y:S02]  /*7510*/  FMUL.FTZ R115, R5.reuse, R9 ;  /* 0x0000000905737220 */ /* 0x040fe40000410000 */
[----:B------:R-:W-:-:S02]  /*7520*/  FMUL.FTZ R5, R5, R8 ;  /* 0x0000000805057220 */ /* 0x000fc40000410000 */
[----:B------:R-:W-:Y:S02]  /*7530*/  FADD.FTZ R177, R104, R155 ;  /* 0x0000009b68b17221 */ /* 0x000fe40000010000 */
[----:B------:R-:W-:Y:S02]  /*7540*/  FMUL.FTZ R155, R96, R106 ;  /* 0x0000006a609b7220 */ /* 0x000fe40000410000 */
[----:B------:R-:W-:Y:S02]  /*7550*/  FFMA.FTZ R9, R4, R9, R5 ;  /* 0x0000000904097223 */ /* 0x000fe40000010005 */
[-C--:B------:R-:W-:Y:S02]  /*7560*/  FMUL.FTZ R5, R96, R177.reuse ;  /* 0x000000b160057220 */ /* 0x080fe40000410000 */
[----:B------:R-:W-:Y:S02]  /*7570*/  FFMA.FTZ R155, R98, R177, -R155 ;  /* 0x000000b1629b7223 */ /* 0x000fe4000001089b */
[C---:B------:R-:W-:Y:S01]  /*7580*/  FFMA.FTZ R8, R4.reuse, R8, -R115 ;  /* 0x0000000804087223 */ /* 0x040fe20000010873 */
[----:B------:R-:W-:Y:S01]  /*7590*/  BSSY B0, `(.L_x_1509) ;  /* 0x000001c000007945 */ /* 0x000fe20003800000 */
[----:B------:R-:W-:-:S02]  /*75a0*/  FFMA.FTZ R4, R4, R11, R10 ;  /* 0x0000000b04047223 */ /* 0x000fc4000001000a */
[----:B------:R-:W-:Y:S02]  /*75b0*/  FFMA.FTZ R5, R98, R106, R5 ;  /* 0x0000006a62057223 */ /* 0x000fe40000010005 */
[----:B------:R-:W-:Y:S02]  /*75c0*/  FADD.FTZ R155, R100, R155 ;  /* 0x0000009b649b7221 */ /* 0x000fe40000010000 */
[-C--:B------:R-:W-:Y:S02]  /*75d0*/  FFMA.FTZ R129, R180, R19.reuse, R181 ;  /* 0x00000013b4817223 */ /* 0x080fe400000100b5 */
[-C--:B------:R-:W-:Y:S02]  /*75e0*/  FFMA.FTZ R168, R182, R19.reuse, R183 ;  /* 0x00000013b6a87223 */ /* 0x080fe400000100b7 */
[----:B------:R-:W-:Y:S02]  /*75f0*/  FADD.FTZ R10, R6, R153 ;  /* 0x00000099060a7221 */ /* 0x000fe40000010000 */
[----:B------:R-:W-:-:S02]  /*7600*/  FFMA.FTZ R19, R150, R19, R154 ;  /* 0x0000001396137223 */ /* 0x000fc4000001009a */
[----:B------:R-:W-:Y:S02]  /*7610*/  FMUL.FTZ R152, R165, R152 ;  /* 0x00000098a5987220 */ /* 0x000fe40000410000 */
[----:B------:R-:W-:Y:S02]  /*7620*/  FADD.FTZ R153, RZ, R5 ;  /* 0x00000005ff997221 */ /* 0x000fe40000010000 */
        /* <DEDUP_REMOVED lines=18> */
.L_x_1510:
[----:B------:R-:W-:Y:S05]  /*7750*/  BSYNC B0 ;  /* 0x0000000000007941 */ /* 0x000fea0003800000 */
.L_x_1509:
[-C--:B-1----:R-:W-:Y:S01]  /*7760*/  FMUL.FTZ R5, R94, R153.reuse ;  /* 0x000000995e057220 */ /* 0x082fe20000410000 */
[----:B------:R-:W-:Y:S01]  /*7770*/  IADD3 R113, R113, 0x1, RZ ;  /* 0x0000000171717810 */ /* 0x000fe20007ffe0ff */
[C---:B------:R-:W-:Y:S02]  /*7780*/  FFMA.FTZ R115, R92.reuse, R153, R115 ;  /* 0x000000995c737223 */ /* 0x040fe40000010073 */
[----:B------:R-:W-:Y:S01]  /*7790*/  FFMA.FTZ R5, R92, R155, -R5 ;  /* 0x0000009b5c057223 */ /* 0x000fe20000010805 */
[----:B------:R-:W-:Y:S01]  /*77a0*/  ISETP.GE.AND P0, PT, R113, c[0x0][0x16c], PT ;  /* 0x00005b0071007a0c */ /* 0x000fe20003f06270 */
        /* <DEDUP_REMOVED lines=51> */
[----:B------:R-:W-:Y:S02]  /*7ae0*/  FADD.FTZ R148, R149, R148 ;  /* 0x0000009495947221 */ /* 0x000fe40000010000 */
        /* <DEDUP_REMOVED lines=35> */
.L_x_1508:
[----:B------:R-:W-:Y:S01]  /*7d20*/  BAR.SYNC.DEFER_BLOCKING 0x0 ;  /* 0x0000000000007b1d */ /* 0x000fe20000010000 */
[----:B------:R-:W-:Y:S02]  /*7d30*/  F2FP.PACK_AB R74, R97, R74 ;  /* 0x0000004a614a723e */ /* 0x000fe400000000ff */
[----:B------:R-:W-:-:S02]  /*7d40*/  F2FP.PACK_AB R76, R99, R76 ;  /* 0x0000004c634c723e */ /* 0x000fc400000000ff */
[----:B------:R-:W-:Y:S01]  /*7d50*/  F2FP.PACK_AB R78, R101, R78 ;  /* 0x0000004e654e723e */ /* 0x000fe200000000ff */
[----:B------:R-:W-:Y:S01]  /*7d60*/  BSSY B0, `(.L_x_1512) ;  /* 0x0000045000007945 */ /* 0x000fe20003800000 */
[----:B------:R-:W-:Y:S02]  /*7d70*/  PRMT R0, R74, 0x7632, R0 ;  /* 0x000076324a007816 */ /* 0x000fe40000000000 */
[----:B------:R-:W-:Y:S02]  /*7d80*/  PRMT R4, R76, 0x7632, R4 ;  /* 0x000076324c047816 */ /* 0x000fe40000000004 */
[----:B------:R-:W-:Y:S02]  /*7d90*/  PRMT R5, R78, 0x7632, R5 ;  /* 0x000076324e057816 */ /* 0x000fe40000000005 */
[----:B------:R-:W-:Y:S02]  /*7da0*/  ISETP.NE.AND P0, PT, R68, RZ, PT ;  /* 0x000000ff4400720c */ /* 0x000fe40003f05270 */
[----:B------:R-:W-:-:S02]  /*7db0*/  F2FP.PACK_AB R80, R103, R80 ;  /* 0x000000506750723e */ /* 0x000fc400000000ff */
[----:B------:R-:W-:Y:S02]  /*7dc0*/  F2FP.PACK_AB R82, R105, R82 ;  /* 0x000000526952723e */ /* 0x000fe400000000ff */
[----:B------:R-:W-:Y:S02]  /*7dd0*/  F2FP.PACK_AB R84, R107, R84 ;  /* 0x000000546b54723e */ /* 0x000fe400000000ff */
[----:B------:R-:W-:Y:S02]  /*7de0*/  F2FP.PACK_AB R86, R109, R86 ;  /* 0x000000566d56723e */ /* 0x000fe400000000ff */
[----:B------:R-:W-:Y:S01]  /*7df0*/  F2FP.PACK_AB R88, R111, R88 ;  /* 0x000000586f58723e */ /* 0x000fe200000000ff */
[----:B------:R0:W-:Y:S01]  /*7e00*/  STS.U16 [R23+0x2], R0 ;  /* 0x0000020017007388 */ /* 0x0001e20000000400 */
[----:B------:R-:W-:Y:S02]  /*7e10*/  PRMT R6, R82, 0x7632, R6 ;  /* 0x0000763252067816 */ /* 0x000fe40000000006 */
[----:B------:R-:W-:Y:S01]  /*7e20*/  PRMT R7, R88, 0x7632, R7 ;  /* 0x0000763258077816 */ /* 0x000fe20000000007 */
[----:B------:R1:W-:Y:S04]  /*7e30*/  STS.U16 [R23+0x6], R4 ;  /* 0x0000060417007388 */ /* 0x0003e80000000400 */
        /* <DEDUP_REMOVED lines=55> */
.L_x_1513:
[----:B------:R-:W-:Y:S05]  /*81b0*/  BSYNC B0 ;  /* 0x0000000000007941 */ /* 0x000fea0003800000 */
.L_x_1512:
[----:B------:R-:W-:Y:S01]  /*81c0*/  MOV R5, R21 ;  /* 0x0000001500057202 */ /* 0x000fe20000000f00 */
[----:B0-----:R-:W-:Y:S01]  /*81d0*/  IMAD R9, R63, c[0x0][0x208], RZ ;  /* 0x000082003f097a24 */ /* 0x001fe200078e02ff */
[C-C-:B------:R-:W-:Y:S02]  /*81e0*/  LOP3.LUT R6, R59.reuse, 0x40, R58.reuse, 0xfe, !PT ;  /* 0x000000403b067812 */ /* 0x140fe400078efe3a */
[----:B------:R-:W-:Y:S01]  /*81f0*/  LOP3.LUT R0, R59, 0x20, R58, 0xfe, !PT ;  /* 0x000000203b007812 */ /* 0x000fe200078efe3a */
[----:B------:R-:W-:Y:S01]  /*8200*/  IMAD.WIDE.U32 R4, R64, c[0x0][0x208], R4 ;  /* 0x0000820040047a25 */ /* 0x000fe200078e0004 */
[----:B------:R-:W-:Y:S02]  /*8210*/  SHF.L.U32 R7, R54, 0x9, RZ ;  /* 0x0000000936077819 */ /* 0x000fe400000006ff */
[-C--:B------:R-:W-:Y:S01]  /*8220*/  ISETP.GE.AND P4, PT, R6, R19.reuse, PT ;  /* 0x000000130600720c */ /* 0x080fe20003f86270 */
[----:B------:R-:W-:Y:S01]  /*8230*/  IMAD R6, R64, c[0x0][0x20c], R9 ;  /* 0x0000830040067a24 */ /* 0x000fe200078e0209 */
[----:B------:R-:W-:-:S02]  /*8240*/  ISETP.GE.AND P3, PT, R0, R19, PT ;  /* 0x000000130000720c */ /* 0x000fc40003f66270 */
[----:B------:R-:W-:Y:S02]  /*8250*/  SHF.R.S32.HI R9, RZ, 0x1f, R7 ;  /* 0x0000001fff097819 */ /* 0x000fe40000011407 */
[----:B------:R-:W-:Y:S02]  /*8260*/  IADD3 R0, P1, R7, R4, RZ ;  /* 0x0000000407007210 */ /* 0x000fe40007f3e0ff */
[----:B------:R-:W-:Y:S02]  /*8270*/  LEA R7, P0, R56, c[0x0][0x258], 0x1 ;  /* 0x0000960038077a11 */ /* 0x000fe400078008ff */
[C-C-:B------:R-:W-:Y:S02]  /*8280*/  LOP3.LUT R8, R59.reuse, 0x60, R58.reuse, 0xfe, !PT ;  /* 0x000000603b087812 */ /* 0x140fe400078efe3a */
[----:B------:R-:W-:Y:S02]  /*8290*/  LOP3.LUT R10, R59, 0x80, R58, 0xfe, !PT ;  /* 0x000000803b0a7812 */ /* 0x000fe400078efe3a */
[----:B------:R-:W-:-:S02]  /*82a0*/  IADD3.X R5, R9, R6, R5, P1, !PT ;  /* 0x0000000609057210 */ /* 0x000fc40000ffe405 */
[----:B------:R-:W-:Y:S02]  /*82b0*/  LEA.HI.X R6, R56, c[0x0][0x25c], R55, 0x1, P0 ;  /* 0x0000970038067a11 */ /* 0x000fe400000f0c37 */
[----:B------:R-:W-:Y:S02]  /*82c0*/  LEA R4, P0, R0, R7, 0x1 ;  /* 0x0000000700047211 */ /* 0x000fe400078008ff */
[-C--:B------:R-:W-:Y:S02]  /*82d0*/  ISETP.GE.AND P5, PT, R8, R19.reuse, PT ;  /* 0x000000130800720c */ /* 0x080fe40003fa6270 */
[----:B------:R-:W-:Y:S02]  /*82e0*/  ISETP.GE.AND P6, PT, R10, R19, PT ;  /* 0x000000130a00720c */ /* 0x000fe40003fc6270 */
[----:B------:R-:W-:Y:S02]  /*82f0*/  LOP3.LUT R8, R59, 0xa0, R58, 0xfe, !PT ;  /* 0x000000a03b087812 */ /* 0x000fe400078efe3a */
[----:B------:R-:W-:-:S02]  /*8300*/  LEA.HI.X R5, R0, R6, R5, 0x1, P0 ;  /* 0x0000000600057211 */ /* 0x000fc400000f0c05 */
[-C--:B------:R-:W-:Y:S02]  /*8310*/  ISETP.GE.AND P0, PT, R8, R19.reuse, PT ;  /* 0x000000130800720c */ /* 0x080fe40003f06270 */
[C-C-:B------:R-:W-:Y:S01]  /*8320*/  LOP3.LUT R0, R59.reuse, 0x100, R58.reuse, 0xfe, !PT ;  /* 0x000001003b007812 */ /* 0x140fe200078efe3a */
[----:B------:R0:W-:Y:S01]  /*8330*/  @!P3 STG.E.U16 [R4.64+0x40], R49 ;  /* 0x000040310400b986 */ /* 0x0001e2000c101504 */
[C-C-:B------:R-:W-:Y:S02]  /*8340*/  LOP3.LUT R6, R59.reuse, 0x120, R58.reuse, 0xfe, !PT ;  /* 0x000001203b067812 */ /* 0x140fe400078efe3a */
[C-C-:B------:R-:W-:Y:S01]  /*8350*/  LOP3.LUT R10, R59.reuse, 0xc0, R58.reuse, 0xfe, !PT ;  /* 0x000000c03b0a7812 */ /* 0x140fe200078efe3a */
[----:B------:R0:W-:Y:S01]  /*8360*/  @!P4 STG.E.U16 [R4.64+0x80], R13 ;  /* 0x0000800d0400c986 */ /* 0x0001e2000c101504 */
[-C--:B------:R-:W-:Y:S02]  /*8370*/  ISETP.GE.AND P3, PT, R0, R19.reuse, PT ;  /* 0x000000130000720c */ /* 0x080fe40003f66270 */
[----:B------:R-:W-:Y:S01]  /*8380*/  LOP3.LUT R0, R59, 0x140, R58, 0xfe, !PT ;  /* 0x000001403b007812 */ /* 0x000fe200078efe3a */
[----:B------:R0:W-:Y:S01]  /*8390*/  @!P5 STG.E.U16 [R4.64+0xc0], R47 ;  /* 0x0000c02f0400d986 */ /* 0x0001e2000c101504 */
[----:B------:R-:W-:-:S02]  /*83a0*/  ISETP.GE.AND P4, PT, R6, R19, PT ;  /* 0x000000130600720c */ /* 0x000fc40003f86270 */
[-C--:B------:R-:W-:Y:S01]  /*83b0*/  ISETP.GE.AND P1, PT, R10, R19.reuse, PT ;  /* 0x000000130a00720c */ /* 0x080fe20003f26270 */
        /* <DEDUP_REMOVED lines=10> */
[-C--:B------:R-:W-:Y:S02]  /*8460*/  ISETP.GE.AND P0, PT, R0, R19.reuse, PT ;  /* 0x000000130000720c */ /* 0x080fe40003f06270 */
[C-C-:B------:R-:W-:Y:S01]  /*8470*/  LOP3.LUT R6, R59.reuse, 0x1a0, R58.reuse, 0xfe, !PT ;  /* 0x000001a03b067812 */ /* 0x140fe200078efe3a */
[----:B------:R0:W-:Y:S01]  /*8480*/  @!P4 STG.E.U16 [R4.64+0x240], R37 ;  /* 0x000240250400c986 */ /* 0x0001e2000c101504 */
[C-C-:B------:R-:W-:Y:S02]  /*8490*/  LOP3.LUT R0, R59.reuse, 0x1c0, R58.reuse, 0xfe, !PT ;  /* 0x000001c03b007812 */ /* 0x140fe400078efe3a */
[----:B------:R-:W-:Y:S01]  /*84a0*/  ISETP.GE.AND P1, PT, R6, R19, PT ;  /* 0x000000130600720c */ /* 0x000fe20003f26270 */
[----:B------:R0:W-:Y:S01]  /*84b0*/  @!P5 STG.E.U16 [R4.64+0x280], R35 ;  /* 0x000280230400d986 */ /* 0x0001e2000c101504 */
[----:B------:R-:W-:-:S02]  /*84c0*/  LOP3.LUT R6, R59, 0x1e0, R58, 0xfe, !PT ;  /* 0x000001e03b067812 */ /* 0x000fc400078efe3a */
[----:B------:R-:W-:Y:S01]  /*84d0*/  IADD3 R54, R54, 0x1, RZ ;  /* 0x0000000136367810 */ /* 0x000fe20007ffe0ff */
[----:B------:R0:W-:Y:S01]  /*84e0*/  @!P6 STG.E.U16 [R4.64+0x2c0], R33 ;  /* 0x0002c0210400e986 */ /* 0x0001e2000c101504 */
[----:B------:R-:W-:-:S03]  /*84f0*/  ISETP.GE.AND P3, PT, R6, R19, PT ;  /* 0x000000130600720c */ /* 0x000fc60003f66270 */
[----:B------:R0:W-:Y:S01]  /*8500*/  @!P2 STG.E.U16 [R4.64+0x1c0], R41 ;  /* 0x0001c0290400a986 */ /* 0x0001e2000c101504 */
[----:B------:R-:W-:-:S03]  /*8510*/  ISETP.GE.AND P2, PT, R0, R19, PT ;  /* 0x000000130000720c */ /* 0x000fc60003f46270 */
[----:B------:R0:W-:Y:S01]  /*8520*/  @!P0 STG.E.U16 [R4.64+0x300], R31 ;  /* 0x0003001f04008986 */ /* 0x0001e2000c101504 */
[----:B------:R-:W-:-:S03]  /*8530*/  ISETP.GE.AND P0, PT, R54, c[0x0][0x174], PT ;  /* 0x00005d0036007a0c */ /* 0x000fc60003f06270 */
[----:B------:R0:W-:Y:S01]  /*8540*/  @!P1 STG.E.U16 [R4.64+0x340], R29 ;  /* 0x0003401d04009986 */ /* 0x0001e2000c101504 */
[----:B------:R-:W-:-:S03]  /*8550*/  IADD3 R9, P1, R2, 0x400, RZ ;  /* 0x0000040002097810 */ /* 0x000fc60007f3e0ff */
[----:B------:R0:W-:Y:S01]  /*8560*/  @!P3 STG.E.U16 [R4.64+0x3c0], R25 ;  /* 0x0003c0190400b986 */ /* 0x0001e2000c101504 */
[----:B------:R-:W-:Y:S02]  /*8570*/  IADD3 R53, P3, R53, 0x800, RZ ;  /* 0x0000080035357810 */ /* 0x000fe40007f7e0ff */
[----:B------:R-:W-:Y:S01]  /*8580*/  IADD3.X R80, RZ, R3, RZ, P1, !PT ;  /* 0x00000003ff507210 */ /* 0x000fe20000ffe4ff */
[----:B------:R0:W-:Y:S01]  /*8590*/  @!P2 STG.E.U16 [R4.64+0x380], R27 ;  /* 0x0003801b0400a986 */ /* 0x0001e2000c101504 */
[----:B------:R-:W-:Y:S02]  /*85a0*/  IADD3 R16, P2, R16, 0x400, RZ ;  /* 0x0000040010107810 */ /* 0x000fe40007f5e0ff */
[----:B------:R-:W-:Y:S02]  /*85b0*/  IADD3.X R52, RZ, R52, RZ, P3, !PT ;  /* 0x00000034ff347210 */ /* 0x000fe40001ffe4ff */
[----:B------:R-:W-:Y:S01]  /*85c0*/  IADD3.X R17, RZ, R17, RZ, P2, !PT ;  /* 0x00000011ff117210 */ /* 0x000fe200017fe4ff */
[----:B------:R-:W-:Y:S01]  /*85d0*/  @P0 CALL.REL.NOINC `(.L_x_1514) ;  /* 0x0000001000000944 */ /* 0x000fe20003c00000 */
[----:B------:R-:W-:Y:S05]  /*85e0*/  BRA `(.L_x_1515) ;  /* 0xffff7f9000007947 */ /* 0x000fea000383ffff */
.L_x_1514:
[----:B------:R-:W-:Y:S05]  /*85f0*/  EXIT ;  /* 0x000000000000794d */ /* 0x000fea0003800000 */
.L_x_1516:
        /* <DEDUP_REMOVED lines=16> */
.L_x_5354:


//--------------------- .text._Z25selective_scan_fwd_kernelI32Selective_Scan_fwd_kernel_traitsILi32ELi16ELi1ELb0ELb0ELb1ELb1EN3c104HalfENS1_7complexIfEEEEv13SSMParamsBase --------------------------
	.section	.text._Z25selective_scan_fwd_kernelI32Selective_Scan_fwd_kernel_traitsILi32ELi16ELi1ELb0ELb0ELb1ELb1EN3c104HalfENS1_7complexIfEEEEv13SSMParamsBase,"ax",@progbits
	.sectioninfo	@"SHI_REGISTERS=192"
	.align	128
        .global         _Z25selective_scan_fwd_kernelI32Selective_Scan_fwd_kernel_traitsILi32ELi16ELi1ELb0ELb0ELb1ELb1EN3c104HalfENS1_7complexIfEEEEv13SSMParamsBase
        .type           _Z25selective_scan_fwd_kernelI32Selective_Scan_fwd_kernel_traitsILi32ELi16ELi1ELb0ELb0ELb1ELb1EN3c104HalfENS1_7complexIfEEEEv13SSMParamsBase,@function
        .size           _Z25selective_scan_fwd_kernelI32Selective_Scan_fwd_kernel_traitsILi32ELi16ELi1ELb0ELb0ELb1ELb1EN3c104HalfENS1_7complexIfEEEEv13SSMParamsBase,(.L_x_5355 - _Z25selective_scan_fwd_kernelI32Selective_Scan_fwd_kernel_traitsILi32ELi16ELi1ELb0ELb0ELb1ELb1EN3c104HalfENS1_7complexIfEEEEv13SSMParamsBase)
        .other          _Z25selective_scan_fwd_kernelI32Selective_Scan_fwd_kernel_traitsILi32ELi16ELi1ELb0ELb0ELb1ELb1EN3c104HalfENS1_7complexIfEEEEv13SSMParamsBase,@"STO_CUDA_ENTRY STV_DEFAULT"
_Z25selective_scan_fwd_kernelI32Selective_Scan_fwd_kernel_traitsILi32ELi16ELi1ELb0ELb0ELb1ELb1EN3c104HalfENS1_7complexIfEEEEv13SSMParamsBase:
.text._Z25selective_scan_fwd_kernelI32Selective_Scan_fwd_kernel_traitsILi32ELi16ELi1ELb0ELb0ELb1ELb1EN3c104HalfENS1_7complexIfEEEEv13SSMParamsBase:
        /* <DEDUP_REMOVED lines=88> */
.L_x_1558:
        /* <DEDUP_REMOVED lines=291> */
.L_x_1518:
[----:B------:R-:W-:Y:S05]  /*17b0*/  BSYNC B0 ;  /* 0x0000000000007941 */ /* 0x000fea0003800000 */
.L_x_1517:
        /* <DEDUP_REMOVED lines=36> */
.L_x_1520:
[----:B------:R-:W-:Y:S05]  /*1a00*/  BSYNC B0 ;  /* 0x0000000000007941 */ /* 0x000fea0003800000 */
.L_x_1519:
        /* <DEDUP_REMOVED lines=38> */
.L_x_1522:
[----:B------:R-:W-:Y:S05]  /*1c70*/  BSYNC B0 ;  /* 0x0000000000007941 */ /* 0x000fea0003800000 */
.L_x_1521:
        /* <DEDUP_REMOVED lines=36> */
.L_x_1524:
[----:B------:R-:W-:Y:S05]  /*1ec0*/  BSYNC B0 ;  /* 0x0000000000007941 */ /* 0x000fea0003800000 */
.L_x_1523:
        /* <DEDUP_REMOVED lines=38> */
.L_x_1526:
[----:B------:R-:W-:Y:S05]  /*2130*/  BSYNC B0 ;  /* 0x0000000000007941 */ /* 0x000fea0003800000 */
.L_x_1525:
        /* <DEDUP_REMOVED lines=36> */
.L_x_1528:
[----:B------:R-:W-:Y:S05]  /*2380*/  BSYNC B0 ;  /* 0x0000000000007941 */ /* 0x000fea0003800000 */
.L_x_1527:
        /* <DEDUP_REMOVED lines=38> */
.L_x_1530:
[----:B------:R-:W-:Y:S05]  /*25f0*/  BSYNC B0 ;  /* 0x0000000000007941 */ /* 0x000fea0003800000 */
.L_x_1529:
        /* <DEDUP_REMOVED lines=37> */
.L_x_1532:
[----:B------:R-:W-:Y:S05]  /*2850*/  BSYNC B0 ;  /* 0x0000000000007941 */ /* 0x000fea0003800000 */
.L_x_1531:
        /* <DEDUP_REMOVED lines=42> */
.L_x_1534:
[----:B------:R-:W-:Y:S05]  /*2b00*/  BSYNC B0 ;  /* 0x0000000000007941 */ /* 0x000fea0003800000 */
.L_x_1533:
        /* <DEDUP_REMOVED lines=40> */
.L_x_1536:
[----:B------:R-:W-:Y:S05]  /*2d90*/  BSYNC B0 ;  /* 0x0000000000007941 */ /* 0x000fea0003800000 */
.L_x_1535:
        /* <DEDUP_REMOVED lines=46> */
.L_x_1538:
[----:B------:R-:W-:Y:S05]  /*3080*/  BSYNC B0 ;  /* 0x0000000000007941 */ /* 0x000fea0003800000 */
.L_x_1537:
        /* <DEDUP_REMOVED lines=33> */
.L_x_1540:
[----:B------:R-:W-:Y:S05]  /*32a0*/  BSYNC B0 ;  /* 0x0000000000007941 */ /* 0x000fea0003800000 */
.L_x_1539:
        /* <DEDUP_REMOVED lines=33> */
.L_x_1542:
[----:B------:R-:W-:Y:S05]  /*34c0*/  BSYNC B0 ;  /* 0x0000000000007941 */ /* 0x000fea0003800000 */
.L_x_1541:
        /* <DEDUP_REMOVED lines=33> */
.L_x_1544:
[----:B------:R-:W-:Y:S05]  /*36e0*/  BSYNC B0 ;  /* 0x0000000000007941 */ /* 0x000fea0003800000 */
.L_x_1543:
        /* <DEDUP_REMOVED lines=33> */
.L_x_1546:
[----:B------:R-:W-:Y:S05]  /*3900*/  BSYNC B0 ;  /* 0x0000000000007941 */ /* 0x000fea0003800000 */
.L_x_1545:
        /* <DEDUP_REMOVED lines=33> */
.L_x_1548:
[----:B------:R-:W-:Y:S05]  /*3b20*/  BSYNC B0 ;  /* 0x0000000000007941 */ /* 0x000fea0003800000 */
.L_x_1547:
        /* <DEDUP_REMOVED lines=20> */
.L_x_1552:
        /* <DEDUP_REMOVED lines=942> */
.L_x_1551:
[----:B------:R-:W-:Y:S05]  /*7750*/  BSYNC B0 ;  /* 0x0000000000007941 */ /* 0x000fea0003800000 */
.L_x_1550:
        /* <DEDUP_REMOVED lines=92> */
.L_x_1549:
[----:B------:R-:W-:Y:S01]  /*7d20*/  BAR.SYNC.DEFER_BLOCKING 0x0 ;  /* 0x0000000000007b1d */ /* 0x000fe20000010000 */
[----:B------:R-:W-:Y:S02]  /*7d30*/  F2FP.PACK_AB R0, R97, R74 ;  /* 0x0000004a6100723e */ /* 0x000fe400000000ff */
[----:B------:R-:W-:-:S02]  /*7d40*/  F2FP.PACK_AB R4, R99, R76 ;  /* 0x0000004c6304723e */ /* 0x000fc400000000ff */
[C---:B------:R-:W-:Y:S01]  /*7d50*/  PRMT R5, R0.reuse, 0x7610, R5 ;  /* 0x0000761000057816 */ /* 0x040fe20000000005 */
[----:B------:R-:W-:Y:S01]  /*7d60*/  BSSY B0, `(.L_x_1553) ;  /* 0x000005e000007945 */ /* 0x000fe20003800000 */
[----:B------:R-:W-:Y:S02]  /*7d70*/  PRMT R6, R0, 0x7632, R6 ;  /* 0x0000763200067816 */ /* 0x000fe40000000006 */
[----:B------:R-:W-:Y:S02]  /*7d80*/  F2FP.PACK_AB R0, R101, R78 ;  /* 0x0000004e6500723e */ /* 0x000fe400000000ff */
[C---:B------:R-:W-:Y:S02]  /*7d90*/  PRMT R7, R4.reuse, 0x7610, R7 ;  /* 0x0000761004077816 */ /* 0x040fe40000000007 */
[----:B------:R-:W-:Y:S02]  /*7da0*/  PRMT R8, R4, 0x7632, R8 ;  /* 0x0000763204087816 */ /* 0x000fe40000000008 */
[----:B------:R-:W-:-:S02]  /*7db0*/  PRMT R9, R0, 0x7610, R9 ;  /* 0x0000761000097816 */ /* 0x000fc40000000009 */
[----:B------:R-:W-:Y:S02]  /*7dc0*/  PRMT R10, R0, 0x7632, R10 ;  /* 0x00007632000a7816 */ /* 0x000fe4000000000a */
[----:B------:R-:W-:Y:S02]  /*7dd0*/  F2FP.PACK_AB R0, R103, R80 ;  /* 0x000000506700723e */ /* 0x000fe400000000ff */
[----:B------:R-:W-:Y:S02]  /*7de0*/  F2FP.PACK_AB R4, R105, R82 ;  /* 0x000000526904723e */ /* 0x000fe400000000ff */
[----:B------:R-:W-:Y:S01]  /*7df0*/  PRMT R11, R0, 0x7610, R11 ;  /* 0x00007610000b7816 */ /* 0x000fe2000000000b */
[----:B------:R0:W-:Y:S01]  /*7e00*/  STS.U16 [R23+0x2], R6 ;  /* 0x0000020617007388 */ /* 0x0001e20000000400 */
[C---:B------:R-:W-:Y:S02]  /*7e10*/  PRMT R12, R4.reuse, 0x7610, R12 ;  /* 0x00007610040c7816 */ /* 0x040fe4000000000c */
[----:B------:R-:W-:Y:S01]  /*7e20*/  PRMT R13, R4, 0x7632, R13 ;  /* 0x00007632040d7816 */ /* 0x000fe2000000000d */
[----:B------:R1:W-:Y:S01]  /*7e30*/  STS.U16 [R23], R5 ;  /* 0x0000000517007388 */ /* 0x0003e20000000400 */
[----:B------:R-:W-:-:S02]  /*7e40*/  ISETP.NE.AND P0, PT, R68, RZ, PT ;  /* 0x000000ff4400720c */ /* 0x000fc40003f05270 */
[----:B------:R-:W-:Y:S01]  /*7e50*/  F2FP.PACK_AB R4, R111, R88 ;  /* 0x000000586f04723e */ /* 0x000fe200000000ff */
[----:B------:R2:W-:Y:S01]  /*7e60*/  STS.U16 [R23+0x4], R7 ;  /* 0x0000040717007388 */ /* 0x0005e20000000400 */
[----:B------:R-:W-:Y:S02]  /*7e70*/  ISETP.GE.AND P1, PT, R56, R51, PT ;  /* 0x000000333800720c */ /* 0x000fe40003f26270 */
[----:B0-----:R-:W-:Y:S01]  /*7e80*/  PRMT R6, R0, 0x7632, R6 ;  /* 0x0000763200067816 */ /* 0x001fe20000000006 */
[----:B------:R0:W-:Y:S01]  /*7e90*/  STS.U16 [R23+0x6], R8 ;  /* 0x0000060817007388 */ /* 0x0001e20000000400 */
[----:B------:R-:W-:Y:S02]  /*7ea0*/  F2FP.PACK_AB R0, R109, R86 ;  /* 0x000000566d00723e */ /* 0x000fe400000000ff */
[----:B-1----:R-:W-:Y:S01]  /*7eb0*/  F2FP.PACK_AB R5, R107, R84 ;  /* 0x000000546b05723e */ /* 0x002fe200000000ff */
[----:B------:R1:W-:Y:S01]  /*7ec0*/  STS.U16 [R23+0x8], R9 ;  /* 0x0000080917007388 */ /* 0x0003e20000000400 */
[----:B------:R-:W-:-:S02]  /*7ed0*/  LEA R73, P2, R56, c[0x0][0x258], 0x1 ;  /* 0x0000960038497a11 */ /* 0x000fc400078408ff */
[----:B--2---:R-:W-:Y:S01]  /*7ee0*/  PRMT R7, R5, 0x7632, R7 ;  /* 0x0000763205077816 */ /* 0x004fe20000000007 */
[----:B------:R-:W-:Y:S01]  /*7ef0*/  STS.U16 [R23+0xa], R10 ;  /* 0x00000a0a17007388 */ /* 0x000fe20000000400 */
[----:B0-----:R-:W-:-:S03]  /*7f00*/  PRMT R8, R0, 0x7632, R8 ;  /* 0x0000763200087816 */ /* 0x001fc60000000008 */
[----:B------:R0:W-:Y:S01]  /*7f10*/  STS.U16 [R23+0xc], R11 ;  /* 0x00000c0b17007388 */ /* 0x0001e20000000400 */
[----:B-1----:R-:W-:-:S03]  /*7f20*/  PRMT R9, R4, 0x7632, R9 ;  /* 0x0000763204097816 */ /* 0x002fc60000000009 */
[----:B------:R-:W-:Y:S04]  /*7f30*/  STS.U16 [R23+0xe], R6 ;  /* 0x00000e0617007388 */ /* 0x000fe80000000400 */
[----:B------:R-:W-:Y:S01]  /*7f40*/  STS.U16 [R23+0x10], R12 ;  /* 0x0000100c17007388 */ /* 0x000fe20000000400 */
[----:B0-----:R-:W-:-:S03]  /*7f50*/  IMAD R11, R63, c[0x0][0x208], RZ ;  /* 0x000082003f0b7a24 */ /* 0x001fc600078e02ff */
[----:B------:R-:W-:Y:S01]  /*7f60*/  STS.U16 [R23+0x12], R13 ;  /* 0x0000120d17007388 */ /* 0x000fe20000000400 */
[----:B------:R-:W-:-:S03]  /*7f70*/  IMAD R11, R64, c[0x0][0x20c], R11 ;  /* 0x00008300400b7a24 */ /* 0x000fc600078e020b */
[----:B------:R-:W-:Y:S04]  /*7f80*/  STS.U16 [R23+0x14], R5 ;  /* 0x0000140517007388 */ /* 0x000fe80000000400 */
[----:B------:R0:W-:Y:S04]  /*7f90*/  STS.U16 [R23+0x16], R7 ;  /* 0x0000160717007388 */ /* 0x0001e80000000400 */
[----:B------:R1:W-:Y:S04]  /*7fa0*/  STS.U16 [R23+0x18], R0 ;  /* 0x0000180017007388 */ /* 0x0003e80000000400 */
[----:B------:R-:W-:Y:S01]  /*7fb0*/  STS.U16 [R23+0x1a], R8 ;  /* 0x00001a0817007388 */ /* 0x000fe20000000400 */
[----:B0-----:R-:W-:-:S03]  /*7fc0*/  IMAD R7, R167, c[0x0][0x200], RZ ;  /* 0x00008000a7077a24 */ /* 0x001fc600078e02ff */
[----:B------:R0:W-:Y:S01]  /*7fd0*/  STS.U16 [R23+0x1c], R4 ;  /* 0x00001c0417007388 */ /* 0x0001e20000000400 */
[----:B------:R-:W-:Y:S01]  /*7fe0*/  IMAD R13, R60, c[0x0][0x204], R7 ;  /* 0x000081003c0d7a24 */ /* 0x000fe200078e0207 */
[----:B-1----:R-:W-:Y:S02]  /*7ff0*/  LOP3.LUT R0, R59, 0x20, R58, 0xfe, !PT ;  /* 0x000000203b007812 */ /* 0x002fe400078efe3a */
[----:B------:R1:W-:Y:S01]  /*8000*/  STS.U16 [R23+0x1e], R9 ;  /* 0x00001e0917007388 */ /* 0x0003e20000000400 */
[----:B------:R-:W-:-:S06]  /*8010*/  NOP ;  /* 0x0000000000007918 */ /* 0x000fcc0000000000 */
[----:B------:R-:W-:Y:S01]  /*8020*/  LDS.U16 R15, [R50] ;  /* 0x00000000320f7984 */ /* 0x000fe20000000400 */
[----:B0-----:R-:W-:-:S03]  /*8030*/  IMAD.WIDE.U32 R4, R60, c[0x0][0x200], RZ ;  /* 0x000080003c047a25 */ /* 0x001fc600078e00ff */
[----:B------:R-:W-:Y:S01]  /*8040*/  LDS.U16 R19, [R49+0x40] ;  /* 0x0000400031137984 */ /* 0x000fe20000000400 */
[----:B-1----:R-:W-:Y:S01]  /*8050*/  IMAD R9, R167, c[0x0][0x1f0], RZ ;  /* 0x00007c00a7097a24 */ /* 0x002fe200078e02ff */
[----:B------:R-:W-:Y:S02]  /*8060*/  IADD3 R7, R5, R13, RZ ;  /* 0x0000000d05077210 */ /* 0x000fe40007ffe0ff */
[----:B------:R-:W-:Y:S01]  /*8070*/  LDS.U16 R21, [R48+0x80] ;  /* 0x0000800030157984 */ /* 0x000fe20000000400 */
[----:B------:R-:W-:Y:S01]  /*8080*/  MOV R6, R4 ;  /* 0x0000000400067202 */ /* 0x000fe20000000f00 */
[----:B------:R-:W-:Y:S01]  /*8090*/  IMAD R115, R60, c[0x0][0x1f4], R9 ;  /* 0x00007d003c737a24 */ /* 0x000fe200078e0209 */
[----:B------:R-:W-:Y:S01]  /*80a0*/  SHF.L.U32 R4, R54, 0x9, RZ ;  /* 0x0000000936047819 */ /* 0x000fe200000006ff */
[----:B------:R-:W-:Y:S02]  /*80b0*/  LDS.U16 R65, [R47+0xc0] ;  /* 0x0000c0002f417984 */ /* 0x000fe40000000400 */
[----:B------:R-:W-:Y:S01]  /*80c0*/  IMAD.WIDE.U32 R6, R64, c[0x0][0x208], R6 ;  /* 0x0000820040067a25 */ /* 0x000fe200078e0006 */
[--C-:B------:R-:W-:Y:S01]  /*80d0*/  SHF.R.S32.HI R5, RZ, 0x1f, R4.reuse ;  /* 0x0000001fff057819 */ /* 0x100fe20000011404 */
[----:B------:R-:W-:Y:S03]  /*80e0*/  LDS.U16 R69, [R46+0x100] ;  /* 0x000100002e457984 */ /* 0x000fe60000000400 */
[----:B------:R-:W-:Y:S01]  /*80f0*/  IADD3 R10, P3, R4, R6, RZ ;  /* 0x00000006040a7210 */ /* 0x000fe20007f7e0ff */
[----:B------:R-:W-:Y:S01]  /*8100*/  LDS.U16 R75, [R45+0x140] ;  /* 0x000140002d4b7984 */ /* 0x000fe20000000400 */
[----:B------:R-:W-:Y:S01]  /*8110*/  @!P1 IMAD.WIDE.U32 R8, R60, c[0x0][0x1f0], R4 ;  /* 0x00007c003c089a25 */ /* 0x000fe200078e0004 */
[----:B------:R-:W-:-:S02]  /*8120*/  IADD3 R6, P4, R56, R4, RZ ;  /* 0x0000000438067210 */ /* 0x000fc40007f9e0ff */
[----:B------:R-:W-:Y:S01]  /*8130*/  LDS.U16 R77, [R43+0x180] ;  /* 0x000180002b4d7984 */ /* 0x000fe20000000400 */
[----:B------:R-:W-:Y:S02]  /*8140*/  IADD3.X R7, R5, R11, R7, P3, !PT ;  /* 0x0000000b05077210 */ /* 0x000fe40001ffe407 */
[----:B------:R-:W-:Y:S01]  /*8150*/  LEA.HI.X R11, R56, c[0x0][0x25c], R55, 0x1, P2 ;  /* 0x00009700380b7a11 */ /* 0x000fe200010f0c37 */
[----:B------:R-:W-:Y:S01]  /*8160*/  LDS.U16 R79, [R41+0x1c0] ;  /* 0x0001c000294f7984 */ /* 0x000fe20000000400 */
[C---:B------:R-:W-:Y:S02]  /*8170*/  LEA R72, P5, R10.reuse, R73, 0x1 ;  /* 0x000000490a487211 */ /* 0x040fe400078a08ff */
[----:B------:R-:W-:Y:S01]  /*8180*/  @!P1 MOV R70, R8 ;  /* 0x0000000800469202 */ /* 0x000fe20000000f00 */
[----:B------:R-:W-:Y:S01]  /*8190*/  LDS.U16 R81, [R39+0x200] ;  /* 0x0002000027517984 */ /* 0x000fe20000000400 */
[----:B------:R-:W-:Y:S02]  /*81a0*/  LEA.HI.X R73, R10, R11, R7, 0x1, P5 ;  /* 0x0000000b0a497211 */ /* 0x000fe400028f0c07 */
[----:B------:R-:W-:Y:S01]  /*81b0*/  @!P1 IADD3 R71, R115, R9, RZ ;  /* 0x0000000973479210 */ /* 0x000fe20007ffe0ff */
[----:B------:R-:W-:Y:S01]  /*81c0*/  LDS.U16 R83, [R37+0x240] ;  /* 0x0002400025537984 */ /* 0x000fe20000000400 */
[----:B------:R-:W-:-:S02]  /*81d0*/  LOP3.LUT R8, R59, 0x40, R58, 0xfe, !PT ;  /* 0x000000403b087812 */ /* 0x000fc400078efe3a */
[----:B------:R-:W-:Y:S01]  /*81e0*/  IADD3.X R7, R55, R5, RZ, P4, !PT ;  /* 0x0000000537077210 */ /* 0x000fe200027fe4ff */
        /* <DEDUP_REMOVED lines=21> */
.L_x_1554:
[----:B------:R-:W-:Y:S05]  /*8340*/  BSYNC B0 ;  /* 0x0000000000007941 */ /* 0x000fea0003800000 */
.L_x_1553:
[----:B0-----:R-:W-:Y:S01]  /*8350*/  LOP3.LUT R12, R59, 0x80, R58, 0xfe, !PT ;  /* 0x000000803b0c7812 */ /* 0x001fe200078efe3a */
[----:B------:R0:W-:Y:S01]  /*8360*/  @!P2 STG.E.U16 [R72.64+0x40], R19 ;  /* 0x000040134800a986 */ /* 0x0001e2000c101504 */
[----:B------:R-:W-:Y:S01]  /*8370*/  IMAD.WIDE.U32 R66, R60, c[0x0][0x1f0], RZ ;  /* 0x00007c003c427a25 */ /* 0x000fe200078e00ff */
[-C--:B------:R-:W-:Y:S02]  /*8380*/  ISETP.GE.AND P5, PT, R8, R113.reuse, PT ;  /* 0x000000710800720c */ /* 0x080fe40003fa6270 */
[----:B------:R-:W-:Y:S01]  /*8390*/  ISETP.GE.AND P2, PT, R12, R113, PT ;  /* 0x000000710c00720c */ /* 0x000fe20003f46270 */
[----:B------:R-:W-:Y:S01]  /*83a0*/  IMAD R9, R63, c[0x0][0x1f8], RZ ;  /* 0x00007e003f097a24 */ /* 0x000fe200078e02ff */
[----:B------:R-:W-:Y:S01]  /*83b0*/  IADD3 R67, R67, R115, RZ ;  /* 0x0000007343437210 */ /* 0x000fe20007ffe0ff */
[C---:B------:R-:W-:Y:S01]  /*83c0*/  @!P1 IMAD.WIDE.U32 R70, R64.reuse, c[0x0][0x1f8], R70 ;  /* 0x00007e0040469a25 */ /* 0x040fe200078e0046 */
[C-C-:B------:R-:W-:Y:S02]  /*83d0*/  LOP3.LUT R10, R59.reuse, 0x60, R58.reuse, 0xfe, !PT ;  /* 0x000000603b0a7812 */ /* 0x140fe400078efe3a */
[C---:B------:R-:W-:Y:S01]  /*83e0*/  LOP3.LUT R14, R59.reuse, 0xa0, R58, 0xfe, !PT ;  /* 0x000000a03b0e7812 */ /* 0x040fe200078efe3a */
[----:B------:R-:W-:Y:S01]  /*83f0*/  IMAD.WIDE.U32 R66, R64, c[0x0][0x1f8], R66 ;  /* 0x00007e0040427a25 */ /* 0x000fe200078e0042 */
[----:B------:R-:W-:-:S02]  /*8400*/  LOP3.LUT R18, R59, 0xc0, R58, 0xfe, !PT ;  /* 0x000000c03b127812 */ /* 0x000fc400078efe3a */
[-C--:B------:R-:W-:Y:S01]  /*8410*/  ISETP.GE.AND P6, PT, R10, R113.reuse, PT ;  /* 0x000000710a00720c */ /* 0x080fe20003fc6270 */
[----:B------:R-:W-:Y:S01]  /*8420*/  @!P5 STG.E.U16 [R72.64+0x80], R21 ;  /* 0x000080154800d986 */ /* 0x000fe2000c101504 */
[-C--:B------:R-:W-:Y:S01]  /*8430*/  ISETP.GE.AND P3, PT, R14, R113.reuse, PT ;  /* 0x000000710e00720c */ /* 0x080fe20003f66270 */
[----:B------:R-:W-:Y:S01]  /*8440*/  IMAD R9, R64, c[0x0][0x1fc], R9 ;  /* 0x00007f0040097a24 */ /* 0x000fe200078e0209 */
[----:B------:R-:W-:Y:S01]  /*8450*/  ISETP.GE.AND P4, PT, R18, R113, PT ;  /* 0x000000711200720c */ /* 0x000fe20003f86270 */
[----:B------:R-:W-:Y:S01]  /*8460*/  @!P2 STG.E.U16 [R72.64+0x100], R69 ;  /* 0x000100454800a986 */ /* 0x000fe2000c101504 */
[----:B0-----:R-:W-:Y:S02]  /*8470*/  @!P1 IADD3 R19, P5, R56, R70, RZ ;  /* 0x0000004638139210 */ /* 0x001fe40007fbe0ff */
[----:B------:R-:W-:Y:S02]  /*8480*/  IADD3 R15, P2, R4, R66, RZ ;  /* 0x00000042040f7210 */ /* 0x000fe40007f5e0ff */
[----:B------:R-:W-:-:S02]  /*8490*/  @!P1 IADD3.X R38, R55, R71, R9, P5, !PT ;  /* 0x0000004737269210 */ /* 0x000fc40002ffe409 */
[----:B------:R-:W-:Y:S01]  /*84a0*/  IADD3.X R66, R5, R9, R67, P2, !PT ;  /* 0x0000000905427210 */ /* 0x000fe200017fe443 */
[----:B------:R-:W-:Y:S01]  /*84b0*/  @!P6 STG.E.U16 [R72.64+0xc0], R65 ;  /* 0x0000c0414800e986 */ /* 0x000fe2000c101504 */
[C-C-:B------:R-:W-:Y:S02]  /*84c0*/  LOP3.LUT R20, R59.reuse, 0xe0, R58.reuse, 0xfe, !PT ;  /* 0x000000e03b147812 */ /* 0x140fe400078efe3a */
[C-C-:B------:R-:W-:Y:S01]  /*84d0*/  LOP3.LUT R24, R59.reuse, 0x100, R58.reuse, 0xfe, !PT ;  /* 0x000001003b187812 */ /* 0x140fe200078efe3a */
[----:B------:R-:W-:Y:S01]  /*84e0*/  @!P3 STG.E.U16 [R72.64+0x140], R75 ;  /* 0x0001404b4800b986 */ /* 0x000fe2000c101504 */
[C-C-:B------:R-:W-:Y:S02]  /*84f0*/  LOP3.LUT R22, R59.reuse, 0x120, R58.reuse, 0xfe, !PT ;  /* 0x000001203b167812 */ /* 0x140fe400078efe3a */
[----:B------:R-:W-:Y:S01]  /*8500*/  LOP3.LUT R26, R59, 0x160, R58, 0xfe, !PT ;  /* 0x000001603b1a7812 */ /* 0x000fe200078efe3a */
[----:B------:R-:W-:Y:S01]  /*8510*/  @!P4 STG.E.U16 [R72.64+0x180], R77 ;  /* 0x0001804d4800c986 */ /* 0x000fe2000c101504 */
[----:B------:R-:W-:-:S02]  /*8520*/  IADD3 R9, P2, R56, 0x20, RZ ;  /* 0x0000002038097810 */ /* 0x000fc40007f5e0ff */
[-C--:B------:R-:W-:Y:S02]  /*8530*/  ISETP.GE.AND P6, PT, R20, R113.reuse, PT ;  /* 0x000000711400720c */ /* 0x080fe40003fc6270 */
[-C--:B------:R-:W-:Y:S02]  /*8540*/  ISETP.GE.AND P4, PT, R24, R113.reuse, PT ;  /* 0x000000711800720c */ /* 0x080fe40003f86270 */
[-C--:B------:R-:W-:Y:S02]  /*8550*/  ISETP.GE.AND P3, PT, R22, R113.reuse, PT ;  /* 0x000000711600720c */ /* 0x080fe40003f66270 */
[----:B------:R-:W-:Y:S02]  /*8560*/  ISETP.GE.AND P5, PT, R26, R113, PT ;  /* 0x000000711a00720c */ /* 0x000fe40003fa6270 */
[----:B------:R-:W-:Y:S02]  /*8570*/  IADD3.X R30, RZ, R55, RZ, P2, !PT ;  /* 0x00000037ff1e7210 */ /* 0x000fe400017fe4ff */
[----:B------:R-:W-:-:S02]  /*8580*/  LOP3.LUT R28, R59, 0x140, R58, 0xfe, !PT ;  /* 0x000001403b1c7812 */ /* 0x000fc400078efe3a */
[C---:B------:R-:W-:Y:S01]  /*8590*/  SHF.L.U64.HI R11, R9.reuse, 0x1, R30 ;  /* 0x00000001090b7819 */ /* 0x040fe2000001021e */
[----:B------:R-:W-:Y:S01]  /*85a0*/  @!P6 STG.E.U16 [R72.64+0x1c0], R79 ;  /* 0x0001c04f4800e986 */ /* 0x000fe2000c101504 */
[----:B------:R-:W-:Y:S02]  /*85b0*/  SHF.L.U32 R9, R9, 0x1, RZ ;  /* 0x0000000109097819 */ /* 0x000fe400000006ff */
[--C-:B------:R-:W-:Y:S01]  /*85c0*/  LOP3.LUT R36, R59, 0x180, R58.reuse, 0xfe, !PT ;  /* 0x000001803b247812 */ /* 0x100fe200078efe3a */
[----:B------:R-:W-:Y:S01]  /*85d0*/  @!P4 STG.E.U16 [R72.64+0x200], R81 ;  /* 0x000200514800c986 */ /* 0x000fe2000c101504 */
[----:B------:R-:W-:Y:S02]  /*85e0*/  IADD3 R70, P2, R9, c[0x0][0x268], RZ ;  /* 0x00009a0009467a10 */ /* 0x000fe40007f5e0ff */
[C-C-:B------:R-:W-:Y:S01]  /*85f0*/  LOP3.LUT R34, R59.reuse, 0x1a0, R58.reuse, 0xfe, !PT ;  /* 0x000001a03b227812 */ /* 0x140fe200078efe3a */
[----:B------:R-:W-:Y:S01]  /*8600*/  @!P3 STG.E.U16 [R72.64+0x240], R83 ;  /* 0x000240534800b986 */ /* 0x000fe2000c101504 */
[----:B------:R-:W-:-:S02]  /*8610*/  LOP3.LUT R32, R59, 0x1c0, R58, 0xfe, !PT ;  /* 0x000001c03b207812 */ /* 0x000fc400078efe3a */
[----:B------:R-:W-:Y:S01]  /*8620*/  LOP3.LUT R30, R59, 0x1e0, R58, 0xfe, !PT ;  /* 0x000001e03b1e7812 */ /* 0x000fe200078efe3a */
[----:B------:R-:W-:Y:S01]  /*8630*/  @!P5 STG.E.U16 [R72.64+0x2c0], R87 ;  /* 0x0002c0574800d986 */ /* 0x000fe2000c101504 */
[----:B------:R-:W-:Y:S02]  /*8640*/  IADD3.X R13, R11, c[0x0][0x26c], RZ, P2, !PT ;  /* 0x00009b000b0d7a10 */ /* 0x000fe400017fe4ff */
[-C--:B------:R-:W-:Y:S02]  /*8650*/  ISETP.GE.AND P6, PT, R28, R113.reuse, PT ;  /* 0x000000711c00720c */ /* 0x080fe40003fc6270 */
[-C--:B------:R-:W-:Y:S02]  /*8660*/  ISETP.GE.AND P4, PT, R36, R113.reuse, PT ;  /* 0x000000712400720c */ /* 0x080fe40003f86270 */
[-C--:B------:R-:W-:Y:S02]  /*8670*/  ISETP.GE.AND P3, PT, R34, R113.reuse, PT ;  /* 0x000000712200720c */ /* 0x080fe40003f66270 */
[----:B------:R-:W-:-:S02]  /*8680*/  ISETP.GE.AND P2, PT, R32, R113, PT ;  /* 0x000000712000720c */ /* 0x000fc40003f46270 */
[----:B------:R-:W-:-:S05]  /*8690*/  ISETP.GE.AND P5, PT, R30, R113, PT ;  /* 0x000000711e00720c */ /* 0x000fca0003fa6270 */
[----:B------:R-:W-:Y:S01]  /*86a0*/  @!P6 STG.E.U16 [R72.64+0x280], R85 ;  /* 0x000280554800e986 */ /* 0x000fe2000c101504 */
[----:B------:R-:W-:-:S03]  /*86b0*/  LEA R70, P6, R15, R70, 0x1 ;  /* 0x000000460f467211 */ /* 0x000fc600078c08ff */
[----:B------:R-:W-:Y:S01]  /*86c0*/  @!P4 STG.E.U16 [R72.64+0x300], R89 ;  /* 0x000300594800c986 */ /* 0x000fe2000c101504 */
[----:B------:R-:W-:Y:S02]  /*86d0*/  LEA.HI.X R71, R15, R13, R66, 0x1, P6 ;  /* 0x0000000d0f477211 */ /* 0x000fe400030f0c42 */
[C---:B------:R-:W-:Y:S01]  /*86e0*/  @!P1 LEA R66, P6, R19.reuse, c[0x0][0x268], 0x1 ;  /* 0x00009a0013429a11 */ /* 0x040fe200078c08ff */
[----:B------:R-:W-:Y:S01]  /*86f0*/  @!P3 STG.E.U16 [R72.64+0x340], R91 ;  /* 0x0003405b4800b986 */ /* 0x000fe2000c101504 */
[----:B------:R-:W-:Y:S02]  /*8700*/  PRMT R13, RZ, 0x7610, R13 ;  /* 0x00007610ff0d7816 */ /* 0x000fe4000000000d */
[----:B------:R-:W-:Y:S01]  /*8710*/  @!P1 LEA.HI.X R67, R19, c[0x0][0x26c], R38, 0x1, P6 ;  /* 0x00009b0013439a11 */ /* 0x000fe200030f0c26 */
[----:B------:R-:W-:Y:S01]  /*8720*/  @!P2 STG.E.U16 [R72.64+0x380], R93 ;  /* 0x0003805d4800a986 */ /* 0x000fe2000c101504 */
[----:B------:R-:W-:-:S03]  /*8730*/  ISETP.GE.AND P3, PT, R0, R51, PT ;  /* 0x000000330000720c */ /* 0x000fc60003f66270 */
[----:B------:R0:W-:Y:S04]  /*8740*/  @!P5 STG.E.U16 [R72.64+0x3c0], R95 ;  /* 0x0003c05f4800d986 */ /* 0x0001e8000c101504 */
[----:B------:R-:W-:Y:S01]  /*8750*/  BAR.SYNC.DEFER_BLOCKING 0x0 ;  /* 0x0000000000007b1d */ /* 0x000fe20000010000 */
[-C--:B------:R-:W-:Y:S02]  /*8760*/  ISETP.GE.AND P2, PT, R10, R51.reuse, PT ;  /* 0x000000330a00720c */ /* 0x080fe40003f46270 */
[----:B------:R-:W-:Y:S02]  /*8770*/  ISETP.GE.AND P5, PT, R14, R51, PT ;  /* 0x000000330e00720c */ /* 0x000fe40003fa6270 */
[----:B------:R-:W-:Y:S02]  /*8780*/  PRMT R38, RZ, 0x7610, R38 ;  /* 0x00007610ff267816 */ /* 0x000fe40000000026 */
[----:B------:R-:W-:-:S02]  /*8790*/  PRMT R40, RZ, 0x7610, R40 ;  /* 0x00007610ff287816 */ /* 0x000fc40000000028 */
[----:B------:R-:W-:Y:S02]  /*87a0*/  PRMT R19, RZ, 0x7610, R19 ;  /* 0x00007610ff137816 */ /* 0x000fe40000000013 */
[----:B------:R-:W-:Y:S01]  /*87b0*/  PRMT R42, RZ, 0x7610, R42 ;  /* 0x00007610ff2a7816 */ /* 0x000fe2000000002a */
[----:B------:R1:W2:Y:S01]  /*87c0*/  @!P1 LDG.E.U16 R13, [R66.64] ;  /* 0x00000004420d9981 */ /* 0x0002a2000c1e1500 */
[-C--:B------:R-:W-:Y:S02]  /*87d0*/  ISETP.GE.AND P1, PT, R12, R51.reuse, PT ;  /* 0x000000330c00720c */ /* 0x080fe40003f26270 */
[-C--:B------:R-:W-:Y:S01]  /*87e0*/  ISETP.GE.AND P4, PT, R18, R51.reuse, PT ;  /* 0x000000331200720c */ /* 0x080fe20003f86270 */
[----:B------:R-:W3:Y:S01]  /*87f0*/  @!P3 LDG.E.U16 R38, [R70.64] ;  /* 0x000000044626b981 */ /* 0x000ee2000c1e1500 */
[-C--:B------:R-:W-:Y:S02]  /*8800*/  ISETP.GE.AND P3, PT, R20, R51.reuse, PT ;  /* 0x000000331400720c */ /* 0x080fe40003f66270 */
[-C--:B------:R-:W-:Y:S01]  /*8810*/  ISETP.GE.AND P6, PT, R8, R51.reuse, PT ;  /* 0x000000330800720c */ /* 0x080fe20003fc6270 */
[----:B------:R-:W4:Y:S01]  /*8820*/  @!P2 LDG.E.U16 R40, [R70.64+0x80] ;  /* 0x000080044628a981 */ /* 0x000f22000c1e1500 */
[----:B------:R-:W-:-:S02]  /*8830*/  ISETP.GE.AND P2, PT, R24, R51, PT ;  /* 0x000000331800720c */ /* 0x000fc40003f46270 */
[----:B------:R-:W-:Y:S01]  /*8840*/  PRMT R44, RZ, 0x7610, R44 ;  /* 0x00007610ff2c7816 */ /* 0x000fe2000000002c */
[----:B------:R-:W5:Y:S01]  /*8850*/  @!P5 LDG.E.U16 R42, [R70.64+0x100] ;  /* 0x00010004462ad981 */ /* 0x000f62000c1e1500 */
[-C--:B------:R-:W-:Y:S02]  /*8860*/  ISETP.GE.AND P5, PT, R28, R51.reuse, PT ;  /* 0x000000331c00720c */ /* 0x080fe40003fa6270 */
[----:B------:R-:W-:Y:S01]  /*8870*/  PRMT R90, RZ, 0x7610, R90 ;  /* 0x00007610ff5a7816 */ /* 0x000fe2000000005a */
[----:B------:R-:W4:Y:S01]  /*8880*/  @!P1 LDG.E.U16 R19, [R70.64+0xc0] ;  /* 0x0000c00446139981 */ /* 0x000f22000c1e1500 */
[----:B------:R-:W-:Y:S02]  /*8890*/  ISETP.GE.AND P1, PT, R22, R51, PT ;  /* 0x000000331600720c */ /* 0x000fe40003f26270 */
[----:B-1----:R-:W-:Y:S01]  /*88a0*/  PRMT R66, RZ, 0x7610, R66 ;  /* 0x00007610ff427816 */ /* 0x002fe20000000042 */
[----:B------:R-:W4:Y:S01]  /*88b0*/  @!P4 LDG.E.U16 R44, [R70.64+0x140] ;  /* 0x00014004462cc981 */ /* 0x000f22000c1e1500 */
[----:B0-----:R-:W-:-:S02]  /*88c0*/  PRMT R72, RZ, 0x7610, R72 ;  /* 0x00007610ff487816 */ /* 0x001fc40000000048 */
[----:B------:R-:W-:Y:S02]  /*88d0*/  PRMT R92, RZ, 0x7610, R92 ;  /* 0x00007610ff5c7816 */ /* 0x000fe4000000005c */
[----:B------:R-:W-:Y:S01]  /*88e0*/  PRMT R15, RZ, 0x7610, R15 ;  /* 0x00007610ff0f7816 */ /* 0x000fe2000000000f */
[----:B------:R-:W4:Y:S01]  /*88f0*/  @!P3 LDG.E.U16 R66, [R70.64+0x180] ;  /* 0x000180044642b981 */ /* 0x000f22000c1e1500 */
[-C--:B------:R-:W-:Y:S02]  /*8900*/  ISETP.GE.AND P4, PT, R26, R51.reuse, PT ;  /* 0x000000331a00720c */ /* 0x080fe40003f86270 */
        /* <DEDUP_REMOVED lines=41> */
[----:B------:R-:W5:Y:S04]  /*8ba0*/  LDS.U16 R42, [R23+0xc] ;  /* 0x00000c00172a7984 */ /* 0x000f680000000400 */
[----:B------:R-:W-:Y:S01]  /*8bb0*/  LDS.U16 R44, [R23+0x16] ;  /* 0x00001600172c7984 */ /* 0x000fe20000000400 */
[----:B0-----:R-:W-:-:S03]  /*8bc0*/  HADD2.F32 R65, -RZ, R13.H0_H0 ;  /* 0x2000000dff417230 */ /* 0x001fc60000004100 */
[----:B------:R-:W0:Y:S01]  /*8bd0*/  LDS.U16 R13, [R23+0xe] ;  /* 0x00000e00170d7984 */ /* 0x000e220000000400 */
[----:B-1----:R-:W-:-:S03]  /*8be0*/  HADD2.F32 R72, -RZ, R21.H0_H0 ;  /* 0x20000015ff487230 */ /* 0x002fc60000004100 */
[----:B------:R-:W1:Y:S01]  /*8bf0*/  LDS.U16 R21, [R23+0x14] ;  /* 0x0000140017157984 */ /* 0x000e620000000400 */
[----:B--2---:R-:W-:-:S03]  /*8c00*/  HADD2.F32 R70, -RZ, R19.H0_H0 ;  /* 0x20000013ff467230 */ /* 0x004fc60000004100 */
[----:B------:R-:W2:Y:S01]  /*8c10*/  LDS.U16 R19, [R23+0x12] ;  /* 0x0000120017137984 */ /* 0x000ea20000000400 */
[----:B---3--:R-:W-:-:S03]  /*8c20*/  HADD2.F32 R67, -RZ, R15.H0_H0 ;  /* 0x2000000fff437230 */ /* 0x008fc60000004100 */
[----:B------:R-:W3:Y:S01]  /*8c30*/  LDS.U16 R15, [R23+0x10] ;  /* 0x00001000170f7984 */ /* 0x000ee20000000400 */
[----:B----4-:R-:W-:-:S03]  /*8c40*/  HADD2.F32 R75, -RZ, R38.H0_H0 ;  /* 0x20000026ff4b7230 */ /* 0x010fc60000004100 */
[----:B------:R-:W4:Y:S01]  /*8c50*/  LDS.U16 R38, [R23+0x18] ;  /* 0x0000180017267984 */ /* 0x000f220000000400 */
[----:B-----5:R-:W-:-:S03]  /*8c60*/  HADD2.F32 R79, -RZ, R40.H0_H0 ;  /* 0x20000028ff4f7230 */ /* 0x020fc60000004100 */
[----:B------:R-:W5:Y:S01]  /*8c70*/  LDS.U16 R40, [R23+0x1a] ;  /* 0x00001a0017287984 */ /* 0x000f620000000400 */
[----:B------:R-:W-:-:S03]  /*8c80*/  HADD2.F32 R83, -RZ, R42.H0_H0 ;  /* 0x2000002aff537230 */ /* 0x000fc60000004100 */
[----:B------:R-:W3:Y:S01]  /*8c90*/  LDS.U16 R42, [R23+0x1c] ;  /* 0x00001c00172a7984 */ /* 0x000ee20000000400 */
[----:B0-----:R-:W-:-:S03]  /*8ca0*/  HADD2.F32 R87, -RZ, R13.H0_H0 ;  /* 0x2000000dff577230 */ /* 0x001fc60000004100 */
[----:B------:R-:W0:Y:S01]  /*8cb0*/  LDS.U16 R13, [R23+0x1e] ;  /* 0x00001e00170d7984 */ /* 0x000e220000000400 */
[----:B------:R-:W-:Y:S02]  /*8cc0*/  FMUL.FTZ R66, R65, -1.4426950216293334961 ;  /* 0xbfb8aa3b41427820 */ /* 0x000fe40000410000 */
[----:B------:R-:W-:Y:S02]  /*8cd0*/  FMUL.FTZ R71, R70, -1.4426950216293334961 ;  /* 0xbfb8aa3b46477820 */ /* 0x000fe40000410000 */
[----:B------:R-:W-:Y:S02]  /*8ce0*/  FMUL.FTZ R69, R67, -1.4426950216293334961 ;  /* 0xbfb8aa3b43457820 */ /* 0x000fe40000410000 */
[----:B------:R-:W0:Y:S01]  /*8cf0*/  MUFU.EX2 R66, R66 ;  /* 0x0000004200427308 */ /* 0x000e220000000800 */
[----:B------:R-:W-:Y:S01]  /*8d00*/  FMUL.FTZ R73, R72, -1.4426950216293334961 ;  /* 0xbfb8aa3b48497820 */ /* 0x000fe20000410000 */
[----:B-1----:R-:W-:-:S06]  /*8d10*/  HADD2.F32 R21, -RZ, R21.H0_H0 ;  /* 0x20000015ff157230 */ /* 0x002fcc0000004100 */
[----:B------:R-:W1:Y:S01]  /*8d20*/  MUFU.EX2 R71, R71 ;  /* 0x0000004700477308 */ /* 0x000e620000000800 */
[----:B--2---:R-:W-:Y:S02]  /*8d30*/  HADD2.F32 R90, -RZ, R19.H0_H0 ;  /* 0x20000013ff5a7230 */ /* 0x004fe40000004100 */
[----:B------:R-:W-:-:S05]  /*8d40*/  HADD2.F32 R92, -RZ, R44.H0_H0 ;  /* 0x2000002cff5c7230 */ /* 0x000fca0000004100 */
[----:B------:R-:W2:Y:S01]  /*8d50*/  MUFU.EX2 R69, R69 ;  /* 0x0000004500457308 */ /* 0x000ea20000000800 */
[----:B---3--:R-:W-:Y:S02]  /*8d60*/  HADD2.F32 R15, -RZ, R15.H0_H0 ;  /* 0x2000000fff0f7230 */ /* 0x008fe40000004100 */
[----:B----4-:R-:W-:Y:S01]  /*8d70*/  HADD2.F32 R94, -RZ, R38.H0_H0 ;  /* 0x20000026ff5e7230 */ /* 0x010fe20000004100 */
[----:B------:R-:W-:Y:S01]  /*8d80*/  FMUL.FTZ R44, R21, -1.4426950216293334961 ;  /* 0xbfb8aa3b152c7820 */ /* 0x000fe20000410000 */
[----:B-----5:R-:W-:Y:S01]  /*8d90*/  HADD2.F32 R95, -RZ, R40.H0_H0 ;  /* 0x20000028ff5f7230 */ /* 0x020fe20000004100 */
[----:B------:R-:W-:Y:S01]  /*8da0*/  FMUL.FTZ R77, R75, -1.4426950216293334961 ;  /* 0xbfb8aa3b4b4d7820 */ /* 0x000fe20000410000 */
[----:B------:R-:W-:Y:S01]  /*8db0*/  HADD2.F32 R96, -RZ, R42.H0_H0 ;  /* 0x2000002aff607230 */ /* 0x000fe20000004100 */
[----:B------:R-:W3:Y:S01]  /*8dc0*/  MUFU.EX2 R73, R73 ;  /* 0x0000004900497308 */ /* 0x000ee20000000800 */
[----:B------:R-:W-:Y:S02]  /*8dd0*/  FMUL.FTZ R81, R79, -1.4426950216293334961 ;  /* 0xbfb8aa3b4f517820 */ /* 0x000fe40000410000 */
[----:B------:R-:W-:-:S02]  /*8de0*/  FMUL.FTZ R85, R83, -1.4426950216293334961 ;  /* 0xbfb8aa3b53557820 */ /* 0x000fc40000410000 */
[----:B------:R-:W-:Y:S01]  /*8df0*/  FMUL.FTZ R89, R87, -1.4426950216293334961 ;  /* 0xbfb8aa3b57597820 */ /* 0x000fe20000410000 */
[----:B0-----:R-:W-:Y:S01]  /*8e00*/  HADD2.F32 R100, -RZ, R13.H0_H0 ;  /* 0x2000000dff647230 */ /* 0x001fe20000004100 */
[----:B------:R-:W-:Y:S02]  /*8e10*/  FMUL.FTZ R91, R90, -1.4426950216293334961 ;  /* 0xbfb8aa3b5a5b7820 */ /* 0x000fe40000410000 */
[----:B------:R-:W-:Y:S02]  /*8e20*/  FMUL.FTZ R93, R92, -1.4426950216293334961 ;  /* 0xbfb8aa3b5c5d7820 */ /* 0x000fe40000410000 */
[----:B------:R-:W-:Y:S02]  /*8e30*/  FMUL.FTZ R19, R15, -1.4426950216293334961 ;  /* 0xbfb8aa3b0f137820 */ /* 0x000fe40000410000 */
[----:B------:R-:W-:Y:S02]  /*8e40*/  FMUL.FTZ R38, R94, -1.4426950216293334961 ;  /* 0xbfb8aa3b5e267820 */ /* 0x000fe40000410000 */
[----:B------:R-:W-:Y:S01]  /*8e50*/  FMUL.FTZ R102, R100, -1.4426950216293334961 ;  /* 0xbfb8aa3b64667820 */ /* 0x000fe20000410000 */
[----:B------:R-:W0:Y:S01]  /*8e60*/  MUFU.EX2 R44, R44 ;  /* 0x0000002c002c7308 */ /* 0x000e220000000800 */
[----:B------:R-:W-:-:S02]  /*8e70*/  FMUL.FTZ R40, R95, -1.4426950216293334961 ;  /* 0xbfb8aa3b5f287820 */ /* 0x000fc40000410000 */
[----:B------:R-:W-:Y:S02]  /*8e80*/  FMUL.FTZ R13, R96, -1.4426950216293334961 ;  /* 0xbfb8aa3b600d7820 */ /* 0x000fe40000410000 */
[----:B------:R-:W-:Y:S02]  /*8e90*/  FADD.FTZ R66, R66, 1 ;  /* 0x3f80000042427421 */ /* 0x000fe40000010000 */
[----:B-1----:R-:W-:Y:S01]  /*8ea0*/  FADD.FTZ R71, R71, 1 ;  /* 0x3f80000047477421 */ /* 0x002fe20000010000 */
[----:B------:R-:W1:Y:S01]  /*8eb0*/  MUFU.EX2 R77, R77 ;  /* 0x0000004d004d7308 */ /* 0x000e620000000800 */
[----:B--2---:R-:W-:-:S07]  /*8ec0*/  FADD.FTZ R69, R69, 1 ;  /* 0x3f80000045457421 */ /* 0x004fce0000010000 */
[----:B------:R-:W2:Y:S08]  /*8ed0*/  MUFU.EX2 R81, R81 ;  /* 0x0000005100517308 */ /* 0x000eb00000000800 */
[----:B------:R-:W4:Y:S08]  /*8ee0*/  MUFU.EX2 R85, R85 ;  /* 0x0000005500557308 */ /* 0x000f300000000800 */
[----:B------:R-:W5:Y:S08]  /*8ef0*/  MUFU.EX2 R89, R89 ;  /* 0x0000005900597308 */ /* 0x000f700000000800 */
[----:B------:R-:W0:Y:S08]  /*8f00*/  MUFU.EX2 R91, R91 ;  /* 0x0000005b005b7308 */ /* 0x000e300000000800 */
[----:B------:R-:W0:Y:S08]  /*8f10*/  MUFU.EX2 R93, R93 ;  /* 0x0000005d005d7308 */ /* 0x000e300000000800 */
[----:B------:R-:W0:Y:S08]  /*8f20*/  MUFU.EX2 R19, R19 ;  /* 0x0000001300137308 */ /* 0x000e300000000800 */
[----:B------:R-:W0:Y:S08]  /*8f30*/  MUFU.EX2 R38, R38 ;  /* 0x0000002600267308 */ /* 0x000e300000000800 */
[----:B------:R0:W0:Y:S08]  /*8f40*/  MUFU.EX2 R42, R40 ;  /* 0x00000028002a7308 */ /* 0x0000300000000800 */
[----:B------:R-:W0:Y:S08]  /*8f50*/  MUFU.EX2 R98, R13 ;  /* 0x0000000d00627308 */ /* 0x000e300000000800 */
[----:B------:R-:W0:Y:S01]  /*8f60*/  MUFU.EX2 R102, R102 ;  /* 0x0000006600667308 */ /* 0x000e220000000800 */
[----:B---3--:R-:W-:-:S07]  /*8f70*/  FADD.FTZ R73, R73, 1 ;  /* 0x3f80000049497421 */ /* 0x008fce0000010000 */
[----:B------:R-:W3:Y:S08]  /*8f80*/  MUFU.RCP R66, R66 ;  /* 0x0000004200427308 */ /* 0x000ef00000001000 */
[----:B------:R-:W3:Y:S08]  /*8f90*/  MUFU.RCP R104, R69 ;  /* 0x0000004500687308 */ /* 0x000ef00000001000 */
[----:B------:R-:W3:Y:S01]  /*8fa0*/  MUFU.RCP R71, R71 ;  /* 0x0000004700477308 */ /* 0x000ee20000001000 */
[----:B0-----:R-:W-:-:S02]  /*8fb0*/  FADD.FTZ R44, R44, 1 ;  /* 0x3f8000002c2c7421 */ /* 0x001fc40000010000 */
[----:B-1----:R-:W-:Y:S02]  /*8fc0*/  FADD.FTZ R77, R77, 1 ;  /* 0x3f8000004d4d7421 */ /* 0x002fe40000010000 */
[----:B--2---:R-:W-:Y:S02]  /*8fd0*/  FADD.FTZ R81, R81, 1 ;  /* 0x3f80000051517421 */ /* 0x004fe40000010000 */
[----:B----4-:R-:W-:Y:S01]  /*8fe0*/  FADD.FTZ R85, R85, 1 ;  /* 0x3f80000055557421 */ /* 0x010fe20000010000 */
[----:B------:R-:W0:Y:S01]  /*8ff0*/  MUFU.RCP R73, R73 ;  /* 0x0000004900497308 */ /* 0x000e220000001000 */
[----:B-----5:R-:W-:Y:S02]  /*9000*/  FADD.FTZ R89, R89, 1 ;  /* 0x3f80000059597421 */ /* 0x020fe40000010000 */
[----:B------:R-:W-:Y:S02]  /*9010*/  FADD.FTZ R91, R91, 1 ;  /* 0x3f8000005b5b7421 */ /* 0x000fe40000010000 */
[----:B------:R-:W-:-:S02]  /*9020*/  FADD.FTZ R93, R93, 1 ;  /* 0x3f8000005d5d7421 */ /* 0x000fc40000010000 */
[----:B------:R-:W-:Y:S02]  /*9030*/  FADD.FTZ R19, R19, 1 ;  /* 0x3f80000013137421 */ /* 0x000fe40000010000 */
[----:B------:R-:W-:Y:S02]  /*9040*/  FADD.FTZ R40, R38, 1 ;  /* 0x3f80000026287421 */ /* 0x000fe40000010000 */
[----:B------:R-:W-:Y:S02]  /*9050*/  FADD.FTZ R42, R42, 1 ;  /* 0x3f8000002a2a7421 */ /* 0x000fe40000010000 */
[----:B------:R-:W-:Y:S02]  /*9060*/  FADD.FTZ R98, R98, 1 ;  /* 0x3f80000062627421 */ /* 0x000fe40000010000 */
[----:B------:R-:W-:Y:S01]  /*9070*/  FADD.FTZ R102, R102, 1 ;  /* 0x3f80000066667421 */ /* 0x000fe20000010000 */
[----:B------:R-:W1:Y:S01]  /*9080*/  MUFU.RCP R106, R77 ;  /* 0x0000004d006a7308 */ /* 0x000e620000001000 */
[----:B---3--:R-:W-:-:S02]  /*9090*/  FMUL.FTZ R65, R65, R66 ;  /* 0x0000004241417220 */ /* 0x008fc40000410000 */
[----:B------:R-:W-:Y:S02]  /*90a0*/  FMUL.FTZ R38, R67, R104 ;  /* 0x0000006843267220 */ /* 0x000fe40000410000 */
[----:B------:R-:W-:-:S03]  /*90b0*/  FMUL.FTZ R13, R70, R71 ;  /* 0x00000047460d7220 */ /* 0x000fc60000410000 */
[----:B------:R-:W2:Y:S08]  /*90c0*/  MUFU.RCP R108, R81 ;  /* 0x00000051006c7308 */ /* 0x000eb00000001000 */
[----:B------:R-:W3:Y:S08]  /*90d0*/  MUFU.RCP R110, R85 ;  /* 0x00000055006e7308 */ /* 0x000ef00000001000 */
[----:B------:R-:W4:Y:S08]  /*90e0*/  MUFU.RCP R112, R89 ;  /* 0x0000005900707308 */ /* 0x000f300000001000 */
[----:B------:R-:W5:Y:S08]  /*90f0*/  MUFU.RCP R44, R44 ;  /* 0x0000002c002c7308 */ /* 0x000f700000001000 */
[----:B------:R-:W0:Y:S08]  /*9100*/  MUFU.RCP R114, R19 ;  /* 0x0000001300727308 */ /* 0x000e300000001000 */
[----:B------:R-:W0:Y:S08]  /*9110*/  MUFU.RCP R91, R91 ;  /* 0x0000005b005b7308 */ /* 0x000e300000001000 */
[----:B------:R-:W0:Y:S08]  /*9120*/  MUFU.RCP R93, R93 ;  /* 0x0000005d005d7308 */ /* 0x000e300000001000 */
[----:B------:R2:W0:Y:S08]  /*9130*/  MUFU.RCP R69, R40 ;  /* 0x0000002800457308 */ /* 0x0004300000001000 */
[----:B------:R4:W0:Y:S08]  /*9140*/  MUFU.RCP R66, R42 ;  /* 0x0000002a00427308 */ /* 0x0008300000001000 */
[----:B------:R-:W2:Y:S08]  /*9150*/  MUFU.RCP R67, R98 ;  /* 0x0000006200437308 */ /* 0x000eb00000001000 */
[----:B------:R-:W4:Y:S01]  /*9160*/  MUFU.RCP R71, R102 ;  /* 0x0000006600477308 */ /* 0x000f220000001000 */
[----:B0-----:R-:W-:-:S02]  /*9170*/  FMUL.FTZ R72, R72, R73 ;  /* 0x0000004948487220 */ /* 0x001fc40000410000 */
[----:B------:R-:W-:Y:S02]  /*9180*/  FMUL.FTZ R65, R65, R74 ;  /* 0x0000004a41417220 */ /* 0x000fe40000410000 */
[----:B------:R-:W-:Y:S02]  /*9190*/  FMUL.FTZ R38, R38, R97 ;  /* 0x0000006126267220 */ /* 0x000fe40000410000 */
[----:B-1----:R-:W-:Y:S02]  /*91a0*/  FMUL.FTZ R75, R75, R106 ;  /* 0x0000006a4b4b7220 */ /* 0x002fe40000410000 */
[----:B------:R-:W-:Y:S02]  /*91b0*/  FMUL.FTZ R13, R13, R76 ;  /* 0x0000004c0d0d7220 */ /* 0x000fe40000410000 */
[----:B------:R-:W-:Y:S02]  /*91c0*/  FMUL.FTZ R72, R72, R99 ;  /* 0x0000006348487220 */ /* 0x000fe40000410000 */
[----:B--2---:R-:W-:-:S02]  /*91d0*/  FMUL.FTZ R40, R79, R108 ;  /* 0x0000006c4f287220 */ /* 0x004fc40000410000 */
[----:B---3--:R-:W-:Y:S02]  /*91e0*/  FMUL.FTZ R83, R83, R110 ;  /* 0x0000006e53537220 */ /* 0x008fe40000410000 */
[----:B----4-:R-:W-:Y:S02]  /*91f0*/  FMUL.FTZ R42, R87, R112 ;  /* 0x00000070572a7220 */ /* 0x010fe40000410000 */
[----:B-----5:R-:W-:Y:S02]  /*9200*/  FMUL.FTZ R21, R21, R44 ;  /* 0x0000002c15157220 */ /* 0x020fe40000410000 */
[----:B------:R-:W-:Y:S02]  /*9210*/  FMUL.FTZ R15, R15, R114 ;  /* 0x000000720f0f7220 */ /* 0x000fe40000410000 */
[----:B------:R-:W-:Y:S02]  /*9220*/  FMUL.FTZ R90, R90, R91 ;  /* 0x0000005b5a5a7220 */ /* 0x000fe40000410000 */
[----:B------:R-:W-:-:S02]  /*9230*/  FMUL.FTZ R92, R92, R93 ;  /* 0x0000005d5c5c7220 */ /* 0x000fc40000410000 */
[----:B------:R-:W-:Y:S02]  /*9240*/  FMUL.FTZ R19, R94, R69 ;  /* 0x000000455e137220 */ /* 0x000fe40000410000 */
[----:B------:R-:W-:Y:S02]  /*9250*/  FMUL.FTZ R44, R95, R66 ;  /* 0x000000425f2c7220 */ /* 0x000fe40000410000 */
[----:B------:R-:W-:Y:S02]  /*9260*/  FMUL.FTZ R67, R96, R67 ;  /* 0x0000004360437220 */ /* 0x000fe40000410000 */
[----:B------:R-:W-:Y:S01]  /*9270*/  FMUL.FTZ R100, R100, R71 ;  /* 0x0000004764647220 */ /* 0x000fe20000410000 */
[----:B------:R-:W-:Y:S01]  /*9280*/  F2FP.PACK_AB R38, R38, R65 ;  /* 0x000000412626723e */ /* 0x000fe200000000ff */
[----:B------:R-:W-:Y:S01]  /*9290*/  BAR.SYNC.DEFER_BLOCKING 0x0 ;  /* 0x0000000000007b1d */ /* 0x000fe20000010000 */
[----:B------:R-:W-:Y:S01]  /*92a0*/  FMUL.FTZ R75, R75, R78 ;  /* 0x0000004e4b4b7220 */ /* 0x000fe20000410000 */
[----:B------:R-:W-:Y:S01]  /*92b0*/  F2FP.PACK_AB R13, R72, R13 ;  /* 0x0000000d480d723e */ /* 0x000fe200000000ff */
        /* <DEDUP_REMOVED lines=10> */
[----:B------:R-:W-:Y:S01]  /*9360*/  FMUL.FTZ R100, R100, R111 ;  /* 0x0000006f64647220 */ /* 0x000fe20000410000 */
[----:B------:R-:W-:Y:S02]  /*9370*/  PRMT R65, R38, 0x7632, R65 ;  /* 0x0000763226417816 */ /* 0x000fe40000000041 */
[----:B------:R-:W-:Y:S02]  /*9380*/  F2FP.PACK_AB R40, R40, R75 ;  /* 0x0000004b2828723e */ /* 0x000fe400000000ff */
[----:B------:R-:W-:-:S02]  /*9390*/  PRMT R66, R13, 0x7632, R66 ;  /* 0x000076320d427816 */ /* 0x000fc40000000042 */
[----:B------:R-:W-:Y:S02]  /*93a0*/  F2FP.PACK_AB R42, R42, R83 ;  /* 0x000000532a2a723e */ /* 0x000fe400000000ff */
[----:B------:R-:W-:Y:S02]  /*93b0*/  F2FP.PACK_AB R15, R90, R15 ;  /* 0x0000000f5a0f723e */ /* 0x000fe400000000ff */
[----:B------:R-:W-:Y:S02]  /*93c0*/  F2FP.PACK_AB R21, R92, R21 ;  /* 0x000000155c15723e */ /* 0x000fe400000000ff */
[----:B------:R-:W-:Y:S02]  /*93d0*/  F2FP.PACK_AB R19, R44, R19 ;  /* 0x000000132c13723e */ /* 0x000fe400000000ff */
[----:B------:R-:W-:Y:S01]  /*93e0*/  F2FP.PACK_AB R67, R100, R67 ;  /* 0x000000436443723e */ /* 0x000fe200000000ff */
[----:B------:R0:W-:Y:S01]  /*93f0*/  STS.U16 [R23], R38 ;  /* 0x0000002617007388 */ /* 0x0001e20000000400 */
[----:B------:R-:W-:-:S02]  /*9400*/  PRMT R69, R40, 0x7632, R69 ;  /* 0x0000763228457816 */ /* 0x000fc40000000045 */
[----:B------:R-:W-:Y:S01]  /*9410*/  PRMT R44, R19, 0x7610, R44 ;  /* 0x00007610132c7816 */ /* 0x000fe2000000002c */
[----:B------:R1:W-:Y:S04]  /*9420*/  STS.U16 [R23+0x2], R65 ;  /* 0x0000024117007388 */ /* 0x0003e80000000400 */
[----:B------:R2:W-:Y:S01]  /*9430*/  STS.U16 [R23+0x6], R66 ;  /* 0x0000064217007388 */ /* 0x0005e20000000400 */
[----:B0-----:R-:W-:-:S03]  /*9440*/  PRMT R38, R42, 0x7632, R38 ;  /* 0x000076322a267816 */ /* 0x001fc60000000026 */
[----:B------:R0:W-:Y:S01]  /*9450*/  STS.U16 [R23+0x8], R40 ;  /* 0x0000082817007388 */ /* 0x0001e20000000400 */
[----:B-1----:R-:W-:-:S03]  /*9460*/  PRMT R65, R15, 0x7632, R65 ;  /* 0x000076320f417816 */ /* 0x002fc60000000041 */
[----:B------:R1:W-:Y:S01]  /*9470*/  STS.U16 [R23+0xc], R42 ;  /* 0x00000c2a17007388 */ /* 0x0003e20000000400 */
[----:B--2---:R-:W-:Y:S02]  /*9480*/  PRMT R66, R19, 0x7632, R66 ;  /* 0x0000763213427816 */ /* 0x004fe40000000042 */
[----:B0-----:R-:W-:Y:S02]  /*9490*/  PRMT R40, R21, 0x7632, R40 ;  /* 0x0000763215287816 */ /* 0x001fe40000000028 */
[----:B-1----:R-:W-:Y:S01]  /*94a0*/  PRMT R42, R67, 0x7632, R42 ;  /* 0x00007632432a7816 */ /* 0x002fe2000000002a */
        /* <DEDUP_REMOVED lines=19> */
[----:B------:R0:W-:Y:S04]  /*95e0*/  LDS.U16 R21, [R41+0x1c0] ;  /* 0x0001c00029157984 */ /* 0x0001e80000000400 */
        /* <DEDUP_REMOVED lines=27> */
.L_x_1556:
[----:B------:R-:W-:Y:S05]  /*97a0*/  BSYNC B0 ;  /* 0x0000000000007941 */ /* 0x000fea0003800000 */
.L_x_1555:
[----:B------:R-:W-:Y:S01]  /*97b0*/  MOV R6, R38 ;  /* 0x0000002600067202 */ /* 0x000fe20000000f00 */
[----:B0-----:R-:W-:Y:S01]  /*97c0*/  IMAD R13, R63, c[0x0][0x218], RZ ;  /* 0x000086003f0d7a24 */ /* 0x001fe200078e02ff */
[----:B------:R-:W-:Y:S02]  /*97d0*/  MOV R7, R67 ;  /* 0x0000004300077202 */ /* 0x000fe40000000f00 */
[-C--:B------:R-:W-:Y:S01]  /*97e0*/  ISETP.GE.AND P4, PT, R8, R23.reuse, PT ;  /* 0x000000170800720c */ /* 0x080fe20003f86270 */
[----:B------:R-:W-:Y:S01]  /*97f0*/  IMAD R13, R64, c[0x0][0x21c], R13 ;  /* 0x00008700400d7a24 */ /* 0x000fe200078e020d */
        /* <DEDUP_REMOVED lines=13> */
[----:B------:R0:W-:Y:S01]  /*98d0*/  @!P4 STG.E.U16 [R4.64+0x40], R15 ;  /* 0x0000400f0400c986 */ /* 0x0001e2000c101504 */
[-C--:B------:R-:W-:Y:S02]  /*98e0*/  ISETP.GE.AND P4, PT, R22, R23.reuse, PT ;  /* 0x000000171600720c */ /* 0x080fe40003f86270 */
[----:B------:R-:W-:Y:S01]  /*98f0*/  IADD3 R54, R54, 0x1, RZ ;  /* 0x0000000136367810 */ /* 0x000fe20007ffe0ff */
[----:B------:R0:W-:Y:S01]  /*9900*/  @!P5 STG.E.U16 [R4.64+0x80], R47 ;  /* 0x0000802f0400d986 */ /* 0x0001e2000c101504 */
[----:B------:R-:W-:-:S03]  /*9910*/  ISETP.GE.AND P5, PT, R28, R23, PT ;  /* 0x000000171c00720c */ /* 0x000fc60003fa6270 */
[----:B------:R0:W-:Y:S01]  /*9920*/  @!P6 STG.E.U16 [R4.64+0xc0], R19 ;  /* 0x0000c0130400e986 */ /* 0x0001e2000c101504 */
[----:B------:R-:W-:-:S03]  /*9930*/  ISETP.GE.AND P6, PT, R26, R23, PT ;  /* 0x000000171a00720c */ /* 0x000fc60003fc6270 */
[----:B------:R0:W-:Y:S01]  /*9940*/  @!P3 STG.E.U16 [R4.64], R49 ;  /* 0x000000310400b986 */ /* 0x0001e2000c101504 */
[----:B------:R-:W-:-:S03]  /*9950*/  ISETP.GE.AND P3, PT, R24, R23, PT ;  /* 0x000000171800720c */ /* 0x000fc60003f66270 */
[----:B------:R0:W-:Y:S01]  /*9960*/  @!P0 STG.E.U16 [R4.64+0x100], R45 ;  /* 0x0001002d04008986 */ /* 0x0001e2000c101504 */
[----:B------:R-:W-:-:S03]  /*9970*/  ISETP.GE.AND P0, PT, R36, R23, PT ;  /* 0x000000172400720c */ /* 0x000fc60003f06270 */
        /* <DEDUP_REMOVED lines=22> */
.L_x_1557:
[----:B------:R-:W-:Y:S05]  /*9ae0*/  EXIT ;  /* 0x000000000000794d */ /* 0x000fea0003800000 */
.L_x_1559:
        /* <DEDUP_REMOVED lines=9> */
.L_x_5355:


//--------------------- .text._Z25selective_scan_fwd_kernelI32Selective_Scan_fwd_kernel_traitsILi32ELi16ELi1ELb0ELb1ELb0ELb0EN3c104HalfENS1_7complexIfEEEEv13SSMParamsBase --------------------------
	.section	.text._Z25selective_scan_fwd_kernelI32Selective_Scan_fwd_kernel_traitsILi32ELi16ELi1ELb0ELb1ELb0ELb0EN3c104HalfENS1_7complexIfEEEEv13SSMParamsBase,"ax",@progbits
	.sectioninfo	@"SHI_REGISTERS=175"
	.align	128
        .global         _Z25selective_scan_fwd_kernelI32Selective_Scan_fwd_kernel_traitsILi32ELi16ELi1ELb0ELb1ELb0ELb0EN3c104HalfENS1_7complexIfEEEEv13SSMParamsBase
        .type           _Z25selective_scan_fwd_kernelI32Selective_Scan_fwd_kernel_traitsILi32ELi16ELi1ELb0ELb1ELb0ELb0EN3c104HalfENS1_7complexIfEEEEv13SSMParamsBase,@function
        .size           _Z25selective_scan_fwd_kernelI32Selective_Scan_fwd_kernel_traitsILi32ELi16ELi1ELb0ELb1ELb0ELb0EN3c104HalfENS1_7complexIfEEEEv13SSMParamsBase,(.L_x_5356 - _Z25selective_scan_fwd_kernelI32Selective_Scan_fwd_kernel_traitsILi32ELi16ELi1ELb0ELb1ELb0ELb0EN3c104HalfENS1_7complexIfEEEEv13SSMParamsBase)
        .other          _Z25selective_scan_fwd_kernelI32Selective_Scan_fwd_kernel_traitsILi32ELi16ELi1ELb0ELb1ELb0ELb0EN3c104HalfENS1_7complexIfEEEEv13SSMParamsBase,@"STO_CUDA_ENTRY STV_DEFAULT"
_Z25selective_scan_fwd_kernelI32Selective_Scan_fwd_kernel_traitsILi32ELi16ELi1ELb0ELb1ELb0ELb0EN3c104HalfENS1_7complexIfEEEEv13SSMParamsBase:
.text._Z25selective_scan_fwd_kernelI32Selective_Scan_fwd_kernel_traitsILi32ELi16ELi1ELb0ELb1ELb0ELb0EN3c104HalfENS1_7complexIfEEEEv13SSMParamsBase:
        /* <DEDUP_REMOVED lines=29> */
[----:B------:R-:W-:Y:S01]  /*01d0*/  SHF.R.S32.HI R166, RZ, 0x1f, R25 ;  /* 0x0000001fffa67819 */ /* 0x000fe20000011419 */
[----:B------:R-:W-:-:S04]  /*01e0*/  IMAD R11, R10, R9, RZ ;  /* 0x000000090a0b7224 */ /* 0x000fc800078e02ff */
[----:B------:R-:W-:-:S06]  /*01f0*/  IMAD.HI.U32 R7, R7, R11, R6 ;  /* 0x0000000b07077227 */ /* 0x000fcc00078e0006 */
[----:B------:R-:W-:-:S05]  /*0200*/  IMAD.HI.U32 R8, R7, R2, RZ ;  /* 0x0000000207087227 */ /* 0x000fca00078e00ff */
[----:B------:R-:W-:-:S05]  /*0210*/  IADD3 R3, -R8, RZ, RZ ;  /* 0x000000ff08037210 */ /* 0x000fca0007ffe1ff */
[----:B------:R-:W-:Y:S01]  /*0220*/  IMAD R2, R9, R3, R2 ;  /* 0x0000000309027224 */ /* 0x000fe200078e0202 */
[----:B------:R-:W-:-:S04]  /*0230*/  LOP3.LUT R3, R0, c[0x0][0x178], RZ, 0x3c, !PT ;  /* 0x00005e0000037a12 */ /* 0x000fc800078e3cff */
[----:B------:R-:W-:Y:S01]  /*0240*/  ISETP.GT.U32.AND P2, PT, R9, R2, PT ;  /* 0x000000020900720c */ /* 0x000fe20003f44070 */
[----:B------:R-:W-:-:S12]  /*0250*/  @!P0 EXIT ;  /* 0x000000000000894d */ /* 0x000fd80003800000 */
[-C--:B------:R-:W-:Y:S01]  /*0260*/  @!P2 IADD3 R2, R2, -R9.reuse, RZ ;  /* 0x800000090202a210 */ /* 0x080fe20007ffe0ff */
[----:B------:R-:W0:Y:S01]  /*0270*/  S2R R53, SR_TID.X ;  /* 0x0000000000357919 */ /* 0x000e220000002100 */
        /* <DEDUP_REMOVED lines=16> */
[----:B------:R-:W-:-:S03]  /*0380*/  IMAD.WIDE.U32 R6, R25, c[0x0][0x190], RZ ;  /* 0x0000640019067a25 */ /* 0x000fc600078e00ff */
[----:B------:R-:W-:Y:S01]  /*0390*/  IADD3 R9, R5, R11, RZ ;  /* 0x0000000b05097210 */ /* 0x000fe20007ffe0ff */
[C---:B------:R-:W-:Y:S01]  /*03a0*/  IMAD R14, R166.reuse, c[0x0][0x1e0], RZ ;  /* 0x00007800a60e7a24 */ /* 0x040fe200078e02ff */
[----:B------:R-:W-:Y:S02]  /*03b0*/  MOV R11, R8 ;  /* 0x00000008000b7202 */ /* 0x000fe40000000f00 */
[----:B0-----:R-:W-:Y:S01]  /*03c0*/  SHF.L.U32 R27, R53, 0x4, RZ ;  /* 0x00000004351b7819 */ /* 0x001fe200000006ff */
[----:B------:R-:W-:Y:S01]  /*03d0*/  IMAD R14, R25, c[0x0][0x1e4], R14 ;  /* 0x00007900190e7a24 */ /* 0x000fe200078e020e */
[----:B------:R-:W-:Y:S02]  /*03e0*/  @!P3 IADD3 R11, -R11, RZ, RZ ;  /* 0x000000ff0b0bb210 */ /* 0x000fe40007ffe1ff */
[----:B------:R-:W-:Y:S02]  /*03f0*/  @!P1 LOP3.LUT R11, RZ, c[0x0][0x178], RZ, 0x33, !PT ;  /* 0x00005e00ff0b9a12 */ /* 0x000fe400078e33ff */
[----:B------:R-:W-:Y:S01]  /*0400*/  MOV R8, R4 ;  /* 0x0000000400087202 */ /* 0x000fe20000000f00 */
[----:B------:R-:W-:Y:S01]  /*0410*/  IMAD R4, R166, c[0x0][0x1d0], RZ ;  /* 0x00007400a6047a24 */ /* 0x000fe200078e02ff */
[----:B------:R-:W-:-:S02]  /*0420*/  SHF.R.S32.HI R10, RZ, 0x1f, R11 ;  /* 0x0000001fff0a7819 */ /* 0x000fc4000001140b */
[----:B------:R-:W-:Y:S01]  /*0430*/  LOP3.LUT R26, R53, 0x1f, RZ, 0xc0, !PT ;  /* 0x0000001f351a7812 */ /* 0x000fe200078ec0ff */
[----:B------:R-:W-:Y:S01]  /*0440*/  IMAD R12, R25, c[0x0][0x1d4], R4 ;  /* 0x00007500190c7a24 */ /* 0x000fe200078e0204 */
[----:B------:R-:W-:Y:S01]  /*0450*/  LOP3.LUT R27, R27, 0xfffffe00, RZ, 0xc0, !PT ;  /* 0xfffffe001b1b7812 */ /* 0x000fe200078ec0ff */
[----:B------:R-:W-:Y:S01]  /*0460*/  IMAD.WIDE.U32 R4, R25, c[0x0][0x1d0], R2 ;  /* 0x0000740019047a25 */ /* 0x000fe200078e0002 */
[----:B------:R-:W-:Y:S02]  /*0470*/  IADD3 R7, R7, R13, RZ ;  /* 0x0000000d07077210 */ /* 0x000fe40007ffe0ff */
[----:B------:R-:W-:Y:S01]  /*0480*/  LOP3.LUT R30, R27, R26, RZ, 0xfc, !PT ;  /* 0x0000001a1b1e7212 */ /* 0x000fe200078efcff */
[----:B------:R-:W-:-:S03]  /*0490*/  IMAD.WIDE.U32 R8, R25, c[0x0][0x1e0], R8 ;  /* 0x0000780019087a25 */ /* 0x000fc600078e0008 */
[----:B------:R-:W-:Y:S01]  /*04a0*/  SHF.R.S32.HI R29, RZ, 0x1f, R30 ;  /* 0x0000001fff1d7819 */ /* 0x000fe2000001141e */
[----:B------:R-:W-:Y:S01]  /*04b0*/  IMAD R10, R10, c[0x0][0x1a8], RZ ;  /* 0x00006a000a0a7a24 */ /* 0x000fe200078e02ff */
[C---:B------:R-:W-:Y:S01]  /*04c0*/  IADD3 R4, P0, R30.reuse, R4, RZ ;  /* 0x000000041e047210 */ /* 0x040fe20007f1e0ff */
[----:B------:R-:W-:Y:S01]  /*04d0*/  IMAD.WIDE.U32 R2, R11, c[0x0][0x1a8], R6 ;  /* 0x00006a000b027a25 */ /* 0x000fe200078e0006 */
[----:B------:R-:W-:Y:S02]  /*04e0*/  IADD3 R68, P1, R30, R8, RZ ;  /* 0x000000081e447210 */ /* 0x000fe40007f3e0ff */
[----:B------:R-:W-:Y:S01]  /*04f0*/  IADD3.X R5, R29, R5, R12, P0, !PT ;  /* 0x000000051d057210 */ /* 0x000fe200007fe40c */
        /* <DEDUP_REMOVED lines=9> */
.L_x_1599:
[----:B------:R-:W-:Y:S01]  /*0590*/  BAR.SYNC.DEFER_BLOCKING 0x0 ;  /* 0x0000000000007b1d */ /* 0x000fe20000010000 */
[----:B------:R-:W-:-:S02]  /*05a0*/  MOV R2, 0xfffffe00 ;  /* 0xfffffe0000027802 */ /* 0x000fc40000000f00 */
[----:B0-----:R-:W-:Y:S02]  /*05b0*/  PRMT R5, RZ, 0x7610, R5 ;  /* 0x00007610ff057816 */ /* 0x001fe40000000005 */
[--C-:B------:R-:W-:Y:S01]  /*05c0*/  LOP3.LUT R18, R27, 0x20, R26.reuse, 0xfe, !PT ;  /* 0x000000201b127812 */ /* 0x100fe200078efe1a */
[----:B------:R-:W-:Y:S01]  /*05d0*/  IMAD R35, R31, R2, c[0x0][0x168] ;  /* 0x00005a001f237624 */ /* 0x000fe200078e0202 */
[----:B------:R-:W-:Y:S02]  /*05e0*/  MOV R2, R6 ;  /* 0x0000000600027202 */ /* 0x000fe40000000f00 */
[C-C-:B------:R-:W-:Y:S02]  /*05f0*/  LOP3.LUT R20, R27.reuse, 0x40, R26.reuse, 0xfe, !PT ;  /* 0x000000401b147812 */ /* 0x140fe400078efe1a */
[----:B------:R-:W-:Y:S02]  /*0600*/  ISETP.GE.AND P0, PT, R30, R35, PT ;  /* 0x000000231e00720c */ /* 0x000fe40003f06270 */
[----:B------:R-:W-:-:S02]  /*0610*/  LOP3.LUT R34, R27, 0x60, R26, 0xfe, !PT ;  /* 0x000000601b227812 */ /* 0x000fc400078efe1a */
[C-C-:B------:R-:W-:Y:S02]  /*0620*/  LOP3.LUT R36, R27.reuse, 0x80, R26.reuse, 0xfe, !PT ;  /* 0x000000801b247812 */ /* 0x140fe400078efe1a */
[----:B------:R-:W-:Y:S02]  /*0630*/  LOP3.LUT R38, R27, 0xa0, R26, 0xfe, !PT ;  /* 0x000000a01b267812 */ /* 0x000fe400078efe1a */
[-C--:B------:R-:W-:Y:S02]  /*0640*/  ISETP.GE.AND P1, PT, R20, R35.reuse, PT ;  /* 0x000000231400720c */ /* 0x080fe40003f26270 */
[----:B------:R-:W-:-:S03]  /*0650*/  ISETP.GE.AND P2, PT, R34, R35, PT ;  /* 0x000000232200720c */ /* 0x000fc60003f46270 */
        /* <DEDUP_REMOVED lines=9> */
[C-C-:B------:R-:W-:Y:S02]  /*06f0*/  LOP3.LUT R40, R27.reuse, 0xc0, R26.reuse, 0xfe, !PT ;  /* 0x000000c01b287812 */ /* 0x140fe400078efe1a */
        /* <DEDUP_REMOVED lines=45> */
[----:B------:R-:W-:Y:S02]  /*09d0*/  ISETP.GE.AND P2, PT, R34, R35, PT ;  /* 0x000000232200720c */ /* 0x000fe40003f46270 */
[----:B------:R-:W-:Y:S02]  /*09e0*/  SHF.L.U32 R34, R21, 0x1, RZ ;  /* 0x0000000115227819 */ /* 0x000fe400000006ff */
[C---:B------:R-:W-:Y:S02]  /*09f0*/  IADD3 R21, R28.reuse, 0x20, RZ ;  /* 0x000000201c157810 */ /* 0x040fe40007ffe0ff */
[C---:B------:R-:W-:Y:S02]  /*0a00*/  IADD3 R37, R28.reuse, 0x40, RZ ;  /* 0x000000401c257810 */ /* 0x040fe40007ffe0ff */
[C---:B------:R-:W-:Y:S02]  /*0a10*/  IADD3 R39, R28.reuse, 0x60, RZ ;  /* 0x000000601c277810 */ /* 0x040fe40007ffe0ff */
[----:B------:R-:W-:-:S02]  /*0a20*/  IADD3 R41, R28, 0x80, RZ ;  /* 0x000000801c297810 */ /* 0x000fc40007ffe0ff */
[----:B------:R-:W-:Y:S02]  /*0a30*/  IADD3 R43, R28, 0xa0, RZ ;  /* 0x000000a01c2b7810 */ /* 0x000fe40007ffe0ff */
[-C--:B------:R-:W-:Y:S02]  /*0a40*/  LEA.HI.SX32 R21, R21, R28.reuse, 0x1b ;  /* 0x0000001c15157211 */ /* 0x080fe400078fdaff */
[-C--:B------:R-:W-:Y:S02]  /*0a50*/  ISETP.GE.AND P6, PT, R38, R35.reuse, PT ;  /* 0x000000232600720c */ /* 0x080fe40003fc6270 */
[-C--:B------:R-:W-:Y:S02]  /*0a60*/  LEA.HI.SX32 R37, R37, R28.reuse, 0x1b ;  /* 0x0000001c25257211 */ /* 0x080fe400078fdaff */
[----:B------:R-:W-:Y:S02]  /*0a70*/  LEA.HI.SX32 R38, R39, R28, 0x1b ;  /* 0x0000001c27267211 */ /* 0x000fe400078fdaff */
[----:B------:R-:W-:-:S02]  /*0a80*/  ISETP.GE.AND P4, PT, R36, R35, PT ;  /* 0x000000232400720c */ /* 0x000fc40003f86270 */
[----:B------:R-:W-:Y:S02]  /*0a90*/  ISETP.GE.AND P5, PT, R40, R35, PT ;  /* 0x000000232800720c */ /* 0x000fe40003fa6270 */
[-C--:B------:R-:W-:Y:S02]  /*0aa0*/  LEA.HI.SX32 R39, R41, R28.reuse, 0x1b ;  /* 0x0000001c29277211 */ /* 0x080fe400078fdaff */
[----:B------:R-:W-:Y:S02]  /*0ab0*/  LEA.HI.SX32 R40, R43, R28, 0x1b ;  /* 0x0000001c2b287211 */ /* 0x000fe400078fdaff */
[----:B------:R-:W-:Y:S02]  /*0ac0*/  SHF.L.U32 R36, R21, 0x1, RZ ;  /* 0x0000000115247819 */ /* 0x000fe400000006ff */
[----:B------:R-:W-:Y:S02]  /*0ad0*/  SHF.L.U32 R37, R37, 0x1, RZ ;  /* 0x0000000125257819 */ /* 0x000fe400000006ff */
[----:B------:R-:W-:-:S02]  /*0ae0*/  IADD3 R41, R28, 0x100, RZ ;  /* 0x000001001c297810 */ /* 0x000fc40007ffe0ff */
[----:B------:R-:W-:Y:S02]  /*0af0*/  SHF.L.U32 R38, R38, 0x1, RZ ;  /* 0x0000000126267819 */ /* 0x000fe400000006ff */
[----:B------:R-:W-:Y:S02]  /*0b00*/  IADD3 R21, R28, 0xe0, RZ ;  /* 0x000000e01c157810 */ /* 0x000fe40007ffe0ff */
[----:B------:R-:W-:Y:S02]  /*0b10*/  SHF.L.U32 R39, R39, 0x1, RZ ;  /* 0x0000000127277819 */ /* 0x000fe400000006ff */
[----:B------:R-:W-:Y:S02]  /*0b20*/  SHF.L.U32 R40, R40, 0x1, RZ ;  /* 0x0000000128287819 */ /* 0x000fe400000006ff */
[----:B------:R-:W-:Y:S02]  /*0b30*/  IADD3 R45, R28, 0x120, RZ ;  /* 0x000001201c2d7810 */ /* 0x000fe40007ffe0ff */
[----:B------:R-:W-:-:S02]  /*0b40*/  LEA.HI.SX32 R43, R41, R28, 0x1b ;  /* 0x0000001c292b7211 */ /* 0x000fc400078fdaff */
[----:B------:R-:W-:Y:S02]  /*0b50*/  IADD3 R47, R28, 0x140, RZ ;  /* 0x000001401c2f7810 */ /* 0x000fe40007ffe0ff */
[-C--:B------:R-:W-:Y:S02]  /*0b60*/  LEA.HI.SX32 R21, R21, R28.reuse, 0x1b ;  /* 0x0000001c15157211 */ /* 0x080fe400078fdaff */
[----:B------:R-:W-:Y:S02]  /*0b70*/  ISETP.GE.AND P3, PT, R42, R35, PT ;  /* 0x000000232a00720c */ /* 0x000fe40003f66270 */
[-C--:B------:R-:W-:Y:S02]  /*0b80*/  LEA.HI.SX32 R44, R45, R28.reuse, 0x1b ;  /* 0x0000001c2d2c7211 */ /* 0x080fe400078fdaff */
[----:B------:R-:W-:Y:S02]  /*0b90*/  LEA.HI.SX32 R45, R47, R28, 0x1b ;  /* 0x0000001c2f2d7211 */ /* 0x000fe400078fdaff */
[----:B------:R-:W-:-:S02]  /*0ba0*/  SHF.L.U32 R42, R21, 0x1, RZ ;  /* 0x00000001152a7819 */ /* 0x000fc400000006ff */
[----:B------:R-:W-:Y:S02]  /*0bb0*/  IADD3 R21, R28, 0x1e0, RZ ;  /* 0x000001e01c157810 */ /* 0x000fe40007ffe0ff */
[----:B------:R-:W-:Y:S02]  /*0bc0*/  SHF.L.U32 R43, R43, 0x1, RZ ;  /* 0x000000012b2b7819 */ /* 0x000fe400000006ff */
[----:B------:R-:W-:Y:S02]  /*0bd0*/  SHF.L.U32 R44, R44, 0x1, RZ ;  /* 0x000000012c2c7819 */ /* 0x000fe400000006ff */
[----:B------:R-:W-:Y:S02]  /*0be0*/  SHF.L.U32 R45, R45, 0x1, RZ ;  /* 0x000000012d2d7819 */ /* 0x000fe400000006ff */
[----:B------:R-:W-:-:S04]  /*0bf0*/  LEA.HI.SX32 R21, R21, R28, 0x1b ;  /* 0x0000001c15157211 */ /* 0x000fc800078fdaff */
[----:B------:R-:W-:Y:S02]  /*0c00*/  SHF.L.U32 R50, R21, 0x1, RZ ;  /* 0x0000000115327819 */ /* 0x000fe400000006ff */
[-C--:B------:R-:W-:Y:S02]  /*0c10*/  ISETP.GE.AND P1, PT, R18, R35.reuse, PT ;  /* 0x000000231200720c */ /* 0x080fe40003f26270 */
[----:B------:R-:W-:Y:S02]  /*0c20*/  ISETP.GE.AND P0, PT, R20, R35, PT ;  /* 0x000000231400720c */ /* 0x000fe40003f06270 */
[----:B------:R-:W-:Y:S02]  /*0c30*/  PRMT R57, RZ, 0x7610, R57 ;  /* 0x00007610ff397816 */ /* 0x000fe40000000039 */
[----:B------:R-:W-:Y:S02]  /*0c40*/  PRMT R59, RZ, 0x7610, R59 ;  /* 0x00007610ff3b7816 */ /* 0x000fe4000000003b */
[----:B------:R-:W-:-:S02]  /*0c50*/  PRMT R63, RZ, 0x7610, R63 ;  /* 0x00007610ff3f7816 */ /* 0x000fc4000000003f */
[----:B------:R-:W-:Y:S02]  /*0c60*/  PRMT R65, RZ, 0x7610, R65 ;  /* 0x00007610ff417816 */ /* 0x000fe40000000041 */
[----:B------:R-:W-:Y:S02]  /*0c70*/  PRMT R67, RZ, 0x7610, R67 ;  /* 0x00007610ff437816 */ /* 0x000fe40000000043 */
[----:B------:R-:W-:Y:S02]  /*0c80*/  PRMT R69, RZ, 0x7610, R69 ;  /* 0x00007610ff457816 */ /* 0x000fe40000000045 */
[----:B------:R-:W-:Y:S01]  /*0c90*/  PRMT R71, RZ, 0x7610, R71 ;  /* 0x00007610ff477816 */ /* 0x000fe20000000047 */
[----:B--2---:R0:W-:Y:S02]  /*0ca0*/  STS.U16 [R34], R5 ;  /* 0x0000000522007388 */ /* 0x0041e40000000400 */
[----:B0-----:R-:W-:-:S04]  /*0cb0*/  IADD3 R5, R28, 0xc0, RZ ;  /* 0x000000c01c057810 */ /* 0x001fc80007ffe0ff */
[----:B------:R-:W-:Y:S01]  /*0cc0*/  LEA.HI.SX32 R5, R5, R28, 0x1b ;  /* 0x0000001c05057211 */ /* 0x000fe200078fdaff */
[----:B---3--:R0:W-:Y:S03]  /*0cd0*/  STS.U16 [R36+0x40], R7 ;  /* 0x0000400724007388 */ /* 0x0081e60000000400 */
[----:B------:R-:W-:Y:S01]  /*0ce0*/  SHF.L.U32 R41, R5, 0x1, RZ ;  /* 0x0000000105297819 */ /* 0x000fe200000006ff */
[----:B----4-:R-:W-:Y:S01]  /*0cf0*/  STS.U16 [R37+0x80], R4 ;  /* 0x0000800425007388 */ /* 0x010fe20000000400 */
[----:B------:R-:W-:-:S03]  /*0d00*/  IADD3 R5, R28, 0x160, RZ ;  /* 0x000001601c057810 */ /* 0x000fc60007ffe0ff */
[----:B------:R1:W-:Y:S01]  /*0d10*/  STS.U16 [R38+0xc0], R9 ;  /* 0x0000c00926007388 */ /* 0x0003e20000000400 */
[----:B0-----:R-:W-:-:S03]  /*0d20*/  IADD3 R7, R28, 0x180, RZ ;  /* 0x000001801c077810 */ /* 0x001fc60007ffe0ff */
[----:B------:R-:W-:Y:S01]  /*0d30*/  STS.U16 [R39+0x100], R6 ;  /* 0x0001000627007388 */ /* 0x000fe20000000400 */
[----:B------:R-:W-:-:S03]  /*0d40*/  LEA.HI.SX32 R5, R5, R28, 0x1b ;  /* 0x0000001c05057211 */ /* 0x000fc600078fdaff */
[----:B------:R0:W-:Y:S01]  /*0d50*/  STS.U16 [R40+0x140], R11 ;  /* 0x0001400b28007388 */ /* 0x0001e20000000400 */
[C---:B-1----:R-:W-:Y:S02]  /*0d60*/  IADD3 R9, R28.reuse, 0x1a0, RZ ;  /* 0x000001a01c097810 */ /* 0x042fe40007ffe0ff */
[-C--:B------:R-:W-:Y:S02]  /*0d70*/  LEA.HI.SX32 R7, R7, R28.reuse, 0x1b ;  /* 0x0000001c07077211 */ /* 0x080fe400078fdaff */
[-C--:B------:R-:W-:Y:S02]  /*0d80*/  LEA.HI.SX32 R9, R9, R28.reuse, 0x1b ;  /* 0x0000001c09097211 */ /* 0x080fe400078fdaff */
[C---:B0-----:R-:W-:Y:S02]  /*0d90*/  IADD3 R11, R28.reuse, 0x1c0, RZ ;  /* 0x000001c01c0b7810 */ /* 0x041fe40007ffe0ff */
[----:B------:R-:W-:Y:S01]  /*0da0*/  SHF.L.U32 R4, R28, 0x4, RZ ;  /* 0x000000041c047819 */ /* 0x000fe200000006ff */
[----:B------:R-:W-:Y:S01]  /*0db0*/  STS.U16 [R41+0x180], R8 ;  /* 0x0001800829007388 */ /* 0x000fe20000000400 */
[----:B------:R-:W-:-:S02]  /*0dc0*/  LEA.HI.SX32 R11, R11, R28, 0x1b ;  /* 0x0000001c0b0b7211 */ /* 0x000fc400078fdaff */
[----:B------:R-:W-:Y:S01]  /*0dd0*/  SHF.L.U32 R46, R5, 0x1, RZ ;  /* 0x00000001052e7819 */ /* 0x000fe200000006ff */
[----:B------:R-:W-:Y:S01]  /*0de0*/  STS.U16 [R42+0x1c0], R13 ;  /* 0x0001c00d2a007388 */ /* 0x000fe20000000400 */
[----:B------:R-:W-:Y:S02]  /*0df0*/  SHF.L.U32 R47, R7, 0x1, RZ ;  /* 0x00000001072f7819 */ /* 0x000fe400000006ff */
[----:B------:R-:W-:Y:S01]  /*0e00*/  SHF.L.U32 R48, R9, 0x1, RZ ;  /* 0x0000000109307819 */ /* 0x000fe200000006ff */
[----:B------:R-:W-:Y:S01]  /*0e10*/  STS.U16 [R43+0x200], R10 ;  /* 0x0002000a2b007388 */ /* 0x000fe20000000400 */
[----:B------:R-:W-:Y:S02]  /*0e20*/  LEA.HI.SX32 R51, R4, R4, 0x1b ;  /* 0x0000000404337211 */ /* 0x000fe400078fdaff */
[----:B------:R-:W-:Y:S01]  /*0e30*/  SHF.L.U32 R49, R11, 0x1, RZ ;  /* 0x000000010b317819 */ /* 0x000fe200000006ff */
[----:B------:R-:W-:Y:S01]  /*0e40*/  STS.U16 [R44+0x240], R15 ;  /* 0x0002400f2c007388 */ /* 0x000fe20000000400 */
[----:B------:R-:W-:-:S03]  /*0e50*/  SHF.L.U32 R51, R51, 0x1, RZ ;  /* 0x0000000133337819 */ /* 0x000fc600000006ff */
        /* <DEDUP_REMOVED lines=23> */
[----:B0-----:R-:W-:-:S02]  /*0fd0*/  MOV R16, R61 ;  /* 0x0000003d00107202 */ /* 0x001fc40000000f00 */
[----:B------:R-:W-:Y:S01]  /*0fe0*/  MOV R17, R68 ;  /* 0x0000004400117202 */ /* 0x000fe20000000f00 */
[----:B------:R-:W-:Y:S01]  /*0ff0*/  BAR.SYNC.DEFER_BLOCKING 0x0 ;  /* 0x0000000000007b1d */ /* 0x000fe20000010000 */
[----:B------:R-:W-:Y:S02]  /*1000*/  PRMT R68, RZ, 0x7610, R68 ;  /* 0x00007610ff447816 */ /* 0x000fe40000000044 */
[----:B------:R-:W-:Y:S02]  /*1010*/  PRMT R61, RZ, 0x7610, R61 ;  /* 0x00007610ff3d7816 */ /* 0x000fe4000000003d */
[----:B-1----:R-:W-:Y:S01]  /*1020*/  PRMT R55, RZ, 0x7610, R55 ;  /* 0x00007610ff377816 */ /* 0x002fe20000000037 */
[----:B------:R-:W2:Y:S01]  /*1030*/  @!P1 LDG.E.U16 R57, [R16.64+0x40] ;  /* 0x0000400410399981 */ /* 0x000ea2000c1e1500 */
[-C--:B------:R-:W-:Y:S02]  /*1040*/  ISETP.GE.AND P1, PT, R52, R35.reuse, PT ;  /* 0x000000233400720c */ /* 0x080fe40003f26270 */
[----:B------:R-:W-:Y:S01]  /*1050*/  PRMT R52, RZ, 0x7610, R52 ;  /* 0x00007610ff347816 */ /* 0x000fe20000000034 */
[----:B------:R-:W3:Y:S01]  /*1060*/  @!P2 LDG.E.U16 R59, [R16.64+0xc0] ;  /* 0x0000c004103ba981 */ /* 0x000ee2000c1e1500 */
[----:B------:R-:W-:-:S03]  /*1070*/  ISETP.GE.AND P2, PT, R30, R35, PT ;  /* 0x000000231e00720c */ /* 0x000fc60003f46270 */
[----:B------:R-:W4:Y:S01]  /*1080*/  @!P0 LDG.E.U16 R68, [R16.64+0x80] ;  /* 0x0000800410448981 */ /* 0x000f22000c1e1500 */
[-C--:B------:R-:W-:Y:S02]  /*1090*/  ISETP.GE.AND P0, PT, R54, R35.reuse, PT ;  /* 0x000000233600720c */ /* 0x080fe40003f06270 */
[----:B------:R-:W-:Y:S01]  /*10a0*/  PRMT R54, RZ, 0x7610, R54 ;  /* 0x00007610ff367816 */ /* 0x000fe20000000036 */
[----:B------:R-:W2:Y:S01]  /*10b0*/  @!P4 LDG.E.U16 R52, [R16.64+0x100] ;  /* 0x000100041034c981 */ /* 0x000ea2000c1e1500 */
[-C--:B------:R-:W-:Y:S02]  /*10c0*/  ISETP.GE.AND P4, PT, R56, R35.reuse, PT ;  /* 0x000000233800720c */ /* 0x080fe40003f86270 */
[----:B------:R-:W-:Y:S01]  /*10d0*/  PRMT R56, RZ, 0x7610, R56 ;  /* 0x00007610ff387816 */ /* 0x000fe20000000038 */
        /* <DEDUP_REMOVED lines=61> */
[----:B------:R-:W-:Y:S01]  /*14b0*/  MOV R60, c[0x0][0x16c] ;  /* 0x00005b00003c7a02 */ /* 0x000fe20000000f00 */
[----:B---3--:R-:W-:Y:S01]  /*14c0*/  HADD2.F32 R81, -RZ, R56.H0_H0 ;  /* 0x20000038ff517230 */ /* 0x008fe20000004100 */
[--C-:B------:R-:W-:Y:S01]  /*14d0*/  FADD.FTZ R54, R79, R24.reuse ;  /* 0x000000184f367221 */ /* 0x100fe20000010000 */
[----:B----4-:R-:W-:Y:S02]  /*14e0*/  HADD2.F32 R83, -RZ, R58.H0_H0 ;  /* 0x2000003aff537230 */ /* 0x010fe40000004100 */
[----:B------:R-:W-:Y:S01]  /*14f0*/  HADD2.F32 R63, -RZ, R63.H0_H0 ;  /* 0x2000003fff3f7230 */ /* 0x000fe20000004100 */
[----:B------:R-:W-:Y:S01]  /*1500*/  ISETP.GE.AND P6, PT, R60, 0x1, PT ;  /* 0x000000013c00780c */ /* 0x000fe20003fc6270 */
        /* <DEDUP_REMOVED lines=44> */
.L_x_1561:
[----:B------:R-:W-:Y:S05]  /*17d0*/  BSYNC B0 ;  /* 0x0000000000007941 */ /* 0x000fea0003800000 */
.L_x_1560:
        /* <DEDUP_REMOVED lines=36> */
.L_x_1563:
[----:B------:R-:W-:Y:S05]  /*1a20*/  BSYNC B0 ;  /* 0x0000000000007941 */ /* 0x000fea0003800000 */
.L_x_1562:
        /* <DEDUP_REMOVED lines=38> */
.L_x_1565:
[----:B------:R-:W-:Y:S05]  /*1c90*/  BSYNC B0 ;  /* 0x0000000000007941 */ /* 0x000fea0003800000 */
.L_x_1564:
        /* <DEDUP_REMOVED lines=36> */
.L_x_1567:
[----:B------:R-:W-:Y:S05]  /*1ee0*/  BSYNC B0 ;  /* 0x0000000000007941 */ /* 0x000fea0003800000 */
.L_x_1566:
        /* <DEDUP_REMOVED lines=38> */
.L_x_1569:
[----:B------:R-:W-:Y:S05]  /*2150*/  BSYNC B0 ;  /* 0x0000000000007941 */ /* 0x000fea0003800000 */
.L_x_1568:
        /* <DEDUP_REMOVED lines=36> */
.L_x_1571:
[----:B------:R-:W-:Y:S05]  /*23a0*/  BSYNC B0 ;  /* 0x0000000000007941 */ /* 0x000fea0003800000 */
.L_x_1570:
        /* <DEDUP_REMOVED lines=38> */
.L_x_1573:
[----:B------:R-:W-:Y:S05]  /*2610*/  BSYNC B0 ;  /* 0x0000000000007941 */ /* 0x000fea0003800000 */
.L_x_1572:
        /* <DEDUP_REMOVED lines=37> */
.L_x_1575:
[----:B------:R-:W-:Y:S05]  /*2870*/  BSYNC B0 ;  /* 0x0000000000007941 */ /* 0x000fea0003800000 */
.L_x_1574:
        /* <DEDUP_REMOVED lines=42> */
.L_x_1577:
[----:B------:R-:W-:Y:S05]  /*2b20*/  BSYNC B0 ;  /* 0x0000000000007941 */ /* 0x000fea0003800000 */
.L_x_1576:
        /* <DEDUP_REMOVED lines=40> */
.L_x_1579:
[----:B------:R-:W-:Y:S05]  /*2db0*/  BSYNC B0 ;  /* 0x0000000000007941 */ /* 0x000fea0003800000 */
.L_x_1578:
        /* <DEDUP_REMOVED lines=46> */
.L_x_1581:
[----:B------:R-:W-:Y:S05]  /*30a0*/  BSYNC B0 ;  /* 0x0000000000007941 */ /* 0x000fea0003800000 */
.L_x_1580:
        /* <DEDUP_REMOVED lines=33> */
.L_x_1583:
[----:B------:R-:W-:Y:S05]  /*32c0*/  BSYNC B0 ;  /* 0x0000000000007941 */ /* 0x000fea0003800000 */
.L_x_1582:
        /* <DEDUP_REMOVED lines=33> */
.L_x_1585:
[----:B------:R-:W-:Y:S05]  /*34e0*/  BSYNC B0 ;  /* 0x0000000000007941 */ /* 0x000fea0003800000 */
.L_x_1584:
        /* <DEDUP_REMOVED lines=33> */
.L_x_1587:
[----:B------:R-:W-:Y:S05]  /*3700*/  BSYNC B0 ;  /* 0x0000000000007941 */ /* 0x000fea0003800000 */
.L_x_1586:
        /* <DEDUP_REMOVED lines=33> */
.L_x_1589:
[----:B------:R-:W-:Y:S05]  /*3920*/  BSYNC B0 ;  /* 0x0000000000007941 */ /* 0x000fea0003800000 */
.L_x_1588:
        /* <DEDUP_REMOVED lines=33> */
.L_x_1591:
[----:B------:R-:W-:Y:S05]  /*3b40*/  BSYNC B0 ;  /* 0x0000000000007941 */ /* 0x000fea0003800000 */
.L_x_1590:
        /* <DEDUP_REMOVED lines=36> */
.L_x_1595:
[----:B------:R-:W-:Y:S01]  /*3d90*/  IMAD R7, R23, c[0x0][0x180], RZ ;  /* 0x0000600017077a24 */ /* 0x000fe200078e02ff */
[----:B------:R-:W-:Y:S01]  /*3da0*/  SHF.R.S32.HI R10, RZ, 0x1f, R101 ;  /* 0x0000001fff0a7819 */ /* 0x000fe20000011465 */
[----:B------:R-:W-:Y:S01]  /*3db0*/  IMAD.WIDE.U32 R4, R0, c[0x0][0x180], RZ ;  /* 0x0000600000047a25 */ /* 0x000fe200078e00ff */
[----:B------:R-:W-:-:S03]  /*3dc0*/  MOV R12, 0xfffffe00 ;  /* 0xfffffe00000c7802 */ /* 0x000fc60000000f00 */
[----:B------:R-:W-:Y:S02]  /*3dd0*/  IMAD R7, R0, c[0x0][0x184], R7 ;  /* 0x0000610000077a24 */ /* 0x000fe400078e0207 */
[----:B------:R-:W-:Y:S02]  /*3de0*/  IMAD R6, R10, c[0x0][0x188], RZ ;  /* 0x000062000a067a24 */ /* 0x000fe400078e02ff */
[----:B------:R-:W-:Y:S01]  /*3df0*/  IMAD R35, R31, R12, c[0x0][0x168] ;  /* 0x00005a001f237624 */ /* 0x000fe200078e020c */
[----:B------:R-:W-:Y:S01]  /*3e00*/  IADD3 R5, R5, R7, RZ ;  /* 0x0000000705057210 */ /* 0x000fe20007ffe0ff */
[----:B------:R-:W-:Y:S01]  /*3e10*/  IMAD R7, R101, c[0x0][0x18c], R6 ;  /* 0x0000630065077a24 */ /* 0x000fe200078e0206 */
[----:B------:R-:W-:Y:S02]  /*3e20*/  IADD3 R6, R27, R30, RZ ;  /* 0x0000001e1b067210 */ /* 0x000fe40007ffe0ff */
[----:B------:R-:W-:Y:S01]  /*3e30*/  SHF.L.U32 R106, R35, 0x1, RZ ;  /* 0x00000001236a7819 */ /* 0x000fe200000006ff */
[----:B------:R-:W-:Y:S01]  /*3e40*/  IMAD.WIDE.U32 R4, R101, c[0x0][0x188], R4 ;  /* 0x0000620065047a25 */ /* 0x000fe200078e0004 */
[----:B------:R-:W-:-:S02]  /*3e50*/  IADD3 R11, R6, 0x20, RZ ;  /* 0x00000020060b7810 */ /* 0x000fc40007ffe0ff */
[----:B------:R-:W-:Y:S02]  /*3e60*/  IADD3 R12, R6, 0x40, RZ ;  /* 0x00000040060c7810 */ /* 0x000fe40007ffe0ff */
[----:B------:R-:W-:Y:S01]  /*3e70*/  IADD3 R5, R5, R7, RZ ;  /* 0x0000000705057210 */ /* 0x000fe20007ffe0ff */
[----:B------:R-:W-:Y:S01]  /*3e80*/  IMAD R14, R10, c[0x0][0x1a0], RZ ;  /* 0x000068000a0e7a24 */ /* 0x000fe200078e02ff */
[----:B------:R-:W-:Y:S02]  /*3e90*/  LEA R8, P0, R4, c[0x0][0x220], 0x3 ;  /* 0x0000880004087a11 */ /* 0x000fe400078018ff */
[----:B------:R-:W-:Y:S02]  /*3ea0*/  SHF.R.S32.HI R7, RZ, 0x1f, R6 ;  /* 0x0000001fff077819 */ /* 0x000fe40000011406 */
[----:B------:R-:W-:Y:S02]  /*3eb0*/  ISETP.GE.AND P4, PT, R11, R106, PT ;  /* 0x0000006a0b00720c */ /* 0x000fe40003f86270 */
[----:B------:R-:W-:Y:S01]  /*3ec0*/  IADD3 R11, R6, 0x60, RZ ;  /* 0x00000060060b7810 */ /* 0x000fe20007ffe0ff */
[----:B------:R-:W-:Y:S01]  /*3ed0*/  IMAD R15, R101, c[0x0][0x1a4], R14 ;  /* 0x00006900650f7a24 */ /* 0x000fe200078e020e */
[----:B------:R-:W-:-:S02]  /*3ee0*/  LEA.HI.X R9, R4, c[0x0][0x224], R5, 0x3, P0 ;  /* 0x0000890004097a11 */ /* 0x000fc400000f1c05 */
[-C--:B------:R-:W-:Y:S01]  /*3ef0*/  ISETP.GE.AND P5, PT, R12, R106.reuse, PT ;  /* 0x0000006a0c00720c */ /* 0x080fe20003fa6270 */
[----:B------:R-:W-:Y:S01]  /*3f00*/  IMAD.WIDE.U32 R12, R101, c[0x0][0x1a0], R6 ;  /* 0x00006800650c7a25 */ /* 0x000fe200078e0006 */
[CC--:B------:R-:W-:Y:S01]  /*3f10*/  ISETP.GE.AND P3, PT, R6.reuse, R106.reuse, PT ;  /* 0x0000006a0600720c */ /* 0x0c0fe20003f66270 */
[----:B------:R0:W2:Y:S01]  /*3f20*/  LDG.E.64 R4, [R8.64] ;  /* 0x0000000408047981 */ /* 0x0000a2000c1e1b00 */
[-C--:B------:R-:W-:Y:S02]  /*3f30*/  ISETP.GE.AND P6, PT, R11, R106.reuse, PT ;  /* 0x0000006a0b00720c */ /* 0x080fe40003fc6270 */
[C---:B------:R-:W-:Y:S02]  /*3f40*/  IADD3 R11, R6.reuse, 0xa0, RZ ;  /* 0x000000a0060b7810 */ /* 0x040fe40007ffe0ff */
[----:B------:R-:W-:Y:S02]  /*3f50*/  IADD3 R7, R6, 0x80, RZ ;  /* 0x0000008006077810 */ /* 0x000fe40007ffe0ff */
[----:B------:R-:W-:-:S02]  /*3f60*/  ISETP.GE.AND P1, PT, R11, R106, PT ;  /* 0x0000006a0b00720c */ /* 0x000fc40003f26270 */
[----:B------:R-:W-:Y:S02]  /*3f70*/  PRMT R11, RZ, 0x7610, R11 ;  /* 0x00007610ff0b7816 */ /* 0x000fe4000000000b */
[----:B0-----:R-:W-:Y:S02]  /*3f80*/  IADD3 R9, R13, R15, RZ ;  /* 0x0000000f0d097210 */ /* 0x001fe40007ffe0ff */
[----:B------:R-:W-:Y:S02]  /*3f90*/  LEA R8, P2, R12, R32, 0x1 ;  /* 0x000000200c087211 */ /* 0x000fe400078408ff */
[----:B------:R-:W-:Y:S02]  /*3fa0*/  IADD3 R13, R6, 0xc0, RZ ;  /* 0x000000c0060d7810 */ /* 0x000fe40007ffe0ff */
[----:B------:R-:W-:Y:S02]  /*3fb0*/  LEA.HI.X R9, R12, R33, R9, 0x1, P2 ;  /* 0x000000210c097211 */ /* 0x000fe400010f0c09 */
[----:B------:R-:W-:-:S02]  /*3fc0*/  ISETP.GE.AND P0, PT, R7, R106, PT ;  /* 0x0000006a0700720c */ /* 0x000fc40003f06270 */
[C---:B------:R-:W-:Y:S01]  /*3fd0*/  IADD3 R7, R6.reuse, 0xe0, RZ ;  /* 0x000000e006077810 */ /* 0x040fe20007ffe0ff */
[----:B------:R-:W3:Y:S01]  /*3fe0*/  @!P3 LDG.E.U16 R11, [R8.64] ;  /* 0x00000004080bb981 */ /* 0x000ee2000c1e1500 */
[----:B------:R-:W-:Y:S02]  /*3ff0*/  PRMT R14, RZ, 0x7610, R14 ;  /* 0x00007610ff0e7816 */ /* 0x000fe4000000000e */
[-C--:B------:R-:W-:Y:S02]  /*4000*/  ISETP.GE.AND P2, PT, R13, R106.reuse, PT ;  /* 0x0000006a0d00720c */ /* 0x080fe40003f46270 */
[----:B------:R-:W-:Y:S02]  /*4010*/  PRMT R13, RZ, 0x7610, R13 ;  /* 0x00007610ff0d7816 */ /* 0x000fe4000000000d */
[----:B------:R-:W-:Y:S01]  /*4020*/  ISETP.GE.AND P3, PT, R7, R106, PT ;  /* 0x0000006a0700720c */ /* 0x000fe20003f66270 */
[----:B------:R-:W4:Y:S01]  /*4030*/  @!P5 LDG.E.U16 R14, [R8.64+0x80] ;  /* 0x00008004080ed981 */ /* 0x000f22000c1e1500 */
[----:B------:R-:W-:-:S02]  /*4040*/  IADD3 R7, R6, 0x120, RZ ;  /* 0x0000012006077810 */ /* 0x000fc40007ffe0ff */
[C---:B------:R-:W-:Y:S01]  /*4050*/  IADD3 R12, R6.reuse, 0x100, RZ ;  /* 0x00000100060c7810 */ /* 0x040fe20007ffe0ff */
[----:B------:R-:W5:Y:S01]  /*4060*/  @!P4 LDG.E.U16 R13, [R8.64+0x40] ;  /* 0x00004004080dc981 */ /* 0x000f62000c1e1500 */
[----:B------:R-:W-:Y:S02]  /*4070*/  PRMT R18, RZ, 0x7610, R18 ;  /* 0x00007610ff127816 */ /* 0x000fe40000000012 */
[----:B------:R-:W-:Y:S02]  /*4080*/  PRMT R15, RZ, 0x7610, R15 ;  /* 0x00007610ff0f7816 */ /* 0x000fe4000000000f */
[-C--:B------:R-:W-:Y:S02]  /*4090*/  ISETP.GE.AND P5, PT, R7, R106.reuse, PT ;  /* 0x0000006a0700720c */ /* 0x080fe40003fa6270 */
[----:B------:R-:W-:Y:S01]  /*40a0*/  IADD3 R7, R6, 0x160, RZ ;  /* 0x0000016006077810 */ /* 0x000fe20007ffe0ff */
[----:B------:R-:W4:Y:S01]  /*40b0*/  @!P0 LDG.E.U16 R18, [R8.64+0x100] ;  /* 0x0001000408128981 */ /* 0x000f22000c1e1500 */
[----:B------:R-:W-:-:S02]  /*40c0*/  ISETP.GE.AND P4, PT, R12, R106, PT ;  /* 0x0000006a0c00720c */ /* 0x000fc40003f86270 */
[C---:B------:R-:W-:Y:S01]  /*40d0*/  IADD3 R12, R6.reuse, 0x140, RZ ;  /* 0x00000140060c7810 */ /* 0x040fe20007ffe0ff */
[----:B------:R-:W4:Y:S01]  /*40e0*/  @!P6 LDG.E.U16 R15, [R8.64+0xc0] ;  /* 0x0000c004080fe981 */ /* 0x000f22000c1e1500 */
[----:B------:R-:W-:Y:S02]  /*40f0*/  PRMT R19, RZ, 0x7610, R19 ;  /* 0x00007610ff137816 */ /* 0x000fe40000000013 */
[-C--:B------:R-:W-:Y:S02]  /*4100*/  ISETP.GE.AND P0, PT, R7, R106.reuse, PT ;  /* 0x0000006a0700720c */ /* 0x080fe40003f06270 */
[----:B------:R-:W-:Y:S02]  /*4110*/  PRMT R20, RZ, 0x7610, R20 ;  /* 0x00007610ff147816 */ /* 0x000fe40000000014 */
[----:B------:R-:W-:Y:S01]  /*4120*/  IADD3 R7, R6, 0x180, RZ ;  /* 0x0000018006077810 */ /* 0x000fe20007ffe0ff */
[----:B------:R-:W4:Y:S01]  /*4130*/  @!P1 LDG.E.U16 R19, [R8.64+0x140] ;  /* 0x0001400408139981 */ /* 0x000f22000c1e1500 */
[----:B------:R-:W-:-:S02]  /*4140*/  ISETP.GE.AND P6, PT, R12, R106, PT ;  /* 0x0000006a0c00720c */ /* 0x000fc40003fc6270 */
[----:B------:R-:W-:Y:S01]  /*4150*/  PRMT R53, RZ, 0x7610, R53 ;  /* 0x00007610ff357816 */ /* 0x000fe20000000035 */
[----:B------:R-:W4:Y:S01]  /*4160*/  @!P2 LDG.E.U16 R20, [R8.64+0x180] ;  /* 0x000180040814a981 */ /* 0x000f22000c1e1500 */
[C---:B------:R-:W-:Y:S02]  /*4170*/  IADD3 R12, R6.reuse, 0x1a0, RZ ;  /* 0x000001a0060c7810 */ /* 0x040fe40007ffe0ff */
[-C--:B------:R-:W-:Y:S02]  /*4180*/  ISETP.GE.AND P1, PT, R7, R106.reuse, PT ;  /* 0x0000006a0700720c */ /* 0x080fe40003f26270 */
[----:B------:R-:W-:Y:S01]  /*4190*/  IADD3 R7, R6, 0x1c0, RZ ;  /* 0x000001c006077810 */ /* 0x000fe20007ffe0ff */
[----:B------:R-:W4:Y:S01]  /*41a0*/  @!P3 LDG.E.U16 R53, [R8.64+0x1c0] ;  /* 0x0001c0040835b981 */ /* 0x000f22000c1e1500 */
[----:B------:R-:W-:Y:S02]  /*41b0*/  ISETP.GE.AND P2, PT, R12, R106, PT ;  /* 0x0000006a0c00720c */ /* 0x000fe40003f46270 */
[----:B------:R-:W-:-:S02]  /*41c0*/  PRMT R105, RZ, 0x7610, R105 ;  /* 0x00007610ff697816 */ /* 0x000fc40000000069 */
[-C--:B------:R-:W-:Y:S02]  /*41d0*/  ISETP.GE.AND P3, PT, R7, R106.reuse, PT ;  /* 0x0000006a0700720c */ /* 0x080fe40003f66270 */
[C---:B------:R-:W-:Y:S02]  /*41e0*/  IADD3 R7, R6.reuse, 0x1e0, RZ ;  /* 0x000001e006077810 */ /* 0x040fe40007ffe0ff */
[----:B------:R-:W-:Y:S01]  /*41f0*/  PRMT R114, RZ, 0x7610, R114 ;  /* 0x00007610ff727816 */ /* 0x000fe20000000072 */
[----:B------:R-:W4:Y:S01]  /*4200*/  @!P0 LDG.E.U16 R105, [R8.64+0x2c0] ;  /* 0x0002c00408698981 */ /* 0x000f22000c1e1500 */
[----:B------:R-:W-:Y:S02]  /*4210*/  PRMT R109, RZ, 0x7610, R109 ;  /* 0x00007610ff6d7816 */ /* 0x000fe4000000006d */
[----:B------:R-:W-:Y:S02]  /*4220*/  ISETP.GE.AND P0, PT, R7, R106, PT ;  /* 0x0000006a0700720c */ /* 0x000fe40003f06270 */
[C---:B------:R-:W-:Y:S01]  /*4230*/  IADD3 R12, R6.reuse, 0x200, RZ ;  /* 0x00000200060c7810 */ /* 0x040fe20007ffe0ff */
[----:B------:R-:W4:Y:S01]  /*4240*/  @!P1 LDG.E.U16 R114, [R8.64+0x300] ;  /* 0x0003000408729981 */ /* 0x000f22000c1e1500 */
[----:B------:R-:W-:-:S02]  /*4250*/  IADD3 R21, R6, 0x220, RZ ;  /* 0x0000022006157810 */ /* 0x000fc40007ffe0ff */
[----:B------:R-:W-:Y:S01]  /*4260*/  PRMT R116, RZ, 0x7610, R116 ;  /* 0x00007610ff747816 */ /* 0x000fe20000000074 */
[----:B------:R-:W4:Y:S01]  /*4270*/  @!P2 LDG.E.U16 R109, [R8.64+0x340] ;  /* 0x00034004086da981 */ /* 0x000f22000c1e1500 */
[-C--:B------:R-:W-:Y:S02]  /*4280*/  ISETP.GE.AND P1, PT, R12, R106.reuse, PT ;  /* 0x0000006a0c00720c */ /* 0x080fe40003f26270 */
[----:B------:R-:W-:Y:S02]  /*4290*/  ISETP.GE.AND P2, PT, R21, R106, PT ;  /* 0x0000006a1500720c */ /* 0x000fe40003f46270 */
[----:B------:R-:W-:Y:S01]  /*42a0*/  PRMT R113, RZ, 0x7610, R113 ;  /* 0x00007610ff717816 */ /* 0x000fe20000000071 */
[----:B------:R-:W4:Y:S01]  /*42b0*/  @!P3 LDG.E.U16 R116, [R8.64+0x380] ;  /* 0x000380040874b981 */ /* 0x000f22000c1e1500 */
[C---:B------:R-:W-:Y:S02]  /*42c0*/  IADD3 R102, R6.reuse, 0x240, RZ ;  /* 0x0000024006667810 */ /* 0x040fe40007ffe0ff */
[----:B------:R-:W-:-:S02]  /*42d0*/  IADD3 R7, R6, 0x260, RZ ;  /* 0x0000026006077810 */ /* 0x000fc40007ffe0ff */
[----:B------:R-:W-:Y:S01]  /*42e0*/  PRMT R104, RZ, 0x7610, R104 ;  /* 0x00007610ff687816 */ /* 0x000fe20000000068 */
[----:B------:R-:W4:Y:S01]  /*42f0*/  @!P0 LDG.E.U16 R113, [R8.64+0x3c0] ;  /* 0x0003c00408718981 */ /* 0x000f22000c1e1500 */
[-C--:B------:R-:W-:Y:S02]  /*4300*/  ISETP.GE.AND P3, PT, R102, R106.reuse, PT ;  /* 0x0000006a6600720c */ /* 0x080fe40003f66270 */
[----:B------:R-:W-:Y:S02]  /*4310*/  PRMT R115, RZ, 0x7610, R115 ;  /* 0x00007610ff737816 */ /* 0x000fe40000000073 */
[----:B------:R-:W-:Y:S01]  /*4320*/  PRMT R103, RZ, 0x7610, R103 ;  /* 0x00007610ff677816 */ /* 0x000fe20000000067 */
[----:B------:R-:W4:Y:S01]  /*4330*/  @!P4 LDG.E.U16 R104, [R8.64+0x200] ;  /* 0x000200040868c981 */ /* 0x000f22000c1e1500 */
[----:B------:R-:W-:Y:S02]  /*4340*/  PRMT R117, RZ, 0x7610, R117 ;  /* 0x00007610ff757816 */ /* 0x000fe40000000075 */
[----:B------:R-:W-:Y:S01]  /*4350*/  PRMT R112, RZ, 0x7610, R112 ;  /* 0x00007610ff707816 */ /* 0x000fe20000000070 */
[----:B------:R-:W4:Y:S01]  /*4360*/  @!P1 LDG.E.U16 R115, [R8.64+0x400] ;  /* 0x0004000408739981 */ /* 0x000f22000c1e1500 */
[----:B------:R-:W-:-:S02]  /*4370*/  ISETP.GE.AND P0, PT, R7, R106, PT ;  /* 0x0000006a0700720c */ /* 0x000fc40003f06270 */
[C---:B------:R-:W-:Y:S01]  /*4380*/  IADD3 R7, R6.reuse, 0x280, RZ ;  /* 0x0000028006077810 */ /* 0x040fe20007ffe0ff */
[----:B------:R-:W4:Y:S01]  /*4390*/  @!P5 LDG.E.U16 R103, [R8.64+0x240] ;  /* 0x000240040867d981 */ /* 0x000f22000c1e1500 */
[----:B------:R-:W-:Y:S02]  /*43a0*/  IADD3 R12, R6, 0x2a0, RZ ;  /* 0x000002a0060c7810 */ /* 0x000fe40007ffe0ff */
[----:B------:R-:W-:Y:S01]  /*43b0*/  PRMT R118, RZ, 0x7610, R118 ;  /* 0x00007610ff767816 */ /* 0x000fe20000000076 */
[----:B------:R-:W4:Y:S01]  /*43c0*/  @!P2 LDG.E.U16 R117, [R8.64+0x440] ;  /* 0x000440040875a981 */ /* 0x000f22000c1e1500 */
[-C--:B------:R-:W-:Y:S02]  /*43d0*/  ISETP.GE.AND P1, PT, R7, R106.reuse, PT ;  /* 0x0000006a0700720c */ /* 0x080fe40003f26270 */
[----:B------:R-:W-:Y:S01]  /*43e0*/  ISETP.GE.AND P2, PT, R12, R106, PT ;  /* 0x0000006a0c00720c */ /* 0x000fe20003f46270 */
[----:B------:R-:W4:Y:S01]  /*43f0*/  @!P6 LDG.E.U16 R112, [R8.64+0x280] ;  /* 0x000280040870e981 */ /* 0x000f22000c1e1500 */
[----:B------:R-:W-:-:S02]  /*4400*/  IADD3 R21, R6, 0x2c0, RZ ;  /* 0x000002c006157810 */ /* 0x000fc40007ffe0ff */
[----:B------:R-:W-:Y:S01]  /*4410*/  PRMT R119, RZ, 0x7610, R119 ;  /* 0x00007610ff777816 */ /* 0x000fe20000000077 */
[----:B------:R-:W4:Y:S01]  /*4420*/  @!P3 LDG.E.U16 R118, [R8.64+0x480] ;  /* 0x000480040876b981 */ /* 0x000f22000c1e1500 */
[C---:B------:R-:W-:Y:S02]  /*4430*/  IADD3 R102, R6.reuse, 0x2e0, RZ ;  /* 0x000002e006667810 */ /* 0x040fe40007ffe0ff */
[----:B------:R-:W-:Y:S02]  /*4440*/  IADD3 R7, R6, 0x300, RZ ;  /* 0x0000030006077810 */ /* 0x000fe40007ffe0ff */
[-C--:B------:R-:W-:Y:S01]  /*4450*/  ISETP.GE.AND P3, PT, R21, R106.reuse, PT ;  /* 0x0000006a1500720c */ /* 0x080fe20003f66270 */
[----:B------:R-:W4:Y:S01]  /*4460*/  @!P0 LDG.E.U16 R119, [R8.64+0x4c0] ;  /* 0x0004c00408778981 */ /* 0x000f22000c1e1500 */
[----:B------:R-:W-:Y:S02]  /*4470*/  PRMT R120, RZ, 0x7610, R120 ;  /* 0x00007610ff787816 */ /* 0x000fe40000000078 */
[----:B------:R-:W-:-:S02]  /*4480*/  ISETP.GE.AND P4, PT, R102, R106, PT ;  /* 0x0000006a6600720c */ /* 0x000fc40003f86270 */
[----:B------:R-:W-:Y:S02]  /*4490*/  PRMT R121, RZ, 0x7610, R121 ;  /* 0x00007610ff797816 */ /* 0x000fe40000000079 */
[C---:B------:R-:W-:Y:S01]  /*44a0*/  IADD3 R12, R6.reuse, 0x320, RZ ;  /* 0x00000320060c7810 */ /* 0x040fe20007ffe0ff */
[----:B------:R-:W4:Y:S01]  /*44b0*/  @!P1 LDG.E.U16 R120, [R8.64+0x500] ;  /* 0x0005000408789981 */ /* 0x000f22000c1e1500 */
[-C--:B------:R-:W-:Y:S02]  /*44c0*/  ISETP.GE.AND P0, PT, R7, R106.reuse, PT ;  /* 0x0000006a0700720c */ /* 0x080fe40003f06270 */
[----:B------:R-:W-:Y:S01]  /*44d0*/  IADD3 R7, R6, 0x340, RZ ;  /* 0x0000034006077810 */ /* 0x000fe20007ffe0ff */
[----:B------:R-:W4:Y:S01]  /*44e0*/  @!P2 LDG.E.U16 R121, [R8.64+0x540] ;  /* 0x000540040879a981 */ /* 0x000f22000c1e1500 */
[----:B------:R-:W-:Y:S02]  /*44f0*/  PRMT R122, RZ, 0x7610, R122 ;  /* 0x00007610ff7a7816 */ /* 0x000fe4000000007a */
[----:B------:R-:W-:-:S02]  /*4500*/  ISETP.GE.AND P1, PT, R12, R106, PT ;  /* 0x0000006a0c00720c */ /* 0x000fc40003f26270 */
[----:B------:R-:W-:Y:S02]  /*4510*/  PRMT R123, RZ, 0x7610, R123 ;  /* 0x00007610ff7b7816 */ /* 0x000fe4000000007b */
[-C--:B------:R-:W-:Y:S01]  /*4520*/  ISETP.GE.AND P2, PT, R7, R106.reuse, PT ;  /* 0x0000006a0700720c */ /* 0x080fe20003f46270 */
[----:B------:R-:W4:Y:S01]  /*4530*/  @!P3 LDG.E.U16 R122, [R8.64+0x580] ;  /* 0x00058004087ab981 */ /* 0x000f22000c1e1500 */
[C---:B------:R-:W-:Y:S02]  /*4540*/  IADD3 R21, R6.reuse, 0x360, RZ ;  /* 0x0000036006157810 */ /* 0x040fe40007ffe0ff */
[----:B------:R-:W-:Y:S01]  /*4550*/  IADD3 R12, R6, 0x380, RZ ;  /* 0x00000380060c7810 */ /* 0x000fe20007ffe0ff */
[----:B------:R0:W4:Y:S01]  /*4560*/  @!P4 LDG.E.U16 R123, [R8.64+0x5c0] ;  /* 0x0005c004087bc981 */ /* 0x000122000c1e1500 */
[----:B------:R-:W-:Y:S02]  /*4570*/  PRMT R124, RZ, 0x7610, R124 ;  /* 0x00007610ff7c7816 */ /* 0x000fe4000000007c */
[----:B------:R-:W-:-:S02]  /*4580*/  ISETP.GE.AND P3, PT, R21, R106, PT ;  /* 0x0000006a1500720c */ /* 0x000fc40003f66270 */
[----:B------:R-:W-:Y:S02]  /*4590*/  PRMT R125, RZ, 0x7610, R125 ;  /* 0x00007610ff7d7816 */ /* 0x000fe4000000007d */
[-C--:B------:R-:W-:Y:S01]  /*45a0*/  ISETP.GE.AND P4, PT, R12, R106.reuse, PT ;  /* 0x0000006a0c00720c */ /* 0x080fe20003f86270 */
[----:B------:R0:W4:Y:S01]  /*45b0*/  @!P0 LDG.E.U16 R124, [R8.64+0x600] ;  /* 0x00060004087c8981 */ /* 0x000122000c1e1500 */
[----:B------:R-:W-:Y:S02]  /*45c0*/  PRMT R128, RZ, 0x7610, R128 ;  /* 0x00007610ff807816 */ /* 0x000fe40000000080 */
[C---:B------:R-:W-:Y:S01]  /*45d0*/  IADD3 R7, R6.reuse, 0x3a0, RZ ;  /* 0x000003a006077810 */ /* 0x040fe20007ffe0ff */
[----:B------:R0:W4:Y:S01]  /*45e0*/  @!P1 LDG.E.U16 R125, [R8.64+0x640] ;  /* 0x00064004087d9981 */ /* 0x000122000c1e1500 */
[C---:B------:R-:W-:Y:S02]  /*45f0*/  IADD3 R12, R6.reuse, 0x3c0, RZ ;  /* 0x000003c0060c7810 */ /* 0x040fe40007ffe0ff */
[----:B------:R-:W-:Y:S01]  /*4600*/  IADD3 R6, R6, 0x3e0, RZ ;  /* 0x000003e006067810 */ /* 0x000fe20007ffe0ff */
[----:B------:R0:W4:Y:S01]  /*4610*/  @!P2 LDG.E.U16 R128, [R8.64+0x680] ;  /* 0x000680040880a981 */ /* 0x000122000c1e1500 */
[----:B------:R-:W-:-:S02]  /*4620*/  ISETP.GE.AND P0, PT, R7, R106, PT ;  /* 0x0000006a0700720c */ /* 0x000fc40003f06270 */
[----:B------:R-:W-:Y:S02]  /*4630*/  PRMT R129, RZ, 0x7610, R129 ;  /* 0x00007610ff817816 */ /* 0x000fe40000000081 */
[-C--:B------:R-:W-:Y:S02]  /*4640*/  ISETP.GE.AND P1, PT, R12, R106.reuse, PT ;  /* 0x0000006a0c00720c */ /* 0x080fe40003f26270 */
[----:B------:R-:W-:Y:S02]  /*4650*/  PRMT R130, RZ, 0x7610, R130 ;  /* 0x00007610ff827816 */ /* 0x000fe40000000082 */
[----:B------:R-:W-:Y:S01]  /*4660*/  ISETP.GE.AND P2, PT, R6, R106, PT ;  /* 0x0000006a0600720c */ /* 0x000fe20003f46270 */
[----:B------:R0:W4:Y:S01]  /*4670*/  @!P3 LDG.E.U16 R129, [R8.64+0x6c0] ;  /* 0x0006c0040881b981 */ /* 0x000122000c1e1500 */
[----:B------:R-:W-:Y:S02]  /*4680*/  PRMT R131, RZ, 0x7610, R131 ;  /* 0x00007610ff837816 */ /* 0x000fe40000000083 */
[----:B------:R-:W-:Y:S01]  /*4690*/  PRMT R132, RZ, 0x7610, R132 ;  /* 0x00007610ff847816 */ /* 0x000fe20000000084 */
[----:B------:R0:W4:Y:S01]  /*46a0*/  @!P4 LDG.E.U16 R130, [R8.64+0x700] ;  /* 0x000700040882c981 */ /* 0x000122000c1e1500 */
[----:B------:R-:W-:-:S03]  /*46b0*/  PRMT R133, RZ, 0x7610, R133 ;  /* 0x00007610ff857816 */ /* 0x000fc60000000085 */
[----:B------:R0:W4:Y:S04]  /*46c0*/  @!P0 LDG.E.U16 R131, [R8.64+0x740] ;  /* 0x0007400408838981 */ /* 0x000128000c1e1500 */
[----:B------:R0:W4:Y:S04]  /*46d0*/  @!P1 LDG.E.U16 R132, [R8.64+0x780] ;  /* 0x0007800408849981 */ /* 0x000128000c1e1500 */
[----:B------:R0:W4:Y:S01]  /*46e0*/  @!P2 LDG.E.U16 R133, [R8.64+0x7c0] ;  /* 0x0007c0040885a981 */ /* 0x000122000c1e1500 */
[----:B--2---:R-:W-:Y:S02]  /*46f0*/  FMUL.FTZ R7, R4, 1.4426950216293334961 ;  /* 0x3fb8aa3b04077820 */ /* 0x004fe40000410000 */
[----:B------:R-:W-:-:S02]  /*4700*/  FMUL.FTZ R6, R5, R52 ;  /* 0x0000003405067220 */ /* 0x000fc40000410000 */
[----:B------:R-:W-:Y:S02]  /*4710*/  FMUL.FTZ R4, R7, R52 ;  /* 0x0000003407047220 */ /* 0x000fe40000410000 */
[----:B------:R-:W-:Y:S02]  /*4720*/  FMUL.RZ R12, R6, 0.15915493667125701904 ;  /* 0x3e22f983060c7820 */ /* 0x000fe4000040c000 */
[----:B------:R1:W-:Y:S01]  /*4730*/  MUFU.EX2 R137, R4 ;  /* 0x0000000400897308 */ /* 0x0003e20000000800 */
[----:B------:R-:W-:-:S04]  /*4740*/  FMUL.FTZ R6, R5, R54 ;  /* 0x0000003605067220 */ /* 0x000fc80000410000 */
[----:B------:R-:W-:Y:S02]  /*4750*/  FMUL.RZ R126, R6, 0.15915493667125701904 ;  /* 0x3e22f983067e7820 */ /* 0x000fe4000040c000 */
[C---:B-1----:R-:W-:Y:S01]  /*4760*/  FMUL.FTZ R4, R5.reuse, R58 ;  /* 0x0000003a05047220 */ /* 0x042fe20000410000 */
[----:B---3--:R1:W-:Y:S03]  /*4770*/  STS.U16 [R34], R11 ;  /* 0x0000000b22007388 */ /* 0x0083e60000000400 */
[----:B------:R-:W-:Y:S02]  /*4780*/  FMUL.RZ R127, R4, 0.15915493667125701904 ;  /* 0x3e22f983047f7820 */ /* 0x000fe4000040c000 */
[----:B------:R-:W-:Y:S01]  /*4790*/  FMUL.FTZ R4, R5, R60 ;  /* 0x0000003c05047220 */ /* 0x000fe20000410000 */
[----:B------:R-:W-:Y:S01]  /*47a0*/  MUFU.SIN R106, R126 ;  /* 0x0000007e006a7308 */ /* 0x000fe20000000400 */
[----:B-----5:R2:W-:Y:S01]  /*47b0*/  STS.U16 [R36+0x40], R13 ;  /* 0x0000400d24007388 */ /* 0x0205e20000000400 */
[----:B-1----:R-:W-:-:S03]  /*47c0*/  IADD3 R11, R28, 0x200, RZ ;  /* 0x000002001c0b7810 */ /* 0x002fc60007ffe0ff */
[----:B----4-:R-:W-:Y:S03]  /*47d0*/  STS.U16 [R37+0x80], R14 ;  /* 0x0000800e25007388 */ /* 0x010fe60000000400 */
[----:B------:R1:W-:Y:S01]  /*47e0*/  MUFU.COS R107, R126 ;  /* 0x0000007e006b7308 */ /* 0x0003e20000000000 */
[----:B------:R-:W-:Y:S02]  /*47f0*/  LEA.HI.SX32 R11, R11, R28, 0x1b ;  /* 0x0000001c0b0b7211 */ /* 0x000fe400078fdaff */
[----:B--2---:R-:W-:Y:S01]  /*4800*/  IADD3 R13, R28, 0x220, RZ ;  /* 0x000002201c0d7810 */ /* 0x004fe20007ffe0ff */
[----:B------:R-:W-:Y:S04]  /*4810*/  STS.U16 [R38+0xc0], R15 ;  /* 0x0000c00f26007388 */ /* 0x000fe80000000400 */
[----:B------:R-:W-:Y:S01]  /*4820*/  STS.U16 [R39+0x100], R18 ;  /* 0x0001001227007388 */ /* 0x000fe20000000400 */
[----:B-1----:R-:W-:-:S03]  /*4830*/  FMUL.RZ R126, R4, 0.15915493667125701904 ;  /* 0x3e22f983047e7820 */ /* 0x002fc6000040c000 */
[----:B------:R1:W-:Y:S01]  /*4840*/  STS.U16 [R40+0x140], R19 ;  /* 0x0001401328007388 */ /* 0x0003e20000000400 */
[----:B------:R-:W-:-:S03]  /*4850*/  FMUL.FTZ R4, R5, R62 ;  /* 0x0000003e05047220 */ /* 0x000fc60000410000 */
[----:B------:R-:W-:Y:S01]  /*4860*/  STS.U16 [R41+0x180], R20 ;  /* 0x0001801429007388 */ /* 0x000fe20000000400 */
[-C--:B------:R-:W-:Y:S02]  /*4870*/  LEA.HI.SX32 R13, R13, R28.reuse, 0x1b ;  /* 0x0000001c0d0d7211 */ /* 0x080fe400078fdaff */
[C---:B-1----:R-:W-:Y:S01]  /*4880*/  IADD3 R19, R28.reuse, 0x240, RZ ;  /* 0x000002401c137810 */ /* 0x042fe20007ffe0ff */
[----:B------:R1:W-:Y:S03]  /*4890*/  STS.U16 [R42+0x1c0], R53 ;  /* 0x0001c0352a007388 */ /* 0x0003e60000000400 */
[----:B------:R-:W-:Y:S02]  /*48a0*/  LEA.HI.SX32 R19, R19, R28, 0x1b ;  /* 0x0000001c13137211 */ /* 0x000fe400078fdaff */
[----:B-1----:R-:W-:-:S04]  /*48b0*/  IADD3 R53, R28, 0x2a0, RZ ;  /* 0x000002a01c357810 */ /* 0x002fc80007ffe0ff */
[----:B------:R-:W-:Y:S01]  /*48c0*/  LEA.HI.SX32 R53, R53, R28, 0x1b ;  /* 0x0000001c35357211 */ /* 0x000fe200078fdaff */
[----:B------:R1:W-:Y:S04]  /*48d0*/  STS.U16 [R43+0x200], R104 ;  /* 0x000200682b007388 */ /* 0x0003e80000000400 */
[----:B------:R-:W-:Y:S01]  /*48e0*/  STS.U16 [R44+0x240], R103 ;  /* 0x000240672c007388 */ /* 0x000fe20000000400 */
[----:B-1----:R-:W-:Y:S02]  /*48f0*/  SHF.L.U32 R104, R13, 0x1, RZ ;  /* 0x000000010d687819 */ /* 0x002fe400000006ff */
[----:B------:R-:W-:Y:S01]  /*4900*/  IADD3 R13, R28, 0x260, RZ ;  /* 0x000002601c0d7810 */ /* 0x000fe20007ffe0ff */
[----:B------:R1:W-:Y:S04]  /*4910*/  STS.U16 [R45+0x280], R112 ;  /* 0x000280702d007388 */ /* 0x0003e80000000400 */
[----:B------:R-:W-:Y:S04]  /*4920*/  STS.U16 [R46+0x2c0], R105 ;  /* 0x0002c0692e007388 */ /* 0x000fe80000000400 */
[----:B------:R-:W-:Y:S01]  /*4930*/  STS.U16 [R47+0x300], R114 ;  /* 0x000300722f007388 */ /* 0x000fe20000000400 */
[----:B-1----:R-:W-:Y:S01]  /*4940*/  FMUL.RZ R112, R4, 0.15915493667125701904 ;  /* 0x3e22f98304707820 */ /* 0x002fe2000040c000 */
[----:B------:R-:W-:-:S02]  /*4950*/  SHF.L.U32 R4, R11, 0x1, RZ ;  /* 0x000000010b047819 */ /* 0x000fc400000006ff */
[----:B------:R1:W-:Y:S01]  /*4960*/  STS.U16 [R48+0x340], R109 ;  /* 0x0003406d30007388 */ /* 0x0003e20000000400 */
[----:B------:R-:W-:-:S03]  /*4970*/  LEA.HI.SX32 R13, R13, R28, 0x1b ;  /* 0x0000001c0d0d7211 */ /* 0x000fc600078fdaff */
[----:B------:R-:W-:Y:S01]  /*4980*/  STS.U16 [R49+0x380], R116 ;  /* 0x0003807431007388 */ /* 0x000fe20000000400 */
[C---:B------:R-:W-:Y:S02]  /*4990*/  IADD3 R103, R28.reuse, 0x2c0, RZ ;  /* 0x000002c01c677810 */ /* 0x040fe40007ffe0ff */
[----:B-1----:R-:W-:Y:S02]  /*49a0*/  SHF.L.U32 R109, R19, 0x1, RZ ;  /* 0x00000001136d7819 */ /* 0x002fe400000006ff */
[C---:B------:R-:W-:Y:S01]  /*49b0*/  IADD3 R19, R28.reuse, 0x280, RZ ;  /* 0x000002801c137810 */ /* 0x040fe20007ffe0ff */
[----:B------:R-:W-:Y:S01]  /*49c0*/  STS.U16 [R50+0x3c0], R113 ;  /* 0x0003c07132007388 */ /* 0x000fe20000000400 */
[----:B------:R-:W-:Y:S02]  /*49d0*/  IADD3 R105, R28, 0x2e0, RZ ;  /* 0x000002e01c697810 */ /* 0x000fe40007ffe0ff */
[-C--:B------:R-:W-:Y:S01]  /*49e0*/  LEA.HI.SX32 R19, R19, R28.reuse, 0x1b ;  /* 0x0000001c13137211 */ /* 0x080fe200078fdaff */
[----:B------:R1:W-:Y:S01]  /*49f0*/  STS.U16 [R4+0x400], R115 ;  /* 0x0004007304007388 */ /* 0x0003e20000000400 */
[----:B------:R-:W-:-:S03]  /*4a00*/  LEA.HI.SX32 R103, R103, R28, 0x1b ;  /* 0x0000001c67677211 */ /* 0x000fc600078fdaff */
[----:B------:R2:W-:Y:S01]  /*4a10*/  STS.U16 [R104+0x440], R117 ;  /* 0x0004407568007388 */ /* 0x0005e20000000400 */
[----:B------:R-:W-:Y:S01]  /*4a20*/  LEA.HI.SX32 R105, R105, R28, 0x1b ;  /* 0x0000001c69697211 */ /* 0x000fe200078fdaff */
[----:B-1----:R-:W-:Y:S01]  /*4a30*/  FMUL.FTZ R4, R5, R64 ;  /* 0x0000004005047220 */ /* 0x002fe20000410000 */
[----:B------:R-:W-:Y:S02]  /*4a40*/  SHF.L.U32 R113, R19, 0x1, RZ ;  /* 0x0000000113717819 */ /* 0x000fe400000006ff */
[----:B--2---:R-:W-:Y:S01]  /*4a50*/  SHF.L.U32 R104, R13, 0x1, RZ ;  /* 0x000000010d687819 */ /* 0x004fe200000006ff */
[----:B------:R-:W-:Y:S01]  /*4a60*/  FMUL.RZ R114, R4, 0.15915493667125701904 ;  /* 0x3e22f98304727820 */ /* 0x000fe2000040c000 */
[----:B------:R-:W-:Y:S01]  /*4a70*/  SHF.L.U32 R4, R53, 0x1, RZ ;  /* 0x0000000135047819 */ /* 0x000fe200000006ff */
[----:B------:R1:W-:Y:S01]  /*4a80*/  STS.U16 [R109+0x480], R118 ;  /* 0x000480766d007388 */ /* 0x0003e20000000400 */
[C---:B------:R-:W-:Y:S01]  /*4a90*/  IADD3 R19, R28.reuse, 0x300, RZ ;  /* 0x000003001c137810 */ /* 0x040fe20007ffe0ff */
[----:B------:R-:W-:Y:S01]  /*4aa0*/  MUFU.SIN R11, R112 ;  /* 0x00000070000b7308 */ /* 0x000fe20000000400 */
[----:B------:R-:W-:Y:S01]  /*4ab0*/  SHF.L.U32 R115, R103, 0x1, RZ ;  /* 0x0000000167737819 */ /* 0x000fe200000006ff */
[----:B------:R-:W-:Y:S01]  /*4ac0*/  STS.U16 [R104+0x4c0], R119 ;  /* 0x0004c07768007388 */ /* 0x000fe20000000400 */
[----:B------:R-:W-:-:S02]  /*4ad0*/  IADD3 R53, R28, 0x320, RZ ;  /* 0x000003201c357810 */ /* 0x000fc40007ffe0ff */
[C---:B------:R-:W-:Y:S01]  /*4ae0*/  IADD3 R103, R28.reuse, 0x340, RZ ;  /* 0x000003401c677810 */ /* 0x040fe20007ffe0ff */
[----:B------:R-:W-:Y:S02]  /*4af0*/  STS.U16 [R113+0x500], R120 ;  /* 0x0005007871007388 */ /* 0x000fe40000000400 */
[----:B------:R2:W-:Y:S01]  /*4b00*/  MUFU.COS R18, R112 ;  /* 0x0000007000127308 */ /* 0x0005e20000000000 */
[-C--:B------:R-:W-:Y:S01]  /*4b10*/  LEA.HI.SX32 R19, R19, R28.reuse, 0x1b ;  /* 0x0000001c13137211 */ /* 0x080fe200078fdaff */
[----:B------:R3:W-:Y:S01]  /*4b20*/  STS.U16 [R4+0x540], R121 ;  /* 0x0005407904007388 */ /* 0x0007e20000000400 */
[----:B-1----:R-:W-:Y:S02]  /*4b30*/  IADD3 R109, R28, 0x380, RZ ;  /* 0x000003801c6d7810 */ /* 0x002fe40007ffe0ff */
[----:B------:R-:W-:Y:S02]  /*4b40*/  LEA.HI.SX32 R53, R53, R28, 0x1b ;  /* 0x0000001c35357211 */ /* 0x000fe400078fdaff */
[----:B--2---:R-:W-:-:S02]  /*4b50*/  SHF.L.U32 R112, R105, 0x1, RZ ;  /* 0x0000000169707819 */ /* 0x004fc400000006ff */
[----:B------:R-:W-:Y:S01]  /*4b60*/  IADD3 R105, R28, 0x360, RZ ;  /* 0x000003601c697810 */ /* 0x000fe20007ffe0ff */
[----:B---3--:R-:W-:Y:S01]  /*4b70*/  FMUL.FTZ R4, R5, R66 ;  /* 0x0000004205047220 */ /* 0x008fe20000410000 */
[----:B------:R-:W1:Y:S01]  /*4b80*/  MUFU.SIN R102, R12 ;  /* 0x0000000c00667308 */ /* 0x000e620000000400 */
[-C--:B------:R-:W-:Y:S02]  /*4b90*/  LEA.HI.SX32 R103, R103, R28.reuse, 0x1b ;  /* 0x0000001c67677211 */ /* 0x080fe400078fdaff */
[----:B------:R-:W-:Y:S02]  /*4ba0*/  LEA.HI.SX32 R105, R105, R28, 0x1b ;  /* 0x0000001c69697211 */ /* 0x000fe400078fdaff */
[----:B------:R-:W-:-:S03]  /*4bb0*/  SHF.L.U32 R113, R19, 0x1, RZ ;  /* 0x0000000113717819 */ /* 0x000fc600000006ff */
[----:B------:R-:W2:Y:S01]  /*4bc0*/  MUFU.COS R144, R12 ;  /* 0x0000000c00907308 */ /* 0x000ea20000000000 */
[----:B------:R3:W-:Y:S01]  /*4bd0*/  STS.U16 [R115+0x580], R122 ;  /* 0x0005807a73007388 */ /* 0x0007e20000000400 */
[----:B------:R-:W-:Y:S02]  /*4be0*/  LEA.HI.SX32 R109, R109, R28, 0x1b ;  /* 0x0000001c6d6d7211 */ /* 0x000fe400078fdaff */
[----:B------:R-:W-:-:S04]  /*4bf0*/  SHF.L.U32 R104, R53, 0x1, RZ ;  /* 0x0000000135687819 */ /* 0x000fc800000006ff */
[----:B0-----:R-:W-:Y:S01]  /*4c00*/  MUFU.SIN R8, R127 ;  /* 0x0000007f00087308 */ /* 0x001fe20000000400 */
[----:B------:R0:W-:Y:S01]  /*4c10*/  STS.U16 [R112+0x5c0], R123 ;  /* 0x0005c07b70007388 */ /* 0x0001e20000000400 */
[----:B------:R-:W-:Y:S02]  /*4c20*/  IADD3 R53, R28, 0x3a0, RZ ;  /* 0x000003a01c357810 */ /* 0x000fe40007ffe0ff */
[----:B---3--:R-:W-:-:S04]  /*4c30*/  SHF.L.U32 R115, R103, 0x1, RZ ;  /* 0x0000000167737819 */ /* 0x008fc800000006ff */
[----:B------:R-:W-:Y:S01]  /*4c40*/  MUFU.COS R12, R127 ;  /* 0x0000007f000c7308 */ /* 0x000fe20000000000 */
[----:B------:R-:W-:Y:S01]  /*4c50*/  IADD3 R103, R28, 0x3c0, RZ ;  /* 0x000003c01c677810 */ /* 0x000fe20007ffe0ff */
[----:B------:R3:W-:Y:S01]  /*4c60*/  STS.U16 [R113+0x600], R124 ;  /* 0x0006007c71007388 */ /* 0x0007e20000000400 */
[----:B0-----:R-:W-:-:S05]  /*4c70*/  SHF.L.U32 R112, R105, 0x1, RZ ;  /* 0x0000000169707819 */ /* 0x001fca00000006ff */
[----:B------:R-:W-:Y:S01]  /*4c80*/  MUFU.SIN R13, R114 ;  /* 0x00000072000d7308 */ /* 0x000fe20000000400 */
[----:B------:R-:W-:-:S07]  /*4c90*/  IADD3 R105, R28, 0x3e0, RZ ;  /* 0x000003e01c697810 */ /* 0x000fce0007ffe0ff */
[----:B------:R0:W-:Y:S01]  /*4ca0*/  MUFU.COS R127, R114 ;  /* 0x00000072007f7308 */ /* 0x0001e20000000000 */
[----:B------:R-:W-:Y:S01]  /*4cb0*/  SHF.L.U32 R109, R109, 0x1, RZ ;  /* 0x000000016d6d7819 */ /* 0x000fe200000006ff */
[----:B------:R-:W-:Y:S01]  /*4cc0*/  STS.U16 [R104+0x640], R125 ;  /* 0x0006407d68007388 */ /* 0x000fe20000000400 */
[----:B------:R-:W-:Y:S01]  /*4cd0*/  LEA.HI.SX32 R53, R53, R28, 0x1b ;  /* 0x0000001c35357211 */ /* 0x000fe200078fdaff */
[----:B0-----:R-:W-:Y:S02]  /*4ce0*/  FMUL.RZ R114, R4, 0.15915493667125701904 ;  /* 0x3e22f98304727820 */ /* 0x001fe4000040c000 */
[----:B------:R-:W-:Y:S01]  /*4cf0*/  FMUL.FTZ R4, R5, R68 ;  /* 0x0000004405047220 */ /* 0x000fe20000410000 */
[----:B------:R-:W-:-:S03]  /*4d00*/  LEA.HI.SX32 R103, R103, R28, 0x1b ;  /* 0x0000001c67677211 */ /* 0x000fc600078fdaff */
[----:B---3--:R-:W-:Y:S01]  /*4d10*/  FMUL.RZ R113, R4, 0.15915493667125701904 ;  /* 0x3e22f98304717820 */ /* 0x008fe2000040c000 */
[----:B------:R-:W-:Y:S01]  /*4d20*/  SHF.L.U32 R4, R28, 0x5, RZ ;  /* 0x000000051c047819 */ /* 0x000fe200000006ff */
[----:B------:R-:W-:Y:S01]  /*4d30*/  STS.U16 [R115+0x680], R128 ;  /* 0x0006808073007388 */ /* 0x000fe20000000400 */
[----:B------:R-:W-:Y:S01]  /*4d40*/  LEA.HI.SX32 R105, R105, R28, 0x1b ;  /* 0x0000001c69697211 */ /* 0x000fe200078fdaff */
[----:B------:R-:W-:Y:S01]  /*4d50*/  MUFU.SIN R19, R114 ;  /* 0x0000007200137308 */ /* 0x000fe20000000400 */
[----:B------:R-:W-:Y:S01]  /*4d60*/  LEA.HI.SX32 R4, R4, R4, 0x1b ;  /* 0x0000000404047211 */ /* 0x000fe200078fdaff */
[----:B------:R0:W-:Y:S04]  /*4d70*/  STS.U16 [R112+0x6c0], R129 ;  /* 0x0006c08170007388 */ /* 0x0001e80000000400 */
[----:B------:R3:W-:Y:S02]  /*4d80*/  STS.U16 [R109+0x700], R130 ;  /* 0x000700826d007388 */ /* 0x0007e40000000400 */
[----:B------:R4:W-:Y:S01]  /*4d90*/  MUFU.COS R135, R114 ;  /* 0x0000007200877308 */ /* 0x0009e20000000000 */
[----:B0-----:R-:W-:-:S02]  /*4da0*/  SHF.L.U32 R112, R53, 0x1, RZ ;  /* 0x0000000135707819 */ /* 0x001fc400000006ff */
[----:B---3--:R-:W-:Y:S02]  /*4db0*/  SHF.L.U32 R109, R103, 0x1, RZ ;  /* 0x00000001676d7819 */ /* 0x008fe400000006ff */
[----:B----4-:R-:W-:Y:S01]  /*4dc0*/  SHF.L.U32 R114, R105, 0x1, RZ ;  /* 0x0000000169727819 */ /* 0x010fe200000006ff */
[----:B------:R-:W-:Y:S01]  /*4dd0*/  STS.U16 [R112+0x740], R131 ;  /* 0x0007408370007388 */ /* 0x000fe20000000400 */
[----:B------:R-:W-:-:S03]  /*4de0*/  SHF.L.U32 R4, R4, 0x1, RZ ;  /* 0x0000000104047819 */ /* 0x000fc600000006ff */
[----:B------:R-:W-:Y:S04]  /*4df0*/  STS.U16 [R109+0x780], R132 ;  /* 0x000780846d007388 */ /* 0x000fe80000000400 */
[----:B------:R-:W-:Y:S01]  /*4e00*/  STS.U16 [R114+0x7c0], R133 ;  /* 0x0007c08572007388 */ /* 0x000fe20000000400 */
[----:B------:R-:W-:-:S06]  /*4e10*/  NOP ;  /* 0x0000000000007918 */ /* 0x000fcc0000000000 */
[----:B------:R-:W0:Y:S04]  /*4e20*/  LDS.U16 R104, [R4+0x2] ;  /* 0x0000020004687984 */ /* 0x000e280000000400 */
[----:B------:R-:W3:Y:S04]  /*4e30*/  LDS.U16 R103, [R4] ;  /* 0x0000000004677984 */ /* 0x000ee80000000400 */
[----:B------:R-:W4:Y:S04]  /*4e40*/  S2R R53, SR_TID.X ;  /* 0x0000000000357919 */ /* 0x000f280000002100 */
[----:B------:R-:W-:Y:S04]  /*4e50*/  LDS.U16 R109, [R4+0x4] ;  /* 0x00000400046d7984 */ /* 0x000fe80000000400 */
[----:B------:R-:W5:Y:S01]  /*4e60*/  LDS.U16 R112, [R4+0x6] ;  /* 0x0000060004707984 */ /* 0x000f620000000400 */
[----:B------:R-:W-:Y:S01]  /*4e70*/  MUFU.SIN R134, R113 ;  /* 0x0000007100867308 */ /* 0x000fe20000000400 */
[----:B------:R-:W-:-:S07]  /*4e80*/  FMUL.FTZ R108, R7, R54 ;  /* 0x00000036076c7220 */ /* 0x000fce0000410000 */
[----:B------:R1:W-:Y:S01]  /*4e90*/  MUFU.COS R142, R113 ;  /* 0x00000071008e7308 */ /* 0x0003e20000000000 */
[C---:B------:R-:W-:Y:S01]  /*4ea0*/  FMUL.FTZ R105, R5.reuse, R70 ;  /* 0x0000004605697220 */ /* 0x040fe20000410000 */
[----:B------:R-:W-:Y:S01]  /*4eb0*/  LDS.U16 R119, [R4+0x12] ;  /* 0x0000120004777984 */ /* 0x000fe20000000400 */
[-C--:B------:R-:W-:Y:S02]  /*4ec0*/  FMUL.FTZ R6, R5, R56.reuse ;  /* 0x0000003805067220 */ /* 0x080fe40000410000 */
[----:B------:R-:W-:Y:S01]  /*4ed0*/  FMUL.FTZ R110, R7, R56 ;  /* 0x00000038076e7220 */ /* 0x000fe20000410000 */
[----:B------:R-:W-:Y:S04]  /*4ee0*/  LDS.U16 R122, [R4+0x16] ;  /* 0x00001600047a7984 */ /* 0x000fe80000000400 */
[----:B-1----:R-:W1:Y:S01]  /*4ef0*/  LDS.U16 R113, [R4+0x8] ;  /* 0x0000080004717984 */ /* 0x002e620000000400 */
[----:B----4-:R-:W-:Y:S01]  /*4f00*/  SHF.L.U32 R140, R53, 0x4, RZ ;  /* 0x00000004358c7819 */ /* 0x010fe200000006ff */
[----:B------:R-:W4:Y:S03]  /*4f10*/  MUFU.EX2 R108, R108 ;  /* 0x0000006c006c7308 */ /* 0x000f260000000800 */
[----:B------:R-:W-:Y:S01]  /*4f20*/  IADD3 R116, R140, 0x2, RZ ;  /* 0x000000028c747810 */ /* 0x000fe20007ffe0ff */
[----:B------:R-:W-:-:S03]  /*4f30*/  FMUL.RZ R115, R105, 0.15915493667125701904 ;  /* 0x3e22f98369737820 */ /* 0x000fc6000040c000 */
[-C--:B------:R-:W-:Y:S01]  /*4f40*/  ISETP.GE.U32.AND P0, PT, R116, R35.reuse, PT ;  /* 0x000000237400720c */ /* 0x080fe20003f06070 */
[----:B------:R-:W-:Y:S01]  /*4f50*/  FMUL.FTZ R105, R5, R72 ;  /* 0x0000004805697220 */ /* 0x000fe20000410000 */
[C---:B------:R-:W-:Y:S01]  /*4f60*/  IADD3 R116, R140.reuse, 0x5, RZ ;  /* 0x000000058c747810 */ /* 0x040fe20007ffe0ff */
[----:B0-----:R-:W-:Y:S01]  /*4f70*/  HADD2.F32 R104, -RZ, R104.H0_H0 ;  /* 0x20000068ff687230 */ /* 0x001fe20000004100 */
[----:B------:R-:W-:Y:S01]  /*4f80*/  IADD3 R118, R140, 0x3, RZ ;  /* 0x000000038c767810 */ /* 0x000fe20007ffe0ff */
[----:B------:R-:W-:Y:S01]  /*4f90*/  FMUL.RZ R6, R6, 0.15915493667125701904 ;  /* 0x3e22f98306067820 */ /* 0x000fe2000040c000 */
[----:B------:R-:W-:Y:S01]  /*4fa0*/  IADD3 R114, R140, 0x1, RZ ;  /* 0x000000018c727810 */ /* 0x000fe20007ffe0ff */
[----:B------:R-:W-:Y:S01]  /*4fb0*/  FMUL.RZ R117, R105, 0.15915493667125701904 ;  /* 0x3e22f98369757820 */ /* 0x000fe2000040c000 */
[-C--:B------:R-:W-:Y:S01]  /*4fc0*/  ISETP.GE.U32.AND P5, PT, R116, R35.reuse, PT ;  /* 0x000000237400720c */ /* 0x080fe20003fa6070 */
[----:B---3--:R-:W-:Y:S01]  /*4fd0*/  HADD2.F32 R116, -RZ, R103.H0_H0 ;  /* 0x20000067ff747230 */ /* 0x008fe20000004100 */
[-C--:B------:R-:W-:Y:S01]  /*4fe0*/  ISETP.GE.U32.AND P4, PT, R118, R35.reuse, PT ;  /* 0x000000237600720c */ /* 0x080fe20003f86070 */
[----:B------:R-:W-:Y:S01]  /*4ff0*/  MUFU.SIN R21, R6 ;  /* 0x0000000600157308 */ /* 0x000fe20000000400 */
[-C--:B------:R-:W-:Y:S01]  /*5000*/  ISETP.GE.U32.AND P1, PT, R114, R35.reuse, PT ;  /* 0x000000237200720c */ /* 0x080fe20003f26070 */
[----:B------:R-:W-:Y:S01]  /*5010*/  FMUL.FTZ R105, R5, R74 ;  /* 0x0000004a05697220 */ /* 0x000fe20000410000 */
[C---:B------:R-:W-:Y:S01]  /*5020*/  IADD3 R118, R140.reuse, 0x6, RZ ;  /* 0x000000068c767810 */ /* 0x040fe20007ffe0ff */
[----:B------:R-:W-:Y:S01]  /*5030*/  FMUL.FTZ R104, R71, R104 ;  /* 0x0000006847687220 */ /* 0x000fe20000410000 */
[C---:B------:R-:W-:Y:S01]  /*5040*/  IADD3 R114, R140.reuse, 0x4, RZ ;  /* 0x000000048c727810 */ /* 0x040fe20007ffe0ff */
[----:B------:R-:W-:Y:S01]  /*5050*/  FMUL.FTZ R102, R137, R102 ;  /* 0x0000006689667220 */ /* 0x000fe20000410000 */
[CC--:B------:R-:W-:Y:S01]  /*5060*/  ISETP.GE.U32.AND P2, PT, R140.reuse, R35.reuse, PT ;  /* 0x000000238c00720c */ /* 0x0c0fe20003f46070 */
[----:B------:R-:W0:Y:S01]  /*5070*/  MUFU.EX2 R110, R110 ;  /* 0x0000006e006e7308 */ /* 0x000e220000000800 */
[----:B------:R-:W-:Y:S01]  /*5080*/  FMUL.FTZ R103, R71, R116 ;  /* 0x0000007447677220 */ /* 0x000fe20000410000 */
[----:B------:R-:W-:Y:S01]  /*5090*/  IADD3 R116, R140, 0x7, RZ ;  /* 0x000000078c747810 */ /* 0x000fe20007ffe0ff */
[----:B-----5:R-:W-:Y:S01]  /*50a0*/  HADD2.F32 R112, -RZ, R112.H0_H0 ;  /* 0x20000070ff707230 */ /* 0x020fe20000004100 */
[----:B------:R-:W-:-:S04]  /*50b0*/  ISETP.GE.U32.AND P3, PT, R118, R35, PT ;  /* 0x000000237600720c */ /* 0x000fc80003f66070 */
[----:B------:R-:W-:Y:S01]  /*50c0*/  MUFU.SIN R131, R115 ;  /* 0x0000007300837308 */ /* 0x000fe20000000400 */
[----:B------:R-:W-:Y:S01]  /*50d0*/  FMUL.RZ R118, R105, 0.15915493667125701904 ;  /* 0x3e22f98369767820 */ /* 0x000fe2000040c000 */
[----:B------:R-:W-:-:S06]  /*50e0*/  ISETP.GE.U32.AND P6, PT, R114, R35, PT ;  /* 0x000000237200720c */ /* 0x000fcc0003fc6070 */
[----:B------:R2:W-:Y:S01]  /*50f0*/  MUFU.COS R132, R115 ;  /* 0x0000007300847308 */ /* 0x0005e20000000000 */
[----:B------:R-:W-:Y:S01]  /*5100*/  FSEL R105, R104, RZ, !P2 ;  /* 0x000000ff68697208 */ /* 0x000fe20005000000 */
[----:B------:R-:W3:Y:S06]  /*5110*/  LDS.U16 R114, [R4+0xa] ;  /* 0x00000a0004727984 */ /* 0x000eec0000000400 */
[----:B------:R-:W-:Y:S01]  /*5120*/  MUFU.SIN R130, R117 ;  /* 0x0000007500827308 */ /* 0x000fe20000000400 */
[----:B--2---:R-:W-:Y:S01]  /*5130*/  FMUL.FTZ R115, R137, R144 ;  /* 0x0000009089737220 */ /* 0x004fe20000410000 */
[----:B------:R-:W-:-:S06]  /*5140*/  FSEL R102, R102, RZ, !P2 ;  /* 0x000000ff66667208 */ /* 0x000fcc0005000000 */
[----:B------:R4:W-:Y:S01]  /*5150*/  MUFU.COS R136, R117 ;  /* 0x0000007500887308 */ /* 0x0009e20000000000 */
[----:B------:R-:W-:Y:S02]  /*5160*/  FSEL R103, R103, RZ, !P2 ;  /* 0x000000ff67677208 */ /* 0x000fe40005000000 */
[----:B------:R-:W-:Y:S01]  /*5170*/  FSEL R104, R115, 1, !P2 ;  /* 0x3f80000073687808 */ /* 0x000fe20005000000 */
[----:B----4-:R-:W-:Y:S01]  /*5180*/  FMUL.FTZ R117, R108, R107 ;  /* 0x0000006b6c757220 */ /* 0x010fe20000410000 */
[----:B------:R-:W-:Y:S01]  /*5190*/  ISETP.GE.U32.AND P2, PT, R116, R35, PT ;  /* 0x000000237400720c */ /* 0x000fe20003f46070 */
[----:B------:R-:W-:Y:S01]  /*51a0*/  FMUL.FTZ R107, R108, R106 ;  /* 0x0000006a6c6b7220 */ /* 0x000fe20000410000 */
[----:B------:R-:W-:Y:S01]  /*51b0*/  HADD2.F32 R106, -RZ, R109.H0_H0 ;  /* 0x2000006dff6a7230 */ /* 0x000fe20000004100 */
[----:B------:R-:W2:Y:S01]  /*51c0*/  LDS.U16 R116, [R4+0xe] ;  /* 0x00000e0004747984 */ /* 0x000ea20000000400 */
[----:B------:R-:W-:Y:S01]  /*51d0*/  MUFU.SIN R144, R118 ;  /* 0x0000007600907308 */ /* 0x000fe20000000400 */
[----:B------:R-:W-:-:S02]  /*51e0*/  FMUL.FTZ R112, R73, R112 ;  /* 0x0000007049707220 */ /* 0x000fc40000410000 */
[----:B------:R-:W-:Y:S01]  /*51f0*/  FMUL.FTZ R106, R73, R106 ;  /* 0x0000006a496a7220 */ /* 0x000fe20000410000 */
[----:B------:R-:W-:Y:S04]  /*5200*/  LDS.U16 R115, [R4+0xc] ;  /* 0x00000c0004737984 */ /* 0x000fe80000000400 */
[----:B------:R4:W-:Y:S01]  /*5210*/  MUFU.COS R145, R118 ;  /* 0x0000007600917308 */ /* 0x0009e20000000000 */
[----:B------:R-:W-:Y:S02]  /*5220*/  FSEL R108, R106, RZ, !P1 ;  /* 0x000000ff6a6c7208 */ /* 0x000fe40004800000 */
[----:B------:R-:W-:Y:S01]  /*5230*/  FSEL R106, R112, RZ, !P1 ;  /* 0x000000ff706a7208 */ /* 0x000fe20004800000 */
[----:B-1----:R-:W-:Y:S01]  /*5240*/  HADD2.F32 R112, -RZ, R113.H0_H0 ;  /* 0x20000071ff707230 */ /* 0x002fe20000004100 */
[----:B----4-:R-:W1:Y:S01]  /*5250*/  LDS.U16 R118, [R4+0x10] ;  /* 0x0000100004767984 */ /* 0x010e620000000400 */
[----:B0-----:R-:W-:-:S03]  /*5260*/  FMUL.FTZ R21, R110, R21 ;  /* 0x000000156e157220 */ /* 0x001fc60000410000 */
[----:B------:R-:W-:Y:S02]  /*5270*/  FMUL.FTZ R113, R75, R112 ;  /* 0x000000704b717220 */ /* 0x000fe40000410000 */
[----:B------:R-:W-:Y:S02]  /*5280*/  FSEL R112, R21, RZ, !P0 ;  /* 0x000000ff15707208 */ /* 0x000fe40004000000 */
[----:B------:R-:W0:Y:S01]  /*5290*/  LDS.U16 R21, [R4+0x14] ;  /* 0x0000140004157984 */ /* 0x000e220000000400 */
[C---:B------:R-:W-:Y:S02]  /*52a0*/  FMUL.FTZ R9, R7.reuse, R58 ;  /* 0x0000003a07097220 */ /* 0x040fe40000410000 */
[C---:B------:R-:W-:Y:S01]  /*52b0*/  FMUL.FTZ R15, R7.reuse, R60 ;  /* 0x0000003c070f7220 */ /* 0x040fe20000410000 */
[----:B------:R-:W-:Y:S08]  /*52c0*/  MUFU.COS R111, R6 ;  /* 0x00000006006f7308 */ /* 0x000ff00000000000 */
[----:B------:R-:W4:Y:S08]  /*52d0*/  MUFU.EX2 R9, R9 ;  /* 0x0000000900097308 */ /* 0x000f300000000800 */
[----:B------:R-:W-:Y:S08]  /*52e0*/  MUFU.SIN R6, R126 ;  /* 0x0000007e00067308 */ /* 0x000ff00000000400 */
[----:B------:R-:W5:Y:S01]  /*52f0*/  MUFU.EX2 R15, R15 ;  /* 0x0000000f000f7308 */ /* 0x000f620000000800 */
[----:B------:R-:W-:Y:S01]  /*5300*/  FMUL.FTZ R20, R7, R62 ;  /* 0x0000003e07147220 */ /* 0x000fe20000410000 */
[----:B---3--:R-:W-:-:S06]  /*5310*/  HADD2.F32 R114, -RZ, R114.H0_H0 ;  /* 0x20000072ff727230 */ /* 0x008fcc0000004100 */
[----:B------:R-:W3:Y:S01]  /*5320*/  MUFU.COS R14, R126 ;  /* 0x0000007e000e7308 */ /* 0x000ee20000000000 */
[----:B------:R-:W-:Y:S01]  /*5330*/  IADD3 R120, R140, 0x8, RZ ;  /* 0x000000088c787810 */ /* 0x000fe20007ffe0ff */
[----:B--2---:R-:W-:Y:S01]  /*5340*/  HADD2.F32 R116, -RZ, R116.H0_H0 ;  /* 0x20000074ff747230 */ /* 0x004fe20000004100 */
[----:B------:R-:W-:Y:S01]  /*5350*/  FSEL R109, R117, 1, !P1 ;  /* 0x3f800000756d7808 */ /* 0x000fe20004800000 */
[----:B----4-:R-:W-:Y:S01]  /*5360*/  FMUL.FTZ R12, R9, R12 ;  /* 0x0000000c090c7220 */ /* 0x010fe20000410000 */
[----:B-1----:R-:W-:Y:S01]  /*5370*/  HADD2.F32 R118, -RZ, R118.H0_H0 ;  /* 0x20000076ff767230 */ /* 0x002fe20000004100 */
[----:B------:R-:W-:Y:S01]  /*5380*/  FMUL.FTZ R121, R5, R76 ;  /* 0x0000004c05797220 */ /* 0x000fe20000410000 */
[----:B------:R-:W-:Y:S01]  /*5390*/  FSEL R107, R107, RZ, !P1 ;  /* 0x000000ff6b6b7208 */ /* 0x000fe20004800000 */
[----:B------:R-:W1:Y:S01]  /*53a0*/  MUFU.EX2 R20, R20 ;  /* 0x0000001400147308 */ /* 0x000e620000000800 */
[----:B------:R-:W-:Y:S02]  /*53b0*/  FMUL.FTZ R111, R110, R111 ;  /* 0x0000006f6e6f7220 */ /* 0x000fe40000410000 */
[----:B------:R-:W-:Y:S01]  /*53c0*/  FMUL.FTZ R117, R9, R8 ;  /* 0x0000000809757220 */ /* 0x000fe20000410000 */
[----:B------:R-:W-:Y:S01]  /*53d0*/  HADD2.F32 R8, -RZ, R115.H0_H0 ;  /* 0x20000073ff087230 */ /* 0x000fe20000004100 */
[----:B------:R-:W-:Y:S01]  /*53e0*/  FMUL.FTZ R110, R75, R114 ;  /* 0x000000724b6e7220 */ /* 0x000fe20000410000 */
[-C--:B------:R-:W-:Y:S01]  /*53f0*/  ISETP.GE.U32.AND P1, PT, R120, R35.reuse, PT ;  /* 0x000000237800720c */ /* 0x080fe20003f26070 */
[----:B-----5:R-:W-:Y:S01]  /*5400*/  FMUL.FTZ R6, R15, R6 ;  /* 0x000000060f067220 */ /* 0x020fe20000410000 */
[----:B------:R-:W-:Y:S01]  /*5410*/  IADD3 R120, R140, 0x9, RZ ;  /* 0x000000098c787810 */ /* 0x000fe20007ffe0ff */
[----:B------:R-:W-:Y:S01]  /*5420*/  FMUL.FTZ R114, R77, R116 ;  /* 0x000000744d727220 */ /* 0x000fe20000410000 */
[----:B------:R-:W-:Y:S01]  /*5430*/  FSEL R116, R12, 1, !P4 ;  /* 0x3f8000000c747808 */ /* 0x000fe20006000000 */
[----:B------:R-:W-:Y:S01]  /*5440*/  FMUL.RZ R124, R121, 0.15915493667125701904 ;  /* 0x3e22f983797c7820 */ /* 0x000fe2000040c000 */
[----:B------:R-:W-:Y:S01]  /*5450*/  HADD2.F32 R12, -RZ, R119.H0_H0 ;  /* 0x20000077ff0c7230 */ /* 0x000fe20000004100 */
[----:B------:R-:W-:Y:S01]  /*5460*/  FMUL.FTZ R121, R7, R76 ;  /* 0x0000004c07797220 */ /* 0x000fe20000410000 */
[----:B------:R-:W-:Y:S01]  /*5470*/  FSEL R113, R113, RZ, !P0 ;  /* 0x000000ff71717208 */ /* 0x000fe20004000000 */
[----:B------:R-:W-:Y:S01]  /*5480*/  FMUL.FTZ R118, R79, R118 ;  /* 0x000000764f767220 */ /* 0x000fe20000410000 */
[----:B------:R-:W-:Y:S01]  /*5490*/  FSEL R110, R110, RZ, !P0 ;  /* 0x000000ff6e6e7208 */ /* 0x000fe20004000000 */
[----:B------:R-:W-:Y:S01]  /*54a0*/  FMUL.FTZ R115, R77, R8 ;  /* 0x000000084d737220 */ /* 0x000fe20000410000 */
[----:B------:R-:W-:Y:S01]  /*54b0*/  FSEL R111, R111, 1, !P0 ;  /* 0x3f8000006f6f7808 */ /* 0x000fe20004000000 */
[----:B---3--:R-:W-:Y:S01]  /*54c0*/  FMUL.FTZ R14, R15, R14 ;  /* 0x0000000e0f0e7220 */ /* 0x008fe20000410000 */
[----:B------:R-:W-:Y:S01]  /*54d0*/  FSEL R119, R6, RZ, !P6 ;  /* 0x000000ff06777208 */ /* 0x000fe20007000000 */
[----:B------:R2:W-:Y:S01]  /*54e0*/  MUFU.EX2 R148, R121 ;  /* 0x0000007900947308 */ /* 0x0005e20000000800 */
[----:B------:R-:W-:Y:S01]  /*54f0*/  ISETP.GE.U32.AND P0, PT, R120, R35, PT ;  /* 0x000000237800720c */ /* 0x000fe20003f06070 */
[----:B------:R-:W3:Y:S01]  /*5500*/  LDS.U16 R6, [R4+0x1c] ;  /* 0x00001c0004067984 */ /* 0x000ee20000000400 */
[----:B------:R-:W-:Y:S01]  /*5510*/  IADD3 R120, R140, 0xa, RZ ;  /* 0x0000000a8c787810 */ /* 0x000fe20007ffe0ff */
[----:B------:R-:W-:Y:S01]  /*5520*/  FMUL.FTZ R123, R5, R78 ;  /* 0x0000004e057b7220 */ /* 0x000fe20000410000 */
[----:B------:R-:W-:Y:S01]  /*5530*/  FSEL R117, R117, RZ, !P4 ;  /* 0x000000ff75757208 */ /* 0x000fe20006000000 */
[----:B------:R-:W4:Y:S01]  /*5540*/  LDS.U16 R9, [R4+0x1a] ;  /* 0x00001a0004097984 */ /* 0x000f220000000400 */
[----:B------:R-:W-:-:S02]  /*5550*/  FSEL R115, R115, RZ, !P4 ;  /* 0x000000ff73737208 */ /* 0x000fc40006000000 */
[----:B--2---:R-:W-:Y:S01]  /*5560*/  FSEL R121, R118, RZ, !P6 ;  /* 0x000000ff76797208 */ /* 0x004fe20007000000 */
[----:B-1----:R-:W-:Y:S01]  /*5570*/  FMUL.FTZ R18, R20, R18 ;  /* 0x0000001214127220 */ /* 0x002fe20000410000 */
[----:B------:R-:W-:Y:S01]  /*5580*/  FSEL R114, R114, RZ, !P4 ;  /* 0x000000ff72727208 */ /* 0x000fe20006000000 */
[----:B------:R-:W-:Y:S01]  /*5590*/  LDS.U16 R8, [R4+0x18] ;  /* 0x0000180004087984 */ /* 0x000fe20000000400 */
[----:B------:R-:W-:Y:S01]  /*55a0*/  FSEL R118, R14, 1, !P6 ;  /* 0x3f8000000e767808 */ /* 0x000fe20007000000 */
[----:B0-----:R-:W-:Y:S01]  /*55b0*/  HADD2.F32 R14, -RZ, R21.H0_H0 ;  /* 0x20000015ff0e7230 */ /* 0x001fe20000004100 */
[----:B------:R-:W-:Y:S01]  /*55c0*/  ISETP.GE.U32.AND P4, PT, R120, R35, PT ;  /* 0x000000237800720c */ /* 0x000fe20003f86070 */
[----:B------:R-:W-:Y:S02]  /*55d0*/  FMUL.FTZ R120, R79, R12 ;  /* 0x0000000c4f787220 */ /* 0x000fe40000410000 */
[----:B------:R-:W0:Y:S01]  /*55e0*/  LDS.U16 R12, [R4+0x1e] ;  /* 0x00001e00040c7984 */ /* 0x000e220000000400 */
[----:B------:R-:W-:-:S02]  /*55f0*/  FMUL.RZ R152, R123, 0.15915493667125701904 ;  /* 0x3e22f9837b987820 */ /* 0x000fc4000040c000 */
[----:B------:R-:W-:Y:S02]  /*5600*/  FMUL.FTZ R20, R20, R11 ;  /* 0x0000000b14147220 */ /* 0x000fe40000410000 */
[----:B------:R-:W-:Y:S01]  /*5610*/  FMUL.FTZ R123, R81, R14 ;  /* 0x0000000e517b7220 */ /* 0x000fe20000410000 */
[----:B------:R-:W1:Y:S04]  /*5620*/  LDS.U16 R11, [R4+0x20] ;  /* 0x00002000040b7984 */ /* 0x000e680000000400 */
[----:B------:R-:W2:Y:S01]  /*5630*/  LDS.U16 R14, [R4+0x22] ;  /* 0x00002200040e7984 */ /* 0x000ea20000000400 */
[C---:B------:R-:W-:Y:S02]  /*5640*/  FMUL.FTZ R126, R7.reuse, R64 ;  /* 0x00000040077e7220 */ /* 0x040fe40000410000 */
[----:B------:R-:W-:-:S02]  /*5650*/  FMUL.FTZ R138, R7, R66 ;  /* 0x00000042078a7220 */ /* 0x000fc40000410000 */
[----:B------:R-:W-:Y:S02]  /*5660*/  FMUL.FTZ R139, R7, R68 ;  /* 0x00000044078b7220 */ /* 0x000fe40000410000 */
[----:B------:R-:W5:Y:S01]  /*5670*/  MUFU.EX2 R126, R126 ;  /* 0x0000007e007e7308 */ /* 0x000f620000000800 */
[----:B------:R-:W-:Y:S01]  /*5680*/  HADD2.F32 R122, -RZ, R122.H0_H0 ;  /* 0x2000007aff7a7230 */ /* 0x000fe20000004100 */
[----:B------:R-:W-:-:S06]  /*5690*/  FSEL R125, R18, 1, !P5 ;  /* 0x3f800000127d7808 */ /* 0x000fcc0006800000 */
[----:B------:R-:W0:Y:S01]  /*56a0*/  MUFU.EX2 R138, R138 ;  /* 0x0000008a008a7308 */ /* 0x000e220000000800 */
[----:B---3--:R-:W-:Y:S01]  /*56b0*/  HADD2.F32 R6, -RZ, R6.H0_H0 ;  /* 0x20000006ff067230 */ /* 0x008fe20000004100 */
[----:B------:R-:W-:Y:S01]  /*56c0*/  FSEL R120, R120, RZ, !P6 ;  /* 0x000000ff78787208 */ /* 0x000fe20007000000 */
[----:B----4-:R-:W-:-:S05]  /*56d0*/  HADD2.F32 R18, -RZ, R9.H0_H0 ;  /* 0x20000009ff127230 */ /* 0x010fca0000004100 */
[----:B------:R-:W3:Y:S01]  /*56e0*/  MUFU.EX2 R139, R139 ;  /* 0x0000008b008b7308 */ /* 0x000ee20000000800 */
[----:B------:R-:W-:-:S07]  /*56f0*/  FMUL.FTZ R6, R85, R6 ;  /* 0x0000000655067220 */ /* 0x000fce0000410000 */
[----:B------:R-:W-:Y:S01]  /*5700*/  MUFU.SIN R149, R124 ;  /* 0x0000007c00957308 */ /* 0x000fe20000000400 */
[----:B0-----:R-:W-:-:S07]  /*5710*/  HADD2.F32 R12, -RZ, R12.H0_H0 ;  /* 0x2000000cff0c7230 */ /* 0x001fce0000004100 */
[----:B------:R0:W-:Y:S01]  /*5720*/  MUFU.COS R151, R124 ;  /* 0x0000007c00977308 */ /* 0x0001e20000000000 */
[C---:B------:R-:W-:Y:S01]  /*5730*/  IADD3 R128, R140.reuse, 0xc, RZ ;  /* 0x0000000c8c807810 */ /* 0x040fe20007ffe0ff */
[----:B------:R-:W-:Y:S01]  /*5740*/  FMUL.FTZ R18, R83, R18 ;  /* 0x0000001253127220 */ /* 0x000fe20000410000 */
[----:B0-----:R-:W-:-:S04]  /*5750*/  IADD3 R124, R140, 0xb, RZ ;  /* 0x0000000b8c7c7810 */ /* 0x001fc80007ffe0ff */
[----:B------:R-:W-:Y:S01]  /*5760*/  ISETP.GE.U32.AND P6, PT, R124, R35, PT ;  /* 0x000000237c00720c */ /* 0x000fe20003fc6070 */
[----:B------:R-:W-:Y:S01]  /*5770*/  FMUL.FTZ R124, R81, R122 ;  /* 0x0000007a517c7220 */ /* 0x000fe20000410000 */
[----:B------:R-:W-:Y:S01]  /*5780*/  HADD2.F32 R8, -RZ, R8.H0_H0 ;  /* 0x20000008ff087230 */ /* 0x000fe20000004100 */
[C---:B------:R-:W-:Y:S01]  /*5790*/  FMUL.FTZ R141, R7.reuse, R72 ;  /* 0x00000048078d7220 */ /* 0x040fe20000410000 */
[----:B------:R-:W-:Y:S01]  /*57a0*/  FSEL R137, R6, RZ, !P2 ;  /* 0x000000ff06897208 */ /* 0x000fe20005000000 */
[C---:B-----5:R-:W-:Y:S01]  /*57b0*/  FMUL.FTZ R129, R126.reuse, R127 ;  /* 0x0000007f7e817220 */ /* 0x060fe20000410000 */
[----:B-1----:R-:W-:Y:S01]  /*57c0*/  HADD2.F32 R6, -RZ, R11.H0_H0 ;  /* 0x2000000bff067230 */ /* 0x002fe20000004100 */
[----:B------:R-:W-:Y:S01]  /*57d0*/  FMUL.FTZ R126, R126, R13 ;  /* 0x0000000d7e7e7220 */ /* 0x000fe20000410000 */
[----:B--2---:R-:W-:Y:S01]  /*57e0*/  HADD2.F32 R14, -RZ, R14.H0_H0 ;  /* 0x2000000eff0e7230 */ /* 0x004fe20000004100 */
[C---:B------:R-:W-:Y:S01]  /*57f0*/  FMUL.FTZ R133, R7.reuse, R70 ;  /* 0x0000004607857220 */ /* 0x040fe20000410000 */
[----:B------:R-:W-:Y:S01]  /*5800*/  FSEL R122, R20, RZ, !P5 ;  /* 0x000000ff147a7208 */ /* 0x000fe20006800000 */
[----:B------:R-:W-:Y:S01]  /*5810*/  FMUL.FTZ R146, R7, R74 ;  /* 0x0000004a07927220 */ /* 0x000fe20000410000 */
[----:B------:R-:W-:Y:S01]  /*5820*/  FSEL R123, R123, RZ, !P5 ;  /* 0x000000ff7b7b7208 */ /* 0x000fe20006800000 */
[C---:B------:R-:W-:Y:S01]  /*5830*/  FMUL.FTZ R15, R7.reuse, R78 ;  /* 0x0000004e070f7220 */ /* 0x040fe20000410000 */
[----:B------:R-:W-:Y:S01]  /*5840*/  FSEL R124, R124, RZ, !P5 ;  /* 0x000000ff7c7c7208 */ /* 0x000fe20006800000 */
[C---:B------:R-:W-:Y:S01]  /*5850*/  FMUL.FTZ R9, R7.reuse, R80 ;  /* 0x0000005007097220 */ /* 0x040fe20000410000 */
[----:B------:R-:W-:Y:S01]  /*5860*/  ISETP.GE.U32.AND P5, PT, R128, R35, PT ;  /* 0x000000238000720c */ /* 0x000fe20003fa6070 */
[----:B------:R-:W-:-:S02]  /*5870*/  FMUL.FTZ R13, R7, R82 ;  /* 0x00000052070d7220 */ /* 0x000fc40000410000 */
[----:B------:R-:W-:Y:S01]  /*5880*/  FMUL.FTZ R12, R85, R12 ;  /* 0x0000000c550c7220 */ /* 0x000fe20000410000 */
[----:B------:R-:W-:Y:S01]  /*5890*/  FSEL R128, R18, RZ, !P3 ;  /* 0x000000ff12807208 */ /* 0x000fe20005800000 */
[----:B------:R-:W-:Y:S01]  /*58a0*/  FMUL.FTZ R7, R5, R80 ;  /* 0x0000005005077220 */ /* 0x000fe20000410000 */
[----:B------:R-:W-:Y:S01]  /*58b0*/  IADD3 R18, R140, 0xe, RZ ;  /* 0x0000000e8c127810 */ /* 0x000fe20007ffe0ff */
[C---:B------:R-:W-:Y:S02]  /*58c0*/  FMUL.FTZ R143, R138.reuse, R135 ;  /* 0x000000878a8f7220 */ /* 0x040fe40000410000 */
[----:B------:R-:W-:Y:S01]  /*58d0*/  FMUL.FTZ R19, R138, R19 ;  /* 0x000000138a137220 */ /* 0x000fe20000410000 */
[----:B------:R-:W0:Y:S01]  /*58e0*/  MUFU.EX2 R141, R141 ;  /* 0x0000008d008d7308 */ /* 0x000e220000000800 */
[----:B------:R-:W-:Y:S01]  /*58f0*/  FMUL.FTZ R8, R83, R8 ;  /* 0x0000000853087220 */ /* 0x000fe20000410000 */
[----:B------:R-:W-:Y:S01]  /*5900*/  FSEL R138, R12, RZ, !P2 ;  /* 0x000000ff0c8a7208 */ /* 0x000fe20005000000 */
[----:B---3--:R-:W-:-:S02]  /*5910*/  FMUL.FTZ R142, R139, R142 ;  /* 0x0000008e8b8e7220 */ /* 0x008fc40000410000 */
[----:B------:R-:W-:Y:S02]  /*5920*/  FMUL.FTZ R134, R139, R134 ;  /* 0x000000868b867220 */ /* 0x000fe40000410000 */
[C---:B------:R-:W-:Y:S01]  /*5930*/  FMUL.FTZ R6, R87.reuse, R6 ;  /* 0x0000000657067220 */ /* 0x040fe20000410000 */
[----:B------:R-:W-:Y:S01]  /*5940*/  MUFU.SIN R150, R152 ;  /* 0x0000009800967308 */ /* 0x000fe20000000400 */
[----:B------:R-:W-:Y:S01]  /*5950*/  FMUL.FTZ R14, R87, R14 ;  /* 0x0000000e570e7220 */ /* 0x000fe20000410000 */
[C---:B------:R-:W-:Y:S01]  /*5960*/  IADD3 R12, R140.reuse, 0xf, RZ ;  /* 0x0000000f8c0c7810 */ /* 0x040fe20007ffe0ff */
[----:B------:R-:W-:Y:S01]  /*5970*/  FMUL.RZ R7, R7, 0.15915493667125701904 ;  /* 0x3e22f98307077820 */ /* 0x000fe2000040c000 */
[----:B------:R-:W-:Y:S02]  /*5980*/  FSEL R135, R19, RZ, !P2 ;  /* 0x000000ff13877208 */ /* 0x000fe40005000000 */
[----:B------:R-:W-:Y:S02]  /*5990*/  FSEL R143, R143, 1, !P2 ;  /* 0x3f8000008f8f7808 */ /* 0x000fe40005000000 */
[----:B------:R-:W-:Y:S01]  /*59a0*/  MUFU.COS R152, R152 ;  /* 0x0000009800987308 */ /* 0x000fe20000000000 */
[----:B------:R-:W-:Y:S01]  /*59b0*/  IADD3 R20, R140, 0xd, RZ ;  /* 0x0000000d8c147810 */ /* 0x000fe20007ffe0ff */
[----:B------:R-:W-:Y:S01]  /*59c0*/  FMUL.FTZ R5, R5, R82 ;  /* 0x0000005205057220 */ /* 0x000fe20000410000 */
[----:B------:R-:W-:-:S02]  /*59d0*/  FSEL R127, R8, RZ, !P3 ;  /* 0x000000ff087f7208 */ /* 0x000fc40005800000 */
[----:B------:R-:W-:-:S03]  /*59e0*/  ISETP.GE.U32.AND P2, PT, R18, R35, PT ;  /* 0x000000231200720c */ /* 0x000fc60003f46070 */
[----:B------:R-:W1:Y:S01]  /*59f0*/  MUFU.EX2 R15, R15 ;  /* 0x0000000f000f7308 */ /* 0x000e620000000800 */
[----:B------:R-:W-:Y:S02]  /*5a00*/  FSEL R134, R134, RZ, !P1 ;  /* 0x000000ff86867208 */ /* 0x000fe40004800000 */
[----:B------:R-:W-:Y:S01]  /*5a10*/  FSEL R139, R6, RZ, !P1 ;  /* 0x000000ff068b7208 */ /* 0x000fe20004800000 */
[----:B------:R-:W-:Y:S01]  /*5a20*/  FMUL.FTZ R6, R105, R107 ;  /* 0x0000006b69067220 */ /* 0x000fe20000410000 */
[----:B------:R-:W-:Y:S02]  /*5a30*/  FSEL R140, R14, RZ, !P1 ;  /* 0x000000ff0e8c7208 */ /* 0x000fe40004800000 */
[----:B------:R-:W-:Y:S01]  /*5a40*/  FSEL R142, R142, 1, !P1 ;  /* 0x3f8000008e8e7808 */ /* 0x000fe20004800000 */
[----:B------:R-:W-:Y:S01]  /*5a50*/  MUFU.EX2 R21, R9 ;  /* 0x0000000900157308 */ /* 0x000fe20000000800 */
[----:B------:R-:W-:Y:S01]  /*5a60*/  ISETP.GE.U32.AND P1, PT, R12, R35, PT ;  /* 0x000000230c00720c */ /* 0x000fe20003f26070 */
[----:B------:R-:W-:-:S02]  /*5a70*/  FMUL.FTZ R12, R103, R107 ;  /* 0x0000006b670c7220 */ /* 0x000fc40000410000 */
[----:B------:R-:W-:-:S04]  /*5a80*/  FMUL.RZ R154, R5, 0.15915493667125701904 ;  /* 0x3e22f983059a7820 */ /* 0x000fc8000040c000 */
[----:B------:R-:W-:Y:S01]  /*5a90*/  MUFU.SIN R8, R7 ;  /* 0x0000000700087308 */ /* 0x000fe20000000400 */
[----:B------:R-:W-:-:S07]  /*5aa0*/  FFMA.FTZ R5, R103, R109, -R6 ;  /* 0x0000006d67057223 */ /* 0x000fce0000010806 */
[----:B------:R2:W3:Y:S01]  /*5ab0*/  MUFU.COS R18, R7 ;  /* 0x0000000700127308 */ /* 0x0004e20000000000 */
[----:B------:R-:W-:Y:S02]  /*5ac0*/  FSEL R126, R126, RZ, !P3 ;  /* 0x000000ff7e7e7208 */ /* 0x000fe40005800000 */
[----:B------:R-:W-:Y:S01]  /*5ad0*/  FSEL R129, R129, 1, !P3 ;  /* 0x3f80000081817808 */ /* 0x000fe20005800000 */
[----:B------:R-:W-:Y:S01]  /*5ae0*/  FADD.FTZ R6, R108, R5 ;  /* 0x000000056c067221 */ /* 0x000fe20000010000 */
[----:B------:R-:W-:Y:S01]  /*5af0*/  ISETP.GE.U32.AND P3, PT, R20, R35, PT ;  /* 0x000000231400720c */ /* 0x000fe20003f66070 */
[----:B--2---:R-:W-:Y:S02]  /*5b00*/  FFMA.FTZ R7, R105, R109, R12 ;  /* 0x0000006d69077223 */ /* 0x004fe4000001000c */
[----:B------:R-:W-:Y:S01]  /*5b10*/  MUFU.EX2 R20, R13 ;  /* 0x0000000d00147308 */ /* 0x000fe20000000800 */
[----:B0-----:R-:W-:Y:S02]  /*5b20*/  FMUL.FTZ R136, R141, R136 ;  /* 0x000000888d887220 */ /* 0x001fe40000410000 */
[----:B------:R-:W-:-:S02]  /*5b30*/  FADD.FTZ R14, R106, R7 ;  /* 0x000000076a0e7221 */ /* 0x000fc40000010000 */
[----:B------:R-:W-:-:S03]  /*5b40*/  FMUL.FTZ R141, R141, R130 ;  /* 0x000000828d8d7220 */ /* 0x000fc60000410000 */
[----:B------:R-:W0:Y:S01]  /*5b50*/  MUFU.COS R153, R154 ;  /* 0x0000009a00997308 */ /* 0x000e220000000000 */
[C---:B-1----:R-:W-:Y:S02]  /*5b60*/  FMUL.FTZ R9, R15.reuse, R152 ;  /* 0x000000980f097220 */ /* 0x042fe40000410000 */
[----:B------:R-:W-:-:S05]  /*5b70*/  FMUL.FTZ R12, R15, R150 ;  /* 0x000000960f0c7220 */ /* 0x000fca0000410000 */
[----:B------:R-:W1:Y:S01]  /*5b80*/  MUFU.SIN R19, R154 ;  /* 0x0000009a00137308 */ /* 0x000e620000000400 */
[C---:B------:R-:W-:Y:S02]  /*5b90*/  FMUL.FTZ R130, R112.reuse, R6 ;  /* 0x0000000670827220 */ /* 0x040fe40000410000 */
[----:B------:R-:W-:Y:S02]  /*5ba0*/  FMUL.FTZ R15, R112, R14 ;  /* 0x0000000e700f7220 */ /* 0x000fe40000410000 */
[C---:B---3--:R-:W-:Y:S02]  /*5bb0*/  FMUL.FTZ R5, R21.reuse, R18 ;  /* 0x0000001215057220 */ /* 0x048fe40000410000 */
[----:B------:R-:W-:Y:S02]  /*5bc0*/  FMUL.FTZ R7, R21, R8 ;  /* 0x0000000815077220 */ /* 0x000fe40000410000 */
[C---:B------:R-:W-:Y:S02]  /*5bd0*/  FFMA.FTZ R21, R111.reuse, R14, R130 ;  /* 0x0000000e6f157223 */ /* 0x040fe40000010082 */
[----:B------:R-:W-:Y:S01]  /*5be0*/  FFMA.FTZ R14, R111, R6, -R15 ;  /* 0x000000066f0e7223 */ /* 0x000fe2000001080f */
[----:B------:R-:W2:Y:S01]  /*5bf0*/  MUFU.EX2 R133, R133 ;  /* 0x0000008500857308 */ /* 0x000ea20000000800 */
[----:B------:R-:W-:-:S02]  /*5c00*/  FADD.FTZ R21, R110, R21 ;  /* 0x000000156e157221 */ /* 0x000fc40000010000 */
[----:B------:R-:W-:Y:S02]  /*5c10*/  FADD.FTZ R18, R113, R14 ;  /* 0x0000000e71127221 */ /* 0x000fe40000010000 */
[-C--:B------:R-:W-:Y:S02]  /*5c20*/  FMUL.FTZ R14, R102, R107.reuse ;  /* 0x0000006b660e7220 */ /* 0x080fe40000410000 */
[----:B------:R-:W-:Y:S02]  /*5c30*/  FMUL.FTZ R15, R104, R107 ;  /* 0x0000006b680f7220 */ /* 0x000fe40000410000 */
[C---:B0-----:R-:W-:Y:S02]  /*5c40*/  FMUL.FTZ R6, R20.reuse, R153 ;  /* 0x0000009914067220 */ /* 0x041fe40000410000 */
[----:B-1----:R-:W-:Y:S02]  /*5c50*/  FMUL.FTZ R8, R20, R19 ;  /* 0x0000001314087220 */ /* 0x002fe40000410000 */
[----:B------:R-:W-:-:S02]  /*5c60*/  FMUL.FTZ R20, R117, R18 ;  /* 0x0000001275147220 */ /* 0x000fc40000410000 */
[----:B------:R-:W-:Y:S02]  /*5c70*/  FMUL.FTZ R19, R117, R21 ;  /* 0x0000001575137220 */ /* 0x000fe40000410000 */
[-C--:B------:R-:W-:Y:S02]  /*5c80*/  FFMA.FTZ R14, R104, R109.reuse, -R14 ;  /* 0x0000006d680e7223 */ /* 0x080fe4000001080e */
[----:B------:R-:W-:Y:S02]  /*5c90*/  FFMA.FTZ R15, R102, R109, R15 ;  /* 0x0000006d660f7223 */ /* 0x000fe4000001000f */
[C---:B------:R-:W-:Y:S02]  /*5ca0*/  FFMA.FTZ R21, R116.reuse, R21, R20 ;  /* 0x0000001574157223 */ /* 0x040fe40000010014 */
[----:B------:R-:W-:Y:S02]  /*5cb0*/  FFMA.FTZ R130, R116, R18, -R19 ;  /* 0x0000001274827223 */ /* 0x000fe40000010813 */
[C---:B------:R-:W-:Y:S01]  /*5cc0*/  FMUL.FTZ R20, R112.reuse, R14 ;  /* 0x0000000e70147220 */ /* 0x040fe20000410000 */
[----:B------:R-:W0:Y:S01]  /*5cd0*/  MUFU.EX2 R146, R146 ;  /* 0x0000009200927308 */ /* 0x000e220000000800 */
[----:B------:R-:W-:-:S02]  /*5ce0*/  FMUL.FTZ R18, R112, R15 ;  /* 0x0000000f70127220 */ /* 0x000fc40000410000 */
[----:B------:R-:W-:Y:S02]  /*5cf0*/  FADD.FTZ R21, R114, R21 ;  /* 0x0000001572157221 */ /* 0x000fe40000010000 */
[----:B------:R-:W-:Y:S02]  /*5d00*/  FADD.FTZ R130, R115, R130 ;  /* 0x0000008273827221 */ /* 0x000fe40000010000 */
[C---:B------:R-:W-:Y:S02]  /*5d10*/  FFMA.FTZ R20, R111.reuse, R15, R20 ;  /* 0x0000000f6f147223 */ /* 0x040fe40000010014 */
[----:B------:R-:W-:Y:S02]  /*5d20*/  FFMA.FTZ R18, R111, R14, -R18 ;  /* 0x0000000e6f127223 */ /* 0x000fe40000010812 */
[C---:B--2---:R-:W-:Y:S02]  /*5d30*/  FMUL.FTZ R147, R133.reuse, R132 ;  /* 0x0000008485937220 */ /* 0x044fe40000410000 */
[----:B------:R-:W-:-:S02]  /*5d40*/  FMUL.FTZ R131, R133, R131 ;  /* 0x0000008385837220 */ /* 0x000fc40000410000 */
[CC--:B------:R-:W-:Y:S02]  /*5d50*/  FMUL.FTZ R133, R119.reuse, R21.reuse ;  /* 0x0000001577857220 */ /* 0x0c0fe40000410000 */
[----:B------:R-:W-:Y:S02]  /*5d60*/  FMUL.FTZ R14, R119, R130 ;  /* 0x00000082770e7220 */ /* 0x000fe40000410000 */
[C---:B------:R-:W-:Y:S02]  /*5d70*/  FMUL.FTZ R15, R117.reuse, R20 ;  /* 0x00000014750f7220 */ /* 0x040fe40000410000 */
[----:B------:R-:W-:Y:S02]  /*5d80*/  FMUL.FTZ R19, R117, R18 ;  /* 0x0000001275137220 */ /* 0x000fe40000410000 */
[C---:B------:R-:W-:Y:S02]  /*5d90*/  FFMA.FTZ R130, R118.reuse, R130, -R133 ;  /* 0x0000008276827223 */ /* 0x040fe40000010885 */
[----:B------:R-:W-:-:S02]  /*5da0*/  FFMA.FTZ R21, R118, R21, R14 ;  /* 0x0000001576157223 */ /* 0x000fc4000001000e */
[C---:B------:R-:W-:Y:S02]  /*5db0*/  FFMA.FTZ R15, R116.reuse, R18, -R15 ;  /* 0x00000012740f7223 */ /* 0x040fe4000001080f */
[----:B------:R-:W-:Y:S02]  /*5dc0*/  FFMA.FTZ R19, R116, R20, R19 ;  /* 0x0000001474137223 */ /* 0x000fe40000010013 */
[----:B------:R-:W-:Y:S02]  /*5dd0*/  FADD.FTZ R130, R121, R130 ;  /* 0x0000008279827221 */ /* 0x000fe40000010000 */
[----:B------:R-:W-:Y:S02]  /*5de0*/  FADD.FTZ R21, R120, R21 ;  /* 0x0000001578157221 */ /* 0x000fe40000010000 */
[C---:B------:R-:W-:Y:S02]  /*5df0*/  FMUL.FTZ R18, R119.reuse, R15 ;  /* 0x0000000f77127220 */ /* 0x040fe40000410000 */
[----:B------:R-:W-:-:S02]  /*5e00*/  FMUL.FTZ R14, R119, R19 ;  /* 0x00000013770e7220 */ /* 0x000fc40000410000 */
[C---:B0-----:R-:W-:Y:S02]  /*5e10*/  FMUL.FTZ R145, R146.reuse, R145 ;  /* 0x0000009192917220 */ /* 0x041fe40000410000 */
[----:B------:R-:W-:Y:S02]  /*5e20*/  FMUL.FTZ R144, R146, R144 ;  /* 0x0000009092907220 */ /* 0x000fe40000410000 */
[C---:B------:R-:W-:Y:S02]  /*5e30*/  FMUL.FTZ R146, R122.reuse, R130 ;  /* 0x000000827a927220 */ /* 0x040fe40000410000 */
[----:B------:R-:W-:Y:S02]  /*5e40*/  FMUL.FTZ R20, R122, R21 ;  /* 0x000000157a147220 */ /* 0x000fe40000410000 */
[C---:B------:R-:W-:Y:S02]  /*5e50*/  FFMA.FTZ R19, R118.reuse, R19, R18 ;  /* 0x0000001376137223 */ /* 0x040fe40000010012 */
[----:B------:R-:W-:-:S02]  /*5e60*/  FFMA.FTZ R18, R118, R15, -R14 ;  /* 0x0000000f76127223 */ /* 0x000fc4000001080e */
[C---:B------:R-:W-:Y:S01]  /*5e70*/  FFMA.FTZ R21, R125.reuse, R21, R146 ;  /* 0x000000157d157223 */ /* 0x040fe20000010092 */
[----:B------:R-:W0:Y:S01]  /*5e80*/  LDS.U16 R15, [R4+0x26] ;  /* 0x00002600040f7984 */ /* 0x000e220000000400 */
[----:B------:R-:W-:Y:S02]  /*5e90*/  FFMA.FTZ R132, R125, R130, -R20 ;  /* 0x000000827d847223 */ /* 0x000fe40000010814 */
[C---:B------:R-:W-:Y:S01]  /*5ea0*/  FMUL.FTZ R130, R122.reuse, R18 ;  /* 0x000000127a827220 */ /* 0x040fe20000410000 */
[----:B------:R-:W1:Y:S01]  /*5eb0*/  LDS.U16 R14, [R4+0x24] ;  /* 0x00002400040e7984 */ /* 0x000e620000000400 */
[----:B------:R-:W-:Y:S02]  /*5ec0*/  FMUL.FTZ R20, R122, R19 ;  /* 0x000000137a147220 */ /* 0x000fe40000410000 */
[----:B------:R-:W-:Y:S02]  /*5ed0*/  FADD.FTZ R21, R124, R21 ;  /* 0x000000157c157221 */ /* 0x000fe40000010000 */
[----:B------:R-:W-:-:S02]  /*5ee0*/  FADD.FTZ R132, R123, R132 ;  /* 0x000000847b847221 */ /* 0x000fc40000010000 */
[C---:B------:R-:W-:Y:S02]  /*5ef0*/  FFMA.FTZ R130, R125.reuse, R19, R130 ;  /* 0x000000137d827223 */ /* 0x040fe40000010082 */
[----:B------:R-:W-:Y:S02]  /*5f00*/  FFMA.FTZ R20, R125, R18, -R20 ;  /* 0x000000127d147223 */ /* 0x000fe40000010814 */
[C---:B------:R-:W-:Y:S02]  /*5f10*/  FMUL.FTZ R133, R126.reuse, R21 ;  /* 0x000000157e857220 */ /* 0x040fe40000410000 */
[C---:B------:R-:W-:Y:S02]  /*5f20*/  FMUL.FTZ R146, R126.reuse, R132 ;  /* 0x000000847e927220 */ /* 0x040fe40000410000 */
[C---:B------:R-:W-:Y:S02]  /*5f30*/  FMUL.FTZ R18, R126.reuse, R130 ;  /* 0x000000827e127220 */ /* 0x040fe40000410000 */
[----:B------:R-:W-:-:S02]  /*5f40*/  FMUL.FTZ R19, R126, R20 ;  /* 0x000000147e137220 */ /* 0x000fc40000410000 */
[C---:B------:R-:W-:Y:S02]  /*5f50*/  FFMA.FTZ R132, R129.reuse, R132, -R133 ;  /* 0x0000008481847223 */ /* 0x040fe40000010885 */
[C---:B------:R-:W-:Y:S02]  /*5f60*/  FFMA.FTZ R21, R129.reuse, R21, R146 ;  /* 0x0000001581157223 */ /* 0x040fe40000010092 */
[C---:B------:R-:W-:Y:S02]  /*5f70*/  FFMA.FTZ R18, R129.reuse, R20, -R18 ;  /* 0x0000001481127223 */ /* 0x040fe40000010812 */
[----:B------:R-:W-:Y:S02]  /*5f80*/  FFMA.FTZ R130, R129, R130, R19 ;  /* 0x0000008281827223 */ /* 0x000fe40000010013 */
[----:B------:R-:W-:Y:S02]  /*5f90*/  FADD.FTZ R132, R127, R132 ;  /* 0x000000847f847221 */ /* 0x000fe40000010000 */
[----:B------:R-:W-:-:S02]  /*5fa0*/  FADD.FTZ R20, R128, R21 ;  /* 0x0000001580147221 */ /* 0x000fc40000010000 */
[C---:B------:R-:W-:Y:S02]  /*5fb0*/  FMUL.FTZ R21, R135.reuse, R18 ;  /* 0x0000001287157220 */ /* 0x040fe40000410000 */
[C---:B------:R-:W-:Y:S02]  /*5fc0*/  FMUL.FTZ R11, R148.reuse, R151 ;  /* 0x00000097940b7220 */ /* 0x040fe40000410000 */
[----:B------:R-:W-:Y:S02]  /*5fd0*/  FMUL.FTZ R13, R148, R149 ;  /* 0x00000095940d7220 */ /* 0x000fe40000410000 */
[C---:B------:R-:W-:Y:S02]  /*5fe0*/  FMUL.FTZ R19, R135.reuse, R130 ;  /* 0x0000008287137220 */ /* 0x040fe40000410000 */
[----:B------:R-:W-:Y:S02]  /*5ff0*/  FMUL.FTZ R148, R135, R132 ;  /* 0x0000008487947220 */ /* 0x000fe40000410000 */
[----:B------:R-:W-:-:S02]  /*6000*/  FFMA.FTZ R133, R143, R130, R21 ;  /* 0x000000828f857223 */ /* 0x000fc40000010015 */
[C---:B------:R-:W-:Y:S02]  /*6010*/  FFMA.FTZ R21, R143.reuse, R18, -R19 ;  /* 0x000000128f157223 */ /* 0x040fe40000010813 */
[-C--:B------:R-:W-:Y:S01]  /*6020*/  FFMA.FTZ R19, R143, R20.reuse, R148 ;  /* 0x000000148f137223 */ /* 0x080fe20000010094 */
[----:B------:R-:W2:Y:S01]  /*6030*/  LDS.U16 R18, [R4+0x28] ;  /* 0x0000280004127984 */ /* 0x000ea20000000400 */
[----:B------:R-:W-:Y:S02]  /*6040*/  FMUL.FTZ R146, R135, R20 ;  /* 0x0000001487927220 */ /* 0x000fe40000410000 */
[----:B------:R-:W-:Y:S02]  /*6050*/  FADD.FTZ R151, R138, R19 ;  /* 0x000000138a977221 */ /* 0x000fe40000010000 */
[----:B------:R-:W3:Y:S01]  /*6060*/  LDS.U16 R19, [R4+0x2a] ;  /* 0x00002a0004137984 */ /* 0x000ee20000000400 */
[----:B------:R-:W-:Y:S02]  /*6070*/  FFMA.FTZ R146, R143, R132, -R146 ;  /* 0x000000848f927223 */ /* 0x000fe40000010892 */
[----:B------:R-:W-:-:S02]  /*6080*/  FMUL.FTZ R20, R134, R133 ;  /* 0x0000008586147220 */ /* 0x000fc40000410000 */
[----:B------:R-:W-:Y:S02]  /*6090*/  FADD.FTZ R149, R137, R146 ;  /* 0x0000009289957221 */ /* 0x000fe40000010000 */
[C---:B------:R-:W-:Y:S02]  /*60a0*/  FMUL.FTZ R130, R134.reuse, R21 ;  /* 0x0000001586827220 */ /* 0x040fe40000410000 */
[C---:B------:R-:W-:Y:S02]  /*60b0*/  FMUL.FTZ R152, R134.reuse, R149 ;  /* 0x0000009586987220 */ /* 0x040fe40000410000 */
[----:B------:R-:W-:Y:S02]  /*60c0*/  FMUL.FTZ R132, R134, R151 ;  /* 0x0000009786847220 */ /* 0x000fe40000410000 */
[C---:B------:R-:W-:Y:S02]  /*60d0*/  FFMA.FTZ R146, R142.reuse, R21, -R20 ;  /* 0x000000158e927223 */ /* 0x040fe40000010814 */
[----:B------:R-:W4:Y:S01]  /*60e0*/  LDS.U16 R21, [R4+0x2e] ;  /* 0x00002e0004157984 */ /* 0x000f220000000400 */
[----:B------:R-:W-:-:S03]  /*60f0*/  FFMA.FTZ R151, R142, R151, R152 ;  /* 0x000000978e977223 */ /* 0x000fc60000010098 */
[----:B------:R-:W5:Y:S01]  /*6100*/  LDS.U16 R20, [R4+0x2c] ;  /* 0x00002c0004147984 */ /* 0x000f620000000400 */
[C---:B------:R-:W-:Y:S01]  /*6110*/  FFMA.FTZ R150, R142.reuse, R149, -R132 ;  /* 0x000000958e967223 */ /* 0x040fe20000010884 */
[----:B0-----:R-:W-:Y:S01]  /*6120*/  HADD2.F32 R132, -RZ, R15.H0_H0 ;  /* 0x2000000fff847230 */ /* 0x001fe20000004100 */
[----:B------:R-:W-:Y:S01]  /*6130*/  FFMA.FTZ R148, R142, R133, R130 ;  /* 0x000000858e947223 */ /* 0x000fe20000010082 */
[----:B------:R-:W-:Y:S01]  /*6140*/  FSEL R130, R131, RZ, !P0 ;  /* 0x000000ff83827208 */ /* 0x000fe20004000000 */
[----:B------:R-:W-:Y:S01]  /*6150*/  FADD.FTZ R151, R140, R151 ;  /* 0x000000978c977221 */ /* 0x000fe20000010000 */
[----:B-1----:R-:W-:Y:S01]  /*6160*/  HADD2.F32 R14, -RZ, R14.H0_H0 ;  /* 0x2000000eff0e7230 */ /* 0x002fe20000004100 */
[----:B------:R-:W-:Y:S01]  /*6170*/  FADD.FTZ R150, R139, R150 ;  /* 0x000000968b967221 */ /* 0x000fe20000010000 */
[----:B------:R-:W-:Y:S01]  /*6180*/  FSEL R131, R147, 1, !P0 ;  /* 0x3f80000093837808 */ /* 0x000fe20004000000 */
[----:B------:R-:W-:Y:S02]  /*6190*/  FMUL.FTZ R132, R89, R132 ;  /* 0x0000008459847220 */ /* 0x000fe40000410000 */
[----:B------:R-:W-:-:S02]  /*61a0*/  FMUL.FTZ R15, R130, R151 ;  /* 0x00000097820f7220 */ /* 0x000fc40000410000 */
[----:B------:R-:W-:Y:S02]  /*61b0*/  FMUL.FTZ R154, R130, R150 ;  /* 0x00000096829a7220 */ /* 0x000fe40000410000 */
[----:B------:R-:W-:Y:S01]  /*61c0*/  FMUL.FTZ R14, R89, R14 ;  /* 0x0000000e590e7220 */ /* 0x000fe20000410000 */
[----:B------:R-:W-:Y:S01]  /*61d0*/  FSEL R132, R132, RZ, !P0 ;  /* 0x000000ff84847208 */ /* 0x000fe20004000000 */
[C---:B------:R-:W-:Y:S02]  /*61e0*/  FFMA.FTZ R152, R131.reuse, R150, -R15 ;  /* 0x0000009683987223 */ /* 0x040fe4000001080f */
[----:B------:R-:W-:Y:S02]  /*61f0*/  FFMA.FTZ R151, R131, R151, R154 ;  /* 0x0000009783977223 */ /* 0x000fe4000001009a */
[----:B------:R-:W-:Y:S01]  /*6200*/  FMUL.FTZ R15, R130, R148 ;  /* 0x00000094820f7220 */ /* 0x000fe20000410000 */
[----:B------:R-:W-:Y:S01]  /*6210*/  FSEL R133, R14, RZ, !P0 ;  /* 0x000000ff0e857208 */ /* 0x000fe20004000000 */
[----:B------:R-:W-:Y:S01]  /*6220*/  FADD.FTZ R147, R132, R151 ;  /* 0x0000009784937221 */ /* 0x000fe20000010000 */
[----:B------:R-:W-:Y:S01]  /*6230*/  FSEL R141, R141, RZ, !P4 ;  /* 0x000000ff8d8d7208 */ /* 0x000fe20006000000 */
[-C--:B------:R-:W-:Y:S01]  /*6240*/  FFMA.FTZ R150, R131, R146.reuse, -R15 ;  /* 0x0000009283967223 */ /* 0x080fe2000001080f */
[----:B------:R-:W-:Y:S01]  /*6250*/  FSEL R136, R136, 1, !P4 ;  /* 0x3f80000088887808 */ /* 0x000fe20006000000 */
[----:B------:R-:W-:Y:S01]  /*6260*/  FMUL.FTZ R146, R130, R146 ;  /* 0x0000009282927220 */ /* 0x000fe20000410000 */
[----:B--2---:R-:W-:Y:S01]  /*6270*/  HADD2.F32 R18, -RZ, R18.H0_H0 ;  /* 0x20000012ff127230 */ /* 0x004fe20000004100 */
[----:B------:R-:W-:Y:S01]  /*6280*/  FADD.FTZ R152, R133, R152 ;  /* 0x0000009885987221 */ /* 0x000fe20000010000 */
[----:B------:R-:W0:Y:S01]  /*6290*/  LDS.U16 R14, [R4+0x30] ;  /* 0x00003000040e7984 */ /* 0x000e220000000400 */
[----:B------:R-:W-:-:S02]  /*62a0*/  FMUL.FTZ R149, R141, R147 ;  /* 0x000000938d957220 */ /* 0x000fc40000410000 */
[----:B------:R-:W-:Y:S01]  /*62b0*/  FFMA.FTZ R151, R131, R148, R146 ;  /* 0x0000009483977223 */ /* 0x000fe20000010092 */
[----:B------:R-:W1:Y:S01]  /*62c0*/  LDS.U16 R15, [R4+0x32] ;  /* 0x00003200040f7984 */ /* 0x000e620000000400 */
[CC--:B------:R-:W-:Y:S01]  /*62d0*/  FMUL.FTZ R154, R141.reuse, R152.reuse ;  /* 0x000000988d9a7220 */ /* 0x0c0fe20000410000 */
[----:B---3--:R-:W-:Y:S01]  /*62e0*/  HADD2.F32 R146, -RZ, R19.H0_H0 ;  /* 0x20000013ff927230 */ /* 0x008fe20000004100 */
[----:B------:R-:W-:Y:S01]  /*62f0*/  FFMA.FTZ R153, R136, R152, -R149 ;  /* 0x0000009888997223 */ /* 0x000fe20000010895 */
[----:B------:R-:W-:Y:S01]  /*6300*/  FSEL R144, R144, RZ, !P6 ;  /* 0x000000ff90907208 */ /* 0x000fe20007000000 */
[----:B------:R-:W-:Y:S01]  /*6310*/  FMUL.FTZ R149, R141, R151 ;  /* 0x000000978d957220 */ /* 0x000fe20000410000 */
[----:B----4-:R-:W-:Y:S01]  /*6320*/  HADD2.F32 R148, -RZ, R21.H0_H0 ;  /* 0x20000015ff947230 */ /* 0x010fe20000004100 */
[C---:B------:R-:W-:Y:S01]  /*6330*/  FFMA.FTZ R154, R136.reuse, R147, R154 ;  /* 0x00000093889a7223 */ /* 0x040fe2000001009a */
[----:B-----5:R-:W-:Y:S01]  /*6340*/  HADD2.F32 R20, -RZ, R20.H0_H0 ;  /* 0x20000014ff147230 */ /* 0x020fe20000004100 */
[----:B------:R-:W-:Y:S01]  /*6350*/  FMUL.FTZ R147, R91, R18 ;  /* 0x000000125b937220 */ /* 0x000fe20000410000 */
[----:B------:R-:W2:Y:S01]  /*6360*/  LDS.U16 R19, [R4+0x36] ;  /* 0x0000360004137984 */ /* 0x000ea20000000400 */
[----:B------:R-:W-:-:S02]  /*6370*/  FFMA.FTZ R156, R136, R150, -R149 ;  /* 0x00000096889c7223 */ /* 0x000fc40000010895 */
[----:B------:R-:W-:Y:S01]  /*6380*/  FMUL.FTZ R149, R91, R146 ;  /* 0x000000925b957220 */ /* 0x000fe20000410000 */
[----:B------:R-:W-:Y:S01]  /*6390*/  FSEL R146, R147, RZ, !P4 ;  /* 0x000000ff93927208 */ /* 0x000fe20006000000 */
[----:B------:R-:W3:Y:S03]  /*63a0*/  LDS.U16 R18, [R4+0x34] ;  /* 0x0000340004127984 */ /* 0x000ee60000000400 */
[----:B------:R-:W-:Y:S01]  /*63b0*/  FSEL R147, R149, RZ, !P4 ;  /* 0x000000ff95937208 */ /* 0x000fe20006000000 */
[----:B------:R-:W-:Y:S02]  /*63c0*/  FADD.FTZ R153, R146, R153 ;  /* 0x0000009992997221 */ /* 0x000fe40000010000 */
[----:B------:R-:W-:Y:S01]  /*63d0*/  FMUL.FTZ R150, R141, R150 ;  /* 0x000000968d967220 */ /* 0x000fe20000410000 */
[----:B------:R-:W-:Y:S01]  /*63e0*/  FSEL R145, R145, 1, !P6 ;  /* 0x3f80000091917808 */ /* 0x000fe20007000000 */
[----:B------:R-:W-:-:S02]  /*63f0*/  FADD.FTZ R154, R147, R154 ;  /* 0x0000009a939a7221 */ /* 0x000fc40000010000 */
[C---:B------:R-:W-:Y:S02]  /*6400*/  FMUL.FTZ R148, R93.reuse, R148 ;  /* 0x000000945d947220 */ /* 0x040fe40000410000 */
[----:B------:R-:W-:Y:S02]  /*6410*/  FMUL.FTZ R20, R93, R20 ;  /* 0x000000145d147220 */ /* 0x000fe40000410000 */
[----:B------:R-:W-:Y:S02]  /*6420*/  FMUL.FTZ R149, R144, R153 ;  /* 0x0000009990957220 */ /* 0x000fe40000410000 */
[----:B------:R-:W-:Y:S02]  /*6430*/  FFMA.FTZ R21, R136, R151, R150 ;  /* 0x0000009788157223 */ /* 0x000fe40000010096 */
[-C--:B------:R-:W-:Y:S01]  /*6440*/  FMUL.FTZ R150, R144, R154.reuse ;  /* 0x0000009a90967220 */ /* 0x080fe20000410000 */
[----:B------:R-:W-:Y:S01]  /*6450*/  FSEL R148, R148, RZ, !P6 ;  /* 0x000000ff94947208 */ /* 0x000fe20007000000 */
[C---:B------:R-:W-:Y:S01]  /*6460*/  FFMA.FTZ R151, R145.reuse, R154, R149 ;  /* 0x0000009a91977223 */ /* 0x040fe20000010095 */
[----:B------:R-:W-:Y:S01]  /*6470*/  FSEL R149, R20, RZ, !P6 ;  /* 0x000000ff14957208 */ /* 0x000fe20007000000 */
[----:B------:R-:W-:Y:S01]  /*6480*/  FFMA.FTZ R20, R145, R153, -R150 ;  /* 0x0000009991147223 */ /* 0x000fe20000010896 */
[----:B------:R-:W-:-:S02]  /*6490*/  FSEL R150, R13, RZ, !P5 ;  /* 0x000000ff0d967208 */ /* 0x000fc40006800000 */
[----:B------:R-:W4:Y:S01]  /*64a0*/  LDS.U16 R13, [R4+0x38] ;  /* 0x00003800040d7984 */ /* 0x000f220000000400 */
[----:B------:R-:W-:Y:S01]  /*64b0*/  FADD.FTZ R153, R148, R151 ;  /* 0x0000009794997221 */ /* 0x000fe20000010000 */
[----:B------:R-:W-:Y:S02]  /*64c0*/  FSEL R151, R11, 1, !P5 ;  /* 0x3f8000000b977808 */ /* 0x000fe40006800000 */
[----:B------:R-:W5:Y:S01]  /*64d0*/  LDS.U16 R11, [R4+0x3a] ;  /* 0x00003a00040b7984 */ /* 0x000f620000000400 */
[----:B------:R-:W-:Y:S02]  /*64e0*/  FADD.FTZ R152, R149, R20 ;  /* 0x0000001495987221 */ /* 0x000fe40000010000 */
[CC--:B------:R-:W-:Y:S02]  /*64f0*/  FMUL.FTZ R154, R150.reuse, R153.reuse ;  /* 0x00000099969a7220 */ /* 0x0c0fe40000410000 */
[-C--:B------:R-:W-:Y:S01]  /*6500*/  FMUL.FTZ R160, R150, R152.reuse ;  /* 0x0000009896a07220 */ /* 0x080fe20000410000 */
[----:B0-----:R-:W-:Y:S01]  /*6510*/  HADD2.F32 R14, -RZ, R14.H0_H0 ;  /* 0x2000000eff0e7230 */ /* 0x001fe20000004100 */
[C---:B------:R-:W-:Y:S01]  /*6520*/  FFMA.FTZ R158, R151.reuse, R152, -R154 ;  /* 0x00000098979e7223 */ /* 0x040fe2000001089a */
[----:B------:R-:W-:Y:S01]  /*6530*/  FSEL R152, R12, RZ, !P3 ;  /* 0x000000ff0c987208 */ /* 0x000fe20005800000 */
[----:B------:R-:W-:Y:S01]  /*6540*/  FFMA.FTZ R157, R151, R153, R160 ;  /* 0x00000099979d7223 */ /* 0x000fe200000100a0 */
[----:B------:R-:W-:Y:S01]  /*6550*/  FSEL R153, R9, 1, !P3 ;  /* 0x3f80000009997808 */ /* 0x000fe20005800000 */
[----:B------:R-:W0:Y:S01]  /*6560*/  LDS.U16 R12, [R4+0x3e] ;  /* 0x00003e00040c7984 */ /* 0x000e220000000400 */
[----:B-1----:R-:W-:Y:S01]  /*6570*/  HADD2.F32 R20, -RZ, R15.H0_H0 ;  /* 0x2000000fff147230 */ /* 0x002fe20000004100 */
[----:B------:R-:W-:-:S02]  /*6580*/  FMUL.FTZ R14, R95, R14 ;  /* 0x0000000e5f0e7220 */ /* 0x000fc40000410000 */
[----:B------:R1:W0:Y:S01]  /*6590*/  LDS.U16 R9, [R4+0x3c] ;  /* 0x00003c0004097984 */ /* 0x0002220000000400 */
[-C--:B------:R-:W-:Y:S02]  /*65a0*/  FMUL.FTZ R15, R144, R21.reuse ;  /* 0x00000015900f7220 */ /* 0x080fe40000410000 */
[----:B------:R-:W-:Y:S01]  /*65b0*/  FMUL.FTZ R20, R95, R20 ;  /* 0x000000145f147220 */ /* 0x000fe20000410000 */
[----:B------:R-:W-:Y:S01]  /*65c0*/  FSEL R155, R14, RZ, !P5 ;  /* 0x000000ff0e9b7208 */ /* 0x000fe20006800000 */
[-C--:B------:R-:W-:Y:S01]  /*65d0*/  FFMA.FTZ R15, R145, R156.reuse, -R15 ;  /* 0x0000009c910f7223 */ /* 0x080fe2000001080f */
[----:B--2---:R-:W-:Y:S01]  /*65e0*/  HADD2.F32 R14, -RZ, R19.H0_H0 ;  /* 0x20000013ff0e7230 */ /* 0x004fe20000004100 */
[----:B------:R-:W-:Y:S01]  /*65f0*/  FMUL.FTZ R156, R144, R156 ;  /* 0x0000009c909c7220 */ /* 0x000fe20000410000 */
[----:B------:R-:W-:Y:S01]  /*6600*/  FSEL R154, R20, RZ, !P5 ;  /* 0x000000ff149a7208 */ /* 0x000fe20006800000 */
[----:B------:R-:W-:Y:S01]  /*6610*/  FADD.FTZ R158, R155, R158 ;  /* 0x0000009e9b9e7221 */ /* 0x000fe20000010000 */
[----:B---3--:R-:W-:Y:S01]  /*6620*/  HADD2.F32 R18, -RZ, R18.H0_H0 ;  /* 0x20000012ff127230 */ /* 0x008fe20000004100 */
[----:B------:R-:W-:-:S02]  /*6630*/  FFMA.FTZ R21, R145, R21, R156 ;  /* 0x0000001591157223 */ /* 0x000fc4000001009c */
[----:B------:R-:W-:Y:S02]  /*6640*/  FADD.FTZ R157, R154, R157 ;  /* 0x0000009d9a9d7221 */ /* 0x000fe40000010000 */
[----:B------:R-:W-:Y:S02]  /*6650*/  FMUL.FTZ R20, R152, R158 ;  /* 0x0000009e98147220 */ /* 0x000fe40000410000 */
[C---:B------:R-:W-:Y:S02]  /*6660*/  FMUL.FTZ R14, R97.reuse, R14 ;  /* 0x0000000e610e7220 */ /* 0x040fe40000410000 */
[----:B-1----:R-:W-:Y:S02]  /*6670*/  FMUL.FTZ R4, R150, R21 ;  /* 0x0000001596047220 */ /* 0x002fe40000410000 */
[----:B------:R-:W-:Y:S01]  /*6680*/  FMUL.FTZ R19, R152, R157 ;  /* 0x0000009d98137220 */ /* 0x000fe20000410000 */
[----:B------:R-:W-:Y:S01]  /*6690*/  FSEL R156, R14, RZ, !P3 ;  /* 0x000000ff0e9c7208 */ /* 0x000fe20005800000 */
[----:B------:R-:W-:-:S02]  /*66a0*/  FMUL.FTZ R18, R97, R18 ;  /* 0x0000001261127220 */ /* 0x000fc40000410000 */
[----:B------:R-:W-:Y:S01]  /*66b0*/  FFMA.FTZ R161, R153, R157, R20 ;  /* 0x0000009d99a17223 */ /* 0x000fe20000010014 */
[----:B------:R-:W-:Y:S01]  /*66c0*/  FSEL R157, R7, RZ, !P2 ;  /* 0x000000ff079d7208 */ /* 0x000fe20005000000 */
[-C--:B------:R-:W-:Y:S01]  /*66d0*/  FFMA.FTZ R7, R151, R15.reuse, -R4 ;  /* 0x0000000f97077223 */ /* 0x080fe20000010804 */
[----:B----4-:R-:W-:Y:S01]  /*66e0*/  HADD2.F32 R4, -RZ, R13.H0_H0 ;  /* 0x2000000dff047230 */ /* 0x010fe20000004100 */
[----:B------:R-:W-:Y:S02]  /*66f0*/  FMUL.FTZ R14, R150, R15 ;  /* 0x0000000f960e7220 */ /* 0x000fe40000410000 */
[----:B------:R-:W-:Y:S01]  /*6700*/  FFMA.FTZ R19, R153, R158, -R19 ;  /* 0x0000009e99137223 */ /* 0x000fe20000010813 */
[----:B------:R-:W-:Y:S01]  /*6710*/  FSEL R158, R18, RZ, !P3 ;  /* 0x000000ff129e7208 */ /* 0x000fe20005800000 */
[----:B------:R-:W-:Y:S02]  /*6720*/  FADD.FTZ R20, R156, R161 ;  /* 0x000000a19c147221 */ /* 0x000fe40000010000 */
[----:B------:R-:W-:Y:S01]  /*6730*/  FFMA.FTZ R21, R151, R21, R14 ;  /* 0x0000001597157223 */ /* 0x000fe2000001000e */
[----:B-----5:R-:W-:Y:S01]  /*6740*/  HADD2.F32 R14, -RZ, R11.H0_H0 ;  /* 0x2000000bff0e7230 */ /* 0x020fe20000004100 */
[----:B------:R-:W-:Y:S01]  /*6750*/  FMUL.FTZ R4, R99, R4 ;  /* 0x0000000463047220 */ /* 0x000fe20000410000 */
[----:B------:R-:W-:Y:S01]  /*6760*/  FSEL R159, R5, 1, !P2 ;  /* 0x3f800000059f7808 */ /* 0x000fe20005000000 */
[----:B------:R-:W-:-:S02]  /*6770*/  FADD.FTZ R18, R158, R19 ;  /* 0x000000139e127221 */ /* 0x000fc40000010000 */
[----:B------:R-:W-:Y:S01]  /*6780*/  FMUL.FTZ R5, R157, R20 ;  /* 0x000000149d057220 */ /* 0x000fe20000410000 */
[----:B------:R-:W-:Y:S01]  /*6790*/  FSEL R161, R4, RZ, !P2 ;  /* 0x000000ff04a17208 */ /* 0x000fe20005000000 */
[----:B------:R-:W-:Y:S02]  /*67a0*/  FMUL.FTZ R14, R99, R14 ;  /* 0x0000000e630e7220 */ /* 0x000fe40000410000 */
[-C--:B------:R-:W-:Y:S02]  /*67b0*/  FMUL.FTZ R13, R157, R18.reuse ;  /* 0x000000129d0d7220 */ /* 0x080fe40000410000 */
[C---:B------:R-:W-:Y:S01]  /*67c0*/  FFMA.FTZ R164, R159.reuse, R18, -R5 ;  /* 0x000000129fa47223 */ /* 0x040fe20000010805 */
[----:B------:R-:W-:Y:S01]  /*67d0*/  FSEL R160, R8, RZ, !P1 ;  /* 0x000000ff08a07208 */ /* 0x000fe20004800000 */
[----:B------:R-:W-:Y:S01]  /*67e0*/  FMUL.FTZ R18, R152, R21 ;  /* 0x0000001598127220 */ /* 0x000fe20000410000 */
[----:B------:R-:W-:Y:S01]  /*67f0*/  FSEL R163, R14, RZ, !P2 ;  /* 0x000000ff0ea37208 */ /* 0x000fe20005000000 */
[----:B------:R-:W-:-:S02]  /*6800*/  FFMA.FTZ R20, R159, R20, R13 ;  /* 0x000000149f147223 */ /* 0x000fc4000001000d */
[----:B------:R-:W-:Y:S01]  /*6810*/  FADD.FTZ R11, R161, R164 ;  /* 0x000000a4a10b7221 */ /* 0x000fe20000010000 */
[----:B0-----:R-:W-:Y:S01]  /*6820*/  HADD2.F32 R5, -RZ, R12.H0_H0 ;  /* 0x2000000cff057230 */ /* 0x001fe20000004100 */
[----:B------:R-:W-:Y:S01]  /*6830*/  FSEL R162, R6, 1, !P1 ;  /* 0x3f80000006a27808 */ /* 0x000fe20004800000 */
[----:B------:R-:W-:Y:S01]  /*6840*/  HADD2.F32 R9, -RZ, R9.H0_H0 ;  /* 0x20000009ff097230 */ /* 0x000fe20000004100 */
[-C--:B------:R-:W-:Y:S02]  /*6850*/  FFMA.FTZ R18, R153, R7.reuse, -R18 ;  /* 0x0000000799127223 */ /* 0x080fe40000010812 */
[----:B------:R-:W-:Y:S02]  /*6860*/  FMUL.FTZ R4, R152, R7 ;  /* 0x0000000798047220 */ /* 0x000fe40000410000 */
[----:B------:R-:W-:Y:S02]  /*6870*/  FADD.FTZ R7, R163, R20 ;  /* 0x00000014a3077221 */ /* 0x000fe40000010000 */
[----:B------:R-:W-:-:S02]  /*6880*/  FMUL.FTZ R6, R160, R11 ;  /* 0x0000000ba0067220 */ /* 0x000fc40000410000 */
[C---:B------:R-:W-:Y:S02]  /*6890*/  FMUL.FTZ R5, R100.reuse, R5 ;  /* 0x0000000564057220 */ /* 0x040fe40000410000 */
[----:B------:R-:W-:Y:S02]  /*68a0*/  FMUL.FTZ R9, R100, R9 ;  /* 0x0000000964097220 */ /* 0x000fe40000410000 */
[-C--:B------:R-:W-:Y:S02]  /*68b0*/  FFMA.FTZ R13, R162, R7.reuse, R6 ;  /* 0x00000007a20d7223 */ /* 0x080fe40000010006 */
[----:B------:R-:W-:Y:S01]  /*68c0*/  FMUL.FTZ R7, R160, R7 ;  /* 0x00000007a0077220 */ /* 0x000fe20000410000 */
[----:B------:R-:W-:Y:S01]  /*68d0*/  FSEL R164, R5, RZ, !P1 ;  /* 0x000000ff05a47208 */ /* 0x000fe20004800000 */
[----:B------:R-:W-:Y:S01]  /*68e0*/  FFMA.FTZ R4, R153, R21, R4 ;  /* 0x0000001599047223 */ /* 0x000fe20000010004 */
[----:B------:R-:W-:Y:S01]  /*68f0*/  FSEL R165, R9, RZ, !P1 ;  /* 0x000000ff09a57208 */ /* 0x000fe20004800000 */
[----:B------:R-:W-:-:S02]  /*6900*/  FMUL.FTZ R6, R157, R18 ;  /* 0x000000129d067220 */ /* 0x000fc40000410000 */
[----:B------:R-:W-:Y:S02]  /*6910*/  FFMA.FTZ R8, R162, R11, -R7 ;  /* 0x0000000ba2087223 */ /* 0x000fe40000010807 */
[-C--:B------:R-:W-:Y:S02]  /*6920*/  FFMA.FTZ R9, R159, R4.reuse, R6 ;  /* 0x000000049f097223 */ /* 0x080fe40000010006 */
[----:B------:R-:W-:Y:S02]  /*6930*/  FMUL.FTZ R5, R157, R4 ;  /* 0x000000049d057220 */ /* 0x000fe40000410000 */
[----:B------:R-:W-:Y:S02]  /*6940*/  FADD.FTZ R7, R164, R13 ;  /* 0x0000000da4077221 */ /* 0x000fe40000010000 */
[----:B------:R-:W-:Y:S02]  /*6950*/  FADD.FTZ R6, R165, R8 ;  /* 0x00000008a5067221 */ /* 0x000fe40000010000 */
[----:B------:R-:W-:Y:S01]  /*6960*/  FFMA.FTZ R5, R159, R18, -R5 ;  /* 0x000000129f057223 */ /* 0x000fe20000010805 */
[----:B------:R-:W0:Y:S01]  /*6970*/  SHFL.UP PT, R13, R7, 0x1, RZ ;  /* 0x04200000070d7989 */ /* 0x000e2200000e00ff */
[----:B------:R-:W-:-:S03]  /*6980*/  FMUL.FTZ R4, R160, R9 ;  /* 0x00000009a0047220 */ /* 0x000fc60000410000 */
[----:B------:R-:W1:Y:S01]  /*6990*/  SHFL.UP PT, R12, R6, 0x1, RZ ;  /* 0x04200000060c7989 */ /* 0x000e6200000e00ff */
[-C--:B------:R-:W-:Y:S02]  /*69a0*/  FFMA.FTZ R4, R162, R5.reuse, -R4 ;  /* 0x00000005a2047223 */ /* 0x080fe40000010804 */
[----:B------:R-:W-:-:S04]  /*69b0*/  FMUL.FTZ R5, R160, R5 ;  /* 0x00000005a0057220 */ /* 0x000fc80000410000 */
[----:B------:R-:W-:Y:S01]  /*69c0*/  FFMA.FTZ R5, R162, R9, R5 ;  /* 0x00000009a2057223 */ /* 0x000fe20000010005 */
        /* <DEDUP_REMOVED lines=11> */
[----:B---3--:R-:W-:-:S03]  /*6a80*/  FMUL.FTZ R12, R5, R8 ;  /* 0x00000008050c7220 */ /* 0x008fc60000410000 */
[----:B------:R-:W1:Y:S01]  /*6a90*/  SHFL.UP PT, R15, R7, 0x2, RZ ;  /* 0x04400000070f7989 */ /* 0x000e6200000e00ff */
[C---:B------:R-:W-:Y:S02]  /*6aa0*/  FFMA.FTZ R14, R4.reuse, R8, R9 ;  /* 0x00000008040e7223 */ /* 0x040fe40000010009 */
[----:B------:R-:W-:Y:S02]  /*6ab0*/  IMAD R19, R23, c[0x0][0x1b8], RZ ;  /* 0x00006e0017137a24 */ /* 0x000fe400078e02ff */
[----:B------:R-:W-:Y:S01]  /*6ac0*/  @P0 FFMA.FTZ R4, R4, R11, -R12 ;  /* 0x0000000b04040223 */ /* 0x000fe2000001080c */
[----:B------:R-:W-:Y:S01]  /*6ad0*/  FSEL R14, R5, R14, !P0 ;  /* 0x0000000e050e7208 */ /* 0x000fe20004000000 */
[----:B------:R-:W-:-:S03]  /*6ae0*/  IMAD.WIDE.U32 R8, R0, c[0x0][0x1b8], RZ ;  /* 0x00006e0000087a25 */ /* 0x000fc600078e00ff */
[----:B------:R-:W2:Y:S01]  /*6af0*/  SHFL.UP PT, R5, R4, 0x2, RZ ;  /* 0x0440000004057989 */ /* 0x000ea200000e00ff */
[----:B------:R-:W-:Y:S02]  /*6b00*/  IMAD R19, R0, c[0x0][0x1bc], R19 ;  /* 0x00006f0000137a24 */ /* 0x000fe400078e0213 */
[----:B------:R-:W-:Y:S01]  /*6b10*/  IMAD R10, R10, c[0x0][0x1c0], RZ ;  /* 0x000070000a0a7a24 */ /* 0x000fe200078e02ff */
[----:B------:R-:W3:Y:S02]  /*6b20*/  SHFL.UP PT, R11, R14, 0x2, RZ ;  /* 0x044000000e0b7989 */ /* 0x000ee400000e00ff */
[----:B------:R-:W-:Y:S01]  /*6b30*/  IADD3 R9, R9, R19, RZ ;  /* 0x0000001309097210 */ /* 0x000fe20007ffe0ff */
[----:B------:R-:W-:Y:S01]  /*6b40*/  IMAD R19, R101, c[0x0][0x1c4], R10 ;  /* 0x0000710065137a24 */ /* 0x000fe200078e020a */
[----:B------:R-:W-:-:S03]  /*6b50*/  ISETP.GE.AND P0, PT, R28, 0x2, PT ;  /* 0x000000021c00780c */ /* 0x000fc60003f06270 */
[----:B------:R-:W-:-:S04]  /*6b60*/  IMAD.WIDE.U32 R8, R101, c[0x0][0x1c0], R8 ;  /* 0x0000700065087a25 */ /* 0x000fc800078e0008 */
[C---:B0-----:R-:W-:Y:S01]  /*6b70*/  FMUL.FTZ R10, R14.reuse, R13 ;  /* 0x0000000d0e0a7220 */ /* 0x041fe20000410000 */
[----:B------:R-:W-:Y:S01]  /*6b80*/  IADD3 R19, R9, R19, RZ ;  /* 0x0000001309137210 */ /* 0x000fe20007ffe0ff */
[-C--:B-1----:R-:W-:Y:S02]  /*6b90*/  FMUL.FTZ R9, R14, R15.reuse ;  /* 0x0000000f0e097220 */ /* 0x082fe40000410000 */
[C---:B------:R-:W-:Y:S02]  /*6ba0*/  FFMA.FTZ R10, R4.reuse, R15, R10 ;  /* 0x0000000f040a7223 */ /* 0x040fe4000001000a */
[----:B------:R-:W-:Y:S01]  /*6bb0*/  FFMA.FTZ R9, R4, R13, -R9 ;  /* 0x0000000d04097223 */ /* 0x000fe20000010809 */
[----:B------:R-:W-:Y:S01]  /*6bc0*/  LEA R18, P1, R8, c[0x0][0x230], 0x3 ;  /* 0x00008c0008127a11 */ /* 0x000fe200078218ff */
[----:B------:R-:W-:Y:S02]  /*6bd0*/  @P0 FADD.FTZ R7, R7, R10 ;  /* 0x0000000a07070221 */ /* 0x000fe40000010000 */
[----:B------:R-:W-:-:S02]  /*6be0*/  @P0 FADD.FTZ R6, R6, R9 ;  /* 0x0000000906060221 */ /* 0x000fc40000010000 */
[----:B--2---:R-:W-:Y:S01]  /*6bf0*/  FMUL.FTZ R9, R14, R5 ;  /* 0x000000050e097220 */ /* 0x004fe20000410000 */
[----:B------:R-:W-:Y:S01]  /*6c00*/  LEA.HI.X R19, R8, c[0x0][0x234], R19, 0x3, P1 ;  /* 0x00008d0008137a11 */ /* 0x000fe200008f1c13 */
[----:B------:R-:W0:Y:S01]  /*6c10*/  SHFL.UP PT, R12, R7, 0x4, RZ ;  /* 0x04800000070c7989 */ /* 0x000e2200000e00ff */
[-C--:B---3--:R-:W-:Y:S02]  /*6c20*/  FMUL.FTZ R8, R14, R11.reuse ;  /* 0x0000000b0e087220 */ /* 0x088fe40000410000 */
[C---:B------:R-:W-:Y:S01]  /*6c30*/  FFMA.FTZ R9, R4.reuse, R11, R9 ;  /* 0x0000000b04097223 */ /* 0x040fe20000010009 */
[----:B------:R-:W1:Y:S01]  /*6c40*/  SHFL.UP PT, R10, R6, 0x4, RZ ;  /* 0x04800000060a7989 */ /* 0x000e6200000e00ff */
[----:B------:R-:W-:-:S03]  /*6c50*/  @P0 FFMA.FTZ R4, R4, R5, -R8 ;  /* 0x0000000504040223 */ /* 0x000fc60000010808 */
[----:B------:R-:W-:Y:S01]  /*6c60*/  FSEL R9, R14, R9, !P0 ;  /* 0x000000090e097208 */ /* 0x000fe20004000000 */
[----:B------:R-:W2:Y:S04]  /*6c70*/  LDG.E.64 R18, [R18.64] ;  /* 0x0000000412127981 */ /* 0x000ea8000c1e1b00 */
[----:B------:R-:W3:Y:S04]  /*6c80*/  SHFL.UP PT, R5, R4, 0x4, RZ ;  /* 0x0480000004057989 */ /* 0x000ee800000e00ff */
[----:B------:R-:W4:Y:S01]  /*6c90*/  SHFL.UP PT, R8, R9, 0x4, RZ ;  /* 0x0480000009087989 */ /* 0x000f2200000e00ff */
[----:B------:R-:W-:Y:S01]  /*6ca0*/  ISETP.GE.AND P0, PT, R28, 0x4, PT ;  /* 0x000000041c00780c */ /* 0x000fe20003f06270 */
[----:B0-----:R-:W-:-:S02]  /*6cb0*/  FMUL.FTZ R11, R9, R12 ;  /* 0x0000000c090b7220 */ /* 0x001fc40000410000 */
[-C--:B-1----:R-:W-:Y:S02]  /*6cc0*/  FMUL.FTZ R13, R9, R10.reuse ;  /* 0x0000000a090d7220 */ /* 0x082fe40000410000 */
[C---:B------:R-:W-:Y:S02]  /*6cd0*/  FFMA.FTZ R11, R4.reuse, R10, -R11 ;  /* 0x0000000a040b7223 */ /* 0x040fe4000001080b */
[----:B------:R-:W-:-:S06]  /*6ce0*/  FFMA.FTZ R12, R4, R12, R13 ;  /* 0x0000000c040c7223 */ /* 0x000fcc000001000d */
[----:B------:R-:W-:Y:S02]  /*6cf0*/  @P0 FADD.FTZ R6, R6, R11 ;  /* 0x0000000b06060221 */ /* 0x000fe40000010000 */
[----:B------:R-:W-:Y:S02]  /*6d00*/  @P0 FADD.FTZ R7, R7, R12 ;  /* 0x0000000c07070221 */ /* 0x000fe40000010000 */
[CC--:B---3--:R-:W-:Y:S02]  /*6d10*/  FMUL.FTZ R11, R9.reuse, R5.reuse ;  /* 0x00000005090b7220 */ /* 0x0c8fe40000410000 */
[CC--:B----4-:R-:W-:Y:S01]  /*6d20*/  FMUL.FTZ R10, R9.reuse, R8.reuse ;  /* 0x00000008090a7220 */ /* 0x0d0fe20000410000 */
[----:B------:R-:W0:Y:S01]  /*6d30*/  SHFL.UP PT, R15, R7, 0x8, RZ ;  /* 0x05000000070f7989 */ /* 0x000e2200000e00ff */
        /* <DEDUP_REMOVED lines=10> */
[----:B---3--:R-:W-:Y:S02]  /*6de0*/  FMUL.FTZ R10, R8, R5 ;  /* 0x00000005080a7220 */ /* 0x008fe40000410000 */
[C---:B------:R-:W-:Y:S02]  /*6df0*/  FFMA.FTZ R12, R4.reuse, R15, R11 ;  /* 0x0000000f040c7223 */ /* 0x040fe4000001000b */
[-C--:B----4-:R-:W-:Y:S02]  /*6e00*/  FFMA.FTZ R11, R4, R9.reuse, R10 ;  /* 0x00000009040b7223 */ /* 0x090fe4000001000a */
[----:B------:R-:W-:Y:S02]  /*6e10*/  FMUL.FTZ R9, R8, R9 ;  /* 0x0000000908097220 */ /* 0x000fe40000410000 */
[----:B------:R-:W-:Y:S02]  /*6e20*/  @P1 FADD.FTZ R7, R7, R12 ;  /* 0x0000000c07071221 */ /* 0x000fe40000010000 */
[----:B------:R-:W-:-:S02]  /*6e30*/  @P1 FFMA.FTZ R4, R4, R5, -R9 ;  /* 0x0000000504041223 */ /* 0x000fc40000010809 */
[----:B------:R-:W-:Y:S01]  /*6e40*/  @P1 FADD.FTZ R6, R6, R13 ;  /* 0x0000000d06061221 */ /* 0x000fe20000010000 */
[----:B------:R-:W0:Y:S01]  /*6e50*/  SHFL.UP PT, R10, R7, 0x10, RZ ;  /* 0x06000000070a7989 */ /* 0x000e2200000e00ff */
[----:B------:R-:W-:Y:S02]  /*6e60*/  FSEL R11, R8, R11, !P1 ;  /* 0x0000000b080b7208 */ /* 0x000fe40004800000 */
[----:B------:R-:W-:Y:S01]  /*6e70*/  ISETP.NE.AND P0, PT, R26, RZ, PT ;  /* 0x000000ff1a00720c */ /* 0x000fe20003f05270 */
[----:B------:R-:W1:Y:S04]  /*6e80*/  SHFL.UP PT, R5, R4, 0x10, RZ ;  /* 0x0600000004057989 */ /* 0x000e6800000e00ff */
[----:B------:R-:W3:Y:S01]  /*6e90*/  SHFL.UP PT, R9, R6, 0x10, RZ ;  /* 0x0600000006097989 */ /* 0x000ee200000e00ff */
[----:B------:R-:W-:-:S03]  /*6ea0*/  ISETP.EQ.OR P0, PT, R31, RZ, P0 ;  /* 0x000000ff1f00720c */ /* 0x000fc60000702670 */
[----:B------:R-:W4:Y:S01]  /*6eb0*/  SHFL.UP PT, R8, R11, 0x10, RZ ;  /* 0x060000000b087989 */ /* 0x000f2200000e00ff */
[----:B------:R-:W-:Y:S01]  /*6ec0*/  MOV R13, RZ ;  /* 0x000000ff000d7202 */ /* 0x000fe20000000f00 */
[----:B------:R-:W-:Y:S01]  /*6ed0*/  CS2R R14, SRZ ;  /* 0x00000000000e7805 */ /* 0x000fe2000001ff00 */
[----:B------:R-:W-:-:S07]  /*6ee0*/  MOV R12, 0x3f800000 ;  /* 0x3f800000000c7802 */ /* 0x000fce0000000f00 */
[----:B------:R-:W5:Y:S01]  /*6ef0*/  @!P0 LDS.128 R12, [R101.X16+0x880] ;  /* 0x00088000650c8984 */ /* 0x000f62000000cc00 */
[C---:B------:R-:W-:Y:S01]  /*6f00*/  ISETP.GE.AND P0, PT, R28.reuse, 0x10, PT ;  /* 0x000000101c00780c */ /* 0x040fe20003f06270 */
[C---:B0-----:R-:W-:Y:S01]  /*6f10*/  FMUL.FTZ R20, R11.reuse, R10 ;  /* 0x0000000a0b147220 */ /* 0x041fe20000410000 */
[----:B------:R-:W-:Y:S01]  /*6f20*/  ISETP.NE.AND P1, PT, R28, 0x1f, PT ;  /* 0x0000001f1c00780c */ /* 0x000fe20003f25270 */
[C---:B-1----:R-:W-:Y:S02]  /*6f30*/  FMUL.FTZ R21, R11.reuse, R5 ;  /* 0x000000050b157220 */ /* 0x042fe40000410000 */
[CC--:B---3--:R-:W-:Y:S02]  /*6f40*/  FMUL.FTZ R169, R11.reuse, R9.reuse ;  /* 0x000000090ba97220 */ /* 0x0c8fe40000410000 */
[----:B------:R-:W-:Y:S02]  /*6f50*/  FFMA.FTZ R167, R4, R9, -R20 ;  /* 0x0000000904a77223 */ /* 0x000fe40000010814 */
[----:B----4-:R-:W-:-:S02]  /*6f60*/  FMUL.FTZ R9, R11, R8 ;  /* 0x000000080b097220 */ /* 0x010fc40000410000 */
[C---:B------:R-:W-:Y:S02]  /*6f70*/  FFMA.FTZ R8, R4.reuse, R8, R21 ;  /* 0x0000000804087223 */ /* 0x040fe40000010015 */
[C---:B------:R-:W-:Y:S02]  /*6f80*/  FFMA.FTZ R10, R4.reuse, R10, R169 ;  /* 0x0000000a040a7223 */ /* 0x040fe400000100a9 */
[----:B------:R-:W-:Y:S01]  /*6f90*/  @P0 FFMA.FTZ R4, R4, R5, -R9 ;  /* 0x0000000504040223 */ /* 0x000fe20000010809 */
[----:B------:R-:W-:Y:S01]  /*6fa0*/  FSEL R5, R11, R8, !P0 ;  /* 0x000000080b057208 */ /* 0x000fe20004000000 */
[----:B------:R-:W-:Y:S02]  /*6fb0*/  @P0 FADD.FTZ R6, R6, R167 ;  /* 0x000000a706060221 */ /* 0x000fe40000010000 */
        /* <DEDUP_REMOVED lines=28> */
[----:B------:R-:W-:Y:S02]  /*7180*/  FADD.FTZ R102, R105, R102 ;  /* 0x0000006669667221 */ /* 0x000fe40000010000 */
[C---:B------:R-:W-:Y:S02]  /*7190*/  FMUL.FTZ R6, R107.reuse, R20 ;  /* 0x000000146b067220 */ /* 0x040fe40000410000 */
[-C--:B------:R-:W-:Y:S02]  /*71a0*/  FMUL.FTZ R4, R107, R102.reuse ;  /* 0x000000666b047220 */ /* 0x080fe40000410000 */
[C---:B------:R-:W-:Y:S02]  /*71b0*/  FFMA.FTZ R5, R109.reuse, R102, R6 ;  /* 0x000000666d057223 */ /* 0x040fe40000010006 */
[----:B------:R-:W-:-:S02]  /*71c0*/  FFMA.FTZ R109, R109, R20, -R4 ;  /* 0x000000146d6d7223 */ /* 0x000fc40000010804 */
[----:B------:R-:W-:Y:S02]  /*71d0*/  FADD.FTZ R106, R106, R5 ;  /* 0x000000056a6a7221 */ /* 0x000fe40000010000 */
[----:B------:R-:W-:Y:S02]  /*71e0*/  FADD.FTZ R109, R108, R109 ;  /* 0x0000006d6c6d7221 */ /* 0x000fe40000010000 */
[CC--:B------:R-:W-:Y:S02]  /*71f0*/  FMUL.FTZ R4, R112.reuse, R106.reuse ;  /* 0x0000006a70047220 */ /* 0x0c0fe40000410000 */
        /* <DEDUP_REMOVED lines=37> */
[C---:B------:R-:W-:Y:S01]  /*7450*/  FFMA.FTZ R4, R142.reuse, R137, -R5 ;  /* 0x000000898e047223 */ /* 0x040fe20000010805 */
[----:B------:R-:W-:Y:S01]  /*7460*/  ISETP.NE.AND P0, PT, R53, RZ, PT ;  /* 0x000000ff3500720c */ /* 0x000fe20003f05270 */
[----:B------:R-:W-:-:S02]  /*7470*/  FFMA.FTZ R5, R142, R138, R7 ;  /* 0x0000008a8e057223 */ /* 0x000fc40000010007 */
[C---:B------:R-:W-:Y:S02]  /*7480*/  FMUL.FTZ R7, R9.reuse, R15 ;  /* 0x0000000f09077220 */ /* 0x040fe40000410000 */
[----:B------:R-:W-:Y:S02]  /*7490*/  FADD.FTZ R140, R140, R5 ;  /* 0x000000058c8c7221 */ /* 0x000fe40000010000 */
[-C--:B------:R-:W-:Y:S02]  /*74a0*/  FFMA.FTZ R7, R8, R14.reuse, -R7 ;  /* 0x0000000e08077223 */ /* 0x080fe40000010807 */
[C---:B------:R-:W-:Y:S02]  /*74b0*/  FMUL.FTZ R5, R9.reuse, R13 ;  /* 0x0000000d09057220 */ /* 0x040fe40000410000 */
[C---:B------:R-:W-:Y:S02]  /*74c0*/  FMUL.FTZ R14, R9.reuse, R14 ;  /* 0x0000000e090e7220 */ /* 0x040fe40000410000 */
[----:B------:R-:W-:-:S02]  /*74d0*/  FMUL.FTZ R9, R9, R12 ;  /* 0x0000000c09097220 */ /* 0x000fc40000410000 */
[----:B------:R-:W-:Y:S02]  /*74e0*/  FADD.FTZ R139, R139, R4 ;  /* 0x000000048b8b7221 */ /* 0x000fe40000010000 */
[----:B------:R-:W-:Y:S02]  /*74f0*/  FFMA.FTZ R12, R8, R12, -R5 ;  /* 0x0000000c080c7223 */ /* 0x000fe40000010805 */
[----:B------:R-:W-:Y:S02]  /*7500*/  FMUL.FTZ R4, R130, R140 ;  /* 0x0000008c82047220 */ /* 0x000fe40000410000 */
[----:B------:R-:W-:Y:S01]  /*7510*/  FFMA.FTZ R13, R8, R13, R9 ;  /* 0x0000000d080d7223 */ /* 0x000fe20000010009 */
[----:B------:R-:W-:Y:S01]  /*7520*/  BSSY B0, `(.L_x_1593) ;  /* 0x0000018000007945 */ /* 0x000fe20003800000 */
[----:B------:R-:W-:Y:S02]  /*7530*/  FMUL.FTZ R130, R130, R139 ;  /* 0x0000008b82827220 */ /* 0x000fe40000410000 */
[----:B------:R-:W-:-:S02]  /*7540*/  FFMA.FTZ R8, R8, R15, R14 ;  /* 0x0000000f08087223 */ /* 0x000fc4000001000e */
[C---:B------:R-:W-:Y:S02]  /*7550*/  FFMA.FTZ R6, R131.reuse, R139, -R4 ;  /* 0x0000008b83067223 */ /* 0x040fe40000010804 */
[----:B------:R-:W-:Y:S02]  /*7560*/  FADD.FTZ R14, R10, R7 ;  /* 0x000000070a0e7221 */ /* 0x000fe40000010000 */
[----:B------:R-:W-:Y:S02]  /*7570*/  FFMA.FTZ R131, R131, R140, R130 ;  /* 0x0000008c83837223 */ /* 0x000fe40000010082 */
[----:B--2---:R-:W-:Y:S02]  /*7580*/  FMUL.FTZ R7, R19, R102 ;  /* 0x0000006613077220 */ /* 0x004fe40000410000 */
        /* <DEDUP_REMOVED lines=17> */
.L_x_1594:
[----:B------:R-:W-:Y:S05]  /*76a0*/  BSYNC B0 ;  /* 0x0000000000007941 */ /* 0x000fea0003800000 */
.L_x_1593:
[----:B------:R-:W-:Y:S01]  /*76b0*/  FADD.FTZ R8, R133, R6 ;  /* 0x0000000685087221 */ /* 0x000fe20000010000 */
[----:B-1----:R-:W-:Y:S01]  /*76c0*/  IADD3 R101, R101, 0x1, RZ ;  /* 0x0000000165657810 */ /* 0x002fe20007ffe0ff */
[----:B------:R-:W-:Y:S02]  /*76d0*/  FADD.FTZ R132, R132, R131 ;  /* 0x0000008384847221 */ /* 0x000fe40000010000 */
[----:B------:R-:W-:Y:S01]  /*76e0*/  FFMA.FTZ R4, R18, R20, -R7 ;  /* 0x0000001412047223 */ /* 0x000fe20000010807 */
[----:B------:R-:W-:Y:S01]  /*76f0*/  ISETP.GE.AND P0, PT, R101, c[0x0][0x16c], PT ;  /* 0x00005b0065007a0c */ /* 0x000fe20003f06270 */
[C---:B------:R-:W-:Y:S02]  /*7700*/  FMUL.FTZ R5, R141.reuse, R8 ;  /* 0x000000088d057220 */ /* 0x040fe40000410000 */
[----:B------:R-:W-:Y:S02]  /*7710*/  FMUL.FTZ R141, R141, R132 ;  /* 0x000000848d8d7220 */ /* 0x000fe40000410000 */
[----:B------:R-:W-:-:S02]  /*7720*/  FFMA.FTZ R55, R4, 2, R55 ;  /* 0x4000000004377823 */ /* 0x000fc40000010037 */
[C---:B------:R-:W-:Y:S02]  /*7730*/  FFMA.FTZ R4, R136.reuse, R132, R5 ;  /* 0x0000008488047223 */ /* 0x040fe40000010005 */
[----:B------:R-:W-:Y:S02]  /*7740*/  FFMA.FTZ R141, R136, R8, -R141 ;  /* 0x00000008888d7223 */ /* 0x000fe4000001088d */
[----:B------:R-:W-:Y:S02]  /*7750*/  FADD.FTZ R147, R147, R4 ;  /* 0x0000000493937221 */ /* 0x000fe40000010000 */
[----:B------:R-:W-:Y:S02]  /*7760*/  FADD.FTZ R141, R146, R141 ;  /* 0x0000008d928d7221 */ /* 0x000fe40000010000 */
[----:B------:R-:W-:Y:S02]  /*7770*/  FMUL.FTZ R4, R144, R147 ;  /* 0x0000009390047220 */ /* 0x000fe40000410000 */
[----:B------:R-:W-:-:S02]  /*7780*/  FMUL.FTZ R7, R19, R106 ;  /* 0x0000006a13077220 */ /* 0x000fc40000410000 */
[-C--:B------:R-:W-:Y:S02]  /*7790*/  FMUL.FTZ R144, R144, R141.reuse ;  /* 0x0000008d90907220 */ /* 0x080fe40000410000 */
[----:B------:R-:W-:Y:S02]  /*77a0*/  FMUL.FTZ R5, R19, R114 ;  /* 0x0000007213057220 */ /* 0x000fe40000410000 */
[----:B------:R-:W-:Y:S02]  /*77b0*/  FFMA.FTZ R4, R145, R141, -R4 ;  /* 0x0000008d91047223 */ /* 0x000fe40000010804 */
[----:B------:R-:W-:Y:S02]  /*77c0*/  FFMA.FTZ R7, R18, R109, -R7 ;  /* 0x0000006d12077223 */ /* 0x000fe40000010807 */
[----:B------:R-:W-:Y:S02]  /*77d0*/  FMUL.FTZ R9, R19, R110 ;  /* 0x0000006e13097220 */ /* 0x000fe40000410000 */
[----:B------:R-:W-:-:S02]  /*77e0*/  FFMA.FTZ R145, R145, R147, R144 ;  /* 0x0000009391917223 */ /* 0x000fc40000010090 */
[C---:B------:R-:W-:Y:S02]  /*77f0*/  FFMA.FTZ R5, R18.reuse, R116, -R5 ;  /* 0x0000007412057223 */ /* 0x040fe40000010805 */
[----:B------:R-:W-:Y:S02]  /*7800*/  FADD.FTZ R149, R149, R4 ;  /* 0x0000000495957221 */ /* 0x000fe40000010000 */
[----:B------:R-:W-:Y:S02]  /*7810*/  FFMA.FTZ R84, R7, 2, R84 ;  /* 0x4000000007547823 */ /* 0x000fe40000010054 */
[----:B------:R-:W-:Y:S02]  /*7820*/  FFMA.FTZ R6, R18, R104, -R9 ;  /* 0x0000006812067223 */ /* 0x000fe40000010809 */
[----:B------:R-:W-:Y:S02]  /*7830*/  FADD.FTZ R145, R148, R145 ;  /* 0x0000009194917221 */ /* 0x000fe40000010000 */
[----:B------:R-:W-:-:S02]  /*7840*/  FMUL.FTZ R7, R19, R119 ;  /* 0x0000007713077220 */ /* 0x000fc40000410000 */
[----:B------:R-:W-:Y:S02]  /*7850*/  FFMA.FTZ R86, R5, 2, R86 ;  /* 0x4000000005567823 */ /* 0x000fe40000010056 */
[----:B------:R-:W-:Y:S02]  /*7860*/  FMUL.FTZ R5, R19, R124 ;  /* 0x0000007c13057220 */ /* 0x000fe40000410000 */
[----:B------:R-:W-:Y:S02]  /*7870*/  FMUL.FTZ R4, R150, R149 ;  /* 0x0000009596047220 */ /* 0x000fe40000410000 */
[----:B------:R-:W-:Y:S02]  /*7880*/  FFMA.FTZ R57, R6, 2, R57 ;  /* 0x4000000006397823 */ /* 0x000fe40000010039 */
[----:B------:R-:W-:Y:S02]  /*7890*/  FMUL.FTZ R150, R150, R145 ;  /* 0x0000009196967220 */ /* 0x000fe40000410000 */
[----:B------:R-:W-:-:S02]  /*78a0*/  FFMA.FTZ R6, R18, R121, -R7 ;  /* 0x0000007912067223 */ /* 0x000fc40000010807 */
[C---:B------:R-:W-:Y:S02]  /*78b0*/  FFMA.FTZ R7, R18.reuse, R123, -R5 ;  /* 0x0000007b12077223 */ /* 0x040fe40000010805 */
[----:B------:R-:W-:Y:S02]  /*78c0*/  FMUL.FTZ R9, R19, R128 ;  /* 0x0000008013097220 */ /* 0x000fe40000410000 */
[C---:B------:R-:W-:Y:S02]  /*78d0*/  FFMA.FTZ R5, R151.reuse, R145, R4 ;  /* 0x0000009197057223 */ /* 0x040fe40000010004 */
[----:B------:R-:W-:Y:S02]  /*78e0*/  FFMA.FTZ R150, R151, R149, -R150 ;  /* 0x0000009597967223 */ /* 0x000fe40000010896 */
[----:B------:R-:W-:Y:S02]  /*78f0*/  FFMA.FTZ R4, R18, R108, -R9 ;  /* 0x0000006c12047223 */ /* 0x000fe40000010809 */
[----:B------:R-:W-:-:S02]  /*7900*/  FADD.FTZ R11, R154, R5 ;  /* 0x000000059a0b7221 */ /* 0x000fc40000010000 */
[----:B------:R-:W-:Y:S02]  /*7910*/  FADD.FTZ R155, R155, R150 ;  /* 0x000000969b9b7221 */ /* 0x000fe40000010000 */
[----:B------:R-:W-:Y:S02]  /*7920*/  FMUL.FTZ R5, R19, R138 ;  /* 0x0000008a13057220 */ /* 0x000fe40000410000 */
[----:B------:R-:W-:Y:S02]  /*7930*/  FFMA.FTZ R61, R4, 2, R61 ;  /* 0x40000000043d7823 */ /* 0x000fe4000001003d */
[C---:B------:R-:W-:Y:S02]  /*7940*/  FMUL.FTZ R4, R152.reuse, R11 ;  /* 0x0000000b98047220 */ /* 0x040fe40000410000 */
[----:B------:R-:W-:Y:S02]  /*7950*/  FMUL.FTZ R152, R152, R155 ;  /* 0x0000009b98987220 */ /* 0x000fe40000410000 */
[----:B------:R-:W-:-:S02]  /*7960*/  FFMA.FTZ R88, R7, 2, R88 ;  /* 0x4000000007587823 */ /* 0x000fc40000010058 */
[C---:B------:R-:W-:Y:S02]  /*7970*/  FFMA.FTZ R7, R18.reuse, R137, -R5 ;  /* 0x0000008912077223 */ /* 0x040fe40000010805 */
[----:B------:R-:W-:Y:S02]  /*7980*/  FMUL.FTZ R9, R19, R140 ;  /* 0x0000008c13097220 */ /* 0x000fe40000410000 */
[C---:B------:R-:W-:Y:S02]  /*7990*/  FFMA.FTZ R5, R153.reuse, R155, -R4 ;  /* 0x0000009b99057223 */ /* 0x040fe40000010804 */
[----:B------:R-:W-:Y:S02]  /*79a0*/  FFMA.FTZ R153, R153, R11, R152 ;  /* 0x0000000b99997223 */ /* 0x000fe40000010098 */
[----:B------:R-:W-:Y:S02]  /*79b0*/  FFMA.FTZ R4, R18, R139, -R9 ;  /* 0x0000008b12047223 */ /* 0x000fe40000010809 */
[----:B------:R-:W-:-:S02]  /*79c0*/  FADD.FTZ R156, R156, R153 ;  /* 0x000000999c9c7221 */ /* 0x000fc40000010000 */
[----:B------:R-:W-:Y:S02]  /*79d0*/  FFMA.FTZ R63, R4, 2, R63 ;  /* 0x40000000043f7823 */ /* 0x000fe4000001003f */
[----:B------:R-:W-:Y:S02]  /*79e0*/  FADD.FTZ R158, R158, R5 ;  /* 0x000000059e9e7221 */ /* 0x000fe40000010000 */
[C---:B------:R-:W-:Y:S02]  /*79f0*/  FMUL.FTZ R4, R157.reuse, R156 ;  /* 0x0000009c9d047220 */ /* 0x040fe40000410000 */
[----:B------:R-:W-:Y:S02]  /*7a00*/  FFMA.FTZ R59, R6, 2, R59 ;  /* 0x40000000063b7823 */ /* 0x000fe4000001003b */
[-C--:B------:R-:W-:Y:S02]  /*7a10*/  FMUL.FTZ R6, R157, R158.reuse ;  /* 0x0000009e9d067220 */ /* 0x080fe40000410000 */
[----:B------:R-:W-:-:S02]  /*7a20*/  FFMA.FTZ R4, R159, R158, -R4 ;  /* 0x0000009e9f047223 */ /* 0x000fc40000010804 */
[----:B------:R-:W-:Y:S02]  /*7a30*/  FFMA.FTZ R90, R7, 2, R90 ;  /* 0x40000000075a7823 */ /* 0x000fe4000001005a */
[C---:B------:R-:W-:Y:S02]  /*7a40*/  FMUL.FTZ R5, R19.reuse, R132 ;  /* 0x0000008413057220 */ /* 0x040fe40000410000 */
[----:B------:R-:W-:Y:S02]  /*7a50*/  FMUL.FTZ R7, R19, R147 ;  /* 0x0000009313077220 */ /* 0x000fe40000410000 */
[----:B------:R-:W-:Y:S02]  /*7a60*/  FFMA.FTZ R6, R159, R156, R6 ;  /* 0x0000009c9f067223 */ /* 0x000fe40000010006 */
[----:B------:R-:W-:Y:S02]  /*7a70*/  FADD.FTZ R161, R161, R4 ;  /* 0x00000004a1a17221 */ /* 0x000fe40000010000 */
[----:B------:R-:W-:-:S02]  /*7a80*/  FFMA.FTZ R5, R18, R8, -R5 ;  /* 0x0000000812057223 */ /* 0x000fc40000010805 */
[----:B------:R-:W-:Y:S02]  /*7a90*/  FFMA.FTZ R8, R18, R141, -R7 ;  /* 0x0000008d12087223 */ /* 0x000fe40000010807 */
[----:B------:R-:W-:Y:S02]  /*7aa0*/  FADD.FTZ R163, R163, R6 ;  /* 0x00000006a3a37221 */ /* 0x000fe40000010000 */
[C---:B------:R-:W-:Y:S02]  /*7ab0*/  FMUL.FTZ R7, R160.reuse, R161 ;  /* 0x000000a1a0077220 */ /* 0x040fe40000410000 */
[----:B------:R-:W-:Y:S02]  /*7ac0*/  FFMA.FTZ R92, R5, 2, R92 ;  /* 0x40000000055c7823 */ /* 0x000fe4000001005c */
[-C--:B------:R-:W-:Y:S02]  /*7ad0*/  FMUL.FTZ R5, R160, R163.reuse ;  /* 0x000000a3a0057220 */ /* 0x080fe40000410000 */
[----:B------:R-:W-:-:S02]  /*7ae0*/  FFMA.FTZ R7, R162, R163, R7 ;  /* 0x000000a3a2077223 */ /* 0x000fc40000010007 */
[----:B------:R-:W-:Y:S02]  /*7af0*/  FFMA.FTZ R4, R162, R161, -R5 ;  /* 0x000000a1a2047223 */ /* 0x000fe40000010805 */
[----:B------:R-:W-:Y:S02]  /*7b00*/  FADD.FTZ R164, R164, R7 ;  /* 0x00000007a4a47221 */ /* 0x000fe40000010000 */
[C---:B------:R-:W-:Y:S02]  /*7b10*/  FMUL.FTZ R9, R19.reuse, R145 ;  /* 0x0000009113097220 */ /* 0x040fe40000410000 */
[C---:B------:R-:W-:Y:S02]  /*7b20*/  FMUL.FTZ R11, R19.reuse, R11 ;  /* 0x0000000b130b7220 */ /* 0x040fe40000410000 */
[C---:B------:R-:W-:Y:S02]  /*7b30*/  FMUL.FTZ R5, R19.reuse, R156 ;  /* 0x0000009c13057220 */ /* 0x040fe40000410000 */
[----:B------:R-:W-:-:S02]  /*7b40*/  FMUL.FTZ R7, R19, R163 ;  /* 0x000000a313077220 */ /* 0x000fc40000410000 */
[----:B------:R-:W-:Y:S02]  /*7b50*/  FADD.FTZ R165, R165, R4 ;  /* 0x00000004a5a57221 */ /* 0x000fe40000010000 */
[----:B------:R-:W-:Y:S02]  /*7b60*/  FMUL.FTZ R19, R19, R164 ;  /* 0x000000a413137220 */ /* 0x000fe40000410000 */
        /* <DEDUP_REMOVED lines=13> */
.L_x_1592:
        /* <DEDUP_REMOVED lines=37> */
[----:B------:R-:W-:Y:S01]  /*7e90*/  LDS.U16 R11, [R34] ;  /* 0x00000000220b7984 */ /* 0x000fe20000000400 */
        /* <DEDUP_REMOVED lines=35> */
.L_x_1597:
[----:B------:R-:W-:Y:S05]  /*80d0*/  BSYNC B0 ;  /* 0x0000000000007941 */ /* 0x000fea0003800000 */
.L_x_1596:
        /* <DEDUP_REMOVED lines=67> */
.L_x_1598:
[----:B------:R-:W-:Y:S05]  /*8510*/  EXIT ;  /* 0x000000000000794d */ /* 0x000fea0003800000 */
.L_x_1600:
        /* <DEDUP_REMOVED lines=14> */
.L_x_5356:


//--------------------- .text._Z25selective_scan_fwd_kernelI32Selective_Scan_fwd_kernel_traitsILi32ELi16ELi1ELb0ELb1ELb0ELb1EN3c104HalfENS1_7complexIfEEEEv13SSMParamsBase --------------------------
	.section	.text._Z25selective_scan_fwd_kernelI32Selective_Scan_fwd_kernel_traitsILi32ELi16ELi1ELb0ELb1ELb0ELb1EN3c104HalfENS1_7complexIfEEEEv13SSMParamsBase,"ax",@progbits
	.sectioninfo	@"SHI_REGISTERS=175"
	.align	128
        .global         _Z25selective_scan_fwd_kernelI32Selective_Scan_fwd_kernel_traitsILi32ELi16ELi1ELb0ELb1ELb0ELb1EN3c104HalfENS1_7complexIfEEEEv13SSMParamsBase
        .type           _Z25selective_scan_fwd_kernelI32Selective_Scan_fwd_kernel_traitsILi32ELi16ELi1ELb0ELb1ELb0ELb1EN3c104HalfENS1_7complexIfEEEEv13SSMParamsBase,@function
        .size           _Z25selective_scan_fwd_kernelI32Selective_Scan_fwd_kernel_traitsILi32ELi16ELi1ELb0ELb1ELb0ELb1EN3c104HalfENS1_7complexIfEEEEv13SSMParamsBase,(.L_x_5357 - _Z25selective_scan_fwd_kernelI32Selective_Scan_fwd_kernel_traitsILi32ELi16ELi1ELb0ELb1ELb0ELb1EN3c104HalfENS1_7complexIfEEEEv13SSMParamsBase)
        .other          _Z25selective_scan_fwd_kernelI32Selective_Scan_fwd_kernel_traitsILi32ELi16ELi1ELb0ELb1ELb0ELb1EN3c104HalfENS1_7complexIfEEEEv13SSMParamsBase,@"STO_CUDA_ENTRY STV_DEFAULT"
_Z25selective_scan_fwd_kernelI32Selective_Scan_fwd_kernel_traitsILi32ELi16ELi1ELb0ELb1ELb0ELb1EN3c104HalfENS1_7complexIfEEEEv13SSMParamsBase:
.text._Z25selective_scan_fwd_kernelI32Selective_Scan_fwd_kernel_traitsILi32ELi16ELi1ELb0ELb1ELb0ELb1EN3c104HalfENS1_7complexIfEEEEv13SSMParamsBase:
        /* <DEDUP_REMOVED lines=8> */
[----:B------:R-:W-:-:S03]  /*0080*/  ISETP.NE.AND.EX P1, PT, RZ, c[0x0][0x254], PT, P1 ;  /* 0x00009500ff007a0c */ /* 0x000fc60003f25310 */
[----:B-1----:R-:W1:Y:S01]  /*0090*/  MUFU.RCP R0, R0 ;  /* 0x0000000000007308 */ /* 0x002e620000001000 */
[----:B0-----:R-:W-:Y:S01]  /*00a0*/  MOV R51, UR4 ;  /* 0x0000000400337c02 */ /* 0x001fe20008000f00 */
[----:B------:R-:W0:Y:S01]  /*00b0*/  S2UR UR6, SR_CTAID.X ;  /* 0x00000000000679c3 */ /* 0x000e220000002500 */
[----:B------:R-:W-:Y:S02]  /*00c0*/  ULDC.64 UR4, c[0x0][0x118] ;  /* 0x0000460000047ab9 */ /* 0x000fe40000000a00 */
[----:B------:R-:W-:-:S03]  /*00d0*/  SHF.R.S32.HI R50, RZ, 0x1f, R51 ;  /* 0x0000001fff327819 */ /* 0x000fc60000011433 */
[C---:B------:R-:W-:Y:S02]  /*00e0*/  @P0 LEA R2, P2, R51.reuse, c[0x0][0x238], 0x2 ;  /* 0x00008e0033020a11 */ /* 0x040fe400078410ff */
[C---:B------:R-:W-:Y:S02]  /*00f0*/  @P1 LEA R4, P3, R51.reuse, c[0x0][0x250], 0x2 ;  /* 0x0000940033041a11 */ /* 0x040fe400078610ff */
[C-C-:B------:R-:W-:Y:S02]  /*0100*/  @P0 LEA.HI.X R3, R51.reuse, c[0x0][0x23c], R50.reuse, 0x2, P2 ;  /* 0x00008f0033030a11 */ /* 0x140fe400010f1432 */
        /* <DEDUP_REMOVED lines=20> */
[----:B------:R-:W0:Y:S01]  /*0250*/  S2R R52, SR_TID.X ;  /* 0x0000000000347919 */ /* 0x000e220000002100 */
[-C--:B------:R-:W-:Y:S01]  /*0260*/  @!P2 IADD3 R2, R2, -R9.reuse, RZ ;  /* 0x800000090202a210 */ /* 0x080fe20007ffe0ff */
[----:B------:R-:W-:Y:S01]  /*0270*/  IMAD R4, R166, c[0x0][0x190], RZ ;  /* 0x00006400a6047a24 */ /* 0x000fe200078e02ff */
[----:B------:R-:W-:Y:S01]  /*0280*/  ISETP.GE.AND P3, PT, R3, RZ, PT ;  /* 0x000000ff0300720c */ /* 0x000fe20003f66270 */
[----:B------:R-:W-:Y:S01]  /*0290*/  IMAD R8, R50, c[0x0][0x1d8], RZ ;  /* 0x0000760032087a24 */ /* 0x000fe200078e02ff */
        /* <DEDUP_REMOVED lines=8> */
[----:B------:R-:W-:-:S04]  /*0320*/  IMAD.WIDE.U32 R4, R51, c[0x0][0x1e8], RZ ;  /* 0x00007a0033047a25 */ /* 0x000fc800078e00ff */
[----:B------:R-:W-:Y:S01]  /*0330*/  @P0 IADD3 R0, R0, 0x1, RZ ;  /* 0x0000000100000810 */ /* 0x000fe20007ffe0ff */
[C---:B------:R-:W-:Y:S01]  /*0340*/  IMAD R9, R51.reuse, c[0x0][0x1dc], R8 ;  /* 0x0000770033097a24 */ /* 0x040fe200078e0208 */
[----:B------:R-:W-:Y:S01]  /*0350*/  MOV R8, R4 ;  /* 0x0000000400087202 */ /* 0x000fe20000000f00 */
[----:B------:R-:W-:Y:S01]  /*0360*/  IMAD R11, R51, c[0x0][0x1ec], R10 ;  /* 0x00007b00330b7a24 */ /* 0x000fe200078e020a */
[----:B------:R-:W-:Y:S01]  /*0370*/  @!P3 IADD3 R0, -R0, RZ, RZ ;  /* 0x000000ff0000b210 */ /* 0x000fe20007ffe1ff */
[----:B------:R-:W-:Y:S01]  /*0380*/  IMAD.WIDE.U32 R6, R47, c[0x0][0x190], RZ ;  /* 0x000064002f067a25 */ /* 0x000fe200078e00ff */
[----:B------:R-:W-:Y:S02]  /*0390*/  @!P1 LOP3.LUT R0, RZ, c[0x0][0x178], RZ, 0x33, !PT ;  /* 0x00005e00ff009a12 */ /* 0x000fe400078e33ff */
[----:B0-----:R-:W-:Y:S01]  /*03a0*/  SHF.L.U32 R46, R52, 0x4, RZ ;  /* 0x00000004342e7819 */ /* 0x001fe200000006ff */
[C---:B------:R-:W-:Y:S01]  /*03b0*/  IMAD R4, R166.reuse, c[0x0][0x1d0], RZ ;  /* 0x00007400a6047a24 */ /* 0x040fe200078e02ff */
[----:B------:R-:W-:Y:S01]  /*03c0*/  IADD3 R3, R3, R9, RZ ;  /* 0x0000000903037210 */ /* 0x000fe20007ffe0ff */
[----:B------:R-:W-:Y:S01]  /*03d0*/  IMAD R12, R166, c[0x0][0x1e0], RZ ;  /* 0x00007800a60c7a24 */ /* 0x000fe200078e02ff */
[----:B------:R-:W-:-:S02]  /*03e0*/  IADD3 R9, R5, R11, RZ ;  /* 0x0000000b05097210 */ /* 0x000fc40007ffe0ff */
[----:B------:R-:W-:Y:S01]  /*03f0*/  SHF.R.S32.HI R10, RZ, 0x1f, R0 ;  /* 0x0000001fff0a7819 */ /* 0x000fe20000011400 */
[C---:B------:R-:W-:Y:S01]  /*0400*/  IMAD R15, R47.reuse, c[0x0][0x1e4], R12 ;  /* 0x000079002f0f7a24 */ /* 0x040fe200078e020c */
[----:B------:R-:W-:Y:S01]  /*0410*/  LOP3.LUT R45, R52, 0x1f, RZ, 0xc0, !PT ;  /* 0x0000001f342d7812 */ /* 0x000fe200078ec0ff */
[----:B------:R-:W-:Y:S01]  /*0420*/  IMAD.WIDE.U32 R8, R47, c[0x0][0x1e0], R8 ;  /* 0x000078002f087a25 */ /* 0x000fe200078e0008 */
[----:B------:R-:W-:Y:S02]  /*0430*/  LOP3.LUT R46, R46, 0xfffffe00, RZ, 0xc0, !PT ;  /* 0xfffffe002e2e7812 */ /* 0x000fe400078ec0ff */
[----:B------:R-:W-:Y:S01]  /*0440*/  IADD3 R7, R7, R13, RZ ;  /* 0x0000000d07077210 */ /* 0x000fe20007ffe0ff */
[C---:B------:R-:W-:Y:S01]  /*0450*/  IMAD R13, R47.reuse, c[0x0][0x1d4], R4 ;  /* 0x000075002f0d7a24 */ /* 0x040fe200078e0204 */
        /* <DEDUP_REMOVED lines=13> */
[C---:B------:R-:W-:Y:S02]  /*0530*/  LEA R18, P2, R71.reuse, c[0x0][0x248], 0x1 ;  /* 0x0000920047127a11 */ /* 0x040fe400078408ff */
[----:B------:R-:W-:Y:S02]  /*0540*/  LEA.HI.X R3, R4, c[0x0][0x244], R5, 0x1, P1 ;  /* 0x0000910004037a11 */ /* 0x000fe400008f0c05 */
[----:B------:R-:W-:Y:S02]  /*0550*/  LEA.HI.X R39, R2, c[0x0][0x22c], R39, 0x1, P0 ;  /* 0x00008b0002277a11 */ /* 0x000fe400000f0c27 */
[----:B-1----:R-:W-:-:S02]  /*0560*/  LEA.HI.X R71, R71, c[0x0][0x24c], R8, 0x1, P2 ;  /* 0x0000930047477a11 */ /* 0x002fc400010f0c08 */
.L_x_1642:
[----:B------:R-:W-:Y:S01]  /*0570*/  BAR.SYNC.DEFER_BLOCKING 0x0 ;  /* 0x0000000000007b1d */ /* 0x000fe20000010000 */
[----:B------:R-:W-:-:S02]  /*0580*/  MOV R38, 0xfffffe00 ;  /* 0xfffffe0000267802 */ /* 0x000fc40000000f00 */
[----:B------:R-:W-:Y:S02]  /*0590*/  MOV R2, R0 ;  /* 0x0000000000027202 */ /* 0x000fe40000000f00 */
[----:B------:R-:W-:Y:S01]  /*05a0*/  PRMT R0, RZ, 0x7610, R0 ;  /* 0x00007610ff007816 */ /* 0x000fe20000000000 */
[----:B------:R-:W-:Y:S01]  /*05b0*/  IMAD R38, R41, R38, c[0x0][0x168] ;  /* 0x00005a0029267624 */ /* 0x000fe200078e0226 */
[C-C-:B------:R-:W-:Y:S02]  /*05c0*/  LOP3.LUT R19, R46.reuse, 0x20, R45.reuse, 0xfe, !PT ;  /* 0x000000202e137812 */ /* 0x140fe400078efe2d */
[C-C-:B------:R-:W-:Y:S02]  /*05d0*/  LOP3.LUT R21, R46.reuse, 0x40, R45.reuse, 0xfe, !PT ;  /* 0x000000402e157812 */ /* 0x140fe400078efe2d */
[----:B------:R-:W-:Y:S02]  /*05e0*/  ISETP.GE.AND P0, PT, R43, R38, PT ;  /* 0x000000262b00720c */ /* 0x000fe40003f06270 */
[----:B------:R-:W-:-:S02]  /*05f0*/  LOP3.LUT R23, R46, 0x60, R45, 0xfe, !PT ;  /* 0x000000602e177812 */ /* 0x000fc400078efe2d */
[C-C-:B0-----:R-:W-:Y:S02]  /*0600*/  LOP3.LUT R25, R46.reuse, 0x80, R45.reuse, 0xfe, !PT ;  /* 0x000000802e197812 */ /* 0x141fe400078efe2d */
        /* <DEDUP_REMOVED lines=32> */
[C-C-:B------:R-:W-:Y:S02]  /*0810*/  LOP3.LUT R61, R46.reuse, 0x160, R45.reuse, 0xfe, !PT ;  /* 0x000001602e3d7812 */ /* 0x140fe400078efe2d */
        /* <DEDUP_REMOVED lines=25> */
[-C--:B------:R-:W-:Y:S02]  /*09b0*/  ISETP.GE.AND P0, PT, R21, R38.reuse, PT ;  /* 0x000000261500720c */ /* 0x080fe40003f06270 */
[C---:B------:R-:W-:Y:S02]  /*09c0*/  IADD3 R19, R44.reuse, 0x20, RZ ;  /* 0x000000202c137810 */ /* 0x040fe40007ffe0ff */
[-C--:B------:R-:W-:Y:S02]  /*09d0*/  ISETP.GE.AND P2, PT, R23, R38.reuse, PT ;  /* 0x000000261700720c */ /* 0x080fe40003f46270 */
[C---:B------:R-:W-:Y:S02]  /*09e0*/  IADD3 R21, R44.reuse, 0x40, RZ ;  /* 0x000000402c157810 */ /* 0x040fe40007ffe0ff */
[----:B------:R-:W-:Y:S02]  /*09f0*/  ISETP.GE.AND P4, PT, R25, R38, PT ;  /* 0x000000261900720c */ /* 0x000fe40003f86270 */
[----:B------:R-:W-:-:S02]  /*0a00*/  IADD3 R23, R44, 0x60, RZ ;  /* 0x000000602c177810 */ /* 0x000fc40007ffe0ff */
[C---:B------:R-:W-:Y:S02]  /*0a10*/  LEA.HI.SX32 R37, R44.reuse, R44, 0x1b ;  /* 0x0000002c2c257211 */ /* 0x040fe400078fdaff */
[----:B------:R-:W-:Y:S02]  /*0a20*/  ISETP.GE.AND P6, PT, R27, R38, PT ;  /* 0x000000261b00720c */ /* 0x000fe40003fc6270 */
[C---:B------:R-:W-:Y:S02]  /*0a30*/  IADD3 R25, R44.reuse, 0x80, RZ ;  /* 0x000000802c197810 */ /* 0x040fe40007ffe0ff */
[----:B------:R-:W-:Y:S02]  /*0a40*/  IADD3 R27, R44, 0xa0, RZ ;  /* 0x000000a02c1b7810 */ /* 0x000fe40007ffe0ff */
[-C--:B------:R-:W-:Y:S02]  /*0a50*/  LEA.HI.SX32 R19, R19, R44.reuse, 0x1b ;  /* 0x0000002c13137211 */ /* 0x080fe400078fdaff */
[----:B------:R-:W-:-:S02]  /*0a60*/  LEA.HI.SX32 R21, R21, R44, 0x1b ;  /* 0x0000002c15157211 */ /* 0x000fc400078fdaff */
[-C--:B------:R-:W-:Y:S02]  /*0a70*/  LEA.HI.SX32 R23, R23, R44.reuse, 0x1b ;  /* 0x0000002c17177211 */ /* 0x080fe400078fdaff */
[----:B------:R-:W-:Y:S02]  /*0a80*/  SHF.L.U32 R37, R37, 0x1, RZ ;  /* 0x0000000125257819 */ /* 0x000fe400000006ff */
[-C--:B------:R-:W-:Y:S02]  /*0a90*/  LEA.HI.SX32 R25, R25, R44.reuse, 0x1b ;  /* 0x0000002c19197211 */ /* 0x080fe400078fdaff */
[----:B------:R-:W-:Y:S02]  /*0aa0*/  LEA.HI.SX32 R27, R27, R44, 0x1b ;  /* 0x0000002c1b1b7211 */ /* 0x000fe400078fdaff */
[----:B------:R-:W-:Y:S02]  /*0ab0*/  SHF.L.U32 R36, R19, 0x1, RZ ;  /* 0x0000000113247819 */ /* 0x000fe400000006ff */
[----:B------:R-:W-:-:S02]  /*0ac0*/  SHF.L.U32 R35, R21, 0x1, RZ ;  /* 0x0000000115237819 */ /* 0x000fc400000006ff */
[----:B------:R-:W-:Y:S02]  /*0ad0*/  SHF.L.U32 R34, R23, 0x1, RZ ;  /* 0x0000000117227819 */ /* 0x000fe400000006ff */
[C---:B------:R-:W-:Y:S02]  /*0ae0*/  IADD3 R19, R44.reuse, 0xc0, RZ ;  /* 0x000000c02c137810 */ /* 0x040fe40007ffe0ff */
[----:B------:R-:W-:Y:S02]  /*0af0*/  SHF.L.U32 R33, R25, 0x1, RZ ;  /* 0x0000000119217819 */ /* 0x000fe400000006ff */
[C---:B------:R-:W-:Y:S02]  /*0b00*/  IADD3 R21, R44.reuse, 0xe0, RZ ;  /* 0x000000e02c157810 */ /* 0x040fe40007ffe0ff */
[----:B------:R-:W-:Y:S02]  /*0b10*/  SHF.L.U32 R32, R27, 0x1, RZ ;  /* 0x000000011b207819 */ /* 0x000fe400000006ff */
[----:B------:R-:W-:-:S02]  /*0b20*/  IADD3 R23, R44, 0x100, RZ ;  /* 0x000001002c177810 */ /* 0x000fc40007ffe0ff */
[C---:B------:R-:W-:Y:S02]  /*0b30*/  IADD3 R25, R44.reuse, 0x120, RZ ;  /* 0x000001202c197810 */ /* 0x040fe40007ffe0ff */
[-C--:B------:R-:W-:Y:S02]  /*0b40*/  LEA.HI.SX32 R19, R19, R44.reuse, 0x1b ;  /* 0x0000002c13137211 */ /* 0x080fe400078fdaff */
[----:B------:R-:W-:Y:S02]  /*0b50*/  IADD3 R27, R44, 0x140, RZ ;  /* 0x000001402c1b7810 */ /* 0x000fe40007ffe0ff */
[----:B------:R-:W-:Y:S02]  /*0b60*/  LEA.HI.SX32 R21, R21, R44, 0x1b ;  /* 0x0000002c15157211 */ /* 0x000fe400078fdaff */
[----:B------:R-:W-:Y:S02]  /*0b70*/  ISETP.GE.AND P3, PT, R31, R38, PT ;  /* 0x000000261f00720c */ /* 0x000fe40003f66270 */
[----:B------:R-:W-:-:S02]  /*0b80*/  LEA.HI.SX32 R23, R23, R44, 0x1b ;  /* 0x0000002c17177211 */ /* 0x000fc400078fdaff */
[-C--:B------:R-:W-:Y:S02]  /*0b90*/  LEA.HI.SX32 R25, R25, R44.reuse, 0x1b ;  /* 0x0000002c19197211 */ /* 0x080fe400078fdaff */
[----:B------:R-:W-:Y:S02]  /*0ba0*/  SHF.L.U32 R31, R19, 0x1, RZ ;  /* 0x00000001131f7819 */ /* 0x000fe400000006ff */
[----:B------:R-:W-:Y:S02]  /*0bb0*/  LEA.HI.SX32 R27, R27, R44, 0x1b ;  /* 0x0000002c1b1b7211 */ /* 0x000fe400078fdaff */
[----:B------:R-:W-:Y:S02]  /*0bc0*/  SHF.L.U32 R30, R21, 0x1, RZ ;  /* 0x00000001151e7819 */ /* 0x000fe400000006ff */
[----:B------:R-:W-:Y:S02]  /*0bd0*/  IADD3 R19, R44, 0x1c0, RZ ;  /* 0x000001c02c137810 */ /* 0x000fe40007ffe0ff */
[----:B------:R-:W-:-:S02]  /*0be0*/  ISETP.GE.AND P5, PT, R29, R38, PT ;  /* 0x000000261d00720c */ /* 0x000fc40003fa6270 */
[----:B------:R-:W-:Y:S02]  /*0bf0*/  IADD3 R21, R44, 0x1e0, RZ ;  /* 0x000001e02c157810 */ /* 0x000fe40007ffe0ff */
[----:B------:R-:W-:Y:S02]  /*0c00*/  SHF.L.U32 R29, R23, 0x1, RZ ;  /* 0x00000001171d7819 */ /* 0x000fe400000006ff */
[----:B------:R-:W-:Y:S02]  /*0c10*/  SHF.L.U32 R28, R25, 0x1, RZ ;  /* 0x00000001191c7819 */ /* 0x000fe400000006ff */
[----:B------:R-:W-:Y:S02]  /*0c20*/  SHF.L.U32 R27, R27, 0x1, RZ ;  /* 0x000000011b1b7819 */ /* 0x000fe400000006ff */
[-C--:B------:R-:W-:Y:S02]  /*0c30*/  LEA.HI.SX32 R19, R19, R44.reuse, 0x1b ;  /* 0x0000002c13137211 */ /* 0x080fe400078fdaff */
[----:B------:R-:W-:-:S02]  /*0c40*/  LEA.HI.SX32 R21, R21, R44, 0x1b ;  /* 0x0000002c15157211 */ /* 0x000fc400078fdaff */
[----:B------:R-:W-:Y:S02]  /*0c50*/  SHF.L.U32 R23, R19, 0x1, RZ ;  /* 0x0000000113177819 */ /* 0x000fe400000006ff */
[----:B------:R-:W-:Y:S02]  /*0c60*/  SHF.L.U32 R22, R21, 0x1, RZ ;  /* 0x0000000115167819 */ /* 0x000fe400000006ff */
        /* <DEDUP_REMOVED lines=9> */
[----:B---3--:R0:W-:Y:S04]  /*0d00*/  STS.U16 [R36+0x40], R5 ;  /* 0x0000400524007388 */ /* 0x0081e80000000400 */
[----:B----4-:R-:W-:Y:S04]  /*0d10*/  STS.U16 [R35+0x80], R4 ;  /* 0x0000800423007388 */ /* 0x010fe80000000400 */
[----:B------:R1:W-:Y:S01]  /*0d20*/  STS.U16 [R34+0xc0], R7 ;  /* 0x0000c00722007388 */ /* 0x0003e20000000400 */
[----:B0-----:R-:W-:-:S03]  /*0d30*/  IADD3 R5, R44, 0x160, RZ ;  /* 0x000001602c057810 */ /* 0x001fc60007ffe0ff */
[----:B------:R-:W-:Y:S04]  /*0d40*/  STS.U16 [R33+0x100], R6 ;  /* 0x0001000621007388 */ /* 0x000fe80000000400 */
[----:B------:R0:W-:Y:S01]  /*0d50*/  STS.U16 [R32+0x140], R9 ;  /* 0x0001400920007388 */ /* 0x0001e20000000400 */
[C---:B-1----:R-:W-:Y:S02]  /*0d60*/  IADD3 R7, R44.reuse, 0x180, RZ ;  /* 0x000001802c077810 */ /* 0x042fe40007ffe0ff */
[-C--:B------:R-:W-:Y:S02]  /*0d70*/  LEA.HI.SX32 R5, R5, R44.reuse, 0x1b ;  /* 0x0000002c05057211 */ /* 0x080fe400078fdaff */
[----:B------:R-:W-:Y:S02]  /*0d80*/  LEA.HI.SX32 R7, R7, R44, 0x1b ;  /* 0x0000002c07077211 */ /* 0x000fe400078fdaff */
[----:B0-----:R-:W-:-:S02]  /*0d90*/  IADD3 R9, R44, 0x1a0, RZ ;  /* 0x000001a02c097810 */ /* 0x001fc40007ffe0ff */
[----:B------:R-:W-:Y:S02]  /*0da0*/  SHF.L.U32 R0, R44, 0x4, RZ ;  /* 0x000000042c007819 */ /* 0x000fe400000006ff */
[----:B------:R-:W-:Y:S01]  /*0db0*/  LEA.HI.SX32 R9, R9, R44, 0x1b ;  /* 0x0000002c09097211 */ /* 0x000fe200078fdaff */
[----:B------:R-:W-:Y:S01]  /*0dc0*/  STS.U16 [R31+0x180], R8 ;  /* 0x000180081f007388 */ /* 0x000fe20000000400 */
[----:B------:R-:W-:Y:S02]  /*0dd0*/  SHF.L.U32 R26, R5, 0x1, RZ ;  /* 0x00000001051a7819 */ /* 0x000fe400000006ff */
[----:B------:R-:W-:Y:S01]  /*0de0*/  SHF.L.U32 R25, R7, 0x1, RZ ;  /* 0x0000000107197819 */ /* 0x000fe200000006ff */
[----:B------:R-:W-:Y:S01]  /*0df0*/  STS.U16 [R30+0x1c0], R11 ;  /* 0x0001c00b1e007388 */ /* 0x000fe20000000400 */
[----:B------:R-:W-:Y:S02]  /*0e00*/  SHF.L.U32 R24, R9, 0x1, RZ ;  /* 0x0000000109187819 */ /* 0x000fe400000006ff */
[----:B------:R-:W-:Y:S01]  /*0e10*/  LEA.HI.SX32 R0, R0, R0, 0x1b ;  /* 0x0000000000007211 */ /* 0x000fe200078fdaff */
[----:B------:R-:W-:Y:S04]  /*0e20*/  STS.U16 [R29+0x200], R10 ;  /* 0x0002000a1d007388 */ /* 0x000fe80000000400 */
        /* <DEDUP_REMOVED lines=9> */
[----:B0-----:R-:W-:Y:S01]  /*0ec0*/  MOV R16, R18 ;  /* 0x0000001200107202 */ /* 0x001fe20000000f00 */
        /* <DEDUP_REMOVED lines=16> */
[----:B------:R-:W-:-:S03]  /*0fd0*/  MOV R17, R71 ;  /* 0x0000004700117202 */ /* 0x000fc60000000f00 */
[----:B------:R-:W-:Y:S01]  /*0fe0*/  BAR.SYNC.DEFER_BLOCKING 0x0 ;  /* 0x0000000000007b1d */ /* 0x000fe20000010000 */
[----:B-1----:R-:W-:Y:S02]  /*0ff0*/  PRMT R53, RZ, 0x7610, R53 ;  /* 0x00007610ff357816 */ /* 0x002fe40000000035 */
[----:B------:R-:W-:-:S04]  /*1000*/  PRMT R71, RZ, 0x7610, R71 ;  /* 0x00007610ff477816 */ /* 0x000fc80000000047 */
[----:B------:R-:W2:Y:S01]  /*1010*/  @!P2 LDG.E.U16 R53, [R16.64+0xc0] ;  /* 0x0000c0041035a981 */ /* 0x000ea2000c1e1500 */
[----:B------:R-:W-:-:S03]  /*1020*/  ISETP.GE.AND P2, PT, R43, R38, PT ;  /* 0x000000262b00720c */ /* 0x000fc60003f46270 */
[----:B------:R-:W3:Y:S01]  /*1030*/  @!P1 LDG.E.U16 R71, [R16.64+0x40] ;  /* 0x0000400410479981 */ /* 0x000ee2000c1e1500 */
[-C--:B------:R-:W-:Y:S02]  /*1040*/  ISETP.GE.AND P1, PT, R55, R38.reuse, PT ;  /* 0x000000263700720c */ /* 0x080fe40003f26270 */
[----:B------:R-:W-:Y:S01]  /*1050*/  PRMT R55, RZ, 0x7610, R55 ;  /* 0x00007610ff377816 */ /* 0x000fe20000000037 */
[----:B------:R-:W4:Y:S01]  /*1060*/  @!P0 LDG.E.U16 R56, [R16.64+0x80] ;  /* 0x0000800410388981 */ /* 0x000f22000c1e1500 */
        /* <DEDUP_REMOVED lines=24> */
[----:B------:R-:W4:Y:S01]  /*11f0*/  @!P1 LDG.E.U16 R65, [R16.64+0x3c0] ;  /* 0x0003c00410419981 */ /* 0x000f22000c1e1500 */
[----:B------:R-:W-:-:S04]  /*1200*/  MOV R69, c[0x0][0x16c] ;  /* 0x00005b0000457a02 */ /* 0x000fc80000000f00 */
[----:B------:R-:W-:Y:S01]  /*1210*/  ISETP.GE.AND P6, PT, R69, 0x1, PT ;  /* 0x000000014500780c */ /* 0x000fe20003fc6270 */
[----:B------:R-:W-:Y:S01]  /*1220*/  ULDC.U8 UR6, c[0x0][0x17e] ;  /* 0x00005f8000067ab9 */ /* 0x000fe20000000000 */
        /* <DEDUP_REMOVED lines=88> */
.L_x_1602:
[----:B------:R-:W-:Y:S05]  /*17b0*/  BSYNC B0 ;  /* 0x0000000000007941 */ /* 0x000fea0003800000 */
.L_x_1601:
        /* <DEDUP_REMOVED lines=36> */
.L_x_1604:
[----:B------:R-:W-:Y:S05]  /*1a00*/  BSYNC B0 ;  /* 0x0000000000007941 */ /* 0x000fea0003800000 */
.L_x_1603:
        /* <DEDUP_REMOVED lines=38> */
.L_x_1606:
[----:B------:R-:W-:Y:S05]  /*1c70*/  BSYNC B0 ;  /* 0x0000000000007941 */ /* 0x000fea0003800000 */
.L_x_1605:
        /* <DEDUP_REMOVED lines=36> */
.L_x_1608:
[----:B------:R-:W-:Y:S05]  /*1ec0*/  BSYNC B0 ;  /* 0x0000000000007941 */ /* 0x000fea0003800000 */
.L_x_1607:
        /* <DEDUP_REMOVED lines=38> */
.L_x_1610:
[----:B------:R-:W-:Y:S05]  /*2130*/  BSYNC B0 ;  /* 0x0000000000007941 */ /* 0x000fea0003800000 */
.L_x_1609:
        /* <DEDUP_REMOVED lines=36> */
.L_x_1612:
[----:B------:R-:W-:Y:S05]  /*2380*/  BSYNC B0 ;  /* 0x0000000000007941 */ /* 0x000fea0003800000 */
.L_x_1611:
        /* <DEDUP_REMOVED lines=38> */
.L_x_1614:
[----:B------:R-:W-:Y:S05]  /*25f0*/  BSYNC B0 ;  /* 0x0000000000007941 */ /* 0x000fea0003800000 */
.L_x_1613:
        /* <DEDUP_REMOVED lines=37> */
.L_x_1616:
[----:B------:R-:W-:Y:S05]  /*2850*/  BSYNC B0 ;  /* 0x0000000000007941 */ /* 0x000fea0003800000 */
.L_x_1615:
        /* <DEDUP_REMOVED lines=42> */
.L_x_1618:
[----:B------:R-:W-:Y:S05]  /*2b00*/  BSYNC B0 ;  /* 0x0000000000007941 */ /* 0x000fea0003800000 */
.L_x_1617:
        /* <DEDUP_REMOVED lines=40> */
.L_x_1620:
[----:B------:R-:W-:Y:S05]  /*2d90*/  BSYNC B0 ;  /* 0x0000000000007941 */ /* 0x000fea0003800000 */
.L_x_1619:
        /* <DEDUP_REMOVED lines=46> */
.L_x_1622:
[----:B------:R-:W-:Y:S05]  /*3080*/  BSYNC B0 ;  /* 0x0000000000007941 */ /* 0x000fea0003800000 */
.L_x_1621:
        /* <DEDUP_REMOVED lines=33> */
.L_x_1624:
[----:B------:R-:W-:Y:S05]  /*32a0*/  BSYNC B0 ;  /* 0x0000000000007941 */ /* 0x000fea0003800000 */
.L_x_1623:
        /* <DEDUP_REMOVED lines=33> */
.L_x_1626:
[----:B------:R-:W-:Y:S05]  /*34c0*/  BSYNC B0 ;  /* 0x0000000000007941 */ /* 0x000fea0003800000 */
.L_x_1625:
        /* <DEDUP_REMOVED lines=33> */
.L_x_1628:
[----:B------:R-:W-:Y:S05]  /*36e0*/  BSYNC B0 ;  /* 0x0000000000007941 */ /* 0x000fea0003800000 */
.L_x_1627:
        /* <DEDUP_REMOVED lines=33> */
.L_x_1630:
[----:B------:R-:W-:Y:S05]  /*3900*/  BSYNC B0 ;  /* 0x0000000000007941 */ /* 0x000fea0003800000 */
.L_x_1629:
        /* <DEDUP_REMOVED lines=33> */
.L_x_1632:
[----:B------:R-:W-:Y:S05]  /*3b20*/  BSYNC B0 ;  /* 0x0000000000007941 */ /* 0x000fea0003800000 */
.L_x_1631:
        /* <DEDUP_REMOVED lines=36> */
.L_x_1636:
        /* <DEDUP_REMOVED lines=8> */
[C---:B------:R-:W-:Y:S01]  /*3df0*/  IMAD R7, R101.reuse, c[0x0][0x18c], R6 ;  /* 0x0000630065077a24 */ /* 0x040fe200078e0206 */
[----:B------:R-:W-:Y:S01]  /*3e00*/  IADD3 R6, R46, R43, RZ ;  /* 0x0000002b2e067210 */ /* 0x000fe20007ffe0ff */
[----:B------:R-:W-:Y:S01]  /*3e10*/  IMAD R14, R10, c[0x0][0x1a0], RZ ;  /* 0x000068000a0e7a24 */ /* 0x000fe200078e02ff */
[----:B------:R-:W-:Y:S01]  /*3e20*/  SHF.L.U32 R106, R38, 0x1, RZ ;  /* 0x00000001266a7819 */ /* 0x000fe200000006ff */
[----:B------:R-:W-:Y:S01]  /*3e30*/  IMAD.WIDE.U32 R4, R101, c[0x0][0x188], R4 ;  /* 0x0000620065047a25 */ /* 0x000fe200078e0004 */
[----:B------:R-:W-:-:S02]  /*3e40*/  IADD3 R12, R6, 0x40, RZ ;  /* 0x00000040060c7810 */ /* 0x000fc40007ffe0ff */
[----:B------:R-:W-:Y:S02]  /*3e50*/  IADD3 R11, R6, 0x20, RZ ;  /* 0x00000020060b7810 */ /* 0x000fe40007ffe0ff */
[----:B------:R-:W-:Y:S02]  /*3e60*/  IADD3 R5, R5, R7, RZ ;  /* 0x0000000705057210 */ /* 0x000fe40007ffe0ff */
[C---:B------:R-:W-:Y:S02]  /*3e70*/  LEA R8, P0, R4.reuse, c[0x0][0x220], 0x3 ;  /* 0x0000880004087a11 */ /* 0x040fe400078018ff */
[----:B------:R-:W-:Y:S01]  /*3e80*/  SHF.R.S32.HI R7, RZ, 0x1f, R6 ;  /* 0x0000001fff077819 */ /* 0x000fe20000011406 */
[C---:B------:R-:W-:Y:S01]  /*3e90*/  IMAD R15, R101.reuse, c[0x0][0x1a4], R14 ;  /* 0x00006900650f7a24 */ /* 0x040fe200078e020e */
[----:B------:R-:W-:Y:S02]  /*3ea0*/  LEA.HI.X R9, R4, c[0x0][0x224], R5, 0x3, P0 ;  /* 0x0000890004097a11 */ /* 0x000fe400000f1c05 */
[-C--:B------:R-:W-:Y:S01]  /*3eb0*/  ISETP.GE.AND P5, PT, R12, R106.reuse, PT ;  /* 0x0000006a0c00720c */ /* 0x080fe20003fa6270 */
[----:B------:R-:W-:Y:S01]  /*3ec0*/  IMAD.WIDE.U32 R12, R101, c[0x0][0x1a0], R6 ;  /* 0x00006800650c7a25 */ /* 0x000fe200078e0006 */
[-C--:B------:R-:W-:Y:S01]  /*3ed0*/  ISETP.GE.AND P3, PT, R6, R106.reuse, PT ;  /* 0x0000006a0600720c */ /* 0x080fe20003f66270 */
[----:B------:R0:W2:Y:S01]  /*3ee0*/  LDG.E.64 R4, [R8.64] ;  /* 0x0000000408047981 */ /* 0x0000a2000c1e1b00 */
[----:B------:R-:W-:-:S02]  /*3ef0*/  ISETP.GE.AND P4, PT, R11, R106, PT ;  /* 0x0000006a0b00720c */ /* 0x000fc40003f86270 */
[C---:B------:R-:W-:Y:S02]  /*3f00*/  IADD3 R11, R6.reuse, 0x60, RZ ;  /* 0x00000060060b7810 */ /* 0x040fe40007ffe0ff */
[----:B------:R-:W-:Y:S02]  /*3f10*/  IADD3 R7, R6, 0x80, RZ ;  /* 0x0000008006077810 */ /* 0x000fe40007ffe0ff */
[----:B------:R-:W-:Y:S02]  /*3f20*/  PRMT R14, RZ, 0x7610, R14 ;  /* 0x00007610ff0e7816 */ /* 0x000fe4000000000e */
[----:B------:R-:W-:Y:S02]  /*3f30*/  ISETP.GE.AND P6, PT, R11, R106, PT ;  /* 0x0000006a0b00720c */ /* 0x000fe40003fc6270 */
[----:B0-----:R-:W-:Y:S02]  /*3f40*/  IADD3 R9, R13, R15, RZ ;  /* 0x0000000f0d097210 */ /* 0x001fe40007ffe0ff */
[----:B------:R-:W-:-:S02]  /*3f50*/  LEA R8, P2, R12, R40, 0x1 ;  /* 0x000000280c087211 */ /* 0x000fc400078408ff */
[----:B------:R-:W-:Y:S02]  /*3f60*/  ISETP.GE.AND P0, PT, R7, R106, PT ;  /* 0x0000006a0700720c */ /* 0x000fe40003f06270 */
[----:B------:R-:W-:Y:S02]  /*3f70*/  LEA.HI.X R9, R12, R39, R9, 0x1, P2 ;  /* 0x000000270c097211 */ /* 0x000fe400010f0c09 */
[C---:B------:R-:W-:Y:S02]  /*3f80*/  IADD3 R11, R6.reuse, 0xa0, RZ ;  /* 0x000000a0060b7810 */ /* 0x040fe40007ffe0ff */
[C---:B------:R-:W-:Y:S01]  /*3f90*/  IADD3 R7, R6.reuse, 0xe0, RZ ;  /* 0x000000e006077810 */ /* 0x040fe20007ffe0ff */
[----:B------:R-:W3:Y:S01]  /*3fa0*/  @!P3 LDG.E.U16 R14, [R8.64] ;  /* 0x00000004080eb981 */ /* 0x000ee2000c1e1500 */
[----:B------:R-:W-:Y:S02]  /*3fb0*/  PRMT R18, RZ, 0x7610, R18 ;  /* 0x00007610ff127816 */ /* 0x000fe40000000012 */
[----:B------:R-:W-:-:S02]  /*3fc0*/  IADD3 R13, R6, 0xc0, RZ ;  /* 0x000000c0060d7810 */ /* 0x000fc40007ffe0ff */
[-C--:B------:R-:W-:Y:S02]  /*3fd0*/  ISETP.GE.AND P1, PT, R11, R106.reuse, PT ;  /* 0x0000006a0b00720c */ /* 0x080fe40003f26270 */
[-C--:B------:R-:W-:Y:S01]  /*3fe0*/  ISETP.GE.AND P3, PT, R7, R106.reuse, PT ;  /* 0x0000006a0700720c */ /* 0x080fe20003f66270 */
[----:B------:R-:W4:Y:S01]  /*3ff0*/  @!P5 LDG.E.U16 R18, [R8.64+0x80] ;  /* 0x000080040812d981 */ /* 0x000f22000c1e1500 */
[----:B------:R-:W-:Y:S02]  /*4000*/  PRMT R11, RZ, 0x7610, R11 ;  /* 0x00007610ff0b7816 */ /* 0x000fe4000000000b */
[C---:B------:R-:W-:Y:S02]  /*4010*/  IADD3 R7, R6.reuse, 0x120, RZ ;  /* 0x0000012006077810 */ /* 0x040fe40007ffe0ff */
[----:B------:R-:W-:Y:S02]  /*4020*/  PRMT R20, RZ, 0x7610, R20 ;  /* 0x00007610ff147816 */ /* 0x000fe40000000014 */
[----:B------:R-:W-:Y:S01]  /*4030*/  ISETP.GE.AND P2, PT, R13, R106, PT ;  /* 0x0000006a0d00720c */ /* 0x000fe20003f46270 */
[----:B------:R-:W5:Y:S01]  /*4040*/  @!P4 LDG.E.U16 R11, [R8.64+0x40] ;  /* 0x00004004080bc981 */ /* 0x000f62000c1e1500 */
[----:B------:R-:W-:-:S02]  /*4050*/  IADD3 R12, R6, 0x100, RZ ;  /* 0x00000100060c7810 */ /* 0x000fc40007ffe0ff */
[-C--:B------:R-:W-:Y:S01]  /*4060*/  ISETP.GE.AND P5, PT, R7, R106.reuse, PT ;  /* 0x0000006a0700720c */ /* 0x080fe20003fa6270 */
[----:B------:R-:W4:Y:S01]  /*4070*/  @!P0 LDG.E.U16 R20, [R8.64+0x100] ;  /* 0x0001000408148981 */ /* 0x000f22000c1e1500 */
[----:B------:R-:W-:Y:S02]  /*4080*/  PRMT R13, RZ, 0x7610, R13 ;  /* 0x00007610ff0d7816 */ /* 0x000fe4000000000d */
[----:B------:R-:W-:Y:S02]  /*4090*/  IADD3 R7, R6, 0x160, RZ ;  /* 0x0000016006077810 */ /* 0x000fe40007ffe0ff */
[----:B------:R-:W-:Y:S02]  /*40a0*/  ISETP.GE.AND P4, PT, R12, R106, PT ;  /* 0x0000006a0c00720c */ /* 0x000fe40003f86270 */
[----:B------:R-:W-:Y:S01]  /*40b0*/  PRMT R15, RZ, 0x7610, R15 ;  /* 0x00007610ff0f7816 */ /* 0x000fe2000000000f */
[----:B------:R-:W4:Y:S01]  /*40c0*/  @!P6 LDG.E.U16 R13, [R8.64+0xc0] ;  /* 0x0000c004080de981 */ /* 0x000f22000c1e1500 */
[----:B------:R-:W-:-:S02]  /*40d0*/  IADD3 R12, R6, 0x140, RZ ;  /* 0x00000140060c7810 */ /* 0x000fc40007ffe0ff */
[-C--:B------:R-:W-:Y:S02]  /*40e0*/  ISETP.GE.AND P0, PT, R7, R106.reuse, PT ;  /* 0x0000006a0700720c */ /* 0x080fe40003f06270 */
[----:B------:R-:W-:Y:S01]  /*40f0*/  PRMT R52, RZ, 0x7610, R52 ;  /* 0x00007610ff347816 */ /* 0x000fe20000000034 */
[----:B------:R-:W4:Y:S01]  /*4100*/  @!P1 LDG.E.U16 R15, [R8.64+0x140] ;  /* 0x00014004080f9981 */ /* 0x000f22000c1e1500 */
[----:B------:R-:W-:Y:S02]  /*4110*/  IADD3 R7, R6, 0x180, RZ ;  /* 0x0000018006077810 */ /* 0x000fe40007ffe0ff */
[----:B------:R-:W-:Y:S02]  /*4120*/  ISETP.GE.AND P6, PT, R12, R106, PT ;  /* 0x0000006a0c00720c */ /* 0x000fe40003fc6270 */
[----:B------:R-:W-:Y:S01]  /*4130*/  PRMT R19, RZ, 0x7610, R19 ;  /* 0x00007610ff137816 */ /* 0x000fe20000000013 */
[----:B------:R-:W4:Y:S01]  /*4140*/  @!P2 LDG.E.U16 R52, [R8.64+0x180] ;  /* 0x000180040834a981 */ /* 0x000f22000c1e1500 */
[----:B------:R-:W-:-:S02]  /*4150*/  IADD3 R12, R6, 0x1a0, RZ ;  /* 0x000001a0060c7810 */ /* 0x000fc40007ffe0ff */
[-C--:B------:R-:W-:Y:S02]  /*4160*/  ISETP.GE.AND P1, PT, R7, R106.reuse, PT ;  /* 0x0000006a0700720c */ /* 0x080fe40003f26270 */
[----:B------:R-:W-:Y:S01]  /*4170*/  IADD3 R7, R6, 0x1c0, RZ ;  /* 0x000001c006077810 */ /* 0x000fe20007ffe0ff */
[----:B------:R-:W4:Y:S01]  /*4180*/  @!P3 LDG.E.U16 R19, [R8.64+0x1c0] ;  /* 0x0001c0040813b981 */ /* 0x000f22000c1e1500 */
[-C--:B------:R-:W-:Y:S02]  /*4190*/  ISETP.GE.AND P2, PT, R12, R106.reuse, PT ;  /* 0x0000006a0c00720c */ /* 0x080fe40003f46270 */
[----:B------:R-:W-:Y:S02]  /*41a0*/  PRMT R105, RZ, 0x7610, R105 ;  /* 0x00007610ff697816 */ /* 0x000fe40000000069 */
[----:B------:R-:W-:Y:S02]  /*41b0*/  ISETP.GE.AND P3, PT, R7, R106, PT ;  /* 0x0000006a0700720c */ /* 0x000fe40003f66270 */
[----:B------:R-:W-:-:S02]  /*41c0*/  IADD3 R7, R6, 0x1e0, RZ ;  /* 0x000001e006077810 */ /* 0x000fc40007ffe0ff */
[----:B------:R-:W-:Y:S01]  /*41d0*/  PRMT R114, RZ, 0x7610, R114 ;  /* 0x00007610ff727816 */ /* 0x000fe20000000072 */
[----:B------:R0:W4:Y:S01]  /*41e0*/  @!P0 LDG.E.U16 R105, [R8.64+0x2c0] ;  /* 0x0002c00408698981 */ /* 0x000122000c1e1500 */
[----:B------:R-:W-:Y:S02]  /*41f0*/  PRMT R109, RZ, 0x7610, R109 ;  /* 0x00007610ff6d7816 */ /* 0x000fe4000000006d */
[-C--:B------:R-:W-:Y:S02]  /*4200*/  ISETP.GE.AND P0, PT, R7, R106.reuse, PT ;  /* 0x0000006a0700720c */ /* 0x080fe40003f06270 */
[C---:B------:R-:W-:Y:S01]  /*4210*/  IADD3 R12, R6.reuse, 0x200, RZ ;  /* 0x00000200060c7810 */ /* 0x040fe20007ffe0ff */
[----:B------:R0:W4:Y:S01]  /*4220*/  @!P1 LDG.E.U16 R114, [R8.64+0x300] ;  /* 0x0003000408729981 */ /* 0x000122000c1e1500 */
[----:B------:R-:W-:Y:S02]  /*4230*/  IADD3 R21, R6, 0x220, RZ ;  /* 0x0000022006157810 */ /* 0x000fe40007ffe0ff */
[----:B------:R-:W-:Y:S01]  /*4240*/  ISETP.GE.AND P1, PT, R12, R106, PT ;  /* 0x0000006a0c00720c */ /* 0x000fe20003f26270 */
[----:B------:R0:W4:Y:S01]  /*4250*/  @!P2 LDG.E.U16 R109, [R8.64+0x340] ;  /* 0x00034004086da981 */ /* 0x000122000c1e1500 */
[----:B------:R-:W-:-:S02]  /*4260*/  PRMT R116, RZ, 0x7610, R116 ;  /* 0x00007610ff747816 */ /* 0x000fc40000000074 */
[----:B------:R-:W-:Y:S02]  /*4270*/  ISETP.GE.AND P2, PT, R21, R106, PT ;  /* 0x0000006a1500720c */ /* 0x000fe40003f46270 */
[----:B------:R-:W-:Y:S02]  /*4280*/  PRMT R113, RZ, 0x7610, R113 ;  /* 0x00007610ff717816 */ /* 0x000fe40000000071 */
[C---:B------:R-:W-:Y:S01]  /*4290*/  IADD3 R102, R6.reuse, 0x240, RZ ;  /* 0x0000024006667810 */ /* 0x040fe20007ffe0ff */
[----:B------:R0:W4:Y:S01]  /*42a0*/  @!P3 LDG.E.U16 R116, [R8.64+0x380] ;  /* 0x000380040874b981 */ /* 0x000122000c1e1500 */
[----:B------:R-:W-:Y:S02]  /*42b0*/  IADD3 R7, R6, 0x260, RZ ;  /* 0x0000026006077810 */ /* 0x000fe40007ffe0ff */
[----:B------:R-:W-:Y:S01]  /*42c0*/  PRMT R104, RZ, 0x7610, R104 ;  /* 0x00007610ff687816 */ /* 0x000fe20000000068 */
[----:B------:R0:W4:Y:S01]  /*42d0*/  @!P0 LDG.E.U16 R113, [R8.64+0x3c0] ;  /* 0x0003c00408718981 */ /* 0x000122000c1e1500 */
[----:B------:R-:W-:-:S02]  /*42e0*/  PRMT R115, RZ, 0x7610, R115 ;  /* 0x00007610ff737816 */ /* 0x000fc40000000073 */
[----:B------:R-:W-:Y:S02]  /*42f0*/  PRMT R103, RZ, 0x7610, R103 ;  /* 0x00007610ff677816 */ /* 0x000fe40000000067 */
[-C--:B------:R-:W-:Y:S01]  /*4300*/  ISETP.GE.AND P3, PT, R102, R106.reuse, PT ;  /* 0x0000006a6600720c */ /* 0x080fe20003f66270 */
[----:B------:R0:W4:Y:S01]  /*4310*/  @!P4 LDG.E.U16 R104, [R8.64+0x200] ;  /* 0x000200040868c981 */ /* 0x000122000c1e1500 */
[----:B------:R-:W-:Y:S02]  /*4320*/  PRMT R112, RZ, 0x7610, R112 ;  /* 0x00007610ff707816 */ /* 0x000fe40000000070 */
[----:B------:R-:W-:Y:S01]  /*4330*/  PRMT R117, RZ, 0x7610, R117 ;  /* 0x00007610ff757816 */ /* 0x000fe20000000075 */
[----:B------:R0:W4:Y:S01]  /*4340*/  @!P1 LDG.E.U16 R115, [R8.64+0x400] ;  /* 0x0004000408739981 */ /* 0x000122000c1e1500 */
[----:B------:R-:W-:Y:S02]  /*4350*/  ISETP.GE.AND P0, PT, R7, R106, PT ;  /* 0x0000006a0700720c */ /* 0x000fe40003f06270 */
[C---:B------:R-:W-:Y:S01]  /*4360*/  IADD3 R7, R6.reuse, 0x280, RZ ;  /* 0x0000028006077810 */ /* 0x040fe20007ffe0ff */
[----:B------:R0:W4:Y:S01]  /*4370*/  @!P5 LDG.E.U16 R103, [R8.64+0x240] ;  /* 0x000240040867d981 */ /* 0x000122000c1e1500 */
[----:B------:R-:W-:-:S02]  /*4380*/  IADD3 R12, R6, 0x2a0, RZ ;  /* 0x000002a0060c7810 */ /* 0x000fc40007ffe0ff */
[----:B------:R-:W-:Y:S01]  /*4390*/  ISETP.GE.AND P1, PT, R7, R106, PT ;  /* 0x0000006a0700720c */ /* 0x000fe20003f26270 */
[----:B------:R0:W4:Y:S01]  /*43a0*/  @!P6 LDG.E.U16 R112, [R8.64+0x280] ;  /* 0x000280040870e981 */ /* 0x000122000c1e1500 */
[----:B------:R-:W-:-:S03]  /*43b0*/  PRMT R118, RZ, 0x7610, R118 ;  /* 0x00007610ff767816 */ /* 0x000fc60000000076 */
[----:B------:R0:W4:Y:S01]  /*43c0*/  @!P2 LDG.E.U16 R117, [R8.64+0x440] ;  /* 0x000440040875a981 */ /* 0x000122000c1e1500 */
[-C--:B------:R-:W-:Y:S02]  /*43d0*/  ISETP.GE.AND P2, PT, R12, R106.reuse, PT ;  /* 0x0000006a0c00720c */ /* 0x080fe40003f46270 */
[C---:B------:R-:W-:Y:S01]  /*43e0*/  IADD3 R21, R6.reuse, 0x2c0, RZ ;  /* 0x000002c006157810 */ /* 0x040fe20007ffe0ff */
[----:B------:R0:W4:Y:S01]  /*43f0*/  @!P3 LDG.E.U16 R118, [R8.64+0x480] ;  /* 0x000480040876b981 */ /* 0x000122000c1e1500 */
[----:B------:R-:W-:Y:S02]  /*4400*/  PRMT R119, RZ, 0x7610, R119 ;  /* 0x00007610ff777816 */ /* 0x000fe40000000077 */
[C---:B------:R-:W-:Y:S02]  /*4410*/  IADD3 R102, R6.reuse, 0x2e0, RZ ;  /* 0x000002e006667810 */ /* 0x040fe40007ffe0ff */
[----:B------:R-:W-:Y:S02]  /*4420*/  PRMT R120, RZ, 0x7610, R120 ;  /* 0x00007610ff787816 */ /* 0x000fe40000000078 */
[----:B------:R-:W-:Y:S01]  /*4430*/  IADD3 R7, R6, 0x300, RZ ;  /* 0x0000030006077810 */ /* 0x000fe20007ffe0ff */
[----:B------:R0:W4:Y:S01]  /*4440*/  @!P0 LDG.E.U16 R119, [R8.64+0x4c0] ;  /* 0x0004c00408778981 */ /* 0x000122000c1e1500 */
[----:B------:R-:W-:-:S02]  /*4450*/  ISETP.GE.AND P3, PT, R21, R106, PT ;  /* 0x0000006a1500720c */ /* 0x000fc40003f66270 */
[-C--:B------:R-:W-:Y:S01]  /*4460*/  ISETP.GE.AND P4, PT, R102, R106.reuse, PT ;  /* 0x0000006a6600720c */ /* 0x080fe20003f86270 */
[----:B------:R0:W4:Y:S01]  /*4470*/  @!P1 LDG.E.U16 R120, [R8.64+0x500] ;  /* 0x0005000408789981 */ /* 0x000122000c1e1500 */
[----:B------:R-:W-:Y:S02]  /*4480*/  PRMT R121, RZ, 0x7610, R121 ;  /* 0x00007610ff797816 */ /* 0x000fe40000000079 */
[C---:B------:R-:W-:Y:S02]  /*4490*/  IADD3 R12, R6.reuse, 0x320, RZ ;  /* 0x00000320060c7810 */ /* 0x040fe40007ffe0ff */
[-C--:B------:R-:W-:Y:S02]  /*44a0*/  ISETP.GE.AND P0, PT, R7, R106.reuse, PT ;  /* 0x0000006a0700720c */ /* 0x080fe40003f06270 */
[----:B------:R-:W-:Y:S01]  /*44b0*/  IADD3 R7, R6, 0x340, RZ ;  /* 0x0000034006077810 */ /* 0x000fe20007ffe0ff */
[----:B------:R0:W4:Y:S01]  /*44c0*/  @!P2 LDG.E.U16 R121, [R8.64+0x540] ;  /* 0x000540040879a981 */ /* 0x000122000c1e1500 */
[----:B------:R-:W-:-:S02]  /*44d0*/  ISETP.GE.AND P1, PT, R12, R106, PT ;  /* 0x0000006a0c00720c */ /* 0x000fc40003f26270 */
[----:B------:R-:W-:Y:S02]  /*44e0*/  PRMT R122, RZ, 0x7610, R122 ;  /* 0x00007610ff7a7816 */ /* 0x000fe4000000007a */
[----:B------:R-:W-:Y:S02]  /*44f0*/  PRMT R123, RZ, 0x7610, R123 ;  /* 0x00007610ff7b7816 */ /* 0x000fe4000000007b */
[----:B------:R-:W-:Y:S02]  /*4500*/  ISETP.GE.AND P2, PT, R7, R106, PT ;  /* 0x0000006a0700720c */ /* 0x000fe40003f46270 */
[C---:B------:R-:W-:Y:S01]  /*4510*/  IADD3 R21, R6.reuse, 0x360, RZ ;  /* 0x0000036006157810 */ /* 0x040fe20007ffe0ff */
[----:B------:R0:W4:Y:S01]  /*4520*/  @!P3 LDG.E.U16 R122, [R8.64+0x580] ;  /* 0x00058004087ab981 */ /* 0x000122000c1e1500 */
[----:B------:R-:W-:Y:S02]  /*4530*/  IADD3 R12, R6, 0x380, RZ ;  /* 0x00000380060c7810 */ /* 0x000fe40007ffe0ff */
[----:B------:R-:W-:Y:S01]  /*4540*/  PRMT R124, RZ, 0x7610, R124 ;  /* 0x00007610ff7c7816 */ /* 0x000fe2000000007c */
[----:B------:R0:W4:Y:S01]  /*4550*/  @!P4 LDG.E.U16 R123, [R8.64+0x5c0] ;  /* 0x0005c004087bc981 */ /* 0x000122000c1e1500 */
[----:B------:R-:W-:-:S02]  /*4560*/  PRMT R125, RZ, 0x7610, R125 ;  /* 0x00007610ff7d7816 */ /* 0x000fc4000000007d */
[-C--:B------:R-:W-:Y:S02]  /*4570*/  ISETP.GE.AND P3, PT, R21, R106.reuse, PT ;  /* 0x0000006a1500720c */ /* 0x080fe40003f66270 */
        /* <DEDUP_REMOVED lines=29> */
[----:B---3--:R-:W-:Y:S03]  /*4750*/  STS.U16 [R37], R14 ;  /* 0x0000000e25007388 */ /* 0x008fe60000000400 */
[----:B------:R-:W-:Y:S02]  /*4760*/  FMUL.RZ R127, R4, 0.15915493667125701904 ;  /* 0x3e22f983047f7820 */ /* 0x000fe4000040c000 */
[----:B------:R-:W-:Y:S01]  /*4770*/  FMUL.FTZ R4, R5, R78 ;  /* 0x0000004e05047220 */ /* 0x000fe20000410000 */
[----:B------:R-:W-:Y:S01]  /*4780*/  MUFU.SIN R106, R126 ;  /* 0x0000007e006a7308 */ /* 0x000fe20000000400 */
[----:B-----5:R1:W-:Y:S04]  /*4790*/  STS.U16 [R36+0x40], R11 ;  /* 0x0000400b24007388 */ /* 0x0203e80000000400 */
[----:B----4-:R-:W-:Y:S03]  /*47a0*/  STS.U16 [R35+0x80], R18 ;  /* 0x0000801223007388 */ /* 0x010fe60000000400 */
[----:B------:R2:W-:Y:S01]  /*47b0*/  MUFU.COS R107, R126 ;  /* 0x0000007e006b7308 */ /* 0x0005e20000000000 */
[----:B------:R3:W-:Y:S01]  /*47c0*/  STS.U16 [R34+0xc0], R13 ;  /* 0x0000c00d22007388 */ /* 0x0007e20000000400 */
[----:B-1----:R-:W-:-:S03]  /*47d0*/  IADD3 R11, R44, 0x200, RZ ;  /* 0x000002002c0b7810 */ /* 0x002fc60007ffe0ff */
[----:B------:R-:W-:Y:S04]  /*47e0*/  STS.U16 [R33+0x100], R20 ;  /* 0x0001001421007388 */ /* 0x000fe80000000400 */
[----:B------:R-:W-:Y:S01]  /*47f0*/  STS.U16 [R32+0x140], R15 ;  /* 0x0001400f20007388 */ /* 0x000fe20000000400 */
[----:B--2---:R-:W-:-:S03]  /*4800*/  FMUL.RZ R126, R4, 0.15915493667125701904 ;  /* 0x3e22f983047e7820 */ /* 0x004fc6000040c000 */
[----:B------:R-:W-:Y:S01]  /*4810*/  STS.U16 [R31+0x180], R52 ;  /* 0x000180341f007388 */ /* 0x000fe20000000400 */
[C---:B---3--:R-:W-:Y:S01]  /*4820*/  IADD3 R13, R44.reuse, 0x220, RZ ;  /* 0x000002202c0d7810 */ /* 0x048fe20007ffe0ff */
[----:B------:R-:W-:Y:S02]  /*4830*/  FMUL.FTZ R4, R5, R80 ;  /* 0x0000005005047220 */ /* 0x000fe40000410000 */
[----:B------:R1:W-:Y:S01]  /*4840*/  STS.U16 [R30+0x1c0], R19 ;  /* 0x0001c0131e007388 */ /* 0x0003e20000000400 */
[-C--:B------:R-:W-:Y:S01]  /*4850*/  LEA.HI.SX32 R11, R11, R44.reuse, 0x1b ;  /* 0x0000002c0b0b7211 */ /* 0x080fe200078fdaff */
[----:B------:R-:W-:Y:S01]  /*4860*/  MUFU.SIN R102, R12 ;  /* 0x0000000c00667308 */ /* 0x000fe20000000400 */
[----:B------:R-:W-:Y:S02]  /*4870*/  LEA.HI.SX32 R13, R13, R44, 0x1b ;  /* 0x0000002c0d0d7211 */ /* 0x000fe400078fdaff */
[----:B-1----:R-:W-:-:S05]  /*4880*/  IADD3 R19, R44, 0x240, RZ ;  /* 0x000002402c137810 */ /* 0x002fca0007ffe0ff */
[----:B------:R-:W1:Y:S01]  /*4890*/  MUFU.COS R142, R12 ;  /* 0x0000000c008e7308 */ /* 0x000e620000000000 */
[----:B------:R-:W-:Y:S02]  /*48a0*/  LEA.HI.SX32 R19, R19, R44, 0x1b ;  /* 0x0000002c13137211 */ /* 0x000fe400078fdaff */
[----:B------:R-:W-:-:S05]  /*48b0*/  SHF.L.U32 R52, R13, 0x1, RZ ;  /* 0x000000010d347819 */ /* 0x000fca00000006ff */
[----:B0-----:R-:W-:Y:S01]  /*48c0*/  MUFU.SIN R8, R127 ;  /* 0x0000007f00087308 */ /* 0x001fe20000000400 */
[----:B------:R-:W-:-:S07]  /*48d0*/  IADD3 R13, R44, 0x260, RZ ;  /* 0x000002602c0d7810 */ /* 0x000fce0007ffe0ff */
[----:B------:R0:W-:Y:S01]  /*48e0*/  MUFU.COS R12, R127 ;  /* 0x0000007f000c7308 */ /* 0x0001e20000000000 */
[----:B------:R2:W-:Y:S01]  /*48f0*/  STS.U16 [R29+0x200], R104 ;  /* 0x000200681d007388 */ /* 0x0005e20000000400 */
[----:B0-----:R-:W-:Y:S02]  /*4900*/  SHF.L.U32 R127, R19, 0x1, RZ ;  /* 0x00000001137f7819 */ /* 0x001fe400000006ff */
[----:B------:R-:W-:Y:S01]  /*4910*/  IADD3 R19, R44, 0x280, RZ ;  /* 0x000002802c137810 */ /* 0x000fe20007ffe0ff */
[----:B------:R0:W-:Y:S01]  /*4920*/  STS.U16 [R28+0x240], R103 ;  /* 0x000240671c007388 */ /* 0x0001e20000000400 */
[----:B--2---:R-:W-:Y:S01]  /*4930*/  FMUL.RZ R104, R4, 0.15915493667125701904 ;  /* 0x3e22f98304687820 */ /* 0x004fe2000040c000 */
[----:B------:R-:W-:Y:S02]  /*4940*/  SHF.L.U32 R4, R11, 0x1, RZ ;  /* 0x000000010b047819 */ /* 0x000fe400000006ff */
[----:B------:R-:W-:Y:S04]  /*4950*/  STS.U16 [R27+0x280], R112 ;  /* 0x000280701b007388 */ /* 0x000fe80000000400 */
[----:B------:R2:W-:Y:S01]  /*4960*/  STS.U16 [R26+0x2c0], R105 ;  /* 0x0002c0691a007388 */ /* 0x0005e20000000400 */
[----:B0-----:R-:W-:-:S03]  /*4970*/  IADD3 R103, R44, 0x2a0, RZ ;  /* 0x000002a02c677810 */ /* 0x001fc60007ffe0ff */
[----:B------:R-:W-:Y:S04]  /*4980*/  STS.U16 [R25+0x300], R114 ;  /* 0x0003007219007388 */ /* 0x000fe80000000400 */
[----:B------:R0:W-:Y:S01]  /*4990*/  STS.U16 [R24+0x340], R109 ;  /* 0x0003406d18007388 */ /* 0x0001e20000000400 */
[----:B------:R-:W-:-:S03]  /*49a0*/  LEA.HI.SX32 R19, R19, R44, 0x1b ;  /* 0x0000002c13137211 */ /* 0x000fc600078fdaff */
[----:B------:R-:W-:Y:S01]  /*49b0*/  STS.U16 [R23+0x380], R116 ;  /* 0x0003807417007388 */ /* 0x000fe20000000400 */
[----:B------:R-:W-:-:S03]  /*49c0*/  LEA.HI.SX32 R103, R103, R44, 0x1b ;  /* 0x0000002c67677211 */ /* 0x000fc600078fdaff */
[----:B------:R-:W-:Y:S01]  /*49d0*/  STS.U16 [R22+0x3c0], R113 ;  /* 0x0003c07116007388 */ /* 0x000fe20000000400 */
[----:B------:R-:W-:-:S03]  /*49e0*/  LEA.HI.SX32 R13, R13, R44, 0x1b ;  /* 0x0000002c0d0d7211 */ /* 0x000fc600078fdaff */
[----:B------:R3:W-:Y:S01]  /*49f0*/  STS.U16 [R4+0x400], R115 ;  /* 0x0004007304007388 */ /* 0x0007e20000000400 */
[C---:B--2---:R-:W-:Y:S02]  /*4a00*/  IADD3 R105, R44.reuse, 0x2c0, RZ ;  /* 0x000002c02c697810 */ /* 0x044fe40007ffe0ff */
[C---:B0-----:R-:W-:Y:S01]  /*4a10*/  IADD3 R109, R44.reuse, 0x2e0, RZ ;  /* 0x000002e02c6d7810 */ /* 0x041fe20007ffe0ff */
[----:B------:R0:W-:Y:S01]  /*4a20*/  STS.U16 [R52+0x440], R117 ;  /* 0x0004407534007388 */ /* 0x0001e20000000400 */
[----:B---3--:R-:W-:Y:S01]  /*4a30*/  FMUL.FTZ R4, R5, R82 ;  /* 0x0000005205047220 */ /* 0x008fe20000410000 */
[----:B------:R-:W-:Y:S02]  /*4a40*/  SHF.L.U32 R115, R19, 0x1, RZ ;  /* 0x0000000113737819 */ /* 0x000fe400000006ff */
[----:B------:R-:W-:Y:S01]  /*4a50*/  IADD3 R19, R44, 0x300, RZ ;  /* 0x000003002c137810 */ /* 0x000fe20007ffe0ff */
[----:B------:R-:W-:Y:S01]  /*4a60*/  FMUL.RZ R112, R4, 0.15915493667125701904 ;  /* 0x3e22f98304707820 */ /* 0x000fe2000040c000 */
[----:B------:R-:W-:-:S02]  /*4a70*/  SHF.L.U32 R4, R103, 0x1, RZ ;  /* 0x0000000167047819 */ /* 0x000fc400000006ff */
[----:B0-----:R-:W-:Y:S02]  /*4a80*/  SHF.L.U32 R52, R13, 0x1, RZ ;  /* 0x000000010d347819 */ /* 0x001fe400000006ff */
[----:B------:R-:W-:Y:S02]  /*4a90*/  IADD3 R103, R44, 0x320, RZ ;  /* 0x000003202c677810 */ /* 0x000fe40007ffe0ff */
[-C--:B------:R-:W-:Y:S02]  /*4aa0*/  LEA.HI.SX32 R105, R105, R44.reuse, 0x1b ;  /* 0x0000002c69697211 */ /* 0x080fe400078fdaff */
[-C--:B------:R-:W-:Y:S01]  /*4ab0*/  LEA.HI.SX32 R109, R109, R44.reuse, 0x1b ;  /* 0x0000002c6d6d7211 */ /* 0x080fe200078fdaff */
[----:B------:R-:W-:Y:S01]  /*4ac0*/  STS.U16 [R127+0x480], R118 ;  /* 0x000480767f007388 */ /* 0x000fe20000000400 */
[-C--:B------:R-:W-:Y:S01]  /*4ad0*/  LEA.HI.SX32 R19, R19, R44.reuse, 0x1b ;  /* 0x0000002c13137211 */ /* 0x080fe200078fdaff */
[----:B------:R-:W-:Y:S01]  /*4ae0*/  MUFU.SIN R11, R104 ;  /* 0x00000068000b7308 */ /* 0x000fe20000000400 */
[----:B------:R-:W-:Y:S01]  /*4af0*/  LEA.HI.SX32 R103, R103, R44, 0x1b ;  /* 0x0000002c67677211 */ /* 0x000fe200078fdaff */
[----:B------:R0:W-:Y:S01]  /*4b00*/  STS.U16 [R52+0x4c0], R119 ;  /* 0x0004c07734007388 */ /* 0x0001e20000000400 */
[----:B------:R-:W-:-:S02]  /*4b10*/  SHF.L.U32 R117, R105, 0x1, RZ ;  /* 0x0000000169757819 */ /* 0x000fc400000006ff */
[C---:B------:R-:W-:Y:S01]  /*4b20*/  IADD3 R105, R44.reuse, 0x340, RZ ;  /* 0x000003402c697810 */ /* 0x040fe20007ffe0ff */
[----:B------:R2:W-:Y:S02]  /*4b30*/  STS.U16 [R115+0x500], R120 ;  /* 0x0005007873007388 */ /* 0x0005e40000000400 */
[----:B------:R3:W-:Y:S02]  /*4b40*/  MUFU.COS R18, R104 ;  /* 0x0000006800127308 */ /* 0x0007e40000000000 */
[----:B------:R4:W-:Y:S01]  /*4b50*/  STS.U16 [R4+0x540], R121 ;  /* 0x0005407904007388 */ /* 0x0009e20000000400 */
[----:B------:R-:W-:Y:S02]  /*4b60*/  IADD3 R113, R44, 0x380, RZ ;  /* 0x000003802c717810 */ /* 0x000fe40007ffe0ff */
[----:B0-----:R-:W-:Y:S02]  /*4b70*/  SHF.L.U32 R52, R103, 0x1, RZ ;  /* 0x0000000167347819 */ /* 0x001fe400000006ff */
[----:B--2---:R-:W-:-:S02]  /*4b80*/  SHF.L.U32 R115, R19, 0x1, RZ ;  /* 0x0000000113737819 */ /* 0x004fc400000006ff */
[----:B---3--:R-:W-:Y:S02]  /*4b90*/  SHF.L.U32 R104, R109, 0x1, RZ ;  /* 0x000000016d687819 */ /* 0x008fe400000006ff */
[----:B------:R-:W-:Y:S01]  /*4ba0*/  IADD3 R109, R44, 0x360, RZ ;  /* 0x000003602c6d7810 */ /* 0x000fe20007ffe0ff */
[----:B----4-:R-:W-:Y:S01]  /*4bb0*/  FMUL.FTZ R4, R5, R84 ;  /* 0x0000005405047220 */ /* 0x010fe20000410000 */
[----:B------:R0:W-:Y:S01]  /*4bc0*/  STS.U16 [R117+0x580], R122 ;  /* 0x0005807a75007388 */ /* 0x0001e20000000400 */
[-C--:B------:R-:W-:Y:S01]  /*4bd0*/  LEA.HI.SX32 R105, R105, R44.reuse, 0x1b ;  /* 0x0000002c69697211 */ /* 0x080fe200078fdaff */
[----:B------:R-:W-:Y:S01]  /*4be0*/  MUFU.SIN R13, R112 ;  /* 0x00000070000d7308 */ /* 0x000fe20000000400 */
[-C--:B------:R-:W-:Y:S01]  /*4bf0*/  LEA.HI.SX32 R109, R109, R44.reuse, 0x1b ;  /* 0x0000002c6d6d7211 */ /* 0x080fe200078fdaff */
[----:B------:R2:W-:Y:S01]  /*4c00*/  STS.U16 [R104+0x5c0], R123 ;  /* 0x0005c07b68007388 */ /* 0x0005e20000000400 */
[----:B------:R-:W-:-:S03]  /*4c10*/  LEA.HI.SX32 R113, R113, R44, 0x1b ;  /* 0x0000002c71717211 */ /* 0x000fc600078fdaff */
[----:B------:R-:W-:Y:S02]  /*4c20*/  STS.U16 [R115+0x600], R124 ;  /* 0x0006007c73007388 */ /* 0x000fe40000000400 */
[----:B------:R3:W-:Y:S01]  /*4c30*/  MUFU.COS R127, R112 ;  /* 0x00000070007f7308 */ /* 0x0007e20000000000 */
[----:B0-----:R-:W-:Y:S01]  /*4c40*/  SHF.L.U32 R117, R105, 0x1, RZ ;  /* 0x0000000169757819 */ /* 0x001fe200000006ff */
[----:B------:R0:W-:Y:S01]  /*4c50*/  STS.U16 [R52+0x640], R125 ;  /* 0x0006407d34007388 */ /* 0x0001e20000000400 */
[----:B------:R-:W-:Y:S02]  /*4c60*/  IADD3 R103, R44, 0x3a0, RZ ;  /* 0x000003a02c677810 */ /* 0x000fe40007ffe0ff */
[----:B--2---:R-:W-:Y:S01]  /*4c70*/  SHF.L.U32 R104, R109, 0x1, RZ ;  /* 0x000000016d687819 */ /* 0x004fe200000006ff */
[----:B---3--:R-:W-:Y:S02]  /*4c80*/  FMUL.RZ R112, R4, 0.15915493667125701904 ;  /* 0x3e22f98304707820 */ /* 0x008fe4000040c000 */
[----:B------:R-:W-:Y:S01]  /*4c90*/  FMUL.FTZ R4, R5, R86 ;  /* 0x0000005605047220 */ /* 0x000fe20000410000 */
[----:B0-----:R-:W0:Y:S01]  /*4ca0*/  S2R R52, SR_TID.X ;  /* 0x0000000000347919 */ /* 0x001e220000002100 */
[----:B------:R-:W-:-:S02]  /*4cb0*/  IADD3 R105, R44, 0x3c0, RZ ;  /* 0x000003c02c697810 */ /* 0x000fc40007ffe0ff */
[----:B------:R-:W-:Y:S01]  /*4cc0*/  IADD3 R109, R44, 0x3e0, RZ ;  /* 0x000003e02c6d7810 */ /* 0x000fe20007ffe0ff */
[----:B------:R-:W-:Y:S01]  /*4cd0*/  FMUL.RZ R115, R4, 0.15915493667125701904 ;  /* 0x3e22f98304737820 */ /* 0x000fe2000040c000 */
[----:B------:R-:W-:Y:S02]  /*4ce0*/  SHF.L.U32 R113, R113, 0x1, RZ ;  /* 0x0000000171717819 */ /* 0x000fe400000006ff */
[-C--:B------:R-:W-:Y:S02]  /*4cf0*/  LEA.HI.SX32 R103, R103, R44.reuse, 0x1b ;  /* 0x0000002c67677211 */ /* 0x080fe400078fdaff */
[----:B------:R-:W-:Y:S01]  /*4d00*/  SHF.L.U32 R4, R44, 0x5, RZ ;  /* 0x000000052c047819 */ /* 0x000fe200000006ff */
[----:B------:R-:W-:Y:S01]  /*4d10*/  STS.U16 [R117+0x680], R128 ;  /* 0x0006808075007388 */ /* 0x000fe20000000400 */
[-C--:B------:R-:W-:Y:S01]  /*4d20*/  LEA.HI.SX32 R105, R105, R44.reuse, 0x1b ;  /* 0x0000002c69697211 */ /* 0x080fe200078fdaff */
[----:B------:R-:W-:Y:S01]  /*4d30*/  MUFU.SIN R19, R112 ;  /* 0x0000007000137308 */ /* 0x000fe20000000400 */
[----:B------:R-:W-:Y:S01]  /*4d40*/  LEA.HI.SX32 R109, R109, R44, 0x1b ;  /* 0x0000002c6d6d7211 */ /* 0x000fe200078fdaff */
[----:B------:R-:W-:Y:S01]  /*4d50*/  STS.U16 [R104+0x6c0], R129 ;  /* 0x0006c08168007388 */ /* 0x000fe20000000400 */
[----:B------:R-:W-:-:S03]  /*4d60*/  LEA.HI.SX32 R4, R4, R4, 0x1b ;  /* 0x0000000404047211 */ /* 0x000fc600078fdaff */
[----:B------:R2:W-:Y:S02]  /*4d70*/  STS.U16 [R113+0x700], R130 ;  /* 0x0007008271007388 */ /* 0x0005e40000000400 */
[----:B------:R3:W-:Y:S01]  /*4d80*/  MUFU.COS R135, R112 ;  /* 0x0000007000877308 */ /* 0x0007e20000000000 */
[----:B------:R-:W-:Y:S02]  /*4d90*/  SHF.L.U32 R114, R109, 0x1, RZ ;  /* 0x000000016d727819 */ /* 0x000fe400000006ff */
[----:B------:R-:W-:Y:S02]  /*4da0*/  SHF.L.U32 R4, R4, 0x1, RZ ;  /* 0x0000000104047819 */ /* 0x000fe400000006ff */
[----:B--2---:R-:W-:Y:S02]  /*4db0*/  SHF.L.U32 R113, R105, 0x1, RZ ;  /* 0x0000000169717819 */ /* 0x004fe400000006ff */
[----:B---3--:R-:W-:-:S05]  /*4dc0*/  SHF.L.U32 R112, R103, 0x1, RZ ;  /* 0x0000000167707819 */ /* 0x008fca00000006ff */
[----:B------:R-:W-:Y:S04]  /*4dd0*/  STS.U16 [R112+0x740], R131 ;  /* 0x0007408370007388 */ /* 0x000fe80000000400 */
[----:B------:R2:W-:Y:S04]  /*4de0*/  STS.U16 [R113+0x780], R132 ;  /* 0x0007808471007388 */ /* 0x0005e80000000400 */
[----:B------:R-:W-:Y:S01]  /*4df0*/  STS.U16 [R114+0x7c0], R133 ;  /* 0x0007c08572007388 */ /* 0x000fe20000000400 */
[----:B------:R-:W-:-:S06]  /*4e00*/  NOP ;  /* 0x0000000000007918 */ /* 0x000fcc0000000000 */
[----:B------:R-:W-:Y:S01]  /*4e10*/  LDS.U16 R103, [R4] ;  /* 0x0000000004677984 */ /* 0x000fe20000000400 */
[----:B------:R-:W-:-:S03]  /*4e20*/  FMUL.FTZ R109, R5, R90 ;  /* 0x0000005a056d7220 */ /* 0x000fc60000410000 */
[----:B------:R-:W3:Y:S01]  /*4e30*/  LDS.U16 R104, [R4+0x2] ;  /* 0x0000020004687984 */ /* 0x000ee20000000400 */
[----:B0-----:R-:W-:Y:S01]  /*4e40*/  SHF.L.U32 R139, R52, 0x4, RZ ;  /* 0x00000004348b7819 */ /* 0x001fe200000006ff */
[----:B------:R-:W-:Y:S02]  /*4e50*/  FMUL.RZ R117, R109, 0.15915493667125701904 ;  /* 0x3e22f9836d757820 */ /* 0x000fe4000040c000 */
[----:B------:R-:W-:Y:S01]  /*4e60*/  LDS.U16 R109, [R4+0x4] ;  /* 0x00000400046d7984 */ /* 0x000fe20000000400 */
[----:B--2---:R-:W-:-:S03]  /*4e70*/  IADD3 R113, R139, 0x2, RZ ;  /* 0x000000028b717810 */ /* 0x004fc60007ffe0ff */
[----:B------:R-:W0:Y:S01]  /*4e80*/  LDS.U16 R112, [R4+0x6] ;  /* 0x0000060004707984 */ /* 0x000e220000000400 */
[----:B------:R-:W-:Y:S02]  /*4e90*/  ISETP.GE.U32.AND P0, PT, R113, R38, PT ;  /* 0x000000267100720c */ /* 0x000fe40003f06070 */
[----:B------:R-:W-:Y:S01]  /*4ea0*/  IADD3 R113, R139, 0x5, RZ ;  /* 0x000000058b717810 */ /* 0x000fe20007ffe0ff */
[----:B------:R-:W-:Y:S01]  /*4eb0*/  FMUL.FTZ R108, R7, R72 ;  /* 0x00000048076c7220 */ /* 0x000fe20000410000 */
[----:B------:R-:W-:Y:S01]  /*4ec0*/  MUFU.SIN R134, R115 ;  /* 0x0000007300867308 */ /* 0x000fe20000000400 */
[----:B------:R-:W-:Y:S01]  /*4ed0*/  FMUL.FTZ R105, R5, R88 ;  /* 0x0000005805697220 */ /* 0x000fe20000410000 */
[----:B------:R-:W-:Y:S01]  /*4ee0*/  ISETP.GE.U32.AND P5, PT, R113, R38, PT ;  /* 0x000000267100720c */ /* 0x000fe20003fa6070 */
[----:B------:R-:W-:Y:S01]  /*4ef0*/  FMUL.FTZ R6, R5, R74 ;  /* 0x0000004a05067220 */ /* 0x000fe20000410000 */
[----:B------:R-:W2:Y:S01]  /*4f00*/  LDS.U16 R113, [R4+0x8] ;  /* 0x0000080004717984 */ /* 0x000ea20000000400 */
[----:B------:R-:W-:-:S03]  /*4f10*/  FMUL.RZ R116, R105, 0.15915493667125701904 ;  /* 0x3e22f98369747820 */ /* 0x000fc6000040c000 */
[----:B------:R-:W4:Y:S01]  /*4f20*/  MUFU.EX2 R108, R108 ;  /* 0x0000006c006c7308 */ /* 0x000f220000000800 */
[----:B------:R-:W-:Y:S01]  /*4f30*/  IADD3 R105, R139, 0x1, RZ ;  /* 0x000000018b697810 */ /* 0x000fe20007ffe0ff */
[----:B------:R-:W-:Y:S01]  /*4f40*/  FMUL.FTZ R110, R7, R74 ;  /* 0x0000004a076e7220 */ /* 0x000fe20000410000 */
[----:B------:R-:W5:Y:S02]  /*4f50*/  LDS.U16 R114, [R4+0xa] ;  /* 0x00000a0004727984 */ /* 0x000f640000000400 */
[----:B------:R-:W-:Y:S01]  /*4f60*/  ISETP.GE.U32.AND P1, PT, R105, R38, PT ;  /* 0x000000266900720c */ /* 0x000fe20003f26070 */
[----:B-1----:R-:W-:Y:S01]  /*4f70*/  FMUL.FTZ R142, R137, R142 ;  /* 0x0000008e898e7220 */ /* 0x002fe20000410000 */
[----:B------:R-:W-:Y:S01]  /*4f80*/  LDS.U16 R119, [R4+0x12] ;  /* 0x0000120004777984 */ /* 0x000fe20000000400 */
[----:B------:R1:W-:Y:S01]  /*4f90*/  MUFU.COS R140, R115 ;  /* 0x00000073008c7308 */ /* 0x0003e20000000000 */
[C---:B------:R-:W-:Y:S01]  /*4fa0*/  IADD3 R105, R139.reuse, 0x4, RZ ;  /* 0x000000048b697810 */ /* 0x040fe20007ffe0ff */
[----:B------:R-:W-:Y:S01]  /*4fb0*/  FMUL.RZ R6, R6, 0.15915493667125701904 ;  /* 0x3e22f98306067820 */ /* 0x000fe2000040c000 */
[----:B------:R-:W-:Y:S05]  /*4fc0*/  LDS.U16 R122, [R4+0x16] ;  /* 0x00001600047a7984 */ /* 0x000fea0000000400 */
[----:B------:R-:W-:Y:S01]  /*4fd0*/  MUFU.SIN R131, R116 ;  /* 0x0000007400837308 */ /* 0x000fe20000000400 */
[----:B-1----:R-:W-:Y:S01]  /*4fe0*/  IADD3 R115, R139, 0x3, RZ ;  /* 0x000000038b737810 */ /* 0x002fe20007ffe0ff */
[----:B---3--:R-:W-:-:S06]  /*4ff0*/  HADD2.F32 R104, -RZ, R104.H0_H0 ;  /* 0x20000068ff687230 */ /* 0x008fcc0000004100 */
[----:B------:R1:W-:Y:S01]  /*5000*/  MUFU.COS R132, R116 ;  /* 0x0000007400847308 */ /* 0x0003e20000000000 */
[-C--:B------:R-:W-:Y:S02]  /*5010*/  ISETP.GE.U32.AND P4, PT, R115, R38.reuse, PT ;  /* 0x000000267300720c */ /* 0x080fe40003f86070 */
[----:B------:R-:W-:Y:S01]  /*5020*/  IADD3 R115, R139, 0x6, RZ ;  /* 0x000000068b737810 */ /* 0x000fe20007ffe0ff */
[----:B-1----:R-:W-:Y:S01]  /*5030*/  HADD2.F32 R116, -RZ, R103.H0_H0 ;  /* 0x20000067ff747230 */ /* 0x002fe20000004100 */
[----:B------:R-:W-:-:S03]  /*5040*/  ISETP.GE.U32.AND P6, PT, R105, R38, PT ;  /* 0x000000266900720c */ /* 0x000fc60003fc6070 */
[----:B------:R-:W-:Y:S01]  /*5050*/  MUFU.SIN R21, R6 ;  /* 0x0000000600157308 */ /* 0x000fe20000000400 */
[----:B------:R-:W-:Y:S02]  /*5060*/  FMUL.FTZ R105, R5, R92 ;  /* 0x0000005c05697220 */ /* 0x000fe40000410000 */
[C---:B------:R-:W-:Y:S02]  /*5070*/  FMUL.FTZ R103, R69.reuse, R116 ;  /* 0x0000007445677220 */ /* 0x040fe40000410000 */
[----:B------:R-:W1:Y:S01]  /*5080*/  LDS.U16 R116, [R4+0xe] ;  /* 0x00000e0004747984 */ /* 0x000e620000000400 */
[----:B------:R-:W-:Y:S01]  /*5090*/  FMUL.FTZ R104, R69, R104 ;  /* 0x0000006845687220 */ /* 0x000fe20000410000 */
[----:B------:R-:W-:Y:S01]  /*50a0*/  ISETP.GE.U32.AND P3, PT, R115, R38, PT ;  /* 0x000000267300720c */ /* 0x000fe20003f66070 */
[----:B------:R-:W3:Y:S01]  /*50b0*/  MUFU.EX2 R110, R110 ;  /* 0x0000006e006e7308 */ /* 0x000ee20000000800 */
[----:B------:R-:W-:Y:S01]  /*50c0*/  FMUL.FTZ R102, R137, R102 ;  /* 0x0000006689667220 */ /* 0x000fe20000410000 */
[----:B------:R-:W-:-:S02]  /*50d0*/  ISETP.GE.U32.AND P2, PT, R139, R38, PT ;  /* 0x000000268b00720c */ /* 0x000fc40003f46070 */
[----:B------:R-:W-:-:S04]  /*50e0*/  IADD3 R115, R139, 0x7, RZ ;  /* 0x000000078b737810 */ /* 0x000fc80007ffe0ff */
[----:B------:R-:W-:Y:S01]  /*50f0*/  MUFU.SIN R130, R117 ;  /* 0x0000007500827308 */ /* 0x000fe20000000400 */
[----:B------:R-:W-:Y:S01]  /*5100*/  FMUL.RZ R118, R105, 0.15915493667125701904 ;  /* 0x3e22f98369767820 */ /* 0x000fe2000040c000 */
[----:B0-----:R-:W-:Y:S01]  /*5110*/  HADD2.F32 R112, -RZ, R112.H0_H0 ;  /* 0x20000070ff707230 */ /* 0x001fe20000004100 */
[----:B------:R-:W-:-:S05]  /*5120*/  FSEL R105, R104, RZ, !P2 ;  /* 0x000000ff68697208 */ /* 0x000fca0005000000 */
[----:B------:R4:W-:Y:S01]  /*5130*/  MUFU.COS R136, R117 ;  /* 0x0000007500887308 */ /* 0x0009e20000000000 */
[----:B------:R-:W-:Y:S02]  /*5140*/  FSEL R102, R102, RZ, !P2 ;  /* 0x000000ff66667208 */ /* 0x000fe40005000000 */
[----:B------:R-:W-:Y:S01]  /*5150*/  FSEL R103, R103, RZ, !P2 ;  /* 0x000000ff67677208 */ /* 0x000fe20005000000 */
[C---:B----4-:R-:W-:Y:S02]  /*5160*/  FMUL.FTZ R117, R108.reuse, R107 ;  /* 0x0000006b6c757220 */ /* 0x050fe40000410000 */
[----:B------:R-:W-:Y:S01]  /*5170*/  FMUL.FTZ R107, R108, R106 ;  /* 0x0000006a6c6b7220 */ /* 0x000fe20000410000 */
[----:B------:R-:W-:Y:S01]  /*5180*/  HADD2.F32 R106, -RZ, R109.H0_H0 ;  /* 0x2000006dff6a7230 */ /* 0x000fe20000004100 */
[----:B------:R-:W-:Y:S02]  /*5190*/  FSEL R104, R142, 1, !P2 ;  /* 0x3f8000008e687808 */ /* 0x000fe40005000000 */
[----:B------:R-:W-:Y:S01]  /*51a0*/  ISETP.GE.U32.AND P2, PT, R115, R38, PT ;  /* 0x000000267300720c */ /* 0x000fe20003f46070 */
[----:B------:R-:W-:Y:S01]  /*51b0*/  MUFU.SIN R144, R118 ;  /* 0x0000007600907308 */ /* 0x000fe20000000400 */
[----:B------:R-:W0:Y:S01]  /*51c0*/  LDS.U16 R115, [R4+0xc] ;  /* 0x00000c0004737984 */ /* 0x000e220000000400 */
[----:B------:R-:W-:-:S02]  /*51d0*/  FMUL.FTZ R106, R71, R106 ;  /* 0x0000006a476a7220 */ /* 0x000fc40000410000 */
[----:B------:R-:W-:-:S04]  /*51e0*/  FMUL.FTZ R112, R71, R112 ;  /* 0x0000007047707220 */ /* 0x000fc80000410000 */
[----:B------:R4:W-:Y:S01]  /*51f0*/  MUFU.COS R145, R118 ;  /* 0x0000007600917308 */ /* 0x0009e20000000000 */
[----:B------:R-:W-:Y:S02]  /*5200*/  FSEL R108, R106, RZ, !P1 ;  /* 0x000000ff6a6c7208 */ /* 0x000fe40004800000 */
[----:B------:R-:W-:Y:S01]  /*5210*/  FSEL R106, R112, RZ, !P1 ;  /* 0x000000ff706a7208 */ /* 0x000fe20004800000 */
[----:B--2---:R-:W-:Y:S01]  /*5220*/  HADD2.F32 R112, -RZ, R113.H0_H0 ;  /* 0x20000071ff707230 */ /* 0x004fe20000004100 */
[----:B----4-:R-:W2:Y:S01]  /*5230*/  LDS.U16 R118, [R4+0x10] ;  /* 0x0000100004767984 */ /* 0x010ea20000000400 */
[----:B---3--:R-:W-:Y:S02]  /*5240*/  FMUL.FTZ R21, R110, R21 ;  /* 0x000000156e157220 */ /* 0x008fe40000410000 */
[C---:B------:R-:W-:Y:S02]  /*5250*/  FMUL.FTZ R9, R7.reuse, R76 ;  /* 0x0000004c07097220 */ /* 0x040fe40000410000 */
[----:B------:R-:W-:-:S02]  /*5260*/  FMUL.FTZ R15, R7, R78 ;  /* 0x0000004e070f7220 */ /* 0x000fc40000410000 */
[----:B------:R-:W-:Y:S01]  /*5270*/  FMUL.FTZ R113, R73, R112 ;  /* 0x0000007049717220 */ /* 0x000fe20000410000 */
[----:B------:R-:W-:Y:S01]  /*5280*/  FSEL R112, R21, RZ, !P0 ;  /* 0x000000ff15707208 */ /* 0x000fe20004000000 */
[----:B------:R-:W3:Y:S01]  /*5290*/  MUFU.COS R111, R6 ;  /* 0x00000006006f7308 */ /* 0x000ee20000000000 */
[----:B------:R-:W4:Y:S07]  /*52a0*/  LDS.U16 R21, [R4+0x14] ;  /* 0x0000140004157984 */ /* 0x000f2e0000000400 */
[----:B------:R-:W0:Y:S08]  /*52b0*/  MUFU.EX2 R9, R9 ;  /* 0x0000000900097308 */ /* 0x000e300000000800 */
[----:B------:R-:W-:Y:S08]  /*52c0*/  MUFU.SIN R6, R126 ;  /* 0x0000007e00067308 */ /* 0x000ff00000000400 */
[----:B------:R-:W2:Y:S01]  /*52d0*/  MUFU.EX2 R15, R15 ;  /* 0x0000000f000f7308 */ /* 0x000ea20000000800 */
[----:B------:R-:W-:Y:S01]  /*52e0*/  FMUL.FTZ R20, R7, R80 ;  /* 0x0000005007147220 */ /* 0x000fe20000410000 */
[----:B-----5:R-:W-:Y:S01]  /*52f0*/  HADD2.F32 R114, -RZ, R114.H0_H0 ;  /* 0x20000072ff727230 */ /* 0x020fe20000004100 */
[----:B---3--:R-:W-:Y:S01]  /*5300*/  FMUL.FTZ R111, R110, R111 ;  /* 0x0000006f6e6f7220 */ /* 0x008fe20000410000 */
[----:B-1----:R-:W-:Y:S01]  /*5310*/  HADD2.F32 R116, -RZ, R116.H0_H0 ;  /* 0x20000074ff747230 */ /* 0x002fe20000004100 */
[----:B0-----:R-:W-:Y:S01]  /*5320*/  FMUL.FTZ R12, R9, R12 ;  /* 0x0000000c090c7220 */ /* 0x001fe20000410000 */
[----:B------:R-:W-:Y:S01]  /*5330*/  FSEL R109, R117, 1, !P1 ;  /* 0x3f800000756d7808 */ /* 0x000fe20004800000 */
[----:B------:R-:W-:Y:S01]  /*5340*/  FMUL.FTZ R110, R73, R114 ;  /* 0x00000072496e7220 */ /* 0x000fe20000410000 */
[----:B------:R-:W0:Y:S01]  /*5350*/  MUFU.COS R14, R126 ;  /* 0x0000007e000e7308 */ /* 0x000e220000000000 */
[----:B------:R-:W-:Y:S01]  /*5360*/  IADD3 R117, R139, 0x9, RZ ;  /* 0x000000098b757810 */ /* 0x000fe20007ffe0ff */
[----:B------:R-:W-:Y:S01]  /*5370*/  FMUL.FTZ R114, R75, R116 ;  /* 0x000000744b727220 */ /* 0x000fe20000410000 */
[----:B------:R-:W-:-:S05]  /*5380*/  FSEL R113, R113, RZ, !P0 ;  /* 0x000000ff71717208 */ /* 0x000fca0004000000 */
[----:B------:R-:W1:Y:S01]  /*5390*/  MUFU.EX2 R20, R20 ;  /* 0x0000001400147308 */ /* 0x000e620000000800 */
[----:B--2---:R-:W-:Y:S01]  /*53a0*/  FMUL.FTZ R6, R15, R6 ;  /* 0x000000060f067220 */ /* 0x004fe20000410000 */
[----:B------:R-:W-:Y:S01]  /*53b0*/  FSEL R110, R110, RZ, !P0 ;  /* 0x000000ff6e6e7208 */ /* 0x000fe20004000000 */
[----:B------:R-:W-:Y:S01]  /*53c0*/  FMUL.FTZ R120, R5, R94 ;  /* 0x0000005e05787220 */ /* 0x000fe20000410000 */
[----:B------:R-:W-:Y:S02]  /*53d0*/  FSEL R111, R111, 1, !P0 ;  /* 0x3f8000006f6f7808 */ /* 0x000fe40004000000 */
[----:B------:R-:W-:Y:S01]  /*53e0*/  FSEL R116, R12, 1, !P4 ;  /* 0x3f8000000c747808 */ /* 0x000fe20006000000 */
[----:B------:R-:W-:Y:S01]  /*53f0*/  HADD2.F32 R12, -RZ, R119.H0_H0 ;  /* 0x20000077ff0c7230 */ /* 0x000fe20000004100 */
[----:B------:R-:W-:Y:S01]  /*5400*/  ISETP.GE.U32.AND P0, PT, R117, R38, PT ;  /* 0x000000267500720c */ /* 0x000fe20003f06070 */
[----:B------:R-:W-:Y:S01]  /*5410*/  FMUL.FTZ R117, R9, R8 ;  /* 0x0000000809757220 */ /* 0x000fe20000410000 */
[----:B------:R-:W-:Y:S01]  /*5420*/  FSEL R119, R6, RZ, !P6 ;  /* 0x000000ff06777208 */ /* 0x000fe20007000000 */
[----:B------:R-:W-:Y:S01]  /*5430*/  HADD2.F32 R8, -RZ, R115.H0_H0 ;  /* 0x20000073ff087230 */ /* 0x000fe20000004100 */
[----:B------:R-:W2:Y:S01]  /*5440*/  LDS.U16 R6, [R4+0x1c] ;  /* 0x00001c0004067984 */ /* 0x000ea20000000400 */
[----:B------:R-:W-:Y:S01]  /*5450*/  IADD3 R121, R139, 0x8, RZ ;  /* 0x000000088b797810 */ /* 0x000fe20007ffe0ff */
[----:B------:R-:W-:Y:S01]  /*5460*/  FMUL.RZ R124, R120, 0.15915493667125701904 ;  /* 0x3e22f983787c7820 */ /* 0x000fe2000040c000 */
[----:B------:R-:W-:Y:S01]  /*5470*/  HADD2.F32 R118, -RZ, R118.H0_H0 ;  /* 0x20000076ff767230 */ /* 0x000fe20000004100 */
[----:B------:R-:W-:Y:S01]  /*5480*/  FMUL.FTZ R120, R7, R94 ;  /* 0x0000005e07787220 */ /* 0x000fe20000410000 */
[----:B------:R-:W3:Y:S01]  /*5490*/  LDS.U16 R9, [R4+0x1a] ;  /* 0x00001a0004097984 */ /* 0x000ee20000000400 */
[----:B------:R-:W-:Y:S01]  /*54a0*/  FSEL R107, R107, RZ, !P1 ;  /* 0x000000ff6b6b7208 */ /* 0x000fe20004800000 */
[----:B------:R-:W-:Y:S01]  /*54b0*/  FMUL.FTZ R115, R75, R8 ;  /* 0x000000084b737220 */ /* 0x000fe20000410000 */
[----:B------:R-:W-:Y:S01]  /*54c0*/  ISETP.GE.U32.AND P1, PT, R121, R38, PT ;  /* 0x000000267900720c */ /* 0x000fe20003f26070 */
[----:B------:R5:W-:Y:S01]  /*54d0*/  MUFU.EX2 R148, R120 ;  /* 0x0000007800947308 */ /* 0x000be20000000800 */
[----:B------:R-:W-:Y:S01]  /*54e0*/  IADD3 R121, R139, 0xa, RZ ;  /* 0x0000000a8b797810 */ /* 0x000fe20007ffe0ff */
[----:B------:R-:W-:Y:S01]  /*54f0*/  FMUL.FTZ R118, R77, R118 ;  /* 0x000000764d767220 */ /* 0x000fe20000410000 */
[----:B------:R-:W3:Y:S01]  /*5500*/  LDS.U16 R8, [R4+0x18] ;  /* 0x0000180004087984 */ /* 0x000ee20000000400 */
[----:B0-----:R-:W-:Y:S01]  /*5510*/  FMUL.FTZ R14, R15, R14 ;  /* 0x0000000e0f0e7220 */ /* 0x001fe20000410000 */
[----:B------:R-:W-:Y:S01]  /*5520*/  FSEL R117, R117, RZ, !P4 ;  /* 0x000000ff75757208 */ /* 0x000fe20006000000 */
[----:B-1----:R-:W-:Y:S01]  /*5530*/  FMUL.FTZ R18, R20, R18 ;  /* 0x0000001214127220 */ /* 0x002fe20000410000 */
[----:B------:R-:W-:Y:S01]  /*5540*/  FSEL R115, R115, RZ, !P4 ;  /* 0x000000ff73737208 */ /* 0x000fe20006000000 */
[----:B-----5:R-:W-:Y:S01]  /*5550*/  FMUL.FTZ R120, R77, R12 ;  /* 0x0000000c4d787220 */ /* 0x020fe20000410000 */
[----:B------:R-:W-:Y:S01]  /*5560*/  FSEL R114, R114, RZ, !P4 ;  /* 0x000000ff72727208 */ /* 0x000fe20006000000 */
[----:B------:R-:W0:Y:S01]  /*5570*/  LDS.U16 R12, [R4+0x1e] ;  /* 0x00001e00040c7984 */ /* 0x000e220000000400 */
[----:B------:R-:W-:Y:S01]  /*5580*/  FMUL.FTZ R20, R20, R11 ;  /* 0x0000000b14147220 */ /* 0x000fe20000410000 */
[----:B------:R-:W-:-:S02]  /*5590*/  ISETP.GE.U32.AND P4, PT, R121, R38, PT ;  /* 0x000000267900720c */ /* 0x000fc40003f86070 */
[----:B------:R-:W1:Y:S01]  /*55a0*/  LDS.U16 R11, [R4+0x20] ;  /* 0x00002000040b7984 */ /* 0x000e620000000400 */
[----:B------:R-:W-:Y:S01]  /*55b0*/  FSEL R121, R118, RZ, !P6 ;  /* 0x000000ff76797208 */ /* 0x000fe20007000000 */
[----:B------:R-:W-:Y:S01]  /*55c0*/  FMUL.FTZ R123, R5, R96 ;  /* 0x00000060057b7220 */ /* 0x000fe20000410000 */
[----:B------:R-:W-:Y:S01]  /*55d0*/  FSEL R118, R14, 1, !P6 ;  /* 0x3f8000000e767808 */ /* 0x000fe20007000000 */
[----:B----4-:R-:W-:Y:S02]  /*55e0*/  HADD2.F32 R14, -RZ, R21.H0_H0 ;  /* 0x20000015ff0e7230 */ /* 0x010fe40000004100 */
[----:B------:R-:W-:-:S03]  /*55f0*/  FMUL.RZ R152, R123, 0.15915493667125701904 ;  /* 0x3e22f9837b987820 */ /* 0x000fc6000040c000 */
[----:B------:R-:W-:Y:S02]  /*5600*/  FMUL.FTZ R123, R79, R14 ;  /* 0x0000000e4f7b7220 */ /* 0x000fe40000410000 */
[----:B------:R-:W4:Y:S01]  /*5610*/  LDS.U16 R14, [R4+0x22] ;  /* 0x00002200040e7984 */ /* 0x000f220000000400 */
[C---:B------:R-:W-:Y:S02]  /*5620*/  FMUL.FTZ R126, R7.reuse, R82 ;  /* 0x00000052077e7220 */ /* 0x040fe40000410000 */
[----:B------:R-:W-:-:S04]  /*5630*/  FMUL.FTZ R138, R7, R84 ;  /* 0x00000054078a7220 */ /* 0x000fc80000410000 */
[----:B------:R-:W5:Y:S01]  /*5640*/  MUFU.EX2 R126, R126 ;  /* 0x0000007e007e7308 */ /* 0x000f620000000800 */
[----:B------:R-:W-:Y:S01]  /*5650*/  FMUL.FTZ R141, R7, R86 ;  /* 0x00000056078d7220 */ /* 0x000fe20000410000 */
[----:B--2---:R-:W-:Y:S01]  /*5660*/  HADD2.F32 R6, -RZ, R6.H0_H0 ;  /* 0x20000006ff067230 */ /* 0x004fe20000004100 */
[----:B------:R-:W-:-:S05]  /*5670*/  FSEL R125, R18, 1, !P5 ;  /* 0x3f800000127d7808 */ /* 0x000fca0006800000 */
[----:B------:R-:W2:Y:S01]  /*5680*/  MUFU.EX2 R138, R138 ;  /* 0x0000008a008a7308 */ /* 0x000ea20000000800 */
[----:B------:R-:W-:Y:S01]  /*5690*/  HADD2.F32 R122, -RZ, R122.H0_H0 ;  /* 0x2000007aff7a7230 */ /* 0x000fe20000004100 */
[----:B------:R-:W-:Y:S01]  /*56a0*/  FMUL.FTZ R6, R83, R6 ;  /* 0x0000000653067220 */ /* 0x000fe20000410000 */
[----:B---3--:R-:W-:Y:S02]  /*56b0*/  HADD2.F32 R18, -RZ, R9.H0_H0 ;  /* 0x20000009ff127230 */ /* 0x008fe40000004100 */
[----:B------:R-:W-:-:S03]  /*56c0*/  HADD2.F32 R8, -RZ, R8.H0_H0 ;  /* 0x20000008ff087230 */ /* 0x000fc60000004100 */
[----:B------:R-:W3:Y:S01]  /*56d0*/  MUFU.EX2 R141, R141 ;  /* 0x0000008d008d7308 */ /* 0x000ee20000000800 */
[C---:B-----5:R-:W-:Y:S01]  /*56e0*/  FMUL.FTZ R129, R126.reuse, R127 ;  /* 0x0000007f7e817220 */ /* 0x060fe20000410000 */
[----:B0-----:R-:W-:Y:S01]  /*56f0*/  HADD2.F32 R12, -RZ, R12.H0_H0 ;  /* 0x2000000cff0c7230 */ /* 0x001fe20000004100 */
[----:B------:R-:W-:Y:S01]  /*5700*/  FMUL.FTZ R126, R126, R13 ;  /* 0x0000000d7e7e7220 */ /* 0x000fe20000410000 */
[----:B------:R-:W-:Y:S01]  /*5710*/  IADD3 R15, R139, 0xb, RZ ;  /* 0x0000000b8b0f7810 */ /* 0x000fe20007ffe0ff */
[----:B------:R-:W-:-:S03]  /*5720*/  FMUL.FTZ R18, R81, R18 ;  /* 0x0000001251127220 */ /* 0x000fc60000410000 */
[----:B------:R-:W-:Y:S01]  /*5730*/  MUFU.SIN R149, R124 ;  /* 0x0000007c00957308 */ /* 0x000fe20000000400 */
[C---:B------:R-:W-:Y:S01]  /*5740*/  FMUL.FTZ R133, R7.reuse, R88 ;  /* 0x0000005807857220 */ /* 0x040fe20000410000 */
[----:B------:R-:W-:Y:S01]  /*5750*/  FSEL R137, R6, RZ, !P2 ;  /* 0x000000ff06897208 */ /* 0x000fe20005000000 */
[C---:B------:R-:W-:Y:S01]  /*5760*/  FMUL.FTZ R143, R7.reuse, R90 ;  /* 0x0000005a078f7220 */ /* 0x040fe20000410000 */
[----:B-1----:R-:W-:Y:S01]  /*5770*/  HADD2.F32 R6, -RZ, R11.H0_H0 ;  /* 0x2000000bff067230 */ /* 0x002fe20000004100 */
[----:B------:R-:W-:-:S03]  /*5780*/  FMUL.FTZ R146, R7, R92 ;  /* 0x0000005c07927220 */ /* 0x000fc60000410000 */
[----:B------:R0:W-:Y:S01]  /*5790*/  MUFU.COS R151, R124 ;  /* 0x0000007c00977308 */ /* 0x0001e20000000000 */
[C---:B------:R-:W-:Y:S02]  /*57a0*/  FMUL.FTZ R21, R7.reuse, R96 ;  /* 0x0000006007157220 */ /* 0x040fe40000410000 */
[----:B------:R-:W-:Y:S01]  /*57b0*/  FMUL.FTZ R13, R7, R98 ;  /* 0x00000062070d7220 */ /* 0x000fe20000410000 */
[----:B------:R-:W-:Y:S01]  /*57c0*/  FSEL R120, R120, RZ, !P6 ;  /* 0x000000ff78787208 */ /* 0x000fe20007000000 */
[----:B0-----:R-:W-:Y:S01]  /*57d0*/  FMUL.FTZ R124, R79, R122 ;  /* 0x0000007a4f7c7220 */ /* 0x001fe20000410000 */
[----:B------:R-:W-:Y:S01]  /*57e0*/  FSEL R122, R20, RZ, !P5 ;  /* 0x000000ff147a7208 */ /* 0x000fe20006800000 */
[----:B------:R-:W-:Y:S02]  /*57f0*/  FMUL.FTZ R20, R7, R100 ;  /* 0x0000006407147220 */ /* 0x000fe40000410000 */
[----:B------:R-:W-:Y:S01]  /*5800*/  FMUL.FTZ R7, R5, R98 ;  /* 0x0000006205077220 */ /* 0x000fe20000410000 */
[----:B------:R-:W-:Y:S01]  /*5810*/  ISETP.GE.U32.AND P6, PT, R15, R38, PT ;  /* 0x000000260f00720c */ /* 0x000fe20003fc6070 */
[----:B------:R-:W-:Y:S01]  /*5820*/  FMUL.FTZ R8, R81, R8 ;  /* 0x0000000851087220 */ /* 0x000fe20000410000 */
[----:B------:R-:W-:Y:S01]  /*5830*/  FSEL R128, R18, RZ, !P3 ;  /* 0x000000ff12807208 */ /* 0x000fe20005800000 */
[C---:B--2---:R-:W-:Y:S01]  /*5840*/  FMUL.FTZ R142, R138.reuse, R135 ;  /* 0x000000878a8e7220 */ /* 0x044fe20000410000 */
[C---:B------:R-:W-:Y:S01]  /*5850*/  IADD3 R15, R139.reuse, 0xc, RZ ;  /* 0x0000000c8b0f7810 */ /* 0x040fe20007ffe0ff */
[----:B------:R-:W-:Y:S01]  /*5860*/  FMUL.FTZ R19, R138, R19 ;  /* 0x000000138a137220 */ /* 0x000fe20000410000 */
[----:B------:R-:W-:Y:S01]  /*5870*/  IADD3 R9, R139, 0xd, RZ ;  /* 0x0000000d8b097810 */ /* 0x000fe20007ffe0ff */
[----:B------:R-:W-:Y:S01]  /*5880*/  FMUL.FTZ R12, R83, R12 ;  /* 0x0000000c530c7220 */ /* 0x000fe20000410000 */
[----:B------:R-:W0:Y:S01]  /*5890*/  MUFU.EX2 R143, R143 ;  /* 0x0000008f008f7308 */ /* 0x000e220000000800 */
[----:B------:R-:W-:Y:S01]  /*58a0*/  FMUL.RZ R18, R7, 0.15915493667125701904 ;  /* 0x3e22f98307127820 */ /* 0x000fe2000040c000 */
[----:B------:R-:W-:Y:S01]  /*58b0*/  IADD3 R7, R139, 0xe, RZ ;  /* 0x0000000e8b077810 */ /* 0x000fe20007ffe0ff */
[----:B------:R-:W-:Y:S01]  /*58c0*/  FMUL.FTZ R6, R85, R6 ;  /* 0x0000000655067220 */ /* 0x000fe20000410000 */
[----:B------:R-:W-:Y:S01]  /*58d0*/  FSEL R126, R126, RZ, !P3 ;  /* 0x000000ff7e7e7208 */ /* 0x000fe20005800000 */
[----:B------:R-:W-:Y:S01]  /*58e0*/  FMUL.FTZ R5, R5, R100 ;  /* 0x0000006405057220 */ /* 0x000fe20000410000 */
[----:B------:R-:W-:-:S02]  /*58f0*/  FSEL R127, R8, RZ, !P3 ;  /* 0x000000ff087f7208 */ /* 0x000fc40005800000 */
[----:B------:R-:W-:Y:S01]  /*5900*/  MUFU.SIN R150, R152 ;  /* 0x0000009800967308 */ /* 0x000fe20000000400 */
[----:B------:R-:W-:Y:S01]  /*5910*/  FSEL R129, R129, 1, !P3 ;  /* 0x3f80000081817808 */ /* 0x000fe20005800000 */
[----:B----4-:R-:W-:Y:S01]  /*5920*/  HADD2.F32 R14, -RZ, R14.H0_H0 ;  /* 0x2000000eff0e7230 */ /* 0x010fe20000004100 */
[----:B------:R-:W-:Y:S02]  /*5930*/  FSEL R123, R123, RZ, !P5 ;  /* 0x000000ff7b7b7208 */ /* 0x000fe40006800000 */
[----:B------:R-:W-:Y:S02]  /*5940*/  FSEL R124, R124, RZ, !P5 ;  /* 0x000000ff7c7c7208 */ /* 0x000fe40006800000 */
[----:B------:R-:W-:Y:S01]  /*5950*/  ISETP.GE.U32.AND P3, PT, R9, R38, PT ;  /* 0x000000260900720c */ /* 0x000fe20003f66070 */
[----:B------:R-:W-:Y:S01]  /*5960*/  MUFU.COS R152, R152 ;  /* 0x0000009800987308 */ /* 0x000fe20000000000 */
[----:B------:R-:W-:Y:S02]  /*5970*/  FSEL R135, R19, RZ, !P2 ;  /* 0x000000ff13877208 */ /* 0x000fe40005000000 */
[----:B------:R-:W-:-:S02]  /*5980*/  FSEL R138, R12, RZ, !P2 ;  /* 0x000000ff0c8a7208 */ /* 0x000fc40005000000 */
[----:B------:R-:W-:-:S03]  /*5990*/  FSEL R142, R142, 1, !P2 ;  /* 0x3f8000008e8e7808 */ /* 0x000fc60005000000 */
[----:B------:R-:W1:Y:S01]  /*59a0*/  MUFU.EX2 R21, R21 ;  /* 0x0000001500157308 */ /* 0x000e620000000800 */
[-C--:B------:R-:W-:Y:S01]  /*59b0*/  ISETP.GE.U32.AND P5, PT, R15, R38.reuse, PT ;  /* 0x000000260f00720c */ /* 0x080fe20003fa6070 */
[----:B------:R-:W-:Y:S01]  /*59c0*/  FMUL.RZ R154, R5, 0.15915493667125701904 ;  /* 0x3e22f983059a7820 */ /* 0x000fe2000040c000 */
[----:B------:R-:W-:Y:S01]  /*59d0*/  ISETP.GE.U32.AND P2, PT, R7, R38, PT ;  /* 0x000000260700720c */ /* 0x000fe20003f46070 */
[----:B---3--:R-:W-:Y:S01]  /*59e0*/  FMUL.FTZ R7, R141, R140 ;  /* 0x0000008c8d077220 */ /* 0x008fe20000410000 */
[----:B------:R-:W-:Y:S02]  /*59f0*/  IADD3 R9, R139, 0xf, RZ ;  /* 0x0000000f8b097810 */ /* 0x000fe40007ffe0ff */
[----:B------:R-:W-:Y:S01]  /*5a00*/  FSEL R139, R6, RZ, !P1 ;  /* 0x000000ff068b7208 */ /* 0x000fe20004800000 */
[----:B------:R-:W-:Y:S01]  /*5a10*/  MUFU.SIN R8, R18 ;  /* 0x0000001200087308 */ /* 0x000fe20000000400 */
[-C--:B------:R-:W-:Y:S02]  /*5a20*/  FMUL.FTZ R6, R105, R107.reuse ;  /* 0x0000006b69067220 */ /* 0x080fe40000410000 */
[----:B------:R-:W-:-:S05]  /*5a30*/  FMUL.FTZ R12, R103, R107 ;  /* 0x0000006b670c7220 */ /* 0x000fca0000410000 */
[----:B------:R-:W-:Y:S01]  /*5a40*/  MUFU.EX2 R15, R13 ;  /* 0x0000000d000f7308 */ /* 0x000fe20000000800 */
[----:B------:R-:W-:Y:S01]  /*5a50*/  FMUL.FTZ R134, R141, R134 ;  /* 0x000000868d867220 */ /* 0x000fe20000410000 */
[----:B------:R-:W-:Y:S01]  /*5a60*/  FSEL R141, R7, 1, !P1 ;  /* 0x3f800000078d7808 */ /* 0x000fe20004800000 */
[----:B------:R-:W-:-:S05]  /*5a70*/  FMUL.FTZ R14, R85, R14 ;  /* 0x0000000e550e7220 */ /* 0x000fca0000410000 */
[----:B------:R-:W2:Y:S01]  /*5a80*/  MUFU.COS R18, R18 ;  /* 0x0000001200127308 */ /* 0x000ea20000000000 */
[-C--:B------:R-:W-:Y:S02]  /*5a90*/  FFMA.FTZ R5, R103, R109.reuse, -R6 ;  /* 0x0000006d67057223 */ /* 0x080fe40000010806 */
[----:B------:R-:W-:-:S05]  /*5aa0*/  FFMA.FTZ R7, R105, R109, R12 ;  /* 0x0000006d69077223 */ /* 0x000fca000001000c */
[----:B------:R-:W-:Y:S01]  /*5ab0*/  MUFU.EX2 R20, R20 ;  /* 0x0000001400147308 */ /* 0x000fe20000000800 */
[----:B------:R-:W-:Y:S01]  /*5ac0*/  FSEL R140, R14, RZ, !P1 ;  /* 0x000000ff0e8c7208 */ /* 0x000fe20004800000 */
[----:B------:R-:W-:-:S06]  /*5ad0*/  FADD.FTZ R6, R108, R5 ;  /* 0x000000056c067221 */ /* 0x000fcc0000010000 */
[----:B------:R-:W3:Y:S01]  /*5ae0*/  MUFU.SIN R19, R154 ;  /* 0x0000009a00137308 */ /* 0x000ee20000000400 */
[----:B------:R-:W-:Y:S01]  /*5af0*/  FADD.FTZ R14, R106, R7 ;  /* 0x000000076a0e7221 */ /* 0x000fe20000010000 */
[----:B------:R-:W-:Y:S01]  /*5b00*/  FSEL R134, R134, RZ, !P1 ;  /* 0x000000ff86867208 */ /* 0x000fe20004800000 */
[----:B0-----:R-:W-:Y:S01]  /*5b10*/  FMUL.FTZ R136, R143, R136 ;  /* 0x000000888f887220 */ /* 0x001fe20000410000 */
[----:B------:R-:W-:Y:S01]  /*5b20*/  ISETP.GE.U32.AND P1, PT, R9, R38, PT ;  /* 0x000000260900720c */ /* 0x000fe20003f26070 */
[----:B------:R-:W-:-:S03]  /*5b30*/  FMUL.FTZ R143, R143, R130 ;  /* 0x000000828f8f7220 */ /* 0x000fc60000410000 */
[----:B------:R-:W0:Y:S01]  /*5b40*/  MUFU.COS R153, R154 ;  /* 0x0000009a00997308 */ /* 0x000e220000000000 */
[C---:B-1----:R-:W-:Y:S02]  /*5b50*/  FMUL.FTZ R9, R21.reuse, R152 ;  /* 0x0000009815097220 */ /* 0x042fe40000410000 */
[----:B------:R-:W-:Y:S02]  /*5b60*/  FMUL.FTZ R12, R21, R150 ;  /* 0x00000096150c7220 */ /* 0x000fe40000410000 */
[C---:B------:R-:W-:Y:S02]  /*5b70*/  FMUL.FTZ R130, R112.reuse, R6 ;  /* 0x0000000670827220 */ /* 0x040fe40000410000 */
[----:B------:R-:W-:Y:S02]  /*5b80*/  FMUL.FTZ R21, R112, R14 ;  /* 0x0000000e70157220 */ /* 0x000fe40000410000 */
[C---:B--2---:R-:W-:Y:S02]  /*5b90*/  FMUL.FTZ R5, R15.reuse, R18 ;  /* 0x000000120f057220 */ /* 0x044fe40000410000 */
[----:B------:R-:W-:-:S02]  /*5ba0*/  FMUL.FTZ R7, R15, R8 ;  /* 0x000000080f077220 */ /* 0x000fc40000410000 */
[C---:B------:R-:W-:Y:S02]  /*5bb0*/  FFMA.FTZ R15, R111.reuse, R14, R130 ;  /* 0x0000000e6f0f7223 */ /* 0x040fe40000010082 */
[----:B------:R-:W-:Y:S02]  /*5bc0*/  FFMA.FTZ R14, R111, R6, -R21 ;  /* 0x000000066f0e7223 */ /* 0x000fe40000010815 */
[----:B---3--:R-:W-:Y:S02]  /*5bd0*/  FMUL.FTZ R8, R20, R19 ;  /* 0x0000001314087220 */ /* 0x008fe40000410000 */
[----:B------:R-:W-:Y:S01]  /*5be0*/  FADD.FTZ R19, R110, R15 ;  /* 0x0000000f6e137221 */ /* 0x000fe20000010000 */
[----:B------:R-:W1:Y:S01]  /*5bf0*/  MUFU.EX2 R133, R133 ;  /* 0x0000008500857308 */ /* 0x000e620000000800 */
[----:B------:R-:W-:Y:S02]  /*5c00*/  FADD.FTZ R18, R113, R14 ;  /* 0x0000000e71127221 */ /* 0x000fe40000010000 */
[----:B------:R-:W-:-:S02]  /*5c10*/  FMUL.FTZ R14, R102, R107 ;  /* 0x0000006b660e7220 */ /* 0x000fc40000410000 */
[----:B------:R-:W-:Y:S02]  /*5c20*/  FMUL.FTZ R15, R104, R107 ;  /* 0x0000006b680f7220 */ /* 0x000fe40000410000 */
[----:B0-----:R-:W-:Y:S02]  /*5c30*/  FMUL.FTZ R6, R20, R153 ;  /* 0x0000009914067220 */ /* 0x001fe40000410000 */
[C---:B------:R-:W-:Y:S02]  /*5c40*/  FMUL.FTZ R21, R117.reuse, R19 ;  /* 0x0000001375157220 */ /* 0x040fe40000410000 */
[----:B------:R-:W-:Y:S02]  /*5c50*/  FMUL.FTZ R20, R117, R18 ;  /* 0x0000001275147220 */ /* 0x000fe40000410000 */
[-C--:B------:R-:W-:Y:S02]  /*5c60*/  FFMA.FTZ R14, R104, R109.reuse, -R14 ;  /* 0x0000006d680e7223 */ /* 0x080fe4000001080e */
[----:B------:R-:W-:-:S02]  /*5c70*/  FFMA.FTZ R15, R102, R109, R15 ;  /* 0x0000006d660f7223 */ /* 0x000fc4000001000f */
[C---:B------:R-:W-:Y:S02]  /*5c80*/  FFMA.FTZ R130, R116.reuse, R18, -R21 ;  /* 0x0000001274827223 */ /* 0x040fe40000010815 */
[----:B------:R-:W-:Y:S02]  /*5c90*/  FFMA.FTZ R19, R116, R19, R20 ;  /* 0x0000001374137223 */ /* 0x000fe40000010014 */
[C---:B------:R-:W-:Y:S02]  /*5ca0*/  FMUL.FTZ R20, R112.reuse, R14 ;  /* 0x0000000e70147220 */ /* 0x040fe40000410000 */
[-C--:B------:R-:W-:Y:S02]  /*5cb0*/  FMUL.FTZ R18, R112, R15.reuse ;  /* 0x0000000f70127220 */ /* 0x080fe40000410000 */
[----:B------:R-:W-:Y:S01]  /*5cc0*/  FADD.FTZ R130, R115, R130 ;  /* 0x0000008273827221 */ /* 0x000fe20000010000 */
[----:B------:R-:W0:Y:S01]  /*5cd0*/  MUFU.EX2 R146, R146 ;  /* 0x0000009200927308 */ /* 0x000e220000000800 */
[----:B------:R-:W-:-:S02]  /*5ce0*/  FFMA.FTZ R20, R111, R15, R20 ;  /* 0x0000000f6f147223 */ /* 0x000fc40000010014 */
[----:B------:R-:W-:Y:S02]  /*5cf0*/  FADD.FTZ R21, R114, R19 ;  /* 0x0000001372157221 */ /* 0x000fe40000010000 */
[----:B------:R-:W-:Y:S02]  /*5d00*/  FFMA.FTZ R18, R111, R14, -R18 ;  /* 0x0000000e6f127223 */ /* 0x000fe40000010812 */
[----:B------:R-:W-:Y:S02]  /*5d10*/  FMUL.FTZ R14, R119, R130 ;  /* 0x00000082770e7220 */ /* 0x000fe40000410000 */
[C---:B-1----:R-:W-:Y:S02]  /*5d20*/  FMUL.FTZ R147, R133.reuse, R132 ;  /* 0x0000008485937220 */ /* 0x042fe40000410000 */
        /* <DEDUP_REMOVED lines=8> */
[----:B------:R-:W-:Y:S02]  /*5db0*/  FADD.FTZ R21, R120, R21 ;  /* 0x0000001578157221 */ /* 0x000fe40000010000 */
[----:B------:R-:W-:Y:S02]  /*5dc0*/  FMUL.FTZ R18, R119, R15 ;  /* 0x0000000f77127220 */ /* 0x000fe40000410000 */
[----:B------:R-:W-:Y:S02]  /*5dd0*/  FADD.FTZ R130, R121, R130 ;  /* 0x0000008279827221 */ /* 0x000fe40000010000 */
[----:B------:R-:W-:Y:S02]  /*5de0*/  FMUL.FTZ R14, R119, R19 ;  /* 0x00000013770e7220 */ /* 0x000fe40000410000 */
[----:B------:R-:W-:Y:S02]  /*5df0*/  FMUL.FTZ R20, R122, R21 ;  /* 0x000000157a147220 */ /* 0x000fe40000410000 */
[----:B0-----:R-:W-:-:S02]  /*5e00*/  FMUL.FTZ R145, R146, R145 ;  /* 0x0000009192917220 */ /* 0x001fc40000410000 */
[----:B------:R-:W-:Y:S02]  /*5e10*/  FMUL.FTZ R144, R146, R144 ;  /* 0x0000009092907220 */ /* 0x000fe40000410000 */
[----:B------:R-:W-:Y:S02]  /*5e20*/  FFMA.FTZ R19, R118, R19, R18 ;  /* 0x0000001376137223 */ /* 0x000fe40000010012 */
[-C--:B------:R-:W-:Y:S02]  /*5e30*/  FMUL.FTZ R146, R122, R130.reuse ;  /* 0x000000827a927220 */ /* 0x080fe40000410000 */
[----:B------:R-:W-:Y:S02]  /*5e40*/  FFMA.FTZ R18, R118, R15, -R14 ;  /* 0x0000000f76127223 */ /* 0x000fe4000001080e */
[----:B------:R-:W-:Y:S01]  /*5e50*/  FFMA.FTZ R132, R125, R130, -R20 ;  /* 0x000000827d847223 */ /* 0x000fe20000010814 */
[----:B------:R-:W0:Y:S01]  /*5e60*/  LDS.U16 R15, [R4+0x26] ;  /* 0x00002600040f7984 */ /* 0x000e220000000400 */
[----:B------:R-:W-:-:S02]  /*5e70*/  FMUL.FTZ R20, R122, R19 ;  /* 0x000000137a147220 */ /* 0x000fc40000410000 */
[----:B------:R-:W-:Y:S01]  /*5e80*/  FFMA.FTZ R21, R125, R21, R146 ;  /* 0x000000157d157223 */ /* 0x000fe20000010092 */
[----:B------:R-:W1:Y:S01]  /*5e90*/  LDS.U16 R14, [R4+0x24] ;  /* 0x00002400040e7984 */ /* 0x000e620000000400 */
[-C--:B------:R-:W-:Y:S02]  /*5ea0*/  FMUL.FTZ R130, R122, R18.reuse ;  /* 0x000000127a827220 */ /* 0x080fe40000410000 */
[----:B------:R-:W-:Y:S02]  /*5eb0*/  FADD.FTZ R132, R123, R132 ;  /* 0x000000847b847221 */ /* 0x000fe40000010000 */
[C---:B------:R-:W-:Y:S02]  /*5ec0*/  FFMA.FTZ R20, R125.reuse, R18, -R20 ;  /* 0x000000127d147223 */ /* 0x040fe40000010814 */
[----:B------:R-:W-:Y:S02]  /*5ed0*/  FADD.FTZ R21, R124, R21 ;  /* 0x000000157c157221 */ /* 0x000fe40000010000 */
[----:B------:R-:W-:-:S02]  /*5ee0*/  FFMA.FTZ R130, R125, R19, R130 ;  /* 0x000000137d827223 */ /* 0x000fc40000010082 */
[C---:B------:R-:W-:Y:S02]  /*5ef0*/  FMUL.FTZ R146, R126.reuse, R132 ;  /* 0x000000847e927220 */ /* 0x040fe40000410000 */
[C---:B------:R-:W-:Y:S02]  /*5f00*/  FMUL.FTZ R19, R126.reuse, R20 ;  /* 0x000000147e137220 */ /* 0x040fe40000410000 */
[CC--:B------:R-:W-:Y:S02]  /*5f10*/  FMUL.FTZ R133, R126.reuse, R21.reuse ;  /* 0x000000157e857220 */ /* 0x0c0fe40000410000 */
[-C--:B------:R-:W-:Y:S02]  /*5f20*/  FMUL.FTZ R18, R126, R130.reuse ;  /* 0x000000827e127220 */ /* 0x080fe40000410000 */
[C---:B------:R-:W-:Y:S02]  /*5f30*/  FFMA.FTZ R21, R129.reuse, R21, R146 ;  /* 0x0000001581157223 */ /* 0x040fe40000010092 */
[----:B------:R-:W-:-:S02]  /*5f40*/  FFMA.FTZ R19, R129, R130, R19 ;  /* 0x0000008281137223 */ /* 0x000fc40000010013 */
[C---:B------:R-:W-:Y:S02]  /*5f50*/  FFMA.FTZ R132, R129.reuse, R132, -R133 ;  /* 0x0000008481847223 */ /* 0x040fe40000010885 */
[----:B------:R-:W-:Y:S02]  /*5f60*/  FFMA.FTZ R18, R129, R20, -R18 ;  /* 0x0000001481127223 */ /* 0x000fe40000010812 */
[----:B------:R-:W-:Y:S02]  /*5f70*/  FADD.FTZ R21, R128, R21 ;  /* 0x0000001580157221 */ /* 0x000fe40000010000 */
[----:B------:R-:W-:Y:S02]  /*5f80*/  FMUL.FTZ R133, R135, R19 ;  /* 0x0000001387857220 */ /* 0x000fe40000410000 */
[----:B------:R-:W-:Y:S02]  /*5f90*/  FMUL.FTZ R13, R148, R149 ;  /* 0x00000095940d7220 */ /* 0x000fe40000410000 */
[----:B------:R-:W-:-:S02]  /*5fa0*/  FADD.FTZ R132, R127, R132 ;  /* 0x000000847f847221 */ /* 0x000fc40000010000 */
[CC--:B------:R-:W-:Y:S02]  /*5fb0*/  FMUL.FTZ R20, R135.reuse, R18.reuse ;  /* 0x0000001287147220 */ /* 0x0c0fe40000410000 */
[C---:B------:R-:W-:Y:S02]  /*5fc0*/  FMUL.FTZ R149, R135.reuse, R21 ;  /* 0x0000001587957220 */ /* 0x040fe40000410000 */
[C---:B------:R-:W-:Y:S02]  /*5fd0*/  FFMA.FTZ R133, R142.reuse, R18, -R133 ;  /* 0x000000128e857223 */ /* 0x040fe40000010885 */
[-C--:B------:R-:W-:Y:S01]  /*5fe0*/  FMUL.FTZ R130, R135, R132.reuse ;  /* 0x0000008487827220 */ /* 0x080fe20000410000 */
[----:B------:R-:W2:Y:S01]  /*5ff0*/  LDS.U16 R18, [R4+0x28] ;  /* 0x0000280004127984 */ /* 0x000ea20000000400 */
[C---:B------:R-:W-:Y:S02]  /*6000*/  FFMA.FTZ R20, R142.reuse, R19, R20 ;  /* 0x000000138e147223 */ /* 0x040fe40000010014 */
[C---:B------:R-:W-:Y:S01]  /*6010*/  FFMA.FTZ R132, R142.reuse, R132, -R149 ;  /* 0x000000848e847223 */ /* 0x040fe20000010895 */
[----:B------:R-:W3:Y:S01]  /*6020*/  LDS.U16 R19, [R4+0x2a] ;  /* 0x00002a0004137984 */ /* 0x000ee20000000400 */
[----:B------:R-:W-:-:S02]  /*6030*/  FFMA.FTZ R21, R142, R21, R130 ;  /* 0x000000158e157223 */ /* 0x000fc40000010082 */
[----:B------:R-:W-:Y:S02]  /*6040*/  FADD.FTZ R132, R137, R132 ;  /* 0x0000008489847221 */ /* 0x000fe40000010000 */
[----:B------:R-:W-:Y:S02]  /*6050*/  FMUL.FTZ R11, R148, R151 ;  /* 0x00000097940b7220 */ /* 0x000fe40000410000 */
[----:B------:R-:W-:Y:S02]  /*6060*/  FMUL.FTZ R130, R134, R20 ;  /* 0x0000001486827220 */ /* 0x000fe40000410000 */
[----:B------:R-:W-:Y:S02]  /*6070*/  FADD.FTZ R21, R138, R21 ;  /* 0x000000158a157221 */ /* 0x000fe40000010000 */
[C---:B------:R-:W-:Y:S02]  /*6080*/  FMUL.FTZ R148, R134.reuse, R133 ;  /* 0x0000008586947220 */ /* 0x040fe40000410000 */
[----:B------:R-:W-:-:S02]  /*6090*/  FMUL.FTZ R152, R134, R132 ;  /* 0x0000008486987220 */ /* 0x000fc40000410000 */
[C---:B------:R-:W-:Y:S02]  /*60a0*/  FFMA.FTZ R146, R141.reuse, R133, -R130 ;  /* 0x000000858d927223 */ /* 0x040fe40000010882 */
[-C--:B------:R-:W-:Y:S02]  /*60b0*/  FMUL.FTZ R149, R134, R21.reuse ;  /* 0x0000001586957220 */ /* 0x080fe40000410000 */
[C---:B------:R-:W-:Y:S02]  /*60c0*/  FFMA.FTZ R148, R141.reuse, R20, R148 ;  /* 0x000000148d947223 */ /* 0x040fe40000010094 */
[C---:B------:R-:W-:Y:S01]  /*60d0*/  FFMA.FTZ R133, R141.reuse, R21, R152 ;  /* 0x000000158d857223 */ /* 0x040fe20000010098 */
[----:B------:R-:W4:Y:S01]  /*60e0*/  LDS.U16 R20, [R4+0x2c] ;  /* 0x00002c0004147984 */ /* 0x000f220000000400 */
[----:B------:R-:W-:-:S03]  /*60f0*/  FFMA.FTZ R150, R141, R132, -R149 ;  /* 0x000000848d967223 */ /* 0x000fc60000010895 */
[----:B------:R-:W5:Y:S01]  /*6100*/  LDS.U16 R21, [R4+0x2e] ;  /* 0x00002e0004157984 */ /* 0x000f620000000400 */
[----:B0-----:R-:W-:Y:S01]  /*6110*/  HADD2.F32 R132, -RZ, R15.H0_H0 ;  /* 0x2000000fff847230 */ /* 0x001fe20000004100 */
[----:B------:R-:W-:Y:S01]  /*6120*/  FSEL R130, R131, RZ, !P0 ;  /* 0x000000ff83827208 */ /* 0x000fe20004000000 */
[----:B------:R-:W-:Y:S01]  /*6130*/  FADD.FTZ R133, R140, R133 ;  /* 0x000000858c857221 */ /* 0x000fe20000010000 */
[----:B-1----:R-:W-:Y:S01]  /*6140*/  HADD2.F32 R14, -RZ, R14.H0_H0 ;  /* 0x2000000eff0e7230 */ /* 0x002fe20000004100 */
[----:B------:R-:W-:Y:S01]  /*6150*/  FADD.FTZ R150, R139, R150 ;  /* 0x000000968b967221 */ /* 0x000fe20000010000 */
[----:B------:R-:W-:Y:S01]  /*6160*/  FSEL R131, R147, 1, !P0 ;  /* 0x3f80000093837808 */ /* 0x000fe20004000000 */
[----:B------:R-:W-:Y:S02]  /*6170*/  FMUL.FTZ R132, R87, R132 ;  /* 0x0000008457847220 */ /* 0x000fe40000410000 */
[C---:B------:R-:W-:Y:S02]  /*6180*/  FMUL.FTZ R15, R130.reuse, R133 ;  /* 0x00000085820f7220 */ /* 0x040fe40000410000 */
[----:B------:R-:W-:-:S02]  /*6190*/  FMUL.FTZ R154, R130, R150 ;  /* 0x00000096829a7220 */ /* 0x000fc40000410000 */
        /* <DEDUP_REMOVED lines=52> */
[-C--:B------:R-:W-:Y:S02]  /*64e0*/  FMUL.FTZ R160, R150, R152.reuse ;  /* 0x0000009896a07220 */ /* 0x080fe40000410000 */
[C---:B------:R-:W-:Y:S01]  /*64f0*/  FFMA.FTZ R158, R151.reuse, R152, -R154 ;  /* 0x00000098979e7223 */ /* 0x040fe2000001089a */
[----:B------:R-:W-:Y:S01]  /*6500*/  FSEL R152, R12, RZ, !P3 ;  /* 0x000000ff0c987208 */ /* 0x000fe20005800000 */
[----:B------:R-:W-:Y:S01]  /*6510*/  FFMA.FTZ R157, R151, R153, R160 ;  /* 0x00000099979d7223 */ /* 0x000fe200000100a0 */
[----:B------:R-:W5:Y:S01]  /*6520*/  LDS.U16 R12, [R4+0x3e] ;  /* 0x00003e00040c7984 */ /* 0x000f620000000400 */
[----:B0-----:R-:W-:Y:S01]  /*6530*/  HADD2.F32 R14, -RZ, R14.H0_H0 ;  /* 0x2000000eff0e7230 */ /* 0x001fe20000004100 */
[----:B------:R-:W-:Y:S01]  /*6540*/  FSEL R153, R9, 1, !P3 ;  /* 0x3f80000009997808 */ /* 0x000fe20005800000 */
[----:B-1----:R-:W-:Y:S01]  /*6550*/  HADD2.F32 R20, -RZ, R15.H0_H0 ;  /* 0x2000000fff147230 */ /* 0x002fe20000004100 */
[----:B------:R0:W1:Y:S01]  /*6560*/  LDS.U16 R9, [R4+0x3c] ;  /* 0x00003c0004097984 */ /* 0x0000620000000400 */
[----:B------:R-:W-:-:S02]  /*6570*/  FMUL.FTZ R15, R144, R21 ;  /* 0x00000015900f7220 */ /* 0x000fc40000410000 */
[C---:B------:R-:W-:Y:S02]  /*6580*/  FMUL.FTZ R14, R93.reuse, R14 ;  /* 0x0000000e5d0e7220 */ /* 0x040fe40000410000 */
[----:B------:R-:W-:Y:S02]  /*6590*/  FMUL.FTZ R20, R93, R20 ;  /* 0x000000145d147220 */ /* 0x000fe40000410000 */
[-C--:B------:R-:W-:Y:S01]  /*65a0*/  FFMA.FTZ R15, R145, R156.reuse, -R15 ;  /* 0x0000009c910f7223 */ /* 0x080fe2000001080f */
[----:B------:R-:W-:Y:S01]  /*65b0*/  FSEL R155, R14, RZ, !P5 ;  /* 0x000000ff0e9b7208 */ /* 0x000fe20006800000 */
[----:B------:R-:W-:Y:S01]  /*65c0*/  FMUL.FTZ R156, R144, R156 ;  /* 0x0000009c909c7220 */ /* 0x000fe20000410000 */
[----:B------:R-:W-:Y:S01]  /*65d0*/  FSEL R154, R20, RZ, !P5 ;  /* 0x000000ff149a7208 */ /* 0x000fe20006800000 */
[----:B--2---:R-:W-:Y:S02]  /*65e0*/  HADD2.F32 R14, -RZ, R19.H0_H0 ;  /* 0x20000013ff0e7230 */ /* 0x004fe40000004100 */
[----:B------:R-:W-:Y:S01]  /*65f0*/  FADD.FTZ R158, R155, R158 ;  /* 0x0000009e9b9e7221 */ /* 0x000fe20000010000 */
[----:B---3--:R-:W-:Y:S01]  /*6600*/  HADD2.F32 R18, -RZ, R18.H0_H0 ;  /* 0x20000012ff127230 */ /* 0x008fe20000004100 */
[----:B------:R-:W-:-:S02]  /*6610*/  FFMA.FTZ R21, R145, R21, R156 ;  /* 0x0000001591157223 */ /* 0x000fc4000001009c */
[----:B------:R-:W-:Y:S02]  /*6620*/  FADD.FTZ R157, R154, R157 ;  /* 0x0000009d9a9d7221 */ /* 0x000fe40000010000 */
[----:B------:R-:W-:Y:S02]  /*6630*/  FMUL.FTZ R14, R95, R14 ;  /* 0x0000000e5f0e7220 */ /* 0x000fe40000410000 */
[----:B------:R-:W-:Y:S02]  /*6640*/  FMUL.FTZ R20, R152, R158 ;  /* 0x0000009e98147220 */ /* 0x000fe40000410000 */
[----:B0-----:R-:W-:Y:S01]  /*6650*/  FMUL.FTZ R4, R150, R21 ;  /* 0x0000001596047220 */ /* 0x001fe20000410000 */
[----:B------:R-:W-:Y:S01]  /*6660*/  FSEL R156, R14, RZ, !P3 ;  /* 0x000000ff0e9c7208 */ /* 0x000fe20005800000 */
[----:B------:R-:W-:Y:S01]  /*6670*/  FMUL.FTZ R19, R152, R157 ;  /* 0x0000009d98137220 */ /* 0x000fe20000410000 */
[----:B------:R-:W-:Y:S01]  /*6680*/  FSEL R159, R5, 1, !P2 ;  /* 0x3f800000059f7808 */ /* 0x000fe20005000000 */
[----:B------:R-:W-:-:S02]  /*6690*/  FMUL.FTZ R18, R95, R18 ;  /* 0x000000125f127220 */ /* 0x000fc40000410000 */
[----:B------:R-:W-:Y:S02]  /*66a0*/  FFMA.FTZ R161, R153, R157, R20 ;  /* 0x0000009d99a17223 */ /* 0x000fe40000010014 */
[-C--:B------:R-:W-:Y:S01]  /*66b0*/  FFMA.FTZ R5, R151, R15.reuse, -R4 ;  /* 0x0000000f97057223 */ /* 0x080fe20000010804 */
[----:B----4-:R-:W-:Y:S01]  /*66c0*/  HADD2.F32 R4, -RZ, R13.H0_H0 ;  /* 0x2000000dff047230 */ /* 0x010fe20000004100 */
[----:B------:R-:W-:Y:S01]  /*66d0*/  FMUL.FTZ R14, R150, R15 ;  /* 0x0000000f960e7220 */ /* 0x000fe20000410000 */
[----:B------:R-:W-:Y:S01]  /*66e0*/  FSEL R157, R7, RZ, !P2 ;  /* 0x000000ff079d7208 */ /* 0x000fe20005000000 */
[----:B------:R-:W-:Y:S01]  /*66f0*/  FFMA.FTZ R19, R153, R158, -R19 ;  /* 0x0000009e99137223 */ /* 0x000fe20000010813 */
[----:B------:R-:W-:Y:S01]  /*6700*/  FSEL R158, R18, RZ, !P3 ;  /* 0x000000ff129e7208 */ /* 0x000fe20005800000 */
[----:B------:R-:W-:Y:S02]  /*6710*/  FADD.FTZ R20, R156, R161 ;  /* 0x000000a19c147221 */ /* 0x000fe40000010000 */
[----:B------:R-:W-:Y:S01]  /*6720*/  FFMA.FTZ R21, R151, R21, R14 ;  /* 0x0000001597157223 */ /* 0x000fe2000001000e */
[----:B-----5:R-:W-:Y:S01]  /*6730*/  HADD2.F32 R14, -RZ, R11.H0_H0 ;  /* 0x2000000bff0e7230 */ /* 0x020fe20000004100 */
[----:B------:R-:W-:-:S02]  /*6740*/  FMUL.FTZ R4, R97, R4 ;  /* 0x0000000461047220 */ /* 0x000fc40000410000 */
[----:B------:R-:W-:Y:S02]  /*6750*/  FADD.FTZ R18, R158, R19 ;  /* 0x000000139e127221 */ /* 0x000fe40000010000 */
        /* <DEDUP_REMOVED lines=8> */
[----:B------:R-:W-:Y:S01]  /*67e0*/  FFMA.FTZ R20, R159, R20, R13 ;  /* 0x000000149f147223 */ /* 0x000fe2000001000d */
[----:B------:R-:W-:Y:S01]  /*67f0*/  HADD2.F32 R12, -RZ, R12.H0_H0 ;  /* 0x2000000cff0c7230 */ /* 0x000fe20000004100 */
[----:B------:R-:W-:Y:S01]  /*6800*/  FADD.FTZ R7, R161, R164 ;  /* 0x000000a4a1077221 */ /* 0x000fe20000010000 */
[----:B------:R-:W-:Y:S01]  /*6810*/  FSEL R162, R6, 1, !P1 ;  /* 0x3f80000006a27808 */ /* 0x000fe20004800000 */
[----:B-1----:R-:W-:Y:S01]  /*6820*/  HADD2.F32 R4, -RZ, R9.H0_H0 ;  /* 0x20000009ff047230 */ /* 0x002fe20000004100 */
[----:B------:R-:W-:-:S02]  /*6830*/  FFMA.FTZ R18, R153, R5, -R18 ;  /* 0x0000000599127223 */ /* 0x000fc40000010812 */
[----:B------:R-:W-:Y:S02]  /*6840*/  FMUL.FTZ R6, R152, R5 ;  /* 0x0000000598067220 */ /* 0x000fe40000410000 */
[----:B------:R-:W-:Y:S02]  /*6850*/  FADD.FTZ R5, R163, R20 ;  /* 0x00000014a3057221 */ /* 0x000fe40000010000 */
[----:B------:R-:W-:Y:S02]  /*6860*/  FMUL.FTZ R8, R160, R7 ;  /* 0x00000007a0087220 */ /* 0x000fe40000410000 */
[C---:B------:R-:W-:Y:S02]  /*6870*/  FMUL.FTZ R12, R99.reuse, R12 ;  /* 0x0000000c630c7220 */ /* 0x040fe40000410000 */
[----:B------:R-:W-:Y:S02]  /*6880*/  FMUL.FTZ R4, R99, R4 ;  /* 0x0000000463047220 */ /* 0x000fe40000410000 */
[-C--:B------:R-:W-:Y:S01]  /*6890*/  FFMA.FTZ R9, R162, R5.reuse, R8 ;  /* 0x00000005a2097223 */ /* 0x080fe20000010008 */
[----:B------:R-:W-:Y:S01]  /*68a0*/  FSEL R164, R12, RZ, !P1 ;  /* 0x000000ff0ca47208 */ /* 0x000fe20004800000 */
[----:B------:R-:W-:Y:S01]  /*68b0*/  FMUL.FTZ R8, R160, R5 ;  /* 0x00000005a0087220 */ /* 0x000fe20000410000 */
[----:B------:R-:W-:Y:S01]  /*68c0*/  FSEL R165, R4, RZ, !P1 ;  /* 0x000000ff04a57208 */ /* 0x000fe20004800000 */
[----:B------:R-:W-:-:S02]  /*68d0*/  FFMA.FTZ R6, R153, R21, R6 ;  /* 0x0000001599067223 */ /* 0x000fc40000010006 */
[C---:B------:R-:W-:Y:S02]  /*68e0*/  FMUL.FTZ R5, R157.reuse, R18 ;  /* 0x000000129d057220 */ /* 0x040fe40000410000 */
[----:B------:R-:W-:Y:S02]  /*68f0*/  FFMA.FTZ R8, R162, R7, -R8 ;  /* 0x00000007a2087223 */ /* 0x000fe40000010808 */
[----:B------:R-:W-:Y:S02]  /*6900*/  FADD.FTZ R7, R164, R9 ;  /* 0x00000009a4077221 */ /* 0x000fe40000010000 */
[-C--:B------:R-:W-:Y:S02]  /*6910*/  FMUL.FTZ R4, R157, R6.reuse ;  /* 0x000000069d047220 */ /* 0x080fe40000410000 */
[----:B------:R-:W-:Y:S02]  /*6920*/  FFMA.FTZ R9, R159, R6, R5 ;  /* 0x000000069f097223 */ /* 0x000fe40000010005 */
[----:B------:R-:W-:-:S02]  /*6930*/  FADD.FTZ R6, R165, R8 ;  /* 0x00000008a5067221 */ /* 0x000fc40000010000 */
        /* <DEDUP_REMOVED lines=20> */
[----:B------:R-:W-:Y:S02]  /*6a80*/  FFMA.FTZ R14, R4, R8, R9 ;  /* 0x00000008040e7223 */ /* 0x000fe40000010009 */
        /* <DEDUP_REMOVED lines=153> */
[----:B------:R-:W-:Y:S01]  /*7420*/  FMUL.FTZ R134, R134, R137 ;  /* 0x0000008986867220 */ /* 0x000fe20000410000 */
[----:B------:R-:W-:Y:S01]  /*7430*/  ISETP.NE.AND P0, PT, R52, RZ, PT ;  /* 0x000000ff3400720c */ /* 0x000fe20003f05270 */
[----:B------:R-:W-:Y:S02]  /*7440*/  FMUL.FTZ R7, R9, R15 ;  /* 0x0000000f09077220 */ /* 0x000fe40000410000 */
[----:B------:R-:W-:-:S02]  /*7450*/  FFMA.FTZ R4, R141, R137, -R4 ;  /* 0x000000898d047223 */ /* 0x000fc40000010804 */
[----:B------:R-:W-:Y:S02]  /*7460*/  FFMA.FTZ R141, R141, R138, R134 ;  /* 0x0000008a8d8d7223 */ /* 0x000fe40000010086 */
[-C--:B------:R-:W-:Y:S02]  /*7470*/  FFMA.FTZ R7, R8, R14.reuse, -R7 ;  /* 0x0000000e08077223 */ /* 0x080fe40000010807 */
[C---:B------:R-:W-:Y:S02]  /*7480*/  FMUL.FTZ R5, R9.reuse, R13 ;  /* 0x0000000d09057220 */ /* 0x040fe40000410000 */
[C---:B------:R-:W-:Y:S02]  /*7490*/  FMUL.FTZ R14, R9.reuse, R14 ;  /* 0x0000000e090e7220 */ /* 0x040fe40000410000 */
[----:B------:R-:W-:Y:S02]  /*74a0*/  FADD.FTZ R141, R140, R141 ;  /* 0x0000008d8c8d7221 */ /* 0x000fe40000010000 */
        /* <DEDUP_REMOVED lines=29> */
.L_x_1635:
[----:B------:R-:W-:Y:S05]  /*7680*/  BSYNC B0 ;  /* 0x0000000000007941 */ /* 0x000fea0003800000 */
.L_x_1634:
[----:B------:R-:W-:Y:S01]  /*7690*/  FADD.FTZ R8, R133, R6 ;  /* 0x0000000685087221 */ /* 0x000fe20000010000 */
[----:B-1----:R-:W-:Y:S01]  /*76a0*/  IADD3 R101, R101, 0x1, RZ ;  /* 0x0000000165657810 */ /* 0x002fe20007ffe0ff */
[----:B------:R-:W-:Y:S02]  /*76b0*/  FADD.FTZ R132, R132, R131 ;  /* 0x0000008384847221 */ /* 0x000fe40000010000 */
[----:B------:R-:W-:Y:S01]  /*76c0*/  FMUL.FTZ R5, R143, R8 ;  /* 0x000000088f057220 */ /* 0x000fe20000410000 */
[----:B------:R-:W-:Y:S01]  /*76d0*/  ISETP.GE.AND P0, PT, R101, c[0x0][0x16c], PT ;  /* 0x00005b0065007a0c */ /* 0x000fe20003f06270 */
[-C--:B------:R-:W-:Y:S02]  /*76e0*/  FMUL.FTZ R143, R143, R132.reuse ;  /* 0x000000848f8f7220 */ /* 0x080fe40000410000 */
[C---:B------:R-:W-:Y:S02]  /*76f0*/  FFMA.FTZ R4, R136.reuse, R132, R5 ;  /* 0x0000008488047223 */ /* 0x040fe40000010005 */
[----:B------:R-:W-:-:S02]  /*7700*/  FFMA.FTZ R143, R136, R8, -R143 ;  /* 0x00000008888f7223 */ /* 0x000fc4000001088f */
[----:B------:R-:W-:Y:S02]  /*7710*/  FADD.FTZ R147, R147, R4 ;  /* 0x0000000493937221 */ /* 0x000fe40000010000 */
[----:B------:R-:W-:Y:S02]  /*7720*/  FMUL.FTZ R9, R19, R106 ;  /* 0x0000006a13097220 */ /* 0x000fe40000410000 */
[----:B------:R-:W-:Y:S02]  /*7730*/  FADD.FTZ R143, R146, R143 ;  /* 0x0000008f928f7221 */ /* 0x000fe40000010000 */
[----:B------:R-:W-:Y:S02]  /*7740*/  FMUL.FTZ R4, R144, R147 ;  /* 0x0000009390047220 */ /* 0x000fe40000410000 */
[----:B------:R-:W-:Y:S02]  /*7750*/  FFMA.FTZ R6, R18, R109, -R9 ;  /* 0x0000006d12067223 */ /* 0x000fe40000010809 */
[----:B------:R-:W-:-:S02]  /*7760*/  FMUL.FTZ R144, R144, R143 ;  /* 0x0000008f90907220 */ /* 0x000fc40000410000 */
[----:B------:R-:W-:Y:S02]  /*7770*/  FMUL.FTZ R5, R19, R114 ;  /* 0x0000007213057220 */ /* 0x000fe40000410000 */
[----:B------:R-:W-:Y:S02]  /*7780*/  FFMA.FTZ R7, R18, R20, -R7 ;  /* 0x0000001412077223 */ /* 0x000fe40000010807 */
[C---:B------:R-:W-:Y:S02]  /*7790*/  FFMA.FTZ R4, R145.reuse, R143, -R4 ;  /* 0x0000008f91047223 */ /* 0x040fe40000010804 */
[----:B------:R-:W-:Y:S02]  /*77a0*/  FFMA.FTZ R67, R6, 2, R67 ;  /* 0x4000000006437823 */ /* 0x000fe40000010043 */
[----:B------:R-:W-:Y:S02]  /*77b0*/  FFMA.FTZ R145, R145, R147, R144 ;  /* 0x0000009391917223 */ /* 0x000fe40000010090 */
[----:B------:R-:W-:-:S02]  /*77c0*/  FFMA.FTZ R6, R18, R116, -R5 ;  /* 0x0000007412067223 */ /* 0x000fc40000010805 */
[----:B------:R-:W-:Y:S02]  /*77d0*/  FMUL.FTZ R5, R19, R119 ;  /* 0x0000007713057220 */ /* 0x000fe40000410000 */
[----:B------:R-:W-:Y:S02]  /*77e0*/  FFMA.FTZ R68, R7, 2, R68 ;  /* 0x4000000007447823 */ /* 0x000fe40000010044 */
[----:B------:R-:W-:Y:S02]  /*77f0*/  FADD.FTZ R149, R149, R4 ;  /* 0x0000000495957221 */ /* 0x000fe40000010000 */
[----:B------:R-:W-:Y:S02]  /*7800*/  FMUL.FTZ R7, R19, R110 ;  /* 0x0000006e13077220 */ /* 0x000fe40000410000 */
[----:B------:R-:W-:Y:S02]  /*7810*/  FADD.FTZ R145, R148, R145 ;  /* 0x0000009194917221 */ /* 0x000fe40000010000 */
[----:B------:R-:W-:-:S02]  /*7820*/  FFMA.FTZ R5, R18, R121, -R5 ;  /* 0x0000007912057223 */ /* 0x000fc40000010805 */
[----:B------:R-:W-:Y:S02]  /*7830*/  FMUL.FTZ R4, R150, R149 ;  /* 0x0000009596047220 */ /* 0x000fe40000410000 */
[----:B------:R-:W-:Y:S02]  /*7840*/  FFMA.FTZ R7, R18, R104, -R7 ;  /* 0x0000006812077223 */ /* 0x000fe40000010807 */
[-C--:B------:R-:W-:Y:S02]  /*7850*/  FMUL.FTZ R150, R150, R145.reuse ;  /* 0x0000009196967220 */ /* 0x080fe40000410000 */
[----:B------:R-:W-:Y:S02]  /*7860*/  FFMA.FTZ R64, R5, 2, R64 ;  /* 0x4000000005407823 */ /* 0x000fe40000010040 */
[----:B------:R-:W-:Y:S02]  /*7870*/  FFMA.FTZ R5, R151, R145, R4 ;  /* 0x0000009197057223 */ /* 0x000fe40000010004 */
[----:B------:R-:W-:-:S02]  /*7880*/  FFMA.FTZ R66, R7, 2, R66 ;  /* 0x4000000007427823 */ /* 0x000fc40000010042 */
[----:B------:R-:W-:Y:S02]  /*7890*/  FFMA.FTZ R150, R151, R149, -R150 ;  /* 0x0000009597967223 */ /* 0x000fe40000010896 */
[----:B------:R-:W-:Y:S02]  /*78a0*/  FMUL.FTZ R7, R19, R124 ;  /* 0x0000007c13077220 */ /* 0x000fe40000410000 */
[----:B------:R-:W-:Y:S02]  /*78b0*/  FADD.FTZ R154, R154, R5 ;  /* 0x000000059a9a7221 */ /* 0x000fe40000010000 */
[----:B------:R-:W-:Y:S02]  /*78c0*/  FFMA.FTZ R65, R6, 2, R65 ;  /* 0x4000000006417823 */ /* 0x000fe40000010041 */
[----:B------:R-:W-:Y:S02]  /*78d0*/  FADD.FTZ R155, R155, R150 ;  /* 0x000000969b9b7221 */ /* 0x000fe40000010000 */
[----:B------:R-:W-:-:S02]  /*78e0*/  FFMA.FTZ R6, R18, R123, -R7 ;  /* 0x0000007b12067223 */ /* 0x000fc40000010807 */
[----:B------:R-:W-:Y:S02]  /*78f0*/  FMUL.FTZ R5, R19, R138 ;  /* 0x0000008a13057220 */ /* 0x000fe40000410000 */
[C---:B------:R-:W-:Y:S02]  /*7900*/  FMUL.FTZ R4, R152.reuse, R154 ;  /* 0x0000009a98047220 */ /* 0x040fe40000410000 */
[----:B------:R-:W-:Y:S02]  /*7910*/  FMUL.FTZ R152, R152, R155 ;  /* 0x0000009b98987220 */ /* 0x000fe40000410000 */
[----:B------:R-:W-:Y:S02]  /*7920*/  FFMA.FTZ R63, R6, 2, R63 ;  /* 0x40000000063f7823 */ /* 0x000fe4000001003f */
[----:B------:R-:W-:Y:S02]  /*7930*/  FFMA.FTZ R6, R18, R137, -R5 ;  /* 0x0000008912067223 */ /* 0x000fe40000010805 */
[----:B------:R-:W-:-:S02]  /*7940*/  FFMA.FTZ R5, R153, R155, -R4 ;  /* 0x0000009b99057223 */ /* 0x000fc40000010804 */
[----:B------:R-:W-:Y:S02]  /*7950*/  FFMA.FTZ R153, R153, R154, R152 ;  /* 0x0000009a99997223 */ /* 0x000fe40000010098 */
[----:B------:R-:W-:Y:S02]  /*7960*/  FMUL.FTZ R7, R19, R128 ;  /* 0x0000008013077220 */ /* 0x000fe40000410000 */
[----:B------:R-:W-:Y:S02]  /*7970*/  FADD.FTZ R156, R156, R153 ;  /* 0x000000999c9c7221 */ /* 0x000fe40000010000 */
[----:B------:R-:W-:Y:S02]  /*7980*/  FFMA.FTZ R7, R18, R108, -R7 ;  /* 0x0000006c12077223 */ /* 0x000fe40000010807 */
[----:B------:R-:W-:Y:S02]  /*7990*/  FADD.FTZ R158, R158, R5 ;  /* 0x000000059e9e7221 */ /* 0x000fe40000010000 */
[----:B------:R-:W-:-:S02]  /*79a0*/  FMUL.FTZ R4, R157, R156 ;  /* 0x0000009c9d047220 */ /* 0x000fc40000410000 */
[----:B------:R-:W-:Y:S02]  /*79b0*/  FFMA.FTZ R62, R7, 2, R62 ;  /* 0x40000000073e7823 */ /* 0x000fe4000001003e */
[C---:B------:R-:W-:Y:S02]  /*79c0*/  FMUL.FTZ R5, R19.reuse, R132 ;  /* 0x0000008413057220 */ /* 0x040fe40000410000 */
[----:B------:R-:W-:Y:S02]  /*79d0*/  FMUL.FTZ R7, R19, R141 ;  /* 0x0000008d13077220 */ /* 0x000fe40000410000 */
[----:B------:R-:W-:Y:S02]  /*79e0*/  FFMA.FTZ R61, R6, 2, R61 ;  /* 0x40000000063d7823 */ /* 0x000fe4000001003d */
[-C--:B------:R-:W-:Y:S02]  /*79f0*/  FMUL.FTZ R6, R157, R158.reuse ;  /* 0x0000009e9d067220 */ /* 0x080fe40000410000 */
[----:B------:R-:W-:-:S02]  /*7a00*/  FFMA.FTZ R4, R159, R158, -R4 ;  /* 0x0000009e9f047223 */ /* 0x000fc40000010804 */
[C---:B------:R-:W-:Y:S02]  /*7a10*/  FFMA.FTZ R8, R18.reuse, R8, -R5 ;  /* 0x0000000812087223 */ /* 0x040fe40000010805 */
[----:B------:R-:W-:Y:S02]  /*7a20*/  FFMA.FTZ R7, R18, R139, -R7 ;  /* 0x0000008b12077223 */ /* 0x000fe40000010807 */
[----:B------:R-:W-:Y:S02]  /*7a30*/  FMUL.FTZ R5, R19, R147 ;  /* 0x0000009313057220 */ /* 0x000fe40000410000 */
[----:B------:R-:W-:Y:S02]  /*7a40*/  FFMA.FTZ R6, R159, R156, R6 ;  /* 0x0000009c9f067223 */ /* 0x000fe40000010006 */
[----:B------:R-:W-:Y:S02]  /*7a50*/  FADD.FTZ R161, R161, R4 ;  /* 0x00000004a1a17221 */ /* 0x000fe40000010000 */
[----:B------:R-:W-:-:S02]  /*7a60*/  FFMA.FTZ R60, R7, 2, R60 ;  /* 0x40000000073c7823 */ /* 0x000fc4000001003c */
[----:B------:R-:W-:Y:S02]  /*7a70*/  FFMA.FTZ R5, R18, R143, -R5 ;  /* 0x0000008f12057223 */ /* 0x000fe40000010805 */
[----:B------:R-:W-:Y:S02]  /*7a80*/  FADD.FTZ R163, R163, R6 ;  /* 0x00000006a3a37221 */ /* 0x000fe40000010000 */
[C---:B------:R-:W-:Y:S02]  /*7a90*/  FMUL.FTZ R7, R160.reuse, R161 ;  /* 0x000000a1a0077220 */ /* 0x040fe40000410000 */
[----:B------:R-:W-:Y:S02]  /*7aa0*/  FFMA.FTZ R58, R5, 2, R58 ;  /* 0x40000000053a7823 */ /* 0x000fe4000001003a */
[-C--:B------:R-:W-:Y:S02]  /*7ab0*/  FMUL.FTZ R5, R160, R163.reuse ;  /* 0x000000a3a0057220 */ /* 0x080fe40000410000 */
[----:B------:R-:W-:-:S02]  /*7ac0*/  FFMA.FTZ R7, R162, R163, R7 ;  /* 0x000000a3a2077223 */ /* 0x000fc40000010007 */
[C---:B------:R-:W-:Y:S02]  /*7ad0*/  FMUL.FTZ R9, R19.reuse, R145 ;  /* 0x0000009113097220 */ /* 0x040fe40000410000 */
[----:B------:R-:W-:Y:S02]  /*7ae0*/  FFMA.FTZ R4, R162, R161, -R5 ;  /* 0x000000a1a2047223 */ /* 0x000fe40000010805 */
[----:B------:R-:W-:Y:S02]  /*7af0*/  FADD.FTZ R164, R164, R7 ;  /* 0x00000007a4a47221 */ /* 0x000fe40000010000 */
[----:B------:R-:W-:Y:S02]  /*7b00*/  FFMA.FTZ R6, R18, R149, -R9 ;  /* 0x0000009512067223 */ /* 0x000fe40000010809 */
[C---:B------:R-:W-:Y:S02]  /*7b10*/  FMUL.FTZ R9, R19.reuse, R154 ;  /* 0x0000009a13097220 */ /* 0x040fe40000410000 */
[----:B------:R-:W-:-:S02]  /*7b20*/  FMUL.FTZ R5, R19, R156 ;  /* 0x0000009c13057220 */ /* 0x000fc40000410000 */
[----:B------:R-:W-:Y:S02]  /*7b30*/  FMUL.FTZ R7, R19, R163 ;  /* 0x000000a313077220 */ /* 0x000fe40000410000 */
[----:B------:R-:W-:Y:S02]  /*7b40*/  FADD.FTZ R165, R165, R4 ;  /* 0x00000004a5a57221 */ /* 0x000fe40000010000 */
[----:B------:R-:W-:Y:S02]  /*7b50*/  FMUL.FTZ R19, R19, R164 ;  /* 0x000000a413137220 */ /* 0x000fe40000410000 */
        /* <DEDUP_REMOVED lines=12> */
.L_x_1633:
        /* <DEDUP_REMOVED lines=27> */
[----:B------:R-:W-:Y:S02]  /*7dd0*/  LEA R89, P2, R43, c[0x0][0x258], 0x1 ;  /* 0x000096002b597a11 */ /* 0x000fe400078408ff */
[----:B--2---:R-:W-:Y:S01]  /*7de0*/  PRMT R8, R6, 0x7632, R8 ;  /* 0x0000763206087816 */ /* 0x004fe20000000008 */
[----:B------:R-:W-:Y:S01]  /*7df0*/  STS.U16 [R0+0xa], R11 ;  /* 0x00000a0b00007388 */ /* 0x000fe20000000400 */
[----:B0-----:R-:W-:-:S03]  /*7e00*/  PRMT R9, R4, 0x7632, R9 ;  /* 0x0000763204097816 */ /* 0x001fc60000000009 */
[----:B------:R0:W-:Y:S01]  /*7e10*/  STS.U16 [R0+0xc], R12 ;  /* 0x00000c0c00007388 */ /* 0x0001e20000000400 */
[----:B-1----:R-:W-:-:S03]  /*7e20*/  PRMT R10, R5, 0x7632, R10 ;  /* 0x00007632050a7816 */ /* 0x002fc6000000000a */
[----:B------:R-:W-:Y:S04]  /*7e30*/  STS.U16 [R0+0xe], R7 ;  /* 0x00000e0700007388 */ /* 0x000fe80000000400 */
[----:B------:R-:W-:Y:S01]  /*7e40*/  STS.U16 [R0+0x10], R13 ;  /* 0x0000100d00007388 */ /* 0x000fe20000000400 */
[----:B0-----:R-:W-:-:S03]  /*7e50*/  LEA.HI.X R12, R43, c[0x0][0x25c], R42, 0x1, P2 ;  /* 0x000097002b0c7a11 */ /* 0x001fc600010f0c2a */
[----:B------:R-:W-:Y:S04]  /*7e60*/  STS.U16 [R0+0x12], R14 ;  /* 0x0000120e00007388 */ /* 0x000fe80000000400 */
[----:B------:R0:W-:Y:S04]  /*7e70*/  STS.U16 [R0+0x14], R6 ;  /* 0x0000140600007388 */ /* 0x0001e80000000400 */
[----:B------:R1:W-:Y:S04]  /*7e80*/  STS.U16 [R0+0x16], R8 ;  /* 0x0000160800007388 */ /* 0x0003e80000000400 */
[----:B------:R-:W-:Y:S01]  /*7e90*/  STS.U16 [R0+0x18], R4 ;  /* 0x0000180400007388 */ /* 0x000fe20000000400 */
[----:B0-----:R-:W-:-:S03]  /*7ea0*/  IMAD R6, R166, c[0x0][0x200], RZ ;  /* 0x00008000a6067a24 */ /* 0x001fc600078e02ff */
[----:B------:R-:W-:Y:S01]  /*7eb0*/  STS.U16 [R0+0x1a], R9 ;  /* 0x00001a0900007388 */ /* 0x000fe20000000400 */
[----:B------:R-:W-:-:S03]  /*7ec0*/  IMAD R15, R47, c[0x0][0x204], R6 ;  /* 0x000081002f0f7a24 */ /* 0x000fc600078e0206 */
[----:B------:R0:W-:Y:S01]  /*7ed0*/  STS.U16 [R0+0x1c], R5 ;  /* 0x00001c0500007388 */ /* 0x0001e20000000400 */
[----:B-1----:R-:W-:-:S03]  /*7ee0*/  IMAD R8, R166, c[0x0][0x1f0], RZ ;  /* 0x00007c00a6087a24 */ /* 0x002fc600078e02ff */
[----:B------:R1:W-:Y:S01]  /*7ef0*/  STS.U16 [R0+0x1e], R10 ;  /* 0x00001e0a00007388 */ /* 0x0003e20000000400 */
[----:B------:R-:W-:-:S06]  /*7f00*/  NOP ;  /* 0x0000000000007918 */ /* 0x000fcc0000000000 */
[----:B------:R-:W-:Y:S01]  /*7f10*/  LDS.U16 R19, [R37] ;  /* 0x0000000025137984 */ /* 0x000fe20000000400 */
[----:B0-----:R-:W-:-:S03]  /*7f20*/  IMAD.WIDE.U32 R4, R47, c[0x0][0x200], RZ ;  /* 0x000080002f047a25 */ /* 0x001fc600078e00ff */
[----:B------:R-:W-:Y:S01]  /*7f30*/  LDS.U16 R69, [R36+0x40] ;  /* 0x0000400024457984 */ /* 0x000fe20000000400 */
[----:B-1----:R-:W-:Y:S01]  /*7f40*/  IMAD R10, R50, c[0x0][0x208], RZ ;  /* 0x00008200320a7a24 */ /* 0x002fe200078e02ff */
[----:B------:R-:W-:Y:S01]  /*7f50*/  IADD3 R7, R5, R15, RZ ;  /* 0x0000000f05077210 */ /* 0x000fe20007ffe0ff */
[----:B------:R-:W-:Y:S01]  /*7f60*/  IMAD R79, R47, c[0x0][0x1f4], R8 ;  /* 0x00007d002f4f7a24 */ /* 0x000fe200078e0208 */
        /* <DEDUP_REMOVED lines=14> */
[----:B------:R-:W-:Y:S01]  /*8050*/  LEA R88, P5, R8, R89, 0x1 ;  /* 0x0000005908587211 */ /* 0x000fe200078a08ff */
[----:B------:R-:W-:Y:S01]  /*8060*/  LDS.U16 R91, [R30+0x1c0] ;  /* 0x0001c0001e5b7984 */ /* 0x000fe20000000400 */
[----:B------:R-:W-:Y:S02]  /*8070*/  LOP3.LUT R9, R46, 0x20, R45, 0xfe, !PT ;  /* 0x000000202e097812 */ /* 0x000fe400078efe2d */
[----:B------:R-:W-:Y:S01]  /*8080*/  @!P1 IADD3 R73, R79, R11, RZ ;  /* 0x0000000b4f499210 */ /* 0x000fe20007ffe0ff */
[----:B------:R-:W-:Y:S01]  /*8090*/  LDS.U16 R93, [R29+0x200] ;  /* 0x000200001d5d7984 */ /* 0x000fe20000000400 */
[----:B------:R-:W-:Y:S02]  /*80a0*/  LEA.HI.X R89, R8, R12, R7, 0x1, P5 ;  /* 0x0000000c08597211 */ /* 0x000fe400028f0c07 */
[----:B------:R-:W-:Y:S01]  /*80b0*/  @!P1 MOV R72, R10 ;  /* 0x0000000a00489202 */ /* 0x000fe20000000f00 */
        /* <DEDUP_REMOVED lines=24> */
.L_x_1638:
[----:B------:R-:W-:Y:S05]  /*8240*/  BSYNC B0 ;  /* 0x0000000000007941 */ /* 0x000fea0003800000 */
.L_x_1637:
        /* <DEDUP_REMOVED lines=8> */
[----:B------:R-:W-:Y:S02]  /*82d0*/  MOV R78, R70 ;  /* 0x00000046004e7202 */ /* 0x000fe40000000f00 */
[C-C-:B------:R-:W-:Y:S01]  /*82e0*/  LOP3.LUT R13, R46.reuse, 0x60, R45.reuse, 0xfe, !PT ;  /* 0x000000602e0d7812 */ /* 0x140fe200078efe2d */
[C---:B------:R-:W-:Y:S01]  /*82f0*/  IMAD R113, R51.reuse, c[0x0][0x1fc], R8 ;  /* 0x00007f0033717a24 */ /* 0x040fe200078e0208 */
[C---:B------:R-:W-:Y:S01]  /*8300*/  LOP3.LUT R19, R46.reuse, 0xa0, R45, 0xfe, !PT ;  /* 0x000000a02e137812 */ /* 0x040fe200078efe2d */
[----:B------:R-:W-:Y:S01]  /*8310*/  IMAD.WIDE.U32 R78, R51, c[0x0][0x1f8], R78 ;  /* 0x00007e00334e7a25 */ /* 0x000fe200078e004e */
[----:B------:R-:W-:Y:S01]  /*8320*/  LOP3.LUT R21, R46, 0xc0, R45, 0xfe, !PT ;  /* 0x000000c02e157812 */ /* 0x000fe200078efe2d */
[----:B------:R1:W-:Y:S01]  /*8330*/  @!P5 STG.E.U16 [R88.64+0x80], R75 ;  /* 0x0000804b5800d986 */ /* 0x0003e2000c101504 */
[----:B------:R-:W-:-:S02]  /*8340*/  ISETP.GE.AND P6, PT, R13, R18, PT ;  /* 0x000000120d00720c */ /* 0x000fc40003fc6270 */
[-C--:B------:R-:W-:Y:S01]  /*8350*/  ISETP.GE.AND P3, PT, R19, R18.reuse, PT ;  /* 0x000000121300720c */ /* 0x080fe20003f66270 */
[----:B------:R-:W-:Y:S01]  /*8360*/  @!P2 STG.E.U16 [R88.64+0x100], R83 ;  /* 0x000100535800a986 */ /* 0x000fe2000c101504 */
[----:B------:R-:W-:Y:S02]  /*8370*/  ISETP.GE.AND P4, PT, R21, R18, PT ;  /* 0x000000121500720c */ /* 0x000fe40003f86270 */
[----:B------:R-:W-:Y:S02]  /*8380*/  @!P1 IADD3 R14, P5, R43, R72, RZ ;  /* 0x000000482b0e9210 */ /* 0x000fe40007fbe0ff */
[----:B------:R-:W-:Y:S02]  /*8390*/  IADD3 R109, P2, R4, R78, RZ ;  /* 0x0000004e046d7210 */ /* 0x000fe40007f5e0ff */
[----:B------:R-:W-:Y:S02]  /*83a0*/  @!P1 IADD3.X R111, R42, R73, R113, P5, !PT ;  /* 0x000000492a6f9210 */ /* 0x000fe40002ffe471 */
[----:B------:R-:W-:Y:S01]  /*83b0*/  IADD3.X R78, R5, R113, R79, P2, !PT ;  /* 0x00000071054e7210 */ /* 0x000fe200017fe44f */
[----:B------:R-:W-:Y:S01]  /*83c0*/  @!P6 STG.E.U16 [R88.64+0xc0], R81 ;  /* 0x0000c0515800e986 */ /* 0x000fe2000c101504 */
[----:B0-----:R-:W-:-:S02]  /*83d0*/  LOP3.LUT R69, R46, 0xe0, R45, 0xfe, !PT ;  /* 0x000000e02e457812 */ /* 0x001fc400078efe2d */
[C-C-:B------:R-:W-:Y:S01]  /*83e0*/  LOP3.LUT R73, R46.reuse, 0x100, R45.reuse, 0xfe, !PT ;  /* 0x000001002e497812 */ /* 0x140fe200078efe2d */
[----:B------:R0:W-:Y:S01]  /*83f0*/  @!P3 STG.E.U16 [R88.64+0x140], R85 ;  /* 0x000140555800b986 */ /* 0x0001e2000c101504 */
[C-C-:B------:R-:W-:Y:S02]  /*8400*/  LOP3.LUT R71, R46.reuse, 0x120, R45.reuse, 0xfe, !PT ;  /* 0x000001202e477812 */ /* 0x140fe400078efe2d */
[----:B-1----:R-:W-:Y:S01]  /*8410*/  LOP3.LUT R75, R46, 0x160, R45, 0xfe, !PT ;  /* 0x000001602e4b7812 */ /* 0x002fe200078efe2d */
[----:B------:R-:W-:Y:S01]  /*8420*/  @!P4 STG.E.U16 [R88.64+0x180], R87 ;  /* 0x000180575800c986 */ /* 0x000fe2000c101504 */
[----:B------:R-:W-:Y:S02]  /*8430*/  IADD3 R8, P2, R43, 0x20, RZ ;  /* 0x000000202b087810 */ /* 0x000fe40007f5e0ff */
[-C--:B------:R-:W-:Y:S02]  /*8440*/  ISETP.GE.AND P6, PT, R69, R18.reuse, PT ;  /* 0x000000124500720c */ /* 0x080fe40003fc6270 */
[----:B------:R-:W-:-:S02]  /*8450*/  ISETP.GE.AND P4, PT, R73, R18, PT ;  /* 0x000000124900720c */ /* 0x000fc40003f86270 */
[-C--:B------:R-:W-:Y:S02]  /*8460*/  ISETP.GE.AND P3, PT, R71, R18.reuse, PT ;  /* 0x000000124700720c */ /* 0x080fe40003f66270 */
[----:B------:R-:W-:Y:S02]  /*8470*/  ISETP.GE.AND P5, PT, R75, R18, PT ;  /* 0x000000124b00720c */ /* 0x000fe40003fa6270 */
[----:B------:R-:W-:Y:S02]  /*8480*/  IADD3.X R79, RZ, R42, RZ, P2, !PT ;  /* 0x0000002aff4f7210 */ /* 0x000fe400017fe4ff */
[----:B------:R-:W-:Y:S02]  /*8490*/  LOP3.LUT R77, R46, 0x140, R45, 0xfe, !PT ;  /* 0x000001402e4d7812 */ /* 0x000fe400078efe2d */
[C---:B------:R-:W-:Y:S01]  /*84a0*/  SHF.L.U64.HI R10, R8.reuse, 0x1, R79 ;  /* 0x00000001080a7819 */ /* 0x040fe2000001024f */
[----:B------:R1:W-:Y:S01]  /*84b0*/  @!P6 STG.E.U16 [R88.64+0x1c0], R91 ;  /* 0x0001c05b5800e986 */ /* 0x0003e2000c101504 */
[----:B------:R-:W-:-:S02]  /*84c0*/  SHF.L.U32 R8, R8, 0x1, RZ ;  /* 0x0000000108087819 */ /* 0x000fc400000006ff */
[--C-:B0-----:R-:W-:Y:S01]  /*84d0*/  LOP3.LUT R85, R46, 0x180, R45.reuse, 0xfe, !PT ;  /* 0x000001802e557812 */ /* 0x101fe200078efe2d */
[----:B------:R0:W-:Y:S01]  /*84e0*/  @!P4 STG.E.U16 [R88.64+0x200], R93 ;  /* 0x0002005d5800c986 */ /* 0x0001e2000c101504 */
[----:B------:R-:W-:Y:S02]  /*84f0*/  IADD3 R90, P2, R8, c[0x0][0x268], RZ ;  /* 0x00009a00085a7a10 */ /* 0x000fe40007f5e0ff */
[C-C-:B------:R-:W-:Y:S01]  /*8500*/  LOP3.LUT R83, R46.reuse, 0x1a0, R45.reuse, 0xfe, !PT ;  /* 0x000001a02e537812 */ /* 0x140fe200078efe2d */
[----:B------:R2:W-:Y:S01]  /*8510*/  @!P3 STG.E.U16 [R88.64+0x240], R95 ;  /* 0x0002405f5800b986 */ /* 0x0005e2000c101504 */
[C-C-:B------:R-:W-:Y:S02]  /*8520*/  LOP3.LUT R81, R46.reuse, 0x1c0, R45.reuse, 0xfe, !PT ;  /* 0x000001c02e517812 */ /* 0x140fe400078efe2d */
[----:B------:R-:W-:Y:S01]  /*8530*/  LOP3.LUT R79, R46, 0x1e0, R45, 0xfe, !PT ;  /* 0x000001e02e4f7812 */ /* 0x000fe200078efe2d */
[----:B------:R-:W-:Y:S01]  /*8540*/  @!P5 STG.E.U16 [R88.64+0x2c0], R99 ;  /* 0x0002c0635800d986 */ /* 0x000fe2000c101504 */
[----:B------:R-:W-:-:S02]  /*8550*/  IADD3.X R12, R10, c[0x0][0x26c], RZ, P2, !PT ;  /* 0x00009b000a0c7a10 */ /* 0x000fc400017fe4ff */
[-C--:B------:R-:W-:Y:S02]  /*8560*/  ISETP.GE.AND P6, PT, R77, R18.reuse, PT ;  /* 0x000000124d00720c */ /* 0x080fe40003fc6270 */
[-C--:B------:R-:W-:Y:S02]  /*8570*/  ISETP.GE.AND P4, PT, R85, R18.reuse, PT ;  /* 0x000000125500720c */ /* 0x080fe40003f86270 */
[-C--:B------:R-:W-:Y:S02]  /*8580*/  ISETP.GE.AND P3, PT, R83, R18.reuse, PT ;  /* 0x000000125300720c */ /* 0x080fe40003f66270 */
[-C--:B------:R-:W-:Y:S02]  /*8590*/  ISETP.GE.AND P2, PT, R81, R18.reuse, PT ;  /* 0x000000125100720c */ /* 0x080fe40003f46270 */
[----:B------:R-:W-:-:S05]  /*85a0*/  ISETP.GE.AND P5, PT, R79, R18, PT ;  /* 0x000000124f00720c */ /* 0x000fca0003fa6270 */
[----:B------:R-:W-:Y:S01]  /*85b0*/  @!P6 STG.E.U16 [R88.64+0x280], R97 ;  /* 0x000280615800e986 */ /* 0x000fe2000c101504 */
[----:B------:R-:W-:-:S03]  /*85c0*/  LEA R90, P6, R109, R90, 0x1 ;  /* 0x0000005a6d5a7211 */ /* 0x000fc600078c08ff */
[----:B------:R-:W-:Y:S01]  /*85d0*/  @!P4 STG.E.U16 [R88.64+0x300], R101 ;  /* 0x000300655800c986 */ /* 0x000fe2000c101504 */
[----:B-1----:R-:W-:Y:S02]  /*85e0*/  LEA.HI.X R91, R109, R12, R78, 0x1, P6 ;  /* 0x0000000c6d5b7211 */ /* 0x002fe400030f0c4e */
        /* <DEDUP_REMOVED lines=10> */
[----:B0-----:R-:W-:Y:S02]  /*8690*/  PRMT R93, RZ, 0x7610, R93 ;  /* 0x00007610ff5d7816 */ /* 0x001fe4000000005d */
[----:B--2---:R-:W-:-:S02]  /*86a0*/  PRMT R95, RZ, 0x7610, R95 ;  /* 0x00007610ff5f7816 */ /* 0x004fc4000000005f */
[----:B------:R-:W-:Y:S02]  /*86b0*/  PRMT R18, RZ, 0x7610, R18 ;  /* 0x00007610ff127816 */ /* 0x000fe40000000012 */
[----:B-1----:R-:W-:Y:S01]  /*86c0*/  PRMT R89, RZ, 0x7610, R89 ;  /* 0x00007610ff597816 */ /* 0x002fe20000000059 */
        /* <DEDUP_REMOVED lines=14> */
[----:B0-----:R-:W-:Y:S01]  /*87b0*/  PRMT R87, RZ, 0x7610, R87 ;  /* 0x00007610ff577816 */ /* 0x001fe20000000057 */
[----:B------:R-:W4:Y:S01]  /*87c0*/  @!P4 LDG.E.U16 R20, [R90.64+0x140] ;  /* 0x000140045a14c981 */ /* 0x000f22000c1e1500 */
[----:B------:R-:W-:-:S02]  /*87d0*/  PRMT R97, RZ, 0x7610, R97 ;  /* 0x00007610ff617816 */ /* 0x000fc40000000061 */
[----:B------:R-:W-:Y:S01]  /*87e0*/  PRMT R72, RZ, 0x7610, R72 ;  /* 0x00007610ff487816 */ /* 0x000fe20000000048 */
[----:B------:R-:W4:Y:S01]  /*87f0*/  @!P2 LDG.E.U16 R70, [R90.64+0x1c0] ;  /* 0x0001c0045a46a981 */ /* 0x000f22000c1e1500 */
[----:B------:R-:W-:Y:S02]  /*8800*/  PRMT R14, RZ, 0x7610, R14 ;  /* 0x00007610ff0e7816 */ /* 0x000fe4000000000e */
[-C--:B------:R-:W-:Y:S01]  /*8810*/  ISETP.GE.AND P4, PT, R75, R38.reuse, PT ;  /* 0x000000264b00720c */ /* 0x080fe20003f86270 */
        /* <DEDUP_REMOVED lines=56> */
[----:B------:R-:W5:Y:S01]  /*8ba0*/  LDS.U16 R74, [R0+0x1c] ;  /* 0x00001c00004a7984 */ /* 0x000f620000000400 */
[----:B0-----:R-:W-:-:S03]  /*8bb0*/  HADD2.F32 R96, -RZ, R12.H0_H0 ;  /* 0x2000000cff607230 */ /* 0x001fc60000004100 */
[----:B------:R-:W0:Y:S01]  /*8bc0*/  LDS.U16 R12, [R0+0x1e] ;  /* 0x00001e00000c7984 */ /* 0x000e220000000400 */
[----:B------:R-:W-:Y:S01]  /*8bd0*/  FMUL.FTZ R80, R78, -1.4426950216293334961 ;  /* 0xbfb8aa3b4e507820 */ /* 0x000fe20000410000 */
[----:B------:R-:W-:Y:S01]  /*8be0*/  HADD2.F32 R100, -RZ, R76.H0_H0 ;  /* 0x2000004cff647230 */ /* 0x000fe20000004100 */
[----:B------:R-:W-:Y:S02]  /*8bf0*/  FMUL.FTZ R84, R82, -1.4426950216293334961 ;  /* 0xbfb8aa3b52547820 */ /* 0x000fe40000410000 */
[----:B------:R-:W-:Y:S02]  /*8c00*/  FMUL.FTZ R89, R88, -1.4426950216293334961 ;  /* 0xbfb8aa3b58597820 */ /* 0x000fe40000410000 */
[----:B------:R-:W0:Y:S01]  /*8c10*/  MUFU.EX2 R80, R80 ;  /* 0x0000005000507308 */ /* 0x000e220000000800 */
[----:B------:R-:W-:Y:S01]  /*8c20*/  FMUL.FTZ R91, R90, -1.4426950216293334961 ;  /* 0xbfb8aa3b5a5b7820 */ /* 0x000fe20000410000 */
[----:B-1----:R-:W-:Y:S01]  /*8c30*/  HADD2.F32 R98, -RZ, R18.H0_H0 ;  /* 0x20000012ff627230 */ /* 0x002fe20000004100 */
[----:B------:R-:W-:Y:S01]  /*8c40*/  FMUL.FTZ R93, R92, -1.4426950216293334961 ;  /* 0xbfb8aa3b5c5d7820 */ /* 0x000fe20000410000 */
[----:B--2---:R-:W-:Y:S01]  /*8c50*/  HADD2.F32 R102, -RZ, R72.H0_H0 ;  /* 0x20000048ff667230 */ /* 0x004fe20000004100 */
[----:B------:R-:W-:-:S02]  /*8c60*/  FMUL.FTZ R97, R96, -1.4426950216293334961 ;  /* 0xbfb8aa3b60617820 */ /* 0x000fc40000410000 */
[----:B------:R-:W-:Y:S01]  /*8c70*/  FMUL.FTZ R101, R100, -1.4426950216293334961 ;  /* 0xbfb8aa3b64657820 */ /* 0x000fe20000410000 */
[----:B------:R-:W1:Y:S01]  /*8c80*/  MUFU.EX2 R84, R84 ;  /* 0x0000005400547308 */ /* 0x000e620000000800 */
[----:B------:R-:W-:Y:S01]  /*8c90*/  FMUL.FTZ R87, R86, -1.4426950216293334961 ;  /* 0xbfb8aa3b56577820 */ /* 0x000fe20000410000 */
[----:B---3--:R-:W-:Y:S02]  /*8ca0*/  HADD2.F32 R14, -RZ, R14.H0_H0 ;  /* 0x2000000eff0e7230 */ /* 0x008fe40000004100 */
[----:B----4-:R-:W-:Y:S02]  /*8cb0*/  HADD2.F32 R20, -RZ, R20.H0_H0 ;  /* 0x20000014ff147230 */ /* 0x010fe40000004100 */
[----:B-----5:R-:W-:Y:S02]  /*8cc0*/  HADD2.F32 R70, -RZ, R70.H0_H0 ;  /* 0x20000046ff467230 */ /* 0x020fe40000004100 */
[----:B------:R-:W-:Y:S01]  /*8cd0*/  HADD2.F32 R74, -RZ, R74.H0_H0 ;  /* 0x2000004aff4a7230 */ /* 0x000fe20000004100 */
[----:B------:R-:W2:Y:S01]  /*8ce0*/  MUFU.EX2 R89, R89 ;  /* 0x0000005900597308 */ /* 0x000ea20000000800 */
[----:B------:R-:W-:-:S02]  /*8cf0*/  FMUL.FTZ R95, R94, -1.4426950216293334961 ;  /* 0xbfb8aa3b5e5f7820 */ /* 0x000fc40000410000 */
[----:B------:R-:W-:Y:S02]  /*8d00*/  FMUL.FTZ R99, R98, -1.4426950216293334961 ;  /* 0xbfb8aa3b62637820 */ /* 0x000fe40000410000 */
[----:B------:R-:W-:-:S03]  /*8d10*/  FMUL.FTZ R103, R102, -1.4426950216293334961 ;  /* 0xbfb8aa3b66677820 */ /* 0x000fc60000410000 */
[----:B------:R-:W3:Y:S01]  /*8d20*/  MUFU.EX2 R91, R91 ;  /* 0x0000005b005b7308 */ /* 0x000ee20000000800 */
[----:B------:R-:W-:Y:S01]  /*8d30*/  FMUL.FTZ R18, R14, -1.4426950216293334961 ;  /* 0xbfb8aa3b0e127820 */ /* 0x000fe20000410000 */
[----:B0-----:R-:W-:-:S06]  /*8d40*/  HADD2.F32 R104, -RZ, R12.H0_H0 ;  /* 0x2000000cff687230 */ /* 0x001fcc0000004100 */
[----:B------:R-:W0:Y:S01]  /*8d50*/  MUFU.EX2 R93, R93 ;  /* 0x0000005d005d7308 */ /* 0x000e220000000800 */
[----:B------:R-:W-:Y:S02]  /*8d60*/  FMUL.FTZ R76, R20, -1.4426950216293334961 ;  /* 0xbfb8aa3b144c7820 */ /* 0x000fe40000410000 */
[----:B------:R-:W-:Y:S02]  /*8d70*/  FMUL.FTZ R105, R104, -1.4426950216293334961 ;  /* 0xbfb8aa3b68697820 */ /* 0x000fe40000410000 */
[----:B------:R-:W-:-:S03]  /*8d80*/  FMUL.FTZ R72, R70, -1.4426950216293334961 ;  /* 0xbfb8aa3b46487820 */ /* 0x000fc60000410000 */
[----:B------:R-:W4:Y:S01]  /*8d90*/  MUFU.EX2 R97, R97 ;  /* 0x0000006100617308 */ /* 0x000f220000000800 */
[----:B------:R-:W-:-:S07]  /*8da0*/  FMUL.FTZ R12, R74, -1.4426950216293334961 ;  /* 0xbfb8aa3b4a0c7820 */ /* 0x000fce0000410000 */
[----:B------:R-:W5:Y:S01]  /*8db0*/  MUFU.EX2 R101, R101 ;  /* 0x0000006500657308 */ /* 0x000f620000000800 */
[----:B------:R-:W-:-:S07]  /*8dc0*/  FADD.FTZ R80, R80, 1 ;  /* 0x3f80000050507421 */ /* 0x000fce0000010000 */
[----:B------:R-:W0:Y:S01]  /*8dd0*/  MUFU.EX2 R87, R87 ;  /* 0x0000005700577308 */ /* 0x000e220000000800 */
[----:B-1----:R-:W-:-:S07]  /*8de0*/  FADD.FTZ R84, R84, 1 ;  /* 0x3f80000054547421 */ /* 0x002fce0000010000 */
[----:B------:R-:W1:Y:S08]  /*8df0*/  MUFU.EX2 R95, R95 ;  /* 0x0000005f005f7308 */ /* 0x000e700000000800 */
[----:B------:R-:W0:Y:S08]  /*8e00*/  MUFU.EX2 R99, R99 ;  /* 0x0000006300637308 */ /* 0x000e300000000800 */
[----:B------:R-:W0:Y:S08]  /*8e10*/  MUFU.EX2 R103, R103 ;  /* 0x0000006700677308 */ /* 0x000e300000000800 */
[----:B------:R-:W0:Y:S01]  /*8e20*/  MUFU.EX2 R105, R105 ;  /* 0x0000006900697308 */ /* 0x000e220000000800 */
[----:B--2---:R-:W-:-:S07]  /*8e30*/  FADD.FTZ R89, R89, 1 ;  /* 0x3f80000059597421 */ /* 0x004fce0000010000 */
[----:B------:R-:W2:Y:S08]  /*8e40*/  MUFU.EX2 R18, R18 ;  /* 0x0000001200127308 */ /* 0x000eb00000000800 */
[----:B------:R-:W0:Y:S08]  /*8e50*/  MUFU.EX2 R76, R76 ;  /* 0x0000004c004c7308 */ /* 0x000e300000000800 */
[----:B------:R-:W1:Y:S08]  /*8e60*/  MUFU.EX2 R72, R72 ;  /* 0x0000004800487308 */ /* 0x000e700000000800 */
[----:B------:R-:W1:Y:S01]  /*8e70*/  MUFU.EX2 R12, R12 ;  /* 0x0000000c000c7308 */ /* 0x000e620000000800 */
[----:B---3--:R-:W-:-:S02]  /*8e80*/  FADD.FTZ R91, R91, 1 ;  /* 0x3f8000005b5b7421 */ /* 0x008fc40000010000 */
[----:B0-----:R-:W-:-:S05]  /*8e90*/  FADD.FTZ R93, R93, 1 ;  /* 0x3f8000005d5d7421 */ /* 0x001fca0000010000 */
[----:B------:R-:W0:Y:S01]  /*8ea0*/  MUFU.RCP R107, R80 ;  /* 0x00000050006b7308 */ /* 0x000e220000001000 */
[----:B----4-:R-:W-:Y:S02]  /*8eb0*/  FADD.FTZ R97, R97, 1 ;  /* 0x3f80000061617421 */ /* 0x010fe40000010000 */
[----:B-----5:R-:W-:Y:S02]  /*8ec0*/  FADD.FTZ R101, R101, 1 ;  /* 0x3f80000065657421 */ /* 0x020fe40000010000 */
[----:B------:R-:W-:-:S03]  /*8ed0*/  FADD.FTZ R87, R87, 1 ;  /* 0x3f80000057577421 */ /* 0x000fc60000010000 */
[----:B------:R-:W3:Y:S01]  /*8ee0*/  MUFU.RCP R109, R84 ;  /* 0x00000054006d7308 */ /* 0x000ee20000001000 */
[----:B-1----:R-:W-:Y:S02]  /*8ef0*/  FADD.FTZ R95, R95, 1 ;  /* 0x3f8000005f5f7421 */ /* 0x002fe40000010000 */
[----:B------:R-:W-:Y:S02]  /*8f00*/  FADD.FTZ R99, R99, 1 ;  /* 0x3f80000063637421 */ /* 0x000fe40000010000 */
[----:B------:R-:W-:Y:S02]  /*8f10*/  FADD.FTZ R103, R103, 1 ;  /* 0x3f80000067677421 */ /* 0x000fe40000010000 */
[----:B------:R-:W-:Y:S01]  /*8f20*/  FADD.FTZ R105, R105, 1 ;  /* 0x3f80000069697421 */ /* 0x000fe20000010000 */
[----:B------:R-:W1:Y:S01]  /*8f30*/  MUFU.RCP R89, R89 ;  /* 0x0000005900597308 */ /* 0x000e620000001000 */
[----:B--2---:R-:W-:Y:S02]  /*8f40*/  FADD.FTZ R18, R18, 1 ;  /* 0x3f80000012127421 */ /* 0x004fe40000010000 */
[----:B------:R-:W-:-:S02]  /*8f50*/  FADD.FTZ R76, R76, 1 ;  /* 0x3f8000004c4c7421 */ /* 0x000fc40000010000 */
[----:B------:R-:W-:-:S03]  /*8f60*/  FADD.FTZ R72, R72, 1 ;  /* 0x3f80000048487421 */ /* 0x000fc60000010000 */
[----:B------:R0:W2:Y:S01]  /*8f70*/  MUFU.RCP R111, R87 ;  /* 0x00000057006f7308 */ /* 0x0000a20000001000 */
[----:B------:R-:W-:-:S07]  /*8f80*/  FADD.FTZ R12, R12, 1 ;  /* 0x3f8000000c0c7421 */ /* 0x000fce0000010000 */
[----:B------:R-:W4:Y:S01]  /*8f90*/  MUFU.RCP R91, R91 ;  /* 0x0000005b005b7308 */ /* 0x000f220000001000 */
[----:B0-----:R-:W-:-:S07]  /*8fa0*/  FMUL.FTZ R87, R78, R107 ;  /* 0x0000006b4e577220 */ /* 0x001fce0000410000 */
[----:B------:R-:W0:Y:S08]  /*8fb0*/  MUFU.RCP R93, R93 ;  /* 0x0000005d005d7308 */ /* 0x000e300000001000 */
[----:B------:R-:W5:Y:S08]  /*8fc0*/  MUFU.RCP R97, R97 ;  /* 0x0000006100617308 */ /* 0x000f700000001000 */
[----:B------:R-:W0:Y:S01]  /*8fd0*/  MUFU.RCP R101, R101 ;  /* 0x0000006500657308 */ /* 0x000e220000001000 */
[----:B---3--:R-:W-:-:S07]  /*8fe0*/  FMUL.FTZ R82, R82, R109 ;  /* 0x0000006d52527220 */ /* 0x008fce0000410000 */
[----:B------:R-:W3:Y:S08]  /*8ff0*/  MUFU.RCP R95, R95 ;  /* 0x0000005f005f7308 */ /* 0x000ef00000001000 */
[----:B------:R-:W0:Y:S08]  /*9000*/  MUFU.RCP R113, R18 ;  /* 0x0000001200717308 */ /* 0x000e300000001000 */
[----:B------:R-:W0:Y:S08]  /*9010*/  MUFU.RCP R99, R99 ;  /* 0x0000006300637308 */ /* 0x000e300000001000 */
[----:B------:R-:W0:Y:S08]  /*9020*/  MUFU.RCP R115, R76 ;  /* 0x0000004c00737308 */ /* 0x000e300000001000 */
[----:B------:R-:W0:Y:S08]  /*9030*/  MUFU.RCP R117, R72 ;  /* 0x0000004800757308 */ /* 0x000e300000001000 */
[----:B------:R-:W0:Y:S08]  /*9040*/  MUFU.RCP R103, R103 ;  /* 0x0000006700677308 */ /* 0x000e300000001000 */
[----:B------:R-:W0:Y:S08]  /*9050*/  MUFU.RCP R107, R12 ;  /* 0x0000000c006b7308 */ /* 0x000e300000001000 */
[----:B------:R-:W3:Y:S01]  /*9060*/  MUFU.RCP R105, R105 ;  /* 0x0000006900697308 */ /* 0x000ee20000001000 */
[----:B------:R-:W-:-:S02]  /*9070*/  FMUL.FTZ R82, R82, R67 ;  /* 0x0000004352527220 */ /* 0x000fc40000410000 */
[----:B-1----:R-:W-:Y:S02]  /*9080*/  FMUL.FTZ R88, R88, R89 ;  /* 0x0000005958587220 */ /* 0x002fe40000410000 */
[----:B--2---:R-:W-:Y:S02]  /*9090*/  FMUL.FTZ R67, R86, R111 ;  /* 0x0000006f56437220 */ /* 0x004fe40000410000 */
[----:B----4-:R-:W-:Y:S02]  /*90a0*/  FMUL.FTZ R89, R90, R91 ;  /* 0x0000005b5a597220 */ /* 0x010fe40000410000 */
[----:B0-----:R-:W-:Y:S02]  /*90b0*/  FMUL.FTZ R92, R92, R93 ;  /* 0x0000005d5c5c7220 */ /* 0x001fe40000410000 */
[----:B-----5:R-:W-:Y:S02]  /*90c0*/  FMUL.FTZ R96, R96, R97 ;  /* 0x0000006160607220 */ /* 0x020fe40000410000 */
        /* <DEDUP_REMOVED lines=8> */
[----:B---3--:R-:W-:Y:S02]  /*9150*/  FMUL.FTZ R65, R94, R95 ;  /* 0x0000005f5e417220 */ /* 0x008fe40000410000 */
[----:B------:R-:W-:Y:S02]  /*9160*/  FMUL.FTZ R91, R14, R113 ;  /* 0x000000710e5b7220 */ /* 0x000fe40000410000 */
[----:B------:R-:W-:Y:S02]  /*9170*/  FMUL.FTZ R98, R98, R99 ;  /* 0x0000006362627220 */ /* 0x000fe40000410000 */
[----:B------:R-:W-:Y:S02]  /*9180*/  FMUL.FTZ R61, R20, R115 ;  /* 0x00000073143d7220 */ /* 0x000fe40000410000 */
[----:B------:R-:W-:-:S02]  /*9190*/  FMUL.FTZ R63, R70, R117 ;  /* 0x00000075463f7220 */ /* 0x000fc40000410000 */
[----:B------:R-:W-:Y:S02]  /*91a0*/  FMUL.FTZ R102, R102, R103 ;  /* 0x0000006766667220 */ /* 0x000fe40000410000 */
[----:B------:R-:W-:Y:S02]  /*91b0*/  FMUL.FTZ R57, R74, R107 ;  /* 0x0000006b4a397220 */ /* 0x000fe40000410000 */
[----:B------:R-:W-:Y:S01]  /*91c0*/  FMUL.FTZ R104, R104, R105 ;  /* 0x0000006968687220 */ /* 0x000fe20000410000 */
[----:B------:R-:W-:Y:S01]  /*91d0*/  F2FP.PACK_AB R82, R82, R87 ;  /* 0x000000575252723e */ /* 0x000fe200000000ff */
[----:B------:R-:W-:Y:S01]  /*91e0*/  BAR.SYNC.DEFER_BLOCKING 0x0 ;  /* 0x0000000000007b1d */ /* 0x000fe20000010000 */
[----:B------:R-:W-:Y:S01]  /*91f0*/  F2FP.PACK_AB R67, R88, R67 ;  /* 0x000000435843723e */ /* 0x000fe200000000ff */
        /* <DEDUP_REMOVED lines=8> */
[----:B------:R-:W-:Y:S01]  /*9280*/  FMUL.FTZ R104, R104, R53 ;  /* 0x0000003568687220 */ /* 0x000fe20000410000 */
[----:B------:R-:W-:-:S02]  /*9290*/  PRMT R12, R82, 0x7632, R12 ;  /* 0x00007632520c7816 */ /* 0x000fc4000000000c */
[----:B------:R-:W-:Y:S02]  /*92a0*/  PRMT R14, R67, 0x7632, R14 ;  /* 0x00007632430e7816 */ /* 0x000fe4000000000e */
[----:B------:R-:W-:Y:S02]  /*92b0*/  PRMT R18, R89, 0x7632, R18 ;  /* 0x0000763259127816 */ /* 0x000fe40000000012 */
[----:B------:R-:W-:Y:S02]  /*92c0*/  F2FP.PACK_AB R65, R96, R65 ;  /* 0x000000416041723e */ /* 0x000fe400000000ff */
[----:B------:R-:W-:Y:S02]  /*92d0*/  F2FP.PACK_AB R91, R98, R91 ;  /* 0x0000005b625b723e */ /* 0x000fe400000000ff */
[----:B------:R-:W-:Y:S02]  /*92e0*/  F2FP.PACK_AB R61, R100, R61 ;  /* 0x0000003d643d723e */ /* 0x000fe400000000ff */
[----:B------:R-:W-:-:S02]  /*92f0*/  F2FP.PACK_AB R63, R102, R63 ;  /* 0x0000003f663f723e */ /* 0x000fc400000000ff */
[----:B------:R-:W-:Y:S01]  /*9300*/  F2FP.PACK_AB R57, R104, R57 ;  /* 0x000000396839723e */ /* 0x000fe200000000ff */
[----:B------:R0:W-:Y:S01]  /*9310*/  STS.U16 [R0+0x2], R12 ;  /* 0x0000020c00007388 */ /* 0x0001e20000000400 */
[----:B------:R-:W-:Y:S02]  /*9320*/  PRMT R20, R91, 0x7632, R20 ;  /* 0x000076325b147816 */ /* 0x000fe40000000014 */
[C---:B------:R-:W-:Y:S01]  /*9330*/  PRMT R54, R57.reuse, 0x7610, R54 ;  /* 0x0000761039367816 */ /* 0x040fe20000000036 */
[----:B------:R1:W-:Y:S01]  /*9340*/  STS.U16 [R0+0x6], R14 ;  /* 0x0000060e00007388 */ /* 0x0003e20000000400 */
[----:B------:R-:W-:-:S03]  /*9350*/  PRMT R56, R57, 0x7632, R56 ;  /* 0x0000763239387816 */ /* 0x000fc60000000038 */
        /* <DEDUP_REMOVED lines=8> */
[----:B------:R0:W-:Y:S04]  /*93e0*/  STS.U16 [R0+0xe], R12 ;  /* 0x00000e0c00007388 */ /* 0x0001e80000000400 */
        /* <DEDUP_REMOVED lines=44> */
.L_x_1640:
[----:B------:R-:W-:Y:S05]  /*96b0*/  BSYNC B0 ;  /* 0x0000000000007941 */ /* 0x000fea0003800000 */
.L_x_1639:
[----:B------:R-:W-:Y:S01]  /*96c0*/  MOV R6, R28 ;  /* 0x0000001c00067202 */ /* 0x000fe20000000f00 */
[----:B------:R-:W-:Y:S01]  /*96d0*/  IMAD R12, R50, c[0x0][0x218], RZ ;  /* 0x00008600320c7a24 */ /* 0x000fe200078e02ff */
[----:B------:R-:W-:Y:S02]  /*96e0*/  MOV R7, R91 ;  /* 0x0000005b00077202 */ /* 0x000fe40000000f00 */
[-C--:B------:R-:W-:Y:S01]  /*96f0*/  ISETP.GE.AND P4, PT, R11, R0.reuse, PT ;  /* 0x000000000b00720c */ /* 0x080fe20003f86270 */
[----:B------:R-:W-:Y:S01]  /*9700*/  IMAD R29, R51, c[0x0][0x21c], R12 ;  /* 0x00008700331d7a24 */ /* 0x000fe200078e020c */
[-C--:B------:R-:W-:Y:S01]  /*9710*/  ISETP.GE.AND P5, PT, R13, R0.reuse, PT ;  /* 0x000000000d00720c */ /* 0x080fe20003fa6270 */
[----:B------:R-:W-:Y:S01]  /*9720*/  IMAD.WIDE.U32 R6, R51, c[0x0][0x218], R6 ;  /* 0x0000860033067a25 */ /* 0x000fe200078e0006 */
[-C--:B------:R-:W-:Y:S02]  /*9730*/  ISETP.GE.AND P6, PT, R15, R0.reuse, PT ;  /* 0x000000000f00720c */ /* 0x080fe40003fc6270 */
[----:B------:R-:W-:-:S02]  /*9740*/  ISETP.GE.AND P3, PT, R9, R0, PT ;  /* 0x000000000900720c */ /* 0x000fc40003f66270 */
[----:B0-----:R-:W-:Y:S02]  /*9750*/  IADD3 R23, P0, R4, R6, RZ ;  /* 0x0000000604177210 */ /* 0x001fe40007f1e0ff */
        /* <DEDUP_REMOVED lines=41> */
.L_x_1641:
[----:B------:R-:W-:Y:S05]  /*99f0*/  EXIT ;  /* 0x000000000000794d */ /* 0x000fea0003800000 */
.L_x_1643:
        /* <DEDUP_REMOVED lines=16> */
.L_x_5357:


//--------------------- .text._Z25selective_scan_fwd_kernelI32Selective_Scan_fwd_kernel_traitsILi32ELi16ELi1ELb0ELb1ELb1ELb0EN3c104HalfENS1_7complexIfEEEEv13SSMParamsBase --------------------------
	.section	.text._Z25selective_scan_fwd_kernelI32Selective_Scan_fwd_kernel_traitsILi32ELi16ELi1ELb0ELb1ELb1ELb0EN3c104HalfENS1_7complexIfEEEEv13SSMParamsBase,"ax",@progbits
	.sectioninfo	@"SHI_REGISTERS=215"
	.align	128
        .global         _Z25selective_scan_fwd_kernelI32Selective_Scan_fwd_kernel_traitsILi32ELi16ELi1ELb0ELb1ELb1ELb0EN3c104HalfENS1_7complexIfEEEEv13SSMParamsBase
        .type           _Z25selective_scan_fwd_kernelI32Selective_Scan_fwd_kernel_traitsILi32ELi16ELi1ELb0ELb1ELb1ELb0EN3c104HalfENS1_7complexIfEEEEv13SSMParamsBase,@function
        .size           _Z25selective_scan_fwd_kernelI32Selective_Scan_fwd_kernel_traitsILi32ELi16ELi1ELb0ELb1ELb1ELb0EN3c104HalfENS1_7complexIfEEEEv13SSMParamsBase,(.L_x_5358 - _Z25selective_scan_fwd_kernelI32Selective_Scan_fwd_kernel_traitsILi32ELi16ELi1ELb0ELb1ELb1ELb0EN3c104HalfENS1_7complexIfEEEEv13SSMParamsBase)
        .other          _Z25selective_scan_fwd_kernelI32Selective_Scan_fwd_kernel_traitsILi32ELi16ELi1ELb0ELb1ELb1ELb0EN3c104HalfENS1_7complexIfEEEEv13SSMParamsBase,@"STO_CUDA_ENTRY STV_DEFAULT"
_Z25selective_scan_fwd_kernelI32Selective_Scan_fwd_kernel_traitsILi32ELi16ELi1ELb0ELb1ELb1ELb0EN3c104HalfENS1_7complexIfEEEEv13SSMParamsBase:
.text._Z25selective_scan_fwd_kernelI32Selective_Scan_fwd_kernel_traitsILi32ELi16ELi1ELb0ELb1ELb1ELb0EN3c104HalfENS1_7complexIfEEEEv13SSMParamsBase:
        /* <DEDUP_REMOVED lines=15> */
[----:B------:R-:W-:-:S03]  /*00f0*/  @P0 LEA R2, P2, R0, c[0x0][0x238], 0x2 ;  /* 0x00008e0000020a11 */ /* 0x000fc600078410ff */
[C---:B------:R-:W-:Y:S02]  /*0100*/  @P1 LEA R4, P3, R0.reuse, c[0x0][0x250], 0x2 ;  /* 0x0000940000041a11 */ /* 0x040fe400078610ff */
[--C-:B------:R-:W-:Y:S02]  /*0110*/  @P0 LEA.HI.X R3, R0, c[0x0][0x23c], R21.reuse, 0x2, P2 ;  /* 0x00008f0000030a11 */ /* 0x100fe400010f1415 */
[----:B-1----:R-:W-:Y:S02]  /*0120*/  IADD3 R6, R8, 0xffffffe, RZ ;  /* 0x0ffffffe08067810 */ /* 0x002fe40007ffe0ff */
[----:B--2---:R-:W-:Y:S01]  /*0130*/  MOV R23, UR6 ;  /* 0x0000000600177c02 */ /* 0x004fe20008000f00 */
[----:B------:R0:W5:Y:S01]  /*0140*/  @P0 LDG.E R20, [R2.64] ;  /* 0x0000000402140981 */ /* 0x000162000c1e1900 */
[----:B------:R1:W2:Y:S01]  /*0150*/  F2I.FTZ.U32.TRUNC.NTZ R7, R6 ;  /* 0x0000000600077305 */ /* 0x0002a2000021f000 */
[----:B------:R-:W-:Y:S02]  /*0160*/  @P1 LEA.HI.X R5, R0, c[0x0][0x254], R21, 0x2, P3 ;  /* 0x0000950000051a11 */ /* 0x000fe400018f1415 */
[----:B------:R-:W-:-:S03]  /*0170*/  SHF.R.S32.HI R205, RZ, 0x1f, R23 ;  /* 0x0000001fffcd7819 */ /* 0x000fc60000011417 */
[----:B------:R3:W5:Y:S01]  /*0180*/  @P1 LDG.E R22, [R4.64] ;  /* 0x0000000404161981 */ /* 0x000762000c1e1900 */
[----:B-1----:R-:W-:Y:S01]  /*0190*/  HFMA2.MMA R6, -RZ, RZ, 0, 0 ;  /* 0x00000000ff067435 */ /* 0x002fe200000001ff */
[----:B--2---:R-:W-:-:S05]  /*01a0*/  IADD3 R10, RZ, -R7, RZ ;  /* 0x80000007ff0a7210 */ /* 0x004fca0007ffe0ff */
[----:B0-----:R-:W-:Y:S01]  /*01b0*/  IMAD R3, R10, R15, RZ ;  /* 0x0000000f0a037224 */ /* 0x001fe200078e02ff */
[----:B------:R-:W-:-:S03]  /*01c0*/  IABS R2, R0 ;  /* 0x0000000000027213 */ /* 0x000fc60000000000 */
[----:B------:R-:W-:Y:S01]  /*01d0*/  IMAD.HI.U32 R7, R7, R3, R6 ;  /* 0x0000000307077227 */ /* 0x000fe200078e0006 */
[----:B------:R-:W-:-:S04]  /*01e0*/  MOV R3, c[0x0][0x174] ;  /* 0x00005d0000037a02 */ /* 0x000fc80000000f00 */
[----:B------:R-:W-:Y:S01]  /*01f0*/  ISETP.GE.AND P0, PT, R3, 0x1, PT ;  /* 0x000000010300780c */ /* 0x000fe20003f06270 */
[----:B------:R-:W-:-:S05]  /*0200*/  IMAD.HI.U32 R10, R7, R2, RZ ;  /* 0x00000002070a7227 */ /* 0x000fca00078e00ff */
[----:B------:R-:W-:-:S05]  /*0210*/  IADD3 R8, -R10, RZ, RZ ;  /* 0x000000ff0a087210 */ /* 0x000fca0007ffe1ff */
[----:B------:R-:W-:Y:S01]  /*0220*/  IMAD R8, R15, R8, R2 ;  /* 0x000000080f087224 */ /* 0x000fe200078e0202 */
[----:B------:R-:W-:Y:S01]  /*0230*/  LOP3.LUT R3, R0, c[0x0][0x178], RZ, 0x3c, !PT ;  /* 0x00005e0000037a12 */ /* 0x000fe200078e3cff */
[----:B------:R-:W-:-:S03]  /*0240*/  IMAD R2, R205, c[0x0][0x190], RZ ;  /* 0x00006400cd027a24 */ /* 0x000fc600078e02ff */
[----:B------:R-:W-:Y:S01]  /*0250*/  ISETP.GT.U32.AND P1, PT, R15, R8, PT ;  /* 0x000000080f00720c */ /* 0x000fe20003f24070 */
[----:B------:R-:W-:-:S12]  /*0260*/  @!P0 EXIT ;  /* 0x000000000000894d */ /* 0x000fd80003800000 */
[----:B---3--:R-:W0:Y:S01]  /*0270*/  S2R R55, SR_TID.X ;  /* 0x0000000000377919 */ /* 0x008e220000002100 */
[-C--:B------:R-:W-:Y:S01]  /*0280*/  @!P1 IADD3 R8, R8, -R15.reuse, RZ ;  /* 0x8000000f08089210 */ /* 0x080fe20007ffe0ff */
[----:B------:R-:W-:Y:S01]  /*0290*/  IMAD R11, R21, c[0x0][0x1e8], RZ ;  /* 0x00007a00150b7a24 */ /* 0x000fe200078e02ff */
[----:B------:R-:W-:Y:S01]  /*02a0*/  ISETP.GE.AND P2, PT, R3, RZ, PT ;  /* 0x000000ff0300720c */ /* 0x000fe20003f46270 */
[----:B------:R-:W-:Y:S01]  /*02b0*/  IMAD R9, R21, c[0x0][0x1d8], RZ ;  /* 0x0000760015097a24 */ /* 0x000fe200078e02ff */
[----:B------:R-:W-:Y:S01]  /*02c0*/  ISETP.GE.U32.AND P0, PT, R8, R15, PT ;  /* 0x0000000f0800720c */ /* 0x000fe20003f06070 */
[----:B------:R-:W-:Y:S01]  /*02d0*/  IMAD R13, R23, c[0x0][0x194], R2 ;  /* 0x00006500170d7a24 */ /* 0x000fe200078e0202 */
[----:B------:R-:W-:Y:S01]  /*02e0*/  @!P1 IADD3 R10, R10, 0x1, RZ ;  /* 0x000000010a0a9810 */ /* 0x000fe20007ffe0ff */
[C---:B------:R-:W-:Y:S01]  /*02f0*/  IMAD.WIDE.U32 R4, R0.reuse, c[0x0][0x1e8], RZ ;  /* 0x00007a0000047a25 */ /* 0x040fe200078e00ff */
[----:B------:R-:W-:Y:S01]  /*0300*/  ISETP.NE.AND P1, PT, RZ, c[0x0][0x178], PT ;  /* 0x00005e00ff007a0c */ /* 0x000fe20003f25270 */
[----:B------:R-:W1:Y:S01]  /*0310*/  S2R R28, SR_LANEID ;  /* 0x00000000001c7919 */ /* 0x000e620000000000 */
[----:B------:R-:W-:Y:S01]  /*0320*/  MOV R29, RZ ;  /* 0x000000ff001d7202 */ /* 0x000fe20000000f00 */
[----:B------:R-:W-:-:S02]  /*0330*/  IMAD R11, R0, c[0x0][0x1ec], R11 ;  /* 0x00007b00000b7a24 */ /* 0x000fc400078e020b */
[----:B------:R-:W-:-:S03]  /*0340*/  IMAD.WIDE.U32 R2, R0, c[0x0][0x1d8], RZ ;  /* 0x0000760000027a25 */ /* 0x000fc600078e00ff */
[----:B------:R-:W-:Y:S01]  /*0350*/  IADD3 R5, R5, R11, RZ ;  /* 0x0000000b05057210 */ /* 0x000fe20007ffe0ff */
[----:B------:R-:W-:Y:S01]  /*0360*/  IMAD R9, R0, c[0x0][0x1dc], R9 ;  /* 0x0000770000097a24 */ /* 0x000fe200078e0209 */
[----:B------:R-:W-:Y:S01]  /*0370*/  @P0 IADD3 R10, R10, 0x1, RZ ;  /* 0x000000010a0a0810 */ /* 0x000fe20007ffe0ff */
[----:B------:R-:W-:Y:S02]  /*0380*/  IMAD R12, R205, c[0x0][0x1b0], RZ ;  /* 0x00006c00cd0c7a24 */ /* 0x000fe400078e02ff */
[----:B------:R-:W-:Y:S01]  /*0390*/  IMAD.IADD R3, R3, 0x1, R9 ;  /* 0x0000000103037824 */ /* 0x000fe200078e0209 */
[----:B------:R-:W-:Y:S01]  /*03a0*/  @!P2 IADD3 R10, -R10, RZ, RZ ;  /* 0x000000ff0a0aa210 */ /* 0x000fe20007ffe1ff */
[----:B------:R-:W-:Y:S01]  /*03b0*/  IMAD.WIDE.U32 R6, R23, c[0x0][0x190], RZ ;  /* 0x0000640017067a25 */ /* 0x000fe200078e00ff */
[C---:B0-----:R-:W-:Y:S02]  /*03c0*/  SHF.L.U32 R25, R55.reuse, 0x4, RZ ;  /* 0x0000000437197819 */ /* 0x041fe400000006ff */
[----:B------:R-:W-:Y:S01]  /*03d0*/  LOP3.LUT R24, R55, 0x1f, RZ, 0xc0, !PT ;  /* 0x0000001f37187812 */ /* 0x000fe200078ec0ff */
[----:B------:R-:W-:Y:S01]  /*03e0*/  IMAD.WIDE.U32 R8, R23, c[0x0][0x1b0], RZ ;  /* 0x00006c0017087a25 */ /* 0x000fe200078e00ff */
[----:B------:R-:W-:-:S02]  /*03f0*/  LOP3.LUT R25, R25, 0xfffffe00, RZ, 0xc0, !PT ;  /* 0xfffffe0019197812 */ /* 0x000fc400078ec0ff */
[----:B------:R-:W-:Y:S01]  /*0400*/  @!P1 LOP3.LUT R10, RZ, c[0x0][0x178], RZ, 0x33, !PT ;  /* 0x00005e00ff0a9a12 */ /* 0x000fe200078e33ff */
[----:B------:R-:W-:Y:S01]  /*0410*/  IMAD R11, R23, c[0x0][0x1b4], R12 ;  /* 0x00006d00170b7a24 */ /* 0x000fe200078e020c */
[----:B------:R-:W-:Y:S01]  /*0420*/  LOP3.LUT R26, R25, R24, RZ, 0xfc, !PT ;  /* 0x00000018191a7212 */ /* 0x000fe200078efcff */
[----:B------:R-:W-:Y:S01]  /*0430*/  IMAD R12, R205, c[0x0][0x1d0], RZ ;  /* 0x00007400cd0c7a24 */ /* 0x000fe200078e02ff */
[----:B------:R-:W-:Y:S01]  /*0440*/  IADD3 R7, R7, R13, RZ ;  /* 0x0000000d07077210 */ /* 0x000fe20007ffe0ff */
[----:B------:R-:W-:Y:S01]  /*0450*/  IMAD.WIDE.U32 R2, R23, c[0x0][0x1d0], R2 ;  /* 0x0000740017027a25 */ /* 0x000fe200078e0002 */
[----:B------:R-:W-:Y:S02]  /*0460*/  IADD3 R9, R9, R11, RZ ;  /* 0x0000000b09097210 */ /* 0x000fe40007ffe0ff */
[----:B------:R-:W-:Y:S01]  /*0470*/  SHF.R.S32.HI R27, RZ, 0x1f, R26 ;  /* 0x0000001fff1b7819 */ /* 0x000fe2000001141a */
[----:B------:R-:W-:Y:S01]  /*0480*/  IMAD R14, R205, c[0x0][0x1e0], RZ ;  /* 0x00007800cd0e7a24 */ /* 0x000fe200078e02ff */
[----:B------:R-:W-:Y:S01]  /*0490*/  IADD3 R11, P0, R26, R2, RZ ;  /* 0x000000021a0b7210 */ /* 0x000fe20007f1e0ff */
[----:B------:R-:W-:Y:S01]  /*04a0*/  IMAD.WIDE.U32 R4, R23, c[0x0][0x1e0], R4 ;  /* 0x0000780017047a25 */ /* 0x000fe200078e0004 */
[----:B------:R-:W-:-:S03]  /*04b0*/  SHF.R.S32.HI R2, RZ, 0x1f, R10 ;  /* 0x0000001fff027819 */ /* 0x000fc6000001140a */
[C---:B------:R-:W-:Y:S01]  /*04c0*/  IMAD R12, R23.reuse, c[0x0][0x1d4], R12 ;  /* 0x00007500170c7a24 */ /* 0x040fe200078e020c */
[----:B------:R-:W-:Y:S01]  /*04d0*/  IADD3 R17, P1, R26, R4, RZ ;  /* 0x000000041a117210 */ /* 0x000fe20007f3e0ff */
[----:B------:R-:W-:Y:S02]  /*04e0*/  IMAD R13, R23, c[0x0][0x1e4], R14 ;  /* 0x00007900170d7a24 */ /* 0x000fe400078e020e */
[C---:B------:R-:W-:Y:S01]  /*04f0*/  IMAD R15, R2.reuse, c[0x0][0x1c8], RZ ;  /* 0x00007200020f7a24 */ /* 0x040fe200078e02ff */
[C---:B------:R-:W-:Y:S02]  /*0500*/  IADD3.X R14, R27.reuse, R3, R12, P0, !PT ;  /* 0x000000031b0e7210 */ /* 0x040fe400007fe40c */
[----:B------:R-:W-:Y:S01]  /*0510*/  IADD3.X R12, R27, R5, R13, P1, !PT ;  /* 0x000000051b0c7210 */ /* 0x000fe20000ffe40d */
[----:B------:R-:W-:Y:S01]  /*0520*/  IMAD R13, R2, c[0x0][0x1a8], RZ ;  /* 0x00006a00020d7a24 */ /* 0x000fe200078e02ff */
[----:B------:R-:W-:Y:S01]  /*0530*/  LEA R19, P3, R17, c[0x0][0x248], 0x1 ;  /* 0x0000920011137a11 */ /* 0x000fe200078608ff */
[----:B------:R-:W-:Y:S01]  /*0540*/  IMAD.WIDE.U32 R2, R10, c[0x0][0x1a8], R6 ;  /* 0x00006a000a027a25 */ /* 0x000fe200078e0006 */
[----:B------:R-:W-:-:S02]  /*0550*/  LEA R6, P2, R11, c[0x0][0x240], 0x1 ;  /* 0x000090000b067a11 */ /* 0x000fc400078408ff */
[----:B------:R-:W-:Y:S01]  /*0560*/  LEA.HI.X R17, R17, c[0x0][0x24c], R12, 0x1, P3 ;  /* 0x0000930011117a11 */ /* 0x000fe200018f0c0c */
[----:B------:R-:W-:Y:S01]  /*0570*/  IMAD.WIDE.U32 R4, R10, c[0x0][0x1c8], R8 ;  /* 0x000072000a047a25 */ /* 0x000fe200078e0008 */
[----:B------:R-:W-:-:S03]  /*0580*/  LEA R30, P0, R2, c[0x0][0x228], 0x1 ;  /* 0x00008a00021e7a11 */ /* 0x000fc600078008ff */
[----:B------:R-:W-:Y:S01]  /*0590*/  IMAD R7, R10, c[0x0][0x1ac], R13 ;  /* 0x00006b000a077a24 */ /* 0x000fe200078e020d */
[----:B------:R-:W-:Y:S01]  /*05a0*/  LEA R31, P1, R4, c[0x0][0x230], 0x1 ;  /* 0x00008c00041f7a11 */ /* 0x000fe200078208ff */
[----:B------:R-:W-:-:S03]  /*05b0*/  IMAD R15, R10, c[0x0][0x1cc], R15 ;  /* 0x000073000a0f7a24 */ /* 0x000fc600078e020f */
[----:B------:R-:W-:Y:S02]  /*05c0*/  IADD3 R7, R3, R7, RZ ;  /* 0x0000000703077210 */ /* 0x000fe40007ffe0ff */
[----:B------:R-:W-:Y:S02]  /*05d0*/  IADD3 R33, R5, R15, RZ ;  /* 0x0000000f05217210 */ /* 0x000fe40007ffe0ff */
[----:B------:R-:W-:Y:S02]  /*05e0*/  LEA.HI.X R3, R11, c[0x0][0x244], R14, 0x1, P2 ;  /* 0x000091000b037a11 */ /* 0x000fe400010f0c0e */
[----:B------:R-:W-:Y:S02]  /*05f0*/  LEA.HI.X R32, R2, c[0x0][0x22c], R7, 0x1, P0 ;  /* 0x00008b0002207a11 */ /* 0x000fe400000f0c07 */
[----:B-1----:R-:W-:Y:S02]  /*0600*/  LEA.HI.X R33, R4, c[0x0][0x234], R33, 0x1, P1 ;  /* 0x00008d0004217a11 */ /* 0x002fe400008f0c21 */
.L_x_1683:
[----:B------:R-:W-:Y:S01]  /*0610*/  BAR.SYNC.DEFER_BLOCKING 0x0 ;  /* 0x0000000000007b1d */ /* 0x000fe20000010000 */
[----:B------:R-:W-:Y:S02]  /*0620*/  MOV R2, 0xfffffe00 ;  /* 0xfffffe0000027802 */ /* 0x000fe40000000f00 */
[----:B0-----:R-:W-:-:S02]  /*0630*/  PRMT R4, RZ, 0x7610, R4 ;  /* 0x00007610ff047816 */ /* 0x001fc40000000004 */
[--C-:B------:R-:W-:Y:S01]  /*0640*/  LOP3.LUT R48, R25, 0x20, R24.reuse, 0xfe, !PT ;  /* 0x0000002019307812 */ /* 0x100fe200078efe18 */
[----:B------:R-:W-:Y:S01]  /*0650*/  IMAD R35, R29, R2, c[0x0][0x168] ;  /* 0x00005a001d237624 */ /* 0x000fe200078e0202 */
[----:B------:R-:W-:Y:S02]  /*0660*/  MOV R2, R6 ;  /* 0x0000000600027202 */ /* 0x000fe40000000f00 */
[C-C-:B------:R-:W-:Y:S02]  /*0670*/  LOP3.LUT R50, R25.reuse, 0x40, R24.reuse, 0xfe, !PT ;  /* 0x0000004019327812 */ /* 0x140fe400078efe18 */
[----:B------:R-:W-:Y:S02]  /*0680*/  ISETP.GE.AND P0, PT, R26, R35, PT ;  /* 0x000000231a00720c */ /* 0x000fe40003f06270 */
[C-C-:B------:R-:W-:Y:S02]  /*0690*/  LOP3.LUT R52, R25.reuse, 0x60, R24.reuse, 0xfe, !PT ;  /* 0x0000006019347812 */ /* 0x140fe400078efe18 */
[----:B------:R-:W-:-:S02]  /*06a0*/  LOP3.LUT R54, R25, 0x80, R24, 0xfe, !PT ;  /* 0x0000008019367812 */ /* 0x000fc400078efe18 */
        /* <DEDUP_REMOVED lines=57> */
[----:B------:R-:W-:-:S02]  /*0a40*/  IADD3 R7, R28, 0x20, RZ ;  /* 0x000000201c077810 */ /* 0x000fc40007ffe0ff */
[C---:B------:R-:W-:Y:S02]  /*0a50*/  IADD3 R9, R28.reuse, 0x40, RZ ;  /* 0x000000401c097810 */ /* 0x040fe40007ffe0ff */
[C---:B------:R-:W-:Y:S02]  /*0a60*/  IADD3 R11, R28.reuse, 0x60, RZ ;  /* 0x000000601c0b7810 */ /* 0x040fe40007ffe0ff */
[C---:B------:R-:W-:Y:S02]  /*0a70*/  IADD3 R13, R28.reuse, 0x80, RZ ;  /* 0x000000801c0d7810 */ /* 0x040fe40007ffe0ff */
[-C--:B------:R-:W-:Y:S02]  /*0a80*/  LEA.HI.SX32 R7, R7, R28.reuse, 0x1b ;  /* 0x0000001c07077211 */ /* 0x080fe400078fdaff */
[----:B------:R-:W-:Y:S02]  /*0a90*/  IADD3 R15, R28, 0xa0, RZ ;  /* 0x000000a01c0f7810 */ /* 0x000fe40007ffe0ff */
[----:B------:R-:W-:-:S02]  /*0aa0*/  LEA.HI.SX32 R9, R9, R28, 0x1b ;  /* 0x0000001c09097211 */ /* 0x000fc400078fdaff */
[-C--:B------:R-:W-:Y:S01]  /*0ab0*/  LEA.HI.SX32 R11, R11, R28.reuse, 0x1b ;  /* 0x0000001c0b0b7211 */ /* 0x080fe200078fdaff */
[----:B------:R-:W-:Y:S01]  /*0ac0*/  IMAD.SHL.U32 R39, R7, 0x2, RZ ;  /* 0x0000000207277824 */ /* 0x000fe200078e00ff */
[-C--:B------:R-:W-:Y:S02]  /*0ad0*/  LEA.HI.SX32 R13, R13, R28.reuse, 0x1b ;  /* 0x0000001c0d0d7211 */ /* 0x080fe400078fdaff */
[----:B------:R-:W-:Y:S02]  /*0ae0*/  LEA.HI.SX32 R15, R15, R28, 0x1b ;  /* 0x0000001c0f0f7211 */ /* 0x000fe400078fdaff */
[----:B------:R-:W-:Y:S02]  /*0af0*/  SHF.L.U32 R37, R9, 0x1, RZ ;  /* 0x0000000109257819 */ /* 0x000fe400000006ff */
[----:B------:R-:W-:Y:S02]  /*0b00*/  SHF.L.U32 R43, R11, 0x1, RZ ;  /* 0x000000010b2b7819 */ /* 0x000fe400000006ff */
[----:B------:R-:W-:-:S02]  /*0b10*/  IADD3 R7, R28, 0xc0, RZ ;  /* 0x000000c01c077810 */ /* 0x000fc40007ffe0ff */
[C---:B------:R-:W-:Y:S02]  /*0b20*/  LEA.HI.SX32 R41, R28.reuse, R28, 0x1b ;  /* 0x0000001c1c297211 */ /* 0x040fe400078fdaff */
[C---:B------:R-:W-:Y:S02]  /*0b30*/  IADD3 R9, R28.reuse, 0xe0, RZ ;  /* 0x000000e01c097810 */ /* 0x040fe40007ffe0ff */
[C---:B------:R-:W-:Y:S02]  /*0b40*/  IADD3 R11, R28.reuse, 0x100, RZ ;  /* 0x000001001c0b7810 */ /* 0x040fe40007ffe0ff */
[----:B------:R-:W-:Y:S02]  /*0b50*/  SHF.L.U32 R45, R13, 0x1, RZ ;  /* 0x000000010d2d7819 */ /* 0x000fe400000006ff */
[----:B------:R-:W-:Y:S02]  /*0b60*/  SHF.L.U32 R51, R15, 0x1, RZ ;  /* 0x000000010f337819 */ /* 0x000fe400000006ff */
[----:B------:R-:W-:-:S02]  /*0b70*/  IADD3 R13, R28, 0x120, RZ ;  /* 0x000001201c0d7810 */ /* 0x000fc40007ffe0ff */
[----:B------:R-:W-:Y:S02]  /*0b80*/  IADD3 R15, R28, 0x140, RZ ;  /* 0x000001401c0f7810 */ /* 0x000fe40007ffe0ff */
[-C--:B------:R-:W-:Y:S02]  /*0b90*/  LEA.HI.SX32 R7, R7, R28.reuse, 0x1b ;  /* 0x0000001c07077211 */ /* 0x080fe400078fdaff */
[----:B------:R-:W-:Y:S02]  /*0ba0*/  SHF.L.U32 R41, R41, 0x1, RZ ;  /* 0x0000000129297819 */ /* 0x000fe400000006ff */
[-C--:B------:R-:W-:Y:S02]  /*0bb0*/  LEA.HI.SX32 R9, R9, R28.reuse, 0x1b ;  /* 0x0000001c09097211 */ /* 0x080fe400078fdaff */
[-C--:B------:R-:W-:Y:S02]  /*0bc0*/  LEA.HI.SX32 R11, R11, R28.reuse, 0x1b ;  /* 0x0000001c0b0b7211 */ /* 0x080fe400078fdaff */
[----:B------:R-:W-:-:S02]  /*0bd0*/  LEA.HI.SX32 R13, R13, R28, 0x1b ;  /* 0x0000001c0d0d7211 */ /* 0x000fc400078fdaff */
[----:B------:R-:W-:Y:S02]  /*0be0*/  SHF.L.U32 R49, R7, 0x1, RZ ;  /* 0x0000000107317819 */ /* 0x000fe400000006ff */
[----:B------:R-:W-:Y:S02]  /*0bf0*/  LEA.HI.SX32 R15, R15, R28, 0x1b ;  /* 0x0000001c0f0f7211 */ /* 0x000fe400078fdaff */
[----:B------:R-:W-:Y:S02]  /*0c00*/  SHF.L.U32 R47, R9, 0x1, RZ ;  /* 0x00000001092f7819 */ /* 0x000fe400000006ff */
[----:B------:R-:W-:Y:S02]  /*0c10*/  SHF.L.U32 R53, R11, 0x1, RZ ;  /* 0x000000010b357819 */ /* 0x000fe400000006ff */
[C---:B------:R-:W-:Y:S02]  /*0c20*/  IADD3 R7, R28.reuse, 0x160, RZ ;  /* 0x000001601c077810 */ /* 0x040fe40007ffe0ff */
[----:B------:R-:W-:-:S02]  /*0c30*/  IADD3 R9, R28, 0x180, RZ ;  /* 0x000001801c097810 */ /* 0x000fc40007ffe0ff */
[C---:B------:R-:W-:Y:S02]  /*0c40*/  IADD3 R11, R28.reuse, 0x1a0, RZ ;  /* 0x000001a01c0b7810 */ /* 0x040fe40007ffe0ff */
[----:B------:R-:W-:Y:S02]  /*0c50*/  SHF.L.U32 R57, R13, 0x1, RZ ;  /* 0x000000010d397819 */ /* 0x000fe400000006ff */
[----:B------:R-:W-:Y:S02]  /*0c60*/  SHF.L.U32 R65, R15, 0x1, RZ ;  /* 0x000000010f417819 */ /* 0x000fe400000006ff */
[C---:B------:R-:W-:Y:S02]  /*0c70*/  IADD3 R13, R28.reuse, 0x1c0, RZ ;  /* 0x000001c01c0d7810 */ /* 0x040fe40007ffe0ff */
[----:B------:R-:W-:Y:S02]  /*0c80*/  LEA.HI.SX32 R7, R7, R28, 0x1b ;  /* 0x0000001c07077211 */ /* 0x000fe400078fdaff */
[----:B------:R-:W-:-:S02]  /*0c90*/  IADD3 R15, R28, 0x1e0, RZ ;  /* 0x000001e01c0f7810 */ /* 0x000fc40007ffe0ff */
[-C--:B------:R-:W-:Y:S02]  /*0ca0*/  LEA.HI.SX32 R9, R9, R28.reuse, 0x1b ;  /* 0x0000001c09097211 */ /* 0x080fe400078fdaff */
[-C--:B------:R-:W-:Y:S02]  /*0cb0*/  LEA.HI.SX32 R11, R11, R28.reuse, 0x1b ;  /* 0x0000001c0b0b7211 */ /* 0x080fe400078fdaff */
[-C--:B------:R-:W-:Y:S02]  /*0cc0*/  LEA.HI.SX32 R13, R13, R28.reuse, 0x1b ;  /* 0x0000001c0d0d7211 */ /* 0x080fe400078fdaff */
[----:B------:R-:W-:Y:S02]  /*0cd0*/  SHF.L.U32 R63, R7, 0x1, RZ ;  /* 0x00000001073f7819 */ /* 0x000fe400000006ff */
[----:B------:R-:W-:Y:S01]  /*0ce0*/  LEA.HI.SX32 R15, R15, R28, 0x1b ;  /* 0x0000001c0f0f7211 */ /* 0x000fe200078fdaff */
[----:B------:R-:W-:Y:S01]  /*0cf0*/  IMAD.SHL.U32 R59, R11, 0x2, RZ ;  /* 0x000000020b3b7824 */ /* 0x000fe200078e00ff */
[----:B------:R-:W-:-:S02]  /*0d00*/  SHF.L.U32 R61, R9, 0x1, RZ ;  /* 0x00000001093d7819 */ /* 0x000fc400000006ff */
[----:B------:R-:W-:Y:S02]  /*0d10*/  SHF.L.U32 R68, R13, 0x1, RZ ;  /* 0x000000010d447819 */ /* 0x000fe400000006ff */
[----:B------:R-:W-:Y:S02]  /*0d20*/  SHF.L.U32 R67, R15, 0x1, RZ ;  /* 0x000000010f437819 */ /* 0x000fe400000006ff */
[-C--:B------:R-:W-:Y:S02]  /*0d30*/  ISETP.GE.AND P2, PT, R52, R35.reuse, PT ;  /* 0x000000233400720c */ /* 0x080fe40003f46270 */
[-C--:B------:R-:W-:Y:S02]  /*0d40*/  ISETP.GE.AND P1, PT, R48, R35.reuse, PT ;  /* 0x000000233000720c */ /* 0x080fe40003f26270 */
        /* <DEDUP_REMOVED lines=11> */
[----:B------:R-:W-:Y:S02]  /*0e00*/  PRMT R60, RZ, 0x7610, R60 ;  /* 0x00007610ff3c7816 */ /* 0x000fe4000000003c */
[----:B------:R-:W-:Y:S01]  /*0e10*/  PRMT R69, RZ, 0x7610, R69 ;  /* 0x00007610ff457816 */ /* 0x000fe20000000045 */
[----:B--2---:R0:W-:Y:S02]  /*0e20*/  STS.U16 [R41], R4 ;  /* 0x0000000429007388 */ /* 0x0041e40000000400 */
[----:B0-----:R-:W-:-:S02]  /*0e30*/  SHF.L.U32 R4, R28, 0x4, RZ ;  /* 0x000000041c047819 */ /* 0x001fc400000006ff */
[----:B---3--:R-:W-:Y:S04]  /*0e40*/  STS.U16 [R39+0x40], R6 ;  /* 0x0000400627007388 */ /* 0x008fe80000000400 */
[----:B----4-:R-:W-:Y:S04]  /*0e50*/  STS.U16 [R37+0x80], R8 ;  /* 0x0000800825007388 */ /* 0x010fe80000000400 */
        /* <DEDUP_REMOVED lines=8> */
[----:B0-----:R-:W-:-:S04]  /*0ee0*/  LEA.HI.SX32 R34, R4, R4, 0x1b ;  /* 0x0000000404227211 */ /* 0x001fc800078fdaff */
[----:B------:R-:W-:Y:S02]  /*0ef0*/  SHF.L.U32 R34, R34, 0x1, RZ ;  /* 0x0000000122227819 */ /* 0x000fe400000006ff */
[----:B------:R-:W-:Y:S01]  /*0f00*/  MOV R16, R19 ;  /* 0x0000001300107202 */ /* 0x000fe20000000f00 */
[----:B------:R-:W-:Y:S04]  /*0f10*/  STS.U16 [R63+0x2c0], R40 ;  /* 0x0002c0283f007388 */ /* 0x000fe80000000400 */
        /* <DEDUP_REMOVED lines=24> */
[----:B------:R-:W-:Y:S02]  /*10a0*/  PRMT R40, RZ, 0x7610, R40 ;  /* 0x00007610ff287816 */ /* 0x000fe40000000028 */
[----:B-1----:R-:W-:Y:S02]  /*10b0*/  PRMT R44, RZ, 0x7610, R44 ;  /* 0x00007610ff2c7816 */ /* 0x002fe4000000002c */
[----:B--2---:R-:W-:Y:S02]  /*10c0*/  PRMT R46, RZ, 0x7610, R46 ;  /* 0x00007610ff2e7816 */ /* 0x004fe4000000002e */
        /* <DEDUP_REMOVED lines=119> */
.L_x_1645:
[----:B------:R-:W-:Y:S05]  /*1840*/  BSYNC B0 ;  /* 0x0000000000007941 */ /* 0x000fea0003800000 */
.L_x_1644:
        /* <DEDUP_REMOVED lines=36> */
.L_x_1647:
[----:B------:R-:W-:Y:S05]  /*1a90*/  BSYNC B0 ;  /* 0x0000000000007941 */ /* 0x000fea0003800000 */
.L_x_1646:
        /* <DEDUP_REMOVED lines=38> */
.L_x_1649:
[----:B------:R-:W-:Y:S05]  /*1d00*/  BSYNC B0 ;  /* 0x0000000000007941 */ /* 0x000fea0003800000 */
.L_x_1648:
        /* <DEDUP_REMOVED lines=36> */
.L_x_1651:
[----:B------:R-:W-:Y:S05]  /*1f50*/  BSYNC B0 ;  /* 0x0000000000007941 */ /* 0x000fea0003800000 */
.L_x_1650:
        /* <DEDUP_REMOVED lines=38> */
.L_x_1653:
[----:B------:R-:W-:Y:S05]  /*21c0*/  BSYNC B0 ;  /* 0x0000000000007941 */ /* 0x000fea0003800000 */
.L_x_1652:
        /* <DEDUP_REMOVED lines=36> */
.L_x_1655:
[----:B------:R-:W-:Y:S05]  /*2410*/  BSYNC B0 ;  /* 0x0000000000007941 */ /* 0x000fea0003800000 */
.L_x_1654:
        /* <DEDUP_REMOVED lines=38> */
.L_x_1657:
[----:B------:R-:W-:Y:S05]  /*2680*/  BSYNC B0 ;  /* 0x0000000000007941 */ /* 0x000fea0003800000 */
.L_x_1656:
[----:B------:R-:W-:Y:S01]  /*2690*/  HADD2.F32 R71, -RZ, R70.H0_H0 ;  /* 0x20000046ff477230 */ /* 0x000fe20000004100 */
[----:B------:R-:W-:Y:S01]  /*26a0*/  BSSY B0, `(.L_x_1658) ;  /* 0x0000024000007945 */ /* 0x000fe20003800000 */
[----:B------:R-:W-:Y:S01]  /*26b0*/  HADD2.F32 R85, -RZ, R62.H0_H0 ;  /* 0x2000003eff557230 */ /* 0x000fe20000004100 */
[----:B------:R-:W-:Y:S02]  /*26c0*/  FSETP.GTU.FTZ.AND P4, PT, R60, 20, PT ;  /* 0x41a000003c00780b */ /* 0x000fe40003f9c000 */
        /* <DEDUP_REMOVED lines=33> */
.L_x_1659:
[----:B------:R-:W-:Y:S05]  /*28e0*/  BSYNC B0 ;  /* 0x0000000000007941 */ /* 0x000fea0003800000 */
.L_x_1658:
        /* <DEDUP_REMOVED lines=8> */
[----:B------:R-:W-:Y:S01]  /*2970*/  FADD.FTZ R64, R69, R22 ;  /* 0x0000001645407221 */ /* 0x000fe20000010000 */
        /* <DEDUP_REMOVED lines=33> */
.L_x_1661:
[----:B------:R-:W-:Y:S05]  /*2b90*/  BSYNC B0 ;  /* 0x0000000000007941 */ /* 0x000fea0003800000 */
.L_x_1660:
        /* <DEDUP_REMOVED lines=40> */
.L_x_1663:
[----:B------:R-:W-:Y:S05]  /*2e20*/  BSYNC B0 ;  /* 0x0000000000007941 */ /* 0x000fea0003800000 */
.L_x_1662:
        /* <DEDUP_REMOVED lines=46> */
.L_x_1665:
[----:B------:R-:W-:Y:S05]  /*3110*/  BSYNC B0 ;  /* 0x0000000000007941 */ /* 0x000fea0003800000 */
.L_x_1664:
        /* <DEDUP_REMOVED lines=33> */
.L_x_1667:
[----:B------:R-:W-:Y:S05]  /*3330*/  BSYNC B0 ;  /* 0x0000000000007941 */ /* 0x000fea0003800000 */
.L_x_1666:
        /* <DEDUP_REMOVED lines=33> */
.L_x_1669:
[----:B------:R-:W-:Y:S05]  /*3550*/  BSYNC B0 ;  /* 0x0000000000007941 */ /* 0x000fea0003800000 */
.L_x_1668:
        /* <DEDUP_REMOVED lines=33> */
.L_x_1671:
[----:B------:R-:W-:Y:S05]  /*3770*/  BSYNC B0 ;  /* 0x0000000000007941 */ /* 0x000fea0003800000 */
.L_x_1670:
        /* <DEDUP_REMOVED lines=33> */
.L_x_1673:
[----:B------:R-:W-:Y:S05]  /*3990*/  BSYNC B0 ;  /* 0x0000000000007941 */ /* 0x000fea0003800000 */
.L_x_1672:
        /* <DEDUP_REMOVED lines=33> */
.L_x_1675:
[----:B------:R-:W-:Y:S05]  /*3bb0*/  BSYNC B0 ;  /* 0x0000000000007941 */ /* 0x000fea0003800000 */
.L_x_1674:
        /* <DEDUP_REMOVED lines=36> */
.L_x_1679:
[----:B------:R-:W-:Y:S01]  /*3e00*/  IMAD R7, R21, c[0x0][0x180], RZ ;  /* 0x0000600015077a24 */ /* 0x000fe200078e02ff */
[----:B------:R-:W-:Y:S01]  /*3e10*/  SHF.R.S32.HI R103, RZ, 0x1f, R102 ;  /* 0x0000001fff677819 */ /* 0x000fe20000011466 */
[----:B------:R-:W-:Y:S01]  /*3e20*/  IMAD.IADD R8, R25, 0x1, R26 ;  /* 0x0000000119087824 */ /* 0x000fe200078e021a */
[----:B------:R-:W-:Y:S01]  /*3e30*/  PRMT R108, RZ, 0x7610, R108 ;  /* 0x00007610ff6c7816 */ /* 0x000fe2000000006c */
[C---:B------:R-:W-:Y:S01]  /*3e40*/  IMAD.WIDE.U32 R4, R0.reuse, c[0x0][0x180], RZ ;  /* 0x0000600000047a25 */ /* 0x040fe200078e00ff */
[----:B------:R-:W-:Y:S02]  /*3e50*/  PRMT R106, RZ, 0x7610, R106 ;  /* 0x00007610ff6a7816 */ /* 0x000fe4000000006a */
[--C-:B------:R-:W-:Y:S01]  /*3e60*/  SHF.R.S32.HI R9, RZ, 0x1f, R8.reuse ;  /* 0x0000001fff097819 */ /* 0x100fe20000011408 */
[----:B------:R-:W-:Y:S01]  /*3e70*/  IMAD R7, R0, c[0x0][0x184], R7 ;  /* 0x0000610000077a24 */ /* 0x000fe200078e0207 */
[C---:B------:R-:W-:Y:S01]  /*3e80*/  IADD3 R184, R8.reuse, 0x60, RZ ;  /* 0x0000006008b87810 */ /* 0x040fe20007ffe0ff */
[----:B------:R-:W-:Y:S01]  /*3e90*/  IMAD R11, R103, c[0x0][0x1a0], RZ ;  /* 0x00006800670b7a24 */ /* 0x000fe200078e02ff */
[----:B------:R-:W-:Y:S01]  /*3ea0*/  IADD3 R182, R8, 0x40, RZ ;  /* 0x0000004008b67810 */ /* 0x000fe20007ffe0ff */
[----:B------:R-:W-:Y:S01]  /*3eb0*/  IMAD.WIDE.U32 R12, R102, c[0x0][0x1a0], R8 ;  /* 0x00006800660c7a25 */ /* 0x000fe200078e0008 */
[----:B------:R-:W-:-:S02]  /*3ec0*/  IADD3 R5, R5, R7, RZ ;  /* 0x0000000705057210 */ /* 0x000fc40007ffe0ff */
[----:B------:R-:W-:Y:S01]  /*3ed0*/  PRMT R18, RZ, 0x7610, R18 ;  /* 0x00007610ff127816 */ /* 0x000fe20000000012 */
[----:B------:R-:W-:Y:S01]  /*3ee0*/  IMAD R7, R103, c[0x0][0x188], RZ ;  /* 0x0000620067077a24 */ /* 0x000fe200078e02ff */
[----:B------:R-:W-:Y:S01]  /*3ef0*/  LEA R10, P1, R12, R30, 0x1 ;  /* 0x0000001e0c0a7211 */ /* 0x000fe200078208ff */
[----:B------:R-:W-:Y:S01]  /*3f00*/  IMAD R15, R102, c[0x0][0x1a4], R11 ;  /* 0x00006900660f7a24 */ /* 0x000fe200078e020b */
[----:B------:R-:W-:Y:S01]  /*3f10*/  IADD3 R202, R8, 0x120, RZ ;  /* 0x0000012008ca7810 */ /* 0x000fe20007ffe0ff */
[----:B------:R-:W-:Y:S01]  /*3f20*/  IMAD R11, R102, c[0x0][0x18c], R7 ;  /* 0x00006300660b7a24 */ /* 0x000fe200078e0207 */
[----:B------:R-:W-:Y:S01]  /*3f30*/  IADD3 R200, R8, 0x100, RZ ;  /* 0x0000010008c87810 */ /* 0x000fe20007ffe0ff */
[----:B------:R-:W-:Y:S01]  /*3f40*/  IMAD.WIDE.U32 R6, R102, c[0x0][0x188], R4 ;  /* 0x0000620066067a25 */ /* 0x000fe200078e0004 */
[----:B------:R-:W-:Y:S02]  /*3f50*/  IADD3 R5, R13, R15, RZ ;  /* 0x0000000f0d057210 */ /* 0x000fe40007ffe0ff */
[----:B------:R-:W-:-:S02]  /*3f60*/  IADD3 R192, R8, 0xe0, RZ ;  /* 0x000000e008c07810 */ /* 0x000fc40007ffe0ff */
[----:B------:R-:W-:Y:S02]  /*3f70*/  IADD3 R7, R7, R11, RZ ;  /* 0x0000000b07077210 */ /* 0x000fe40007ffe0ff */
[----:B------:R-:W-:Y:S02]  /*3f80*/  LEA.HI.X R11, R12, R32, R5, 0x1, P1 ;  /* 0x000000200c0b7211 */ /* 0x000fe400008f0c05 */
[----:B------:R-:W-:Y:S02]  /*3f90*/  MOV R12, 0xfffffe00 ;  /* 0xfffffe00000c7802 */ /* 0x000fe40000000f00 */
[C---:B------:R-:W-:Y:S02]  /*3fa0*/  LEA R4, P0, R6.reuse, c[0x0][0x220], 0x3 ;  /* 0x0000880006047a11 */ /* 0x040fe400078018ff */
[----:B------:R-:W-:Y:S01]  /*3fb0*/  PRMT R154, RZ, 0x7610, R154 ;  /* 0x00007610ff9a7816 */ /* 0x000fe2000000009a */
[----:B------:R-:W-:Y:S01]  /*3fc0*/  IMAD R35, R29, R12, c[0x0][0x168] ;  /* 0x00005a001d237624 */ /* 0x000fe200078e020c */
[----:B------:R-:W-:-:S02]  /*3fd0*/  LEA.HI.X R5, R6, c[0x0][0x224], R7, 0x3, P0 ;  /* 0x0000890006057a11 */ /* 0x000fc400000f1c07 */
[----:B------:R-:W-:Y:S02]  /*3fe0*/  PRMT R152, RZ, 0x7610, R152 ;  /* 0x00007610ff987816 */ /* 0x000fe40000000098 */
[----:B------:R-:W-:Y:S02]  /*3ff0*/  SHF.L.U32 R113, R35, 0x1, RZ ;  /* 0x0000000123717819 */ /* 0x000fe400000006ff */
[----:B------:R-:W-:Y:S01]  /*4000*/  PRMT R150, RZ, 0x7610, R150 ;  /* 0x00007610ff967816 */ /* 0x000fe20000000096 */
[----:B------:R-:W2:Y:S01]  /*4010*/  LDG.E.64 R4, [R4.64] ;  /* 0x0000000404047981 */ /* 0x000ea2000c1e1b00 */
[-C--:B------:R-:W-:Y:S02]  /*4020*/  ISETP.GE.AND P0, PT, R184, R113.reuse, PT ;  /* 0x00000071b800720c */ /* 0x080fe40003f06270 */
[-C--:B------:R-:W-:Y:S02]  /*4030*/  ISETP.GE.AND P1, PT, R182, R113.reuse, PT ;  /* 0x00000071b600720c */ /* 0x080fe40003f26270 */
[----:B------:R-:W-:-:S02]  /*4040*/  ISETP.GE.AND P2, PT, R8, R113, PT ;  /* 0x000000710800720c */ /* 0x000fc40003f46270 */
[C---:B------:R-:W-:Y:S02]  /*4050*/  IADD3 R148, R8.reuse, 0x1e0, RZ ;  /* 0x000001e008947810 */ /* 0x040fe40007ffe0ff */
[C---:B------:R-:W-:Y:S02]  /*4060*/  IADD3 R116, R8.reuse, 0x1c0, RZ ;  /* 0x000001c008747810 */ /* 0x040fe40007ffe0ff */
[C---:B------:R-:W-:Y:S02]  /*4070*/  IADD3 R210, R8.reuse, 0x1a0, RZ ;  /* 0x000001a008d27810 */ /* 0x040fe40007ffe0ff */
[----:B------:R-:W-:Y:S01]  /*4080*/  IADD3 R190, R8, 0xc0, RZ ;  /* 0x000000c008be7810 */ /* 0x000fe20007ffe0ff */
[----:B------:R0:W3:Y:S01]  /*4090*/  @!P0 LDG.E.U16 R108, [R10.64+0xc0] ;  /* 0x0000c0040a6c8981 */ /* 0x0000e2000c1e1500 */
[-C--:B------:R-:W-:Y:S02]  /*40a0*/  ISETP.GE.AND P0, PT, R202, R113.reuse, PT ;  /* 0x00000071ca00720c */ /* 0x080fe40003f06270 */
[----:B------:R-:W-:Y:S01]  /*40b0*/  IADD3 R188, R8, 0xa0, RZ ;  /* 0x000000a008bc7810 */ /* 0x000fe20007ffe0ff */
[----:B------:R0:W4:Y:S01]  /*40c0*/  @!P1 LDG.E.U16 R106, [R10.64+0x80] ;  /* 0x000080040a6a9981 */ /* 0x000122000c1e1500 */
[----:B------:R-:W-:-:S02]  /*40d0*/  ISETP.GE.AND P1, PT, R200, R113, PT ;  /* 0x00000071c800720c */ /* 0x000fc40003f26270 */
[----:B------:R-:W-:Y:S01]  /*40e0*/  IADD3 R186, R8, 0x80, RZ ;  /* 0x0000008008ba7810 */ /* 0x000fe20007ffe0ff */
[----:B------:R0:W5:Y:S01]  /*40f0*/  @!P2 LDG.E.U16 R18, [R10.64] ;  /* 0x000000040a12a981 */ /* 0x000162000c1e1500 */
[-C--:B------:R-:W-:Y:S02]  /*4100*/  ISETP.GE.AND P2, PT, R192, R113.reuse, PT ;  /* 0x00000071c000720c */ /* 0x080fe40003f46270 */
[-C--:B------:R-:W-:Y:S02]  /*4110*/  ISETP.GE.AND P3, PT, R190, R113.reuse, PT ;  /* 0x00000071be00720c */ /* 0x080fe40003f66270 */
[----:B------:R-:W-:Y:S01]  /*4120*/  IADD3 R6, R8, 0x20, RZ ;  /* 0x0000002008067810 */ /* 0x000fe20007ffe0ff */
[----:B------:R0:W3:Y:S01]  /*4130*/  @!P0 LDG.E.U16 R154, [R10.64+0x240] ;  /* 0x000240040a9a8981 */ /* 0x0000e2000c1e1500 */
[-C--:B------:R-:W-:Y:S02]  /*4140*/  ISETP.GE.AND P0, PT, R148, R113.reuse, PT ;  /* 0x000000719400720c */ /* 0x080fe40003f06270 */
[-C--:B------:R-:W-:Y:S01]  /*4150*/  ISETP.GE.AND P4, PT, R188, R113.reuse, PT ;  /* 0x00000071bc00720c */ /* 0x080fe20003f86270 */
[----:B------:R0:W3:Y:S01]  /*4160*/  @!P1 LDG.E.U16 R152, [R10.64+0x200] ;  /* 0x000200040a989981 */ /* 0x0000e2000c1e1500 */
[----:B------:R-:W-:-:S02]  /*4170*/  ISETP.GE.AND P1, PT, R116, R113, PT ;  /* 0x000000717400720c */ /* 0x000fc40003f26270 */
[-C--:B------:R-:W-:Y:S01]  /*4180*/  ISETP.GE.AND P5, PT, R186, R113.reuse, PT ;  /* 0x00000071ba00720c */ /* 0x080fe20003fa6270 */
[----:B------:R0:W3:Y:S01]  /*4190*/  @!P2 LDG.E.U16 R150, [R10.64+0x1c0] ;  /* 0x0001c0040a96a981 */ /* 0x0000e2000c1e1500 */
[-C--:B------:R-:W-:Y:S02]  /*41a0*/  ISETP.GE.AND P2, PT, R210, R113.reuse, PT ;  /* 0x00000071d200720c */ /* 0x080fe40003f46270 */
[----:B------:R-:W-:Y:S02]  /*41b0*/  PRMT R164, RZ, 0x7610, R164 ;  /* 0x00007610ffa47816 */ /* 0x000fe400000000a4 */
[----:B------:R-:W-:Y:S02]  /*41c0*/  ISETP.GE.AND P6, PT, R6, R113, PT ;  /* 0x000000710600720c */ /* 0x000fe40003fc6270 */
[----:B------:R-:W-:Y:S02]  /*41d0*/  PRMT R15, RZ, 0x7610, R15 ;  /* 0x00007610ff0f7816 */ /* 0x000fe4000000000f */
[----:B------:R-:W-:Y:S01]  /*41e0*/  PRMT R162, RZ, 0x7610, R162 ;  /* 0x00007610ffa27816 */ /* 0x000fe200000000a2 */
[----:B------:R0:W3:Y:S01]  /*41f0*/  @!P0 LDG.E.U16 R164, [R10.64+0x3c0] ;  /* 0x0003c0040aa48981 */ /* 0x0000e2000c1e1500 */
[----:B------:R-:W-:-:S02]  /*4200*/  PRMT R146, RZ, 0x7610, R146 ;  /* 0x00007610ff927816 */ /* 0x000fc40000000092 */
[C---:B------:R-:W-:Y:S01]  /*4210*/  IADD3 R114, R8.reuse, 0x200, RZ ;  /* 0x0000020008727810 */ /* 0x040fe20007ffe0ff */
[----:B------:R0:W3:Y:S01]  /*4220*/  @!P1 LDG.E.U16 R15, [R10.64+0x380] ;  /* 0x000380040a0f9981 */ /* 0x0000e2000c1e1500 */
[C---:B------:R-:W-:Y:S02]  /*4230*/  IADD3 R118, R8.reuse, 0x220, RZ ;  /* 0x0000022008767810 */ /* 0x040fe40007ffe0ff */
[C---:B------:R-:W-:Y:S01]  /*4240*/  IADD3 R142, R8.reuse, 0x240, RZ ;  /* 0x00000240088e7810 */ /* 0x040fe20007ffe0ff */
[----:B------:R0:W3:Y:S01]  /*4250*/  @!P2 LDG.E.U16 R162, [R10.64+0x340] ;  /* 0x000340040aa2a981 */ /* 0x0000e2000c1e1500 */
[----:B------:R-:W-:Y:S02]  /*4260*/  PRMT R144, RZ, 0x7610, R144 ;  /* 0x00007610ff907816 */ /* 0x000fe40000000090 */
[----:B------:R-:W-:Y:S01]  /*4270*/  IADD3 R208, R8, 0x180, RZ ;  /* 0x0000018008d07810 */ /* 0x000fe20007ffe0ff */
[----:B------:R0:W3:Y:S01]  /*4280*/  @!P3 LDG.E.U16 R146, [R10.64+0x180] ;  /* 0x000180040a92b981 */ /* 0x0000e2000c1e1500 */
[----:B------:R-:W-:-:S02]  /*4290*/  PRMT R110, RZ, 0x7610, R110 ;  /* 0x00007610ff6e7816 */ /* 0x000fc4000000006e */
[-C--:B------:R-:W-:Y:S01]  /*42a0*/  ISETP.GE.AND P0, PT, R114, R113.reuse, PT ;  /* 0x000000717200720c */ /* 0x080fe20003f06270 */
[----:B------:R0:W3:Y:S01]  /*42b0*/  @!P4 LDG.E.U16 R144, [R10.64+0x140] ;  /* 0x000140040a90c981 */ /* 0x0000e2000c1e1500 */
[----:B------:R-:W-:Y:S02]  /*42c0*/  PRMT R104, RZ, 0x7610, R104 ;  /* 0x00007610ff687816 */ /* 0x000fe40000000068 */
[-C--:B------:R-:W-:Y:S01]  /*42d0*/  ISETP.GE.AND P1, PT, R118, R113.reuse, PT ;  /* 0x000000717600720c */ /* 0x080fe20003f26270 */
[----:B------:R0:W3:Y:S01]  /*42e0*/  @!P5 LDG.E.U16 R110, [R10.64+0x100] ;  /* 0x000100040a6ed981 */ /* 0x0000e2000c1e1500 */
[----:B------:R-:W-:Y:S02]  /*42f0*/  IADD3 R206, R8, 0x160, RZ ;  /* 0x0000016008ce7810 */ /* 0x000fe40007ffe0ff */
[----:B------:R-:W-:Y:S01]  /*4300*/  ISETP.GE.AND P2, PT, R142, R113, PT ;  /* 0x000000718e00720c */ /* 0x000fe20003f46270 */
[----:B------:R0:W3:Y:S01]  /*4310*/  @!P6 LDG.E.U16 R104, [R10.64+0x40] ;  /* 0x000040040a68e981 */ /* 0x0000e2000c1e1500 */
[----:B------:R-:W-:-:S02]  /*4320*/  IADD3 R204, R8, 0x140, RZ ;  /* 0x0000014008cc7810 */ /* 0x000fc40007ffe0ff */
        /* <DEDUP_REMOVED lines=8> */
[C---:B------:R-:W-:Y:S02]  /*43b0*/  IADD3 R120, R8.reuse, 0x2a0, RZ ;  /* 0x000002a008787810 */ /* 0x040fe40007ffe0ff */
[C---:B------:R-:W-:Y:S01]  /*43c0*/  IADD3 R138, R8.reuse, 0x2c0, RZ ;  /* 0x000002c0088a7810 */ /* 0x040fe20007ffe0ff */
[----:B------:R0:W4:Y:S01]  /*43d0*/  @!P1 LDG.E.U16 R166, [R10.64+0x440] ;  /* 0x000440040aa69981 */ /* 0x000122000c1e1500 */
[C---:B------:R-:W-:Y:S02]  /*43e0*/  IADD3 R126, R8.reuse, 0x2e0, RZ ;  /* 0x000002e0087e7810 */ /* 0x040fe40007ffe0ff */
[----:B------:R-:W-:Y:S01]  /*43f0*/  PRMT R158, RZ, 0x7610, R158 ;  /* 0x00007610ff9e7816 */ /* 0x000fe2000000009e */
[----:B------:R0:W4:Y:S01]  /*4400*/  @!P2 LDG.E.U16 R168, [R10.64+0x480] ;  /* 0x000480040aa8a981 */ /* 0x000122000c1e1500 */
[----:B------:R-:W-:-:S02]  /*4410*/  IADD3 R140, R8, 0x260, RZ ;  /* 0x00000260088c7810 */ /* 0x000fc40007ffe0ff */
[----:B------:R-:W-:Y:S01]  /*4420*/  PRMT R156, RZ, 0x7610, R156 ;  /* 0x00007610ff9c7816 */ /* 0x000fe2000000009c */
[----:B------:R0:W4:Y:S01]  /*4430*/  @!P3 LDG.E.U16 R160, [R10.64+0x300] ;  /* 0x000300040aa0b981 */ /* 0x000122000c1e1500 */
[-C--:B------:R-:W-:Y:S02]  /*4440*/  ISETP.GE.AND P0, PT, R120, R113.reuse, PT ;  /* 0x000000717800720c */ /* 0x080fe40003f06270 */
[-C--:B------:R-:W-:Y:S01]  /*4450*/  ISETP.GE.AND P1, PT, R138, R113.reuse, PT ;  /* 0x000000718a00720c */ /* 0x080fe20003f26270 */
[----:B------:R0:W4:Y:S01]  /*4460*/  @!P4 LDG.E.U16 R158, [R10.64+0x2c0] ;  /* 0x0002c0040a9ec981 */ /* 0x000122000c1e1500 */
[----:B------:R-:W-:Y:S02]  /*4470*/  IADD3 R112, R8, 0x280, RZ ;  /* 0x0000028008707810 */ /* 0x000fe40007ffe0ff */
[-C--:B------:R-:W-:Y:S01]  /*4480*/  ISETP.GE.AND P2, PT, R126, R113.reuse, PT ;  /* 0x000000717e00720c */ /* 0x080fe20003f46270 */
[----:B------:R0:W4:Y:S01]  /*4490*/  @!P5 LDG.E.U16 R156, [R10.64+0x280] ;  /* 0x000280040a9cd981 */ /* 0x000122000c1e1500 */
[----:B------:R-:W-:-:S02]  /*44a0*/  ISETP.GE.AND P3, PT, R140, R113, PT ;  /* 0x000000718c00720c */ /* 0x000fc40003f66270 */
[----:B------:R-:W-:Y:S02]  /*44b0*/  ISETP.GE.AND P4, PT, R112, R113, PT ;  /* 0x000000717000720c */ /* 0x000fe40003f86270 */
[----:B------:R-:W-:Y:S02]  /*44c0*/  PRMT R101, RZ, 0x7610, R101 ;  /* 0x00007610ff657816 */ /* 0x000fe40000000065 */
[----:B------:R-:W-:Y:S02]  /*44d0*/  PRMT R172, RZ, 0x7610, R172 ;  /* 0x00007610ffac7816 */ /* 0x000fe400000000ac */
[----:B------:R-:W-:Y:S02]  /*44e0*/  PRMT R105, RZ, 0x7610, R105 ;  /* 0x00007610ff697816 */ /* 0x000fe40000000069 */
[----:B------:R-:W-:Y:S01]  /*44f0*/  PRMT R170, RZ, 0x7610, R170 ;  /* 0x00007610ffaa7816 */ /* 0x000fe200000000aa */
[----:B------:R0:W4:Y:S01]  /*4500*/  @!P0 LDG.E.U16 R101, [R10.64+0x540] ;  /* 0x000540040a658981 */ /* 0x000122000c1e1500 */
[----:B------:R-:W-:-:S02]  /*4510*/  IADD3 R134, R8, 0x320, RZ ;  /* 0x0000032008867810 */ /* 0x000fc40007ffe0ff */
[C---:B------:R-:W-:Y:S01]  /*4520*/  IADD3 R132, R8.reuse, 0x340, RZ ;  /* 0x0000034008847810 */ /* 0x040fe20007ffe0ff */
[----:B------:R0:W4:Y:S01]  /*4530*/  @!P1 LDG.E.U16 R172, [R10.64+0x580] ;  /* 0x000580040aac9981 */ /* 0x000122000c1e1500 */
[C---:B------:R-:W-:Y:S02]  /*4540*/  IADD3 R130, R8.reuse, 0x360, RZ ;  /* 0x0000036008827810 */ /* 0x040fe40007ffe0ff */
[----:B------:R-:W-:Y:S01]  /*4550*/  PRMT R55, RZ, 0x7610, R55 ;  /* 0x00007610ff377816 */ /* 0x000fe20000000037 */
[----:B------:R0:W4:Y:S01]  /*4560*/  @!P2 LDG.E.U16 R105, [R10.64+0x5c0] ;  /* 0x0005c0040a69a981 */ /* 0x000122000c1e1500 */
[----:B------:R-:W-:Y:S02]  /*4570*/  IADD3 R136, R8, 0x300, RZ ;  /* 0x0000030008887810 */ /* 0x000fe40007ffe0ff */
[-C--:B------:R-:W-:Y:S01]  /*4580*/  ISETP.GE.AND P0, PT, R134, R113.reuse, PT ;  /* 0x000000718600720c */ /* 0x080fe20003f06270 */
[----:B------:R0:W4:Y:S01]  /*4590*/  @!P3 LDG.E.U16 R170, [R10.64+0x4c0] ;  /* 0x0004c0040aaab981 */ /* 0x000122000c1e1500 */
[----:B------:R-:W-:-:S02]  /*45a0*/  ISETP.GE.AND P1, PT, R132, R113, PT ;  /* 0x000000718400720c */ /* 0x000fc40003f26270 */
[-C--:B------:R-:W-:Y:S01]  /*45b0*/  ISETP.GE.AND P2, PT, R130, R113.reuse, PT ;  /* 0x000000718200720c */ /* 0x080fe20003f46270 */
[----:B------:R0:W4:Y:S01]  /*45c0*/  @!P4 LDG.E.U16 R55, [R10.64+0x500] ;  /* 0x000500040a37c981 */ /* 0x000122000c1e1500 */
        /* <DEDUP_REMOVED lines=10> */
[----:B------:R-:W-:Y:S01]  /*4670*/  IADD3 R14, R8, 0x3e0, RZ ;  /* 0x000003e0080e7810 */ /* 0x000fe20007ffe0ff */
[----:B------:R0:W4:Y:S01]  /*4680*/  @!P2 LDG.E.U16 R109, [R10.64+0x6c0] ;  /* 0x0006c0040a6da981 */ /* 0x000122000c1e1500 */
[-C--:B------:R-:W-:Y:S02]  /*4690*/  ISETP.GE.AND P0, PT, R128, R113.reuse, PT ;  /* 0x000000718000720c */ /* 0x080fe40003f06270 */
        /* <DEDUP_REMOVED lines=8> */
[----:B------:R0:W4:Y:S04]  /*4720*/  @!P0 LDG.E.U16 R111, [R10.64+0x700] ;  /* 0x000700040a6f8981 */ /* 0x000128000c1e1500 */
[----:B------:R0:W4:Y:S04]  /*4730*/  @!P1 LDG.E.U16 R178, [R10.64+0x740] ;  /* 0x000740040ab29981 */ /* 0x000128000c1e1500 */
[----:B------:R0:W4:Y:S04]  /*4740*/  @!P2 LDG.E.U16 R115, [R10.64+0x780] ;  /* 0x000780040a73a981 */ /* 0x000128000c1e1500 */
[----:B------:R0:W4:Y:S01]  /*4750*/  @!P3 LDG.E.U16 R180, [R10.64+0x7c0] ;  /* 0x0007c0040ab4b981 */ /* 0x000122000c1e1500 */
[----:B------:R-:W-:Y:S01]  /*4760*/  IMAD.WIDE.U32 R12, R102, c[0x0][0x1c0], R8 ;  /* 0x00007000660c7a25 */ /* 0x000fe200078e0008 */
[----:B------:R-:W-:-:S03]  /*4770*/  IADD3 R9, R28, 0x200, RZ ;  /* 0x000002001c097810 */ /* 0x000fc60007ffe0ff */
[----:B------:R-:W-:Y:S01]  /*4780*/  IMAD R7, R103, c[0x0][0x1c0], RZ ;  /* 0x0000700067077a24 */ /* 0x000fe200078e02ff */
[----:B------:R-:W-:-:S03]  /*4790*/  LEA.HI.SX32 R9, R9, R28, 0x1b ;  /* 0x0000001c09097211 */ /* 0x000fc600078fdaff */
[----:B------:R-:W-:Y:S01]  /*47a0*/  IMAD R7, R102, c[0x0][0x1c4], R7 ;  /* 0x0000710066077a24 */ /* 0x000fe200078e0207 */
[----:B0-----:R-:W-:Y:S02]  /*47b0*/  SHF.L.U32 R10, R9, 0x1, RZ ;  /* 0x00000001090a7819 */ /* 0x001fe400000006ff */
[----:B------:R-:W-:Y:S02]  /*47c0*/  ISETP.GE.AND P2, PT, R6, R113, PT ;  /* 0x000000710600720c */ /* 0x000fe40003f46270 */
[----:B------:R-:W-:Y:S02]  /*47d0*/  IADD3 R7, R13, R7, RZ ;  /* 0x000000070d077210 */ /* 0x000fe40007ffe0ff */
[----:B------:R-:W-:Y:S02]  /*47e0*/  IADD3 R11, R28, 0x220, RZ ;  /* 0x000002201c0b7810 */ /* 0x000fe40007ffe0ff */
[----:B------:R-:W-:Y:S02]  /*47f0*/  LEA R6, P1, R12, R31, 0x1 ;  /* 0x0000001f0c067211 */ /* 0x000fe400078208ff */
[----:B------:R-:W-:-:S02]  /*4800*/  IADD3 R13, R28, 0x240, RZ ;  /* 0x000002401c0d7810 */ /* 0x000fc40007ffe0ff */
[-C--:B------:R-:W-:Y:S02]  /*4810*/  LEA.HI.SX32 R11, R11, R28.reuse, 0x1b ;  /* 0x0000001c0b0b7211 */ /* 0x080fe400078fdaff */
[----:B------:R-:W-:Y:S02]  /*4820*/  LEA.HI.X R7, R12, R33, R7, 0x1, P1 ;  /* 0x000000210c077211 */ /* 0x000fe400008f0c07 */
[----:B------:R-:W-:Y:S02]  /*4830*/  LEA.HI.SX32 R13, R13, R28, 0x1b ;  /* 0x0000001c0d0d7211 */ /* 0x000fe400078fdaff */
[----:B------:R-:W-:Y:S02]  /*4840*/  ISETP.GE.AND P1, PT, R8, R113, PT ;  /* 0x000000710800720c */ /* 0x000fe40003f26270 */
[----:B------:R-:W-:Y:S02]  /*4850*/  SHF.L.U32 R11, R11, 0x1, RZ ;  /* 0x000000010b0b7819 */ /* 0x000fe400000006ff */
[----:B------:R-:W-:-:S02]  /*4860*/  SHF.L.U32 R13, R13, 0x1, RZ ;  /* 0x000000010d0d7819 */ /* 0x000fc400000006ff */
[----:B------:R-:W-:Y:S02]  /*4870*/  PRMT R194, RZ, 0x7610, R194 ;  /* 0x00007610ffc27816 */ /* 0x000fe400000000c2 */
[-C--:B------:R-:W-:Y:S02]  /*4880*/  ISETP.GE.AND P3, PT, R182, R113.reuse, PT ;  /* 0x00000071b600720c */ /* 0x080fe40003f66270 */
[-C--:B------:R-:W-:Y:S02]  /*4890*/  ISETP.GE.AND P4, PT, R184, R113.reuse, PT ;  /* 0x00000071b800720c */ /* 0x080fe40003f86270 */
[----:B------:R-:W-:Y:S02]  /*48a0*/  ISETP.GE.AND P0, PT, R190, R113, PT ;  /* 0x00000071be00720c */ /* 0x000fe40003f06270 */
[----:B------:R-:W-:Y:S02]  /*48b0*/  PRMT R196, RZ, 0x7610, R196 ;  /* 0x00007610ffc47816 */ /* 0x000fe400000000c4 */
[----:B------:R-:W-:-:S02]  /*48c0*/  PRMT R198, RZ, 0x7610, R198 ;  /* 0x00007610ffc67816 */ /* 0x000fc400000000c6 */
[----:B------:R-:W-:Y:S02]  /*48d0*/  PRMT R190, RZ, 0x7610, R190 ;  /* 0x00007610ffbe7816 */ /* 0x000fe400000000be */
[-C--:B------:R-:W-:Y:S02]  /*48e0*/  ISETP.GE.AND P5, PT, R186, R113.reuse, PT ;  /* 0x00000071ba00720c */ /* 0x080fe40003fa6270 */
[----:B------:R-:W-:Y:S02]  /*48f0*/  PRMT R186, RZ, 0x7610, R186 ;  /* 0x00007610ffba7816 */ /* 0x000fe400000000ba */
[----:B------:R-:W-:Y:S02]  /*4900*/  ISETP.GE.AND P6, PT, R188, R113, PT ;  /* 0x00000071bc00720c */ /* 0x000fe40003fc6270 */
[----:B------:R-:W-:Y:S01]  /*4910*/  PRMT R184, RZ, 0x7610, R184 ;  /* 0x00007610ffb87816 */ /* 0x000fe200000000b8 */
[----:B-----5:R0:W-:Y:S01]  /*4920*/  STS.U16 [R41], R18 ;  /* 0x0000001229007388 */ /* 0x0201e20000000400 */
[----:B--2---:R-:W-:Y:S01]  /*4930*/  FMUL.FTZ R12, R5, R36 ;  /* 0x00000024050c7220 */ /* 0x004fe20000410000 */
[----:B0-----:R-:W-:-:S04]  /*4940*/  IADD3 R41, R28, 0x2e0, RZ ;  /* 0x000002e01c297810 */ /* 0x001fc80007ffe0ff */
[----:B------:R-:W-:Y:S01]  /*4950*/  LEA.HI.SX32 R41, R41, R28, 0x1b ;  /* 0x0000001c29297211 */ /* 0x000fe200078fdaff */
[----:B---3--:R-:W-:Y:S04]  /*4960*/  STS.U16 [R39+0x40], R104 ;  /* 0x0000406827007388 */ /* 0x008fe80000000400 */
[----:B----4-:R0:W-:Y:S04]  /*4970*/  STS.U16 [R37+0x80], R106 ;  /* 0x0000806a25007388 */ /* 0x0101e80000000400 */
[----:B------:R-:W-:Y:S01]  /*4980*/  STS.U16 [R43+0xc0], R108 ;  /* 0x0000c06c2b007388 */ /* 0x000fe20000000400 */
[----:B0-----:R-:W-:-:S03]  /*4990*/  IADD3 R37, R28, 0x260, RZ ;  /* 0x000002601c257810 */ /* 0x001fc60007ffe0ff */
[----:B------:R-:W-:Y:S01]  /*49a0*/  STS.U16 [R45+0x100], R110 ;  /* 0x0001006e2d007388 */ /* 0x000fe20000000400 */
[----:B------:R-:W-:-:S03]  /*49b0*/  LEA.HI.SX32 R37, R37, R28, 0x1b ;  /* 0x0000001c25257211 */ /* 0x000fc600078fdaff */
[----:B------:R-:W-:Y:S01]  /*49c0*/  STS.U16 [R51+0x140], R144 ;  /* 0x0001409033007388 */ /* 0x000fe20000000400 */
[----:B------:R-:W-:-:S03]  /*49d0*/  SHF.L.U32 R9, R37, 0x1, RZ ;  /* 0x0000000125097819 */ /* 0x000fc600000006ff */
[----:B------:R-:W-:Y:S01]  /*49e0*/  STS.U16 [R49+0x180], R146 ;  /* 0x0001809231007388 */ /* 0x000fe20000000400 */
[----:B------:R-:W-:-:S03]  /*49f0*/  IADD3 R37, R28, 0x2a0, RZ ;  /* 0x000002a01c257810 */ /* 0x000fc60007ffe0ff */
[----:B------:R-:W-:Y:S01]  /*4a00*/  STS.U16 [R47+0x1c0], R150 ;  /* 0x0001c0962f007388 */ /* 0x000fe20000000400 */
[----:B------:R-:W-:-:S03]  /*4a10*/  IADD3 R39, R28, 0x280, RZ ;  /* 0x000002801c277810 */ /* 0x000fc60007ffe0ff */
[----:B------:R-:W-:Y:S01]  /*4a20*/  STS.U16 [R53+0x200], R152 ;  /* 0x0002009835007388 */ /* 0x000fe20000000400 */
[----:B------:R-:W-:-:S03]  /*4a30*/  LEA.HI.SX32 R37, R37, R28, 0x1b ;  /* 0x0000001c25257211 */ /* 0x000fc600078fdaff */
[----:B------:R-:W-:Y:S04]  /*4a40*/  STS.U16 [R57+0x240], R154 ;  /* 0x0002409a39007388 */ /* 0x000fe80000000400 */
[----:B------:R-:W-:Y:S01]  /*4a50*/  STS.U16 [R65+0x280], R156 ;  /* 0x0002809c41007388 */ /* 0x000fe20000000400 */
[----:B------:R-:W-:-:S03]  /*4a60*/  LEA.HI.SX32 R8, R39, R28, 0x1b ;  /* 0x0000001c27087211 */ /* 0x000fc600078fdaff */
[----:B------:R-:W-:Y:S04]  /*4a70*/  STS.U16 [R63+0x2c0], R158 ;  /* 0x0002c09e3f007388 */ /* 0x000fe80000000400 */
[----:B------:R-:W-:Y:S04]  /*4a80*/  STS.U16 [R61+0x300], R160 ;  /* 0x000300a03d007388 */ /* 0x000fe80000000400 */
[----:B------:R-:W-:Y:S01]  /*4a90*/  STS.U16 [R59+0x340], R162 ;  /* 0x000340a23b007388 */ /* 0x000fe20000000400 */
[----:B------:R-:W-:-:S03]  /*4aa0*/  IMAD.SHL.U32 R106, R37, 0x2, RZ ;  /* 0x00000002256a7824 */ /* 0x000fc600078e00ff */
[----:B------:R0:W-:Y:S01]  /*4ab0*/  STS.U16 [R68+0x380], R15 ;  /* 0x0003800f44007388 */ /* 0x0001e20000000400 */
[----:B------:R-:W-:-:S03]  /*4ac0*/  SHF.L.U32 R8, R8, 0x1, RZ ;  /* 0x0000000108087819 */ /* 0x000fc600000006ff */
[----:B------:R-:W-:Y:S01]  /*4ad0*/  STS.U16 [R67+0x3c0], R164 ;  /* 0x0003c0a443007388 */ /* 0x000fe20000000400 */
[----:B------:R-:W-:-:S03]  /*4ae0*/  IADD3 R39, R28, 0x2c0, RZ ;  /* 0x000002c01c277810 */ /* 0x000fc60007ffe0ff */
[----:B------:R1:W-:Y:S01]  /*4af0*/  STS.U16 [R10+0x400], R19 ;  /* 0x000400130a007388 */ /* 0x0003e20000000400 */
[----:B------:R-:W-:Y:S01]  /*4b00*/  IADD3 R37, R28, 0x340, RZ ;  /* 0x000003401c257810 */ /* 0x000fe20007ffe0ff */
[----:B0-----:R-:W-:Y:S02]  /*4b10*/  FMUL.FTZ R15, R4, 1.4426950216293334961 ;  /* 0x3fb8aa3b040f7820 */ /* 0x001fe40000410000 */
[----:B------:R-:W-:Y:S01]  /*4b20*/  STS.U16 [R11+0x440], R166 ;  /* 0x000440a60b007388 */ /* 0x000fe20000000400 */
[-C--:B------:R-:W-:Y:S02]  /*4b30*/  LEA.HI.SX32 R39, R39, R28.reuse, 0x1b ;  /* 0x0000001c27277211 */ /* 0x080fe400078fdaff */
[C---:B-1----:R-:W-:Y:S01]  /*4b40*/  IADD3 R19, R28.reuse, 0x320, RZ ;  /* 0x000003201c137810 */ /* 0x042fe20007ffe0ff */
[----:B------:R-:W-:Y:S01]  /*4b50*/  STS.U16 [R13+0x480], R168 ;  /* 0x000480a80d007388 */ /* 0x000fe20000000400 */
[-C--:B------:R-:W-:Y:S02]  /*4b60*/  LEA.HI.SX32 R37, R37, R28.reuse, 0x1b ;  /* 0x0000001c25257211 */ /* 0x080fe400078fdaff */
[----:B------:R-:W-:Y:S01]  /*4b70*/  LEA.HI.SX32 R19, R19, R28, 0x1b ;  /* 0x0000001c13137211 */ /* 0x000fe200078fdaff */
[----:B------:R-:W-:Y:S01]  /*4b80*/  STS.U16 [R9+0x4c0], R170 ;  /* 0x0004c0aa09007388 */ /* 0x000fe20000000400 */
[----:B------:R-:W-:Y:S01]  /*4b90*/  IADD3 R43, R28, 0x300, RZ ;  /* 0x000003001c2b7810 */ /* 0x000fe20007ffe0ff */
[----:B------:R-:W-:-:S02]  /*4ba0*/  FMUL.RZ R45, R12, 0.15915493667125701904 ;  /* 0x3e22f9830c2d7820 */ /* 0x000fc4000040c000 */
[----:B------:R-:W-:Y:S01]  /*4bb0*/  STS.U16 [R8+0x500], R55 ;  /* 0x0005003708007388 */ /* 0x000fe20000000400 */
[----:B------:R-:W-:Y:S01]  /*4bc0*/  FMUL.FTZ R4, R15, R36 ;  /* 0x000000240f047220 */ /* 0x000fe20000410000 */
[----:B------:R-:W-:Y:S02]  /*4bd0*/  SHF.L.U32 R103, R39, 0x1, RZ ;  /* 0x0000000127677819 */ /* 0x000fe400000006ff */
[----:B------:R0:W-:Y:S01]  /*4be0*/  STS.U16 [R106+0x540], R101 ;  /* 0x000540656a007388 */ /* 0x0001e20000000400 */
[----:B------:R-:W-:Y:S01]  /*4bf0*/  FMUL.FTZ R12, R5, R38 ;  /* 0x00000026050c7220 */ /* 0x000fe20000410000 */
[----:B------:R-:W-:Y:S02]  /*4c00*/  IADD3 R39, R28, 0x360, RZ ;  /* 0x000003601c277810 */ /* 0x000fe40007ffe0ff */
[----:B------:R-:W-:Y:S01]  /*4c10*/  LEA.HI.SX32 R18, R43, R28, 0x1b ;  /* 0x0000001c2b127211 */ /* 0x000fe200078fdaff */
[----:B------:R-:W-:Y:S01]  /*4c20*/  MUFU.SIN R47, R45 ;  /* 0x0000002d002f7308 */ /* 0x000fe20000000400 */
[----:B0-----:R-:W-:-:S02]  /*4c30*/  SHF.L.U32 R101, R19, 0x1, RZ ;  /* 0x0000000113657819 */ /* 0x001fc400000006ff */
[----:B------:R-:W-:Y:S01]  /*4c40*/  SHF.L.U32 R19, R37, 0x1, RZ ;  /* 0x0000000125137819 */ /* 0x000fe200000006ff */
[----:B------:R-:W-:-:S04]  /*4c50*/  FMUL.FTZ R37, R5, R40 ;  /* 0x0000002805257220 */ /* 0x000fc80000410000 */
[----:B------:R0:W-:Y:S01]  /*4c60*/  MUFU.COS R121, R45 ;  /* 0x0000002d00797308 */ /* 0x0001e20000000000 */
[----:B------:R-:W-:Y:S01]  /*4c70*/  FMUL.RZ R43, R12, 0.15915493667125701904 ;  /* 0x3e22f9830c2b7820 */ /* 0x000fe2000040c000 */
[----:B------:R-:W-:Y:S02]  /*4c80*/  SHF.L.U32 R104, R41, 0x1, RZ ;  /* 0x0000000129687819 */ /* 0x000fe400000006ff */
[----:B------:R-:W-:-:S04]  /*4c90*/  SHF.L.U32 R18, R18, 0x1, RZ ;  /* 0x0000000112127819 */ /* 0x000fc800000006ff */
[----:B------:R1:W2:Y:S01]  /*4ca0*/  MUFU.EX2 R150, R4 ;  /* 0x0000000400967308 */ /* 0x0002a20000000800 */
[----:B0-----:R-:W-:Y:S01]  /*4cb0*/  FMUL.RZ R45, R37, 0.15915493667125701904 ;  /* 0x3e22f983252d7820 */ /* 0x001fe2000040c000 */
[C---:B------:R-:W-:Y:S01]  /*4cc0*/  IADD3 R37, R28.reuse, 0x380, RZ ;  /* 0x000003801c257810 */ /* 0x040fe20007ffe0ff */
[----:B------:R-:W-:Y:S01]  /*4cd0*/  STS.U16 [R103+0x580], R172 ;  /* 0x000580ac67007388 */ /* 0x000fe20000000400 */
[C---:B------:R-:W-:Y:S02]  /*4ce0*/  IADD3 R41, R28.reuse, 0x3c0, RZ ;  /* 0x000003c01c297810 */ /* 0x040fe40007ffe0ff */
[----:B-1----:R-:W-:Y:S02]  /*4cf0*/  LEA.HI.SX32 R4, R39, R28, 0x1b ;  /* 0x0000001c27047211 */ /* 0x002fe400078fdaff */
[----:B------:R-:W-:Y:S01]  /*4d00*/  MUFU.SIN R63, R43 ;  /* 0x0000002b003f7308 */ /* 0x000fe20000000400 */
[----:B------:R-:W-:Y:S01]  /*4d10*/  IADD3 R39, R28, 0x3a0, RZ ;  /* 0x000003a01c277810 */ /* 0x000fe20007ffe0ff */
[----:B------:R0:W-:Y:S01]  /*4d20*/  STS.U16 [R104+0x5c0], R105 ;  /* 0x0005c06968007388 */ /* 0x0001e20000000400 */
[----:B------:R-:W-:-:S02]  /*4d30*/  SHF.L.U32 R4, R4, 0x1, RZ ;  /* 0x0000000104047819 */ /* 0x000fc400000006ff */
[----:B------:R-:W-:-:S03]  /*4d40*/  LEA.HI.SX32 R37, R37, R28, 0x1b ;  /* 0x0000001c25257211 */ /* 0x000fc600078fdaff */
[----:B------:R1:W-:Y:S01]  /*4d50*/  MUFU.COS R117, R43 ;  /* 0x0000002b00757308 */ /* 0x0003e20000000000 */
[----:B------:R-:W-:Y:S01]  /*4d60*/  STS.U16 [R18+0x600], R107 ;  /* 0x0006006b12007388 */ /* 0x000fe20000000400 */
[-C--:B------:R-:W-:Y:S02]  /*4d70*/  LEA.HI.SX32 R39, R39, R28.reuse, 0x1b ;  /* 0x0000001c27277211 */ /* 0x080fe400078fdaff */
[----:B------:R-:W-:Y:S01]  /*4d80*/  LEA.HI.SX32 R41, R41, R28, 0x1b ;  /* 0x0000001c29297211 */ /* 0x000fe200078fdaff */
[----:B------:R-:W-:Y:S01]  /*4d90*/  STS.U16 [R101+0x640], R174 ;  /* 0x000640ae65007388 */ /* 0x000fe20000000400 */
[----:B-1----:R-:W-:-:S03]  /*4da0*/  IADD3 R43, R28, 0x3e0, RZ ;  /* 0x000003e01c2b7810 */ /* 0x002fc60007ffe0ff */
[----:B------:R-:W-:Y:S01]  /*4db0*/  STS.U16 [R19+0x680], R176 ;  /* 0x000680b013007388 */ /* 0x000fe20000000400 */
[----:B------:R-:W-:Y:S02]  /*4dc0*/  SHF.L.U32 R110, R37, 0x1, RZ ;  /* 0x00000001256e7819 */ /* 0x000fe400000006ff */
[----:B------:R-:W-:Y:S01]  /*4dd0*/  LEA.HI.SX32 R43, R43, R28, 0x1b ;  /* 0x0000001c2b2b7211 */ /* 0x000fe200078fdaff */
[----:B------:R1:W-:Y:S01]  /*4de0*/  STS.U16 [R4+0x6c0], R109 ;  /* 0x0006c06d04007388 */ /* 0x0003e20000000400 */
[----:B------:R-:W-:Y:S02]  /*4df0*/  SHF.L.U32 R108, R41, 0x1, RZ ;  /* 0x00000001296c7819 */ /* 0x000fe400000006ff */
[----:B0-----:R-:W-:Y:S01]  /*4e00*/  SHF.L.U32 R105, R43, 0x1, RZ ;  /* 0x000000012b697819 */ /* 0x001fe200000006ff */
[----:B------:R-:W-:Y:S01]  /*4e10*/  STS.U16 [R110+0x700], R111 ;  /* 0x0007006f6e007388 */ /* 0x000fe20000000400 */
[----:B-1----:R-:W-:-:S05]  /*4e20*/  SHF.L.U32 R109, R39, 0x1, RZ ;  /* 0x00000001276d7819 */ /* 0x002fca00000006ff */
[----:B------:R0:W-:Y:S04]  /*4e30*/  STS.U16 [R109+0x740], R178 ;  /* 0x000740b26d007388 */ /* 0x0001e80000000400 */
[----:B------:R-:W-:Y:S04]  /*4e40*/  STS.U16 [R108+0x780], R115 ;  /* 0x000780736c007388 */ /* 0x000fe80000000400 */
[----:B------:R1:W-:Y:S01]  /*4e50*/  STS.U16 [R105+0x7c0], R180 ;  /* 0x0007c0b469007388 */ /* 0x0003e20000000400 */
[----:B------:R-:W-:-:S06]  /*4e60*/  NOP ;  /* 0x0000000000007918 */ /* 0x000fcc0000000000 */
[----:B------:R3:W4:Y:S01]  /*4e70*/  @!P1 LDG.E.U16 R194, [R6.64] ;  /* 0x0000000406c29981 */ /* 0x000722000c1e1500 */
[-C--:B------:R-:W-:Y:S02]  /*4e80*/  ISETP.GE.AND P1, PT, R192, R113.reuse, PT ;  /* 0x00000071c000720c */ /* 0x080fe40003f26270 */
[----:B0-----:R-:W-:Y:S01]  /*4e90*/  PRMT R178, RZ, 0x7610, R178 ;  /* 0x00007610ffb27816 */ /* 0x001fe200000000b2 */
[----:B------:R3:W5:Y:S01]  /*4ea0*/  @!P2 LDG.E.U16 R196, [R6.64+0x40] ;  /* 0x0000400406c4a981 */ /* 0x000762000c1e1500 */
[----:B------:R-:W-:-:S03]  /*4eb0*/  ISETP.GE.AND P2, PT, R200, R113, PT ;  /* 0x00000071c800720c */ /* 0x000fc60003f46270 */
[----:B------:R3:W4:Y:S01]  /*4ec0*/  @!P3 LDG.E.U16 R198, [R6.64+0x80] ;  /* 0x0000800406c6b981 */ /* 0x000722000c1e1500 */
[----:B------:R-:W-:-:S03]  /*4ed0*/  ISETP.GE.AND P3, PT, R202, R113, PT ;  /* 0x00000071ca00720c */ /* 0x000fc60003f66270 */
[----:B------:R3:W4:Y:S01]  /*4ee0*/  @!P4 LDG.E.U16 R190, [R6.64+0xc0] ;  /* 0x0000c00406bec981 */ /* 0x000722000c1e1500 */
[-C--:B------:R-:W-:Y:S02]  /*4ef0*/  ISETP.GE.AND P4, PT, R204, R113.reuse, PT ;  /* 0x00000071cc00720c */ /* 0x080fe40003f86270 */
[----:B------:R-:W-:Y:S01]  /*4f00*/  PRMT R192, RZ, 0x7610, R192 ;  /* 0x00007610ffc07816 */ /* 0x000fe200000000c0 */
[----:B------:R-:W-:Y:S01]  /*4f10*/  FMUL.FTZ R12, R15, R38 ;  /* 0x000000260f0c7220 */ /* 0x000fe20000410000 */
[----:B------:R3:W4:Y:S01]  /*4f20*/  @!P0 LDG.E.U16 R186, [R6.64+0x180] ;  /* 0x0001800406ba8981 */ /* 0x000722000c1e1500 */
[----:B------:R-:W-:-:S03]  /*4f30*/  ISETP.GE.AND P0, PT, R210, R113, PT ;  /* 0x00000071d200720c */ /* 0x000fc60003f06270 */
[----:B------:R3:W4:Y:S01]  /*4f40*/  @!P1 LDG.E.U16 R178, [R6.64+0x1c0] ;  /* 0x0001c00406b29981 */ /* 0x000722000c1e1500 */
[-C--:B------:R-:W-:Y:S02]  /*4f50*/  ISETP.GE.AND P1, PT, R116, R113.reuse, PT ;  /* 0x000000717400720c */ /* 0x080fe40003f26270 */
[----:B-1----:R-:W-:Y:S01]  /*4f60*/  PRMT R180, RZ, 0x7610, R180 ;  /* 0x00007610ffb47816 */ /* 0x002fe200000000b4 */
[----:B------:R3:W4:Y:S01]  /*4f70*/  @!P5 LDG.E.U16 R192, [R6.64+0x100] ;  /* 0x0001000406c0d981 */ /* 0x000722000c1e1500 */
[----:B------:R-:W-:Y:S02]  /*4f80*/  PRMT R176, RZ, 0x7610, R176 ;  /* 0x00007610ffb07816 */ /* 0x000fe400000000b0 */
[----:B------:R-:W-:Y:S01]  /*4f90*/  PRMT R116, RZ, 0x7610, R116 ;  /* 0x00007610ff747816 */ /* 0x000fe20000000074 */
[----:B------:R0:W1:Y:S01]  /*4fa0*/  MUFU.EX2 R152, R12 ;  /* 0x0000000c00987308 */ /* 0x0000620000000800 */
[----:B------:R-:W-:Y:S01]  /*4fb0*/  ISETP.GE.AND P5, PT, R206, R113, PT ;  /* 0x00000071ce00720c */ /* 0x000fe20003fa6270 */
[----:B------:R3:W4:Y:S01]  /*4fc0*/  @!P6 LDG.E.U16 R184, [R6.64+0x140] ;  /* 0x0001400406b8e981 */ /* 0x000722000c1e1500 */
[----:B------:R-:W-:-:S02]  /*4fd0*/  PRMT R68, RZ, 0x7610, R68 ;  /* 0x00007610ff447816 */ /* 0x000fc40000000044 */
[----:B------:R-:W-:Y:S01]  /*4fe0*/  PRMT R107, RZ, 0x7610, R107 ;  /* 0x00007610ff6b7816 */ /* 0x000fe2000000006b */
[----:B------:R3:W4:Y:S01]  /*4ff0*/  @!P2 LDG.E.U16 R180, [R6.64+0x200] ;  /* 0x0002000406b4a981 */ /* 0x000722000c1e1500 */
[----:B0-----:R-:W-:-:S03]  /*5000*/  FMUL.FTZ R12, R5, R42 ;  /* 0x0000002a050c7220 */ /* 0x001fc60000410000 */
[----:B------:R3:W4:Y:S01]  /*5010*/  @!P3 LDG.E.U16 R176, [R6.64+0x240] ;  /* 0x0002400406b0b981 */ /* 0x000722000c1e1500 */
[-C--:B------:R-:W-:Y:S01]  /*5020*/  ISETP.GE.AND P6, PT, R208, R113.reuse, PT ;  /* 0x00000071d000720c */ /* 0x080fe20003fc6270 */
[----:B------:R-:W-:Y:S02]  /*5030*/  FMUL.RZ R37, R12, 0.15915493667125701904 ;  /* 0x3e22f9830c257820 */ /* 0x000fe4000040c000 */
[----:B------:R3:W4:Y:S01]  /*5040*/  @!P4 LDG.E.U16 R116, [R6.64+0x280] ;  /* 0x000280040674c981 */ /* 0x000722000c1e1500 */
[-C--:B------:R-:W-:Y:S01]  /*5050*/  ISETP.GE.AND P2, PT, R148, R113.reuse, PT ;  /* 0x000000719400720c */ /* 0x080fe20003f46270 */
[-C--:B------:R-:W-:Y:S01]  /*5060*/  FMUL.FTZ R12, R5, R44.reuse ;  /* 0x0000002c050c7220 */ /* 0x080fe20000410000 */
[-C--:B------:R-:W-:Y:S01]  /*5070*/  ISETP.GE.AND P3, PT, R114, R113.reuse, PT ;  /* 0x000000717200720c */ /* 0x080fe20003f66270 */
[----:B------:R3:W4:Y:S01]  /*5080*/  @!P0 LDG.E.U16 R68, [R6.64+0x340] ;  /* 0x0003400406448981 */ /* 0x000722000c1e1500 */
[-C--:B------:R-:W-:Y:S02]  /*5090*/  ISETP.GE.AND P4, PT, R118, R113.reuse, PT ;  /* 0x000000717600720c */ /* 0x080fe40003f86270 */
[----:B------:R-:W-:Y:S01]  /*50a0*/  PRMT R114, RZ, 0x7610, R114 ;  /* 0x00007610ff727816 */ /* 0x000fe20000000072 */
[----:B------:R-:W-:Y:S01]  /*50b0*/  FMUL.RZ R39, R12, 0.15915493667125701904 ;  /* 0x3e22f9830c277820 */ /* 0x000fe2000040c000 */
[----:B------:R3:W4:Y:S01]  /*50c0*/  @!P1 LDG.E.U16 R107, [R6.64+0x380] ;  /* 0x00038004066b9981 */ /* 0x000722000c1e1500 */
[----:B------:R-:W-:Y:S01]  /*50d0*/  FMUL.FTZ R12, R15, R44 ;  /* 0x0000002c0f0c7220 */ /* 0x000fe20000410000 */
[----:B------:R-:W-:-:S02]  /*50e0*/  ISETP.GE.AND P0, PT, R112, R113, PT ;  /* 0x000000717000720c */ /* 0x000fc40003f06270 */
[-C--:B------:R-:W-:Y:S01]  /*50f0*/  ISETP.GE.AND P1, PT, R120, R113.reuse, PT ;  /* 0x000000717800720c */ /* 0x080fe20003f26270 */
[----:B------:R3:W4:Y:S01]  /*5100*/  @!P5 LDG.E.U16 R114, [R6.64+0x2c0] ;  /* 0x0002c0040672d981 */ /* 0x000722000c1e1500 */
[----:B------:R-:W-:Y:S02]  /*5110*/  PRMT R118, RZ, 0x7610, R118 ;  /* 0x00007610ff767816 */ /* 0x000fe40000000076 */
[----:B------:R-:W-:Y:S02]  /*5120*/  PRMT R112, RZ, 0x7610, R112 ;  /* 0x00007610ff707816 */ /* 0x000fe40000000070 */
[----:B------:R-:W-:Y:S02]  /*5130*/  PRMT R111, RZ, 0x7610, R111 ;  /* 0x00007610ff6f7816 */ /* 0x000fe4000000006f */
[----:B------:R-:W-:Y:S01]  /*5140*/  PRMT R120, RZ, 0x7610, R120 ;  /* 0x00007610ff787816 */ /* 0x000fe20000000078 */
[----:B------:R3:W4:Y:S01]  /*5150*/  @!P6 LDG.E.U16 R118, [R6.64+0x300] ;  /* 0x000300040676e981 */ /* 0x000722000c1e1500 */
[----:B------:R-:W-:-:S02]  /*5160*/  ISETP.GE.AND P5, PT, R142, R113, PT ;  /* 0x000000718e00720c */ /* 0x000fc40003fa6270 */
[----:B------:R0:W-:Y:S01]  /*5170*/  MUFU.EX2 R142, R12 ;  /* 0x0000000c008e7308 */ /* 0x0001e20000000800 */
[----:B------:R3:W4:Y:S01]  /*5180*/  @!P2 LDG.E.U16 R112, [R6.64+0x3c0] ;  /* 0x0003c0040670a981 */ /* 0x000722000c1e1500 */
[-C--:B------:R-:W-:Y:S02]  /*5190*/  ISETP.GE.AND P6, PT, R140, R113.reuse, PT ;  /* 0x000000718c00720c */ /* 0x080fe40003fc6270 */
[-C--:B------:R-:W-:Y:S01]  /*51a0*/  ISETP.GE.AND P2, PT, R138, R113.reuse, PT ;  /* 0x000000718a00720c */ /* 0x080fe20003f46270 */
[----:B------:R3:W4:Y:S01]  /*51b0*/  @!P3 LDG.E.U16 R111, [R6.64+0x400] ;  /* 0x00040004066fb981 */ /* 0x000722000c1e1500 */
[-C--:B------:R-:W-:Y:S01]  /*51c0*/  ISETP.GE.AND P3, PT, R126, R113.reuse, PT ;  /* 0x000000717e00720c */ /* 0x080fe20003f66270 */
[----:B0-----:R-:W-:Y:S02]  /*51d0*/  FMUL.FTZ R12, R5, R48 ;  /* 0x00000030050c7220 */ /* 0x001fe40000410000 */
[----:B------:R3:W4:Y:S01]  /*51e0*/  @!P4 LDG.E.U16 R120, [R6.64+0x440] ;  /* 0x000440040678c981 */ /* 0x000722000c1e1500 */
[----:B------:R-:W-:Y:S01]  /*51f0*/  ISETP.GE.AND P4, PT, R136, R113, PT ;  /* 0x000000718800720c */ /* 0x000fe20003f86270 */
[----:B------:R-:W-:Y:S01]  /*5200*/  FMUL.RZ R41, R12, 0.15915493667125701904 ;  /* 0x3e22f9830c297820 */ /* 0x000fe2000040c000 */
[----:B------:R-:W-:-:S02]  /*5210*/  SHF.L.U32 R12, R28, 0x5, RZ ;  /* 0x000000051c0c7819 */ /* 0x000fc400000006ff */
[----:B------:R-:W-:Y:S02]  /*5220*/  PRMT R126, RZ, 0x7610, R126 ;  /* 0x00007610ff7e7816 */ /* 0x000fe4000000007e */
[----:B------:R-:W-:Y:S02]  /*5230*/  LEA.HI.SX32 R136, R12, R12, 0x1b ;  /* 0x0000000c0c887211 */ /* 0x000fe400078fdaff */
[----:B------:R-:W-:Y:S02]  /*5240*/  PRMT R182, RZ, 0x7610, R182 ;  /* 0x00007610ffb67816 */ /* 0x000fe400000000b6 */
[----:B------:R-:W-:Y:S01]  /*5250*/  PRMT R177, RZ, 0x7610, R177 ;  /* 0x00007610ffb17816 */ /* 0x000fe200000000b1 */
[----:B------:R3:W4:Y:S01]  /*5260*/  @!P5 LDG.E.U16 R126, [R6.64+0x480] ;  /* 0x00048004067ed981 */ /* 0x000722000c1e1500 */
[----:B------:R-:W-:Y:S02]  /*5270*/  PRMT R179, RZ, 0x7610, R179 ;  /* 0x00007610ffb37816 */ /* 0x000fe400000000b3 */
[----:B------:R-:W-:-:S02]  /*5280*/  PRMT R188, RZ, 0x7610, R188 ;  /* 0x00007610ffbc7816 */ /* 0x000fc400000000bc */
[----:B------:R-:W-:Y:S02]  /*5290*/  PRMT R181, RZ, 0x7610, R181 ;  /* 0x00007610ffb57816 */ /* 0x000fe400000000b5 */
[----:B------:R-:W-:Y:S01]  /*52a0*/  PRMT R183, RZ, 0x7610, R183 ;  /* 0x00007610ffb77816 */ /* 0x000fe200000000b7 */
[----:B------:R-:W0:Y:S01]  /*52b0*/  S2R R55, SR_TID.X ;  /* 0x0000000000377919 */ /* 0x000e220000002100 */
[----:B------:R-:W-:Y:S02]  /*52c0*/  SHF.L.U32 R136, R136, 0x1, RZ ;  /* 0x0000000188887819 */ /* 0x000fe400000006ff */
[-C--:B------:R-:W-:Y:S01]  /*52d0*/  ISETP.GE.AND P5, PT, R134, R113.reuse, PT ;  /* 0x000000718600720c */ /* 0x080fe20003fa6270 */
        /* <DEDUP_REMOVED lines=12> */
[----:B------:R-:W1:Y:S01]  /*53a0*/  LDS.U16 R113, [R136+0x2] ;  /* 0x0000020088717984 */ /* 0x000e620000000400 */
[----:B0-----:R-:W-:-:S03]  /*53b0*/  IMAD.SHL.U32 R12, R55, 0x10, RZ ;  /* 0x00000010370c7824 */ /* 0x001fc600078e00ff */
[----:B------:R-:W0:Y:S01]  /*53c0*/  LDS.U16 R49, [R136] ;  /* 0x0000000088317984 */ /* 0x000e220000000400 */
[----:B------:R-:W-:Y:S02]  /*53d0*/  PRMT R185, RZ, 0x7610, R185 ;  /* 0x00007610ffb97816 */ /* 0x000fe400000000b9 */
[C---:B------:R-:W-:Y:S01]  /*53e0*/  IADD3 R122, R12.reuse, 0x3, RZ ;  /* 0x000000030c7a7810 */ /* 0x040fe20007ffe0ff */
[----:B------:R-:W0:Y:S01]  /*53f0*/  LDS.U16 R119, [R136+0x4] ;  /* 0x0000040088777984 */ /* 0x000e220000000400 */
[----:B------:R-:W-:Y:S02]  /*5400*/  PRMT R204, RZ, 0x7610, R204 ;  /* 0x00007610ffcc7816 */ /* 0x000fe400000000cc */
[----:B------:R-:W-:Y:S01]  /*5410*/  IADD3 R128, R12, 0x5, RZ ;  /* 0x000000050c807810 */ /* 0x000fe20007ffe0ff */
[----:B------:R3:W4:Y:S01]  /*5420*/  @!P0 LDG.E.U16 R185, [R6.64+0x6c0] ;  /* 0x0006c00406b98981 */ /* 0x000722000c1e1500 */
[----:B------:R-:W-:-:S03]  /*5430*/  ISETP.GE.U32.AND P0, PT, R122, R35, PT ;  /* 0x000000237a00720c */ /* 0x000fc60003f06070 */
[----:B------:R-:W0:Y:S04]  /*5440*/  LDS.U16 R122, [R136+0x6] ;  /* 0x00000600887a7984 */ /* 0x000e280000000400 */
[----:B------:R3:W4:Y:S01]  /*5450*/  @!P2 LDG.E.U16 R204, [R6.64+0x740] ;  /* 0x0007400406cca981 */ /* 0x000722000c1e1500 */
[----:B------:R-:W-:-:S03]  /*5460*/  ISETP.GE.U32.AND P2, PT, R128, R35, PT ;  /* 0x000000238000720c */ /* 0x000fc60003f46070 */
[----:B------:R-:W0:Y:S01]  /*5470*/  LDS.U16 R128, [R136+0xa] ;  /* 0x00000a0088807984 */ /* 0x000e220000000400 */
[----:B--2---:R-:W-:Y:S02]  /*5480*/  FMUL.FTZ R115, R150, R121 ;  /* 0x0000007996737220 */ /* 0x004fe40000410000 */
[----:B------:R-:W-:Y:S01]  /*5490*/  FMUL.FTZ R121, R5, R54 ;  /* 0x0000003605797220 */ /* 0x000fe20000410000 */
[----:B------:R-:W2:Y:S01]  /*54a0*/  LDS.U16 R127, [R136+0x8] ;  /* 0x00000800887f7984 */ /* 0x000ea20000000400 */
[----:B------:R-:W-:Y:S02]  /*54b0*/  PRMT R200, RZ, 0x7610, R200 ;  /* 0x00007610ffc87816 */ /* 0x000fe400000000c8 */
[----:B------:R-:W-:Y:S01]  /*54c0*/  FMUL.RZ R132, R121, 0.15915493667125701904 ;  /* 0x3e22f98379847820 */ /* 0x000fe2000040c000 */
[----:B------:R-:W-:Y:S02]  /*54d0*/  IADD3 R14, R12, 0x1, RZ ;  /* 0x000000010c0e7810 */ /* 0x000fe40007ffe0ff */
[----:B------:R-:W-:Y:S01]  /*54e0*/  PRMT R187, RZ, 0x7610, R187 ;  /* 0x00007610ffbb7816 */ /* 0x000fe200000000bb */
[----:B------:R3:W4:Y:S01]  /*54f0*/  @!P5 LDG.E.U16 R200, [R6.64+0x640] ;  /* 0x0006400406c8d981 */ /* 0x000722000c1e1500 */
[----:B------:R-:W-:Y:S01]  /*5500*/  PRMT R202, RZ, 0x7610, R202 ;  /* 0x00007610ffca7816 */ /* 0x000fe200000000ca */
[----:B------:R-:W-:Y:S01]  /*5510*/  MUFU.SIN R65, R37 ;  /* 0x0000002500417308 */ /* 0x000fe20000000400 */
[----:B------:R-:W-:Y:S01]  /*5520*/  PRMT R189, RZ, 0x7610, R189 ;  /* 0x00007610ffbd7816 */ /* 0x000fe200000000bd */
[----:B------:R-:W-:Y:S01]  /*5530*/  LDS.U16 R131, [R136+0xe] ;  /* 0x00000e0088837984 */ /* 0x000fe20000000400 */
[----:B-1----:R-:W-:Y:S01]  /*5540*/  HADD2.F32 R130, -RZ, R113.H0_H0 ;  /* 0x20000071ff827230 */ /* 0x002fe20000004100 */
[----:B------:R-:W-:-:S02]  /*5550*/  ISETP.GE.U32.AND P5, PT, R14, R35, PT ;  /* 0x000000230e00720c */ /* 0x000fc40003fa6070 */
[----:B------:R-:W-:Y:S01]  /*5560*/  IADD3 R124, R12, 0x4, RZ ;  /* 0x000000040c7c7810 */ /* 0x000fe20007ffe0ff */
[----:B------:R3:W4:Y:S01]  /*5570*/  @!P1 LDG.E.U16 R187, [R6.64+0x700] ;  /* 0x0007000406bb9981 */ /* 0x000722000c1e1500 */
[----:B------:R-:W-:-:S03]  /*5580*/  FMUL.FTZ R121, R85, R130 ;  /* 0x0000008255797220 */ /* 0x000fc60000410000 */
[----:B------:R-:W1:Y:S01]  /*5590*/  LDS.U16 R130, [R136+0xc] ;  /* 0x00000c0088827984 */ /* 0x000e620000000400 */
[----:B------:R3:W-:Y:S01]  /*55a0*/  MUFU.COS R125, R37 ;  /* 0x00000025007d7308 */ /* 0x0007e20000000000 */
[----:B------:R-:W-:Y:S02]  /*55b0*/  IADD3 R14, R12, 0x2, RZ ;  /* 0x000000020c0e7810 */ /* 0x000fe40007ffe0ff */
[----:B------:R0:W4:Y:S01]  /*55c0*/  @!P6 LDG.E.U16 R202, [R6.64+0x680] ;  /* 0x0006800406cae981 */ /* 0x000122000c1e1500 */
[-C--:B------:R-:W-:Y:S02]  /*55d0*/  ISETP.GE.U32.AND P1, PT, R124, R35.reuse, PT ;  /* 0x000000237c00720c */ /* 0x080fe40003f26070 */
[----:B------:R-:W-:Y:S01]  /*55e0*/  ISETP.GE.U32.AND P6, PT, R14, R35, PT ;  /* 0x000000230e00720c */ /* 0x000fe20003fc6070 */
[----:B------:R0:W4:Y:S01]  /*55f0*/  @!P3 LDG.E.U16 R189, [R6.64+0x780] ;  /* 0x0007800406bdb981 */ /* 0x000122000c1e1500 */
[----:B------:R-:W-:Y:S01]  /*5600*/  MUFU.SIN R53, R39 ;  /* 0x0000002700357308 */ /* 0x000fe20000000400 */
[C---:B---3--:R-:W-:Y:S01]  /*5610*/  FMUL.FTZ R37, R5.reuse, R46 ;  /* 0x0000002e05257220 */ /* 0x048fe20000410000 */
[----:B------:R-:W-:Y:S01]  /*5620*/  IADD3 R124, R12, 0x6, RZ ;  /* 0x000000060c7c7810 */ /* 0x000fe20007ffe0ff */
[----:B------:R-:W-:Y:S01]  /*5630*/  FMUL.FTZ R14, R5, R52 ;  /* 0x00000034050e7220 */ /* 0x000fe20000410000 */
[----:B------:R-:W-:Y:S01]  /*5640*/  PRMT R206, RZ, 0x7610, R206 ;  /* 0x00007610ffce7816 */ /* 0x000fe200000000ce */
[----:B------:R-:W-:-:S03]  /*5650*/  FMUL.RZ R37, R37, 0.15915493667125701904 ;  /* 0x3e22f98325257820 */ /* 0x000fc6000040c000 */
[----:B------:R3:W-:Y:S01]  /*5660*/  MUFU.COS R59, R39 ;  /* 0x00000027003b7308 */ /* 0x0007e20000000000 */
[----:B------:R-:W-:Y:S01]  /*5670*/  ISETP.GE.U32.AND P3, PT, R124, R35, PT ;  /* 0x000000237c00720c */ /* 0x000fe20003f66070 */
[----:B------:R-:W-:Y:S01]  /*5680*/  FMUL.FTZ R146, R15, R40 ;  /* 0x000000280f927220 */ /* 0x000fe20000410000 */
[----:B0-----:R-:W-:Y:S01]  /*5690*/  HADD2.F32 R124, -RZ, R49.H0_H0 ;  /* 0x20000031ff7c7230 */ /* 0x001fe20000004100 */
[----:B------:R-:W-:Y:S01]  /*56a0*/  FMUL.RZ R123, R14, 0.15915493667125701904 ;  /* 0x3e22f9830e7b7820 */ /* 0x000fe2000040c000 */
[----:B------:R-:W0:Y:S01]  /*56b0*/  LDS.U16 R139, [R136+0x12] ;  /* 0x00001200888b7984 */ /* 0x000e220000000400 */
[----:B---3--:R-:W-:Y:S02]  /*56c0*/  FMUL.FTZ R39, R5, R50 ;  /* 0x0000003205277220 */ /* 0x008fe40000410000 */
[----:B------:R-:W-:Y:S01]  /*56d0*/  MUFU.SIN R51, R37 ;  /* 0x0000002500337308 */ /* 0x000fe20000000400 */
[----:B------:R-:W-:Y:S01]  /*56e0*/  FMUL.FTZ R144, R15, R42 ;  /* 0x0000002a0f907220 */ /* 0x000fe20000410000 */
[----:B------:R3:W4:Y:S01]  /*56f0*/  @!P4 LDG.E.U16 R206, [R6.64+0x7c0] ;  /* 0x0007c00406cec981 */ /* 0x000722000c1e1500 */
[----:B------:R-:W-:-:S03]  /*5700*/  FMUL.RZ R39, R39, 0.15915493667125701904 ;  /* 0x3e22f98327277820 */ /* 0x000fc6000040c000 */
[----:B------:R-:W0:Y:S02]  /*5710*/  LDS.U16 R137, [R136+0x10] ;  /* 0x0000100088897984 */ /* 0x000e240000000400 */
[----:B------:R-:W-:Y:S01]  /*5720*/  MUFU.COS R57, R37 ;  /* 0x0000002500397308 */ /* 0x000fe20000000000 */
[----:B------:R-:W-:Y:S01]  /*5730*/  FMUL.FTZ R150, R150, R47 ;  /* 0x0000002f96967220 */ /* 0x000fe20000410000 */
[----:B------:R-:W-:-:S06]  /*5740*/  ISETP.GE.U32.AND P4, PT, R12, R35, PT ;  /* 0x000000230c00720c */ /* 0x000fcc0003f86070 */
[----:B------:R-:W-:Y:S08]  /*5750*/  MUFU.SIN R61, R45 ;  /* 0x0000002d003d7308 */ /* 0x000ff00000000400 */
[----:B------:R-:W-:Y:S01]  /*5760*/  MUFU.COS R67, R45 ;  /* 0x0000002d00437308 */ /* 0x000fe20000000000 */
[----:B------:R-:W-:Y:S01]  /*5770*/  FMUL.FTZ R140, R15, R46 ;  /* 0x0000002e0f8c7220 */ /* 0x000fe20000410000 */
[----:B------:R-:W-:Y:S06]  /*5780*/  LDS.U16 R147, [R136+0x1a] ;  /* 0x00001a0088937984 */ /* 0x000fec0000000400 */
[----:B------:R-:W-:Y:S08]  /*5790*/  MUFU.SIN R37, R41 ;  /* 0x0000002900257308 */ /* 0x000ff00000000400 */
[----:B------:R-:W-:Y:S01]  /*57a0*/  MUFU.COS R43, R41 ;  /* 0x00000029002b7308 */ /* 0x000fe20000000000 */
[----:B------:R-:W-:-:S07]  /*57b0*/  FSEL R113, R150, RZ, !P4 ;  /* 0x000000ff96717208 */ /* 0x000fce0006000000 */
[----:B------:R-:W-:Y:S01]  /*57c0*/  MUFU.SIN R41, R39 ;  /* 0x0000002700297308 */ /* 0x000fe20000000400 */
[----:B------:R-:W-:-:S07]  /*57d0*/  FSEL R121, R121, RZ, !P4 ;  /* 0x000000ff79797208 */ /* 0x000fce0006000000 */
[----:B------:R-:W-:Y:S01]  /*57e0*/  MUFU.COS R45, R39 ;  /* 0x00000027002d7308 */ /* 0x000fe20000000000 */
[----:B------:R-:W-:-:S07]  /*57f0*/  FSEL R115, R115, 1, !P4 ;  /* 0x3f80000073737808 */ /* 0x000fce0006000000 */
[----:B------:R-:W-:Y:S08]  /*5800*/  MUFU.SIN R14, R123 ;  /* 0x0000007b000e7308 */ /* 0x000ff00000000400 */
[----:B------:R0:W-:Y:S08]  /*5810*/  MUFU.COS R39, R123 ;  /* 0x0000007b00277308 */ /* 0x0001f00000000000 */
[----:B------:R-:W1:Y:S01]  /*5820*/  MUFU.EX2 R146, R146 ;  /* 0x0000009200927308 */ /* 0x000e620000000800 */
[----:B0-----:R-:W-:Y:S01]  /*5830*/  FMUL.FTZ R123, R85, R124 ;  /* 0x0000007c557b7220 */ /* 0x001fe20000410000 */
[----:B------:R-:W-:-:S04]  /*5840*/  IADD3 R124, R12, 0x7, RZ ;  /* 0x000000070c7c7810 */ /* 0x000fc80007ffe0ff */
[----:B------:R-:W-:Y:S02]  /*5850*/  FSEL R123, R123, RZ, !P4 ;  /* 0x000000ff7b7b7208 */ /* 0x000fe40006000000 */
[----:B------:R-:W0:Y:S01]  /*5860*/  MUFU.EX2 R144, R144 ;  /* 0x0000009000907308 */ /* 0x000e220000000800 */
[----:B------:R-:W-:Y:S01]  /*5870*/  ISETP.GE.U32.AND P4, PT, R124, R35, PT ;  /* 0x000000237c00720c */ /* 0x000fe20003f86070 */
[C---:B------:R-:W-:Y:S01]  /*5880*/  FMUL.FTZ R124, R152.reuse, R117 ;  /* 0x00000075987c7220 */ /* 0x040fe20000410000 */
[----:B------:R-:W-:Y:S01]  /*5890*/  HADD2.F32 R119, -RZ, R119.H0_H0 ;  /* 0x20000077ff777230 */ /* 0x000fe20000004100 */
[----:B------:R-:W-:Y:S01]  /*58a0*/  FMUL.FTZ R152, R152, R63 ;  /* 0x0000003f98987220 */ /* 0x000fe20000410000 */
[----:B------:R-:W-:Y:S01]  /*58b0*/  HADD2.F32 R63, -RZ, R122.H0_H0 ;  /* 0x2000007aff3f7230 */ /* 0x000fe20000004100 */
[----:B------:R-:W-:Y:S01]  /*58c0*/  FMUL.FTZ R117, R5, R56 ;  /* 0x0000003805757220 */ /* 0x000fe20000410000 */
[----:B------:R-:W-:Y:S01]  /*58d0*/  HADD2.F32 R128, -RZ, R128.H0_H0 ;  /* 0x20000080ff807230 */ /* 0x000fe20000004100 */
[----:B------:R-:W-:Y:S02]  /*58e0*/  MUFU.SIN R49, R132 ;  /* 0x0000008400317308 */ /* 0x000fe40000000400 */
[----:B------:R-:W-:-:S02]  /*58f0*/  FMUL.RZ R133, R117, 0.15915493667125701904 ;  /* 0x3e22f98375857820 */ /* 0x000fc4000040c000 */
[C---:B------:R-:W-:Y:S02]  /*5900*/  FMUL.FTZ R117, R86.reuse, R119 ;  /* 0x0000007756757220 */ /* 0x040fe40000410000 */
[----:B------:R-:W-:Y:S01]  /*5910*/  FMUL.FTZ R63, R86, R63 ;  /* 0x0000003f563f7220 */ /* 0x000fe20000410000 */
[----:B------:R-:W-:Y:S01]  /*5920*/  IADD3 R134, R12, 0x8, RZ ;  /* 0x000000080c867810 */ /* 0x000fe20007ffe0ff */
[----:B---3--:R2:W-:Y:S01]  /*5930*/  MUFU.COS R6, R132 ;  /* 0x0000008400067308 */ /* 0x0085e20000000000 */
[----:B------:R-:W-:Y:S02]  /*5940*/  FMUL.FTZ R128, R87, R128 ;  /* 0x0000008057807220 */ /* 0x000fe40000410000 */
[----:B-1----:R-:W-:Y:S01]  /*5950*/  FMUL.FTZ R67, R146, R67 ;  /* 0x0000004392437220 */ /* 0x002fe20000410000 */
[----:B------:R-:W-:Y:S01]  /*5960*/  FSEL R122, R152, RZ, !P5 ;  /* 0x000000ff987a7208 */ /* 0x000fe20006800000 */
[----:B0-----:R-:W-:Y:S01]  /*5970*/  FMUL.FTZ R125, R144, R125 ;  /* 0x0000007d907d7220 */ /* 0x001fe20000410000 */
[----:B------:R-:W-:Y:S01]  /*5980*/  FSEL R117, R117, RZ, !P5 ;  /* 0x000000ff75757208 */ /* 0x000fe20006800000 */
[----:B--2---:R-:W-:Y:S01]  /*5990*/  HADD2.F32 R132, -RZ, R127.H0_H0 ;  /* 0x2000007fff847230 */ /* 0x004fe20000004100 */
[----:B------:R-:W-:-:S02]  /*59a0*/  FSEL R119, R63, RZ, !P5 ;  /* 0x000000ff3f777208 */ /* 0x000fc40006800000 */
[----:B------:R-:W-:Y:S01]  /*59b0*/  FSEL R124, R124, 1, !P5 ;  /* 0x3f8000007c7c7808 */ /* 0x000fe20006800000 */
[----:B------:R-:W-:Y:S01]  /*59c0*/  FMUL.FTZ R144, R144, R65 ;  /* 0x0000004190907220 */ /* 0x000fe20000410000 */
[----:B------:R-:W-:Y:S01]  /*59d0*/  ISETP.GE.U32.AND P5, PT, R134, R35, PT ;  /* 0x000000238600720c */ /* 0x000fe20003fa6070 */
[----:B------:R-:W-:Y:S01]  /*59e0*/  FMUL.FTZ R132, R87, R132 ;  /* 0x0000008457847220 */ /* 0x000fe20000410000 */
[----:B------:R-:W-:Y:S01]  /*59f0*/  FSEL R134, R128, RZ, !P6 ;  /* 0x000000ff80867208 */ /* 0x000fe20007000000 */
[----:B------:R-:W-:Y:S01]  /*5a00*/  HADD2.F32 R65, -RZ, R130.H0_H0 ;  /* 0x20000082ff417230 */ /* 0x000fe20000004100 */
[----:B------:R-:W-:Y:S01]  /*5a10*/  FSEL R128, R67, 1, !P6 ;  /* 0x3f80000043807808 */ /* 0x000fe20007000000 */
[----:B------:R-:W-:Y:S01]  /*5a20*/  LDS.U16 R127, [R136+0x16] ;  /* 0x00001600887f7984 */ /* 0x000fe20000000400 */
[----:B------:R-:W-:Y:S02]  /*5a30*/  FMUL.FTZ R129, R15, R52 ;  /* 0x000000340f817220 */ /* 0x000fe40000410000 */
[----:B------:R-:W-:Y:S01]  /*5a40*/  FMUL.FTZ R61, R146, R61 ;  /* 0x0000003d923d7220 */ /* 0x000fe20000410000 */
[----:B------:R-:W0:Y:S01]  /*5a50*/  LDS.U16 R67, [R136+0x14] ;  /* 0x0000140088437984 */ /* 0x000e220000000400 */
[----:B------:R-:W-:Y:S01]  /*5a60*/  FSEL R135, R132, RZ, !P6 ;  /* 0x000000ff84877208 */ /* 0x000fe20007000000 */
[----:B------:R-:W-:Y:S01]  /*5a70*/  HADD2.F32 R131, -RZ, R131.H0_H0 ;  /* 0x20000083ff837230 */ /* 0x000fe20000004100 */
[----:B------:R-:W-:Y:S01]  /*5a80*/  FMUL.FTZ R141, R5, R58 ;  /* 0x0000003a058d7220 */ /* 0x000fe20000410000 */
[----:B------:R-:W1:Y:S01]  /*5a90*/  MUFU.EX2 R140, R140 ;  /* 0x0000008c008c7308 */ /* 0x000e620000000800 */
[----:B------:R-:W-:Y:S01]  /*5aa0*/  FMUL.FTZ R132, R88, R65 ;  /* 0x0000004158847220 */ /* 0x000fe20000410000 */
[----:B------:R-:W-:Y:S01]  /*5ab0*/  IADD3 R146, R12, 0x9, RZ ;  /* 0x000000090c927810 */ /* 0x000fe20007ffe0ff */
[----:B------:R-:W-:Y:S01]  /*5ac0*/  FMUL.FTZ R53, R142, R53 ;  /* 0x000000358e357220 */ /* 0x000fe20000410000 */
[----:B------:R-:W2:Y:S01]  /*5ad0*/  LDS.U16 R65, [R136+0x18] ;  /* 0x0000180088417984 */ /* 0x000ea20000000400 */
[----:B------:R-:W-:-:S03]  /*5ae0*/  FSEL R130, R125, 1, !P0 ;  /* 0x3f8000007d827808 */ /* 0x000fc60004000000 */
[----:B------:R3:W-:Y:S01]  /*5af0*/  MUFU.EX2 R47, R129 ;  /* 0x00000081002f7308 */ /* 0x0007e20000000800 */
[----:B------:R-:W-:Y:S01]  /*5b00*/  FMUL.RZ R160, R141, 0.15915493667125701904 ;  /* 0x3e22f9838da07820 */ /* 0x000fe2000040c000 */
[----:B------:R-:W-:Y:S01]  /*5b10*/  FSEL R141, R53, RZ, !P1 ;  /* 0x000000ff358d7208 */ /* 0x000fe20004800000 */
[----:B------:R-:W-:Y:S01]  /*5b20*/  FMUL.FTZ R125, R142, R59 ;  /* 0x0000003b8e7d7220 */ /* 0x000fe20000410000 */
[----:B------:R-:W0:Y:S04]  /*5b30*/  LDS.U16 R53, [R136+0x1c] ;  /* 0x00001c0088357984 */ /* 0x000e280000000400 */
[----:B------:R-:W-:Y:S01]  /*5b40*/  MUFU.SIN R63, R133 ;  /* 0x00000085003f7308 */ /* 0x000fe20000000400 */
[----:B---3--:R-:W-:Y:S01]  /*5b50*/  FSEL R129, R61, RZ, !P6 ;  /* 0x000000ff3d817208 */ /* 0x008fe20007000000 */
[----:B------:R-:W3:Y:S01]  /*5b60*/  LDS.U16 R59, [R136+0x1e] ;  /* 0x00001e00883b7984 */ /* 0x000ee20000000400 */
[----:B------:R-:W-:-:S02]  /*5b70*/  ISETP.GE.U32.AND P6, PT, R146, R35, PT ;  /* 0x000000239200720c */ /* 0x000fc40003fc6070 */
[----:B------:R-:W-:-:S03]  /*5b80*/  IADD3 R146, R12, 0xa, RZ ;  /* 0x0000000a0c927810 */ /* 0x000fc60007ffe0ff */
[----:B------:R1:W-:Y:S01]  /*5b90*/  MUFU.COS R61, R133 ;  /* 0x00000085003d7308 */ /* 0x0003e20000000000 */
[----:B------:R-:W-:Y:S01]  /*5ba0*/  FSEL R132, R132, RZ, !P0 ;  /* 0x000000ff84847208 */ /* 0x000fe20004000000 */
[----:B-1----:R-:W-:Y:S01]  /*5bb0*/  FMUL.FTZ R133, R88, R131 ;  /* 0x0000008358857220 */ /* 0x002fe20000410000 */
[----:B------:R-:W-:-:S04]  /*5bc0*/  FSEL R131, R144, RZ, !P0 ;  /* 0x000000ff90837208 */ /* 0x000fc80004000000 */
[----:B------:R-:W-:Y:S02]  /*5bd0*/  FSEL R133, R133, RZ, !P0 ;  /* 0x000000ff85857208 */ /* 0x000fe40004000000 */
[----:B------:R-:W-:Y:S01]  /*5be0*/  ISETP.GE.U32.AND P0, PT, R146, R35, PT ;  /* 0x000000239200720c */ /* 0x000fe20003f06070 */
[----:B------:R-:W-:Y:S01]  /*5bf0*/  HADD2.F32 R146, -RZ, R139.H0_H0 ;  /* 0x2000008bff927230 */ /* 0x000fe20000004100 */
[C---:B------:R-:W-:Y:S02]  /*5c00*/  FMUL.FTZ R145, R140.reuse, R57 ;  /* 0x000000398c917220 */ /* 0x040fe40000410000 */
[----:B------:R-:W-:Y:S02]  /*5c10*/  LDS.U16 R57, [R136+0x22] ;  /* 0x0000220088397984 */ /* 0x000fe40000000400 */
[----:B------:R-:W-:Y:S02]  /*5c20*/  FMUL.FTZ R143, R89, R146 ;  /* 0x00000092598f7220 */ /* 0x000fe40000410000 */
[----:B------:R-:W-:-:S02]  /*5c30*/  FMUL.FTZ R146, R140, R51 ;  /* 0x000000338c927220 */ /* 0x000fc40000410000 */
[----:B------:R-:W1:Y:S01]  /*5c40*/  LDS.U16 R51, [R136+0x20] ;  /* 0x0000200088337984 */ /* 0x000e620000000400 */
[C---:B------:R-:W-:Y:S01]  /*5c50*/  FMUL.FTZ R138, R15.reuse, R48 ;  /* 0x000000300f8a7220 */ /* 0x040fe20000410000 */
[----:B------:R-:W-:Y:S01]  /*5c60*/  HADD2.F32 R144, -RZ, R137.H0_H0 ;  /* 0x20000089ff907230 */ /* 0x000fe20000004100 */
[----:B------:R-:W-:-:S04]  /*5c70*/  FMUL.FTZ R148, R15, R50 ;  /* 0x000000320f947220 */ /* 0x000fc80000410000 */
[----:B------:R-:W2:Y:S01]  /*5c80*/  MUFU.EX2 R138, R138 ;  /* 0x0000008a008a7308 */ /* 0x000ea20000000800 */
[----:B------:R-:W-:Y:S01]  /*5c90*/  FMUL.FTZ R142, R89, R144 ;  /* 0x00000090598e7220 */ /* 0x000fe20000410000 */
[----:B------:R-:W-:Y:S01]  /*5ca0*/  IADD3 R150, R12, 0xb, RZ ;  /* 0x0000000b0c967810 */ /* 0x000fe20007ffe0ff */
[----:B0-----:R-:W-:Y:S02]  /*5cb0*/  HADD2.F32 R67, -RZ, R67.H0_H0 ;  /* 0x20000043ff437230 */ /* 0x001fe40000004100 */
[----:B------:R-:W-:-:S03]  /*5cc0*/  HADD2.F32 R127, -RZ, R127.H0_H0 ;  /* 0x2000007fff7f7230 */ /* 0x000fc60000004100 */
[----:B------:R-:W0:Y:S01]  /*5cd0*/  MUFU.EX2 R148, R148 ;  /* 0x0000009400947308 */ /* 0x000e220000000800 */
[----:B------:R-:W-:Y:S02]  /*5ce0*/  FSEL R142, R142, RZ, !P1 ;  /* 0x000000ff8e8e7208 */ /* 0x000fe40004800000 */
[----:B------:R-:W-:Y:S02]  /*5cf0*/  FSEL R143, R143, RZ, !P1 ;  /* 0x000000ff8f8f7208 */ /* 0x000fe40004800000 */
[----:B------:R-:W-:Y:S01]  /*5d00*/  FSEL R144, R125, 1, !P1 ;  /* 0x3f8000007d907808 */ /* 0x000fe20004800000 */
[----:B------:R-:W-:Y:S01]  /*5d10*/  FMUL.FTZ R125, R5, R60 ;  /* 0x0000003c057d7220 */ /* 0x000fe20000410000 */
[----:B------:R-:W-:Y:S01]  /*5d20*/  ISETP.GE.U32.AND P1, PT, R150, R35, PT ;  /* 0x000000239600720c */ /* 0x000fe20003f26070 */
[C---:B------:R-:W-:Y:S01]  /*5d30*/  FMUL.FTZ R67, R90.reuse, R67 ;  /* 0x000000435a437220 */ /* 0x040fe20000410000 */
[----:B--2---:R-:W-:Y:S01]  /*5d40*/  HADD2.F32 R140, -RZ, R65.H0_H0 ;  /* 0x20000041ff8c7230 */ /* 0x004fe20000004100 */
[----:B------:R-:W-:Y:S01]  /*5d50*/  FMUL.FTZ R127, R90, R127 ;  /* 0x0000007f5a7f7220 */ /* 0x000fe20000410000 */
[----:B------:R-:W-:Y:S01]  /*5d60*/  HADD2.F32 R150, -RZ, R147.H0_H0 ;  /* 0x20000093ff967230 */ /* 0x000fe20000004100 */
[----:B------:R-:W-:Y:S01]  /*5d70*/  IADD3 R152, R12, 0xc, RZ ;  /* 0x0000000c0c987810 */ /* 0x000fe20007ffe0ff */
[----:B------:R-:W-:Y:S01]  /*5d80*/  FMUL.RZ R168, R125, 0.15915493667125701904 ;  /* 0x3e22f9837da87820 */ /* 0x000fe2000040c000 */
[----:B------:R-:W-:Y:S01]  /*5d90*/  FSEL R146, R146, RZ, !P2 ;  /* 0x000000ff92927208 */ /* 0x000fe20005000000 */
[----:B------:R-:W-:Y:S01]  /*5da0*/  FMUL.FTZ R137, R15, R58 ;  /* 0x0000003a0f897220 */ /* 0x000fe20000410000 */
[----:B------:R-:W-:Y:S01]  /*5db0*/  FSEL R125, R67, RZ, !P2 ;  /* 0x000000ff437d7208 */ /* 0x000fe20005000000 */
[C---:B------:R-:W-:Y:S01]  /*5dc0*/  FMUL.FTZ R37, R138.reuse, R37 ;  /* 0x000000258a257220 */ /* 0x040fe20000410000 */
[----:B------:R-:W-:Y:S01]  /*5dd0*/  FSEL R127, R127, RZ, !P2 ;  /* 0x000000ff7f7f7208 */ /* 0x000fe20005000000 */
[----:B------:R-:W-:Y:S01]  /*5de0*/  FMUL.FTZ R139, R91, R140 ;  /* 0x0000008c5b8b7220 */ /* 0x000fe20000410000 */
[----:B------:R-:W-:Y:S01]  /*5df0*/  FSEL R145, R145, 1, !P2 ;  /* 0x3f80000091917808 */ /* 0x000fe20005000000 */
[----:B------:R-:W-:Y:S01]  /*5e00*/  FMUL.FTZ R150, R91, R150 ;  /* 0x000000965b967220 */ /* 0x000fe20000410000 */
[----:B------:R-:W-:Y:S01]  /*5e10*/  HADD2.F32 R53, -RZ, R53.H0_H0 ;  /* 0x20000035ff357230 */ /* 0x000fe20000004100 */
[----:B------:R-:W-:Y:S01]  /*5e20*/  FMUL.FTZ R43, R138, R43 ;  /* 0x0000002b8a2b7220 */ /* 0x000fe20000410000 */
[----:B---3--:R-:W-:Y:S01]  /*5e30*/  HADD2.F32 R59, -RZ, R59.H0_H0 ;  /* 0x2000003bff3b7230 */ /* 0x008fe20000004100 */
[----:B------:R-:W-:Y:S01]  /*5e40*/  ISETP.GE.U32.AND P2, PT, R152, R35, PT ;  /* 0x000000239800720c */ /* 0x000fe20003f46070 */
[----:B------:R-:W-:Y:S01]  /*5e50*/  FMUL.FTZ R7, R15, R54 ;  /* 0x000000360f077220 */ /* 0x000fe20000410000 */
[----:B------:R-:W-:Y:S01]  /*5e60*/  IADD3 R152, R12, 0xd, RZ ;  /* 0x0000000d0c987810 */ /* 0x000fe20007ffe0ff */
[----:B------:R2:W-:Y:S01]  /*5e70*/  MUFU.EX2 R161, R137 ;  /* 0x0000008900a17308 */ /* 0x0005e20000000800 */
[----:B------:R-:W-:Y:S01]  /*5e80*/  FSEL R140, R37, RZ, !P3 ;  /* 0x000000ff258c7208 */ /* 0x000fe20005800000 */
[C---:B0-----:R-:W-:Y:S01]  /*5e90*/  FMUL.FTZ R45, R148.reuse, R45 ;  /* 0x0000002d942d7220 */ /* 0x041fe20000410000 */
[----:B------:R-:W-:Y:S01]  /*5ea0*/  FSEL R139, R139, RZ, !P3 ;  /* 0x000000ff8b8b7208 */ /* 0x000fe20005800000 */
[----:B------:R-:W-:Y:S01]  /*5eb0*/  FMUL.FTZ R41, R148, R41 ;  /* 0x0000002994297220 */ /* 0x000fe20000410000 */
[----:B------:R-:W-:Y:S01]  /*5ec0*/  FSEL R138, R150, RZ, !P3 ;  /* 0x000000ff968a7208 */ /* 0x000fe20005800000 */
[----:B------:R-:W-:-:S02]  /*5ed0*/  FMUL.FTZ R53, R92, R53 ;  /* 0x000000355c357220 */ /* 0x000fc40000410000 */
[----:B------:R-:W-:Y:S01]  /*5ee0*/  FMUL.FTZ R59, R92, R59 ;  /* 0x0000003b5c3b7220 */ /* 0x000fe20000410000 */
[----:B--2---:R-:W-:Y:S01]  /*5ef0*/  FSEL R137, R43, 1, !P3 ;  /* 0x3f8000002b897808 */ /* 0x004fe20005800000 */
[----:B------:R-:W-:Y:S01]  /*5f00*/  FMUL.FTZ R156, R15, R56 ;  /* 0x000000380f9c7220 */ /* 0x000fe20000410000 */
[----:B------:R-:W-:Y:S02]  /*5f10*/  ISETP.GE.U32.AND P3, PT, R152, R35, PT ;  /* 0x000000239800720c */ /* 0x000fe40003f66070 */
[----:B------:R-:W-:Y:S01]  /*5f20*/  IADD3 R152, R12, 0xe, RZ ;  /* 0x0000000e0c987810 */ /* 0x000fe20007ffe0ff */
[----:B------:R-:W0:Y:S01]  /*5f30*/  MUFU.EX2 R7, R7 ;  /* 0x0000000700077308 */ /* 0x000e220000000800 */
[----:B------:R-:W-:Y:S02]  /*5f40*/  FSEL R150, R41, RZ, !P4 ;  /* 0x000000ff29967208 */ /* 0x000fe40006000000 */
[----:B------:R-:W-:Y:S02]  /*5f50*/  FSEL R149, R53, RZ, !P4 ;  /* 0x000000ff35957208 */ /* 0x000fe40006000000 */
[----:B------:R-:W-:-:S02]  /*5f60*/  FSEL R148, R59, RZ, !P4 ;  /* 0x000000ff3b947208 */ /* 0x000fc40006000000 */
[----:B------:R-:W-:Y:S02]  /*5f70*/  FSEL R147, R45, 1, !P4 ;  /* 0x3f8000002d937808 */ /* 0x000fe40006000000 */
[----:B------:R-:W-:Y:S01]  /*5f80*/  ISETP.GE.U32.AND P4, PT, R152, R35, PT ;  /* 0x000000239800720c */ /* 0x000fe20003f86070 */
[----:B-1----:R-:W-:Y:S01]  /*5f90*/  HADD2.F32 R152, -RZ, R51.H0_H0 ;  /* 0x20000033ff987230 */ /* 0x002fe20000004100 */
[----:B------:R-:W1:Y:S01]  /*5fa0*/  MUFU.EX2 R156, R156 ;  /* 0x0000009c009c7308 */ /* 0x000e620000000800 */
[----:B------:R-:W-:Y:S01]  /*5fb0*/  HADD2.F32 R154, -RZ, R57.H0_H0 ;  /* 0x20000039ff9a7230 */ /* 0x000fe20000004100 */
[----:B------:R-:W-:Y:S02]  /*5fc0*/  FMUL.FTZ R14, R47, R14 ;  /* 0x0000000e2f0e7220 */ /* 0x000fe40000410000 */
[----:B------:R-:W-:Y:S02]  /*5fd0*/  FMUL.FTZ R41, R5, R62 ;  /* 0x0000003e05297220 */ /* 0x000fe40000410000 */
[----:B------:R-:W-:Y:S01]  /*5fe0*/  FMUL.FTZ R153, R93, R152 ;  /* 0x000000985d997220 */ /* 0x000fe20000410000 */
[----:B------:R-:W-:Y:S01]  /*5ff0*/  IADD3 R12, R12, 0xf, RZ ;  /* 0x0000000f0c0c7810 */ /* 0x000fe20007ffe0ff */
[----:B------:R-:W-:-:S02]  /*6000*/  FMUL.FTZ R39, R47, R39 ;  /* 0x000000272f277220 */ /* 0x000fc40000410000 */
[----:B------:R-:W-:Y:S02]  /*6010*/  FMUL.FTZ R152, R93, R154 ;  /* 0x0000009a5d987220 */ /* 0x000fe40000410000 */
[----:B------:R-:W-:Y:S01]  /*6020*/  FMUL.FTZ R43, R15, R62 ;  /* 0x0000003e0f2b7220 */ /* 0x000fe20000410000 */
[----:B------:R-:W-:Y:S01]  /*6030*/  FSEL R154, R14, RZ, !P5 ;  /* 0x000000ff0e9a7208 */ /* 0x000fe20006800000 */
[----:B------:R-:W-:Y:S01]  /*6040*/  FMUL.RZ R41, R41, 0.15915493667125701904 ;  /* 0x3e22f98329297820 */ /* 0x000fe2000040c000 */
[----:B------:R-:W-:Y:S01]  /*6050*/  FSEL R153, R153, RZ, !P5 ;  /* 0x000000ff99997208 */ /* 0x000fe20006800000 */
[----:B------:R-:W-:Y:S01]  /*6060*/  FMUL.FTZ R14, R121, R122 ;  /* 0x0000007a790e7220 */ /* 0x000fe20000410000 */
[----:B------:R-:W-:Y:S01]  /*6070*/  FSEL R152, R152, RZ, !P5 ;  /* 0x000000ff98987208 */ /* 0x000fe20006800000 */
[----:B------:R-:W-:Y:S01]  /*6080*/  FMUL.FTZ R37, R15, R60 ;  /* 0x0000003c0f257220 */ /* 0x000fe20000410000 */
[----:B------:R-:W-:Y:S01]  /*6090*/  FSEL R151, R39, 1, !P5 ;  /* 0x3f80000027977808 */ /* 0x000fe20006800000 */
[----:B------:R-:W-:Y:S01]  /*60a0*/  MUFU.EX2 R43, R43 ;  /* 0x0000002b002b7308 */ /* 0x000fe20000000800 */
[----:B------:R-:W-:Y:S01]  /*60b0*/  ISETP.GE.U32.AND P5, PT, R12, R35, PT ;  /* 0x000000230c00720c */ /* 0x000fe20003fa6070 */
[----:B0-----:R-:W-:-:S02]  /*60c0*/  FMUL.FTZ R6, R7, R6 ;  /* 0x0000000607067220 */ /* 0x001fc40000410000 */
[----:B------:R-:W-:Y:S02]  /*60d0*/  FMUL.FTZ R49, R7, R49 ;  /* 0x0000003107317220 */ /* 0x000fe40000410000 */
[C---:B------:R-:W-:Y:S02]  /*60e0*/  FMUL.FTZ R7, R123.reuse, R122 ;  /* 0x0000007a7b077220 */ /* 0x040fe40000410000 */
[----:B------:R-:W0:Y:S01]  /*60f0*/  MUFU.SIN R12, R41 ;  /* 0x00000029000c7308 */ /* 0x000e220000000400 */
[-C--:B------:R-:W-:Y:S02]  /*6100*/  FFMA.FTZ R14, R123, R124.reuse, -R14 ;  /* 0x0000007c7b0e7223 */ /* 0x080fe4000001080e */
[C---:B-1----:R-:W-:Y:S02]  /*6110*/  FMUL.FTZ R61, R156.reuse, R61 ;  /* 0x0000003d9c3d7220 */ /* 0x042fe40000410000 */
[----:B------:R-:W-:Y:S02]  /*6120*/  FMUL.FTZ R63, R156, R63 ;  /* 0x0000003f9c3f7220 */ /* 0x000fe40000410000 */
[----:B------:R-:W-:Y:S01]  /*6130*/  FFMA.FTZ R156, R121, R124, R7 ;  /* 0x0000007c799c7223 */ /* 0x000fe20000010007 */
[----:B------:R-:W-:Y:S01]  /*6140*/  MUFU.SIN R162, R168 ;  /* 0x000000a800a27308 */ /* 0x000fe20000000400 */
[----:B------:R-:W-:-:S02]  /*6150*/  FADD.FTZ R14, R117, R14 ;  /* 0x0000000e750e7221 */ /* 0x000fc40000010000 */
[----:B------:R-:W-:-:S05]  /*6160*/  FADD.FTZ R156, R119, R156 ;  /* 0x0000009c779c7221 */ /* 0x000fca0000010000 */
[----:B------:R1:W2:Y:S01]  /*6170*/  MUFU.COS R174, R41 ;  /* 0x0000002900ae7308 */ /* 0x0002a20000000000 */
[----:B------:R-:W-:-:S07]  /*6180*/  FMUL.FTZ R39, R129, R14 ;  /* 0x0000000e81277220 */ /* 0x000fce0000410000 */
[----:B------:R-:W-:Y:S08]  /*6190*/  MUFU.COS R168, R168 ;  /* 0x000000a800a87308 */ /* 0x000ff00000000000 */
[----:B------:R-:W3:Y:S01]  /*61a0*/  MUFU.EX2 R37, R37 ;  /* 0x0000002500257308 */ /* 0x000ee20000000800 */
[-C--:B------:R-:W-:Y:S02]  /*61b0*/  FMUL.FTZ R7, R129, R156.reuse ;  /* 0x0000009c81077220 */ /* 0x080fe40000410000 */
[----:B------:R-:W-:-:S02]  /*61c0*/  FFMA.FTZ R39, R128, R156, R39 ;  /* 0x0000009c80277223 */ /* 0x000fc40000010027 */
[----:B0-----:R-:W-:Y:S02]  /*61d0*/  FMUL.FTZ R169, R43, R12 ;  /* 0x0000000c2ba97220 */ /* 0x001fe40000410000 */
[----:B------:R-:W-:Y:S02]  /*61e0*/  FFMA.FTZ R12, R128, R14, -R7 ;  /* 0x0000000e800c7223 */ /* 0x000fe40000010807 */
[----:B-1----:R-:W-:Y:S02]  /*61f0*/  FADD.FTZ R41, R134, R39 ;  /* 0x0000002786297221 */ /* 0x002fe40000010000 */
[----:B------:R-:W-:Y:S02]  /*6200*/  FMUL.FTZ R14, R115, R122 ;  /* 0x0000007a730e7220 */ /* 0x000fe40000410000 */
[----:B--2---:R-:W-:Y:S02]  /*6210*/  FMUL.FTZ R174, R43, R174 ;  /* 0x000000ae2bae7220 */ /* 0x004fe40000410000 */
[----:B------:R-:W-:-:S02]  /*6220*/  FADD.FTZ R39, R135, R12 ;  /* 0x0000000c87277221 */ /* 0x000fc40000010000 */
[C---:B---3--:R-:W-:Y:S02]  /*6230*/  FMUL.FTZ R168, R37.reuse, R168 ;  /* 0x000000a825a87220 */ /* 0x048fe40000410000 */
[----:B------:R-:W-:Y:S02]  /*6240*/  FMUL.FTZ R167, R37, R162 ;  /* 0x000000a225a77220 */ /* 0x000fe40000410000 */
[----:B------:R-:W-:Y:S02]  /*6250*/  FMUL.FTZ R43, R131, R41 ;  /* 0x00000029832b7220 */ /* 0x000fe40000410000 */
[C---:B------:R-:W-:Y:S02]  /*6260*/  FMUL.FTZ R12, R113.reuse, R122 ;  /* 0x0000007a710c7220 */ /* 0x040fe40000410000 */
[----:B------:R-:W-:Y:S02]  /*6270*/  FFMA.FTZ R37, R113, R124, R14 ;  /* 0x0000007c71257223 */ /* 0x000fe4000001000e */
[----:B------:R-:W-:-:S02]  /*6280*/  FFMA.FTZ R43, R130, R39, -R43 ;  /* 0x00000027822b7223 */ /* 0x000fc4000001082b */
[----:B------:R-:W-:Y:S02]  /*6290*/  FMUL.FTZ R45, R131, R39 ;  /* 0x00000027832d7220 */ /* 0x000fe40000410000 */
[----:B------:R-:W-:Y:S02]  /*62a0*/  FFMA.FTZ R14, R115, R124, -R12 ;  /* 0x0000007c730e7223 */ /* 0x000fe4000001080c */
[C---:B------:R-:W-:Y:S02]  /*62b0*/  FMUL.FTZ R39, R129.reuse, R37 ;  /* 0x0000002581277220 */ /* 0x040fe40000410000 */
[----:B------:R-:W-:Y:S02]  /*62c0*/  FFMA.FTZ R156, R130, R41, R45 ;  /* 0x00000029829c7223 */ /* 0x000fe4000001002d */
[-C--:B------:R-:W-:Y:S02]  /*62d0*/  FFMA.FTZ R39, R128, R14.reuse, -R39 ;  /* 0x0000000e80277223 */ /* 0x080fe40000010827 */
[----:B------:R-:W-:Y:S01]  /*62e0*/  FMUL.FTZ R14, R129, R14 ;  /* 0x0000000e810e7220 */ /* 0x000fe20000410000 */
[----:B------:R-:W-:Y:S01]  /*62f0*/  MUFU.SIN R158, R160 ;  /* 0x000000a0009e7308 */ /* 0x000fe20000000400 */
[----:B------:R-:W-:-:S02]  /*6300*/  FADD.FTZ R156, R133, R156 ;  /* 0x0000009c859c7221 */ /* 0x000fc40000010000 */
[----:B------:R-:W-:Y:S02]  /*6310*/  FMUL.FTZ R7, R15, R64 ;  /* 0x000000400f077220 */ /* 0x000fe40000410000 */
[----:B------:R-:W-:Y:S02]  /*6320*/  FADD.FTZ R43, R132, R43 ;  /* 0x0000002b842b7221 */ /* 0x000fe40000010000 */
[----:B------:R-:W-:Y:S01]  /*6330*/  FFMA.FTZ R37, R128, R37, R14 ;  /* 0x0000002580257223 */ /* 0x000fe2000001000e */
[----:B------:R-:W0:Y:S01]  /*6340*/  MUFU.COS R160, R160 ;  /* 0x000000a000a07308 */ /* 0x000e220000000000 */
[C---:B------:R-:W-:Y:S02]  /*6350*/  FMUL.FTZ R14, R141.reuse, R156 ;  /* 0x0000009c8d0e7220 */ /* 0x040fe40000410000 */
[-C--:B------:R-:W-:Y:S02]  /*6360*/  FMUL.FTZ R41, R141, R43.reuse ;  /* 0x0000002b8d297220 */ /* 0x080fe40000410000 */
[----:B------:R-:W-:-:S03]  /*6370*/  FFMA.FTZ R43, R144, R43, -R14 ;  /* 0x0000002b902b7223 */ /* 0x000fc6000001080e */
[----:B------:R1:W-:Y:S01]  /*6380*/  MUFU.EX2 R175, R7 ;  /* 0x0000000700af7308 */ /* 0x0003e20000000800 */
[----:B------:R-:W-:Y:S02]  /*6390*/  FFMA.FTZ R156, R144, R156, R41 ;  /* 0x0000009c909c7223 */ /* 0x000fe40000010029 */
[----:B------:R-:W-:Y:S02]  /*63a0*/  FADD.FTZ R43, R142, R43 ;  /* 0x0000002b8e2b7221 */ /* 0x000fe40000010000 */
[----:B-1----:R-:W-:-:S04]  /*63b0*/  FMUL.FTZ R7, R131, R37 ;  /* 0x0000002583077220 */ /* 0x002fc80000410000 */
[CC--:B------:R-:W-:Y:S02]  /*63c0*/  FFMA.FTZ R41, R130.reuse, R39.reuse, -R7 ;  /* 0x0000002782297223 */ /* 0x0c0fe40000010807 */
[----:B------:R-:W-:Y:S02]  /*63d0*/  FMUL.FTZ R39, R131, R39 ;  /* 0x0000002783277220 */ /* 0x000fe40000410000 */
[C---:B------:R-:W-:Y:S02]  /*63e0*/  FMUL.FTZ R12, R5.reuse, R64 ;  /* 0x00000040050c7220 */ /* 0x040fe40000410000 */
[----:B------:R-:W-:Y:S02]  /*63f0*/  FMUL.FTZ R5, R5, R66 ;  /* 0x0000004205057220 */ /* 0x000fe40000410000 */
[----:B------:R-:W-:Y:S02]  /*6400*/  FFMA.FTZ R39, R130, R37, R39 ;  /* 0x0000002582277223 */ /* 0x000fe40000010027 */
[----:B------:R-:W-:-:S02]  /*6410*/  FADD.FTZ R156, R143, R156 ;  /* 0x0000009c8f9c7221 */ /* 0x000fc40000010000 */
[----:B------:R-:W-:Y:S02]  /*6420*/  FMUL.FTZ R7, R146, R43 ;  /* 0x0000002b92077220 */ /* 0x000fe40000410000 */
[----:B0-----:R-:W-:Y:S02]  /*6430*/  FMUL.FTZ R165, R161, R160 ;  /* 0x000000a0a1a57220 */ /* 0x001fe40000410000 */
[----:B------:R-:W-:Y:S02]  /*6440*/  FMUL.RZ R47, R5, 0.15915493667125701904 ;  /* 0x3e22f983052f7820 */ /* 0x000fe4000040c000 */
[----:B------:R-:W-:Y:S02]  /*6450*/  FMUL.FTZ R161, R161, R158 ;  /* 0x0000009ea1a17220 */ /* 0x000fe40000410000 */
[----:B------:R-:W-:Y:S02]  /*6460*/  FMUL.RZ R45, R12, 0.15915493667125701904 ;  /* 0x3e22f9830c2d7820 */ /* 0x000fe4000040c000 */
[----:B------:R-:W-:-:S02]  /*6470*/  FMUL.FTZ R5, R141, R39 ;  /* 0x000000278d057220 */ /* 0x000fc40000410000 */
[-C--:B------:R-:W-:Y:S02]  /*6480*/  FMUL.FTZ R158, R146, R156.reuse ;  /* 0x0000009c929e7220 */ /* 0x080fe40000410000 */
[C---:B------:R-:W-:Y:S01]  /*6490*/  FFMA.FTZ R160, R145.reuse, R156, R7 ;  /* 0x0000009c91a07223 */ /* 0x040fe20000010007 */
[----:B------:R-:W0:Y:S01]  /*64a0*/  MUFU.COS R14, R45 ;  /* 0x0000002d000e7308 */ /* 0x000e220000000000 */
[----:B------:R-:W-:Y:S01]  /*64b0*/  FFMA.FTZ R156, R145, R43, -R158 ;  /* 0x0000002b919c7223 */ /* 0x000fe2000001089e */
[----:B------:R-:W1:Y:S01]  /*64c0*/  LDS.U16 R7, [R136+0x26] ;  /* 0x0000260088077984 */ /* 0x000e620000000400 */
[----:B------:R-:W-:Y:S02]  /*64d0*/  FADD.FTZ R160, R127, R160 ;  /* 0x000000a07fa07221 */ /* 0x000fe40000010000 */
[----:B------:R-:W-:Y:S02]  /*64e0*/  FFMA.FTZ R37, R144, R41, -R5 ;  /* 0x0000002990257223 */ /* 0x000fe40000010805 */
[----:B------:R-:W2:Y:S01]  /*64f0*/  LDS.U16 R5, [R136+0x24] ;  /* 0x0000240088057984 */ /* 0x000ea20000000400 */
[----:B------:R-:W-:-:S02]  /*6500*/  FADD.FTZ R156, R125, R156 ;  /* 0x0000009c7d9c7221 */ /* 0x000fc40000010000 */
[C---:B------:R-:W-:Y:S01]  /*6510*/  FMUL.FTZ R43, R140.reuse, R160 ;  /* 0x000000a08c2b7220 */ /* 0x040fe20000410000 */
[----:B------:R3:W0:Y:S01]  /*6520*/  MUFU.SIN R12, R45 ;  /* 0x0000002d000c7308 */ /* 0x0006220000000400 */
[----:B------:R-:W-:Y:S02]  /*6530*/  FMUL.FTZ R15, R15, R66 ;  /* 0x000000420f0f7220 */ /* 0x000fe40000410000 */
[----:B------:R-:W-:Y:S02]  /*6540*/  FMUL.FTZ R41, R141, R41 ;  /* 0x000000298d297220 */ /* 0x000fe40000410000 */
[-C--:B------:R-:W-:Y:S02]  /*6550*/  FFMA.FTZ R162, R137, R156.reuse, -R43 ;  /* 0x0000009c89a27223 */ /* 0x080fe4000001082b */
[----:B---3--:R-:W-:Y:S01]  /*6560*/  FMUL.FTZ R45, R140, R156 ;  /* 0x0000009c8c2d7220 */ /* 0x008fe20000410000 */
[----:B------:R-:W-:Y:S01]  /*6570*/  MUFU.EX2 R15, R15 ;  /* 0x0000000f000f7308 */ /* 0x000fe20000000800 */
[----:B------:R-:W-:-:S02]  /*6580*/  FFMA.FTZ R41, R144, R39, R41 ;  /* 0x0000002790297223 */ /* 0x000fc40000010029 */
[----:B------:R-:W-:Y:S02]  /*6590*/  FFMA.FTZ R45, R137, R160, R45 ;  /* 0x000000a0892d7223 */ /* 0x000fe4000001002d */
[----:B------:R-:W-:-:S03]  /*65a0*/  FADD.FTZ R162, R139, R162 ;  /* 0x000000a28ba27221 */ /* 0x000fc60000010000 */
[----:B------:R-:W3:Y:S01]  /*65b0*/  MUFU.COS R158, R47 ;  /* 0x0000002f009e7308 */ /* 0x000ee20000000000 */
[----:B0-----:R-:W-:Y:S02]  /*65c0*/  FMUL.FTZ R191, R175, R14 ;  /* 0x0000000eafbf7220 */ /* 0x001fe40000410000 */
[C---:B------:R-:W-:Y:S02]  /*65d0*/  FMUL.FTZ R160, R146.reuse, R37 ;  /* 0x0000002592a07220 */ /* 0x040fe40000410000 */
[----:B------:R-:W-:-:S03]  /*65e0*/  FMUL.FTZ R14, R146, R41 ;  /* 0x00000029920e7220 */ /* 0x000fc60000410000 */
[----:B------:R-:W0:Y:S01]  /*65f0*/  MUFU.SIN R156, R47 ;  /* 0x0000002f009c7308 */ /* 0x000e220000000400 */
[----:B------:R-:W-:Y:S02]  /*6600*/  FADD.FTZ R45, R138, R45 ;  /* 0x0000002d8a2d7221 */ /* 0x000fe40000010000 */
[C---:B------:R-:W-:Y:S02]  /*6610*/  FMUL.FTZ R164, R150.reuse, R162 ;  /* 0x000000a296a47220 */ /* 0x040fe40000410000 */
[C---:B------:R-:W-:Y:S02]  /*6620*/  FFMA.FTZ R160, R145.reuse, R41, R160 ;  /* 0x0000002991a07223 */ /* 0x040fe400000100a0 */
[----:B------:R-:W-:Y:S02]  /*6630*/  FFMA.FTZ R37, R145, R37, -R14 ;  /* 0x0000002591257223 */ /* 0x000fe4000001080e */
[-C--:B------:R-:W-:Y:S01]  /*6640*/  FFMA.FTZ R41, R147, R45.reuse, R164 ;  /* 0x0000002d93297223 */ /* 0x080fe200000100a4 */
[----:B------:R-:W4:Y:S01]  /*6650*/  LDS.U16 R14, [R136+0x2a] ;  /* 0x00002a00880e7984 */ /* 0x000f220000000400 */
[----:B------:R-:W-:-:S02]  /*6660*/  FMUL.FTZ R45, R150, R45 ;  /* 0x0000002d962d7220 */ /* 0x000fc40000410000 */
[----:B------:R-:W-:Y:S02]  /*6670*/  FMUL.FTZ R175, R175, R12 ;  /* 0x0000000cafaf7220 */ /* 0x000fe40000410000 */
[----:B------:R-:W-:Y:S02]  /*6680*/  FMUL.FTZ R12, R140, R37 ;  /* 0x000000258c0c7220 */ /* 0x000fe40000410000 */
[----:B------:R-:W-:Y:S02]  /*6690*/  FFMA.FTZ R162, R147, R162, -R45 ;  /* 0x000000a293a27223 */ /* 0x000fe4000001082d */
[----:B------:R-:W-:Y:S02]  /*66a0*/  FADD.FTZ R41, R148, R41 ;  /* 0x0000002994297221 */ /* 0x000fe40000010000 */
[C---:B---3--:R-:W-:Y:S02]  /*66b0*/  FMUL.FTZ R203, R15.reuse, R158 ;  /* 0x0000009e0fcb7220 */ /* 0x048fe40000410000 */
[----:B0-----:R-:W-:-:S02]  /*66c0*/  FMUL.FTZ R193, R15, R156 ;  /* 0x0000009c0fc17220 */ /* 0x001fc40000410000 */
[-C--:B------:R-:W-:Y:S02]  /*66d0*/  FFMA.FTZ R39, R137, R160.reuse, R12 ;  /* 0x000000a089277223 */ /* 0x080fe4000001000c */
[----:B------:R-:W-:Y:S01]  /*66e0*/  FADD.FTZ R162, R149, R162 ;  /* 0x000000a295a27221 */ /* 0x000fe20000010000 */
[----:B------:R-:W0:Y:S01]  /*66f0*/  LDS.U16 R12, [R136+0x28] ;  /* 0x00002800880c7984 */ /* 0x000e220000000400 */
[----:B------:R-:W-:Y:S02]  /*6700*/  FMUL.FTZ R15, R154, R41 ;  /* 0x000000299a0f7220 */ /* 0x000fe40000410000 */
[----:B------:R-:W-:Y:S02]  /*6710*/  FMUL.FTZ R160, R140, R160 ;  /* 0x000000a08ca07220 */ /* 0x000fe40000410000 */
[-C--:B------:R-:W-:Y:S02]  /*6720*/  FMUL.FTZ R156, R154, R162.reuse ;  /* 0x000000a29a9c7220 */ /* 0x080fe40000410000 */
[----:B------:R-:W-:-:S02]  /*6730*/  FFMA.FTZ R162, R151, R162, -R15 ;  /* 0x000000a297a27223 */ /* 0x000fc4000001080f */
[----:B------:R-:W-:Y:S02]  /*6740*/  FFMA.FTZ R160, R137, R37, -R160 ;  /* 0x0000002589a07223 */ /* 0x000fe400000108a0 */
[----:B------:R-:W-:-:S04]  /*6750*/  FMUL.FTZ R15, R150, R39 ;  /* 0x00000027960f7220 */ /* 0x000fc80000410000 */
[----:B------:R-:W-:Y:S01]  /*6760*/  FFMA.FTZ R37, R147, R160, -R15 ;  /* 0x000000a093257223 */ /* 0x000fe2000001080f */
[----:B-1----:R-:W-:Y:S02]  /*6770*/  HADD2.F32 R15, -RZ, R7.H0_H0 ;  /* 0x20000007ff0f7230 */ /* 0x002fe40000004100 */
[----:B--2---:R-:W-:Y:S02]  /*6780*/  HADD2.F32 R7, -RZ, R5.H0_H0 ;  /* 0x20000005ff077230 */ /* 0x004fe40000004100 */
[----:B------:R-:W1:Y:S01]  /*6790*/  LDS.U16 R5, [R136+0x2c] ;  /* 0x00002c0088057984 */ /* 0x000e620000000400 */
[----:B------:R-:W-:Y:S01]  /*67a0*/  FFMA.FTZ R41, R151, R41, R156 ;  /* 0x0000002997297223 */ /* 0x000fe2000001009c */
[----:B------:R-:W-:Y:S01]  /*67b0*/  FSEL R158, R6, 1, !P6 ;  /* 0x3f800000069e7808 */ /* 0x000fe20007000000 */
[----:B------:R-:W-:Y:S01]  /*67c0*/  FADD.FTZ R162, R153, R162 ;  /* 0x000000a299a27221 */ /* 0x000fe20000010000 */
[----:B------:R-:W-:Y:S01]  /*67d0*/  FSEL R155, R49, RZ, !P6 ;  /* 0x000000ff319b7208 */ /* 0x000fe20007000000 */
[----:B------:R-:W2:Y:S01]  /*67e0*/  LDS.U16 R6, [R136+0x2e] ;  /* 0x00002e0088067984 */ /* 0x000ea20000000400 */
[----:B------:R-:W-:-:S02]  /*67f0*/  FMUL.FTZ R15, R94, R15 ;  /* 0x0000000f5e0f7220 */ /* 0x000fc40000410000 */
[----:B------:R-:W-:Y:S02]  /*6800*/  FADD.FTZ R41, R152, R41 ;  /* 0x0000002998297221 */ /* 0x000fe40000010000 */
[-C--:B------:R-:W-:Y:S02]  /*6810*/  FMUL.FTZ R45, R155, R162.reuse ;  /* 0x000000a29b2d7220 */ /* 0x080fe40000410000 */
[----:B------:R-:W-:Y:S01]  /*6820*/  FMUL.FTZ R7, R94, R7 ;  /* 0x000000075e077220 */ /* 0x000fe20000410000 */
[----:B------:R-:W-:Y:S01]  /*6830*/  FSEL R157, R15, RZ, !P6 ;  /* 0x000000ff0f9d7208 */ /* 0x000fe20007000000 */
[-C--:B------:R-:W-:Y:S02]  /*6840*/  FMUL.FTZ R43, R155, R41.reuse ;  /* 0x000000299b2b7220 */ /* 0x080fe40000410000 */
[C---:B------:R-:W-:Y:S01]  /*6850*/  FFMA.FTZ R164, R158.reuse, R41, R45 ;  /* 0x000000299ea47223 */ /* 0x040fe2000001002d */
[----:B------:R-:W-:Y:S01]  /*6860*/  FSEL R156, R7, RZ, !P6 ;  /* 0x000000ff079c7208 */ /* 0x000fe20007000000 */
[----:B------:R-:W-:Y:S01]  /*6870*/  FFMA.FTZ R43, R158, R162, -R43 ;  /* 0x000000a29e2b7223 */ /* 0x000fe2000001082b */
[----:B------:R-:W-:Y:S01]  /*6880*/  FSEL R159, R63, RZ, !P0 ;  /* 0x000000ff3f9f7208 */ /* 0x000fe20004000000 */
[----:B------:R-:W-:-:S02]  /*6890*/  FMUL.FTZ R160, R150, R160 ;  /* 0x000000a096a07220 */ /* 0x000fc40000410000 */
[----:B------:R-:W-:Y:S02]  /*68a0*/  FADD.FTZ R7, R157, R164 ;  /* 0x000000a49d077221 */ /* 0x000fe40000010000 */
[----:B------:R-:W-:Y:S02]  /*68b0*/  FADD.FTZ R43, R156, R43 ;  /* 0x0000002b9c2b7221 */ /* 0x000fe40000010000 */
[----:B------:R-:W-:Y:S01]  /*68c0*/  FFMA.FTZ R39, R147, R39, R160 ;  /* 0x0000002793277223 */ /* 0x000fe200000100a0 */
[----:B------:R-:W-:Y:S01]  /*68d0*/  FSEL R160, R61, 1, !P0 ;  /* 0x3f8000003da07808 */ /* 0x000fe20004000000 */
[C---:B------:R-:W-:Y:S02]  /*68e0*/  FMUL.FTZ R15, R159.reuse, R7 ;  /* 0x000000079f0f7220 */ /* 0x040fe40000410000 */
[-C--:B------:R-:W-:Y:S01]  /*68f0*/  FMUL.FTZ R41, R159, R43.reuse ;  /* 0x0000002b9f297220 */ /* 0x080fe20000410000 */
[----:B----4-:R-:W-:Y:S01]  /*6900*/  HADD2.F32 R14, -RZ, R14.H0_H0 ;  /* 0x2000000eff0e7230 */ /* 0x010fe20000004100 */
[C---:B------:R-:W-:Y:S01]  /*6910*/  FFMA.FTZ R166, R160.reuse, R43, -R15 ;  /* 0x0000002ba0a67223 */ /* 0x040fe2000001080f */
[----:B0-----:R-:W-:Y:S01]  /*6920*/  HADD2.F32 R12, -RZ, R12.H0_H0 ;  /* 0x2000000cff0c7230 */ /* 0x001fe20000004100 */
[----:B------:R-:W-:Y:S01]  /*6930*/  FFMA.FTZ R43, R160, R7, R41 ;  /* 0x00000007a02b7223 */ /* 0x000fe20000010029 */
[----:B------:R-:W0:Y:S01]  /*6940*/  LDS.U16 R15, [R136+0x32] ;  /* 0x00003200880f7984 */ /* 0x000e220000000400 */
[----:B------:R-:W-:-:S03]  /*6950*/  FMUL.FTZ R164, R154, R37 ;  /* 0x000000259aa47220 */ /* 0x000fc60000410000 */
[----:B------:R-:W3:Y:S01]  /*6960*/  LDS.U16 R7, [R136+0x30] ;  /* 0x0000300088077984 */ /* 0x000ee20000000400 */
[C---:B------:R-:W-:Y:S02]  /*6970*/  FMUL.FTZ R14, R95.reuse, R14 ;  /* 0x0000000e5f0e7220 */ /* 0x040fe40000410000 */
[-C--:B------:R-:W-:Y:S02]  /*6980*/  FMUL.FTZ R162, R154, R39.reuse ;  /* 0x000000279aa27220 */ /* 0x080fe40000410000 */
[----:B------:R-:W-:Y:S02]  /*6990*/  FMUL.FTZ R163, R95, R12 ;  /* 0x0000000c5fa37220 */ /* 0x000fe40000410000 */
[C---:B------:R-:W-:Y:S01]  /*69a0*/  FFMA.FTZ R39, R151.reuse, R39, R164 ;  /* 0x0000002797277223 */ /* 0x040fe200000100a4 */
[----:B------:R-:W-:Y:S01]  /*69b0*/  FSEL R164, R14, RZ, !P0 ;  /* 0x000000ff0ea47208 */ /* 0x000fe20004000000 */
[----:B------:R-:W-:Y:S01]  /*69c0*/  FFMA.FTZ R162, R151, R37, -R162 ;  /* 0x0000002597a27223 */ /* 0x000fe200000108a2 */
[----:B------:R-:W-:Y:S01]  /*69d0*/  FSEL R163, R163, RZ, !P0 ;  /* 0x000000ffa3a37208 */ /* 0x000fe20004000000 */
[----:B------:R-:W-:Y:S01]  /*69e0*/  FMUL.FTZ R37, R155, R39 ;  /* 0x000000279b257220 */ /* 0x000fe20000410000 */
[----:B------:R-:W-:Y:S01]  /*69f0*/  FSEL R161, R161, RZ, !P1 ;  /* 0x000000ffa1a17208 */ /* 0x000fe20004800000 */
[----:B-1----:R-:W-:Y:S01]  /*6a00*/  HADD2.F32 R5, -RZ, R5.H0_H0 ;  /* 0x20000005ff057230 */ /* 0x002fe20000004100 */
[----:B------:R-:W-:Y:S01]  /*6a10*/  FADD.FTZ R14, R164, R43 ;  /* 0x0000002ba40e7221 */ /* 0x000fe20000010000 */
[----:B------:R-:W-:Y:S01]  /*6a20*/  FSEL R165, R165, 1, !P1 ;  /* 0x3f800000a5a57808 */ /* 0x000fe20004800000 */
[-C--:B------:R-:W-:Y:S01]  /*6a30*/  FFMA.FTZ R41, R158, R162.reuse, -R37 ;  /* 0x000000a29e297223 */ /* 0x080fe20000010825 */
[----:B------:R-:W1:Y:S01]  /*6a40*/  LDS.U16 R12, [R136+0x36] ;  /* 0x00003600880c7984 */ /* 0x000e620000000400 */
[----:B------:R-:W-:-:S02]  /*6a50*/  FMUL.FTZ R162, R155, R162 ;  /* 0x000000a29ba27220 */ /* 0x000fc40000410000 */
[----:B------:R-:W-:Y:S01]  /*6a60*/  FADD.FTZ R166, R163, R166 ;  /* 0x000000a6a3a67221 */ /* 0x000fe20000010000 */
[----:B--2---:R-:W-:Y:S01]  /*6a70*/  HADD2.F32 R37, -RZ, R6.H0_H0 ;  /* 0x20000006ff257230 */ /* 0x004fe20000004100 */
[C---:B------:R-:W-:Y:S01]  /*6a80*/  FMUL.FTZ R43, R161.reuse, R14 ;  /* 0x0000000ea12b7220 */ /* 0x040fe20000410000 */
[----:B------:R-:W2:Y:S01]  /*6a90*/  LDS.U16 R6, [R136+0x34] ;  /* 0x0000340088067984 */ /* 0x000ea20000000400 */
[----:B------:R-:W-:Y:S02]  /*6aa0*/  FMUL.FTZ R5, R96, R5 ;  /* 0x0000000560057220 */ /* 0x000fe40000410000 */
[----:B------:R-:W-:Y:S02]  /*6ab0*/  FFMA.FTZ R39, R158, R39, R162 ;  /* 0x000000279e277223 */ /* 0x000fe400000100a2 */
[-C--:B------:R-:W-:Y:S02]  /*6ac0*/  FMUL.FTZ R45, R161, R166.reuse ;  /* 0x000000a6a12d7220 */ /* 0x080fe40000410000 */
[----:B------:R-:W-:Y:S01]  /*6ad0*/  FFMA.FTZ R43, R165, R166, -R43 ;  /* 0x000000a6a52b7223 */ /* 0x000fe2000001082b */
[----:B------:R-:W-:Y:S01]  /*6ae0*/  FSEL R166, R5, RZ, !P1 ;  /* 0x000000ff05a67208 */ /* 0x000fe20004800000 */
[----:B------:R-:W-:-:S02]  /*6af0*/  FFMA.FTZ R45, R165, R14, R45 ;  /* 0x0000000ea52d7223 */ /* 0x000fc4000001002d */
[C---:B------:R-:W-:Y:S02]  /*6b00*/  FMUL.FTZ R5, R159.reuse, R39 ;  /* 0x000000279f057220 */ /* 0x040fe40000410000 */
[----:B------:R-:W-:Y:S02]  /*6b10*/  FMUL.FTZ R14, R159, R41 ;  /* 0x000000299f0e7220 */ /* 0x000fe40000410000 */
[----:B------:R-:W-:Y:S02]  /*6b20*/  FMUL.FTZ R37, R96, R37 ;  /* 0x0000002560257220 */ /* 0x000fe40000410000 */
[C---:B------:R-:W-:Y:S02]  /*6b30*/  FFMA.FTZ R208, R160.reuse, R41, -R5 ;  /* 0x00000029a0d07223 */ /* 0x040fe40000010805 */
[----:B------:R-:W4:Y:S01]  /*6b40*/  LDS.U16 R5, [R136+0x38] ;  /* 0x0000380088057984 */ /* 0x000f220000000400 */
[----:B------:R-:W-:-:S03]  /*6b50*/  FFMA.FTZ R210, R160, R39, R14 ;  /* 0x00000027a0d27223 */ /* 0x000fc6000001000e */
[----:B------:R-:W4:Y:S01]  /*6b60*/  LDS.U16 R14, [R136+0x3a] ;  /* 0x00003a00880e7984 */ /* 0x000f220000000400 */
[----:B------:R-:W-:Y:S02]  /*6b70*/  FSEL R162, R37, RZ, !P1 ;  /* 0x000000ff25a27208 */ /* 0x000fe40004800000 */
[----:B------:R-:W-:Y:S01]  /*6b80*/  FSEL R167, R167, RZ, !P2 ;  /* 0x000000ffa7a77208 */ /* 0x000fe20005000000 */
[----:B0-----:R-:W-:Y:S02]  /*6b90*/  HADD2.F32 R172, -RZ, R15.H0_H0 ;  /* 0x2000000fffac7230 */ /* 0x001fe40000004100 */
[----:B------:R-:W-:Y:S01]  /*6ba0*/  FADD.FTZ R45, R162, R45 ;  /* 0x0000002da22d7221 */ /* 0x000fe20000010000 */
[----:B------:R-:W-:Y:S01]  /*6bb0*/  FSEL R168, R168, 1, !P2 ;  /* 0x3f800000a8a87808 */ /* 0x000fe20005000000 */
[----:B---3--:R-:W-:Y:S01]  /*6bc0*/  HADD2.F32 R170, -RZ, R7.H0_H0 ;  /* 0x20000007ffaa7230 */ /* 0x008fe20000004100 */
[----:B------:R-:W-:Y:S01]  /*6bd0*/  FADD.FTZ R43, R166, R43 ;  /* 0x0000002ba62b7221 */ /* 0x000fe20000010000 */
[----:B------:R-:W0:Y:S01]  /*6be0*/  LDS.U16 R15, [R136+0x3e] ;  /* 0x00003e00880f7984 */ /* 0x000e220000000400 */
[----:B------:R-:W-:-:S03]  /*6bf0*/  FMUL.FTZ R37, R167, R45 ;  /* 0x0000002da7257220 */ /* 0x000fc60000410000 */
[----:B------:R-:W3:Y:S01]  /*6c00*/  LDS.U16 R7, [R136+0x3c] ;  /* 0x00003c0088077984 */ /* 0x000ee20000000400 */
[----:B------:R-:W-:Y:S02]  /*6c10*/  FMUL.FTZ R172, R97, R172 ;  /* 0x000000ac61ac7220 */ /* 0x000fe40000410000 */
[-C--:B------:R-:W-:Y:S02]  /*6c20*/  FFMA.FTZ R47, R168, R43.reuse, -R37 ;  /* 0x0000002ba82f7223 */ /* 0x080fe40000010825 */
[----:B------:R-:W-:Y:S02]  /*6c30*/  FMUL.FTZ R43, R167, R43 ;  /* 0x0000002ba72b7220 */ /* 0x000fe40000410000 */
[----:B------:R-:W-:Y:S01]  /*6c40*/  FMUL.FTZ R170, R97, R170 ;  /* 0x000000aa61aa7220 */ /* 0x000fe20000410000 */
[----:B------:R-:W-:Y:S01]  /*6c50*/  FSEL R173, R172, RZ, !P2 ;  /* 0x000000ffacad7208 */ /* 0x000fe20005000000 */
[----:B------:R-:W-:Y:S02]  /*6c60*/  FFMA.FTZ R212, R168, R45, R43 ;  /* 0x0000002da8d47223 */ /* 0x000fe4000001002b */
[----:B------:R-:W-:Y:S01]  /*6c70*/  FMUL.FTZ R37, R161, R210 ;  /* 0x000000d2a1257220 */ /* 0x000fe20000410000 */
[----:B------:R-:W-:Y:S01]  /*6c80*/  FSEL R172, R170, RZ, !P2 ;  /* 0x000000ffaaac7208 */ /* 0x000fe20005000000 */
[----:B------:R-:W-:Y:S01]  /*6c90*/  FADD.FTZ R212, R173, R212 ;  /* 0x000000d4add47221 */ /* 0x000fe20000010000 */
[----:B------:R-:W-:Y:S01]  /*6ca0*/  FSEL R169, R169, RZ, !P3 ;  /* 0x000000ffa9a97208 */ /* 0x000fe20005800000 */
[-C--:B------:R-:W-:Y:S01]  /*6cb0*/  FFMA.FTZ R41, R165, R208.reuse, -R37 ;  /* 0x000000d0a5297223 */ /* 0x080fe20000010825 */
[----:B-1----:R-:W-:Y:S01]  /*6cc0*/  HADD2.F32 R39, -RZ, R12.H0_H0 ;  /* 0x2000000cff277230 */ /* 0x002fe20000004100 */
[----:B------:R-:W-:Y:S01]  /*6cd0*/  FMUL.FTZ R208, R161, R208 ;  /* 0x000000d0a1d07220 */ /* 0x000fe20000410000 */
[----:B------:R-:W-:Y:S01]  /*6ce0*/  FSEL R174, R174, 1, !P3 ;  /* 0x3f800000aeae7808 */ /* 0x000fe20005800000 */
[----:B------:R-:W-:Y:S01]  /*6cf0*/  FADD.FTZ R47, R172, R47 ;  /* 0x0000002fac2f7221 */ /* 0x000fe20000010000 */
[----:B--2---:R-:W-:Y:S01]  /*6d00*/  HADD2.F32 R37, -RZ, R6.H0_H0 ;  /* 0x20000006ff257230 */ /* 0x004fe20000004100 */
[----:B------:R-:W-:-:S02]  /*6d10*/  FMUL.FTZ R6, R169, R212 ;  /* 0x000000d4a9067220 */ /* 0x000fc40000410000 */
[----:B------:R-:W-:Y:S02]  /*6d20*/  FFMA.FTZ R208, R165, R210, R208 ;  /* 0x000000d2a5d07223 */ /* 0x000fe400000100d0 */
[C---:B------:R-:W-:Y:S02]  /*6d30*/  FMUL.FTZ R39, R98.reuse, R39 ;  /* 0x0000002762277220 */ /* 0x040fe40000410000 */
[----:B------:R-:W-:Y:S02]  /*6d40*/  FMUL.FTZ R43, R169, R47 ;  /* 0x0000002fa92b7220 */ /* 0x000fe40000410000 */
[----:B------:R-:W-:Y:S02]  /*6d50*/  FMUL.FTZ R37, R98, R37 ;  /* 0x0000002562257220 */ /* 0x000fe40000410000 */
[C---:B------:R-:W-:Y:S02]  /*6d60*/  FFMA.FTZ R47, R174.reuse, R47, -R6 ;  /* 0x0000002fae2f7223 */ /* 0x040fe40000010806 */
[----:B------:R-:W-:Y:S01]  /*6d70*/  FMUL.FTZ R6, R167, R208 ;  /* 0x000000d0a7067220 */ /* 0x000fe20000410000 */
[----:B------:R-:W-:Y:S01]  /*6d80*/  FSEL R171, R39, RZ, !P3 ;  /* 0x000000ff27ab7208 */ /* 0x000fe20005800000 */
[----:B------:R-:W-:Y:S01]  /*6d90*/  FFMA.FTZ R212, R174, R212, R43 ;  /* 0x000000d4aed47223 */ /* 0x000fe2000001002b */
[----:B------:R-:W-:Y:S01]  /*6da0*/  FSEL R170, R37, RZ, !P3 ;  /* 0x000000ff25aa7208 */ /* 0x000fe20005800000 */
[----:B------:R-:W-:Y:S01]  /*6db0*/  FFMA.FTZ R12, R168, R41, -R6 ;  /* 0x00000029a80c7223 */ /* 0x000fe20000010806 */
[----:B----4-:R-:W-:Y:S01]  /*6dc0*/  HADD2.F32 R6, -RZ, R5.H0_H0 ;  /* 0x20000005ff067230 */ /* 0x010fe20000004100 */
[----:B------:R-:W-:Y:S01]  /*6dd0*/  FSEL R175, R175, RZ, !P4 ;  /* 0x000000ffafaf7208 */ /* 0x000fe20006000000 */
[----:B------:R-:W-:Y:S01]  /*6de0*/  HADD2.F32 R14, -RZ, R14.H0_H0 ;  /* 0x2000000eff0e7230 */ /* 0x000fe20000004100 */
[----:B------:R-:W-:-:S02]  /*6df0*/  FADD.FTZ R212, R171, R212 ;  /* 0x000000d4abd47221 */ /* 0x000fc40000010000 */
[----:B------:R-:W-:Y:S01]  /*6e00*/  FADD.FTZ R210, R170, R47 ;  /* 0x0000002faad27221 */ /* 0x000fe20000010000 */
[----:B------:R-:W-:Y:S01]  /*6e10*/  FSEL R191, R191, 1, !P4 ;  /* 0x3f800000bfbf7808 */ /* 0x000fe20006000000 */
[C---:B------:R-:W-:Y:S02]  /*6e20*/  FMUL.FTZ R6, R99.reuse, R6 ;  /* 0x0000000663067220 */ /* 0x040fe40000410000 */
[----:B------:R-:W-:Y:S02]  /*6e30*/  FMUL.FTZ R14, R99, R14 ;  /* 0x0000000e630e7220 */ /* 0x000fe40000410000 */
[----:B------:R-:W-:Y:S02]  /*6e40*/  FMUL.FTZ R41, R167, R41 ;  /* 0x00000029a7297220 */ /* 0x000fe40000410000 */
[C---:B------:R-:W-:Y:S02]  /*6e50*/  FMUL.FTZ R37, R175.reuse, R212 ;  /* 0x000000d4af257220 */ /* 0x040fe40000410000 */
[----:B------:R-:W-:Y:S01]  /*6e60*/  FMUL.FTZ R5, R175, R210 ;  /* 0x000000d2af057220 */ /* 0x000fe20000410000 */
[----:B------:R-:W-:Y:S01]  /*6e70*/  FSEL R201, R6, RZ, !P4 ;  /* 0x000000ff06c97208 */ /* 0x000fe20006000000 */
[----:B------:R-:W-:Y:S01]  /*6e80*/  FFMA.FTZ R41, R168, R208, R41 ;  /* 0x000000d0a8297223 */ /* 0x000fe20000010029 */
[----:B------:R-:W-:Y:S01]  /*6e90*/  FSEL R199, R14, RZ, !P4 ;  /* 0x000000ff0ec77208 */ /* 0x000fe20006000000 */
[C---:B------:R-:W-:Y:S01]  /*6ea0*/  FFMA.FTZ R210, R191.reuse, R210, -R37 ;  /* 0x000000d2bfd27223 */ /* 0x040fe20000010825 */
[----:B0-----:R-:W-:Y:S01]  /*6eb0*/  HADD2.F32 R15, -RZ, R15.H0_H0 ;  /* 0x2000000fff0f7230 */ /* 0x001fe20000004100 */
[----:B------:R-:W-:Y:S01]  /*6ec0*/  FFMA.FTZ R212, R191, R212, R5 ;  /* 0x000000d4bfd47223 */ /* 0x000fe20000010005 */
[----:B---3--:R-:W-:Y:S01]  /*6ed0*/  HADD2.F32 R7, -RZ, R7.H0_H0 ;  /* 0x20000007ff077230 */ /* 0x008fe20000004100 */
[----:B------:R-:W-:Y:S01]  /*6ee0*/  FSEL R193, R193, RZ, !P5 ;  /* 0x000000ffc1c17208 */ /* 0x000fe20006800000 */
[----:B------:R-:W-:-:S02]  /*6ef0*/  FMUL.FTZ R5, R169, R41 ;  /* 0x00000029a9057220 */ /* 0x000fc40000410000 */
[----:B------:R-:W-:Y:S02]  /*6f00*/  FADD.FTZ R210, R201, R210 ;  /* 0x000000d2c9d27221 */ /* 0x000fe40000010000 */
[----:B------:R-:W-:Y:S01]  /*6f10*/  FADD.FTZ R212, R199, R212 ;  /* 0x000000d4c7d47221 */ /* 0x000fe20000010000 */
[----:B------:R-:W-:Y:S01]  /*6f20*/  FSEL R203, R203, 1, !P5 ;  /* 0x3f800000cbcb7808 */ /* 0x000fe20006800000 */
[C---:B------:R-:W-:Y:S02]  /*6f30*/  FMUL.FTZ R15, R100.reuse, R15 ;  /* 0x0000000f640f7220 */ /* 0x040fe40000410000 */
[----:B------:R-:W-:Y:S02]  /*6f40*/  FMUL.FTZ R7, R100, R7 ;  /* 0x0000000764077220 */ /* 0x000fe40000410000 */
[----:B------:R-:W-:Y:S02]  /*6f50*/  FFMA.FTZ R6, R174, R12, -R5 ;  /* 0x0000000cae067223 */ /* 0x000fe40000010805 */
[----:B------:R-:W-:-:S02]  /*6f60*/  FMUL.FTZ R14, R193, R210 ;  /* 0x000000d2c10e7220 */ /* 0x000fc40000410000 */
[----:B------:R-:W-:Y:S01]  /*6f70*/  FMUL.FTZ R5, R193, R212 ;  /* 0x000000d4c1057220 */ /* 0x000fe20000410000 */
[----:B------:R-:W-:Y:S01]  /*6f80*/  FSEL R197, R15, RZ, !P5 ;  /* 0x000000ff0fc57208 */ /* 0x000fe20006800000 */
[----:B------:R-:W-:Y:S01]  /*6f90*/  FMUL.FTZ R12, R169, R12 ;  /* 0x0000000ca90c7220 */ /* 0x000fe20000410000 */
[----:B------:R-:W-:Y:S01]  /*6fa0*/  FSEL R195, R7, RZ, !P5 ;  /* 0x000000ff07c37208 */ /* 0x000fe20006800000 */
[C---:B------:R-:W-:Y:S02]  /*6fb0*/  FFMA.FTZ R212, R203.reuse, R212, R14 ;  /* 0x000000d4cbd47223 */ /* 0x040fe4000001000e */
[----:B------:R-:W-:Y:S02]  /*6fc0*/  FFMA.FTZ R14, R203, R210, -R5 ;  /* 0x000000d2cb0e7223 */ /* 0x000fe40000010805 */
[----:B------:R-:W-:Y:S02]  /*6fd0*/  FFMA.FTZ R12, R174, R41, R12 ;  /* 0x00000029ae0c7223 */ /* 0x000fe4000001000c */
[----:B------:R-:W-:-:S02]  /*6fe0*/  FADD.FTZ R15, R197, R212 ;  /* 0x000000d4c50f7221 */ /* 0x000fc40000010000 */
[----:B------:R-:W-:Y:S02]  /*6ff0*/  FADD.FTZ R14, R195, R14 ;  /* 0x0000000ec30e7221 */ /* 0x000fe40000010000 */
[C---:B------:R-:W-:Y:S02]  /*7000*/  FMUL.FTZ R7, R175.reuse, R6 ;  /* 0x00000006af077220 */ /* 0x040fe40000410000 */
[-C--:B------:R-:W-:Y:S01]  /*7010*/  FMUL.FTZ R5, R175, R12.reuse ;  /* 0x0000000caf057220 */ /* 0x080fe20000410000 */
[----:B------:R-:W0:Y:S01]  /*7020*/  SHFL.UP PT, R39, R15, 0x1, RZ ;  /* 0x042000000f277989 */ /* 0x000e2200000e00ff */
[----:B------:R-:W-:-:S03]  /*7030*/  FFMA.FTZ R208, R191, R12, R7 ;  /* 0x0000000cbfd07223 */ /* 0x000fc60000010007 */
[----:B------:R-:W1:Y:S01]  /*7040*/  SHFL.UP PT, R37, R14, 0x1, RZ ;  /* 0x042000000e257989 */ /* 0x000e6200000e00ff */
[----:B------:R-:W-:Y:S02]  /*7050*/  FFMA.FTZ R6, R191, R6, -R5 ;  /* 0x00000006bf067223 */ /* 0x000fe40000010805 */
[C---:B------:R-:W-:Y:S02]  /*7060*/  FMUL.FTZ R12, R193.reuse, R208 ;  /* 0x000000d0c10c7220 */ /* 0x040fe40000410000 */
[-C--:B------:R-:W-:Y:S02]  /*7070*/  FMUL.FTZ R5, R193, R6.reuse ;  /* 0x00000006c1057220 */ /* 0x080fe40000410000 */
[C---:B------:R-:W-:Y:S02]  /*7080*/  FFMA.FTZ R12, R203.reuse, R6, -R12 ;  /* 0x00000006cb0c7223 */ /* 0x040fe4000001080c */
[----:B------:R-:W-:-:S03]  /*7090*/  FFMA.FTZ R5, R203, R208, R5 ;  /* 0x000000d0cb057223 */ /* 0x000fc60000010005 */
        /* <DEDUP_REMOVED lines=10> */
[----:B--2---:R-:W-:-:S03]  /*7140*/  FMUL.FTZ R39, R5, R6 ;  /* 0x0000000605277220 */ /* 0x004fc60000410000 */
[----:B------:R-:W1:Y:S01]  /*7150*/  SHFL.UP PT, R45, R15, 0x2, RZ ;  /* 0x044000000f2d7989 */ /* 0x000e6200000e00ff */
[-C--:B---3--:R-:W-:Y:S02]  /*7160*/  FMUL.FTZ R37, R5, R7.reuse ;  /* 0x0000000705257220 */ /* 0x088fe40000410000 */
        /* <DEDUP_REMOVED lines=9> */
[----:B------:R-:W-:Y:S01]  /*7200*/  FFMA.FTZ R43, R12, R43, -R6 ;  /* 0x0000002b0c2b7223 */ /* 0x000fe20000010806 */
[----:B------:R-:W-:-:S05]  /*7210*/  IADD3 R47, R28, 0x60, RZ ;  /* 0x000000601c2f7810 */ /* 0x000fca0007ffe0ff */
[----:B------:R-:W-:Y:S02]  /*7220*/  @P0 FADD.FTZ R15, R15, R210 ;  /* 0x000000d20f0f0221 */ /* 0x000fe40000010000 */
[----:B------:R-:W-:Y:S01]  /*7230*/  @P0 FADD.FTZ R14, R14, R43 ;  /* 0x0000002b0e0e0221 */ /* 0x000fe20000010000 */
[----:B------:R-:W-:Y:S01]  /*7240*/  LEA.HI.SX32 R47, R47, R28, 0x1b ;  /* 0x0000001c2f2f7211 */ /* 0x000fe200078fdaff */
[----:B--2---:R-:W-:Y:S01]  /*7250*/  FMUL.FTZ R6, R208, R5 ;  /* 0x00000005d0067220 */ /* 0x004fe20000410000 */
[----:B------:R-:W0:Y:S02]  /*7260*/  SHFL.UP PT, R59, R15, 0x4, RZ ;  /* 0x048000000f3b7989 */ /* 0x000e2400000e00ff */
[----:B------:R-:W-:Y:S02]  /*7270*/  SHF.L.U32 R43, R47, 0x1, RZ ;  /* 0x000000012f2b7819 */ /* 0x000fe400000006ff */
[----:B------:R-:W1:Y:S01]  /*7280*/  SHFL.UP PT, R57, R14, 0x4, RZ ;  /* 0x048000000e397989 */ /* 0x000e6200000e00ff */
[----:B---3--:R-:W-:-:S02]  /*7290*/  FFMA.FTZ R47, R12, R7, R6 ;  /* 0x000000070c2f7223 */ /* 0x008fc40000010006 */
[----:B------:R-:W-:-:S04]  /*72a0*/  FMUL.FTZ R7, R208, R7 ;  /* 0x00000007d0077220 */ /* 0x000fc80000410000 */
[----:B------:R-:W-:Y:S01]  /*72b0*/  @P0 FFMA.FTZ R12, R12, R5, -R7 ;  /* 0x000000050c0c0223 */ /* 0x000fe20000010807 */
[----:B------:R-:W-:Y:S02]  /*72c0*/  IADD3 R7, R28, 0xa0, RZ ;  /* 0x000000a01c077810 */ /* 0x000fe40007ffe0ff */
[----:B------:R-:W-:Y:S02]  /*72d0*/  FSEL R208, R208, R47, !P0 ;  /* 0x0000002fd0d07208 */ /* 0x000fe40004000000 */
[C---:B------:R-:W-:Y:S01]  /*72e0*/  IADD3 R39, R28.reuse, 0x20, RZ ;  /* 0x000000201c277810 */ /* 0x040fe20007ffe0ff */
[----:B------:R-:W2:Y:S01]  /*72f0*/  SHFL.UP PT, R5, R12, 0x4, RZ ;  /* 0x048000000c057989 */ /* 0x000ea200000e00ff */
[C---:B------:R-:W-:Y:S02]  /*7300*/  IADD3 R37, R28.reuse, 0x40, RZ ;  /* 0x000000401c257810 */ /* 0x040fe40007ffe0ff */
[C---:B------:R-:W-:Y:S02]  /*7310*/  IADD3 R47, R28.reuse, 0xc0, RZ ;  /* 0x000000c01c2f7810 */ /* 0x040fe40007ffe0ff */
[----:B------:R-:W-:-:S02]  /*7320*/  LEA.HI.SX32 R41, R28, R28, 0x1b ;  /* 0x0000001c1c297211 */ /* 0x000fc400078fdaff */
[C---:B------:R-:W-:Y:S02]  /*7330*/  IADD3 R49, R28.reuse, 0xe0, RZ ;  /* 0x000000e01c317810 */ /* 0x040fe40007ffe0ff */
[-C--:B------:R-:W-:Y:S02]  /*7340*/  LEA.HI.SX32 R51, R7, R28.reuse, 0x1b ;  /* 0x0000001c07337211 */ /* 0x080fe400078fdaff */
[-C--:B------:R-:W-:Y:S01]  /*7350*/  LEA.HI.SX32 R39, R39, R28.reuse, 0x1b ;  /* 0x0000001c27277211 */ /* 0x080fe200078fdaff */
[----:B------:R-:W3:Y:S01]  /*7360*/  SHFL.UP PT, R7, R208, 0x4, RZ ;  /* 0x04800000d0077989 */ /* 0x000ee200000e00ff */
[-C--:B------:R-:W-:Y:S02]  /*7370*/  LEA.HI.SX32 R37, R37, R28.reuse, 0x1b ;  /* 0x0000001c25257211 */ /* 0x080fe400078fdaff */
[----:B------:R-:W-:Y:S02]  /*7380*/  LEA.HI.SX32 R53, R47, R28, 0x1b ;  /* 0x0000001c2f357211 */ /* 0x000fe400078fdaff */
[----:B------:R-:W-:-:S02]  /*7390*/  IADD3 R47, R28, 0x100, RZ ;  /* 0x000001001c2f7810 */ /* 0x000fc40007ffe0ff */
[----:B------:R-:W-:Y:S02]  /*73a0*/  SHF.L.U32 R41, R41, 0x1, RZ ;  /* 0x0000000129297819 */ /* 0x000fe400000006ff */
[----:B------:R-:W-:Y:S02]  /*73b0*/  LEA.HI.SX32 R6, R49, R28, 0x1b ;  /* 0x0000001c31067211 */ /* 0x000fe400078fdaff */
[----:B------:R-:W-:Y:S02]  /*73c0*/  ISETP.GE.AND P0, PT, R28, 0x4, PT ;  /* 0x000000041c00780c */ /* 0x000fe40003f06270 */
[----:B------:R-:W-:Y:S02]  /*73d0*/  SHF.L.U32 R39, R39, 0x1, RZ ;  /* 0x0000000127277819 */ /* 0x000fe400000006ff */
[----:B------:R-:W-:Y:S02]  /*73e0*/  SHF.L.U32 R37, R37, 0x1, RZ ;  /* 0x0000000125257819 */ /* 0x000fe400000006ff */
[----:B------:R-:W-:-:S02]  /*73f0*/  SHF.L.U32 R49, R53, 0x1, RZ ;  /* 0x0000000135317819 */ /* 0x000fc400000006ff */
[----:B------:R-:W-:Y:S01]  /*7400*/  LEA.HI.SX32 R53, R47, R28, 0x1b ;  /* 0x0000001c2f357211 */ /* 0x000fe200078fdaff */
[----:B------:R-:W-:Y:S01]  /*7410*/  STS.U16 [R41+0x840], R194 ;  /* 0x000840c229007388 */ /* 0x000fe20000000400 */
[----:B------:R-:W-:Y:S01]  /*7420*/  SHF.L.U32 R47, R6, 0x1, RZ ;  /* 0x00000001062f7819 */ /* 0x000fe200000006ff */
[C---:B0-----:R-:W-:Y:S02]  /*7430*/  FMUL.FTZ R6, R208.reuse, R59 ;  /* 0x0000003bd0067220 */ /* 0x041fe40000410000 */
[-C--:B-1----:R-:W-:Y:S01]  /*7440*/  FMUL.FTZ R61, R208, R57.reuse ;  /* 0x00000039d03d7220 */ /* 0x082fe20000410000 */
[----:B-----5:R-:W-:Y:S01]  /*7450*/  STS.U16 [R39+0x880], R196 ;  /* 0x000880c427007388 */ /* 0x020fe20000000400 */
[----:B------:R-:W-:-:S03]  /*7460*/  FFMA.FTZ R57, R12, R57, -R6 ;  /* 0x000000390c397223 */ /* 0x000fc60000010806 */
[----:B------:R-:W-:Y:S04]  /*7470*/  STS.U16 [R37+0x8c0], R198 ;  /* 0x0008c0c625007388 */ /* 0x000fe80000000400 */
[----:B------:R0:W-:Y:S01]  /*7480*/  STS.U16 [R43+0x900], R190 ;  /* 0x000900be2b007388 */ /* 0x0001e20000000400 */
[----:B------:R-:W-:Y:S02]  /*7490*/  @P0 FADD.FTZ R14, R14, R57 ;  /* 0x000000390e0e0221 */ /* 0x000fe40000010000 */
[----:B0-----:R-:W-:-:S04]  /*74a0*/  FFMA.FTZ R190, R12, R59, R61 ;  /* 0x0000003b0cbe7223 */ /* 0x001fc8000001003d */
[----:B------:R-:W-:Y:S01]  /*74b0*/  @P0 FADD.FTZ R15, R15, R190 ;  /* 0x000000be0f0f0221 */ /* 0x000fe20000010000 */
[----:B------:R-:W-:Y:S01]  /*74c0*/  SHFL.UP PT, R67, R14, 0x8, RZ ;  /* 0x050000000e437989 */ /* 0x000fe200000e00ff */
[----:B--2---:R-:W-:-:S03]  /*74d0*/  FMUL.FTZ R6, R208, R5 ;  /* 0x00000005d0067220 */ /* 0x004fc60000410000 */
[----:B------:R-:W0:Y:S01]  /*74e0*/  SHFL.UP PT, R207, R15, 0x8, RZ ;  /* 0x050000000fcf7989 */ /* 0x000e2200000e00ff */
[-C--:B---3--:R-:W-:Y:S01]  /*74f0*/  FFMA.FTZ R59, R12, R7.reuse, R6 ;  /* 0x000000070c3b7223 */ /* 0x088fe20000010006 */
[----:B------:R-:W-:Y:S01]  /*7500*/  IADD3 R45, R28, 0x80, RZ ;  /* 0x000000801c2d7810 */ /* 0x000fe20007ffe0ff */
[----:B------:R-:W-:Y:S01]  /*7510*/  FMUL.FTZ R7, R208, R7 ;  /* 0x00000007d0077220 */ /* 0x000fe20000410000 */
[----:B------:R-:W-:Y:S02]  /*7520*/  IADD3 R63, R28, 0x120, RZ ;  /* 0x000001201c3f7810 */ /* 0x000fe40007ffe0ff */
[-C--:B------:R-:W-:Y:S01]  /*7530*/  LEA.HI.SX32 R45, R45, R28.reuse, 0x1b ;  /* 0x0000001c2d2d7211 */ /* 0x080fe200078fdaff */
[----:B------:R-:W-:Y:S01]  /*7540*/  @P0 FFMA.FTZ R12, R12, R5, -R7 ;  /* 0x000000050c0c0223 */ /* 0x000fe20000010807 */
[----:B------:R-:W-:Y:S02]  /*7550*/  LEA.HI.SX32 R63, R63, R28, 0x1b ;  /* 0x0000001c3f3f7211 */ /* 0x000fe400078fdaff */
[----:B------:R-:W-:-:S02]  /*7560*/  IADD3 R5, R28, 0x1a0, RZ ;  /* 0x000001a01c057810 */ /* 0x000fc40007ffe0ff */
[C---:B------:R-:W-:Y:S02]  /*7570*/  IADD3 R61, R28.reuse, 0x160, RZ ;  /* 0x000001601c3d7810 */ /* 0x040fe40007ffe0ff */
[----:B------:R-:W-:Y:S02]  /*7580*/  IADD3 R7, R28, 0x180, RZ ;  /* 0x000001801c077810 */ /* 0x000fe40007ffe0ff */
[----:B------:R-:W-:Y:S02]  /*7590*/  FSEL R208, R208, R59, !P0 ;  /* 0x0000003bd0d07208 */ /* 0x000fe40004000000 */
[----:B------:R-:W-:Y:S02]  /*75a0*/  SHF.L.U32 R45, R45, 0x1, RZ ;  /* 0x000000012d2d7819 */ /* 0x000fe400000006ff */
[----:B------:R-:W-:Y:S02]  /*75b0*/  SHF.L.U32 R57, R63, 0x1, RZ ;  /* 0x000000013f397819 */ /* 0x000fe400000006ff */
[----:B------:R-:W-:-:S02]  /*75c0*/  SHF.L.U32 R51, R51, 0x1, RZ ;  /* 0x0000000133337819 */ /* 0x000fc400000006ff */
[-C--:B------:R-:W-:Y:S02]  /*75d0*/  LEA.HI.SX32 R59, R5, R28.reuse, 0x1b ;  /* 0x0000001c053b7211 */ /* 0x080fe400078fdaff */
[-C--:B------:R-:W-:Y:S01]  /*75e0*/  LEA.HI.SX32 R63, R61, R28.reuse, 0x1b ;  /* 0x0000001c3d3f7211 */ /* 0x080fe200078fdaff */
[----:B------:R-:W-:Y:S01]  /*75f0*/  SHFL.UP PT, R5, R12, 0x8, RZ ;  /* 0x050000000c057989 */ /* 0x000fe200000e00ff */
[----:B------:R-:W-:Y:S02]  /*7600*/  LEA.HI.SX32 R61, R7, R28, 0x1b ;  /* 0x0000001c073d7211 */ /* 0x000fe400078fdaff */
[----:B------:R-:W-:Y:S01]  /*7610*/  SHF.L.U32 R53, R53, 0x1, RZ ;  /* 0x0000000135357819 */ /* 0x000fe200000006ff */
[----:B------:R-:W1:Y:S01]  /*7620*/  SHFL.UP PT, R7, R208, 0x8, RZ ;  /* 0x05000000d0077989 */ /* 0x000e6200000e00ff */
[----:B------:R-:W-:-:S03]  /*7630*/  ISETP.GE.AND P0, PT, R28, 0x8, PT ;  /* 0x000000081c00780c */ /* 0x000fc60003f06270 */
[----:B------:R-:W-:Y:S01]  /*7640*/  STS.U16 [R45+0x940], R192 ;  /* 0x000940c02d007388 */ /* 0x000fe20000000400 */
[----:B------:R-:W-:-:S03]  /*7650*/  IADD3 R65, R28, 0x140, RZ ;  /* 0x000001401c417810 */ /* 0x000fc60007ffe0ff */
[----:B------:R-:W-:Y:S04]  /*7660*/  STS.U16 [R51+0x980], R184 ;  /* 0x000980b833007388 */ /* 0x000fe80000000400 */
[----:B------:R-:W-:Y:S01]  /*7670*/  STS.U16 [R49+0x9c0], R186 ;  /* 0x0009c0ba31007388 */ /* 0x000fe20000000400 */
[----:B------:R-:W-:-:S03]  /*7680*/  LEA.HI.SX32 R65, R65, R28, 0x1b ;  /* 0x0000001c41417211 */ /* 0x000fc600078fdaff */
[----:B------:R-:W-:Y:S01]  /*7690*/  STS.U16 [R47+0xa00], R178 ;  /* 0x000a00b22f007388 */ /* 0x000fe20000000400 */
[----:B0-----:R-:W-:-:S03]  /*76a0*/  FMUL.FTZ R6, R208, R207 ;  /* 0x000000cfd0067220 */ /* 0x001fc60000410000 */
[----:B------:R-:W-:Y:S04]  /*76b0*/  STS.U16 [R53+0xa40], R180 ;  /* 0x000a40b435007388 */ /* 0x000fe80000000400 */
[----:B------:R0:W-:Y:S01]  /*76c0*/  STS.U16 [R57+0xa80], R176 ;  /* 0x000a80b039007388 */ /* 0x0001e20000000400 */
[----:B------:R-:W-:Y:S01]  /*76d0*/  IMAD.SHL.U32 R65, R65, 0x2, RZ ;  /* 0x0000000241417824 */ /* 0x000fe200078e00ff */
[----:B------:R-:W-:Y:S01]  /*76e0*/  SHF.L.U32 R63, R63, 0x1, RZ ;  /* 0x000000013f3f7819 */ /* 0x000fe200000006ff */
[-C--:B0-----:R-:W-:Y:S02]  /*76f0*/  FMUL.FTZ R176, R208, R67.reuse ;  /* 0x00000043d0b07220 */ /* 0x081fe40000410000 */
[C---:B------:R-:W-:Y:S02]  /*7700*/  FFMA.FTZ R67, R12.reuse, R67, -R6 ;  /* 0x000000430c437223 */ /* 0x040fe40000010806 */
[----:B------:R-:W-:Y:S01]  /*7710*/  FFMA.FTZ R176, R12, R207, R176 ;  /* 0x000000cf0cb07223 */ /* 0x000fe200000100b0 */
[----:B------:R-:W-:Y:S01]  /*7720*/  SHF.L.U32 R61, R61, 0x1, RZ ;  /* 0x000000013d3d7819 */ /* 0x000fe200000006ff */
[----:B------:R-:W-:-:S02]  /*7730*/  @P0 FADD.FTZ R14, R14, R67 ;  /* 0x000000430e0e0221 */ /* 0x000fc40000010000 */
[----:B------:R-:W-:Y:S01]  /*7740*/  @P0 FADD.FTZ R15, R15, R176 ;  /* 0x000000b00f0f0221 */ /* 0x000fe20000010000 */
[----:B------:R-:W-:Y:S04]  /*7750*/  STS.U16 [R65+0xac0], R116 ;  /* 0x000ac07441007388 */ /* 0x000fe80000000400 */
[----:B------:R0:W-:Y:S04]  /*7760*/  STS.U16 [R63+0xb00], R114 ;  /* 0x000b00723f007388 */ /* 0x0001e80000000400 */
[----:B------:R-:W-:Y:S01]  /*7770*/  STS.U16 [R61+0xb40], R118 ;  /* 0x000b40763d007388 */ /* 0x000fe20000000400 */
[----:B------:R-:W-:-:S03]  /*7780*/  IADD3 R211, R28, 0x1c0, RZ ;  /* 0x000001c01cd37810 */ /* 0x000fc60007ffe0ff */
[----:B------:R-:W-:Y:S01]  /*7790*/  SHFL.UP PT, R118, R15, 0x10, RZ ;  /* 0x060000000f767989 */ /* 0x000fe200000e00ff */
[----:B-1----:R-:W-:-:S03]  /*77a0*/  FMUL.FTZ R6, R208, R7 ;  /* 0x00000007d0067220 */ /* 0x002fc60000410000 */
[----:B------:R-:W1:Y:S01]  /*77b0*/  SHFL.UP PT, R116, R14, 0x10, RZ ;  /* 0x060000000e747989 */ /* 0x000e6200000e00ff */
[----:B0-----:R-:W-:Y:S01]  /*77c0*/  FMUL.FTZ R114, R208, R5 ;  /* 0x00000005d0727220 */ /* 0x001fe20000410000 */
[----:B------:R-:W-:Y:S02]  /*77d0*/  IADD3 R209, R28, 0x1e0, RZ ;  /* 0x000001e01cd17810 */ /* 0x000fe40007ffe0ff */
[----:B------:R-:W-:Y:S01]  /*77e0*/  SHF.L.U32 R59, R59, 0x1, RZ ;  /* 0x000000013b3b7819 */ /* 0x000fe200000006ff */
[C---:B------:R-:W-:Y:S01]  /*77f0*/  FFMA.FTZ R7, R12.reuse, R7, R114 ;  /* 0x000000070c077223 */ /* 0x040fe20000010072 */
[-C--:B------:R-:W-:Y:S01]  /*7800*/  LEA.HI.SX32 R211, R211, R28.reuse, 0x1b ;  /* 0x0000001cd3d37211 */ /* 0x080fe200078fdaff */
[----:B------:R-:W-:Y:S01]  /*7810*/  @P0 FFMA.FTZ R12, R12, R5, -R6 ;  /* 0x000000050c0c0223 */ /* 0x000fe20000010806 */
[----:B------:R-:W-:Y:S01]  /*7820*/  LEA.HI.SX32 R209, R209, R28, 0x1b ;  /* 0x0000001cd1d17211 */ /* 0x000fe200078fdaff */
[----:B------:R0:W-:Y:S01]  /*7830*/  STS.U16 [R59+0xb80], R68 ;  /* 0x000b80443b007388 */ /* 0x0001e20000000400 */
[----:B------:R-:W-:-:S02]  /*7840*/  FSEL R7, R208, R7, !P0 ;  /* 0x00000007d0077208 */ /* 0x000fc40004000000 */
[----:B------:R-:W-:Y:S01]  /*7850*/  SHF.L.U32 R67, R209, 0x1, RZ ;  /* 0x00000001d1437819 */ /* 0x000fe200000006ff */
[----:B------:R-:W2:Y:S01]  /*7860*/  SHFL.UP PT, R5, R12, 0x10, RZ ;  /* 0x060000000c057989 */ /* 0x000ea200000e00ff */
[----:B0-----:R-:W-:-:S03]  /*7870*/  SHF.L.U32 R68, R211, 0x1, RZ ;  /* 0x00000001d3447819 */ /* 0x001fc600000006ff */
[----:B------:R-:W0:Y:S01]  /*7880*/  SHFL.UP PT, R6, R7, 0x10, RZ ;  /* 0x0600000007067989 */ /* 0x000e2200000e00ff */
[----:B------:R-:W-:-:S03]  /*7890*/  ISETP.NE.AND P0, PT, R24, RZ, PT ;  /* 0x000000ff1800720c */ /* 0x000fc60003f05270 */
[----:B------:R-:W-:Y:S04]  /*78a0*/  STS.U16 [R68+0xbc0], R107 ;  /* 0x000bc06b44007388 */ /* 0x000fe80000000400 */
[----:B------:R-:W-:Y:S04]  /*78b0*/  STS.U16 [R67+0xc00], R112 ;  /* 0x000c007043007388 */ /* 0x000fe80000000400 */
[----:B------:R-:W-:Y:S01]  /*78c0*/  STS.U16 [R10+0xc40], R111 ;  /* 0x000c406f0a007388 */ /* 0x000fe20000000400 */
[----:B------:R-:W-:-:S03]  /*78d0*/  ISETP.EQ.OR P0, PT, R29, RZ, P0 ;  /* 0x000000ff1d00720c */ /* 0x000fc60000702670 */
[----:B------:R1:W-:Y:S04]  /*78e0*/  STS.U16 [R11+0xc80], R120 ;  /* 0x000c80780b007388 */ /* 0x0003e80000000400 */
[----:B------:R-:W-:Y:S04]  /*78f0*/  STS.U16 [R13+0xcc0], R126 ;  /* 0x000cc07e0d007388 */ /* 0x000fe80000000400 */
[----:B------:R3:W-:Y:S01]  /*7900*/  STS.U16 [R9+0xd00], R182 ;  /* 0x000d00b609007388 */ /* 0x0007e20000000400 */
[----:B-1----:R-:W-:-:S03]  /*7910*/  FMUL.FTZ R11, R7, R116 ;  /* 0x00000074070b7220 */ /* 0x002fc60000410000 */
[----:B------:R1:W-:Y:S04]  /*7920*/  STS.U16 [R8+0xd40], R177 ;  /* 0x000d40b108007388 */ /* 0x0003e80000000400 */
[----:B------:R-:W-:Y:S01]  /*7930*/  STS.U16 [R106+0xd80], R179 ;  /* 0x000d80b36a007388 */ /* 0x000fe20000000400 */
[----:B---3--:R-:W-:-:S03]  /*7940*/  FMUL.FTZ R9, R7, R118 ;  /* 0x0000007607097220 */ /* 0x008fc60000410000 */
[----:B------:R3:W-:Y:S01]  /*7950*/  STS.U16 [R103+0xdc0], R188 ;  /* 0x000dc0bc67007388 */ /* 0x0007e20000000400 */
[----:B------:R-:W-:-:S03]  /*7960*/  FFMA.FTZ R118, R12, R118, R11 ;  /* 0x000000760c767223 */ /* 0x000fc6000001000b */
[----:B------:R-:W-:Y:S01]  /*7970*/  STS.U16 [R104+0xe00], R181 ;  /* 0x000e00b568007388 */ /* 0x000fe20000000400 */
[----:B-1----:R-:W-:-:S03]  /*7980*/  MOV R8, 0x3f800000 ;  /* 0x3f80000000087802 */ /* 0x002fc60000000f00 */
[----:B------:R-:W-:Y:S01]  /*7990*/  STS.U16 [R18+0xe40], R183 ;  /* 0x000e40b712007388 */ /* 0x000fe20000000400 */
[----:B------:R-:W-:Y:S01]  /*79a0*/  CS2R R10, SRZ ;  /* 0x00000000000a7805 */ /* 0x000fe2000001ff00 */
[----:B---3--:R-:W-:Y:S02]  /*79b0*/  FFMA.FTZ R103, R12, R116, -R9 ;  /* 0x000000740c677223 */ /* 0x008fe40000010809 */
[----:B------:R-:W-:Y:S01]  /*79c0*/  STS.U16 [R101+0xe80], R200 ;  /* 0x000e80c865007388 */ /* 0x000fe20000000400 */
[----:B------:R-:W-:-:S03]  /*79d0*/  MOV R9, RZ ;  /* 0x000000ff00097202 */ /* 0x000fc60000000f00 */
[----:B------:R-:W-:Y:S01]  /*79e0*/  STS.U16 [R19+0xec0], R202 ;  /* 0x000ec0ca13007388 */ /* 0x000fe20000000400 */
[----:B------:R-:W-:-:S03]  /*79f0*/  ISETP.GE.AND P1, PT, R28, 0x10, PT ;  /* 0x000000101c00780c */ /* 0x000fc60003f26270 */
[----:B------:R0:W-:Y:S04]  /*7a00*/  STS.U16 [R4+0xf00], R185 ;  /* 0x000f00b904007388 */ /* 0x0001e80000000400 */
[----:B------:R-:W-:Y:S04]  /*7a10*/  STS.U16 [R110+0xf40], R187 ;  /* 0x000f40bb6e007388 */ /* 0x000fe80000000400 */
[----:B------:R-:W-:Y:S04]  /*7a20*/  STS.U16 [R109+0xf80], R204 ;  /* 0x000f80cc6d007388 */ /* 0x000fe80000000400 */
[----:B------:R-:W-:Y:S01]  /*7a30*/  STS.U16 [R108+0xfc0], R189 ;  /* 0x000fc0bd6c007388 */ /* 0x000fe20000000400 */
[----:B--2---:R-:W-:-:S03]  /*7a40*/  FMUL.FTZ R13, R7, R5 ;  /* 0x00000005070d7220 */ /* 0x004fc60000410000 */
[----:B------:R-:W-:Y:S01]  /*7a50*/  STS.U16 [R105+0x1000], R206 ;  /* 0x001000ce69007388 */ /* 0x000fe20000000400 */
[----:B------:R-:W-:-:S06]  /*7a60*/  NOP ;  /* 0x0000000000007918 */ /* 0x000fcc0000000000 */
[----:B------:R-:W1:Y:S01]  /*7a70*/  @!P0 LDS.128 R8, [R102.X16+0x10c0] ;  /* 0x0010c00066088984 */ /* 0x000e62000000cc00 */
[----:B------:R-:W-:Y:S01]  /*7a80*/  ISETP.NE.AND P0, PT, R28, 0x1f, PT ;  /* 0x0000001f1c00780c */ /* 0x000fe20003f05270 */
[-C--:B0-----:R-:W-:Y:S02]  /*7a90*/  FFMA.FTZ R4, R12, R6.reuse, R13 ;  /* 0x000000060c047223 */ /* 0x081fe4000001000d */
[C---:B------:R-:W-:Y:S01]  /*7aa0*/  FMUL.FTZ R6, R7.reuse, R6 ;  /* 0x0000000607067220 */ /* 0x040fe20000410000 */
[----:B------:R-:W-:Y:S01]  /*7ab0*/  LDS.U16 R189, [R136+0x840] ;  /* 0x0008400088bd7984 */ /* 0x000fe20000000400 */
[----:B------:R-:W-:Y:S01]  /*7ac0*/  @P1 FADD.FTZ R14, R14, R103 ;  /* 0x000000670e0e1221 */ /* 0x000fe20000010000 */
[----:B------:R-:W-:Y:S01]  /*7ad0*/  FSEL R13, R7, R4, !P1 ;  /* 0x00000004070d7208 */ /* 0x000fe20004800000 */
[----:B------:R-:W-:Y:S01]  /*7ae0*/  @P1 FFMA.FTZ R12, R12, R5, -R6 ;  /* 0x000000050c0c1223 */ /* 0x000fe20000010806 */
[----:B------:R-:W-:Y:S01]  /*7af0*/  LDS.U16 R192, [R136+0x842] ;  /* 0x0008420088c07984 */ /* 0x000fe20000000400 */
[----:B------:R-:W-:-:S03]  /*7b00*/  @P1 FADD.FTZ R15, R15, R118 ;  /* 0x000000760f0f1221 */ /* 0x000fc60000010000 */
        /* <DEDUP_REMOVED lines=34> */
[----:B-1----:R-:W-:Y:S04]  /*7d30*/  @!P1 STS.128 [0x10a0], R8 ;  /* 0x0010a008ff009388 */ /* 0x002fe80000000c00 */
        /* <DEDUP_REMOVED lines=42> */
[-C--:B------:R-:W-:Y:S01]  /*7fe0*/  FMUL.FTZ R141, R141, R132.reuse ;  /* 0x000000848d8d7220 */ /* 0x080fe20000410000 */
[----:B------:R-:W-:Y:S01]  /*7ff0*/  ISETP.NE.AND P0, PT, R55, RZ, PT ;  /* 0x000000ff3700720c */ /* 0x000fe20003f05270 */
[C---:B------:R-:W-:Y:S02]  /*8000*/  FFMA.FTZ R13, R144.reuse, R132, -R13 ;  /* 0x00000084900d7223 */ /* 0x040fe4000001080d */
[----:B------:R-:W-:Y:S02]  /*8010*/  FMUL.FTZ R15, R5, R11 ;  /* 0x0000000b050f7220 */ /* 0x000fe40000410000 */
[----:B------:R-:W-:-:S02]  /*8020*/  FFMA.FTZ R144, R144, R133, R141 ;  /* 0x0000008590907223 */ /* 0x000fc4000001008d */
[----:B------:R-:W-:Y:S02]  /*8030*/  FADD.FTZ R142, R142, R13 ;  /* 0x0000000d8e8e7221 */ /* 0x000fe40000010000 */
[-C--:B------:R-:W-:Y:S02]  /*8040*/  FFMA.FTZ R15, R4, R10.reuse, -R15 ;  /* 0x0000000a040f7223 */ /* 0x080fe4000001080f */
[C---:B------:R-:W-:Y:S02]  /*8050*/  FMUL.FTZ R13, R5.reuse, R9 ;  /* 0x00000009050d7220 */ /* 0x040fe40000410000 */
[----:B------:R-:W-:Y:S02]  /*8060*/  FMUL.FTZ R10, R5, R10 ;  /* 0x0000000a050a7220 */ /* 0x000fe40000410000 */
[----:B------:R-:W-:Y:S02]  /*8070*/  FADD.FTZ R144, R143, R144 ;  /* 0x000000908f907221 */ /* 0x000fe40000010000 */
[----:B------:R-:W-:-:S02]  /*8080*/  FMUL.FTZ R5, R5, R8 ;  /* 0x0000000805057220 */ /* 0x000fc40000410000 */
[----:B------:R-:W-:Y:S02]  /*8090*/  FFMA.FTZ R8, R4, R8, -R13 ;  /* 0x0000000804087223 */ /* 0x000fe4000001080d */
[----:B------:R-:W-:Y:S02]  /*80a0*/  FMUL.FTZ R12, R146, R144 ;  /* 0x00000090920c7220 */ /* 0x000fe40000410000 */
[----:B------:R-:W-:Y:S01]  /*80b0*/  FFMA.FTZ R9, R4, R9, R5 ;  /* 0x0000000904097223 */ /* 0x000fe20000010005 */
[----:B------:R-:W-:Y:S01]  /*80c0*/  BSSY B0, `(.L_x_1677) ;  /* 0x0000018000007945 */ /* 0x000fe20003800000 */
[-C--:B------:R-:W-:Y:S02]  /*80d0*/  FMUL.FTZ R146, R146, R142.reuse ;  /* 0x0000008e92927220 */ /* 0x080fe40000410000 */
[----:B------:R-:W-:Y:S01]  /*80e0*/  FFMA.FTZ R4, R4, R11, R10 ;  /* 0x0000000b04047223 */ /* 0x000fe2000001000a */
[----:B------:R-:W-:Y:S01]  /*80f0*/  HADD2.F32 R192, -RZ, R192.H0_H0 ;  /* 0x200000c0ffc07230 */ /* 0x000fe20000004100 */
[----:B------:R-:W-:-:S02]  /*8100*/  FFMA.FTZ R12, R145, R142, -R12 ;  /* 0x0000008e910c7223 */ /* 0x000fc4000001080c */
[----:B------:R-:W-:Y:S02]  /*8110*/  FFMA.FTZ R146, R145, R144, R146 ;  /* 0x0000009091927223 */ /* 0x000fe40000010092 */
[----:B------:R-:W-:Y:S02]  /*8120*/  FADD.FTZ R10, R6, R15 ;  /* 0x0000000f060a7221 */ /* 0x000fe40000010000 */
[----:B------:R-:W-:Y:S01]  /*8130*/  FADD.FTZ R11, R7, R4 ;  /* 0x00000004070b7221 */ /* 0x000fe20000010000 */
[----:B------:R-:W-:Y:S05]  /*8140*/  @P0 BRA `(.L_x_1678) ;  /* 0x000000f000000947 */ /* 0x000fea0003800000 */
[----:B------:R-:W0:Y:S01]  /*8150*/  S2UR UR7, SR_CTAID.X ;  /* 0x00000000000779c3 */ /* 0x000e220000002500 */
[----:B------:R1:W-:Y:S07]  /*8160*/  STS.128 [R102.X16+0x10c0], R8 ;  /* 0x0010c00866007388 */ /* 0x0003ee000000cc00 */
[----:B------:R-:W2:Y:S01]  /*8170*/  S2UR UR6, SR_CTAID.Y ;  /* 0x00000000000679c3 */ /* 0x000ea20000002600 */
[----:B0-----:R-:W-:Y:S01]  /*8180*/  MOV R23, UR7 ;  /* 0x0000000700177c02 */ /* 0x001fe20008000f00 */
[----:B--2---:R-:W-:-:S04]  /*8190*/  IMAD.U32 R0, RZ, RZ, UR6 ;  /* 0x00000006ff007e24 */ /* 0x004fc8000f8e00ff */
        /* <DEDUP_REMOVED lines=10> */
.L_x_1678:
[----:B------:R-:W-:Y:S05]  /*8240*/  BSYNC B0 ;  /* 0x0000000000007941 */ /* 0x000fea0003800000 */
.L_x_1677:
[----:B------:R-:W-:Y:S01]  /*8250*/  FADD.FTZ R127, R127, R146 ;  /* 0x000000927f7f7221 */ /* 0x000fe20000010000 */
[----:B------:R-:W-:Y:S01]  /*8260*/  HADD2.F32 R190, -RZ, R190.H0_H0 ;  /* 0x200000beffbe7230 */ /* 0x000fe20000004100 */
[----:B------:R-:W-:Y:S01]  /*8270*/  FADD.FTZ R125, R125, R12 ;  /* 0x0000000c7d7d7221 */ /* 0x000fe20000010000 */
[----:B------:R-:W-:Y:S01]  /*8280*/  HADD2.F32 R188, -RZ, R188.H0_H0 ;  /* 0x200000bcffbc7230 */ /* 0x000fe20000004100 */
[C---:B-1----:R-:W-:Y:S01]  /*8290*/  FMUL.FTZ R4, R140.reuse, R127 ;  /* 0x0000007f8c047220 */ /* 0x042fe20000410000 */
[----:B------:R-:W-:Y:S01]  /*82a0*/  HADD2.F32 R186, -RZ, R186.H0_H0 ;  /* 0x200000baffba7230 */ /* 0x000fe20000004100 */
[-C--:B------:R-:W-:Y:S01]  /*82b0*/  FMUL.FTZ R140, R140, R125.reuse ;  /* 0x0000007d8c8c7220 */ /* 0x080fe20000410000 */
[----:B------:R-:W-:Y:S01]  /*82c0*/  HADD2.F32 R184, -RZ, R184.H0_H0 ;  /* 0x200000b8ffb87230 */ /* 0x000fe20000004100 */
[C---:B------:R-:W-:Y:S01]  /*82d0*/  FFMA.FTZ R4, R137.reuse, R125, -R4 ;  /* 0x0000007d89047223 */ /* 0x040fe20000010804 */
[----:B------:R-:W-:Y:S01]  /*82e0*/  HADD2.F32 R187, -RZ, R187.H0_H0 ;  /* 0x200000bbffbb7230 */ /* 0x000fe20000004100 */
[----:B------:R-:W-:Y:S01]  /*82f0*/  FFMA.FTZ R137, R137, R127, R140 ;  /* 0x0000007f89897223 */ /* 0x000fe2000001008c */
[----:B------:R-:W-:Y:S01]  /*8300*/  HADD2.F32 R185, -RZ, R185.H0_H0 ;  /* 0x200000b9ffb97230 */ /* 0x000fe20000004100 */
[----:B------:R-:W-:Y:S01]  /*8310*/  FADD.FTZ R139, R139, R4 ;  /* 0x000000048b8b7221 */ /* 0x000fe20000010000 */
[----:B------:R-:W-:Y:S01]  /*8320*/  HADD2.F32 R182, -RZ, R182.H0_H0 ;  /* 0x200000b6ffb67230 */ /* 0x000fe20000004100 */
[----:B------:R-:W-:Y:S01]  /*8330*/  FADD.FTZ R137, R138, R137 ;  /* 0x000000898a897221 */ /* 0x000fe20000010000 */
[----:B------:R-:W-:Y:S01]  /*8340*/  HADD2.F32 R179, -RZ, R179.H0_H0 ;  /* 0x200000b3ffb37230 */ /* 0x000fe20000004100 */
[----:B------:R-:W-:Y:S01]  /*8350*/  FMUL.FTZ R5, R190, R119 ;  /* 0x00000077be057220 */ /* 0x000fe20000410000 */
[----:B------:R-:W-:Y:S01]  /*8360*/  HADD2.F32 R180, -RZ, R180.H0_H0 ;  /* 0x200000b4ffb47230 */ /* 0x000fe20000004100 */
[C---:B------:R-:W-:Y:S01]  /*8370*/  FMUL.FTZ R4, R150.reuse, R137 ;  /* 0x0000008996047220 */ /* 0x040fe20000410000 */
[----:B------:R-:W-:Y:S01]  /*8380*/  HADD2.F32 R178, -RZ, R178.H0_H0 ;  /* 0x200000b2ffb27230 */ /* 0x000fe20000004100 */
[-C--:B------:R-:W-:Y:S01]  /*8390*/  FMUL.FTZ R150, R150, R139.reuse ;  /* 0x0000008b96967220 */ /* 0x080fe20000410000 */
[----:B------:R-:W-:Y:S01]  /*83a0*/  HADD2.F32 R177, -RZ, R177.H0_H0 ;  /* 0x200000b1ffb17230 */ /* 0x000fe20000004100 */
[C---:B------:R-:W-:Y:S01]  /*83b0*/  FFMA.FTZ R4, R147.reuse, R139, -R4 ;  /* 0x0000008b93047223 */ /* 0x040fe20000010804 */
[----:B------:R-:W-:Y:S01]  /*83c0*/  HADD2.F32 R176, -RZ, R176.H0_H0 ;  /* 0x200000b0ffb07230 */ /* 0x000fe20000004100 */
[----:B------:R-:W-:Y:S01]  /*83d0*/  FFMA.FTZ R147, R147, R137, R150 ;  /* 0x0000008993937223 */ /* 0x000fe20000010096 */
[----:B------:R-:W-:Y:S01]  /*83e0*/  HADD2.F32 R114, -RZ, R114.H0_H0 ;  /* 0x20000072ff727230 */ /* 0x000fe20000004100 */
[----:B------:R-:W-:Y:S01]  /*83f0*/  FFMA.FTZ R5, R188, R124, -R5 ;  /* 0x0000007cbc057223 */ /* 0x000fe20000010805 */
[----:B------:R-:W-:Y:S01]  /*8400*/  HADD2.F32 R111, -RZ, R111.H0_H0 ;  /* 0x2000006fff6f7230 */ /* 0x000fe20000004100 */
[----:B------:R-:W-:Y:S01]  /*8410*/  FADD.FTZ R149, R149, R4 ;  /* 0x0000000495957221 */ /* 0x000fe20000010000 */
[----:B------:R-:W-:Y:S01]  /*8420*/  IADD3 R102, R102, 0x1, RZ ;  /* 0x0000000166667810 */ /* 0x000fe20007ffe0ff */
[----:B------:R-:W-:Y:S01]  /*8430*/  FADD.FTZ R147, R148, R147 ;  /* 0x0000009394937221 */ /* 0x000fe20000010000 */
[----:B------:R-:W-:Y:S01]  /*8440*/  HADD2.F32 R126, -RZ, R126.H0_H0 ;  /* 0x2000007eff7e7230 */ /* 0x000fe20000004100 */
[----:B------:R-:W-:Y:S01]  /*8450*/  FFMA.FTZ R70, R5, 2, R70 ;  /* 0x4000000005467823 */ /* 0x000fe20000010046 */
[----:B------:R-:W-:Y:S01]  /*8460*/  ISETP.GE.AND P0, PT, R102, c[0x0][0x16c], PT ;  /* 0x00005b0066007a0c */ /* 0x000fe20003f06270 */
[----:B------:R-:W-:Y:S01]  /*8470*/  FMUL.FTZ R5, R186, R133 ;  /* 0x00000085ba057220 */ /* 0x000fe20000410000 */
[----:B------:R-:W-:Y:S01]  /*8480*/  HADD2.F32 R118, -RZ, R118.H0_H0 ;  /* 0x20000076ff767230 */ /* 0x000fe20000004100 */
[C---:B------:R-:W-:Y:S01]  /*8490*/  FMUL.FTZ R4, R154.reuse, R149 ;  /* 0x000000959a047220 */ /* 0x040fe20000410000 */
[----:B------:R-:W-:Y:S01]  /*84a0*/  HADD2.F32 R183, -RZ, R183.H0_H0 ;  /* 0x200000b7ffb77230 */ /* 0x000fe20000004100 */
[-C--:B------:R-:W-:Y:S01]  /*84b0*/  FMUL.FTZ R154, R154, R147.reuse ;  /* 0x000000939a9a7220 */ /* 0x080fe20000410000 */
[----:B------:R-:W-:Y:S01]  /*84c0*/  HADD2.F32 R120, -RZ, R120.H0_H0 ;  /* 0x20000078ff787230 */ /* 0x000fe20000004100 */
[----:B------:R-:W-:Y:S01]  /*84d0*/  FFMA.FTZ R7, R184, R132, -R5 ;  /* 0x00000084b8077223 */ /* 0x000fe20000010805 */
[----:B------:R-:W-:Y:S01]  /*84e0*/  HADD2.F32 R112, -RZ, R112.H0_H0 ;  /* 0x20000070ff707230 */ /* 0x000fe20000004100 */
[C---:B------:R-:W-:Y:S01]  /*84f0*/  FFMA.FTZ R5, R151.reuse, R147, R4 ;  /* 0x0000009397057223 */ /* 0x040fe20000010004 */
[----:B------:R-:W-:Y:S01]  /*8500*/  HADD2.F32 R109, -RZ, R109.H0_H0 ;  /* 0x2000006dff6d7230 */ /* 0x000fe20000004100 */
[----:B------:R-:W-:Y:S01]  /*8510*/  FFMA.FTZ R154, R151, R149, -R154 ;  /* 0x00000095979a7223 */ /* 0x000fe2000001089a */
[----:B------:R-:W-:Y:S01]  /*8520*/  HADD2.F32 R107, -RZ, R107.H0_H0 ;  /* 0x2000006bff6b7230 */ /* 0x000fe20000004100 */
[----:B------:R-:W-:Y:S01]  /*8530*/  FADD.FTZ R152, R152, R5 ;  /* 0x0000000598987221 */ /* 0x000fe20000010000 */
[----:B------:R-:W-:Y:S01]  /*8540*/  HADD2.F32 R105, -RZ, R105.H0_H0 ;  /* 0x20000069ff697230 */ /* 0x000fe20000004100 */
[----:B------:R-:W-:Y:S01]  /*8550*/  FADD.FTZ R154, R153, R154 ;  /* 0x0000009a999a7221 */ /* 0x000fe20000010000 */
        /* <DEDUP_REMOVED lines=17> */
[----:B------:R-:W-:-:S02]  /*8670*/  FMUL.FTZ R159, R159, R156 ;  /* 0x0000009c9f9f7220 */ /* 0x000fc40000410000 */
[----:B------:R-:W-:Y:S02]  /*8680*/  FFMA.FTZ R6, R185, R14, -R6 ;  /* 0x0000000eb9067223 */ /* 0x000fe40000010806 */
[C---:B------:R-:W-:Y:S02]  /*8690*/  FFMA.FTZ R4, R160.reuse, R156, -R5 ;  /* 0x0000009ca0047223 */ /* 0x040fe40000010805 */
[----:B------:R-:W-:Y:S02]  /*86a0*/  FFMA.FTZ R72, R7, 2, R72 ;  /* 0x4000000007487823 */ /* 0x000fe40000010048 */
[----:B------:R-:W-:Y:S02]  /*86b0*/  FFMA.FTZ R159, R160, R158, R159 ;  /* 0x0000009ea09f7223 */ /* 0x000fe4000001009f */
[----:B------:R-:W-:Y:S02]  /*86c0*/  FFMA.FTZ R71, R6, 2, R71 ;  /* 0x4000000006477823 */ /* 0x000fe40000010047 */
[----:B------:R-:W-:-:S02]  /*86d0*/  FMUL.FTZ R7, R182, R127 ;  /* 0x0000007fb6077220 */ /* 0x000fc40000410000 */
[----:B------:R-:W-:Y:S02]  /*86e0*/  FMUL.FTZ R6, R179, R137 ;  /* 0x00000089b3067220 */ /* 0x000fe40000410000 */
[----:B------:R-:W-:Y:S02]  /*86f0*/  FADD.FTZ R10, R163, R4 ;  /* 0x00000004a30a7221 */ /* 0x000fe40000010000 */
[----:B------:R-:W-:Y:S02]  /*8700*/  FADD.FTZ R159, R164, R159 ;  /* 0x0000009fa49f7221 */ /* 0x000fe40000010000 */
[----:B------:R-:W-:Y:S02]  /*8710*/  FFMA.FTZ R7, R180, R125, -R7 ;  /* 0x0000007db4077223 */ /* 0x000fe40000010807 */
[----:B------:R-:W-:Y:S02]  /*8720*/  FMUL.FTZ R5, R178, R147 ;  /* 0x00000093b2057220 */ /* 0x000fe40000410000 */
[----:B------:R-:W-:-:S02]  /*8730*/  FFMA.FTZ R8, R177, R139, -R6 ;  /* 0x0000008bb1087223 */ /* 0x000fc40000010806 */
[CC--:B------:R-:W-:Y:S02]  /*8740*/  FMUL.FTZ R6, R161.reuse, R10.reuse ;  /* 0x0000000aa1067220 */ /* 0x0c0fe40000410000 */
[----:B------:R-:W-:Y:S02]  /*8750*/  FMUL.FTZ R4, R161, R159 ;  /* 0x0000009fa1047220 */ /* 0x000fe40000410000 */
[----:B------:R-:W-:Y:S02]  /*8760*/  FFMA.FTZ R74, R7, 2, R74 ;  /* 0x40000000074a7823 */ /* 0x000fe4000001004a */
[----:B------:R-:W-:Y:S02]  /*8770*/  FFMA.FTZ R7, R176, R149, -R5 ;  /* 0x00000095b0077223 */ /* 0x000fe40000010805 */
        /* <DEDUP_REMOVED lines=10> */
[----:B------:R-:W-:Y:S02]  /*8820*/  FMUL.FTZ R114, R114, R159 ;  /* 0x0000009f72727220 */ /* 0x000fe40000410000 */
[C---:B------:R-:W-:Y:S02]  /*8830*/  FMUL.FTZ R5, R169.reuse, R168 ;  /* 0x000000a8a9057220 */ /* 0x040fe40000410000 */
[-C--:B------:R-:W-:Y:S02]  /*8840*/  FMUL.FTZ R169, R169, R172.reuse ;  /* 0x000000aca9a97220 */ /* 0x080fe40000410000 */
[----:B------:R-:W-:-:S02]  /*8850*/  FFMA.FTZ R5, R174, R172, -R5 ;  /* 0x000000acae057223 */ /* 0x000fc40000010805 */
[----:B------:R-:W-:Y:S02]  /*8860*/  FFMA.FTZ R174, R174, R168, R169 ;  /* 0x000000a8aeae7223 */ /* 0x000fe400000100a9 */
[----:B------:R-:W-:Y:S02]  /*8870*/  FADD.FTZ R170, R170, R5 ;  /* 0x00000005aaaa7221 */ /* 0x000fe40000010000 */
[----:B------:R-:W-:Y:S02]  /*8880*/  FADD.FTZ R174, R171, R174 ;  /* 0x000000aeabae7221 */ /* 0x000fe40000010000 */
[C---:B------:R-:W-:Y:S02]  /*8890*/  FMUL.FTZ R6, R175.reuse, R170 ;  /* 0x000000aaaf067220 */ /* 0x040fe40000410000 */
[----:B------:R-:W-:Y:S02]  /*88a0*/  FMUL.FTZ R4, R175, R174 ;  /* 0x000000aeaf047220 */ /* 0x000fe40000410000 */
[----:B------:R-:W-:-:S02]  /*88b0*/  FFMA.FTZ R114, R111, R10, -R114 ;  /* 0x0000000a6f727223 */ /* 0x000fc40000010872 */
[C---:B------:R-:W-:Y:S02]  /*88c0*/  FFMA.FTZ R4, R191.reuse, R170, -R4 ;  /* 0x000000aabf047223 */ /* 0x040fe40000010804 */
[----:B------:R-:W-:Y:S02]  /*88d0*/  FFMA.FTZ R6, R191, R174, R6 ;  /* 0x000000aebf067223 */ /* 0x000fe40000010006 */
[----:B------:R-:W-:Y:S02]  /*88e0*/  FADD.FTZ R10, R201, R4 ;  /* 0x00000004c90a7221 */ /* 0x000fe40000010000 */
[----:B------:R-:W-:Y:S02]  /*88f0*/  FFMA.FTZ R75, R8, 2, R75 ;  /* 0x40000000084b7823 */ /* 0x000fe4000001004b */
[----:B------:R-:W-:Y:S02]  /*8900*/  FADD.FTZ R8, R199, R6 ;  /* 0x00000006c7087221 */ /* 0x000fe40000010000 */
[----:B------:R-:W-:-:S02]  /*8910*/  FMUL.FTZ R6, R193, R10 ;  /* 0x0000000ac1067220 */ /* 0x000fc40000410000 */
[-C--:B------:R-:W-:Y:S02]  /*8920*/  FMUL.FTZ R4, R193, R8.reuse ;  /* 0x00000008c1047220 */ /* 0x080fe40000410000 */
[----:B------:R-:W-:Y:S02]  /*8930*/  FFMA.FTZ R6, R203, R8, R6 ;  /* 0x00000008cb067223 */ /* 0x000fe40000010006 */
[----:B------:R-:W-:Y:S02]  /*8940*/  FFMA.FTZ R76, R7, 2, R76 ;  /* 0x40000000074c7823 */ /* 0x000fe4000001004c */
[----:B------:R-:W-:Y:S02]  /*8950*/  FMUL.FTZ R7, R126, R152 ;  /* 0x000000987e077220 */ /* 0x000fe40000410000 */
[----:B------:R-:W-:Y:S02]  /*8960*/  FFMA.FTZ R4, R203, R10, -R4 ;  /* 0x0000000acb047223 */ /* 0x000fe40000010804 */
[----:B------:R-:W-:-:S02]  /*8970*/  FADD.FTZ R197, R197, R6 ;  /* 0x00000006c5c57221 */ /* 0x000fc40000010000 */
[----:B------:R-:W-:Y:S02]  /*8980*/  FFMA.FTZ R118, R118, R154, -R7 ;  /* 0x0000009a76767223 */ /* 0x000fe40000010807 */
[----:B------:R-:W-:Y:S02]  /*8990*/  FMUL.FTZ R192, R192, R121 ;  /* 0x00000079c0c07220 */ /* 0x000fe40000410000 */
[----:B------:R-:W-:Y:S02]  /*89a0*/  FMUL.FTZ R183, R183, R144 ;  /* 0x00000090b7b77220 */ /* 0x000fe40000410000 */
[----:B------:R-:W-:Y:S02]  /*89b0*/  FMUL.FTZ R9, R120, R158 ;  /* 0x0000009e78097220 */ /* 0x000fe40000410000 */
[----:B------:R-:W-:Y:S02]  /*89c0*/  FMUL.FTZ R7, R112, R162 ;  /* 0x000000a270077220 */ /* 0x000fe40000410000 */
[----:B------:R-:W-:-:S02]  /*89d0*/  FMUL.FTZ R109, R109, R168 ;  /* 0x000000a86d6d7220 */ /* 0x000fc40000410000 */
[----:B------:R-:W-:Y:S02]  /*89e0*/  FMUL.FTZ R107, R107, R174 ;  /* 0x000000ae6b6b7220 */ /* 0x000fe40000410000 */
[----:B------:R-:W-:Y:S02]  /*89f0*/  FMUL.FTZ R8, R105, R8 ;  /* 0x0000000869087220 */ /* 0x000fe40000410000 */
[----:B------:R-:W-:Y:S02]  /*8a00*/  FADD.FTZ R4, R195, R4 ;  /* 0x00000004c3047221 */ /* 0x000fe40000010000 */
        /* <DEDUP_REMOVED lines=21> */
.L_x_1676:
        /* <DEDUP_REMOVED lines=73> */
.L_x_1681:
[----:B------:R-:W-:Y:S05]  /*8ff0*/  BSYNC B0 ;  /* 0x0000000000007941 */ /* 0x000fea0003800000 */
.L_x_1680:
        /* <DEDUP_REMOVED lines=51> */
[-C--:B------:R-:W-:Y:S02]  /*9330*/  ISETP.GE.AND P3, PT, R8, R13.reuse, PT ;  /* 0x0000000d0800720c */ /* 0x080fe40003f66270 */
[----:B------:R-:W-:Y:S01]  /*9340*/  IADD3 R31, P4, R31, 0x800, RZ ;  /* 0x000008001f1f7810 */ /* 0x000fe20007f9e0ff */
[----:B------:R0:W-:Y:S01]  /*9350*/  @!P2 STG.E.U16 [R4.64+0x1c0], R47 ;  /* 0x0001c02f0400a986 */ /* 0x0001e2000c101504 */
[----:B------:R-:W-:Y:S02]  /*9360*/  ISETP.GE.AND P2, PT, R6, R13, PT ;  /* 0x0000000d0600720c */ /* 0x000fe40003f46270 */
[----:B------:R-:W-:Y:S01]  /*9370*/  IADD3.X R33, RZ, R33, RZ, P4, !PT ;  /* 0x00000021ff217210 */ /* 0x000fe200027fe4ff */
        /* <DEDUP_REMOVED lines=13> */
.L_x_1682:
[----:B------:R-:W-:Y:S05]  /*9450*/  EXIT ;  /* 0x000000000000794d */ /* 0x000fea0003800000 */
.L_x_1684:
        /* <DEDUP_REMOVED lines=10> */
.L_x_5358:


//--------------------- .text._Z25selective_scan_fwd_kernelI32Selective_Scan_fwd_kernel_traitsILi32ELi16ELi1ELb0ELb1ELb1ELb1EN3c104HalfENS1_7complexIfEEEEv13SSMParamsBase --------------------------
	.section	.text._Z25selective_scan_fwd_kernelI32Selective_Scan_fwd_kernel_traitsILi32ELi16ELi1ELb0ELb1ELb1ELb1EN3c104HalfENS1_7complexIfEEEEv13SSMParamsBase,"ax",@progbits
	.sectioninfo	@"SHI_REGISTERS=215"
	.align	128
        .global         _Z25selective_scan_fwd_kernelI32Selective_Scan_fwd_kernel_traitsILi32ELi16ELi1ELb0ELb1ELb1ELb1EN3c104HalfENS1_7complexIfEEEEv13SSMParamsBase
        .type           _Z25selective_scan_fwd_kernelI32Selective_Scan_fwd_kernel_traitsILi32ELi16ELi1ELb0ELb1ELb1ELb1EN3c104HalfENS1_7complexIfEEEEv13SSMParamsBase,@function
        .size           _Z25selective_scan_fwd_kernelI32Selective_Scan_fwd_kernel_traitsILi32ELi16ELi1ELb0ELb1ELb1ELb1EN3c104HalfENS1_7complexIfEEEEv13SSMParamsBase,(.L_x_5359 - _Z25selective_scan_fwd_kernelI32Selective_Scan_fwd_kernel_traitsILi32ELi16ELi1ELb0ELb1ELb1ELb1EN3c104HalfENS1_7complexIfEEEEv13SSMParamsBase)
        .other          _Z25selective_scan_fwd_kernelI32Selective_Scan_fwd_kernel_traitsILi32ELi16ELi1ELb0ELb1ELb1ELb1EN3c104HalfENS1_7complexIfEEEEv13SSMParamsBase,@"STO_CUDA_ENTRY STV_DEFAULT"
_Z25selective_scan_fwd_kernelI32Selective_Scan_fwd_kernel_traitsILi32ELi16ELi1ELb0ELb1ELb1ELb1EN3c104HalfENS1_7complexIfEEEEv13SSMParamsBase:
.text._Z25selective_scan_fwd_kernelI32Selective_Scan_fwd_kernel_traitsILi32ELi16ELi1ELb0ELb1ELb1ELb1EN3c104HalfENS1_7complexIfEEEEv13SSMParamsBase:
        /* <DEDUP_REMOVED lines=18> */
[----:B-1----:R-:W-:Y:S01]  /*0120*/  IADD3 R6, R8, 0xffffffe, RZ ;  /* 0x0ffffffe08067810 */ /* 0x002fe20007ffe0ff */
[----:B--2---:R-:W-:Y:S01]  /*0130*/  IMAD.U32 R23, RZ, RZ, UR6 ;  /* 0x00000006ff177e24 */ /* 0x004fe2000f8e00ff */
[----:B------:R-:W-:Y:S01]  /*0140*/  @P1 LEA.HI.X R5, R0, c[0x0][0x254], R21, 0x2, P3 ;  /* 0x0000950000051a11 */ /* 0x000fe200018f1415 */
[----:B------:R0:W5:Y:S01]  /*0150*/  @P0 LDG.E R20, [R2.64] ;  /* 0x0000000402140981 */ /* 0x000162000c1e1900 */
[----:B------:R1:W2:Y:S02]  /*0160*/  F2I.FTZ.U32.TRUNC.NTZ R7, R6 ;  /* 0x0000000600077305 */ /* 0x0002a4000021f000 */
[----:B------:R-:W-:Y:S01]  /*0170*/  SHF.R.S32.HI R205, RZ, 0x1f, R23 ;  /* 0x0000001fffcd7819 */ /* 0x000fe20000011417 */
[----:B------:R3:W5:Y:S01]  /*0180*/  @P1 LDG.E R22, [R4.64] ;  /* 0x0000000404161981 */ /* 0x000762000c1e1900 */
[----:B-1----:R-:W-:Y:S01]  /*0190*/  HFMA2.MMA R6, -RZ, RZ, 0, 0 ;  /* 0x00000000ff067435 */ /* 0x002fe200000001ff */
[----:B0-----:R-:W-:-:S02]  /*01a0*/  IABS R2, R0 ;  /* 0x0000000000027213 */ /* 0x001fc40000000000 */
[----:B--2---:R-:W-:-:S05]  /*01b0*/  IADD3 R10, RZ, -R7, RZ ;  /* 0x80000007ff0a7210 */ /* 0x004fca0007ffe0ff */
[----:B------:R-:W-:-:S04]  /*01c0*/  IMAD R3, R10, R15, RZ ;  /* 0x0000000f0a037224 */ /* 0x000fc800078e02ff */
[----:B------:R-:W-:Y:S01]  /*01d0*/  IMAD.HI.U32 R7, R7, R3, R6 ;  /* 0x0000000307077227 */ /* 0x000fe200078e0006 */
[----:B------:R-:W-:-:S04]  /*01e0*/  MOV R3, c[0x0][0x174] ;  /* 0x00005d0000037a02 */ /* 0x000fc80000000f00 */
[----:B------:R-:W-:Y:S01]  /*01f0*/  ISETP.GE.AND P0, PT, R3, 0x1, PT ;  /* 0x000000010300780c */ /* 0x000fe20003f06270 */
[----:B------:R-:W-:Y:S01]  /*0200*/  IMAD.HI.U32 R10, R7, R2, RZ ;  /* 0x00000002070a7227 */ /* 0x000fe200078e00ff */
[----:B------:R-:W-:-:S04]  /*0210*/  LOP3.LUT R3, R0, c[0x0][0x178], RZ, 0x3c, !PT ;  /* 0x00005e0000037a12 */ /* 0x000fc800078e3cff */
[----:B------:R-:W-:-:S05]  /*0220*/  IADD3 R8, -R10, RZ, RZ ;  /* 0x000000ff0a087210 */ /* 0x000fca0007ffe1ff */
[----:B------:R-:W-:Y:S02]  /*0230*/  IMAD R8, R15, R8, R2 ;  /* 0x000000080f087224 */ /* 0x000fe400078e0202 */
        /* <DEDUP_REMOVED lines=21> */
[----:B------:R-:W-:Y:S01]  /*0390*/  IMAD.WIDE.U32 R6, R23, c[0x0][0x190], RZ ;  /* 0x0000640017067a25 */ /* 0x000fe200078e00ff */
[----:B------:R-:W-:Y:S02]  /*03a0*/  IADD3 R5, R5, R11, RZ ;  /* 0x0000000b05057210 */ /* 0x000fe40007ffe0ff */
[----:B0-----:R-:W-:Y:S01]  /*03b0*/  SHF.L.U32 R25, R55, 0x4, RZ ;  /* 0x0000000437197819 */ /* 0x001fe200000006ff */
[----:B------:R-:W-:Y:S01]  /*03c0*/  IMAD.WIDE.U32 R8, R23, c[0x0][0x1b0], RZ ;  /* 0x00006c0017087a25 */ /* 0x000fe200078e00ff */
[----:B------:R-:W-:-:S02]  /*03d0*/  LOP3.LUT R24, R55, 0x1f, RZ, 0xc0, !PT ;  /* 0x0000001f37187812 */ /* 0x000fc400078ec0ff */
[----:B------:R-:W-:Y:S01]  /*03e0*/  LOP3.LUT R25, R25, 0xfffffe00, RZ, 0xc0, !PT ;  /* 0xfffffe0019197812 */ /* 0x000fe200078ec0ff */
[----:B------:R-:W-:Y:S01]  /*03f0*/  IMAD R11, R23, c[0x0][0x1b4], R12 ;  /* 0x00006d00170b7a24 */ /* 0x000fe200078e020c */
[----:B------:R-:W-:Y:S01]  /*0400*/  IADD3 R7, R7, R13, RZ ;  /* 0x0000000d07077210 */ /* 0x000fe20007ffe0ff */
[----:B------:R-:W-:Y:S01]  /*0410*/  IMAD R12, R205, c[0x0][0x1d0], RZ ;  /* 0x00007400cd0c7a24 */ /* 0x000fe200078e02ff */
[----:B------:R-:W-:Y:S01]  /*0420*/  LOP3.LUT R26, R25, R24, RZ, 0xfc, !PT ;  /* 0x00000018191a7212 */ /* 0x000fe200078efcff */
[----:B------:R-:W-:Y:S01]  /*0430*/  IMAD.WIDE.U32 R2, R23, c[0x0][0x1d0], R2 ;  /* 0x0000740017027a25 */ /* 0x000fe200078e0002 */
[----:B------:R-:W-:Y:S02]  /*0440*/  IADD3 R9, R9, R11, RZ ;  /* 0x0000000b09097210 */ /* 0x000fe40007ffe0ff */
[----:B------:R-:W-:Y:S01]  /*0450*/  SHF.R.S32.HI R27, RZ, 0x1f, R26 ;  /* 0x0000001fff1b7819 */ /* 0x000fe2000001141a */
[----:B------:R-:W-:Y:S01]  /*0460*/  IMAD R14, R205, c[0x0][0x1e0], RZ ;  /* 0x00007800cd0e7a24 */ /* 0x000fe200078e02ff */
[----:B------:R-:W-:Y:S01]  /*0470*/  IADD3 R11, P0, R26, R2, RZ ;  /* 0x000000021a0b7210 */ /* 0x000fe20007f1e0ff */
[----:B------:R-:W-:Y:S01]  /*0480*/  @!P2 IMAD.MOV R10, RZ, RZ, -R10 ;  /* 0x000000ffff0aa224 */ /* 0x000fe200078e0a0a */
[----:B------:R-:W-:Y:S01]  /*0490*/  @!P1 LOP3.LUT R10, RZ, c[0x0][0x178], RZ, 0x33, !PT ;  /* 0x00005e00ff0a9a12 */ /* 0x000fe200078e33ff */
[----:B------:R-:W-:-:S03]  /*04a0*/  IMAD.WIDE.U32 R4, R23, c[0x0][0x1e0], R4 ;  /* 0x0000780017047a25 */ /* 0x000fc600078e0004 */
[----:B------:R-:W-:Y:S01]  /*04b0*/  SHF.R.S32.HI R2, RZ, 0x1f, R10 ;  /* 0x0000001fff027819 */ /* 0x000fe2000001140a */
        /* <DEDUP_REMOVED lines=21> */
.L_x_1726:
        /* <DEDUP_REMOVED lines=71> */
[----:B------:R-:W-:Y:S02]  /*0a80*/  IADD3 R15, R28, 0xa0, RZ ;  /* 0x000000a01c0f7810 */ /* 0x000fe40007ffe0ff */
[-C--:B------:R-:W-:Y:S02]  /*0a90*/  LEA.HI.SX32 R7, R7, R28.reuse, 0x1b ;  /* 0x0000001c07077211 */ /* 0x080fe400078fdaff */
[----:B------:R-:W-:-:S02]  /*0aa0*/  LEA.HI.SX32 R9, R9, R28, 0x1b ;  /* 0x0000001c09097211 */ /* 0x000fc400078fdaff */
[-C--:B------:R-:W-:Y:S02]  /*0ab0*/  LEA.HI.SX32 R11, R11, R28.reuse, 0x1b ;  /* 0x0000001c0b0b7211 */ /* 0x080fe400078fdaff */
[-C--:B------:R-:W-:Y:S02]  /*0ac0*/  LEA.HI.SX32 R13, R13, R28.reuse, 0x1b ;  /* 0x0000001c0d0d7211 */ /* 0x080fe400078fdaff */
[-C--:B------:R-:W-:Y:S01]  /*0ad0*/  LEA.HI.SX32 R15, R15, R28.reuse, 0x1b ;  /* 0x0000001c0f0f7211 */ /* 0x080fe200078fdaff */
[----:B------:R-:W-:Y:S01]  /*0ae0*/  IMAD.SHL.U32 R37, R9, 0x2, RZ ;  /* 0x0000000209257824 */ /* 0x000fe200078e00ff */
[----:B------:R-:W-:Y:S02]  /*0af0*/  SHF.L.U32 R39, R7, 0x1, RZ ;  /* 0x0000000107277819 */ /* 0x000fe400000006ff */
[C---:B------:R-:W-:Y:S02]  /*0b00*/  LEA.HI.SX32 R41, R28.reuse, R28, 0x1b ;  /* 0x0000001c1c297211 */ /* 0x040fe400078fdaff */
[----:B------:R-:W-:-:S02]  /*0b10*/  IADD3 R7, R28, 0xc0, RZ ;  /* 0x000000c01c077810 */ /* 0x000fc40007ffe0ff */
[----:B------:R-:W-:Y:S02]  /*0b20*/  SHF.L.U32 R43, R11, 0x1, RZ ;  /* 0x000000010b2b7819 */ /* 0x000fe400000006ff */
[C---:B------:R-:W-:Y:S02]  /*0b30*/  IADD3 R9, R28.reuse, 0xe0, RZ ;  /* 0x000000e01c097810 */ /* 0x040fe40007ffe0ff */
[----:B------:R-:W-:Y:S02]  /*0b40*/  SHF.L.U32 R45, R13, 0x1, RZ ;  /* 0x000000010d2d7819 */ /* 0x000fe400000006ff */
[----:B------:R-:W-:Y:S02]  /*0b50*/  SHF.L.U32 R51, R15, 0x1, RZ ;  /* 0x000000010f337819 */ /* 0x000fe400000006ff */
[C---:B------:R-:W-:Y:S02]  /*0b60*/  IADD3 R11, R28.reuse, 0x100, RZ ;  /* 0x000001001c0b7810 */ /* 0x040fe40007ffe0ff */
[----:B------:R-:W-:-:S02]  /*0b70*/  IADD3 R13, R28, 0x120, RZ ;  /* 0x000001201c0d7810 */ /* 0x000fc40007ffe0ff */
[----:B------:R-:W-:Y:S02]  /*0b80*/  IADD3 R15, R28, 0x140, RZ ;  /* 0x000001401c0f7810 */ /* 0x000fe40007ffe0ff */
[----:B------:R-:W-:Y:S02]  /*0b90*/  SHF.L.U32 R41, R41, 0x1, RZ ;  /* 0x0000000129297819 */ /* 0x000fe400000006ff */
[-C--:B------:R-:W-:Y:S02]  /*0ba0*/  LEA.HI.SX32 R7, R7, R28.reuse, 0x1b ;  /* 0x0000001c07077211 */ /* 0x080fe400078fdaff */
[-C--:B------:R-:W-:Y:S02]  /*0bb0*/  LEA.HI.SX32 R9, R9, R28.reuse, 0x1b ;  /* 0x0000001c09097211 */ /* 0x080fe400078fdaff */
[-C--:B------:R-:W-:Y:S02]  /*0bc0*/  LEA.HI.SX32 R11, R11, R28.reuse, 0x1b ;  /* 0x0000001c0b0b7211 */ /* 0x080fe400078fdaff */
[----:B------:R-:W-:-:S02]  /*0bd0*/  LEA.HI.SX32 R13, R13, R28, 0x1b ;  /* 0x0000001c0d0d7211 */ /* 0x000fc400078fdaff */
[----:B------:R-:W-:Y:S02]  /*0be0*/  LEA.HI.SX32 R15, R15, R28, 0x1b ;  /* 0x0000001c0f0f7211 */ /* 0x000fe400078fdaff */
[----:B------:R-:W-:Y:S02]  /*0bf0*/  SHF.L.U32 R49, R7, 0x1, RZ ;  /* 0x0000000107317819 */ /* 0x000fe400000006ff */
[----:B------:R-:W-:Y:S02]  /*0c00*/  SHF.L.U32 R47, R9, 0x1, RZ ;  /* 0x00000001092f7819 */ /* 0x000fe400000006ff */
[C---:B------:R-:W-:Y:S02]  /*0c10*/  IADD3 R7, R28.reuse, 0x160, RZ ;  /* 0x000001601c077810 */ /* 0x040fe40007ffe0ff */
[----:B------:R-:W-:Y:S02]  /*0c20*/  SHF.L.U32 R53, R11, 0x1, RZ ;  /* 0x000000010b357819 */ /* 0x000fe400000006ff */
[----:B------:R-:W-:Y:S01]  /*0c30*/  IADD3 R9, R28, 0x180, RZ ;  /* 0x000001801c097810 */ /* 0x000fe20007ffe0ff */
[----:B------:R-:W-:Y:S01]  /*0c40*/  IMAD.SHL.U32 R65, R15, 0x2, RZ ;  /* 0x000000020f417824 */ /* 0x000fe200078e00ff */
[----:B------:R-:W-:-:S02]  /*0c50*/  SHF.L.U32 R57, R13, 0x1, RZ ;  /* 0x000000010d397819 */ /* 0x000fc400000006ff */
[C---:B------:R-:W-:Y:S02]  /*0c60*/  IADD3 R11, R28.reuse, 0x1a0, RZ ;  /* 0x000001a01c0b7810 */ /* 0x040fe40007ffe0ff */
[C---:B------:R-:W-:Y:S02]  /*0c70*/  IADD3 R13, R28.reuse, 0x1c0, RZ ;  /* 0x000001c01c0d7810 */ /* 0x040fe40007ffe0ff */
[-C--:B------:R-:W-:Y:S02]  /*0c80*/  LEA.HI.SX32 R7, R7, R28.reuse, 0x1b ;  /* 0x0000001c07077211 */ /* 0x080fe400078fdaff */
[----:B------:R-:W-:Y:S02]  /*0c90*/  IADD3 R15, R28, 0x1e0, RZ ;  /* 0x000001e01c0f7810 */ /* 0x000fe40007ffe0ff */
[-C--:B------:R-:W-:Y:S02]  /*0ca0*/  LEA.HI.SX32 R9, R9, R28.reuse, 0x1b ;  /* 0x0000001c09097211 */ /* 0x080fe400078fdaff */
[----:B------:R-:W-:-:S02]  /*0cb0*/  LEA.HI.SX32 R11, R11, R28, 0x1b ;  /* 0x0000001c0b0b7211 */ /* 0x000fc400078fdaff */
[-C--:B------:R-:W-:Y:S02]  /*0cc0*/  LEA.HI.SX32 R13, R13, R28.reuse, 0x1b ;  /* 0x0000001c0d0d7211 */ /* 0x080fe400078fdaff */
[----:B------:R-:W-:Y:S02]  /*0cd0*/  SHF.L.U32 R63, R7, 0x1, RZ ;  /* 0x00000001073f7819 */ /* 0x000fe400000006ff */
[----:B------:R-:W-:Y:S02]  /*0ce0*/  LEA.HI.SX32 R15, R15, R28, 0x1b ;  /* 0x0000001c0f0f7211 */ /* 0x000fe400078fdaff */
[----:B------:R-:W-:Y:S02]  /*0cf0*/  SHF.L.U32 R61, R9, 0x1, RZ ;  /* 0x00000001093d7819 */ /* 0x000fe400000006ff */
[----:B------:R-:W-:Y:S02]  /*0d00*/  SHF.L.U32 R59, R11, 0x1, RZ ;  /* 0x000000010b3b7819 */ /* 0x000fe400000006ff */
[----:B------:R-:W-:-:S02]  /*0d10*/  SHF.L.U32 R68, R13, 0x1, RZ ;  /* 0x000000010d447819 */ /* 0x000fc400000006ff */
[----:B------:R-:W-:Y:S02]  /*0d20*/  SHF.L.U32 R67, R15, 0x1, RZ ;  /* 0x000000010f437819 */ /* 0x000fe400000006ff */
[-C--:B------:R-:W-:Y:S02]  /*0d30*/  ISETP.GE.AND P2, PT, R52, R35.reuse, PT ;  /* 0x000000233400720c */ /* 0x080fe40003f46270 */
[-C--:B------:R-:W-:Y:S02]  /*0d40*/  ISETP.GE.AND P1, PT, R48, R35.reuse, PT ;  /* 0x000000233000720c */ /* 0x080fe40003f26270 */
        /* <DEDUP_REMOVED lines=23> */
[----:B------:R-:W-:Y:S01]  /*0ec0*/  STS.U16 [R57+0x240], R36 ;  /* 0x0002402439007388 */ /* 0x000fe20000000400 */
[----:B0-----:R-:W-:-:S03]  /*0ed0*/  LEA.HI.SX32 R34, R4, R4, 0x1b ;  /* 0x0000000404227211 */ /* 0x001fc600078fdaff */
[----:B------:R-:W-:Y:S02]  /*0ee0*/  STS.U16 [R65+0x280], R38 ;  /* 0x0002802641007388 */ /* 0x000fe40000000400 */
[----:B------:R-:W-:Y:S01]  /*0ef0*/  IMAD.SHL.U32 R34, R34, 0x2, RZ ;  /* 0x0000000222227824 */ /* 0x000fe200078e00ff */
        /* <DEDUP_REMOVED lines=148> */
.L_x_1686:
[----:B------:R-:W-:Y:S05]  /*1840*/  BSYNC B0 ;  /* 0x0000000000007941 */ /* 0x000fea0003800000 */
.L_x_1685:
[----:B------:R-:W-:Y:S01]  /*1850*/  HADD2.F32 R71, -RZ, R50.H0_H0 ;  /* 0x20000032ff477230 */ /* 0x000fe20000004100 */
[----:B------:R-:W-:Y:S01]  /*1860*/  BSSY B0, `(.L_x_1687) ;  /* 0x0000023000007945 */ /* 0x000fe20003800000 */
[----:B------:R-:W-:-:S03]  /*1870*/  FSETP.GTU.FTZ.AND P4, PT, R48, 20, PT ;  /* 0x41a000003000780b */ /* 0x000fc60003f9c000 */
[----:B------:R-:W-:Y:S01]  /*1880*/  FADD.FTZ R50, R71, R22 ;  /* 0x0000001647327221 */ /* 0x000fe20000010000 */
        /* <DEDUP_REMOVED lines=32> */
.L_x_1688:
[----:B------:R-:W-:Y:S05]  /*1a90*/  BSYNC B0 ;  /* 0x0000000000007941 */ /* 0x000fea0003800000 */
.L_x_1687:
        /* <DEDUP_REMOVED lines=38> */
.L_x_1690:
[----:B------:R-:W-:Y:S05]  /*1d00*/  BSYNC B0 ;  /* 0x0000000000007941 */ /* 0x000fea0003800000 */
.L_x_1689:
[----:B------:R-:W-:Y:S01]  /*1d10*/  HADD2.F32 R71, -RZ, R54.H0_H0 ;  /* 0x20000036ff477230 */ /* 0x000fe20000004100 */
[----:B------:R-:W-:Y:S01]  /*1d20*/  BSSY B0, `(.L_x_1691) ;  /* 0x0000023000007945 */ /* 0x000fe20003800000 */
[----:B------:R-:W-:-:S03]  /*1d30*/  FSETP.GTU.FTZ.AND P3, PT, R52, 20, PT ;  /* 0x41a000003400780b */ /* 0x000fc60003f7c000 */
[----:B------:R-:W-:Y:S01]  /*1d40*/  FADD.FTZ R54, R71, R22 ;  /* 0x0000001647367221 */ /* 0x000fe20000010000 */
        /* <DEDUP_REMOVED lines=32> */
.L_x_1692:
[----:B------:R-:W-:Y:S05]  /*1f50*/  BSYNC B0 ;  /* 0x0000000000007941 */ /* 0x000fea0003800000 */
.L_x_1691:
        /* <DEDUP_REMOVED lines=38> */
.L_x_1694:
[----:B------:R-:W-:Y:S05]  /*21c0*/  BSYNC B0 ;  /* 0x0000000000007941 */ /* 0x000fea0003800000 */
.L_x_1693:
        /* <DEDUP_REMOVED lines=36> */
.L_x_1696:
[----:B------:R-:W-:Y:S05]  /*2410*/  BSYNC B0 ;  /* 0x0000000000007941 */ /* 0x000fea0003800000 */
.L_x_1695:
        /* <DEDUP_REMOVED lines=38> */
.L_x_1698:
[----:B------:R-:W-:Y:S05]  /*2680*/  BSYNC B0 ;  /* 0x0000000000007941 */ /* 0x000fea0003800000 */
.L_x_1697:
[----:B------:R-:W-:Y:S01]  /*2690*/  HADD2.F32 R71, -RZ, R70.H0_H0 ;  /* 0x20000046ff477230 */ /* 0x000fe20000004100 */
[----:B------:R-:W-:Y:S01]  /*26a0*/  BSSY B0, `(.L_x_1699) ;  /* 0x0000024000007945 */ /* 0x000fe20003800000 */
[----:B------:R-:W-:Y:S01]  /*26b0*/  HADD2.F32 R85, -RZ, R62.H0_H0 ;  /* 0x2000003eff557230 */ /* 0x000fe20000004100 */
[----:B------:R-:W-:Y:S02]  /*26c0*/  FSETP.GTU.FTZ.AND P4, PT, R60, 20, PT ;  /* 0x41a000003c00780b */ /* 0x000fe40003f9c000 */
        /* <DEDUP_REMOVED lines=33> */
.L_x_1700:
[----:B------:R-:W-:Y:S05]  /*28e0*/  BSYNC B0 ;  /* 0x0000000000007941 */ /* 0x000fea0003800000 */
.L_x_1699:
        /* <DEDUP_REMOVED lines=42> */
.L_x_1702:
[----:B------:R-:W-:Y:S05]  /*2b90*/  BSYNC B0 ;  /* 0x0000000000007941 */ /* 0x000fea0003800000 */
.L_x_1701:
        /* <DEDUP_REMOVED lines=40> */
.L_x_1704:
[----:B------:R-:W-:Y:S05]  /*2e20*/  BSYNC B0 ;  /* 0x0000000000007941 */ /* 0x000fea0003800000 */
.L_x_1703:
        /* <DEDUP_REMOVED lines=46> */
.L_x_1706:
[----:B------:R-:W-:Y:S05]  /*3110*/  BSYNC B0 ;  /* 0x0000000000007941 */ /* 0x000fea0003800000 */
.L_x_1705:
        /* <DEDUP_REMOVED lines=33> */
.L_x_1708:
[----:B------:R-:W-:Y:S05]  /*3330*/  BSYNC B0 ;  /* 0x0000000000007941 */ /* 0x000fea0003800000 */
.L_x_1707:
        /* <DEDUP_REMOVED lines=33> */
.L_x_1710:
[----:B------:R-:W-:Y:S05]  /*3550*/  BSYNC B0 ;  /* 0x0000000000007941 */ /* 0x000fea0003800000 */
.L_x_1709:
        /* <DEDUP_REMOVED lines=33> */
.L_x_1712:
[----:B------:R-:W-:Y:S05]  /*3770*/  BSYNC B0 ;  /* 0x0000000000007941 */ /* 0x000fea0003800000 */
.L_x_1711:
        /* <DEDUP_REMOVED lines=33> */
.L_x_1714:
[----:B------:R-:W-:Y:S05]  /*3990*/  BSYNC B0 ;  /* 0x0000000000007941 */ /* 0x000fea0003800000 */
.L_x_1713:
        /* <DEDUP_REMOVED lines=33> */
.L_x_1716:
[----:B------:R-:W-:Y:S05]  /*3bb0*/  BSYNC B0 ;  /* 0x0000000000007941 */ /* 0x000fea0003800000 */
.L_x_1715:
        /* <DEDUP_REMOVED lines=36> */
.L_x_1720:
[----:B------:R-:W-:Y:S01]  /*3e00*/  IMAD R7, R21, c[0x0][0x180], RZ ;  /* 0x0000600015077a24 */ /* 0x000fe200078e02ff */
[----:B------:R-:W-:Y:S01]  /*3e10*/  SHF.R.S32.HI R103, RZ, 0x1f, R102 ;  /* 0x0000001fff677819 */ /* 0x000fe20000011466 */
[C---:B------:R-:W-:Y:S01]  /*3e20*/  IMAD.WIDE.U32 R4, R0.reuse, c[0x0][0x180], RZ ;  /* 0x0000600000047a25 */ /* 0x040fe200078e00ff */
[----:B------:R-:W-:Y:S02]  /*3e30*/  IADD3 R8, R25, R26, RZ ;  /* 0x0000001a19087210 */ /* 0x000fe40007ffe0ff */
[----:B------:R-:W-:Y:S01]  /*3e40*/  PRMT R108, RZ, 0x7610, R108 ;  /* 0x00007610ff6c7816 */ /* 0x000fe2000000006c */
[----:B------:R-:W-:Y:S01]  /*3e50*/  IMAD R7, R0, c[0x0][0x184], R7 ;  /* 0x0000610000077a24 */ /* 0x000fe200078e0207 */
[----:B------:R-:W-:Y:S01]  /*3e60*/  SHF.R.S32.HI R9, RZ, 0x1f, R8 ;  /* 0x0000001fff097819 */ /* 0x000fe20000011408 */
[----:B------:R-:W-:Y:S01]  /*3e70*/  IMAD R11, R103, c[0x0][0x1a0], RZ ;  /* 0x00006800670b7a24 */ /* 0x000fe200078e02ff */
[----:B------:R-:W-:-:S02]  /*3e80*/  IADD3 R184, R8, 0x60, RZ ;  /* 0x0000006008b87810 */ /* 0x000fc40007ffe0ff */
[----:B------:R-:W-:Y:S01]  /*3e90*/  IADD3 R5, R5, R7, RZ ;  /* 0x0000000705057210 */ /* 0x000fe20007ffe0ff */
[----:B------:R-:W-:Y:S01]  /*3ea0*/  IMAD R7, R103, c[0x0][0x188], RZ ;  /* 0x0000620067077a24 */ /* 0x000fe200078e02ff */
[----:B------:R-:W-:Y:S01]  /*3eb0*/  IADD3 R182, R8, 0x40, RZ ;  /* 0x0000004008b67810 */ /* 0x000fe20007ffe0ff */
[C---:B------:R-:W-:Y:S01]  /*3ec0*/  IMAD R15, R102.reuse, c[0x0][0x1a4], R11 ;  /* 0x00006900660f7a24 */ /* 0x040fe200078e020b */
[----:B------:R-:W-:Y:S01]  /*3ed0*/  PRMT R106, RZ, 0x7610, R106 ;  /* 0x00007610ff6a7816 */ /* 0x000fe2000000006a */
[----:B------:R-:W-:Y:S01]  /*3ee0*/  IMAD.WIDE.U32 R12, R102, c[0x0][0x1a0], R8 ;  /* 0x00006800660c7a25 */ /* 0x000fe200078e0008 */
[----:B------:R-:W-:Y:S02]  /*3ef0*/  PRMT R18, RZ, 0x7610, R18 ;  /* 0x00007610ff127816 */ /* 0x000fe40000000012 */
[----:B------:R-:W-:Y:S01]  /*3f00*/  IADD3 R202, R8, 0x120, RZ ;  /* 0x0000012008ca7810 */ /* 0x000fe20007ffe0ff */
[----:B------:R-:W-:Y:S01]  /*3f10*/  IMAD R11, R102, c[0x0][0x18c], R7 ;  /* 0x00006300660b7a24 */ /* 0x000fe200078e0207 */
[----:B------:R-:W-:Y:S01]  /*3f20*/  LEA R10, P1, R12, R30, 0x1 ;  /* 0x0000001e0c0a7211 */ /* 0x000fe200078208ff */
[----:B------:R-:W-:Y:S01]  /*3f30*/  IMAD.WIDE.U32 R6, R102, c[0x0][0x188], R4 ;  /* 0x0000620066067a25 */ /* 0x000fe200078e0004 */
[----:B------:R-:W-:-:S02]  /*3f40*/  IADD3 R5, R13, R15, RZ ;  /* 0x0000000f0d057210 */ /* 0x000fc40007ffe0ff */
[----:B------:R-:W-:Y:S02]  /*3f50*/  IADD3 R200, R8, 0x100, RZ ;  /* 0x0000010008c87810 */ /* 0x000fe40007ffe0ff */
[----:B------:R-:W-:Y:S02]  /*3f60*/  IADD3 R7, R7, R11, RZ ;  /* 0x0000000b07077210 */ /* 0x000fe40007ffe0ff */
[----:B------:R-:W-:Y:S02]  /*3f70*/  LEA.HI.X R11, R12, R32, R5, 0x1, P1 ;  /* 0x000000200c0b7211 */ /* 0x000fe400008f0c05 */
[----:B------:R-:W-:Y:S02]  /*3f80*/  MOV R12, 0xfffffe00 ;  /* 0xfffffe00000c7802 */ /* 0x000fe40000000f00 */
[----:B------:R-:W-:Y:S02]  /*3f90*/  LEA R4, P0, R6, c[0x0][0x220], 0x3 ;  /* 0x0000880006047a11 */ /* 0x000fe400078018ff */
[----:B------:R-:W-:Y:S01]  /*3fa0*/  IADD3 R192, R8, 0xe0, RZ ;  /* 0x000000e008c07810 */ /* 0x000fe20007ffe0ff */
[----:B------:R-:W-:Y:S01]  /*3fb0*/  IMAD R35, R29, R12, c[0x0][0x168] ;  /* 0x00005a001d237624 */ /* 0x000fe200078e020c */
[----:B------:R-:W-:-:S02]  /*3fc0*/  LEA.HI.X R5, R6, c[0x0][0x224], R7, 0x3, P0 ;  /* 0x0000890006057a11 */ /* 0x000fc400000f1c07 */
[----:B------:R-:W-:Y:S01]  /*3fd0*/  PRMT R154, RZ, 0x7610, R154 ;  /* 0x00007610ff9a7816 */ /* 0x000fe2000000009a */
[----:B------:R-:W-:Y:S01]  /*3fe0*/  IMAD.SHL.U32 R113, R35, 0x2, RZ ;  /* 0x0000000223717824 */ /* 0x000fe200078e00ff */
[----:B------:R-:W-:Y:S02]  /*3ff0*/  PRMT R152, RZ, 0x7610, R152 ;  /* 0x00007610ff987816 */ /* 0x000fe40000000098 */
        /* <DEDUP_REMOVED lines=28> */
[----:B------:R-:W-:Y:S02]  /*41c0*/  PRMT R15, RZ, 0x7610, R15 ;  /* 0x00007610ff0f7816 */ /* 0x000fe4000000000f */
[----:B------:R-:W-:Y:S02]  /*41d0*/  ISETP.GE.AND P6, PT, R6, R113, PT ;  /* 0x000000710600720c */ /* 0x000fe40003fc6270 */
        /* <DEDUP_REMOVED lines=14> */
[-C--:B------:R-:W-:Y:S02]  /*42c0*/  ISETP.GE.AND P1, PT, R118, R113.reuse, PT ;  /* 0x000000717600720c */ /* 0x080fe40003f26270 */
[----:B------:R-:W-:Y:S01]  /*42d0*/  PRMT R104, RZ, 0x7610, R104 ;  /* 0x00007610ff687816 */ /* 0x000fe20000000068 */
[----:B------:R0:W3:Y:S01]  /*42e0*/  @!P5 LDG.E.U16 R110, [R10.64+0x100] ;  /* 0x000100040a6ed981 */ /* 0x0000e2000c1e1500 */
[----:B------:R-:W-:Y:S02]  /*42f0*/  IADD3 R206, R8, 0x160, RZ ;  /* 0x0000016008ce7810 */ /* 0x000fe40007ffe0ff */
[-C--:B------:R-:W-:Y:S02]  /*4300*/  ISETP.GE.AND P2, PT, R142, R113.reuse, PT ;  /* 0x000000718e00720c */ /* 0x080fe40003f46270 */
[----:B------:R-:W-:Y:S01]  /*4310*/  IADD3 R204, R8, 0x140, RZ ;  /* 0x0000014008cc7810 */ /* 0x000fe20007ffe0ff */
[----:B------:R0:W3:Y:S01]  /*4320*/  @!P6 LDG.E.U16 R104, [R10.64+0x40] ;  /* 0x000040040a68e981 */ /* 0x0000e2000c1e1500 */
        /* <DEDUP_REMOVED lines=15> */
[----:B------:R-:W-:Y:S01]  /*4420*/  PRMT R156, RZ, 0x7610, R156 ;  /* 0x00007610ff9c7816 */ /* 0x000fe2000000009c */
[----:B------:R0:W4:Y:S01]  /*4430*/  @!P3 LDG.E.U16 R160, [R10.64+0x300] ;  /* 0x000300040aa0b981 */ /* 0x000122000c1e1500 */
[----:B------:R-:W-:-:S02]  /*4440*/  ISETP.GE.AND P0, PT, R120, R113, PT ;  /* 0x000000717800720c */ /* 0x000fc40003f06270 */
[-C--:B------:R-:W-:Y:S01]  /*4450*/  ISETP.GE.AND P1, PT, R138, R113.reuse, PT ;  /* 0x000000718a00720c */ /* 0x080fe20003f26270 */
[----:B------:R0:W4:Y:S01]  /*4460*/  @!P4 LDG.E.U16 R158, [R10.64+0x2c0] ;  /* 0x0002c0040a9ec981 */ /* 0x000122000c1e1500 */
[----:B------:R-:W-:Y:S02]  /*4470*/  IADD3 R112, R8, 0x280, RZ ;  /* 0x0000028008707810 */ /* 0x000fe40007ffe0ff */
[-C--:B------:R-:W-:Y:S01]  /*4480*/  ISETP.GE.AND P2, PT, R126, R113.reuse, PT ;  /* 0x000000717e00720c */ /* 0x080fe20003f46270 */
[----:B------:R0:W4:Y:S01]  /*4490*/  @!P5 LDG.E.U16 R156, [R10.64+0x280] ;  /* 0x000280040a9cd981 */ /* 0x000122000c1e1500 */
[-C--:B------:R-:W-:Y:S02]  /*44a0*/  ISETP.GE.AND P3, PT, R140, R113.reuse, PT ;  /* 0x000000718c00720c */ /* 0x080fe40003f66270 */
[----:B------:R-:W-:Y:S02]  /*44b0*/  ISETP.GE.AND P4, PT, R112, R113, PT ;  /* 0x000000717000720c */ /* 0x000fe40003f86270 */
[----:B------:R-:W-:-:S02]  /*44c0*/  PRMT R101, RZ, 0x7610, R101 ;  /* 0x00007610ff657816 */ /* 0x000fc40000000065 */
[----:B------:R-:W-:Y:S02]  /*44d0*/  PRMT R172, RZ, 0x7610, R172 ;  /* 0x00007610ffac7816 */ /* 0x000fe400000000ac */
[----:B------:R-:W-:Y:S02]  /*44e0*/  PRMT R105, RZ, 0x7610, R105 ;  /* 0x00007610ff697816 */ /* 0x000fe40000000069 */
[----:B------:R-:W-:Y:S01]  /*44f0*/  PRMT R170, RZ, 0x7610, R170 ;  /* 0x00007610ffaa7816 */ /* 0x000fe200000000aa */
[----:B------:R0:W4:Y:S01]  /*4500*/  @!P0 LDG.E.U16 R101, [R10.64+0x540] ;  /* 0x000540040a658981 */ /* 0x000122000c1e1500 */
[C---:B------:R-:W-:Y:S02]  /*4510*/  IADD3 R134, R8.reuse, 0x320, RZ ;  /* 0x0000032008867810 */ /* 0x040fe40007ffe0ff */
[C---:B------:R-:W-:Y:S01]  /*4520*/  IADD3 R132, R8.reuse, 0x340, RZ ;  /* 0x0000034008847810 */ /* 0x040fe20007ffe0ff */
[----:B------:R0:W4:Y:S01]  /*4530*/  @!P1 LDG.E.U16 R172, [R10.64+0x580] ;  /* 0x000580040aac9981 */ /* 0x000122000c1e1500 */
[----:B------:R-:W-:-:S02]  /*4540*/  IADD3 R130, R8, 0x360, RZ ;  /* 0x0000036008827810 */ /* 0x000fc40007ffe0ff */
[----:B------:R-:W-:Y:S01]  /*4550*/  PRMT R55, RZ, 0x7610, R55 ;  /* 0x00007610ff377816 */ /* 0x000fe20000000037 */
[----:B------:R0:W4:Y:S01]  /*4560*/  @!P2 LDG.E.U16 R105, [R10.64+0x5c0] ;  /* 0x0005c0040a69a981 */ /* 0x000122000c1e1500 */
[----:B------:R-:W-:Y:S02]  /*4570*/  IADD3 R136, R8, 0x300, RZ ;  /* 0x0000030008887810 */ /* 0x000fe40007ffe0ff */
[-C--:B------:R-:W-:Y:S01]  /*4580*/  ISETP.GE.AND P0, PT, R134, R113.reuse, PT ;  /* 0x000000718600720c */ /* 0x080fe20003f06270 */
[----:B------:R0:W4:Y:S01]  /*4590*/  @!P3 LDG.E.U16 R170, [R10.64+0x4c0] ;  /* 0x0004c0040aaab981 */ /* 0x000122000c1e1500 */
[-C--:B------:R-:W-:Y:S02]  /*45a0*/  ISETP.GE.AND P1, PT, R132, R113.reuse, PT ;  /* 0x000000718400720c */ /* 0x080fe40003f26270 */
[-C--:B------:R-:W-:Y:S01]  /*45b0*/  ISETP.GE.AND P2, PT, R130, R113.reuse, PT ;  /* 0x000000718200720c */ /* 0x080fe20003f46270 */
[----:B------:R0:W4:Y:S01]  /*45c0*/  @!P4 LDG.E.U16 R55, [R10.64+0x500] ;  /* 0x000500040a37c981 */ /* 0x000122000c1e1500 */
[----:B------:R-:W-:-:S02]  /*45d0*/  ISETP.GE.AND P3, PT, R136, R113, PT ;  /* 0x000000718800720c */ /* 0x000fc40003f66270 */
[----:B------:R-:W-:Y:S02]  /*45e0*/  PRMT R174, RZ, 0x7610, R174 ;  /* 0x00007610ffae7816 */ /* 0x000fe400000000ae */
        /* <DEDUP_REMOVED lines=8> */
[----:B------:R-:W-:Y:S01]  /*4670*/  IADD3 R14, R8, 0x3e0, RZ ;  /* 0x000003e0080e7810 */ /* 0x000fe20007ffe0ff */
[----:B------:R0:W4:Y:S01]  /*4680*/  @!P2 LDG.E.U16 R109, [R10.64+0x6c0] ;  /* 0x0006c0040a6da981 */ /* 0x000122000c1e1500 */
[-C--:B------:R-:W-:Y:S02]  /*4690*/  ISETP.GE.AND P0, PT, R128, R113.reuse, PT ;  /* 0x000000718000720c */ /* 0x080fe40003f06270 */
        /* <DEDUP_REMOVED lines=8> */
[----:B------:R0:W4:Y:S04]  /*4720*/  @!P0 LDG.E.U16 R111, [R10.64+0x700] ;  /* 0x000700040a6f8981 */ /* 0x000128000c1e1500 */
[----:B------:R0:W4:Y:S04]  /*4730*/  @!P1 LDG.E.U16 R178, [R10.64+0x740] ;  /* 0x000740040ab29981 */ /* 0x000128000c1e1500 */
[----:B------:R0:W4:Y:S04]  /*4740*/  @!P2 LDG.E.U16 R115, [R10.64+0x780] ;  /* 0x000780040a73a981 */ /* 0x000128000c1e1500 */
[----:B------:R0:W4:Y:S01]  /*4750*/  @!P3 LDG.E.U16 R180, [R10.64+0x7c0] ;  /* 0x0007c0040ab4b981 */ /* 0x000122000c1e1500 */
[----:B------:R-:W-:-:S02]  /*4760*/  IMAD R7, R103, c[0x0][0x1c0], RZ ;  /* 0x0000700067077a24 */ /* 0x000fc400078e02ff */
[----:B------:R-:W-:Y:S01]  /*4770*/  IMAD.WIDE.U32 R12, R102, c[0x0][0x1c0], R8 ;  /* 0x00007000660c7a25 */ /* 0x000fe200078e0008 */
[----:B------:R-:W-:-:S03]  /*4780*/  IADD3 R9, R28, 0x200, RZ ;  /* 0x000002001c097810 */ /* 0x000fc60007ffe0ff */
[----:B------:R-:W-:Y:S01]  /*4790*/  IMAD R7, R102, c[0x0][0x1c4], R7 ;  /* 0x0000710066077a24 */ /* 0x000fe200078e0207 */
[----:B------:R-:W-:Y:S02]  /*47a0*/  LEA.HI.SX32 R9, R9, R28, 0x1b ;  /* 0x0000001c09097211 */ /* 0x000fe400078fdaff */
[----:B------:R-:W-:Y:S02]  /*47b0*/  ISETP.GE.AND P2, PT, R6, R113, PT ;  /* 0x000000710600720c */ /* 0x000fe40003f46270 */
[----:B------:R-:W-:Y:S02]  /*47c0*/  IADD3 R7, R13, R7, RZ ;  /* 0x000000070d077210 */ /* 0x000fe40007ffe0ff */
[----:B0-----:R-:W-:Y:S02]  /*47d0*/  IADD3 R11, R28, 0x220, RZ ;  /* 0x000002201c0b7810 */ /* 0x001fe40007ffe0ff */
[----:B------:R-:W-:Y:S02]  /*47e0*/  SHF.L.U32 R10, R9, 0x1, RZ ;  /* 0x00000001090a7819 */ /* 0x000fe400000006ff */
[----:B------:R-:W-:-:S02]  /*47f0*/  LEA R6, P1, R12, R31, 0x1 ;  /* 0x0000001f0c067211 */ /* 0x000fc400078208ff */
[----:B------:R-:W-:Y:S02]  /*4800*/  IADD3 R13, R28, 0x240, RZ ;  /* 0x000002401c0d7810 */ /* 0x000fe40007ffe0ff */
[-C--:B------:R-:W-:Y:S02]  /*4810*/  LEA.HI.SX32 R11, R11, R28.reuse, 0x1b ;  /* 0x0000001c0b0b7211 */ /* 0x080fe400078fdaff */
[----:B------:R-:W-:Y:S02]  /*4820*/  LEA.HI.X R7, R12, R33, R7, 0x1, P1 ;  /* 0x000000210c077211 */ /* 0x000fe400008f0c07 */
[----:B------:R-:W-:Y:S02]  /*4830*/  LEA.HI.SX32 R13, R13, R28, 0x1b ;  /* 0x0000001c0d0d7211 */ /* 0x000fe400078fdaff */
[----:B------:R-:W-:Y:S02]  /*4840*/  ISETP.GE.AND P1, PT, R8, R113, PT ;  /* 0x000000710800720c */ /* 0x000fe40003f26270 */
[----:B------:R-:W-:-:S02]  /*4850*/  SHF.L.U32 R11, R11, 0x1, RZ ;  /* 0x000000010b0b7819 */ /* 0x000fc400000006ff */
[----:B------:R-:W-:Y:S02]  /*4860*/  SHF.L.U32 R13, R13, 0x1, RZ ;  /* 0x000000010d0d7819 */ /* 0x000fe400000006ff */
[----:B------:R-:W-:Y:S02]  /*4870*/  PRMT R194, RZ, 0x7610, R194 ;  /* 0x00007610ffc27816 */ /* 0x000fe400000000c2 */
[-C--:B------:R-:W-:Y:S02]  /*4880*/  ISETP.GE.AND P3, PT, R182, R113.reuse, PT ;  /* 0x00000071b600720c */ /* 0x080fe40003f66270 */
[-C--:B------:R-:W-:Y:S02]  /*4890*/  ISETP.GE.AND P4, PT, R184, R113.reuse, PT ;  /* 0x00000071b800720c */ /* 0x080fe40003f86270 */
[----:B------:R-:W-:Y:S02]  /*48a0*/  ISETP.GE.AND P0, PT, R190, R113, PT ;  /* 0x00000071be00720c */ /* 0x000fe40003f06270 */
[----:B------:R-:W-:-:S02]  /*48b0*/  PRMT R196, RZ, 0x7610, R196 ;  /* 0x00007610ffc47816 */ /* 0x000fc400000000c4 */
[----:B------:R-:W-:Y:S02]  /*48c0*/  PRMT R198, RZ, 0x7610, R198 ;  /* 0x00007610ffc67816 */ /* 0x000fe400000000c6 */
        /* <DEDUP_REMOVED lines=15> */
[----:B------:R-:W-:Y:S04]  /*49c0*/  STS.U16 [R51+0x140], R144 ;  /* 0x0001409033007388 */ /* 0x000fe80000000400 */
        /* <DEDUP_REMOVED lines=8> */
[----:B------:R-:W-:Y:S01]  /*4a50*/  STS.U16 [R65+0x280], R156 ;  /* 0x0002809c41007388 */ /* 0x000fe20000000400 */
[----:B------:R-:W-:-:S03]  /*4a60*/  LEA.HI.SX32 R8, R39, R28, 0x1b ;  /* 0x0000001c27087211 */ /* 0x000fc600078fdaff */
[----:B------:R-:W-:Y:S04]  /*4a70*/  STS.U16 [R63+0x2c0], R158 ;  /* 0x0002c09e3f007388 */ /* 0x000fe80000000400 */
[----:B------:R-:W-:Y:S04]  /*4a80*/  STS.U16 [R61+0x300], R160 ;  /* 0x000300a03d007388 */ /* 0x000fe80000000400 */
[----:B------:R-:W-:Y:S01]  /*4a90*/  STS.U16 [R59+0x340], R162 ;  /* 0x000340a23b007388 */ /* 0x000fe20000000400 */
[----:B------:R-:W-:-:S03]  /*4aa0*/  IADD3 R39, R28, 0x2c0, RZ ;  /* 0x000002c01c277810 */ /* 0x000fc60007ffe0ff */
[----:B------:R0:W-:Y:S01]  /*4ab0*/  STS.U16 [R68+0x380], R15 ;  /* 0x0003800f44007388 */ /* 0x0001e20000000400 */
[----:B------:R-:W-:-:S03]  /*4ac0*/  SHF.L.U32 R106, R37, 0x1, RZ ;  /* 0x00000001256a7819 */ /* 0x000fc600000006ff */
[----:B------:R-:W-:Y:S01]  /*4ad0*/  STS.U16 [R67+0x3c0], R164 ;  /* 0x0003c0a443007388 */ /* 0x000fe20000000400 */
[----:B------:R-:W-:-:S03]  /*4ae0*/  SHF.L.U32 R8, R8, 0x1, RZ ;  /* 0x0000000108087819 */ /* 0x000fc600000006ff */
[----:B------:R1:W-:Y:S01]  /*4af0*/  STS.U16 [R10+0x400], R19 ;  /* 0x000400130a007388 */ /* 0x0003e20000000400 */
[----:B------:R-:W-:Y:S01]  /*4b00*/  IADD3 R37, R28, 0x340, RZ ;  /* 0x000003401c257810 */ /* 0x000fe20007ffe0ff */
[----:B0-----:R-:W-:Y:S01]  /*4b10*/  FMUL.FTZ R15, R4, 1.4426950216293334961 ;  /* 0x3fb8aa3b040f7820 */ /* 0x001fe20000410000 */
[-C--:B------:R-:W-:Y:S01]  /*4b20*/  LEA.HI.SX32 R39, R39, R28.reuse, 0x1b ;  /* 0x0000001c27277211 */ /* 0x080fe200078fdaff */
[----:B------:R-:W-:Y:S01]  /*4b30*/  STS.U16 [R11+0x440], R166 ;  /* 0x000440a60b007388 */ /* 0x000fe20000000400 */
[-C--:B------:R-:W-:Y:S02]  /*4b40*/  LEA.HI.SX32 R37, R37, R28.reuse, 0x1b ;  /* 0x0000001c25257211 */ /* 0x080fe400078fdaff */
[C---:B-1----:R-:W-:Y:S01]  /*4b50*/  IADD3 R19, R28.reuse, 0x320, RZ ;  /* 0x000003201c137810 */ /* 0x042fe20007ffe0ff */
[----:B------:R-:W-:Y:S03]  /*4b60*/  STS.U16 [R13+0x480], R168 ;  /* 0x000480a80d007388 */ /* 0x000fe60000000400 */
[----:B------:R-:W-:Y:S01]  /*4b70*/  LEA.HI.SX32 R19, R19, R28, 0x1b ;  /* 0x0000001c13137211 */ /* 0x000fe200078fdaff */
[----:B------:R-:W-:Y:S01]  /*4b80*/  STS.U16 [R9+0x4c0], R170 ;  /* 0x0004c0aa09007388 */ /* 0x000fe20000000400 */
[----:B------:R-:W-:Y:S01]  /*4b90*/  IADD3 R43, R28, 0x300, RZ ;  /* 0x000003001c2b7810 */ /* 0x000fe20007ffe0ff */
[----:B------:R-:W-:-:S02]  /*4ba0*/  FMUL.RZ R45, R12, 0.15915493667125701904 ;  /* 0x3e22f9830c2d7820 */ /* 0x000fc4000040c000 */
[----:B------:R-:W-:Y:S01]  /*4bb0*/  STS.U16 [R8+0x500], R55 ;  /* 0x0005003708007388 */ /* 0x000fe20000000400 */
[----:B------:R-:W-:-:S03]  /*4bc0*/  FMUL.FTZ R4, R15, R36 ;  /* 0x000000240f047220 */ /* 0x000fc60000410000 */
[----:B------:R0:W-:Y:S01]  /*4bd0*/  STS.U16 [R106+0x540], R101 ;  /* 0x000540656a007388 */ /* 0x0001e20000000400 */
[----:B------:R-:W-:Y:S02]  /*4be0*/  FMUL.FTZ R12, R5, R38 ;  /* 0x00000026050c7220 */ /* 0x000fe40000410000 */
[----:B------:R-:W-:Y:S01]  /*4bf0*/  IMAD.SHL.U32 R103, R39, 0x2, RZ ;  /* 0x0000000227677824 */ /* 0x000fe200078e00ff */
[----:B------:R-:W-:Y:S02]  /*4c00*/  IADD3 R39, R28, 0x360, RZ ;  /* 0x000003601c277810 */ /* 0x000fe40007ffe0ff */
[----:B------:R-:W-:Y:S02]  /*4c10*/  LEA.HI.SX32 R18, R43, R28, 0x1b ;  /* 0x0000001c2b127211 */ /* 0x000fe400078fdaff */
[----:B0-----:R-:W-:Y:S02]  /*4c20*/  SHF.L.U32 R101, R19, 0x1, RZ ;  /* 0x0000000113657819 */ /* 0x001fe400000006ff */
[----:B------:R-:W-:Y:S01]  /*4c30*/  SHF.L.U32 R19, R37, 0x1, RZ ;  /* 0x0000000125137819 */ /* 0x000fe200000006ff */
[----:B------:R-:W-:Y:S01]  /*4c40*/  FMUL.FTZ R37, R5, R40 ;  /* 0x0000002805257220 */ /* 0x000fe20000410000 */
[----:B------:R-:W-:Y:S01]  /*4c50*/  MUFU.SIN R47, R45 ;  /* 0x0000002d002f7308 */ /* 0x000fe20000000400 */
[----:B------:R-:W-:Y:S01]  /*4c60*/  FMUL.RZ R43, R12, 0.15915493667125701904 ;  /* 0x3e22f9830c2b7820 */ /* 0x000fe2000040c000 */
[----:B------:R-:W-:-:S02]  /*4c70*/  SHF.L.U32 R104, R41, 0x1, RZ ;  /* 0x0000000129687819 */ /* 0x000fc400000006ff */
[----:B------:R-:W-:-:S04]  /*4c80*/  SHF.L.U32 R18, R18, 0x1, RZ ;  /* 0x0000000112127819 */ /* 0x000fc800000006ff */
[----:B------:R0:W-:Y:S01]  /*4c90*/  MUFU.COS R121, R45 ;  /* 0x0000002d00797308 */ /* 0x0001e20000000000 */
[C---:B------:R-:W-:Y:S01]  /*4ca0*/  IADD3 R41, R28.reuse, 0x3c0, RZ ;  /* 0x000003c01c297810 */ /* 0x040fe20007ffe0ff */
[----:B------:R-:W-:Y:S06]  /*4cb0*/  STS.U16 [R103+0x580], R172 ;  /* 0x000580ac67007388 */ /* 0x000fec0000000400 */
[----:B------:R1:W2:Y:S01]  /*4cc0*/  MUFU.EX2 R150, R4 ;  /* 0x0000000400967308 */ /* 0x0002a20000000800 */
[----:B0-----:R-:W-:Y:S01]  /*4cd0*/  FMUL.RZ R45, R37, 0.15915493667125701904 ;  /* 0x3e22f983252d7820 */ /* 0x001fe2000040c000 */
[----:B------:R-:W-:Y:S01]  /*4ce0*/  IADD3 R37, R28, 0x380, RZ ;  /* 0x000003801c257810 */ /* 0x000fe20007ffe0ff */
[----:B------:R0:W-:Y:S01]  /*4cf0*/  STS.U16 [R104+0x5c0], R105 ;  /* 0x0005c06968007388 */ /* 0x0001e20000000400 */
[----:B-1----:R-:W-:-:S04]  /*4d00*/  LEA.HI.SX32 R4, R39, R28, 0x1b ;  /* 0x0000001c27047211 */ /* 0x002fc800078fdaff */
[----:B------:R-:W-:Y:S01]  /*4d10*/  MUFU.SIN R63, R43 ;  /* 0x0000002b003f7308 */ /* 0x000fe20000000400 */
[----:B------:R-:W-:Y:S02]  /*4d20*/  IADD3 R39, R28, 0x3a0, RZ ;  /* 0x000003a01c277810 */ /* 0x000fe40007ffe0ff */
[----:B------:R-:W-:Y:S01]  /*4d30*/  SHF.L.U32 R4, R4, 0x1, RZ ;  /* 0x0000000104047819 */ /* 0x000fe200000006ff */
[----:B------:R-:W-:Y:S01]  /*4d40*/  STS.U16 [R18+0x600], R107 ;  /* 0x0006006b12007388 */ /* 0x000fe20000000400 */
[----:B------:R-:W-:-:S03]  /*4d50*/  LEA.HI.SX32 R37, R37, R28, 0x1b ;  /* 0x0000001c25257211 */ /* 0x000fc600078fdaff */
[----:B------:R1:W-:Y:S01]  /*4d60*/  MUFU.COS R117, R43 ;  /* 0x0000002b00757308 */ /* 0x0003e20000000000 */
[-C--:B------:R-:W-:Y:S01]  /*4d70*/  LEA.HI.SX32 R39, R39, R28.reuse, 0x1b ;  /* 0x0000001c27277211 */ /* 0x080fe200078fdaff */
[----:B------:R-:W-:Y:S01]  /*4d80*/  STS.U16 [R101+0x640], R174 ;  /* 0x000640ae65007388 */ /* 0x000fe20000000400 */
[-C--:B------:R-:W-:Y:S02]  /*4d90*/  LEA.HI.SX32 R41, R41, R28.reuse, 0x1b ;  /* 0x0000001c29297211 */ /* 0x080fe400078fdaff */
[----:B-1----:R-:W-:Y:S01]  /*4da0*/  IADD3 R43, R28, 0x3e0, RZ ;  /* 0x000003e01c2b7810 */ /* 0x002fe20007ffe0ff */
[----:B------:R-:W-:Y:S01]  /*4db0*/  STS.U16 [R19+0x680], R176 ;  /* 0x000680b013007388 */ /* 0x000fe20000000400 */
[----:B------:R-:W-:Y:S02]  /*4dc0*/  SHF.L.U32 R110, R37, 0x1, RZ ;  /* 0x00000001256e7819 */ /* 0x000fe400000006ff */
[----:B------:R-:W-:Y:S01]  /*4dd0*/  LEA.HI.SX32 R43, R43, R28, 0x1b ;  /* 0x0000001c2b2b7211 */ /* 0x000fe200078fdaff */
[----:B------:R1:W-:Y:S01]  /*4de0*/  STS.U16 [R4+0x6c0], R109 ;  /* 0x0006c06d04007388 */ /* 0x0003e20000000400 */
[----:B------:R-:W-:-:S02]  /*4df0*/  IMAD.SHL.U32 R108, R41, 0x2, RZ ;  /* 0x00000002296c7824 */ /* 0x000fc400078e00ff */
        /* <DEDUP_REMOVED lines=72> */
[----:B------:R-:W-:Y:S01]  /*5280*/  PRMT R188, RZ, 0x7610, R188 ;  /* 0x00007610ffbc7816 */ /* 0x000fe200000000bc */
[----:B------:R3:W4:Y:S01]  /*5290*/  @!P6 LDG.E.U16 R182, [R6.64+0x4c0] ;  /* 0x0004c00406b6e981 */ /* 0x000722000c1e1500 */
[----:B------:R-:W-:-:S02]  /*52a0*/  PRMT R181, RZ, 0x7610, R181 ;  /* 0x00007610ffb57816 */ /* 0x000fc400000000b5 */
[----:B------:R-:W-:Y:S01]  /*52b0*/  PRMT R183, RZ, 0x7610, R183 ;  /* 0x00007610ffb77816 */ /* 0x000fe200000000b7 */
[----:B------:R3:W4:Y:S01]  /*52c0*/  @!P0 LDG.E.U16 R177, [R6.64+0x500] ;  /* 0x0005000406b18981 */ /* 0x000722000c1e1500 */
[----:B------:R-:W-:Y:S02]  /*52d0*/  SHF.L.U32 R136, R136, 0x1, RZ ;  /* 0x0000000188887819 */ /* 0x000fe400000006ff */
[-C--:B------:R-:W-:Y:S01]  /*52e0*/  ISETP.GE.AND P5, PT, R134, R113.reuse, PT ;  /* 0x000000718600720c */ /* 0x080fe20003fa6270 */
[----:B------:R3:W4:Y:S01]  /*52f0*/  @!P1 LDG.E.U16 R179, [R6.64+0x540] ;  /* 0x0005400406b39981 */ /* 0x000722000c1e1500 */
[-C--:B------:R-:W-:Y:S02]  /*5300*/  ISETP.GE.AND P6, PT, R132, R113.reuse, PT ;  /* 0x000000718400720c */ /* 0x080fe40003fc6270 */
[-C--:B------:R-:W-:Y:S01]  /*5310*/  ISETP.GE.AND P0, PT, R130, R113.reuse, PT ;  /* 0x000000718200720c */ /* 0x080fe20003f06270 */
[----:B------:R3:W4:Y:S01]  /*5320*/  @!P2 LDG.E.U16 R188, [R6.64+0x580] ;  /* 0x0005800406bca981 */ /* 0x000722000c1e1500 */
[----:B------:R-:W-:-:S02]  /*5330*/  ISETP.GE.AND P1, PT, R128, R113, PT ;  /* 0x000000718000720c */ /* 0x000fc40003f26270 */
[-C--:B------:R-:W-:Y:S01]  /*5340*/  ISETP.GE.AND P2, PT, R124, R113.reuse, PT ;  /* 0x000000717c00720c */ /* 0x080fe20003f46270 */
[----:B------:R3:W4:Y:S01]  /*5350*/  @!P3 LDG.E.U16 R181, [R6.64+0x5c0] ;  /* 0x0005c00406b5b981 */ /* 0x000722000c1e1500 */
[----:B------:R-:W-:-:S03]  /*5360*/  ISETP.GE.AND P3, PT, R122, R113, PT ;  /* 0x000000717a00720c */ /* 0x000fc60003f66270 */
[----:B------:R3:W4:Y:S01]  /*5370*/  @!P4 LDG.E.U16 R183, [R6.64+0x600] ;  /* 0x0006000406b7c981 */ /* 0x000722000c1e1500 */
[----:B------:R-:W-:-:S03]  /*5380*/  ISETP.GE.AND P4, PT, R14, R113, PT ;  /* 0x000000710e00720c */ /* 0x000fc60003f86270 */
[----:B------:R-:W0:Y:S04]  /*5390*/  S2R R55, SR_TID.X ;  /* 0x0000000000377919 */ /* 0x000e280000002100 */
[----:B------:R-:W1:Y:S04]  /*53a0*/  LDS.U16 R113, [R136+0x2] ;  /* 0x0000020088717984 */ /* 0x000e680000000400 */
[----:B------:R-:W3:Y:S01]  /*53b0*/  LDS.U16 R49, [R136] ;  /* 0x0000000088317984 */ /* 0x000ee20000000400 */
[----:B------:R-:W-:Y:S02]  /*53c0*/  PRMT R185, RZ, 0x7610, R185 ;  /* 0x00007610ffb97816 */ /* 0x000fe400000000b9 */
[----:B------:R-:W-:Y:S01]  /*53d0*/  PRMT R204, RZ, 0x7610, R204 ;  /* 0x00007610ffcc7816 */ /* 0x000fe200000000cc */
[----:B------:R-:W3:Y:S04]  /*53e0*/  LDS.U16 R119, [R136+0x4] ;  /* 0x0000040088777984 */ /* 0x000ee80000000400 */
[----:B------:R1:W4:Y:S04]  /*53f0*/  @!P0 LDG.E.U16 R185, [R6.64+0x6c0] ;  /* 0x0006c00406b98981 */ /* 0x000328000c1e1500 */
[----:B------:R1:W4:Y:S01]  /*5400*/  @!P2 LDG.E.U16 R204, [R6.64+0x740] ;  /* 0x0007400406cca981 */ /* 0x000322000c1e1500 */
[----:B0-----:R-:W-:Y:S01]  /*5410*/  SHF.L.U32 R12, R55, 0x4, RZ ;  /* 0x00000004370c7819 */ /* 0x001fe200000006ff */
[----:B--2---:R-:W-:-:S02]  /*5420*/  FMUL.FTZ R115, R150, R121 ;  /* 0x0000007996737220 */ /* 0x004fc40000410000 */
[----:B------:R-:W-:Y:S01]  /*5430*/  LDS.U16 R127, [R136+0x8] ;  /* 0x00000800887f7984 */ /* 0x000fe20000000400 */
[C---:B------:R-:W-:Y:S02]  /*5440*/  IADD3 R122, R12.reuse, 0x3, RZ ;  /* 0x000000030c7a7810 */ /* 0x040fe40007ffe0ff */
[----:B------:R-:W-:Y:S02]  /*5450*/  IADD3 R128, R12, 0x5, RZ ;  /* 0x000000050c807810 */ /* 0x000fe40007ffe0ff */
[----:B------:R-:W-:Y:S02]  /*5460*/  PRMT R200, RZ, 0x7610, R200 ;  /* 0x00007610ffc87816 */ /* 0x000fe400000000c8 */
[----:B------:R-:W-:Y:S02]  /*5470*/  PRMT R187, RZ, 0x7610, R187 ;  /* 0x00007610ffbb7816 */ /* 0x000fe400000000bb */
[----:B------:R-:W-:Y:S01]  /*5480*/  PRMT R202, RZ, 0x7610, R202 ;  /* 0x00007610ffca7816 */ /* 0x000fe200000000ca */
[----:B------:R-:W-:Y:S01]  /*5490*/  MUFU.SIN R65, R37 ;  /* 0x0000002500417308 */ /* 0x000fe20000000400 */
[-C--:B------:R-:W-:Y:S01]  /*54a0*/  ISETP.GE.U32.AND P0, PT, R122, R35.reuse, PT ;  /* 0x000000237a00720c */ /* 0x080fe20003f06070 */
[----:B------:R-:W-:Y:S01]  /*54b0*/  FMUL.FTZ R121, R5, R54 ;  /* 0x0000003605797220 */ /* 0x000fe20000410000 */
[----:B------:R-:W0:Y:S01]  /*54c0*/  LDS.U16 R122, [R136+0x6] ;  /* 0x00000600887a7984 */ /* 0x000e220000000400 */
[----:B------:R-:W-:-:S03]  /*54d0*/  ISETP.GE.U32.AND P2, PT, R128, R35, PT ;  /* 0x000000238000720c */ /* 0x000fc60003f46070 */
[----:B------:R-:W2:Y:S01]  /*54e0*/  LDS.U16 R128, [R136+0xa] ;  /* 0x00000a0088807984 */ /* 0x000ea20000000400 */
[----:B-1----:R-:W-:Y:S01]  /*54f0*/  HADD2.F32 R130, -RZ, R113.H0_H0 ;  /* 0x20000071ff827230 */ /* 0x002fe20000004100 */
[----:B------:R-:W-:Y:S01]  /*5500*/  FMUL.RZ R132, R121, 0.15915493667125701904 ;  /* 0x3e22f98379847820 */ /* 0x000fe2000040c000 */
[----:B------:R-:W-:Y:S01]  /*5510*/  IADD3 R14, R12, 0x1, RZ ;  /* 0x000000010c0e7810 */ /* 0x000fe20007ffe0ff */
[----:B------:R1:W4:Y:S02]  /*5520*/  @!P5 LDG.E.U16 R200, [R6.64+0x640] ;  /* 0x0006400406c8d981 */ /* 0x000324000c1e1500 */
[----:B------:R-:W-:Y:S02]  /*5530*/  FMUL.FTZ R121, R85, R130 ;  /* 0x0000008255797220 */ /* 0x000fe40000410000 */
[----:B------:R-:W0:Y:S01]  /*5540*/  LDS.U16 R130, [R136+0xc] ;  /* 0x00000c0088827984 */ /* 0x000e220000000400 */
[----:B------:R-:W-:Y:S01]  /*5550*/  ISETP.GE.U32.AND P5, PT, R14, R35, PT ;  /* 0x000000230e00720c */ /* 0x000fe20003fa6070 */
[----:B------:R1:W-:Y:S01]  /*5560*/  MUFU.COS R125, R37 ;  /* 0x00000025007d7308 */ /* 0x0003e20000000000 */
[C---:B------:R-:W-:Y:S01]  /*5570*/  IADD3 R124, R12.reuse, 0x4, RZ ;  /* 0x000000040c7c7810 */ /* 0x040fe20007ffe0ff */
[----:B------:R-:W0:Y:S01]  /*5580*/  LDS.U16 R131, [R136+0xe] ;  /* 0x00000e0088837984 */ /* 0x000e220000000400 */
[----:B------:R-:W-:-:S02]  /*5590*/  IADD3 R14, R12, 0x2, RZ ;  /* 0x000000020c0e7810 */ /* 0x000fc40007ffe0ff */
[----:B------:R-:W-:Y:S01]  /*55a0*/  PRMT R189, RZ, 0x7610, R189 ;  /* 0x00007610ffbd7816 */ /* 0x000fe200000000bd */
[----:B------:R0:W4:Y:S01]  /*55b0*/  @!P1 LDG.E.U16 R187, [R6.64+0x700] ;  /* 0x0007000406bb9981 */ /* 0x000122000c1e1500 */
[-C--:B------:R-:W-:Y:S01]  /*55c0*/  ISETP.GE.U32.AND P1, PT, R124, R35.reuse, PT ;  /* 0x000000237c00720c */ /* 0x080fe20003f26070 */
[----:B------:R-:W-:Y:S01]  /*55d0*/  MUFU.SIN R53, R39 ;  /* 0x0000002700357308 */ /* 0x000fe20000000400 */
[C---:B-1----:R-:W-:Y:S01]  /*55e0*/  FMUL.FTZ R37, R5.reuse, R46 ;  /* 0x0000002e05257220 */ /* 0x042fe20000410000 */
[----:B------:R1:W4:Y:S01]  /*55f0*/  @!P6 LDG.E.U16 R202, [R6.64+0x680] ;  /* 0x0006800406cae981 */ /* 0x000322000c1e1500 */
[----:B------:R-:W-:Y:S01]  /*5600*/  ISETP.GE.U32.AND P6, PT, R14, R35, PT ;  /* 0x000000230e00720c */ /* 0x000fe20003fc6070 */
[----:B------:R-:W-:Y:S01]  /*5610*/  FMUL.FTZ R14, R5, R52 ;  /* 0x00000034050e7220 */ /* 0x000fe20000410000 */
[----:B------:R-:W-:-:S03]  /*5620*/  IADD3 R124, R12, 0x6, RZ ;  /* 0x000000060c7c7810 */ /* 0x000fc60007ffe0ff */
[----:B------:R1:W-:Y:S01]  /*5630*/  MUFU.COS R59, R39 ;  /* 0x00000027003b7308 */ /* 0x0003e20000000000 */
[----:B------:R-:W-:Y:S01]  /*5640*/  FMUL.RZ R37, R37, 0.15915493667125701904 ;  /* 0x3e22f98325257820 */ /* 0x000fe2000040c000 */
[----:B------:R0:W4:Y:S01]  /*5650*/  @!P3 LDG.E.U16 R189, [R6.64+0x780] ;  /* 0x0007800406bdb981 */ /* 0x000122000c1e1500 */
[----:B------:R-:W-:Y:S01]  /*5660*/  ISETP.GE.U32.AND P3, PT, R124, R35, PT ;  /* 0x000000237c00720c */ /* 0x000fe20003f66070 */
[C---:B------:R-:W-:Y:S01]  /*5670*/  FMUL.FTZ R146, R15.reuse, R40 ;  /* 0x000000280f927220 */ /* 0x040fe20000410000 */
[----:B------:R-:W-:Y:S01]  /*5680*/  PRMT R206, RZ, 0x7610, R206 ;  /* 0x00007610ffce7816 */ /* 0x000fe200000000ce */
[----:B------:R-:W-:Y:S01]  /*5690*/  FMUL.FTZ R144, R15, R42 ;  /* 0x0000002a0f907220 */ /* 0x000fe20000410000 */
[----:B------:R-:W0:Y:S01]  /*56a0*/  LDS.U16 R139, [R136+0x12] ;  /* 0x00001200888b7984 */ /* 0x000e220000000400 */
[----:B-1----:R-:W-:Y:S01]  /*56b0*/  FMUL.FTZ R39, R5, R50 ;  /* 0x0000003205277220 */ /* 0x002fe20000410000 */
[----:B---3--:R-:W-:Y:S01]  /*56c0*/  HADD2.F32 R124, -RZ, R49.H0_H0 ;  /* 0x20000031ff7c7230 */ /* 0x008fe20000004100 */
[----:B------:R-:W-:Y:S01]  /*56d0*/  FMUL.RZ R123, R14, 0.15915493667125701904 ;  /* 0x3e22f9830e7b7820 */ /* 0x000fe2000040c000 */
[----:B------:R-:W-:Y:S01]  /*56e0*/  MUFU.SIN R51, R37 ;  /* 0x0000002500337308 */ /* 0x000fe20000000400 */
[----:B------:R-:W-:Y:S01]  /*56f0*/  FMUL.RZ R39, R39, 0.15915493667125701904 ;  /* 0x3e22f98327277820 */ /* 0x000fe2000040c000 */
[----:B------:R1:W3:Y:S01]  /*5700*/  @!P4 LDG.E.U16 R206, [R6.64+0x7c0] ;  /* 0x0007c00406cec981 */ /* 0x0002e2000c1e1500 */
[----:B------:R-:W-:-:S03]  /*5710*/  FMUL.FTZ R150, R150, R47 ;  /* 0x0000002f96967220 */ /* 0x000fc60000410000 */
[----:B------:R-:W0:Y:S02]  /*5720*/  LDS.U16 R137, [R136+0x10] ;  /* 0x0000100088897984 */ /* 0x000e240000000400 */
[----:B------:R-:W-:Y:S01]  /*5730*/  MUFU.COS R57, R37 ;  /* 0x0000002500397308 */ /* 0x000fe20000000000 */
[----:B------:R-:W-:-:S07]  /*5740*/  ISETP.GE.U32.AND P4, PT, R12, R35, PT ;  /* 0x000000230c00720c */ /* 0x000fce0003f86070 */
        /* <DEDUP_REMOVED lines=24> */
[----:B--2---:R-:W-:Y:S01]  /*58d0*/  HADD2.F32 R128, -RZ, R128.H0_H0 ;  /* 0x20000080ff807230 */ /* 0x004fe20000004100 */
[----:B------:R-:W-:Y:S02]  /*58e0*/  MUFU.SIN R49, R132 ;  /* 0x0000008400317308 */ /* 0x000fe40000000400 */
[----:B------:R-:W-:-:S02]  /*58f0*/  FMUL.RZ R133, R117, 0.15915493667125701904 ;  /* 0x3e22f98375857820 */ /* 0x000fc4000040c000 */
[C---:B------:R-:W-:Y:S02]  /*5900*/  FMUL.FTZ R117, R86.reuse, R119 ;  /* 0x0000007756757220 */ /* 0x040fe40000410000 */
[----:B------:R-:W-:Y:S01]  /*5910*/  FMUL.FTZ R63, R86, R63 ;  /* 0x0000003f563f7220 */ /* 0x000fe20000410000 */
[----:B------:R-:W-:Y:S01]  /*5920*/  IADD3 R134, R12, 0x8, RZ ;  /* 0x000000080c867810 */ /* 0x000fe20007ffe0ff */
[----:B-1----:R1:W-:Y:S01]  /*5930*/  MUFU.COS R6, R132 ;  /* 0x0000008400067308 */ /* 0x0023e20000000000 */
[----:B------:R-:W-:Y:S02]  /*5940*/  FMUL.FTZ R128, R87, R128 ;  /* 0x0000008057807220 */ /* 0x000fe40000410000 */
[----:B------:R-:W-:Y:S01]  /*5950*/  FMUL.FTZ R67, R146, R67 ;  /* 0x0000004392437220 */ /* 0x000fe20000410000 */
[----:B------:R-:W-:Y:S01]  /*5960*/  FSEL R122, R152, RZ, !P5 ;  /* 0x000000ff987a7208 */ /* 0x000fe20006800000 */
[----:B0-----:R-:W-:Y:S01]  /*5970*/  FMUL.FTZ R125, R144, R125 ;  /* 0x0000007d907d7220 */ /* 0x001fe20000410000 */
[----:B------:R-:W-:Y:S01]  /*5980*/  FSEL R117, R117, RZ, !P5 ;  /* 0x000000ff75757208 */ /* 0x000fe20006800000 */
[----:B-1----:R-:W-:Y:S01]  /*5990*/  HADD2.F32 R132, -RZ, R127.H0_H0 ;  /* 0x2000007fff847230 */ /* 0x002fe20000004100 */
        /* <DEDUP_REMOVED lines=27> */
[----:B-1----:R-:W-:Y:S01]  /*5b50*/  FSEL R129, R61, RZ, !P6 ;  /* 0x000000ff3d817208 */ /* 0x002fe20007000000 */
[----:B------:R-:W1:Y:S01]  /*5b60*/  LDS.U16 R59, [R136+0x1e] ;  /* 0x00001e00883b7984 */ /* 0x000e620000000400 */
[----:B------:R-:W-:-:S02]  /*5b70*/  ISETP.GE.U32.AND P6, PT, R146, R35, PT ;  /* 0x000000239200720c */ /* 0x000fc40003fc6070 */
[----:B------:R-:W-:-:S03]  /*5b80*/  IADD3 R146, R12, 0xa, RZ ;  /* 0x0000000a0c927810 */ /* 0x000fc60007ffe0ff */
[----:B------:R5:W-:Y:S01]  /*5b90*/  MUFU.COS R61, R133 ;  /* 0x00000085003d7308 */ /* 0x000be20000000000 */
[----:B------:R-:W-:Y:S01]  /*5ba0*/  FSEL R132, R132, RZ, !P0 ;  /* 0x000000ff84847208 */ /* 0x000fe20004000000 */
[----:B-----5:R-:W-:Y:S01]  /*5bb0*/  FMUL.FTZ R133, R88, R131 ;  /* 0x0000008358857220 */ /* 0x020fe20000410000 */
        /* <DEDUP_REMOVED lines=8> */
[----:B------:R-:W5:Y:S01]  /*5c40*/  LDS.U16 R51, [R136+0x20] ;  /* 0x0000200088337984 */ /* 0x000f620000000400 */
[C---:B------:R-:W-:Y:S01]  /*5c50*/  FMUL.FTZ R138, R15.reuse, R48 ;  /* 0x000000300f8a7220 */ /* 0x040fe20000410000 */
[----:B------:R-:W-:Y:S01]  /*5c60*/  HADD2.F32 R144, -RZ, R137.H0_H0 ;  /* 0x20000089ff907230 */ /* 0x000fe20000004100 */
[----:B------:R-:W-:-:S04]  /*5c70*/  FMUL.FTZ R148, R15, R50 ;  /* 0x000000320f947220 */ /* 0x000fc80000410000 */
[----:B------:R-:W1:Y:S01]  /*5c80*/  MUFU.EX2 R138, R138 ;  /* 0x0000008a008a7308 */ /* 0x000e620000000800 */
        /* <DEDUP_REMOVED lines=19> */
[C---:B-1----:R-:W-:Y:S01]  /*5dc0*/  FMUL.FTZ R37, R138.reuse, R37 ;  /* 0x000000258a257220 */ /* 0x042fe20000410000 */
[----:B------:R-:W-:Y:S01]  /*5dd0*/  FSEL R127, R127, RZ, !P2 ;  /* 0x000000ff7f7f7208 */ /* 0x000fe20005000000 */
[----:B------:R-:W-:Y:S01]  /*5de0*/  FMUL.FTZ R139, R91, R140 ;  /* 0x0000008c5b8b7220 */ /* 0x000fe20000410000 */
[----:B------:R-:W-:Y:S01]  /*5df0*/  FSEL R145, R145, 1, !P2 ;  /* 0x3f80000091917808 */ /* 0x000fe20005000000 */
[----:B------:R-:W-:Y:S01]  /*5e00*/  FMUL.FTZ R150, R91, R150 ;  /* 0x000000965b967220 */ /* 0x000fe20000410000 */
[----:B------:R-:W-:Y:S01]  /*5e10*/  HADD2.F32 R53, -RZ, R53.H0_H0 ;  /* 0x20000035ff357230 */ /* 0x000fe20000004100 */
[----:B------:R-:W-:Y:S01]  /*5e20*/  FMUL.FTZ R43, R138, R43 ;  /* 0x0000002b8a2b7220 */ /* 0x000fe20000410000 */
[----:B------:R-:W-:Y:S01]  /*5e30*/  HADD2.F32 R59, -RZ, R59.H0_H0 ;  /* 0x2000003bff3b7230 */ /* 0x000fe20000004100 */
        /* <DEDUP_REMOVED lines=11> */
[----:B-1----:R-:W-:Y:S01]  /*5ef0*/  FSEL R137, R43, 1, !P3 ;  /* 0x3f8000002b897808 */ /* 0x002fe20005800000 */
        /* <DEDUP_REMOVED lines=9> */
[----:B-----5:R-:W-:Y:S01]  /*5f90*/  HADD2.F32 R152, -RZ, R51.H0_H0 ;  /* 0x20000033ff987230 */ /* 0x020fe20000004100 */
        /* <DEDUP_REMOVED lines=32> */
[----:B------:R-:W5:Y:S01]  /*61a0*/  MUFU.EX2 R37, R37 ;  /* 0x0000002500257308 */ /* 0x000f620000000800 */
        /* <DEDUP_REMOVED lines=8> */
[C---:B-----5:R-:W-:Y:S02]  /*6230*/  FMUL.FTZ R168, R37.reuse, R168 ;  /* 0x000000a825a87220 */ /* 0x060fe40000410000 */
        /* <DEDUP_REMOVED lines=50> */
[----:B-----5:R-:W-:Y:S01]  /*6560*/  FMUL.FTZ R45, R140, R156 ;  /* 0x0000009c8c2d7220 */ /* 0x020fe20000410000 */
[----:B------:R-:W-:Y:S01]  /*6570*/  MUFU.EX2 R15, R15 ;  /* 0x0000000f000f7308 */ /* 0x000fe20000000800 */
[----:B------:R-:W-:-:S02]  /*6580*/  FFMA.FTZ R41, R144, R39, R41 ;  /* 0x0000002790297223 */ /* 0x000fc40000010029 */
[----:B------:R-:W-:Y:S02]  /*6590*/  FFMA.FTZ R45, R137, R160, R45 ;  /* 0x000000a0892d7223 */ /* 0x000fe4000001002d */
[----:B------:R-:W-:-:S03]  /*65a0*/  FADD.FTZ R162, R139, R162 ;  /* 0x000000a28ba27221 */ /* 0x000fc60000010000 */
[----:B------:R-:W5:Y:S01]  /*65b0*/  MUFU.COS R158, R47 ;  /* 0x0000002f009e7308 */ /* 0x000f620000000000 */
        /* <DEDUP_REMOVED lines=9> */
[----:B------:R-:W3:Y:S01]  /*6650*/  LDS.U16 R14, [R136+0x2a] ;  /* 0x00002a00880e7984 */ /* 0x000ee20000000400 */
[----:B------:R-:W-:-:S02]  /*6660*/  FMUL.FTZ R45, R150, R45 ;  /* 0x0000002d962d7220 */ /* 0x000fc40000410000 */
[----:B------:R-:W-:Y:S02]  /*6670*/  FMUL.FTZ R175, R175, R12 ;  /* 0x0000000cafaf7220 */ /* 0x000fe40000410000 */
[----:B------:R-:W-:Y:S02]  /*6680*/  FMUL.FTZ R12, R140, R37 ;  /* 0x000000258c0c7220 */ /* 0x000fe40000410000 */
[----:B------:R-:W-:Y:S02]  /*6690*/  FFMA.FTZ R162, R147, R162, -R45 ;  /* 0x000000a293a27223 */ /* 0x000fe4000001082d */
[----:B------:R-:W-:Y:S02]  /*66a0*/  FADD.FTZ R41, R148, R41 ;  /* 0x0000002994297221 */ /* 0x000fe40000010000 */
[C---:B-----5:R-:W-:Y:S02]  /*66b0*/  FMUL.FTZ R203, R15.reuse, R158 ;  /* 0x0000009e0fcb7220 */ /* 0x060fe40000410000 */
        /* <DEDUP_REMOVED lines=36> */
[----:B---3--:R-:W-:Y:S01]  /*6900*/  HADD2.F32 R14, -RZ, R14.H0_H0 ;  /* 0x2000000eff0e7230 */ /* 0x008fe20000004100 */
        /* <DEDUP_REMOVED lines=35> */
[----:B------:R-:W5:Y:S01]  /*6b40*/  LDS.U16 R5, [R136+0x38] ;  /* 0x0000380088057984 */ /* 0x000f620000000400 */
        /* <DEDUP_REMOVED lines=39> */
[----:B-----5:R-:W-:Y:S01]  /*6dc0*/  HADD2.F32 R6, -RZ, R5.H0_H0 ;  /* 0x20000005ff067230 */ /* 0x020fe20000004100 */
[----:B------:R-:W-:Y:S01]  /*6dd0*/  FSEL R175, R175, RZ, !P4 ;  /* 0x000000ffafaf7208 */ /* 0x000fe20006000000 */
[----:B----4-:R-:W-:Y:S01]  /*6de0*/  HADD2.F32 R14, -RZ, R14.H0_H0 ;  /* 0x2000000eff0e7230 */ /* 0x010fe20000004100 */
        /* <DEDUP_REMOVED lines=64> */
[----:B------:R-:W-:Y:S01]  /*71f0*/  FFMA.FTZ R210, R12, R45, R47 ;  /* 0x0000002d0cd27223 */ /* 0x000fe2000001002f */
[----:B------:R-:W-:Y:S01]  /*7200*/  IADD3 R47, R28, 0x60, RZ ;  /* 0x000000601c2f7810 */ /* 0x000fe20007ffe0ff */
[----:B------:R-:W-:-:S06]  /*7210*/  FFMA.FTZ R43, R12, R43, -R6 ;  /* 0x0000002b0c2b7223 */ /* 0x000fcc0000010806 */
[----:B------:R-:W-:Y:S01]  /*7220*/  @P0 FADD.FTZ R15, R15, R210 ;  /* 0x000000d20f0f0221 */ /* 0x000fe20000010000 */
[----:B------:R-:W-:Y:S01]  /*7230*/  LEA.HI.SX32 R47, R47, R28, 0x1b ;  /* 0x0000001c2f2f7211 */ /* 0x000fe200078fdaff */
[----:B------:R-:W-:Y:S02]  /*7240*/  @P0 FADD.FTZ R14, R14, R43 ;  /* 0x0000002b0e0e0221 */ /* 0x000fe40000010000 */
[----:B--2---:R-:W-:Y:S01]  /*7250*/  FMUL.FTZ R6, R208, R5 ;  /* 0x00000005d0067220 */ /* 0x004fe20000410000 */
[----:B------:R-:W0:Y:S01]  /*7260*/  SHFL.UP PT, R59, R15, 0x4, RZ ;  /* 0x048000000f3b7989 */ /* 0x000e2200000e00ff */
[----:B------:R-:W-:-:S03]  /*7270*/  IMAD.SHL.U32 R43, R47, 0x2, RZ ;  /* 0x000000022f2b7824 */ /* 0x000fc600078e00ff */
[----:B------:R-:W1:Y:S01]  /*7280*/  SHFL.UP PT, R57, R14, 0x4, RZ ;  /* 0x048000000e397989 */ /* 0x000e6200000e00ff */
[-C--:B---3--:R-:W-:Y:S02]  /*7290*/  FFMA.FTZ R47, R12, R7.reuse, R6 ;  /* 0x000000070c2f7223 */ /* 0x088fe40000010006 */
        /* <DEDUP_REMOVED lines=27> */
[----:B------:R-:W-:Y:S01]  /*7450*/  STS.U16 [R39+0x880], R196 ;  /* 0x000880c427007388 */ /* 0x000fe20000000400 */
        /* <DEDUP_REMOVED lines=34> */
[----:B0-----:R-:W-:-:S03]  /*7680*/  FMUL.FTZ R6, R208, R207 ;  /* 0x000000cfd0067220 */ /* 0x001fc60000410000 */
[----:B------:R-:W-:Y:S01]  /*7690*/  STS.U16 [R47+0xa00], R178 ;  /* 0x000a00b22f007388 */ /* 0x000fe20000000400 */
[----:B------:R-:W-:-:S03]  /*76a0*/  LEA.HI.SX32 R65, R65, R28, 0x1b ;  /* 0x0000001c41417211 */ /* 0x000fc600078fdaff */
[----:B------:R-:W-:Y:S04]  /*76b0*/  STS.U16 [R53+0xa40], R180 ;  /* 0x000a40b435007388 */ /* 0x000fe80000000400 */
[----:B------:R0:W-:Y:S01]  /*76c0*/  STS.U16 [R57+0xa80], R176 ;  /* 0x000a80b039007388 */ /* 0x0001e20000000400 */
[----:B------:R-:W-:Y:S01]  /*76d0*/  SHF.L.U32 R65, R65, 0x1, RZ ;  /* 0x0000000141417819 */ /* 0x000fe200000006ff */
[----:B------:R-:W-:Y:S01]  /*76e0*/  IMAD.SHL.U32 R63, R63, 0x2, RZ ;  /* 0x000000023f3f7824 */ /* 0x000fe200078e00ff */
[----:B------:R-:W-:Y:S01]  /*76f0*/  SHF.L.U32 R61, R61, 0x1, RZ ;  /* 0x000000013d3d7819 */ /* 0x000fe200000006ff */
[-C--:B0-----:R-:W-:Y:S02]  /*7700*/  FMUL.FTZ R176, R208, R67.reuse ;  /* 0x00000043d0b07220 */ /* 0x081fe40000410000 */
[----:B------:R-:W-:-:S02]  /*7710*/  FFMA.FTZ R67, R12, R67, -R6 ;  /* 0x000000430c437223 */ /* 0x000fc40000010806 */
[----:B------:R-:W-:Y:S02]  /*7720*/  FFMA.FTZ R176, R12, R207, R176 ;  /* 0x000000cf0cb07223 */ /* 0x000fe400000100b0 */
[----:B------:R-:W-:Y:S02]  /*7730*/  @P0 FADD.FTZ R14, R14, R67 ;  /* 0x000000430e0e0221 */ /* 0x000fe40000010000 */
        /* <DEDUP_REMOVED lines=103> */
[----:B0-----:R-:W-:Y:S01]  /*7db0*/  @!P1 MOV R198, R9 ;  /* 0x0000000900c69202 */ /* 0x001fe20000000f00 */
[----:B-1----:R-:W-:Y:S01]  /*7dc0*/  @!P1 IMAD.MOV.U32 R200, RZ, RZ, R8 ;  /* 0x000000ffffc89224 */ /* 0x002fe200078e0008 */
[----:B--2---:R-:W-:-:S03]  /*7dd0*/  @!P1 MOV R194, R11 ;  /* 0x0000000b00c29202 */ /* 0x004fc60000000f00 */
[CC--:B------:R-:W-:Y:S02]  /*7de0*/  @P2 FMUL.FTZ R136, R18.reuse, R198.reuse ;  /* 0x000000c612882220 */ /* 0x0c0fe40000410000 */
[C---:B------:R-:W-:Y:S01]  /*7df0*/  @P2 FMUL.FTZ R207, R19.reuse, R198 ;  /* 0x000000c613cf2220 */ /* 0x040fe20000410000 */
[----:B---3--:R-:W-:Y:S01]  /*7e00*/  @!P1 MOV R196, R10 ;  /* 0x0000000a00c49202 */ /* 0x008fe20000000f00 */
[-C--:B------:R-:W-:Y:S02]  /*7e10*/  @P2 FFMA.FTZ R19, R19, R200.reuse, R136 ;  /* 0x000000c813132223 */ /* 0x080fe40000010088 */
[----:B------:R-:W-:Y:S02]  /*7e20*/  @P2 FFMA.FTZ R207, R18, R200, -R207 ;  /* 0x000000c812cf2223 */ /* 0x000fe400000108cf */
[----:B------:R-:W-:Y:S02]  /*7e30*/  @P2 FADD.FTZ R194, R194, R19 ;  /* 0x00000013c2c22221 */ /* 0x000fe40000010000 */
[----:B------:R-:W-:-:S02]  /*7e40*/  @P2 FADD.FTZ R196, R196, R207 ;  /* 0x000000cfc4c42221 */ /* 0x000fc40000010000 */
[C---:B------:R-:W-:Y:S02]  /*7e50*/  FMUL.FTZ R12, R113.reuse, R194 ;  /* 0x000000c2710c7220 */ /* 0x040fe40000410000 */
[-C--:B------:R-:W-:Y:S02]  /*7e60*/  FMUL.FTZ R113, R113, R196.reuse ;  /* 0x000000c471717220 */ /* 0x080fe40000410000 */
[C---:B------:R-:W-:Y:S02]  /*7e70*/  FFMA.FTZ R12, R115.reuse, R196, -R12 ;  /* 0x000000c4730c7223 */ /* 0x040fe4000001080c */
[----:B------:R-:W-:Y:S02]  /*7e80*/  FFMA.FTZ R194, R115, R194, R113 ;  /* 0x000000c273c27223 */ /* 0x000fe40000010071 */
[----:B------:R-:W-:Y:S02]  /*7e90*/  FADD.FTZ R123, R123, R12 ;  /* 0x0000000c7b7b7221 */ /* 0x000fe40000010000 */
[----:B------:R-:W-:-:S02]  /*7ea0*/  FADD.FTZ R121, R121, R194 ;  /* 0x000000c279797221 */ /* 0x000fc40000010000 */
[C---:B------:R-:W-:Y:S02]  /*7eb0*/  FMUL.FTZ R15, R122.reuse, R123 ;  /* 0x0000007b7a0f7220 */ /* 0x040fe40000410000 */
[-C--:B------:R-:W-:Y:S02]  /*7ec0*/  FMUL.FTZ R13, R122, R121.reuse ;  /* 0x000000797a0d7220 */ /* 0x080fe40000410000 */
[C---:B------:R-:W-:Y:S02]  /*7ed0*/  FFMA.FTZ R12, R124.reuse, R121, R15 ;  /* 0x000000797c0c7223 */ /* 0x040fe4000001000f */
[----:B------:R-:W-:Y:S02]  /*7ee0*/  FFMA.FTZ R124, R124, R123, -R13 ;  /* 0x0000007b7c7c7223 */ /* 0x000fe4000001080d */
[----:B------:R-:W-:Y:S02]  /*7ef0*/  FADD.FTZ R119, R119, R12 ;  /* 0x0000000c77777221 */ /* 0x000fe40000010000 */
[----:B------:R-:W-:-:S02]  /*7f00*/  FADD.FTZ R124, R117, R124 ;  /* 0x0000007c757c7221 */ /* 0x000fc40000010000 */
[CC--:B------:R-:W-:Y:S02]  /*7f10*/  FMUL.FTZ R13, R129.reuse, R119.reuse ;  /* 0x00000077810d7220 */ /* 0x0c0fe40000410000 */
        /* <DEDUP_REMOVED lines=11> */
[C---:B------:R-:W-:Y:S02]  /*7fd0*/  FMUL.FTZ R13, R141.reuse, R133 ;  /* 0x000000858d0d7220 */ /* 0x040fe40000410000 */
[-C--:B------:R-:W-:Y:S01]  /*7fe0*/  FMUL.FTZ R141, R141, R132.reuse ;  /* 0x000000848d8d7220 */ /* 0x080fe20000410000 */
[----:B------:R-:W-:Y:S01]  /*7ff0*/  ISETP.NE.AND P0, PT, R55, RZ, PT ;  /* 0x000000ff3700720c */ /* 0x000fe20003f05270 */
[C---:B------:R-:W-:Y:S02]  /*8000*/  FFMA.FTZ R13, R144.reuse, R132, -R13 ;  /* 0x00000084900d7223 */ /* 0x040fe4000001080d */
[----:B------:R-:W-:Y:S02]  /*8010*/  FMUL.FTZ R15, R5, R11 ;  /* 0x0000000b050f7220 */ /* 0x000fe40000410000 */
[----:B------:R-:W-:Y:S02]  /*8020*/  FFMA.FTZ R144, R144, R133, R141 ;  /* 0x0000008590907223 */ /* 0x000fe4000001008d */
[----:B------:R-:W-:-:S02]  /*8030*/  FADD.FTZ R142, R142, R13 ;  /* 0x0000000d8e8e7221 */ /* 0x000fc40000010000 */
[CC--:B------:R-:W-:Y:S02]  /*8040*/  FFMA.FTZ R15, R4.reuse, R10.reuse, -R15 ;  /* 0x0000000a040f7223 */ /* 0x0c0fe4000001080f */
[C---:B------:R-:W-:Y:S02]  /*8050*/  FMUL.FTZ R13, R5.reuse, R9 ;  /* 0x00000009050d7220 */ /* 0x040fe40000410000 */
[----:B------:R-:W-:Y:S02]  /*8060*/  FMUL.FTZ R10, R5, R10 ;  /* 0x0000000a050a7220 */ /* 0x000fe40000410000 */
[----:B------:R-:W-:Y:S02]  /*8070*/  FADD.FTZ R144, R143, R144 ;  /* 0x000000908f907221 */ /* 0x000fe40000010000 */
[-C--:B------:R-:W-:Y:S02]  /*8080*/  FMUL.FTZ R5, R5, R8.reuse ;  /* 0x0000000805057220 */ /* 0x080fe40000410000 */
[----:B------:R-:W-:-:S02]  /*8090*/  FFMA.FTZ R8, R4, R8, -R13 ;  /* 0x0000000804087223 */ /* 0x000fc4000001080d */
[----:B------:R-:W-:Y:S02]  /*80a0*/  FMUL.FTZ R12, R146, R144 ;  /* 0x00000090920c7220 */ /* 0x000fe40000410000 */
[----:B------:R-:W-:Y:S01]  /*80b0*/  FFMA.FTZ R9, R4, R9, R5 ;  /* 0x0000000904097223 */ /* 0x000fe20000010005 */
[----:B------:R-:W-:Y:S01]  /*80c0*/  BSSY B0, `(.L_x_1718) ;  /* 0x0000018000007945 */ /* 0x000fe20003800000 */
[-C--:B------:R-:W-:Y:S02]  /*80d0*/  FMUL.FTZ R146, R146, R142.reuse ;  /* 0x0000008e92927220 */ /* 0x080fe40000410000 */
[----:B------:R-:W-:Y:S01]  /*80e0*/  FFMA.FTZ R4, R4, R11, R10 ;  /* 0x0000000b04047223 */ /* 0x000fe2000001000a */
[----:B------:R-:W-:Y:S01]  /*80f0*/  HADD2.F32 R192, -RZ, R192.H0_H0 ;  /* 0x200000c0ffc07230 */ /* 0x000fe20000004100 */
[C---:B------:R-:W-:Y:S02]  /*8100*/  FFMA.FTZ R12, R145.reuse, R142, -R12 ;  /* 0x0000008e910c7223 */ /* 0x040fe4000001080c */
[----:B------:R-:W-:-:S02]  /*8110*/  FFMA.FTZ R146, R145, R144, R146 ;  /* 0x0000009091927223 */ /* 0x000fc40000010092 */
        /* <DEDUP_REMOVED lines=18> */
.L_x_1719:
[----:B------:R-:W-:Y:S05]  /*8240*/  BSYNC B0 ;  /* 0x0000000000007941 */ /* 0x000fea0003800000 */
.L_x_1718:
        /* <DEDUP_REMOVED lines=145> */
.L_x_1717:
        /* <DEDUP_REMOVED lines=54> */
[C---:B------:R-:W-:Y:S01]  /*8ec0*/  IMAD R13, R0.reuse, c[0x0][0x20c], R11 ;  /* 0x00008300000d7a24 */ /* 0x040fe200078e020b */
[----:B------:R-:W-:Y:S01]  /*8ed0*/  SHF.L.U32 R4, R29, 0x9, RZ ;  /* 0x000000091d047819 */ /* 0x000fe200000006ff */
[----:B------:R-:W-:Y:S01]  /*8ee0*/  LDS.U16 R93, [R43+0xc0] ;  /* 0x0000c0002b5d7984 */ /* 0x000fe20000000400 */
[----:B------:R-:W-:Y:S01]  /*8ef0*/  LOP3.LUT R8, R25, 0x20, R24, 0xfe, !PT ;  /* 0x0000002019087812 */ /* 0x000fe200078efe18 */
        /* <DEDUP_REMOVED lines=8> */
[----:B------:R-:W-:Y:S01]  /*8f80*/  IADD3.X R7, R5, R13, R7, P3, !PT ;  /* 0x0000000d05077210 */ /* 0x000fe20001ffe407 */
[----:B------:R-:W-:Y:S01]  /*8f90*/  @!P1 IMAD.IADD R89, R121, 0x1, R11 ;  /* 0x0000000179599824 */ /* 0x000fe200078e020b */
[----:B------:R-:W-:Y:S01]  /*8fa0*/  LEA.HI.X R13, R26, c[0x0][0x25c], R27, 0x1, P2 ;  /* 0x000097001a0d7a11 */ /* 0x000fe200010f0c1b */
[----:B------:R-:W-:Y:S01]  /*8fb0*/  LDS.U16 R101, [R47+0x1c0] ;  /* 0x0001c0002f657984 */ /* 0x000fe20000000400 */
[C---:B------:R-:W-:Y:S02]  /*8fc0*/  LEA R90, P5, R12.reuse, R91, 0x1 ;  /* 0x0000005b0c5a7211 */ /* 0x040fe400078a08ff */
[----:B------:R-:W-:Y:S01]  /*8fd0*/  @!P1 MOV R88, R10 ;  /* 0x0000000a00589202 */ /* 0x000fe20000000f00 */
[----:B------:R-:W-:Y:S01]  /*8fe0*/  LDS.U16 R103, [R53+0x200] ;  /* 0x0002000035677984 */ /* 0x000fe20000000400 */
[----:B------:R-:W-:Y:S02]  /*8ff0*/  LEA.HI.X R91, R12, R13, R7, 0x1, P5 ;  /* 0x0000000d0c5b7211 */ /* 0x000fe400028f0c07 */
[----:B------:R-:W-:Y:S01]  /*9000*/  LOP3.LUT R10, R25, 0x40, R24, 0xfe, !PT ;  /* 0x00000040190a7812 */ /* 0x000fe200078efe18 */
        /* <DEDUP_REMOVED lines=23> */
.L_x_1722:
[----:B------:R-:W-:Y:S05]  /*9180*/  BSYNC B0 ;  /* 0x0000000000007941 */ /* 0x000fea0003800000 */
.L_x_1721:
        /* <DEDUP_REMOVED lines=59> */
[----:B------:R-:W-:Y:S02]  /*9540*/  ISETP.GE.AND P3, PT, R8, R35, PT ;  /* 0x000000230800720c */ /* 0x000fe40003f66270 */
[--C-:B------:R-:W-:Y:S01]  /*9550*/  @!P1 LEA.HI.X R87, R19, c[0x0][0x26c], R56.reuse, 0x1, P6 ;  /* 0x00009b0013579a11 */ /* 0x100fe200030f0c38 */
[----:B------:R-:W-:Y:S01]  /*9560*/  @!P2 STG.E.U16 [R90.64+0x380], R115 ;  /* 0x000380735a00a986 */ /* 0x000fe2000c101504 */
[----:B------:R-:W-:-:S03]  /*9570*/  PRMT R56, RZ, 0x7610, R56 ;  /* 0x00007610ff387816 */ /* 0x000fc60000000038 */
        /* <DEDUP_REMOVED lines=16> */
[----:B0-----:R-:W-:Y:S01]  /*9680*/  PRMT R90, RZ, 0x7610, R90 ;  /* 0x00007610ff5a7816 */ /* 0x001fe2000000005a */
[----:B------:R-:W5:Y:S01]  /*9690*/  @!P5 LDG.E.U16 R66, [R88.64+0x100] ;  /* 0x000100045842d981 */ /* 0x000f62000c1e1500 */
[-C--:B------:R-:W-:Y:S02]  /*96a0*/  ISETP.GE.AND P5, PT, R46, R35.reuse, PT ;  /* 0x000000232e00720c */ /* 0x080fe40003fa6270 */
[----:B------:R-:W-:Y:S01]  /*96b0*/  PRMT R60, RZ, 0x7610, R60 ;  /* 0x00007610ff3c7816 */ /* 0x000fe2000000003c */
[----:B------:R-:W4:Y:S01]  /*96c0*/  @!P1 LDG.E.U16 R64, [R88.64+0xc0] ;  /* 0x0000c00458409981 */ /* 0x000f22000c1e1500 */
[----:B------:R-:W-:Y:S02]  /*96d0*/  ISETP.GE.AND P1, PT, R40, R35, PT ;  /* 0x000000232800720c */ /* 0x000fe40003f26270 */
[----:B-1----:R-:W-:Y:S01]  /*96e0*/  PRMT R86, RZ, 0x7610, R86 ;  /* 0x00007610ff567816 */ /* 0x002fe20000000056 */
[----:B------:R-:W4:Y:S01]  /*96f0*/  @!P4 LDG.E.U16 R90, [R88.64+0x140] ;  /* 0x00014004585ac981 */ /* 0x000f22000c1e1500 */
[----:B------:R-:W-:-:S02]  /*9700*/  PRMT R92, RZ, 0x7610, R92 ;  /* 0x00007610ff5c7816 */ /* 0x000fc4000000005c */
[----:B------:R-:W-:Y:S01]  /*9710*/  PRMT R94, RZ, 0x7610, R94 ;  /* 0x00007610ff5e7816 */ /* 0x000fe2000000005e */
[----:B------:R-:W4:Y:S01]  /*9720*/  @!P6 LDG.E.U16 R60, [R88.64+0x40] ;  /* 0x00004004583ce981 */ /* 0x000f22000c1e1500 */
[----:B------:R-:W-:Y:S02]  /*9730*/  PRMT R96, RZ, 0x7610, R96 ;  /* 0x00007610ff607816 */ /* 0x000fe40000000060 */
[-C--:B------:R-:W-:Y:S01]  /*9740*/  ISETP.GE.AND P4, PT, R44, R35.reuse, PT ;  /* 0x000000232c00720c */ /* 0x080fe20003f86270 */
[----:B------:R-:W5:Y:S01]  /*9750*/  @!P3 LDG.E.U16 R86, [R88.64+0x180] ;  /* 0x000180045856b981 */ /* 0x000f62000c1e1500 */
[----:B------:R-:W-:-:S03]  /*9760*/  ISETP.GE.AND P3, PT, R54, R35, PT ;  /* 0x000000233600720c */ /* 0x000fc60003f66270 */
[----:B------:R-:W5:Y:S01]  /*9770*/  @!P2 LDG.E.U16 R92, [R88.64+0x1c0] ;  /* 0x0001c004585ca981 */ /* 0x000f62000c1e1500 */
[----:B------:R-:W-:-:S03]  /*9780*/  ISETP.GE.AND P2, PT, R52, R35, PT ;  /* 0x000000233400720c */ /* 0x000fc60003f46270 */
[----:B------:R-:W5:Y:S01]  /*9790*/  @!P1 LDG.E.U16 R94, [R88.64+0x200] ;  /* 0x00020004585e9981 */ /* 0x000f62000c1e1500 */
[----:B------:R-:W-:-:S03]  /*97a0*/  ISETP.GE.AND P1, PT, R50, R35, PT ;  /* 0x000000233200720c */ /* 0x000fc60003f26270 */
[----:B------:R-:W5:Y:S01]  /*97b0*/  @!P5 LDG.E.U16 R96, [R88.64+0x240] ;  /* 0x000240045860d981 */ /* 0x000f62000c1e1500 */
[----:B------:R-:W-:Y:S02]  /*97c0*/  ISETP.GE.AND P5, PT, R48, R35, PT ;  /* 0x000000233000720c */ /* 0x000fe40003fa6270 */
        /* <DEDUP_REMOVED lines=27> */
[----:B------:R-:W0:Y:S04]  /*9980*/  LDS.U16 R58, [R34+0x6] ;  /* 0x00000600223a7984 */ /* 0x000e280000000400 */
[----:B------:R-:W1:Y:S04]  /*9990*/  LDS.U16 R62, [R34+0xa] ;  /* 0x00000a00223e7984 */ /* 0x000e680000000400 */
[----:B------:R-:W2:Y:S04]  /*99a0*/  LDS.U16 R13, [R34+0xe] ;  /* 0x00000e00220d7984 */ /* 0x000ea80000000400 */
[----:B------:R-:W3:Y:S04]  /*99b0*/  LDS.U16 R15, [R34] ;  /* 0x00000000220f7984 */ /* 0x000ee80000000400 */
[----:B------:R-:W4:Y:S04]  /*99c0*/  LDS.U16 R19, [R34+0x2] ;  /* 0x0000020022137984 */ /* 0x000f280000000400 */
[----:B------:R-:W5:Y:S04]  /*99d0*/  LDS.U16 R56, [R34+0x4] ;  /* 0x0000040022387984 */ /* 0x000f680000000400 */
[----:B------:R-:W5:Y:S04]  /*99e0*/  LDS.U16 R60, [R34+0x8] ;  /* 0x00000800223c7984 */ /* 0x000f680000000400 */
[----:B------:R-:W5:Y:S01]  /*99f0*/  LDS.U16 R64, [R34+0xc] ;  /* 0x00000c0022407984 */ /* 0x000f620000000400 */
        /* <DEDUP_REMOVED lines=14> */
[----:B------:R-:W-:-:S03]  /*9ae0*/  HADD2.F32 R96, -RZ, R64.H0_H0 ;  /* 0x20000040ff607230 */ /* 0x000fc60000004100 */
[----:B------:R-:W5:Y:S01]  /*9af0*/  LDS.U16 R64, [R34+0x1c] ;  /* 0x00001c0022407984 */ /* 0x000f620000000400 */
[----:B------:R-:W-:-:S06]  /*9b00*/  FMUL.FTZ R85, R66, -1.4426950216293334961 ;  /* 0xbfb8aa3b42557820 */ /* 0x000fcc0000410000 */
[----:B------:R-:W3:Y:S01]  /*9b10*/  MUFU.EX2 R85, R85 ;  /* 0x0000005500557308 */ /* 0x000ee20000000800 */
[----:B------:R-:W-:Y:S02]  /*9b20*/  FMUL.FTZ R87, R86, -1.4426950216293334961 ;  /* 0xbfb8aa3b56577820 */ /* 0x000fe40000410000 */
[----:B------:R-:W-:Y:S02]  /*9b30*/  FMUL.FTZ R89, R88, -1.4426950216293334961 ;  /* 0xbfb8aa3b58597820 */ /* 0x000fe40000410000 */
[----:B------:R-:W-:Y:S01]  /*9b40*/  FMUL.FTZ R91, R90, -1.4426950216293334961 ;  /* 0xbfb8aa3b5a5b7820 */ /* 0x000fe20000410000 */
[----:B0-----:R-:W-:Y:S01]  /*9b50*/  HADD2.F32 R102, -RZ, R58.H0_H0 ;  /* 0x2000003aff667230 */ /* 0x001fe20000004100 */
[----:B------:R-:W-:Y:S01]  /*9b60*/  FMUL.FTZ R93, R92, -1.4426950216293334961 ;  /* 0xbfb8aa3b5c5d7820 */ /* 0x000fe20000410000 */
[----:B-1----:R-:W-:Y:S01]  /*9b70*/  HADD2.F32 R104, -RZ, R62.H0_H0 ;  /* 0x2000003eff687230 */ /* 0x002fe20000004100 */
[----:B------:R-:W-:Y:S01]  /*9b80*/  FMUL.FTZ R95, R94, -1.4426950216293334961 ;  /* 0xbfb8aa3b5e5f7820 */ /* 0x000fe20000410000 */
[----:B--2---:R-:W-:Y:S01]  /*9b90*/  HADD2.F32 R107, -RZ, R13.H0_H0 ;  /* 0x2000000dff6b7230 */ /* 0x004fe20000004100 */
[----:B------:R-:W0:Y:S01]  /*9ba0*/  MUFU.EX2 R87, R87 ;  /* 0x0000005700577308 */ /* 0x000e220000000800 */
[----:B---3--:R-:W-:Y:S01]  /*9bb0*/  HADD2.F32 R100, -RZ, R15.H0_H0 ;  /* 0x2000000fff647230 */ /* 0x008fe20000004100 */
[----:B------:R-:W-:Y:S01]  /*9bc0*/  FMUL.FTZ R97, R96, -1.4426950216293334961 ;  /* 0xbfb8aa3b60617820 */ /* 0x000fe20000410000 */
[----:B----4-:R-:W-:-:S05]  /*9bd0*/  HADD2.F32 R101, -RZ, R19.H0_H0 ;  /* 0x20000013ff657230 */ /* 0x010fca0000004100 */
[----:B------:R-:W1:Y:S01]  /*9be0*/  MUFU.EX2 R89, R89 ;  /* 0x0000005900597308 */ /* 0x000e620000000800 */
[----:B-----5:R-:W-:Y:S01]  /*9bf0*/  HADD2.F32 R56, -RZ, R56.H0_H0 ;  /* 0x20000038ff387230 */ /* 0x020fe20000004100 */
[----:B------:R-:W-:Y:S01]  /*9c00*/  FMUL.FTZ R99, R98, -1.4426950216293334961 ;  /* 0xbfb8aa3b62637820 */ /* 0x000fe20000410000 */
[----:B------:R-:W-:-:S05]  /*9c10*/  HADD2.F32 R60, -RZ, R60.H0_H0 ;  /* 0x2000003cff3c7230 */ /* 0x000fca0000004100 */
[----:B------:R-:W2:Y:S01]  /*9c20*/  MUFU.EX2 R91, R91 ;  /* 0x0000005b005b7308 */ /* 0x000ea20000000800 */
[----:B------:R-:W-:Y:S01]  /*9c30*/  FMUL.FTZ R103, R102, -1.4426950216293334961 ;  /* 0xbfb8aa3b66677820 */ /* 0x000fe20000410000 */
[----:B------:R-:W-:Y:S01]  /*9c40*/  HADD2.F32 R64, -RZ, R64.H0_H0 ;  /* 0x20000040ff407230 */ /* 0x000fe20000004100 */
[----:B------:R-:W-:Y:S02]  /*9c50*/  FMUL.FTZ R105, R104, -1.4426950216293334961 ;  /* 0xbfb8aa3b68697820 */ /* 0x000fe40000410000 */
[----:B------:R-:W-:-:S03]  /*9c60*/  FMUL.FTZ R108, R107, -1.4426950216293334961 ;  /* 0xbfb8aa3b6b6c7820 */ /* 0x000fc60000410000 */
[----:B------:R-:W3:Y:S01]  /*9c70*/  MUFU.EX2 R93, R93 ;  /* 0x0000005d005d7308 */ /* 0x000ee20000000800 */
[----:B------:R-:W-:Y:S02]  /*9c80*/  FMUL.FTZ R15, R100, -1.4426950216293334961 ;  /* 0xbfb8aa3b640f7820 */ /* 0x000fe40000410000 */
[----:B------:R-:W-:Y:S02]  /*9c90*/  FMUL.FTZ R19, R101, -1.4426950216293334961 ;  /* 0xbfb8aa3b65137820 */ /* 0x000fe40000410000 */
[----:B------:R-:W-:Y:S02]  /*9ca0*/  FMUL.FTZ R58, R56, -1.4426950216293334961 ;  /* 0xbfb8aa3b383a7820 */ /* 0x000fe40000410000 */
[----:B------:R-:W-:Y:S01]  /*9cb0*/  FMUL.FTZ R62, R60, -1.4426950216293334961 ;  /* 0xbfb8aa3b3c3e7820 */ /* 0x000fe20000410000 */
[----:B------:R-:W4:Y:S01]  /*9cc0*/  MUFU.EX2 R95, R95 ;  /* 0x0000005f005f7308 */ /* 0x000f220000000800 */
[----:B------:R-:W-:Y:S02]  /*9cd0*/  FMUL.FTZ R13, R64, -1.4426950216293334961 ;  /* 0xbfb8aa3b400d7820 */ /* 0x000fe40000410000 */
[----:B------:R-:W-:-:S05]  /*9ce0*/  FADD.FTZ R85, R85, 1 ;  /* 0x3f80000055557421 */ /* 0x000fca0000010000 */
[----:B------:R-:W5:Y:S08]  /*9cf0*/  MUFU.EX2 R97, R97 ;  /* 0x0000006100617308 */ /* 0x000f700000000800 */
[----:B------:R-:W0:Y:S08]  /*9d00*/  MUFU.EX2 R99, R99 ;  /* 0x0000006300637308 */ /* 0x000e300000000800 */
[----:B------:R-:W0:Y:S08]  /*9d10*/  MUFU.EX2 R103, R103 ;  /* 0x0000006700677308 */ /* 0x000e300000000800 */
[----:B------:R-:W0:Y:S08]  /*9d20*/  MUFU.EX2 R105, R105 ;  /* 0x0000006900697308 */ /* 0x000e300000000800 */
[----:B------:R-:W0:Y:S08]  /*9d30*/  MUFU.EX2 R108, R108 ;  /* 0x0000006c006c7308 */ /* 0x000e300000000800 */
[----:B------:R-:W0:Y:S08]  /*9d40*/  MUFU.EX2 R15, R15 ;  /* 0x0000000f000f7308 */ /* 0x000e300000000800 */
[----:B------:R-:W0:Y:S08]  /*9d50*/  MUFU.EX2 R19, R19 ;  /* 0x0000001300137308 */ /* 0x000e300000000800 */
[----:B------:R-:W0:Y:S08]  /*9d60*/  MUFU.EX2 R58, R58 ;  /* 0x0000003a003a7308 */ /* 0x000e300000000800 */
[----:B------:R-:W2:Y:S08]  /*9d70*/  MUFU.EX2 R62, R62 ;  /* 0x0000003e003e7308 */ /* 0x000eb00000000800 */
[----:B------:R-:W5:Y:S01]  /*9d80*/  MUFU.EX2 R106, R13 ;  /* 0x0000000d006a7308 */ /* 0x000f620000000800 */
[----:B0-----:R-:W-:-:S02]  /*9d90*/  FADD.FTZ R87, R87, 1 ;  /* 0x3f80000057577421 */ /* 0x001fc40000010000 */
[----:B-1----:R-:W-:-:S05]  /*9da0*/  FADD.FTZ R89, R89, 1 ;  /* 0x3f80000059597421 */ /* 0x002fca0000010000 */
[----:B------:R-:W0:Y:S01]  /*9db0*/  MUFU.RCP R85, R85 ;  /* 0x0000005500557308 */ /* 0x000e220000001000 */
[----:B--2---:R-:W-:Y:S02]  /*9dc0*/  FADD.FTZ R91, R91, 1 ;  /* 0x3f8000005b5b7421 */ /* 0x004fe40000010000 */
[----:B---3--:R-:W-:Y:S02]  /*9dd0*/  FADD.FTZ R93, R93, 1 ;  /* 0x3f8000005d5d7421 */ /* 0x008fe40000010000 */
[----:B----4-:R-:W-:Y:S02]  /*9de0*/  FADD.FTZ R95, R95, 1 ;  /* 0x3f8000005f5f7421 */ /* 0x010fe40000010000 */
[----:B-----5:R-:W-:Y:S01]  /*9df0*/  FADD.FTZ R97, R97, 1 ;  /* 0x3f80000061617421 */ /* 0x020fe20000010000 */
[----:B------:R-:W1:Y:S01]  /*9e00*/  MUFU.RCP R87, R87 ;  /* 0x0000005700577308 */ /* 0x000e620000001000 */
[----:B------:R-:W-:Y:S02]  /*9e10*/  FADD.FTZ R99, R99, 1 ;  /* 0x3f80000063637421 */ /* 0x000fe40000010000 */
[----:B------:R-:W-:-:S02]  /*9e20*/  FADD.FTZ R103, R103, 1 ;  /* 0x3f80000067677421 */ /* 0x000fc40000010000 */
[----:B------:R-:W-:Y:S02]  /*9e30*/  FADD.FTZ R105, R105, 1 ;  /* 0x3f80000069697421 */ /* 0x000fe40000010000 */
[----:B------:R-:W-:Y:S01]  /*9e40*/  FADD.FTZ R108, R108, 1 ;  /* 0x3f8000006c6c7421 */ /* 0x000fe20000010000 */
[----:B------:R-:W2:Y:S01]  /*9e50*/  MUFU.RCP R89, R89 ;  /* 0x0000005900597308 */ /* 0x000ea20000001000 */
[----:B------:R-:W-:Y:S02]  /*9e60*/  FADD.FTZ R15, R15, 1 ;  /* 0x3f8000000f0f7421 */ /* 0x000fe40000010000 */
[----:B------:R-:W-:Y:S02]  /*9e70*/  FADD.FTZ R19, R19, 1 ;  /* 0x3f80000013137421 */ /* 0x000fe40000010000 */
[----:B------:R-:W-:-:S03]  /*9e80*/  FADD.FTZ R58, R58, 1 ;  /* 0x3f8000003a3a7421 */ /* 0x000fc60000010000 */
[----:B------:R-:W3:Y:S01]  /*9e90*/  MUFU.RCP R91, R91 ;  /* 0x0000005b005b7308 */ /* 0x000ee20000001000 */
[----:B------:R-:W-:Y:S02]  /*9ea0*/  FADD.FTZ R62, R62, 1 ;  /* 0x3f8000003e3e7421 */ /* 0x000fe40000010000 */
[----:B------:R-:W-:-:S05]  /*9eb0*/  FADD.FTZ R106, R106, 1 ;  /* 0x3f8000006a6a7421 */ /* 0x000fca0000010000 */
[----:B------:R-:W4:Y:S01]  /*9ec0*/  MUFU.RCP R93, R93 ;  /* 0x0000005d005d7308 */ /* 0x000f220000001000 */
[----:B0-----:R-:W-:-:S07]  /*9ed0*/  FMUL.FTZ R66, R66, R85 ;  /* 0x0000005542427220 */ /* 0x001fce0000410000 */
[----:B------:R-:W0:Y:S08]  /*9ee0*/  MUFU.RCP R95, R95 ;  /* 0x0000005f005f7308 */ /* 0x000e300000001000 */
[----:B------:R-:W5:Y:S08]  /*9ef0*/  MUFU.RCP R97, R97 ;  /* 0x0000006100617308 */ /* 0x000f700000001000 */
[----:B------:R-:W0:Y:S08]  /*9f00*/  MUFU.RCP R99, R99 ;  /* 0x0000006300637308 */ /* 0x000e300000001000 */
[----:B------:R3:W0:Y:S08]  /*9f10*/  MUFU.RCP R109, R15 ;  /* 0x0000000f006d7308 */ /* 0x0006300000001000 */
[----:B------:R0:W0:Y:S08]  /*9f20*/  MUFU.RCP R110, R19 ;  /* 0x00000013006e7308 */ /* 0x0000300000001000 */
[----:B------:R-:W0:Y:S08]  /*9f30*/  MUFU.RCP R111, R58 ;  /* 0x0000003a006f7308 */ /* 0x000e300000001000 */
[----:B------:R-:W0:Y:S08]  /*9f40*/  MUFU.RCP R103, R103 ;  /* 0x0000006700677308 */ /* 0x000e300000001000 */
[----:B------:R-:W0:Y:S08]  /*9f50*/  MUFU.RCP R113, R62 ;  /* 0x0000003e00717308 */ /* 0x000e300000001000 */
[----:B------:R-:W0:Y:S08]  /*9f60*/  MUFU.RCP R105, R105 ;  /* 0x0000006900697308 */ /* 0x000e300000001000 */
[----:B------:R-:W0:Y:S08]  /*9f70*/  MUFU.RCP R85, R106 ;  /* 0x0000006a00557308 */ /* 0x000e300000001000 */
[----:B------:R-:W0:Y:S01]  /*9f80*/  MUFU.RCP R108, R108 ;  /* 0x0000006c006c7308 */ /* 0x000e220000001000 */
[----:B-1----:R-:W-:-:S02]  /*9f90*/  FMUL.FTZ R13, R86, R87 ;  /* 0x00000057560d7220 */ /* 0x002fc40000410000 */
[----:B--2---:R-:W-:Y:S02]  /*9fa0*/  FMUL.FTZ R88, R88, R89 ;  /* 0x0000005958587220 */ /* 0x004fe40000410000 */
[----:B---3--:R-:W-:Y:S02]  /*9fb0*/  FMUL.FTZ R15, R90, R91 ;  /* 0x0000005b5a0f7220 */ /* 0x008fe40000410000 */
[----:B----4-:R-:W-:Y:S02]  /*9fc0*/  FMUL.FTZ R92, R92, R93 ;  /* 0x0000005d5c5c7220 */ /* 0x010fe40000410000 */
[----:B------:R-:W-:Y:S02]  /*9fd0*/  FMUL.FTZ R66, R66, R69 ;  /* 0x0000004542427220 */ /* 0x000fe40000410000 */
[----:B------:R-:W-:Y:S02]  /*9fe0*/  FMUL.FTZ R13, R13, R70 ;  /* 0x000000460d0d7220 */ /* 0x000fe40000410000 */
[----:B------:R-:W-:-:S02]  /*9ff0*/  FMUL.FTZ R88, R88, R71 ;  /* 0x0000004758587220 */ /* 0x000fc40000410000 */
[----:B------:R-:W-:Y:S02]  /*a000*/  FMUL.FTZ R15, R15, R72 ;  /* 0x000000480f0f7220 */ /* 0x000fe40000410000 */
[----:B0-----:R-:W-:Y:S02]  /*a010*/  FMUL.FTZ R19, R94, R95 ;  /* 0x0000005f5e137220 */ /* 0x001fe40000410000 */
        /* <DEDUP_REMOVED lines=12> */
[----:B------:R-:W-:Y:S01]  /*a0e0*/  BAR.SYNC.DEFER_BLOCKING 0x0 ;  /* 0x0000000000007b1d */ /* 0x000fe20000010000 */
[----:B------:R-:W-:Y:S01]  /*a0f0*/  FMUL.FTZ R19, R19, R74 ;  /* 0x0000004a13137220 */ /* 0x000fe20000410000 */
[----:B------:R-:W-:Y:S01]  /*a100*/  F2FP.PACK_AB R15, R15, R88 ;  /* 0x000000580f0f723e */ /* 0x000fe200000000ff */
        /* <DEDUP_REMOVED lines=11> */
[----:B------:R-:W-:Y:S02]  /*a1c0*/  F2FP.PACK_AB R19, R19, R92 ;  /* 0x0000005c1313723e */ /* 0x000fe400000000ff */
[----:B------:R-:W-:Y:S02]  /*a1d0*/  PRMT R62, R15, 0x7632, R62 ;  /* 0x000076320f3e7816 */ /* 0x000fe4000000003e */
[----:B------:R-:W-:Y:S02]  /*a1e0*/  F2FP.PACK_AB R69, R69, R96 ;  /* 0x000000604545723e */ /* 0x000fe400000000ff */
[----:B------:R-:W-:Y:S02]  /*a1f0*/  F2FP.PACK_AB R100, R101, R100 ;  /* 0x000000646564723e */ /* 0x000fe400000000ff */
[----:B------:R-:W-:Y:S02]  /*a200*/  F2FP.PACK_AB R56, R71, R56 ;  /* 0x000000384738723e */ /* 0x000fe400000000ff */
[----:B------:R-:W-:-:S02]  /*a210*/  F2FP.PACK_AB R60, R73, R60 ;  /* 0x0000003c493c723e */ /* 0x000fc400000000ff */
[----:B------:R-:W-:Y:S01]  /*a220*/  F2FP.PACK_AB R64, R107, R64 ;  /* 0x000000406b40723e */ /* 0x000fe200000000ff */
[----:B------:R0:W-:Y:S01]  /*a230*/  STS.U16 [R34], R13 ;  /* 0x0000000d22007388 */ /* 0x0001e20000000400 */
[----:B------:R-:W-:-:S03]  /*a240*/  PRMT R66, R19, 0x7632, R66 ;  /* 0x0000763213427816 */ /* 0x000fc60000000042 */
        /* <DEDUP_REMOVED lines=40> */
[----:B0-----:R-:W-:Y:S01]  /*a4d0*/  IMAD R34, R205, c[0x0][0x210], RZ ;  /* 0x00008400cd227a24 */ /* 0x001fe200078e02ff */
[----:B------:R-:W-:Y:S01]  /*a4e0*/  BSSY B0, `(.L_x_1723) ;  /* 0x000000f000007945 */ /* 0x000fe20003800000 */
[----:B-1----:R-:W-:-:S04]  /*a4f0*/  IMAD.WIDE.U32 R56, R23, c[0x0][0x210], RZ ;  /* 0x0000840017387a25 */ /* 0x002fc800078e00ff */
[----:B------:R-:W-:-:S04]  /*a500*/  IMAD R71, R23, c[0x0][0x214], R34 ;  /* 0x0000850017477a24 */ /* 0x000fc800078e0222 */
[----:B------:R-:W-:Y:S01]  /*a510*/  IMAD.IADD R69, R57, 0x1, R71 ;  /* 0x0000000139457824 */ /* 0x000fe200078e0247 */
        /* <DEDUP_REMOVED lines=11> */
.L_x_1724:
[----:B------:R-:W-:Y:S05]  /*a5d0*/  BSYNC B0 ;  /* 0x0000000000007941 */ /* 0x000fea0003800000 */
.L_x_1723:
        /* <DEDUP_REMOVED lines=46> */
[----:B------:R-:W-:Y:S01]  /*a8c0*/  IADD3.X R17, RZ, R17, RZ, P1, !PT ;  /* 0x00000011ff117210 */ /* 0x000fe20000ffe4ff */
[----:B------:R0:W-:Y:S01]  /*a8d0*/  @!P3 STG.E.U16 [R4.64+0x380], R67 ;  /* 0x000380430400b986 */ /* 0x0001e2000c101504 */
[----:B------:R-:W-:Y:S02]  /*a8e0*/  IADD3 R30, P3, R30, 0x800, RZ ;  /* 0x000008001e1e7810 */ /* 0x000fe40007f7e0ff */
[----:B------:R-:W-:-:S02]  /*a8f0*/  IADD3.X R3, RZ, R3, RZ, P2, !PT ;  /* 0x00000003ff037210 */ /* 0x000fc400017fe4ff */
[----:B------:R-:W-:Y:S01]  /*a900*/  IADD3.X R32, RZ, R32, RZ, P3, !PT ;  /* 0x00000020ff207210 */ /* 0x000fe20001ffe4ff */
[----:B------:R-:W-:Y:S01]  /*a910*/  @P0 CALL.REL.NOINC `(.L_x_1725) ;  /* 0x0000001000000944 */ /* 0x000fe20003c00000 */
[----:B------:R-:W-:Y:S05]  /*a920*/  BRA `(.L_x_1726) ;  /* 0xffff5ce000007947 */ /* 0x000fea000383ffff */
.L_x_1725:
[----:B------:R-:W-:Y:S05]  /*a930*/  EXIT ;  /* 0x000000000000794d */ /* 0x000fea0003800000 */
.L_x_1727:
        /* <DEDUP_REMOVED lines=12> */
.L_x_5359:


//--------------------- .text._Z25selective_scan_fwd_kernelI32Selective_Scan_fwd_kernel_traitsILi32ELi16ELi1ELb1ELb0ELb0ELb0EN3c104HalfENS1_7complexIfEEEEv13SSMParamsBase --------------------------
	.section	.text._Z25selective_scan_fwd_kernelI32Selective_Scan_fwd_kernel_traitsILi32ELi16ELi1ELb1ELb0ELb0ELb0EN3c104HalfENS1_7complexIfEEEEv13SSMParamsBase,"ax",@progbits
	.sectioninfo	@"SHI_REGISTERS=128"
	.align	128
        .global         _Z25selective_scan_fwd_kernelI32Selective_Scan_fwd_kernel_traitsILi32ELi16ELi1ELb1ELb0ELb0ELb0EN3c104HalfENS1_7complexIfEEEEv13SSMParamsBase
        .type           _Z25selective_scan_fwd_kernelI32Selective_Scan_fwd_kernel_traitsILi32ELi16ELi1ELb1ELb0ELb0ELb0EN3c104HalfENS1_7complexIfEEEEv13SSMParamsBase,@function
        .size           _Z25selective_scan_fwd_kernelI32Selective_Scan_fwd_kernel_traitsILi32ELi16ELi1ELb1ELb0ELb0ELb0EN3c104HalfENS1_7complexIfEEEEv13SSMParamsBase,(.L_x_5360 - _Z25selective_scan_fwd_kernelI32Selective_Scan_fwd_kernel_traitsILi32ELi16ELi1ELb1ELb0ELb0ELb0EN3c104HalfENS1_7complexIfEEEEv13SSMParamsBase)
        .other          _Z25selective_scan_fwd_kernelI32Selective_Scan_fwd_kernel_traitsILi32ELi16ELi1ELb1ELb0ELb0ELb0EN3c104HalfENS1_7complexIfEEEEv13SSMParamsBase,@"STO_CUDA_ENTRY STV_DEFAULT"
_Z25selective_scan_fwd_kernelI32Selective_Scan_fwd_kernel_traitsILi32ELi16ELi1ELb1ELb0ELb0ELb0EN3c104HalfENS1_7complexIfEEEEv13SSMParamsBase:
.text._Z25selective_scan_fwd_kernelI32Selective_Scan_fwd_kernel_traitsILi32ELi16ELi1ELb1ELb0ELb0ELb0EN3c104HalfENS1_7complexIfEEEEv13SSMParamsBase:
[----:B------:R-:W-:Y:S02]  /*0000*/  MOV R1, c[0x0][0x28] ;  /* 0x00000a0000017a02 */ /* 0x000fe40000000f00 */
[----:B------:R-:W0:Y:S01]  /*0010*/  S2R R0, SR_CTAID.Y ;  /* 0x0000000000007919 */ /* 0x000e220000002600 */
[----:B------:R-:W-:Y:S01]  /*0020*/  ISETP.NE.U32.AND P1, PT, RZ, c[0x0][0x250], PT ;  /* 0x00009400ff007a0c */ /* 0x000fe20003f25070 */
[----:B------:R-:W-:Y:S01]  /*0030*/  ULDC.64 UR6, c[0x0][0x118] ;  /* 0x0000460000067ab9 */ /* 0x000fe20000000a00 */
[----:B------:R-:W-:Y:S01]  /*0040*/  MOV R4, RZ ;  /* 0x000000ff00047202 */ /* 0x000fe20000000f00 */
[----:B------:R-:W-:Y:S01]  /*0050*/  HFMA2.MMA R2, -RZ, RZ, 0, 0 ;  /* 0x00000000ff027435 */ /* 0x000fe200000001ff */
[----:B------:R-:W-:Y:S02]  /*0060*/  ISETP.NE.AND.EX P1, PT, RZ, c[0x0][0x254], PT, P1 ;  /* 0x00009500ff007a0c */ /* 0x000fe40003f25310 */
[----:B------:R-:W-:-:S04]  /*0070*/  ISETP.NE.U32.AND P0, PT, RZ, c[0x0][0x238], PT ;  /* 0x00008e00ff007a0c */ /* 0x000fc80003f05070 */
[----:B------:R-:W-:Y:S02]  /*0080*/  ISETP.NE.AND.EX P0, PT, RZ, c[0x0][0x23c], PT, P0 ;  /* 0x00008f00ff007a0c */ /* 0x000fe40003f05300 */
[----:B0-----:R-:W-:-:S05]  /*0090*/  SHF.R.S32.HI R3, RZ, 0x1f, R0 ;  /* 0x0000001fff037819 */ /* 0x001fca0000011400 */
[C---:B------:R-:W-:Y:S01]  /*00a0*/  @P1 LEA R10, P3, R0.reuse, c[0x0][0x250], 0x2 ;  /* 0x00009400000a1a11 */ /* 0x040fe200078610ff */
[----:B------:R-:W0:Y:S05]  /*00b0*/  S2UR UR4, SR_CTAID.X ;  /* 0x00000000000479c3 */ /* 0x000e2a0000002500 */
        /* <DEDUP_REMOVED lines=10> */
[C---:B-1----:R-:W-:Y:S01]  /*0160*/  IMAD R12, R6.reuse, c[0x0][0x1d0], RZ ;  /* 0x00007400060c7a24 */ /* 0x042fe200078e02ff */
[----:B------:R-:W0:Y:S01]  /*0170*/  S2R R7, SR_TID.X ;  /* 0x0000000000077919 */ /* 0x000e220000002100 */
[----:B------:R-:W-:Y:S02]  /*0180*/  IMAD R14, R6, c[0x0][0x1e0], RZ ;  /* 0x00007800060e7a24 */ /* 0x000fe400078e02ff */
[----:B------:R-:W-:-:S04]  /*0190*/  IMAD.WIDE.U32 R8, R5, c[0x0][0x1d0], RZ ;  /* 0x0000740005087a25 */ /* 0x000fc800078e00ff */
[C---:B------:R-:W-:Y:S02]  /*01a0*/  IMAD R13, R5.reuse, c[0x0][0x1d4], R12 ;  /* 0x00007500050d7a24 */ /* 0x040fe400078e020c */
[----:B------:R-:W-:-:S03]  /*01b0*/  IMAD.WIDE.U32 R10, R5, c[0x0][0x1e0], RZ ;  /* 0x00007800050a7a25 */ /* 0x000fc600078e00ff */
[----:B------:R-:W-:Y:S01]  /*01c0*/  IADD3 R9, R9, R13, RZ ;  /* 0x0000000d09097210 */ /* 0x000fe20007ffe0ff */
[----:B------:R-:W-:Y:S01]  /*01d0*/  IMAD R15, R5, c[0x0][0x1e4], R14 ;  /* 0x00007900050f7a24 */ /* 0x000fe200078e020e */
[----:B------:R-:W-:-:S04]  /*01e0*/  MOV R12, R10 ;  /* 0x0000000a000c7202 */ /* 0x000fc80000000f00 */
[----:B------:R-:W-:Y:S01]  /*01f0*/  IADD3 R13, R11, R15, RZ ;  /* 0x0000000f0b0d7210 */ /* 0x000fe20007ffe0ff */
[C---:B------:R-:W-:Y:S02]  /*0200*/  IMAD R11, R3.reuse, c[0x0][0x1d8], RZ ;  /* 0x00007600030b7a24 */ /* 0x040fe400078e02ff */
[----:B------:R-:W-:Y:S02]  /*0210*/  IMAD R15, R3, c[0x0][0x1e8], RZ ;  /* 0x00007a00030f7a24 */ /* 0x000fe400078e02ff */
[C---:B------:R-:W-:Y:S02]  /*0220*/  IMAD R17, R0.reuse, c[0x0][0x1dc], R11 ;  /* 0x0000770000117a24 */ /* 0x040fe400078e020b */
[C---:B------:R-:W-:Y:S01]  /*0230*/  IMAD.WIDE.U32 R10, R0.reuse, c[0x0][0x1d8], R8 ;  /* 0x00007600000a7a25 */ /* 0x040fe200078e0008 */
[----:B0-----:R-:W-:Y:S01]  /*0240*/  SHF.L.U32 R9, R7, 0x1, RZ ;  /* 0x0000000107097819 */ /* 0x001fe200000006ff */
[----:B------:R-:W0:Y:S02]  /*0250*/  S2R R8, SR_LANEID ;  /* 0x0000000000087919 */ /* 0x000e240000000000 */
[C---:B------:R-:W-:Y:S01]  /*0260*/  IMAD R15, R0.reuse, c[0x0][0x1ec], R15 ;  /* 0x00007b00000f7a24 */ /* 0x040fe200078e020f */
[----:B------:R-:W-:Y:S01]  /*0270*/  IADD3 R17, R11, R17, RZ ;  /* 0x000000110b117210 */ /* 0x000fe20007ffe0ff */
[----:B------:R-:W-:Y:S01]  /*0280*/  IMAD.WIDE.U32 R12, R0, c[0x0][0x1e8], R12 ;  /* 0x00007a00000c7a25 */ /* 0x000fe200078e000c */
[----:B------:R-:W-:-:S02]  /*0290*/  LEA R16, P0, R10, c[0x0][0x240], 0x1 ;  /* 0x000090000a107a11 */ /* 0x000fc400078008ff */
[----:B------:R-:W-:Y:S02]  /*02a0*/  LOP3.LUT R14, R9, 0xffffffc0, RZ, 0xc0, !PT ;  /* 0xffffffc0090e7812 */ /* 0x000fe400078ec0ff */
[----:B------:R-:W-:Y:S02]  /*02b0*/  IADD3 R15, R13, R15, RZ ;  /* 0x0000000f0d0f7210 */ /* 0x000fe40007ffe0ff */
[----:B------:R-:W-:Y:S02]  /*02c0*/  LEA R13, P1, R12, c[0x0][0x248], 0x1 ;  /* 0x000092000c0d7a11 */ /* 0x000fe400078208ff */
[----:B------:R-:W-:Y:S02]  /*02d0*/  LEA.HI.X R17, R10, c[0x0][0x244], R17, 0x1, P0 ;  /* 0x000091000a117a11 */ /* 0x000fe400000f0c11 */
[----:B------:R-:W-:Y:S02]  /*02e0*/  LOP3.LUT R11, R14, 0x1f, R7, 0xf8, !PT ;  /* 0x0000001f0e0b7812 */ /* 0x000fe400078ef807 */
[----:B------:R-:W-:-:S02]  /*02f0*/  LEA.HI.X R15, R12, c[0x0][0x24c], R15, 0x1, P1 ;  /* 0x000093000c0f7a11 */ /* 0x000fc400008f0c0f */
[----:B------:R-:W-:Y:S02]  /*0300*/  MOV R14, R13 ;  /* 0x0000000d000e7202 */ /* 0x000fe40000000f00 */
[----:B------:R-:W-:Y:S02]  /*0310*/  MOV R9, RZ ;  /* 0x000000ff00097202 */ /* 0x000fe40000000f00 */
[----:B------:R-:W-:Y:S02]  /*0320*/  LOP3.LUT R10, R7, 0x1f, RZ, 0xc0, !PT ;  /* 0x0000001f070a7812 */ /* 0x000fe400078ec0ff */
[----:B------:R-:W-:Y:S02]  /*0330*/  MOV R12, R16 ;  /* 0x00000010000c7202 */ /* 0x000fe40000000f00 */
[----:B0-----:R-:W-:-:S04]  /*0340*/  MOV R13, R17 ;  /* 0x00000011000d7202 */ /* 0x001fc80000000f00 */
.L_x_1763:
[----:B------:R-:W-:Y:S01]  /*0350*/  BAR.SYNC.DEFER_BLOCKING 0x0 ;  /* 0x0000000000007b1d */ /* 0x000fe20000010000 */
[----:B------:R-:W-:-:S05]  /*0360*/  IMAD.WIDE R18, R11, 0x10, R12 ;  /* 0x000000100b127825 */ /* 0x000fca00078e020c */
[----:B0-----:R-:W2:Y:S04]  /*0370*/  LDG.E.128 R24, [R18.64] ;  /* 0x0000000612187981 */ /* 0x001ea8000c1e1d00 */
[----:B------:R-:W3:Y:S01]  /*0380*/  LDG.E.128 R28, [R18.64+0x200] ;  /* 0x00020006121c7981 */ /* 0x000ee2000c1e1d00 */
[----:B------:R-:W-:Y:S01]  /*0390*/  SHF.L.U32 R16, R8, 0x5, RZ ;  /* 0x0000000508107819 */ /* 0x000fe200000006ff */
[----:B------:R-:W-:Y:S02]  /*03a0*/  IMAD.WIDE R20, R11, 0x10, R14 ;  /* 0x000000100b147825 */ /* 0x000fe400078e020e */
[----:B--2---:R-:W-:Y:S04]  /*03b0*/  STS.128 [R8.X16], R24 ;  /* 0x0000001808007388 */ /* 0x004fe8000000cc00 */
[----:B---3--:R-:W-:Y:S01]  /*03c0*/  STS.128 [R8.X16+0x200], R28 ;  /* 0x0002001c08007388 */ /* 0x008fe2000000cc00 */
[----:B------:R-:W-:-:S06]  /*03d0*/  NOP ;  /* 0x0000000000007918 */ /* 0x000fcc0000000000 */
[----:B------:R-:W-:Y:S04]  /*03e0*/  LDS.128 R36, [R16] ;  /* 0x0000000010247984 */ /* 0x000fe80000000c00 */
[----:B------:R-:W-:Y:S04]  /*03f0*/  LDS.128 R32, [R16+0x10] ;  /* 0x0000100010207984 */ /* 0x000fe80000000c00 */
        /* <DEDUP_REMOVED lines=10> */
[----:B------:R-:W0:Y:S04]  /*04a0*/  LDS.128 R24, [R16] ;  /* 0x0000000010187984 */ /* 0x000e280000000c00 */
[----:B------:R1:W2:Y:S01]  /*04b0*/  LDS.128 R28, [R16+0x10] ;  /* 0x00001000101c7984 */ /* 0x0002a20000000c00 */
        /* <DEDUP_REMOVED lines=54> */
.L_x_1729:
[----:B-12---:R-:W-:Y:S05]  /*0820*/  BSYNC B0 ;  /* 0x0000000000007941 */ /* 0x006fea0003800000 */
.L_x_1728:
        /* <DEDUP_REMOVED lines=36> */
.L_x_1731:
[----:B------:R-:W-:Y:S05]  /*0a70*/  BSYNC B0 ;  /* 0x0000000000007941 */ /* 0x000fea0003800000 */
.L_x_1730:
        /* <DEDUP_REMOVED lines=38> */
.L_x_1733:
[----:B------:R-:W-:Y:S05]  /*0ce0*/  BSYNC B0 ;  /* 0x0000000000007941 */ /* 0x000fea0003800000 */
.L_x_1732:
        /* <DEDUP_REMOVED lines=36> */
.L_x_1735:
[----:B------:R-:W-:Y:S05]  /*0f30*/  BSYNC B0 ;  /* 0x0000000000007941 */ /* 0x000fea0003800000 */
.L_x_1734:
        /* <DEDUP_REMOVED lines=42> */
.L_x_1737:
[----:B------:R-:W-:Y:S05]  /*11e0*/  BSYNC B0 ;  /* 0x0000000000007941 */ /* 0x000fea0003800000 */
.L_x_1736:
        /* <DEDUP_REMOVED lines=40> */
.L_x_1739:
[----:B------:R-:W-:Y:S05]  /*1470*/  BSYNC B0 ;  /* 0x0000000000007941 */ /* 0x000fea0003800000 */
.L_x_1738:
        /* <DEDUP_REMOVED lines=42> */
.L_x_1741:
[----:B------:R-:W-:Y:S05]  /*1720*/  BSYNC B0 ;  /* 0x0000000000007941 */ /* 0x000fea0003800000 */
.L_x_1740:
        /* <DEDUP_REMOVED lines=40> */
.L_x_1743:
[----:B------:R-:W-:Y:S05]  /*19b0*/  BSYNC B0 ;  /* 0x0000000000007941 */ /* 0x000fea0003800000 */
.L_x_1742:
        /* <DEDUP_REMOVED lines=42> */
.L_x_1745:
[----:B------:R-:W-:Y:S05]  /*1c60*/  BSYNC B0 ;  /* 0x0000000000007941 */ /* 0x000fea0003800000 */
.L_x_1744:
        /* <DEDUP_REMOVED lines=40> */
.L_x_1747:
[----:B------:R-:W-:Y:S05]  /*1ef0*/  BSYNC B0 ;  /* 0x0000000000007941 */ /* 0x000fea0003800000 */
.L_x_1746:
        /* <DEDUP_REMOVED lines=46> */
.L_x_1749:
[----:B------:R-:W-:Y:S05]  /*21e0*/  BSYNC B0 ;  /* 0x0000000000007941 */ /* 0x000fea0003800000 */
.L_x_1748:
        /* <DEDUP_REMOVED lines=33> */
.L_x_1751:
[----:B------:R-:W-:Y:S05]  /*2400*/  BSYNC B0 ;  /* 0x0000000000007941 */ /* 0x000fea0003800000 */
.L_x_1750:
        /* <DEDUP_REMOVED lines=33> */
.L_x_1753:
[----:B------:R-:W-:Y:S05]  /*2620*/  BSYNC B0 ;  /* 0x0000000000007941 */ /* 0x000fea0003800000 */
.L_x_1752:
        /* <DEDUP_REMOVED lines=33> */
.L_x_1755:
[----:B------:R-:W-:Y:S05]  /*2840*/  BSYNC B0 ;  /* 0x0000000000007941 */ /* 0x000fea0003800000 */
.L_x_1754:
        /* <DEDUP_REMOVED lines=33> */
.L_x_1757:
[----:B------:R-:W-:Y:S05]  /*2a60*/  BSYNC B0 ;  /* 0x0000000000007941 */ /* 0x000fea0003800000 */
.L_x_1756:
        /* <DEDUP_REMOVED lines=33> */
.L_x_1759:
[----:B------:R-:W-:Y:S05]  /*2c80*/  BSYNC B0 ;  /* 0x0000000000007941 */ /* 0x000fea0003800000 */
.L_x_1758:
        /* <DEDUP_REMOVED lines=19> */
[----:B------:R-:W0:Y:S01]  /*2dc0*/  S2R R0, SR_CTAID.Y ;  /* 0x0000000000007919 */ /* 0x000e220000002600 */
[----:B------:R-:W-:Y:S01]  /*2dd0*/  HFMA2.MMA R35, -RZ, RZ, 0, 9.5367431640625e-07 ;  /* 0x00000010ff237435 */ /* 0x000fe200000001ff */
[C---:B------:R-:W-:Y:S01]  /*2de0*/  IMAD R29, R3.reuse, c[0x0][0x180], RZ ;  /* 0x00006000031d7a24 */ /* 0x040fe200078e02ff */
[----:B------:R-:W-:Y:S01]  /*2df0*/  HFMA2.MMA R87, -RZ, RZ, 0, 0 ;  /* 0x00000000ff577435 */ /* 0x000fe200000001ff */
[----:B------:R-:W1:Y:S01]  /*2e00*/  S2R R5, SR_CTAID.X ;  /* 0x0000000000057919 */ /* 0x000e620000002500 */
[C---:B------:R-:W-:Y:S01]  /*2e10*/  IMAD R31, R3.reuse, c[0x0][0x1b8], RZ ;  /* 0x00006e00031f7a24 */ /* 0x040fe200078e02ff */
[----:B------:R-:W-:Y:S01]  /*2e20*/  UMOV UR4, URZ ;  /* 0x0000003f00047c82 */ /* 0x000fe20008000000 */
[----:B------:R-:W-:-:S02]  /*2e30*/  IMAD R33, R3, c[0x0][0x198], RZ ;  /* 0x0000660003217a24 */ /* 0x000fc400078e02ff */
[----:B------:R-:W-:Y:S02]  /*2e40*/  IMAD R37, R9, c[0x0][0x16c], RZ ;  /* 0x00005b0009257a24 */ /* 0x000fe400078e02ff */
[----:B------:R-:W-:Y:S02]  /*2e50*/  FMUL.FTZ R85, R85, R60 ;  /* 0x0000003c55557220 */ /* 0x000fe40000410000 */
[C---:B0-----:R-:W-:Y:S02]  /*2e60*/  IMAD R89, R0.reuse, c[0x0][0x184], R29 ;  /* 0x0000610000597a24 */ /* 0x041fe400078e021d */
[C---:B------:R-:W-:Y:S02]  /*2e70*/  IMAD R91, R0.reuse, c[0x0][0x1bc], R31 ;  /* 0x00006f00005b7a24 */ /* 0x040fe400078e021f */
[----:B-1----:R-:W-:Y:S02]  /*2e80*/  IMAD R28, R5, c[0x0][0x164], R0 ;  /* 0x00005900051c7a24 */ /* 0x002fe400078e0200 */
[----:B------:R-:W-:-:S02]  /*2e90*/  IMAD R83, R0, c[0x0][0x19c], R33 ;  /* 0x0000670000537a24 */ /* 0x000fc400078e0221 */
[----:B------:R-:W-:Y:S02]  /*2ea0*/  IMAD R28, R28, c[0x0][0x174], RZ ;  /* 0x00005d001c1c7a24 */ /* 0x000fe400078e02ff */
[----:B------:R-:W-:-:S04]  /*2eb0*/  IMAD.WIDE.U32 R32, R0, c[0x0][0x1b8], RZ ;  /* 0x00006e0000207a25 */ /* 0x000fc800078e00ff */
[----:B------:R-:W-:Y:S01]  /*2ec0*/  IMAD R28, R28, c[0x0][0x16c], RZ ;  /* 0x00005b001c1c7a24 */ /* 0x000fe200078e02ff */
[----:B------:R-:W-:Y:S01]  /*2ed0*/  IADD3 R91, R33, R91, RZ ;  /* 0x0000005b215b7210 */ /* 0x000fe20007ffe0ff */
[----:B------:R-:W-:Y:S01]  /*2ee0*/  IMAD.WIDE.U32 R30, R0, c[0x0][0x198], RZ ;  /* 0x00006600001e7a25 */ /* 0x000fe200078e00ff */
[----:B------:R-:W-:-:S03]  /*2ef0*/  LEA R86, P1, R32, c[0x0][0x230], 0x3 ;  /* 0x00008c0020567a11 */ /* 0x000fc600078218ff */
[----:B------:R-:W-:Y:S01]  /*2f00*/  IMAD.WIDE R28, R28, R35, c[0x0][0x260] ;  /* 0x000098001c1c7625 */ /* 0x000fe200078e0223 */
[----:B------:R-:W-:Y:S02]  /*2f10*/  IADD3 R83, R31, R83, RZ ;  /* 0x000000531f537210 */ /* 0x000fe40007ffe0ff */
[----:B------:R-:W-:Y:S01]  /*2f20*/  LEA R58, P2, R30, c[0x0][0x228], 0x3 ;  /* 0x00008a001e3a7a11 */ /* 0x000fe200078418ff */
[----:B------:R-:W-:Y:S01]  /*2f30*/  IMAD.WIDE.U32 R34, R0, c[0x0][0x180], RZ ;  /* 0x0000600000227a25 */ /* 0x000fe200078e00ff */
[----:B------:R-:W-:Y:S02]  /*2f40*/  LEA.HI.X R91, R32, c[0x0][0x234], R91, 0x3, P1 ;  /* 0x00008d00205b7a11 */ /* 0x000fe400008f1c5b */
[----:B------:R-:W-:Y:S01]  /*2f50*/  LEA.HI.X R83, R30, c[0x0][0x22c], R83, 0x3, P2 ;  /* 0x00008b001e537a11 */ /* 0x000fe200010f1c53 */
[----:B------:R-:W-:Y:S01]  /*2f60*/  IMAD.WIDE R28, R37, 0x10, R28 ;  /* 0x00000010251c7825 */ /* 0x000fe200078e021c */
[----:B------:R-:W-:Y:S02]  /*2f70*/  IADD3 R89, R35, R89, RZ ;  /* 0x0000005923597210 */ /* 0x000fe40007ffe0ff */
[----:B------:R-:W-:-:S02]  /*2f80*/  LEA R84, P0, R34, c[0x0][0x220], 0x3 ;  /* 0x0000880022547a11 */ /* 0x000fc400078018ff */
[----:B------:R-:W-:Y:S02]  /*2f90*/  MOV R88, R28 ;  /* 0x0000001c00587202 */ /* 0x000fe40000000f00 */
[----:B------:R-:W-:Y:S02]  /*2fa0*/  LEA.HI.X R89, R34, c[0x0][0x224], R89, 0x3, P0 ;  /* 0x0000890022597a11 */ /* 0x000fe400000f1c59 */
[----:B------:R-:W-:Y:S02]  /*2fb0*/  MOV R61, R29 ;  /* 0x0000001d003d7202 */ /* 0x000fe40000000f00 */
.L_x_1761:
[----:B------:R-:W-:Y:S02]  /*2fc0*/  MOV R28, R84 ;  /* 0x00000054001c7202 */ /* 0x000fe40000000f00 */
[----:B------:R-:W-:-:S06]  /*2fd0*/  MOV R29, R89 ;  /* 0x00000059001d7202 */ /* 0x000fcc0000000f00 */
[----:B------:R-:W2:Y:S01]  /*2fe0*/  LDG.E.64 R28, [R28.64] ;  /* 0x000000061c1c7981 */ /* 0x000ea2000c1e1b00 */
[----:B------:R-:W-:Y:S01]  /*2ff0*/  ISETP.GE.AND P0, PT, R8, 0x1, PT ;  /* 0x000000010800780c */ /* 0x000fe20003f06270 */
[C---:B--2---:R-:W-:Y:S02]  /*3000*/  FMUL.FTZ R30, R29.reuse, R17 ;  /* 0x000000111d1e7220 */ /* 0x044fe40000410000 */
[----:B------:R-:W-:Y:S02]  /*3010*/  FMUL.FTZ R70, R28, 1.4426950216293334961 ;  /* 0x3fb8aa3b1c467820 */ /* 0x000fe40000410000 */
[----:B------:R-:W-:Y:S02]  /*3020*/  FMUL.RZ R32, R30, 0.15915493667125701904 ;  /* 0x3e22f9831e207820 */ /* 0x000fe4000040c000 */
[C---:B------:R-:W-:Y:S02]  /*3030*/  FMUL.FTZ R30, R29.reuse, R18 ;  /* 0x000000121d1e7220 */ /* 0x040fe40000410000 */
[----:B------:R-:W-:Y:S01]  /*3040*/  FMUL.FTZ R28, R29, R19 ;  /* 0x000000131d1c7220 */ /* 0x000fe20000410000 */
[----:B------:R-:W-:Y:S01]  /*3050*/  MUFU.SIN R108, R32 ;  /* 0x00000020006c7308 */ /* 0x000fe20000000400 */
[----:B------:R-:W-:-:S02]  /*3060*/  FMUL.RZ R30, R30, 0.15915493667125701904 ;  /* 0x3e22f9831e1e7820 */ /* 0x000fc4000040c000 */
[----:B------:R-:W-:Y:S02]  /*3070*/  FMUL.RZ R33, R28, 0.15915493667125701904 ;  /* 0x3e22f9831c217820 */ /* 0x000fe4000040c000 */
[----:B------:R-:W-:Y:S02]  /*3080*/  FMUL.FTZ R28, R29, R20 ;  /* 0x000000141d1c7220 */ /* 0x000fe40000410000 */
[C---:B------:R-:W-:Y:S01]  /*3090*/  FMUL.FTZ R94, R70.reuse, R18 ;  /* 0x00000012465e7220 */ /* 0x040fe20000410000 */
[----:B------:R-:W-:Y:S01]  /*30a0*/  MUFU.SIN R121, R30 ;  /* 0x0000001e00797308 */ /* 0x000fe20000000400 */
[C---:B------:R-:W-:Y:S02]  /*30b0*/  FMUL.FTZ R96, R70.reuse, R19 ;  /* 0x0000001346607220 */ /* 0x040fe40000410000 */
        /* <DEDUP_REMOVED lines=8> */
[----:B------:R1:W-:Y:S01]  /*3140*/  MUFU.COS R122, R32 ;  /* 0x00000020007a7308 */ /* 0x0003e20000000000 */
[----:B0-----:R-:W-:-:S04]  /*3150*/  FMUL.FTZ R30, R29, R21 ;  /* 0x000000151d1e7220 */ /* 0x001fc80000410000 */
[----:B------:R-:W-:Y:S02]  /*3160*/  FMUL.RZ R34, R30, 0.15915493667125701904 ;  /* 0x3e22f9831e227820 */ /* 0x000fe4000040c000 */
[----:B------:R-:W-:Y:S01]  /*3170*/  FMUL.FTZ R30, R29, R22 ;  /* 0x000000161d1e7220 */ /* 0x000fe20000410000 */
        /* <DEDUP_REMOVED lines=12> */
[----:B------:R-:W1:Y:S01]  /*3240*/  MUFU.EX2 R94, R94 ;  /* 0x0000005e005e7308 */ /* 0x000e620000000800 */
[----:B0-----:R-:W-:Y:S02]  /*3250*/  FMUL.RZ R34, R30, 0.15915493667125701904 ;  /* 0x3e22f9831e227820 */ /* 0x001fe4000040c000 */
[----:B------:R-:W-:-:S05]  /*3260*/  FMUL.FTZ R30, R29, R25 ;  /* 0x000000191d1e7220 */ /* 0x000fca0000410000 */
[----:B------:R-:W-:Y:S08]  /*3270*/  MUFU.SIN R115, R33 ;  /* 0x0000002100737308 */ /* 0x000ff00000000400 */
[----:B------:R0:W-:Y:S01]  /*3280*/  MUFU.COS R105, R33 ;  /* 0x0000002100697308 */ /* 0x0001e20000000000 */
[C---:B-1----:R-:W-:Y:S02]  /*3290*/  FMUL.FTZ R121, R94.reuse, R121 ;  /* 0x000000795e797220 */ /* 0x042fe40000410000 */
[----:B------:R-:W-:-:S02]  /*32a0*/  FMUL.FTZ R123, R94, R123 ;  /* 0x0000007b5e7b7220 */ /* 0x000fc40000410000 */
[----:B------:R-:W-:-:S03]  /*32b0*/  FMUL.FTZ R94, RZ, R121 ;  /* 0x00000079ff5e7220 */ /* 0x000fc60000410000 */
[----:B------:R-:W-:Y:S01]  /*32c0*/  MUFU.SIN R113, R32 ;  /* 0x0000002000717308 */ /* 0x000fe20000000400 */
[----:B0-----:R-:W-:Y:S02]  /*32d0*/  FMUL.RZ R33, R30, 0.15915493667125701904 ;  /* 0x3e22f9831e217820 */ /* 0x001fe4000040c000 */
[----:B------:R-:W-:Y:S02]  /*32e0*/  FMUL.FTZ R30, R29, R26 ;  /* 0x0000001a1d1e7220 */ /* 0x000fe40000410000 */
[----:B------:R-:W-:-:S03]  /*32f0*/  FFMA.FTZ R94, R62, R123, -R94 ;  /* 0x0000007b3e5e7223 */ /* 0x000fc6000001085e */
[----:B------:R0:W-:Y:S01]  /*3300*/  MUFU.COS R71, R32 ;  /* 0x0000002000477308 */ /* 0x0001e20000000000 */
[----:B------:R-:W-:-:S07]  /*3310*/  FADD.FTZ R94, R63, R94 ;  /* 0x0000005e3f5e7221 */ /* 0x000fce0000010000 */
[----:B------:R-:W1:Y:S01]  /*3320*/  MUFU.EX2 R96, R96 ;  /* 0x0000006000607308 */ /* 0x000e620000000800 */
[----:B0-----:R-:W-:Y:S02]  /*3330*/  FMUL.RZ R32, R30, 0.15915493667125701904 ;  /* 0x3e22f9831e207820 */ /* 0x001fe4000040c000 */
[----:B------:R-:W-:-:S04]  /*3340*/  FMUL.FTZ R30, R29, R27 ;  /* 0x0000001b1d1e7220 */ /* 0x000fc80000410000 */
[----:B------:R-:W-:Y:S01]  /*3350*/  FMUL.RZ R98, R30, 0.15915493667125701904 ;  /* 0x3e22f9831e627820 */ /* 0x000fe2000040c000 */
[----:B------:R-:W0:Y:S01]  /*3360*/  MUFU.EX2 R28, R28 ;  /* 0x0000001c001c7308 */ /* 0x000e220000000800 */
[----:B------:R-:W-:-:S04]  /*3370*/  FMUL.FTZ R30, R29, R40 ;  /* 0x000000281d1e7220 */ /* 0x000fc80000410000 */
[----:B------:R-:W-:Y:S02]  /*3380*/  FMUL.RZ R100, R30, 0.15915493667125701904 ;  /* 0x3e22f9831e647820 */ /* 0x000fe4000040c000 */
[----:B------:R-:W-:Y:S01]  /*3390*/  FMUL.FTZ R30, R29, R41 ;  /* 0x000000291d1e7220 */ /* 0x000fe20000410000 */
[----:B------:R-:W-:Y:S01]  /*33a0*/  MUFU.SIN R95, R98 ;  /* 0x00000062005f7308 */ /* 0x000fe20000000400 */
[----:B-1----:R-:W-:Y:S02]  /*33b0*/  FMUL.FTZ R109, R96, R109 ;  /* 0x0000006d606d7220 */ /* 0x002fe40000410000 */
[----:B------:R-:W-:Y:S02]  /*33c0*/  FMUL.RZ R102, R30, 0.15915493667125701904 ;  /* 0x3e22f9831e667820 */ /* 0x000fe4000040c000 */
[----:B------:R-:W-:Y:S02]  /*33d0*/  FMUL.FTZ R117, R96, R117 ;  /* 0x0000007560757220 */ /* 0x000fe40000410000 */
[----:B------:R-:W-:Y:S01]  /*33e0*/  FMUL.FTZ R30, R70, R41 ;  /* 0x00000029461e7220 */ /* 0x000fe20000410000 */
[----:B------:R1:W-:Y:S01]  /*33f0*/  MUFU.COS R37, R98 ;  /* 0x0000006200257308 */ /* 0x0003e20000000000 */
[----:B0-----:R-:W-:-:S02]  /*3400*/  FMUL.FTZ R120, R28, R125 ;  /* 0x0000007d1c787220 */ /* 0x001fc40000410000 */
[----:B------:R-:W-:Y:S02]  /*3410*/  FMUL.FTZ R119, R28, R119 ;  /* 0x000000771c777220 */ /* 0x000fe40000410000 */
[----:B------:R-:W-:-:S03]  /*3420*/  FMUL.FTZ R96, R70, R42 ;  /* 0x0000002a46607220 */ /* 0x000fc60000410000 */
[----:B------:R-:W-:Y:S01]  /*3430*/  MUFU.SIN R107, R33 ;  /* 0x00000021006b7308 */ /* 0x000fe20000000400 */
[----:B-1----:R-:W-:-:S04]  /*3440*/  FMUL.FTZ R98, R29, R42 ;  /* 0x0000002a1d627220 */ /* 0x002fc80000410000 */
[----:B------:R-:W-:Y:S02]  /*3450*/  FMUL.RZ R104, R98, 0.15915493667125701904 ;  /* 0x3e22f98362687820 */ /* 0x000fe4000040c000 */
[----:B------:R-:W-:Y:S01]  /*3460*/  FMUL.FTZ R98, R62, R121 ;  /* 0x000000793e627220 */ /* 0x000fe20000410000 */
[----:B------:R-:W-:Y:S03]  /*3470*/  MUFU.COS R67, R33 ;  /* 0x0000002100437308 */ /* 0x000fe60000000000 */
[----:B------:R-:W-:-:S05]  /*3480*/  FFMA.FTZ R98, RZ, R123, R98 ;  /* 0x0000007bff627223 */ /* 0x000fca0000010062 */
[----:B------:R-:W-:Y:S08]  /*3490*/  MUFU.SIN R97, R100 ;  /* 0x0000006400617308 */ /* 0x000ff00000000400 */
[----:B------:R0:W-:Y:S08]  /*34a0*/  MUFU.COS R35, R100 ;  /* 0x0000006400237308 */ /* 0x0001f00000000000 */
[----:B------:R-:W-:Y:S01]  /*34b0*/  MUFU.SIN R99, R102 ;  /* 0x0000006600637308 */ /* 0x000fe20000000400 */
[----:B0-----:R-:W-:-:S02]  /*34c0*/  FADD.FTZ R100, RZ, R98 ;  /* 0x00000062ff647221 */ /* 0x001fc40000010000 */
[----:B------:R-:W-:-:S05]  /*34d0*/  FMUL.FTZ R98, R70, R57 ;  /* 0x0000003946627220 */ /* 0x000fca0000410000 */
[----:B------:R0:W-:Y:S08]  /*34e0*/  MUFU.COS R33, R102 ;  /* 0x0000006600217308 */ /* 0x0001f00000000000 */
[----:B------:R-:W1:Y:S01]  /*34f0*/  MUFU.EX2 R68, R68 ;  /* 0x0000004400447308 */ /* 0x000e620000000800 */
[----:B0-----:R-:W-:-:S04]  /*3500*/  FMUL.FTZ R102, R109, R94 ;  /* 0x0000005e6d667220 */ /* 0x001fc80000410000 */
[-C--:B------:R-:W-:Y:S02]  /*3510*/  FFMA.FTZ R102, R117, R100.reuse, R102 ;  /* 0x0000006475667223 */ /* 0x080fe40000010066 */
[----:B------:R-:W-:Y:S01]  /*3520*/  FMUL.FTZ R100, R109, R100 ;  /* 0x000000646d647220 */ /* 0x000fe20000410000 */
[----:B------:R-:W0:Y:S01]  /*3530*/  MUFU.EX2 R92, R92 ;  /* 0x0000005c005c7308 */ /* 0x000e220000000800 */
[----:B------:R-:W-:Y:S02]  /*3540*/  FADD.FTZ R102, RZ, R102 ;  /* 0x00000066ff667221 */ /* 0x000fe40000010000 */
[----:B------:R-:W-:-:S04]  /*3550*/  FFMA.FTZ R125, R117, R94, -R100 ;  /* 0x0000005e757d7223 */ /* 0x000fc80000010864 */
[----:B------:R-:W-:Y:S01]  /*3560*/  FADD.FTZ R125, R64, R125 ;  /* 0x0000007d407d7221 */ /* 0x000fe20000010000 */
[----:B------:R-:W2:Y:S01]  /*3570*/  MUFU.EX2 R103, R103 ;  /* 0x0000006700677308 */ /* 0x000ea20000000800 */
[C---:B-1----:R-:W-:Y:S02]  /*3580*/  FMUL.FTZ R114, R68.reuse, R71 ;  /* 0x0000004744727220 */ /* 0x042fe40000410000 */
[----:B------:R-:W-:Y:S02]  /*3590*/  FMUL.FTZ R71, R119, R125 ;  /* 0x0000007d77477220 */ /* 0x000fe40000410000 */
[----:B------:R-:W-:Y:S02]  /*35a0*/  FMUL.FTZ R113, R68, R113 ;  /* 0x0000007144717220 */ /* 0x000fe40000410000 */
[----:B------:R-:W-:Y:S01]  /*35b0*/  FFMA.FTZ R71, R120, R102, R71 ;  /* 0x0000006678477223 */ /* 0x000fe20000010047 */
[----:B------:R-:W-:Y:S01]  /*35c0*/  MUFU.COS R69, R34 ;  /* 0x0000002200457308 */ /* 0x000fe20000000000 */
[----:B0-----:R-:W-:-:S02]  /*35d0*/  FMUL.FTZ R110, R92, R105 ;  /* 0x000000695c6e7220 */ /* 0x001fc40000410000 */
[----:B------:R-:W-:Y:S02]  /*35e0*/  FMUL.FTZ R115, R92, R115 ;  /* 0x000000735c737220 */ /* 0x000fe40000410000 */
[----:B------:R-:W-:Y:S02]  /*35f0*/  FMUL.FTZ R92, R119, R102 ;  /* 0x00000066775c7220 */ /* 0x000fe40000410000 */
[----:B------:R-:W-:Y:S01]  /*3600*/  FADD.FTZ R71, RZ, R71 ;  /* 0x00000047ff477221 */ /* 0x000fe20000010000 */
[----:B------:R-:W0:Y:S01]  /*3610*/  MUFU.EX2 R66, R66 ;  /* 0x0000004200427308 */ /* 0x000e220000000800 */
[----:B------:R-:W-:Y:S02]  /*3620*/  FFMA.FTZ R92, R120, R125, -R92 ;  /* 0x0000007d785c7223 */ /* 0x000fe4000001085c */
[C---:B--2---:R-:W-:Y:S02]  /*3630*/  FMUL.FTZ R118, R103.reuse, R118 ;  /* 0x0000007667767220 */ /* 0x044fe40000410000 */
[----:B------:R-:W-:-:S02]  /*3640*/  FMUL.FTZ R112, R103, R112 ;  /* 0x0000007067707220 */ /* 0x000fc40000410000 */
[----:B------:R-:W-:Y:S01]  /*3650*/  FMUL.FTZ R105, R70, R60 ;  /* 0x0000003c46697220 */ /* 0x000fe20000410000 */
[----:B------:R-:W1:Y:S08]  /*3660*/  MUFU.EX2 R38, R38 ;  /* 0x0000002600267308 */ /* 0x000e700000000800 */
[----:B------:R-:W-:Y:S01]  /*3670*/  MUFU.SIN R93, R32 ;  /* 0x00000020005d7308 */ /* 0x000fe20000000400 */
[----:B0-----:R-:W-:-:S02]  /*3680*/  FMUL.FTZ R116, R66, R69 ;  /* 0x0000004542747220 */ /* 0x001fc40000410000 */
[----:B------:R-:W-:-:S05]  /*3690*/  FADD.FTZ R69, R65, R92 ;  /* 0x0000005c41457221 */ /* 0x000fca0000010000 */
[----:B------:R0:W-:Y:S01]  /*36a0*/  MUFU.COS R39, R32 ;  /* 0x0000002000277308 */ /* 0x0001e20000000000 */
[C---:B-1----:R-:W-:Y:S02]  /*36b0*/  FMUL.FTZ R106, R38.reuse, R67 ;  /* 0x00000043266a7220 */ /* 0x042fe40000410000 */
[----:B------:R-:W-:Y:S02]  /*36c0*/  FMUL.FTZ R107, R38, R107 ;  /* 0x0000006b266b7220 */ /* 0x000fe40000410000 */
[C---:B------:R-:W-:Y:S02]  /*36d0*/  FMUL.FTZ R38, R118.reuse, R71 ;  /* 0x0000004776267220 */ /* 0x040fe40000410000 */
[-C--:B------:R-:W-:Y:S01]  /*36e0*/  FMUL.FTZ R67, R118, R69.reuse ;  /* 0x0000004576437220 */ /* 0x080fe20000410000 */
[----:B------:R-:W1:Y:S01]  /*36f0*/  MUFU.EX2 R36, R36 ;  /* 0x0000002400247308 */ /* 0x000e620000000800 */
[----:B0-----:R-:W-:Y:S02]  /*3700*/  FMUL.FTZ R32, R70, R40 ;  /* 0x0000002846207220 */ /* 0x001fe40000410000 */
[----:B------:R-:W-:-:S02]  /*3710*/  FFMA.FTZ R69, R112, R69, -R38 ;  /* 0x0000004570457223 */ /* 0x000fc40000010826 */
[----:B------:R-:W-:Y:S02]  /*3720*/  FFMA.FTZ R67, R112, R71, R67 ;  /* 0x0000004770437223 */ /* 0x000fe40000010043 */
[----:B------:R-:W-:Y:S01]  /*3730*/  FADD.FTZ R69, R72, R69 ;  /* 0x0000004548457221 */ /* 0x000fe20000010000 */
[----:B------:R-:W0:Y:S01]  /*3740*/  MUFU.EX2 R31, R31 ;  /* 0x0000001f001f7308 */ /* 0x000e220000000800 */
[----:B------:R-:W-:Y:S02]  /*3750*/  FADD.FTZ R67, RZ, R67 ;  /* 0x00000043ff437221 */ /* 0x000fe40000010000 */
[----:B------:R-:W-:-:S04]  /*3760*/  FMUL.FTZ R38, R115, R69 ;  /* 0x0000004573267220 */ /* 0x000fc80000410000 */
[----:B------:R-:W-:Y:S01]  /*3770*/  FFMA.FTZ R38, R110, R67, R38 ;  /* 0x000000436e267223 */ /* 0x000fe20000010026 */
[----:B------:R-:W2:Y:S01]  /*3780*/  MUFU.EX2 R32, R32 ;  /* 0x0000002000207308 */ /* 0x000ea20000000800 */
[C---:B-1----:R-:W-:Y:S02]  /*3790*/  FMUL.FTZ R92, R36.reuse, R39 ;  /* 0x00000027245c7220 */ /* 0x042fe40000410000 */
[----:B------:R-:W-:Y:S02]  /*37a0*/  FMUL.FTZ R93, R36, R93 ;  /* 0x0000005d245d7220 */ /* 0x000fe40000410000 */
[----:B------:R-:W-:Y:S02]  /*37b0*/  FMUL.FTZ R36, R115, R67 ;  /* 0x0000004373247220 */ /* 0x000fe40000410000 */
[----:B------:R-:W-:Y:S01]  /*37c0*/  FADD.FTZ R38, RZ, R38 ;  /* 0x00000026ff267221 */ /* 0x000fe20000010000 */
[----:B------:R-:W1:Y:S01]  /*37d0*/  MUFU.EX2 R30, R30 ;  /* 0x0000001e001e7308 */ /* 0x000e620000000800 */
[----:B------:R-:W-:-:S02]  /*37e0*/  FFMA.FTZ R36, R110, R69, -R36 ;  /* 0x000000456e247223 */ /* 0x000fc40000010824 */
[C---:B0-----:R-:W-:Y:S02]  /*37f0*/  FMUL.FTZ R122, R31.reuse, R122 ;  /* 0x0000007a1f7a7220 */ /* 0x041fe40000410000 */
[----:B------:R-:W-:Y:S02]  /*3800*/  FMUL.FTZ R108, R31, R108 ;  /* 0x0000006c1f6c7220 */ /* 0x000fe40000410000 */
[----:B------:R-:W-:Y:S01]  /*3810*/  FADD.FTZ R36, R73, R36 ;  /* 0x0000002449247221 */ /* 0x000fe20000010000 */
[----:B------:R0:W3:Y:S01]  /*3820*/  MUFU.SIN R111, R34 ;  /* 0x00000022006f7308 */ /* 0x0000e20000000400 */
[----:B--2---:R-:W-:-:S07]  /*3830*/  FMUL.FTZ R97, R32, R97 ;  /* 0x0000006120617220 */ /* 0x004fce0000410000 */
[----:B------:R-:W-:Y:S01]  /*3840*/  MUFU.COS R31, R104 ;  /* 0x00000068001f7308 */ /* 0x000fe20000000000 */
[----:B0-----:R-:W-:Y:S02]  /*3850*/  FMUL.FTZ R34, R70, R27 ;  /* 0x0000001b46227220 */ /* 0x001fe40000410000 */
[C---:B------:R-:W-:Y:S02]  /*3860*/  FMUL.FTZ R70, R29.reuse, R57 ;  /* 0x000000391d467220 */ /* 0x040fe40000410000 */
[----:B------:R-:W-:Y:S02]  /*3870*/  FMUL.FTZ R29, R29, R60 ;  /* 0x0000003c1d1d7220 */ /* 0x000fe40000410000 */
[----:B-1----:R-:W-:Y:S01]  /*3880*/  FMUL.FTZ R99, R30, R99 ;  /* 0x000000631e637220 */ /* 0x002fe20000410000 */
[----:B------:R0:W1:Y:S01]  /*3890*/  MUFU.EX2 R28, R96 ;  /* 0x00000060001c7308 */ /* 0x0000620000000800 */
[----:B------:R-:W-:Y:S02]  /*38a0*/  FMUL.RZ R29, R29, 0.15915493667125701904 ;  /* 0x3e22f9831d1d7820 */ /* 0x000fe4000040c000 */
[----:B---3--:R-:W-:-:S02]  /*38b0*/  FMUL.FTZ R111, R66, R111 ;  /* 0x0000006f426f7220 */ /* 0x008fc40000410000 */
[----:B------:R-:W-:-:S03]  /*38c0*/  FMUL.RZ R68, R70, 0.15915493667125701904 ;  /* 0x3e22f98346447820 */ /* 0x000fc6000040c000 */
[----:B------:R-:W2:Y:S01]  /*38d0*/  MUFU.SIN R101, R104 ;  /* 0x0000006800657308 */ /* 0x000ea20000000400 */
[----:B0-----:R-:W-:Y:S02]  /*38e0*/  FMUL.FTZ R96, R32, R35 ;  /* 0x0000002320607220 */ /* 0x001fe40000410000 */
[----:B------:R-:W-:-:S04]  /*38f0*/  FMUL.FTZ R35, R113, R36 ;  /* 0x0000002471237220 */ /* 0x000fc80000410000 */
[----:B------:R-:W-:Y:S01]  /*3900*/  FFMA.FTZ R35, R114, R38, R35 ;  /* 0x0000002672237223 */ /* 0x000fe20000010023 */
[----:B------:R0:W-:Y:S01]  /*3910*/  MUFU.EX2 R103, R98 ;  /* 0x0000006200677308 */ /* 0x0001e20000000800 */
[----:B-1----:R-:W-:Y:S02]  /*3920*/  FMUL.FTZ R100, R28, R31 ;  /* 0x0000001f1c647220 */ /* 0x002fe40000410000 */
[----:B------:R-:W-:-:S05]  /*3930*/  FADD.FTZ R35, RZ, R35 ;  /* 0x00000023ff237221 */ /* 0x000fca0000010000 */
[----:B------:R-:W-:Y:S01]  /*3940*/  MUFU.EX2 R105, R105 ;  /* 0x0000006900697308 */ /* 0x000fe20000000800 */
[----:B0-----:R-:W-:Y:S02]  /*3950*/  FMUL.FTZ R98, R30, R33 ;  /* 0x000000211e627220 */ /* 0x001fe40000410000 */
[----:B------:R-:W-:Y:S02]  /*3960*/  FMUL.FTZ R33, R113, R38 ;  /* 0x0000002671217220 */ /* 0x000fe40000410000 */
[----:B--2---:R-:W-:Y:S02]  /*3970*/  FMUL.FTZ R101, R28, R101 ;  /* 0x000000651c657220 */ /* 0x004fe40000410000 */
[----:B------:R-:W-:Y:S01]  /*3980*/  FFMA.FTZ R33, R114, R36, -R33 ;  /* 0x0000002472217223 */ /* 0x000fe20000010821 */
[----:B------:R-:W0:Y:S01]  /*3990*/  MUFU.COS R104, R29 ;  /* 0x0000001d00687308 */ /* 0x000e220000000000 */
[----:B------:R-:W-:Y:S02]  /*39a0*/  FMUL.FTZ R30, R111, R35 ;  /* 0x000000236f1e7220 */ /* 0x000fe40000410000 */
[----:B------:R-:W-:-:S02]  /*39b0*/  FADD.FTZ R33, R74, R33 ;  /* 0x000000214a217221 */ /* 0x000fc40000010000 */
[----:B------:R-:W-:Y:S02]  /*39c0*/  FMUL.FTZ R28, R108, R121 ;  /* 0x000000796c1c7220 */ /* 0x000fe40000410000 */
[----:B------:R-:W-:Y:S01]  /*39d0*/  FMUL.FTZ R31, R111, R33 ;  /* 0x000000216f1f7220 */ /* 0x000fe20000410000 */
[----:B------:R1:W2:Y:S01]  /*39e0*/  MUFU.SIN R32, R29 ;  /* 0x0000001d00207308 */ /* 0x0002a20000000400 */
[----:B------:R-:W-:Y:S02]  /*39f0*/  FFMA.FTZ R28, R122, R123, -R28 ;  /* 0x0000007b7a1c7223 */ /* 0x000fe4000001081c */
[----:B------:R-:W-:-:S05]  /*3a00*/  FFMA.FTZ R31, R116, R35, R31 ;  /* 0x00000023741f7223 */ /* 0x000fca000001001f */
[----:B------:R-:W3:Y:S01]  /*3a10*/  MUFU.EX2 R34, R34 ;  /* 0x0000002200227308 */ /* 0x000ee20000000800 */
[C---:B0-----:R-:W-:Y:S02]  /*3a20*/  FMUL.FTZ R104, R105.reuse, R104 ;  /* 0x0000006869687220 */ /* 0x041fe40000410000 */
[----:B-1----:R-:W-:Y:S02]  /*3a30*/  FMUL.FTZ R29, R122, R121 ;  /* 0x000000797a1d7220 */ /* 0x002fe40000410000 */
[----:B--2---:R-:W-:-:S03]  /*3a40*/  FMUL.FTZ R105, R105, R32 ;  /* 0x0000002069697220 */ /* 0x004fc60000410000 */
[----:B------:R-:W0:Y:S01]  /*3a50*/  MUFU.COS R102, R68 ;  /* 0x0000004400667308 */ /* 0x000e220000000000 */
[----:B------:R-:W-:Y:S02]  /*3a60*/  FFMA.FTZ R32, R116, R33, -R30 ;  /* 0x0000002174207223 */ /* 0x000fe4000001081e */
[----:B------:R-:W-:Y:S02]  /*3a70*/  FFMA.FTZ R30, R108, R123, R29 ;  /* 0x0000007b6c1e7223 */ /* 0x000fe4000001001d */
[----:B------:R-:W-:Y:S02]  /*3a80*/  FADD.FTZ R33, RZ, R31 ;  /* 0x0000001fff217221 */ /* 0x000fe40000010000 */
[----:B------:R-:W-:Y:S01]  /*3a90*/  FADD.FTZ R32, R75, R32 ;  /* 0x000000204b207221 */ /* 0x000fe20000010000 */
[----:B------:R-:W1:Y:S01]  /*3aa0*/  MUFU.SIN R66, R68 ;  /* 0x0000004400427308 */ /* 0x000e620000000400 */
[----:B------:R-:W-:Y:S02]  /*3ab0*/  FMUL.FTZ R31, R109, R28 ;  /* 0x0000001c6d1f7220 */ /* 0x000fe40000410000 */
[----:B---3--:R-:W-:-:S02]  /*3ac0*/  FMUL.FTZ R94, R34, R37 ;  /* 0x00000025225e7220 */ /* 0x008fc40000410000 */
[----:B------:R-:W-:Y:S02]  /*3ad0*/  FMUL.FTZ R95, R34, R95 ;  /* 0x0000005f225f7220 */ /* 0x000fe40000410000 */
[----:B------:R-:W-:Y:S02]  /*3ae0*/  FMUL.FTZ R29, R109, R30 ;  /* 0x0000001e6d1d7220 */ /* 0x000fe40000410000 */
[C---:B------:R-:W-:Y:S02]  /*3af0*/  FMUL.FTZ R35, R107.reuse, R33 ;  /* 0x000000216b237220 */ /* 0x040fe40000410000 */
[----:B------:R-:W-:Y:S02]  /*3b00*/  FMUL.FTZ R34, R107, R32 ;  /* 0x000000206b227220 */ /* 0x000fe40000410000 */
[C---:B------:R-:W-:Y:S02]  /*3b10*/  FFMA.FTZ R31, R117.reuse, R30, R31 ;  /* 0x0000001e751f7223 */ /* 0x040fe4000001001f */
[----:B------:R-:W-:-:S02]  /*3b20*/  FFMA.FTZ R29, R117, R28, -R29 ;  /* 0x0000001c751d7223 */ /* 0x000fc4000001081d */
[C---:B------:R-:W-:Y:S02]  /*3b30*/  FFMA.FTZ R35, R106.reuse, R32, -R35 ;  /* 0x000000206a237223 */ /* 0x040fe40000010823 */
[----:B------:R-:W-:Y:S02]  /*3b40*/  FFMA.FTZ R34, R106, R33, R34 ;  /* 0x000000216a227223 */ /* 0x000fe40000010022 */
[C---:B------:R-:W-:Y:S02]  /*3b50*/  FMUL.FTZ R28, R119.reuse, R31 ;  /* 0x0000001f771c7220 */ /* 0x040fe40000410000 */
[----:B------:R-:W-:Y:S02]  /*3b60*/  FMUL.FTZ R30, R119, R29 ;  /* 0x0000001d771e7220 */ /* 0x000fe40000410000 */
[----:B------:R-:W-:Y:S02]  /*3b70*/  FADD.FTZ R35, R76, R35 ;  /* 0x000000234c237221 */ /* 0x000fe40000010000 */
[----:B------:R-:W-:-:S02]  /*3b80*/  FADD.FTZ R34, RZ, R34 ;  /* 0x00000022ff227221 */ /* 0x000fc40000010000 */
[C---:B------:R-:W-:Y:S02]  /*3b90*/  FFMA.FTZ R29, R120.reuse, R29, -R28 ;  /* 0x0000001d781d7223 */ /* 0x040fe4000001081c */
[----:B------:R-:W-:Y:S02]  /*3ba0*/  FFMA.FTZ R31, R120, R31, R30 ;  /* 0x0000001f781f7223 */ /* 0x000fe4000001001e */
[C---:B------:R-:W-:Y:S02]  /*3bb0*/  FMUL.FTZ R33, R93.reuse, R35 ;  /* 0x000000235d217220 */ /* 0x040fe40000410000 */
[----:B------:R-:W-:Y:S02]  /*3bc0*/  FMUL.FTZ R32, R93, R34 ;  /* 0x000000225d207220 */ /* 0x000fe40000410000 */
[C---:B------:R-:W-:Y:S02]  /*3bd0*/  FMUL.FTZ R30, R118.reuse, R29 ;  /* 0x0000001d761e7220 */ /* 0x040fe40000410000 */
[----:B------:R-:W-:-:S02]  /*3be0*/  FMUL.FTZ R28, R118, R31 ;  /* 0x0000001f761c7220 */ /* 0x000fc40000410000 */
[C---:B------:R-:W-:Y:S02]  /*3bf0*/  FFMA.FTZ R33, R92.reuse, R34, R33 ;  /* 0x000000225c217223 */ /* 0x040fe40000010021 */
[----:B------:R-:W-:Y:S02]  /*3c00*/  FFMA.FTZ R32, R92, R35, -R32 ;  /* 0x000000235c207223 */ /* 0x000fe40000010820 */
[C---:B------:R-:W-:Y:S02]  /*3c10*/  FFMA.FTZ R30, R112.reuse, R31, R30 ;  /* 0x0000001f701e7223 */ /* 0x040fe4000001001e */
[----:B------:R-:W-:Y:S02]  /*3c20*/  FFMA.FTZ R28, R112, R29, -R28 ;  /* 0x0000001d701c7223 */ /* 0x000fe4000001081c */
[----:B------:R-:W-:Y:S02]  /*3c30*/  FADD.FTZ R33, RZ, R33 ;  /* 0x00000021ff217221 */ /* 0x000fe40000010000 */
[----:B------:R-:W-:-:S02]  /*3c40*/  FADD.FTZ R32, R77, R32 ;  /* 0x000000204d207221 */ /* 0x000fc40000010000 */
[C---:B------:R-:W-:Y:S02]  /*3c50*/  FMUL.FTZ R29, R115.reuse, R30 ;  /* 0x0000001e731d7220 */ /* 0x040fe40000410000 */
[----:B------:R-:W-:Y:S02]  /*3c60*/  FMUL.FTZ R31, R115, R28 ;  /* 0x0000001c731f7220 */ /* 0x000fe40000410000 */
[C---:B------:R-:W-:Y:S02]  /*3c70*/  FMUL.FTZ R35, R95.reuse, R33 ;  /* 0x000000215f237220 */ /* 0x040fe40000410000 */
[----:B------:R-:W-:Y:S02]  /*3c80*/  FMUL.FTZ R34, R95, R32 ;  /* 0x000000205f227220 */ /* 0x000fe40000410000 */
[C---:B------:R-:W-:Y:S02]  /*3c90*/  FFMA.FTZ R29, R110.reuse, R28, -R29 ;  /* 0x0000001c6e1d7223 */ /* 0x040fe4000001081d */
[----:B------:R-:W-:-:S02]  /*3ca0*/  FFMA.FTZ R31, R110, R30, R31 ;  /* 0x0000001e6e1f7223 */ /* 0x000fc4000001001f */
[C---:B------:R-:W-:Y:S02]  /*3cb0*/  FFMA.FTZ R35, R94.reuse, R32, -R35 ;  /* 0x000000205e237223 */ /* 0x040fe40000010823 */
[----:B------:R-:W-:Y:S02]  /*3cc0*/  FFMA.FTZ R34, R94, R33, R34 ;  /* 0x000000215e227223 */ /* 0x000fe40000010022 */
[C---:B------:R-:W-:Y:S02]  /*3cd0*/  FMUL.FTZ R30, R113.reuse, R29 ;  /* 0x0000001d711e7220 */ /* 0x040fe40000410000 */
[----:B------:R-:W-:Y:S02]  /*3ce0*/  FMUL.FTZ R28, R113, R31 ;  /* 0x0000001f711c7220 */ /* 0x000fe40000410000 */
[----:B------:R-:W-:Y:S02]  /*3cf0*/  FADD.FTZ R35, R78, R35 ;  /* 0x000000234e237221 */ /* 0x000fe40000010000 */
[----:B------:R-:W-:-:S02]  /*3d00*/  FADD.FTZ R34, RZ, R34 ;  /* 0x00000022ff227221 */ /* 0x000fc40000010000 */
[C---:B------:R-:W-:Y:S02]  /*3d10*/  FFMA.FTZ R30, R114.reuse, R31, R30 ;  /* 0x0000001f721e7223 */ /* 0x040fe4000001001e */
[----:B------:R-:W-:Y:S02]  /*3d20*/  FFMA.FTZ R28, R114, R29, -R28 ;  /* 0x0000001d721c7223 */ /* 0x000fe4000001081c */
[C---:B------:R-:W-:Y:S02]  /*3d30*/  FMUL.FTZ R33, R97.reuse, R35 ;  /* 0x0000002361217220 */ /* 0x040fe40000410000 */
[----:B------:R-:W-:Y:S02]  /*3d40*/  FMUL.FTZ R32, R97, R34 ;  /* 0x0000002261207220 */ /* 0x000fe40000410000 */
[C---:B------:R-:W-:Y:S02]  /*3d50*/  FMUL.FTZ R29, R111.reuse, R30 ;  /* 0x0000001e6f1d7220 */ /* 0x040fe40000410000 */
[----:B------:R-:W-:-:S02]  /*3d60*/  FMUL.FTZ R31, R111, R28 ;  /* 0x0000001c6f1f7220 */ /* 0x000fc40000410000 */
[C---:B------:R-:W-:Y:S02]  /*3d70*/  FFMA.FTZ R33, R96.reuse, R34, R33 ;  /* 0x0000002260217223 */ /* 0x040fe40000010021 */
[----:B------:R-:W-:Y:S02]  /*3d80*/  FFMA.FTZ R32, R96, R35, -R32 ;  /* 0x0000002360207223 */ /* 0x000fe40000010820 */
[C---:B------:R-:W-:Y:S02]  /*3d90*/  FFMA.FTZ R29, R116.reuse, R28, -R29 ;  /* 0x0000001c741d7223 */ /* 0x040fe4000001081d */
[----:B------:R-:W-:Y:S02]  /*3da0*/  FFMA.FTZ R31, R116, R30, R31 ;  /* 0x0000001e741f7223 */ /* 0x000fe4000001001f */
[----:B------:R-:W-:Y:S02]  /*3db0*/  FADD.FTZ R33, RZ, R33 ;  /* 0x00000021ff217221 */ /* 0x000fe40000010000 */
[----:B------:R-:W-:-:S02]  /*3dc0*/  FADD.FTZ R32, R79, R32 ;  /* 0x000000204f207221 */ /* 0x000fc40000010000 */
[C---:B------:R-:W-:Y:S02]  /*3dd0*/  FMUL.FTZ R30, R107.reuse, R29 ;  /* 0x0000001d6b1e7220 */ /* 0x040fe40000410000 */
        /* <DEDUP_REMOVED lines=20> */
[C---:B0-----:R-:W-:Y:S02]  /*3f20*/  FMUL.FTZ R102, R103.reuse, R102 ;  /* 0x0000006667667220 */ /* 0x041fe40000410000 */
[----:B-1----:R-:W-:Y:S02]  /*3f30*/  FMUL.FTZ R103, R103, R66 ;  /* 0x0000004267677220 */ /* 0x002fe40000410000 */
[----:B------:R-:W-:-:S02]  /*3f40*/  FFMA.FTZ R28, R94, R29, -R28 ;  /* 0x0000001d5e1c7223 */ /* 0x000fc4000001081c */
[----:B------:R-:W-:Y:S02]  /*3f50*/  FADD.FTZ R33, RZ, R33 ;  /* 0x00000021ff217221 */ /* 0x000fe40000010000 */
[----:B------:R-:W-:Y:S02]  /*3f60*/  FADD.FTZ R32, R81, R32 ;  /* 0x0000002051207221 */ /* 0x000fe40000010000 */
[C---:B------:R-:W-:Y:S02]  /*3f70*/  FMUL.FTZ R29, R97.reuse, R30 ;  /* 0x0000001e611d7220 */ /* 0x040fe40000410000 */
[----:B------:R-:W-:Y:S02]  /*3f80*/  FMUL.FTZ R31, R97, R28 ;  /* 0x0000001c611f7220 */ /* 0x000fe40000410000 */
[C---:B------:R-:W-:Y:S02]  /*3f90*/  FMUL.FTZ R35, R103.reuse, R33 ;  /* 0x0000002167237220 */ /* 0x040fe40000410000 */
[----:B------:R-:W-:-:S02]  /*3fa0*/  FMUL.FTZ R34, R103, R32 ;  /* 0x0000002067227220 */ /* 0x000fc40000410000 */
[C---:B------:R-:W-:Y:S02]  /*3fb0*/  FFMA.FTZ R29, R96.reuse, R28, -R29 ;  /* 0x0000001c601d7223 */ /* 0x040fe4000001081d */
[----:B------:R-:W-:Y:S02]  /*3fc0*/  FFMA.FTZ R31, R96, R30, R31 ;  /* 0x0000001e601f7223 */ /* 0x000fe4000001001f */
[C---:B------:R-:W-:Y:S02]  /*3fd0*/  FFMA.FTZ R35, R102.reuse, R32, -R35 ;  /* 0x0000002066237223 */ /* 0x040fe40000010823 */
[----:B------:R-:W-:Y:S02]  /*3fe0*/  FFMA.FTZ R34, R102, R33, R34 ;  /* 0x0000002166227223 */ /* 0x000fe40000010022 */
[C---:B------:R-:W-:Y:S02]  /*3ff0*/  FMUL.FTZ R30, R99.reuse, R29 ;  /* 0x0000001d631e7220 */ /* 0x040fe40000410000 */
[----:B------:R-:W-:-:S02]  /*4000*/  FMUL.FTZ R28, R99, R31 ;  /* 0x0000001f631c7220 */ /* 0x000fc40000410000 */
[----:B------:R-:W-:Y:S02]  /*4010*/  FADD.FTZ R35, R82, R35 ;  /* 0x0000002352237221 */ /* 0x000fe40000010000 */
[----:B------:R-:W-:Y:S02]  /*4020*/  FADD.FTZ R34, RZ, R34 ;  /* 0x00000022ff227221 */ /* 0x000fe40000010000 */
[C---:B------:R-:W-:Y:S02]  /*4030*/  FFMA.FTZ R30, R98.reuse, R31, R30 ;  /* 0x0000001f621e7223 */ /* 0x040fe4000001001e */
[----:B------:R-:W-:Y:S02]  /*4040*/  FFMA.FTZ R28, R98, R29, -R28 ;  /* 0x0000001d621c7223 */ /* 0x000fe4000001081c */
[C---:B------:R-:W-:Y:S02]  /*4050*/  FMUL.FTZ R33, R105.reuse, R35 ;  /* 0x0000002369217220 */ /* 0x040fe40000410000 */
[----:B------:R-:W-:-:S02]  /*4060*/  FMUL.FTZ R32, R105, R34 ;  /* 0x0000002269207220 */ /* 0x000fc40000410000 */
[C---:B------:R-:W-:Y:S02]  /*4070*/  FMUL.FTZ R29, R101.reuse, R30 ;  /* 0x0000001e651d7220 */ /* 0x040fe40000410000 */
[----:B------:R-:W-:Y:S02]  /*4080*/  FMUL.FTZ R31, R101, R28 ;  /* 0x0000001c651f7220 */ /* 0x000fe40000410000 */
[C---:B------:R-:W-:Y:S02]  /*4090*/  FFMA.FTZ R33, R104.reuse, R34, R33 ;  /* 0x0000002268217223 */ /* 0x040fe40000010021 */
[----:B------:R-:W-:Y:S02]  /*40a0*/  FFMA.FTZ R32, R104, R35, -R32 ;  /* 0x0000002368207223 */ /* 0x000fe40000010820 */
[C---:B------:R-:W-:Y:S02]  /*40b0*/  FFMA.FTZ R29, R100.reuse, R28, -R29 ;  /* 0x0000001c641d7223 */ /* 0x040fe4000001081d */
[----:B------:R-:W-:-:S02]  /*40c0*/  FFMA.FTZ R31, R100, R30, R31 ;  /* 0x0000001e641f7223 */ /* 0x000fc4000001001f */
[----:B------:R-:W-:Y:S02]  /*40d0*/  FADD.FTZ R35, RZ, R33 ;  /* 0x00000021ff237221 */ /* 0x000fe40000010000 */
[----:B------:R-:W-:Y:S02]  /*40e0*/  FADD.FTZ R34, R85, R32 ;  /* 0x0000002055227221 */ /* 0x000fe40000010000 */
[C---:B------:R-:W-:Y:S01]  /*40f0*/  FMUL.FTZ R30, R103.reuse, R29 ;  /* 0x0000001d671e7220 */ /* 0x040fe20000410000 */
[----:B------:R-:W0:Y:S01]  /*4100*/  SHFL.UP PT, R39, R35, 0x1, RZ ;  /* 0x0420000023277989 */ /* 0x000e2200000e00ff */
[-C--:B------:R-:W-:Y:S02]  /*4110*/  FMUL.FTZ R28, R103, R31.reuse ;  /* 0x0000001f671c7220 */ /* 0x080fe40000410000 */
[C---:B------:R-:W-:Y:S01]  /*4120*/  FFMA.FTZ R30, R102.reuse, R31, R30 ;  /* 0x0000001f661e7223 */ /* 0x040fe2000001001e */
[----:B------:R-:W1:Y:S01]  /*4130*/  SHFL.UP PT, R38, R34, 0x1, RZ ;  /* 0x0420000022267989 */ /* 0x000e6200000e00ff */
[----:B------:R-:W-:Y:S01]  /*4140*/  FFMA.FTZ R28, R102, R29, -R28 ;  /* 0x0000001d661c7223 */ /* 0x000fe2000001081c */
[----:B------:R-:W-:Y:S01]  /*4150*/  MOV R31, R83 ;  /* 0x00000053001f7202 */ /* 0x000fe20000000f00 */
[----:B------:R-:W-:-:S02]  /*4160*/  FMUL.FTZ R29, R105, R30 ;  /* 0x0000001e691d7220 */ /* 0x000fc40000410000 */
[-C--:B------:R-:W-:Y:S02]  /*4170*/  FMUL.FTZ R33, R105, R28.reuse ;  /* 0x0000001c69217220 */ /* 0x080fe40000410000 */
[C---:B------:R-:W-:Y:S02]  /*4180*/  FFMA.FTZ R32, R104.reuse, R28, -R29 ;  /* 0x0000001c68207223 */ /* 0x040fe4000001081d */
[----:B------:R-:W-:Y:S01]  /*4190*/  FFMA.FTZ R33, R104, R30, R33 ;  /* 0x0000001e68217223 */ /* 0x000fe20000010021 */
[----:B------:R-:W-:Y:S02]  /*41a0*/  MOV R30, R58 ;  /* 0x0000003a001e7202 */ /* 0x000fe40000000f00 */
[----:B------:R-:W2:Y:S04]  /*41b0*/  SHFL.UP PT, R37, R32, 0x1, RZ ;  /* 0x0420000020257989 */ /* 0x000ea800000e00ff */
[----:B------:R-:W3:Y:S01]  /*41c0*/  SHFL.UP PT, R36, R33, 0x1, RZ ;  /* 0x0420000021247989 */ /* 0x000ee200000e00ff */
[----:B0-----:R-:W-:-:S03]  /*41d0*/  FMUL.FTZ R29, R33, R39 ;  /* 0x00000027211d7220 */ /* 0x001fc60000410000 */
[----:B------:R0:W4:Y:S01]  /*41e0*/  LDG.E.64 R66, [R30.64] ;  /* 0x000000061e427981 */ /* 0x000122000c1e1b00 */
[-C--:B-1----:R-:W-:Y:S02]  /*41f0*/  FMUL.FTZ R28, R33, R38.reuse ;  /* 0x00000026211c7220 */ /* 0x082fe40000410000 */
[C---:B------:R-:W-:Y:S02]  /*4200*/  FFMA.FTZ R29, R32.reuse, R38, -R29 ;  /* 0x00000026201d7223 */ /* 0x040fe4000001081d */
[----:B------:R-:W-:Y:S02]  /*4210*/  FFMA.FTZ R28, R32, R39, R28 ;  /* 0x00000027201c7223 */ /* 0x000fe4000001001c */
[----:B------:R-:W-:Y:S01]  /*4220*/  @P0 FADD.FTZ R34, R34, R29 ;  /* 0x0000001d22220221 */ /* 0x000fe20000010000 */
[----:B------:R-:W-:Y:S01]  /*4230*/  MOV R29, R91 ;  /* 0x0000005b001d7202 */ /* 0x000fe20000000f00 */
[----:B------:R-:W-:Y:S01]  /*4240*/  @P0 FADD.FTZ R35, R35, R28 ;  /* 0x0000001c23230221 */ /* 0x000fe20000010000 */
[----:B------:R-:W-:-:S02]  /*4250*/  MOV R28, R86 ;  /* 0x00000056001c7202 */ /* 0x000fc40000000f00 */
[----:B------:R-:W1:Y:S01]  /*4260*/  SHFL.UP PT, R39, R34, 0x2, RZ ;  /* 0x0440000022277989 */ /* 0x000e6200000e00ff */
[----:B--2---:R-:W-:-:S03]  /*4270*/  FMUL.FTZ R71, R33, R37 ;  /* 0x0000002521477220 */ /* 0x004fc60000410000 */
[----:B------:R-:W2:Y:S01]  /*4280*/  SHFL.UP PT, R125, R35, 0x2, RZ ;  /* 0x04400000237d7989 */ /* 0x000ea200000e00ff */
[-C--:B---3--:R-:W-:Y:S02]  /*4290*/  FMUL.FTZ R38, R33, R36.reuse ;  /* 0x0000002421267220 */ /* 0x088fe40000410000 */
[C---:B------:R-:W-:Y:S01]  /*42a0*/  FFMA.FTZ R36, R32.reuse, R36, R71 ;  /* 0x0000002420247223 */ /* 0x040fe20000010047 */
[----:B------:R1:W4:Y:S01]  /*42b0*/  LDG.E.64 R68, [R28.64] ;  /* 0x000000061c447981 */ /* 0x000322000c1e1b00 */
[----:B------:R-:W-:-:S03]  /*42c0*/  @P0 FFMA.FTZ R32, R32, R37, -R38 ;  /* 0x0000002520200223 */ /* 0x000fc60000010826 */
[----:B------:R-:W-:Y:S02]  /*42d0*/  FSEL R36, R33, R36, !P0 ;  /* 0x0000002421247208 */ /* 0x000fe40004000000 */
[----:B------:R-:W3:Y:S04]  /*42e0*/  SHFL.UP PT, R33, R32, 0x2, RZ ;  /* 0x0440000020217989 */ /* 0x000ee800000e00ff */
[----:B------:R-:W5:Y:S01]  /*42f0*/  SHFL.UP PT, R37, R36, 0x2, RZ ;  /* 0x0440000024257989 */ /* 0x000f6200000e00ff */
[----:B------:R-:W-:Y:S01]  /*4300*/  ISETP.GE.AND P0, PT, R8, 0x2, PT ;  /* 0x000000020800780c */ /* 0x000fe20003f06270 */
[C---:B-1----:R-:W-:Y:S02]  /*4310*/  FMUL.FTZ R29, R36.reuse, R39 ;  /* 0x00000027241d7220 */ /* 0x042fe40000410000 */
[----:B--2---:R-:W-:-:S02]  /*4320*/  FMUL.FTZ R28, R36, R125 ;  /* 0x0000007d241c7220 */ /* 0x004fc40000410000 */
[C---:B0-----:R-:W-:Y:S02]  /*4330*/  FFMA.FTZ R30, R32.reuse, R125, R29 ;  /* 0x0000007d201e7223 */ /* 0x041fe4000001001d */
[----:B------:R-:W-:-:S06]  /*4340*/  FFMA.FTZ R39, R32, R39, -R28 ;  /* 0x0000002720277223 */ /* 0x000fcc000001081c */
[----:B------:R-:W-:Y:S02]  /*4350*/  @P0 FADD.FTZ R35, R35, R30 ;  /* 0x0000001e23230221 */ /* 0x000fe40000010000 */
[----:B------:R-:W-:Y:S02]  /*4360*/  @P0 FADD.FTZ R34, R34, R39 ;  /* 0x0000002722220221 */ /* 0x000fe40000010000 */
[C---:B---3--:R-:W-:Y:S01]  /*4370*/  FMUL.FTZ R30, R36.reuse, R33 ;  /* 0x00000021241e7220 */ /* 0x048fe20000410000 */
[----:B------:R-:W0:Y:S01]  /*4380*/  SHFL.UP PT, R29, R35, 0x4, RZ ;  /* 0x04800000231d7989 */ /* 0x000e2200000e00ff */
[----:B-----5:R-:W-:-:S03]  /*4390*/  FMUL.FTZ R28, R36, R37 ;  /* 0x00000025241c7220 */ /* 0x020fc60000410000 */
        /* <DEDUP_REMOVED lines=23> */
[----:B0-----:R-:W-:-:S04]  /*4510*/  FMUL.FTZ R30, R36, R29 ;  /* 0x0000001d241e7220 */ /* 0x001fc80000410000 */
[-C--:B-1----:R-:W-:Y:S02]  /*4520*/  FFMA.FTZ R30, R32, R37.reuse, R30 ;  /* 0x00000025201e7223 */ /* 0x082fe4000001001e */
[----:B------:R-:W-:-:S06]  /*4530*/  FMUL.FTZ R28, R36, R37 ;  /* 0x00000025241c7220 */ /* 0x000fcc0000410000 */
[----:B------:R-:W-:Y:S02]  /*4540*/  @P1 FADD.FTZ R35, R35, R30 ;  /* 0x0000001e23231221 */ /* 0x000fe40000010000 */
[----:B--2---:R-:W-:Y:S02]  /*4550*/  FMUL.FTZ R30, R36, R33 ;  /* 0x00000021241e7220 */ /* 0x004fe40000410000 */
[----:B------:R-:W-:Y:S02]  /*4560*/  FFMA.FTZ R29, R32, R29, -R28 ;  /* 0x0000001d201d7223 */ /* 0x000fe4000001081c */
[-C--:B---3--:R-:W-:Y:S02]  /*4570*/  FMUL.FTZ R38, R36, R31.reuse ;  /* 0x0000001f24267220 */ /* 0x088fe40000410000 */
[----:B------:R-:W-:Y:S01]  /*4580*/  FFMA.FTZ R39, R32, R31, R30 ;  /* 0x0000001f20277223 */ /* 0x000fe2000001001e */
[----:B------:R-:W0:Y:S01]  /*4590*/  SHFL.UP PT, R37, R35, 0x10, RZ ;  /* 0x0600000023257989 */ /* 0x000e2200000e00ff */
[----:B------:R-:W-:-:S02]  /*45a0*/  @P1 FADD.FTZ R34, R34, R29 ;  /* 0x0000001d22221221 */ /* 0x000fc40000010000 */
        /* <DEDUP_REMOVED lines=10> */
[----:B------:R-:W5:Y:S01]  /*4650*/  @!P0 LDS.128 R28, [UR4+0x470] ;  /* 0x00047004ff1c8984 */ /* 0x000f620008000c00 */
[----:B------:R-:W-:Y:S01]  /*4660*/  ISETP.GE.AND P0, PT, R8, 0x10, PT ;  /* 0x000000100800780c */ /* 0x000fe20003f06270 */
        /* <DEDUP_REMOVED lines=26> */
[----:B--2---:R-:W-:Y:S02]  /*4810*/  @!P2 MOV R33, R30 ;  /* 0x0000001e0021a202 */ /* 0x004fe40000000f00 */
[----:B---3--:R-:W-:Y:S01]  /*4820*/  @!P2 MOV R35, R31 ;  /* 0x0000001f0023a202 */ /* 0x008fe20000000f00 */
[CC--:B------:R-:W-:Y:S02]  /*4830*/  @P3 FMUL.FTZ R32, R71.reuse, R124.reuse ;  /* 0x0000007c47203220 */ /* 0x0c0fe40000410000 */
[C---:B------:R-:W-:Y:S02]  /*4840*/  @P3 FMUL.FTZ R124, R70.reuse, R124 ;  /* 0x0000007c467c3220 */ /* 0x040fe40000410000 */
[-C--:B------:R-:W-:Y:S02]  /*4850*/  @P3 FFMA.FTZ R70, R70, R125.reuse, -R32 ;  /* 0x0000007d46463223 */ /* 0x080fe40000010820 */
[----:B------:R-:W-:-:S02]  /*4860*/  @P3 FFMA.FTZ R124, R71, R125, R124 ;  /* 0x0000007d477c3223 */ /* 0x000fc4000001007c */
[----:B------:R-:W-:Y:S02]  /*4870*/  @P3 FADD.FTZ R33, R33, R70 ;  /* 0x0000004621213221 */ /* 0x000fe40000010000 */
[----:B------:R-:W-:Y:S02]  /*4880*/  @P3 FADD.FTZ R35, R35, R124 ;  /* 0x0000007c23233221 */ /* 0x000fe40000010000 */
        /* <DEDUP_REMOVED lines=31> */
[-C--:B------:R-:W-:Y:S01]  /*4a80*/  FMUL.FTZ R115, R115, R118.reuse ;  /* 0x0000007673737220 */ /* 0x080fe20000410000 */
[----:B------:R-:W-:Y:S01]  /*4a90*/  MOV R119, c[0x0][0x1a0] ;  /* 0x0000680000777a02 */ /* 0x000fe20000000f00 */
[C---:B------:R-:W-:Y:S02]  /*4aa0*/  FFMA.FTZ R120, R110.reuse, R118, -R33 ;  /* 0x000000766e787223 */ /* 0x040fe40000010821 */
[----:B------:R-:W-:Y:S01]  /*4ab0*/  FFMA.FTZ R110, R110, R112, R115 ;  /* 0x000000706e6e7223 */ /* 0x000fe20000010073 */
[----:B------:R-:W-:Y:S01]  /*4ac0*/  MOV R32, c[0x0][0x1a4] ;  /* 0x0000690000207a02 */ /* 0x000fe20000000f00 */
[----:B------:R-:W-:Y:S01]  /*4ad0*/  FADD.FTZ R115, R73, R120 ;  /* 0x0000007849737221 */ /* 0x000fe20000010000 */
[----:B------:R-:W-:Y:S01]  /*4ae0*/  LEA R58, P0, R119, R58, 0x3 ;  /* 0x0000003a773a7211 */ /* 0x000fe200078018ff */
[----:B------:R-:W-:-:S03]  /*4af0*/  FADD.FTZ R110, RZ, R110 ;  /* 0x0000006eff6e7221 */ /* 0x000fc60000010000 */
[----:B------:R-:W-:Y:S01]  /*4b00*/  LEA.HI.X R83, R119, R83, R32, 0x3, P0 ;  /* 0x0000005377537211 */ /* 0x000fe200000f1c20 */
[CC--:B------:R-:W-:Y:S02]  /*4b10*/  FMUL.FTZ R119, R113.reuse, R115.reuse ;  /* 0x0000007371777220 */ /* 0x0c0fe40000410000 */
[-C--:B------:R-:W-:Y:S01]  /*4b20*/  FMUL.FTZ R113, R113, R110.reuse ;  /* 0x0000006e71717220 */ /* 0x080fe20000410000 */
[----:B------:R-:W-:Y:S01]  /*4b30*/  MOV R33, c[0x0][0x1c0] ;  /* 0x0000700000217a02 */ /* 0x000fe20000000f00 */
[C---:B------:R-:W-:Y:S02]  /*4b40*/  FFMA.FTZ R120, R114.reuse, R110, R119 ;  /* 0x0000006e72787223 */ /* 0x040fe40000010077 */
[----:B------:R-:W-:Y:S01]  /*4b50*/  FFMA.FTZ R119, R114, R115, -R113 ;  /* 0x0000007372777223 */ /* 0x000fe20000010871 */
[----:B------:R-:W-:Y:S01]  /*4b60*/  MOV R32, c[0x0][0x1c4] ;  /* 0x0000710000207a02 */ /* 0x000fe20000000f00 */
[----:B------:R-:W-:Y:S01]  /*4b70*/  FADD.FTZ R113, RZ, R120 ;  /* 0x00000078ff717221 */ /* 0x000fe20000010000 */
[----:B------:R-:W-:Y:S01]  /*4b80*/  LEA R86, P0, R33, R86, 0x3 ;  /* 0x0000005621567211 */ /* 0x000fe200078018ff */
[----:B------:R-:W-:-:S02]  /*4b90*/  FADD.FTZ R114, R74, R119 ;  /* 0x000000774a727221 */ /* 0x000fc40000010000 */
[----:B------:R-:W-:Y:S01]  /*4ba0*/  FMUL.FTZ R119, R111, R113 ;  /* 0x000000716f777220 */ /* 0x000fe20000410000 */
[----:B------:R-:W-:Y:S01]  /*4bb0*/  LEA.HI.X R91, R33, R91, R32, 0x3, P0 ;  /* 0x0000005b215b7211 */ /* 0x000fe200000f1c20 */
[-C--:B----4-:R-:W-:Y:S02]  /*4bc0*/  FMUL.FTZ R33, R67, R69.reuse ;  /* 0x0000004543217220 */ /* 0x090fe40000410000 */
[----:B------:R-:W-:Y:S02]  /*4bd0*/  FMUL.FTZ R111, R111, R114 ;  /* 0x000000726f6f7220 */ /* 0x000fe40000410000 */
[C---:B------:R-:W-:Y:S02]  /*4be0*/  FMUL.FTZ R32, R66.reuse, R69 ;  /* 0x0000004542207220 */ /* 0x040fe40000410000 */
[----:B------:R-:W-:Y:S02]  /*4bf0*/  FFMA.FTZ R69, R66, R68, -R33 ;  /* 0x0000004442457223 */ /* 0x000fe40000010821 */
[----:B------:R-:W-:-:S02]  /*4c00*/  FFMA.FTZ R66, R116, R113, R111 ;  /* 0x0000007174427223 */ /* 0x000fc4000001006f */
[----:B------:R-:W-:Y:S02]  /*4c10*/  FFMA.FTZ R120, R116, R114, -R119 ;  /* 0x0000007274787223 */ /* 0x000fe40000010877 */
[----:B------:R-:W-:Y:S02]  /*4c20*/  FADD.FTZ R66, RZ, R66 ;  /* 0x00000042ff427221 */ /* 0x000fe40000010000 */
[----:B------:R-:W-:Y:S02]  /*4c30*/  FMUL.FTZ R33, R37, R31 ;  /* 0x0000001f25217220 */ /* 0x000fe40000410000 */
[----:B------:R-:W-:Y:S02]  /*4c40*/  FADD.FTZ R116, R75, R120 ;  /* 0x000000784b747221 */ /* 0x000fe40000010000 */
[----:B------:R-:W-:Y:S02]  /*4c50*/  FMUL.FTZ R119, R107, R66 ;  /* 0x000000426b777220 */ /* 0x000fe40000410000 */
[----:B------:R-:W-:-:S02]  /*4c60*/  FFMA.FTZ R33, R36, R30, -R33 ;  /* 0x0000001e24217223 */ /* 0x000fc40000010821 */
[C---:B------:R-:W-:Y:S02]  /*4c70*/  FMUL.FTZ R30, R37.reuse, R30 ;  /* 0x0000001e251e7220 */ /* 0x040fe40000410000 */
[C---:B------:R-:W-:Y:S02]  /*4c80*/  FMUL.FTZ R111, R37.reuse, R29 ;  /* 0x0000001d256f7220 */ /* 0x040fe40000410000 */
[----:B------:R-:W-:Y:S02]  /*4c90*/  FMUL.FTZ R37, R37, R28 ;  /* 0x0000001c25257220 */ /* 0x000fe40000410000 */
[-C--:B------:R-:W-:Y:S02]  /*4ca0*/  FMUL.FTZ R107, R107, R116.reuse ;  /* 0x000000746b6b7220 */ /* 0x080fe40000410000 */
[----:B------:R-:W-:Y:S02]  /*4cb0*/  FFMA.FTZ R119, R106, R116, -R119 ;  /* 0x000000746a777223 */ /* 0x000fe40000010877 */
[----:B------:R-:W-:-:S02]  /*4cc0*/  FFMA.FTZ R28, R36, R28, -R111 ;  /* 0x0000001c241c7223 */ /* 0x000fc4000001086f */
[C---:B------:R-:W-:Y:S02]  /*4cd0*/  FFMA.FTZ R29, R36.reuse, R29, R37 ;  /* 0x0000001d241d7223 */ /* 0x040fe40000010025 */
[----:B------:R-:W-:Y:S02]  /*4ce0*/  FFMA.FTZ R120, R36, R31, R30 ;  /* 0x0000001f24787223 */ /* 0x000fe4000001001e */
[----:B------:R-:W-:Y:S02]  /*4cf0*/  FFMA.FTZ R107, R106, R66, R107 ;  /* 0x000000426a6b7223 */ /* 0x000fe4000001006b */
[----:B------:R-:W-:Y:S02]  /*4d00*/  FADD.FTZ R36, R76, R119 ;  /* 0x000000774c247221 */ /* 0x000fe40000010000 */
[----:B------:R-:W-:Y:S01]  /*4d10*/  FADD.FTZ R30, R38, R33 ;  /* 0x00000021261e7221 */ /* 0x000fe20000010000 */
[----:B------:R-:W-:Y:S01]  /*4d20*/  ISETP.NE.AND P0, PT, R7, RZ, PT ;  /* 0x000000ff0700720c */ /* 0x000fe20003f05270 */
[----:B------:R-:W-:-:S02]  /*4d30*/  FADD.FTZ R38, RZ, R107 ;  /* 0x0000006bff267221 */ /* 0x000fc40000010000 */
[----:B------:R-:W-:Y:S02]  /*4d40*/  FMUL.FTZ R37, R93, R36 ;  /* 0x000000245d257220 */ /* 0x000fe40000410000 */
[----:B------:R-:W-:Y:S02]  /*4d50*/  FFMA.FTZ R67, R67, R68, R32 ;  /* 0x0000004443437223 */ /* 0x000fe40000010020 */
[-C--:B------:R-:W-:Y:S02]  /*4d60*/  FMUL.FTZ R93, R93, R38.reuse ;  /* 0x000000265d5d7220 */ /* 0x080fe40000410000 */
[----:B------:R-:W-:Y:S02]  /*4d70*/  FFMA.FTZ R37, R92, R38, R37 ;  /* 0x000000265c257223 */ /* 0x000fe40000010025 */
[----:B------:R-:W-:Y:S02]  /*4d80*/  FADD.FTZ R31, R39, R120 ;  /* 0x00000078271f7221 */ /* 0x000fe40000010000 */
[----:B------:R-:W-:-:S02]  /*4d90*/  FMUL.FTZ R39, R67, R34 ;  /* 0x0000002243277220 */ /* 0x000fc40000410000 */
[----:B------:R-:W-:Y:S02]  /*4da0*/  FFMA.FTZ R68, R92, R36, -R93 ;  /* 0x000000245c447223 */ /* 0x000fe4000001085d */
[----:B------:R-:W-:Y:S02]  /*4db0*/  FADD.FTZ R34, RZ, R37 ;  /* 0x00000025ff227221 */ /* 0x000fe40000010000 */
[----:B------:R-:W-:Y:S02]  /*4dc0*/  FADD.FTZ R68, R77, R68 ;  /* 0x000000444d447221 */ /* 0x000fe40000010000 */
[C---:B------:R-:W-:Y:S01]  /*4dd0*/  FMUL.FTZ R37, R95.reuse, R34 ;  /* 0x000000225f257220 */ /* 0x040fe20000410000 */
[----:B------:R-:W-:Y:S02]  /*4de0*/  @!P0 MOV R32, R88 ;  /* 0x0000005800208202 */ /* 0x000fe40000000f00 */
[----:B------:R-:W-:Y:S01]  /*4df0*/  @!P0 MOV R33, R61 ;  /* 0x0000003d00218202 */ /* 0x000fe20000000f00 */
[----:B------:R-:W-:-:S02]  /*4e00*/  FMUL.FTZ R95, R95, R68 ;  /* 0x000000445f5f7220 */ /* 0x000fc40000410000 */
[----:B------:R-:W-:Y:S01]  /*4e10*/  FFMA.FTZ R37, R94, R68, -R37 ;  /* 0x000000445e257223 */ /* 0x000fe20000010825 */
[----:B------:R-:W-:Y:S01]  /*4e20*/  @!P0 STS.128 [UR4+0x470], R28 ;  /* 0x0004701cff008988 */ /* 0x000fe20008000c04 */
[----:B------:R-:W-:-:S03]  /*4e30*/  FFMA.FTZ R70, R69, R70, -R39 ;  /* 0x0000004645467223 */ /* 0x000fc60000010827 */
[----:B------:R0:W-:Y:S01]  /*4e40*/  @!P0 STG.E.128 [R32.64], R28 ;  /* 0x0000001c20008986 */ /* 0x0001e2000c101d06 */
[----:B------:R-:W-:Y:S02]  /*4e50*/  FFMA.FTZ R51, R70, 2, R51 ;  /* 0x4000000046337823 */ /* 0x000fe40000010033 */
[----:B------:R-:W-:-:S04]  /*4e60*/  FMUL.FTZ R70, R67, R109 ;  /* 0x0000006d43467220 */ /* 0x000fc80000410000 */
[----:B------:R-:W-:Y:S02]  /*4e70*/  FFMA.FTZ R117, R69, R117, -R70 ;  /* 0x0000007545757223 */ /* 0x000fe40000010846 */
[----:B0-----:R-:W-:Y:S02]  /*4e80*/  FFMA.FTZ R30, R94, R34, R95 ;  /* 0x000000225e1e7223 */ /* 0x001fe4000001005f */
[----:B------:R-:W-:Y:S02]  /*4e90*/  FADD.FTZ R28, R78, R37 ;  /* 0x000000254e1c7221 */ /* 0x000fe40000010000 */
[----:B------:R-:W-:Y:S02]  /*4ea0*/  FMUL.FTZ R32, R67, R35 ;  /* 0x0000002343207220 */ /* 0x000fe40000410000 */
[----:B------:R-:W-:Y:S02]  /*4eb0*/  FADD.FTZ R30, RZ, R30 ;  /* 0x0000001eff1e7221 */ /* 0x000fe40000010000 */
[----:B------:R-:W-:-:S02]  /*4ec0*/  FMUL.FTZ R29, R97, R28 ;  /* 0x0000001c611d7220 */ /* 0x000fc40000410000 */
[----:B------:R-:W-:Y:S02]  /*4ed0*/  FFMA.FTZ R32, R69, R71, -R32 ;  /* 0x0000004745207223 */ /* 0x000fe40000010820 */
[-C--:B------:R-:W-:Y:S02]  /*4ee0*/  FMUL.FTZ R97, R97, R30.reuse ;  /* 0x0000001e61617220 */ /* 0x080fe40000410000 */
[----:B------:R-:W-:Y:S02]  /*4ef0*/  FFMA.FTZ R29, R96, R30, R29 ;  /* 0x0000001e601d7223 */ /* 0x000fe4000001001d */
[----:B------:R-:W-:Y:S02]  /*4f00*/  FFMA.FTZ R53, R32, 2, R53 ;  /* 0x4000000020357823 */ /* 0x000fe40000010035 */
        /* <DEDUP_REMOVED lines=9> */
[----:B------:R-:W-:Y:S02]  /*4fa0*/  FMUL.FTZ R29, R101, R92 ;  /* 0x0000005c651d7220 */ /* 0x000fe40000410000 */
[----:B------:R-:W-:Y:S02]  /*4fb0*/  FMUL.FTZ R66, R67, R66 ;  /* 0x0000004243427220 */ /* 0x000fe40000410000 */
[-C--:B------:R-:W-:Y:S02]  /*4fc0*/  FMUL.FTZ R101, R101, R94.reuse ;  /* 0x0000005e65657220 */ /* 0x080fe40000410000 */
[----:B------:R-:W-:Y:S02]  /*4fd0*/  FFMA.FTZ R29, R100, R94, R29 ;  /* 0x0000005e641d7223 */ /* 0x000fe4000001001d */
[----:B------:R-:W-:-:S02]  /*4fe0*/  FFMA.FTZ R31, R69, R116, -R66 ;  /* 0x00000074451f7223 */ /* 0x000fc40000010842 */
[----:B------:R-:W-:Y:S02]  /*4ff0*/  FFMA.FTZ R100, R100, R92, -R101 ;  /* 0x0000005c64647223 */ /* 0x000fe40000010865 */
[----:B------:R-:W-:Y:S02]  /*5000*/  FADD.FTZ R66, RZ, R29 ;  /* 0x0000001dff427221 */ /* 0x000fe40000010000 */
[----:B------:R-:W-:Y:S02]  /*5010*/  FADD.FTZ R100, R81, R100 ;  /* 0x0000006451647221 */ /* 0x000fe40000010000 */
[----:B------:R-:W-:Y:S02]  /*5020*/  FMUL.FTZ R29, R103, R66 ;  /* 0x00000042671d7220 */ /* 0x000fe40000410000 */
[----:B------:R-:W-:Y:S02]  /*5030*/  FMUL.FTZ R34, R67, R34 ;  /* 0x0000002243227220 */ /* 0x000fe40000410000 */
[----:B------:R-:W-:-:S02]  /*5040*/  FMUL.FTZ R103, R103, R100 ;  /* 0x0000006467677220 */ /* 0x000fc40000410000 */
[C---:B------:R-:W-:Y:S02]  /*5050*/  FFMA.FTZ R29, R102.reuse, R100, -R29 ;  /* 0x00000064661d7223 */ /* 0x040fe4000001081d */
[----:B------:R-:W-:Y:S02]  /*5060*/  FFMA.FTZ R90, R31, 2, R90 ;  /* 0x400000001f5a7823 */ /* 0x000fe4000001005a */
[----:B------:R-:W-:Y:S02]  /*5070*/  FFMA.FTZ R31, R69, R68, -R34 ;  /* 0x00000044451f7223 */ /* 0x000fe40000010822 */
[----:B------:R-:W-:Y:S02]  /*5080*/  FMUL.FTZ R30, R67, R30 ;  /* 0x0000001e431e7220 */ /* 0x000fe40000410000 */
[----:B------:R-:W-:Y:S02]  /*5090*/  FFMA.FTZ R103, R102, R66, R103 ;  /* 0x0000004266677223 */ /* 0x000fe40000010067 */
[----:B------:R-:W-:-:S02]  /*50a0*/  FADD.FTZ R34, R82, R29 ;  /* 0x0000001d52227221 */ /* 0x000fc40000010000 */
[----:B------:R-:W-:Y:S02]  /*50b0*/  FFMA.FTZ R50, R31, 2, R50 ;  /* 0x400000001f327823 */ /* 0x000fe40000010032 */
[----:B------:R-:W-:Y:S02]  /*50c0*/  FFMA.FTZ R31, R69, R28, -R30 ;  /* 0x0000001c451f7223 */ /* 0x000fe4000001081e */
[----:B------:R-:W-:Y:S01]  /*50d0*/  FMUL.FTZ R32, R67, R32 ;  /* 0x0000002043207220 */ /* 0x000fe20000410000 */
[----:B------:R-:W-:Y:S01]  /*50e0*/  IADD3 R87, R87, 0x1, RZ ;  /* 0x0000000157577810 */ /* 0x000fe20007ffe0ff */
[----:B------:R-:W-:Y:S02]  /*50f0*/  FADD.FTZ R30, RZ, R103 ;  /* 0x00000067ff1e7221 */ /* 0x000fe40000010000 */
[----:B------:R-:W-:Y:S02]  /*5100*/  FMUL.FTZ R29, R105, R34 ;  /* 0x00000022691d7220 */ /* 0x000fe40000410000 */
[----:B------:R-:W-:-:S02]  /*5110*/  FFMA.FTZ R44, R31, 2, R44 ;  /* 0x400000001f2c7823 */ /* 0x000fc4000001002c */
[----:B------:R-:W-:Y:S01]  /*5120*/  FFMA.FTZ R32, R69, R70, -R32 ;  /* 0x0000004645207223 */ /* 0x000fe20000010820 */
[----:B------:R-:W-:Y:S01]  /*5130*/  ISETP.GE.AND P0, PT, R87, c[0x0][0x16c], PT ;  /* 0x00005b0057007a0c */ /* 0x000fe20003f06270 */
[-C--:B------:R-:W-:Y:S02]  /*5140*/  FFMA.FTZ R31, R104, R30.reuse, R29 ;  /* 0x0000001e681f7223 */ /* 0x080fe4000001001d */
[----:B------:R-:W-:Y:S01]  /*5150*/  FMUL.FTZ R105, R105, R30 ;  /* 0x0000001e69697220 */ /* 0x000fe20000410000 */
[----:B------:R-:W-:Y:S01]  /*5160*/  MOV R121, c[0x0][0x188] ;  /* 0x0000620000797a02 */ /* 0x000fe20000000f00 */
[----:B------:R-:W-:Y:S02]  /*5170*/  FMUL.FTZ R28, R67, R94 ;  /* 0x0000005e431c7220 */ /* 0x000fe40000410000 */
[----:B------:R-:W-:Y:S02]  /*5180*/  FFMA.FTZ R49, R32, 2, R49 ;  /* 0x4000000020317823 */ /* 0x000fe40000010031 */
[----:B------:R-:W-:-:S02]  /*5190*/  FADD.FTZ R32, RZ, R31 ;  /* 0x0000001fff207221 */ /* 0x000fc40000010000 */
[----:B------:R-:W-:Y:S01]  /*51a0*/  FFMA.FTZ R104, R104, R34, -R105 ;  /* 0x0000002268687223 */ /* 0x000fe20000010869 */
[----:B------:R-:W-:Y:S01]  /*51b0*/  MOV R124, c[0x0][0x18c] ;  /* 0x00006300007c7a02 */ /* 0x000fe20000000f00 */
[----:B------:R-:W-:Y:S01]  /*51c0*/  FFMA.FTZ R29, R69, R92, -R28 ;  /* 0x0000005c451d7223 */ /* 0x000fe2000001081c */
[----:B------:R-:W-:Y:S01]  /*51d0*/  LEA R84, P1, R121, R84, 0x3 ;  /* 0x0000005479547211 */ /* 0x000fe200078218ff */
        /* <DEDUP_REMOVED lines=8> */
[----:B------:R-:W-:Y:S01]  /*5260*/  FADD.FTZ R104, R85, R104 ;  /* 0x0000006855687221 */ /* 0x000fe20000010000 */
[----:B------:R-:W-:Y:S01]  /*5270*/  LEA.HI.X R89, R121, R89, R124, 0x3, P1 ;  /* 0x0000005979597211 */ /* 0x000fe200008f1c7c */
[C---:B------:R-:W-:Y:S01]  /*5280*/  FFMA.FTZ R33, R69.reuse, R122, -R108 ;  /* 0x0000007a45217223 */ /* 0x040fe2000001086c */
[----:B------:R-:W-:Y:S01]  /*5290*/  IADD3 R88, P1, R88, 0x10, RZ ;  /* 0x0000001058587810 */ /* 0x000fe20007f3e0ff */
[C---:B------:R-:W-:Y:S01]  /*52a0*/  FFMA.FTZ R112, R69.reuse, R118, -R112 ;  /* 0x0000007645707223 */ /* 0x040fe20000010870 */
[----:B------:R-:W-:Y:S01]  /*52b0*/  UIADD3 UR4, UR4, 0x10, URZ ;  /* 0x0000001004047890 */ /* 0x000fe2000fffe03f */
[----:B------:R-:W-:-:S02]  /*52c0*/  FFMA.FTZ R115, R69, R115, -R110 ;  /* 0x0000007345737223 */ /* 0x000fc4000001086e */
[C---:B------:R-:W-:Y:S02]  /*52d0*/  FFMA.FTZ R114, R69.reuse, R114, -R113 ;  /* 0x0000007245727223 */ /* 0x040fe40000010871 */
[C---:B------:R-:W-:Y:S02]  /*52e0*/  FFMA.FTZ R38, R69.reuse, R36, -R38 ;  /* 0x0000002445267223 */ /* 0x040fe40000010826 */
[C---:B------:R-:W-:Y:S02]  /*52f0*/  FFMA.FTZ R28, R69.reuse, R100, -R28 ;  /* 0x00000064451c7223 */ /* 0x040fe4000001081c */
[C---:B------:R-:W-:Y:S02]  /*5300*/  FFMA.FTZ R31, R69.reuse, R34, -R30 ;  /* 0x00000022451f7223 */ /* 0x040fe4000001081e */
[----:B------:R-:W-:Y:S01]  /*5310*/  FFMA.FTZ R32, R69, R104, -R32 ;  /* 0x0000006845207223 */ /* 0x000fe20000010820 */
[----:B------:R-:W-:Y:S01]  /*5320*/  IADD3.X R61, RZ, R61, RZ, P1, !PT ;  /* 0x0000003dff3d7210 */ /* 0x000fe20000ffe4ff */
        /* <DEDUP_REMOVED lines=9> */
[----:B------:R-:W-:Y:S01]  /*53c0*/  FFMA.FTZ R47, R32, 2, R47 ;  /* 0x40000000202f7823 */ /* 0x000fe2000001002f */
[----:B------:R-:W-:Y:S01]  /*53d0*/  @P0 CALL.REL.NOINC `(.L_x_1760) ;  /* 0x0000001000000944 */ /* 0x000fe20003c00000 */
[----:B------:R-:W-:Y:S05]  /*53e0*/  BRA `(.L_x_1761) ;  /* 0xffffdbd000007947 */ /* 0x000fea000383ffff */
.L_x_1760:
[----:B------:R-:W-:-:S02]  /*53f0*/  NOP ;  /* 0x0000000000007918 */ /* 0x000fc40000000000 */
[----:B------:R-:W-:Y:S01]  /*5400*/  BAR.SYNC.DEFER_BLOCKING 0x0 ;  /* 0x0000000000007b1d */ /* 0x000fe20000010000 */
[----:B------:R-:W-:Y:S01]  /*5410*/  F2FP.PACK_AB R47, R47, R46 ;  /* 0x0000002e2f2f723e */ /* 0x000fe200000000ff */
[----:B------:R-:W-:Y:S01]  /*5420*/  IMAD R32, R6, c[0x0][0x200], RZ ;  /* 0x0000800006207a24 */ /* 0x000fe200078e02ff */
[----:B------:R-:W-:Y:S02]  /*5430*/  F2FP.PACK_AB R46, R45, R48 ;  /* 0x000000302d2e723e */ /* 0x000fe400000000ff */
[----:B------:R-:W-:Y:S01]  /*5440*/  F2FP.PACK_AB R45, R49, R44 ;  /* 0x0000002c312d723e */ /* 0x000fe200000000ff */
[----:B------:R-:W-:Y:S01]  /*5450*/  IMAD R17, R5, c[0x0][0x204], R32 ;  /* 0x0000810005117a24 */ /* 0x000fe200078e0220 */
[----:B------:R-:W-:-:S02]  /*5460*/  F2FP.PACK_AB R23, R90, R59 ;  /* 0x0000003b5a17723e */ /* 0x000fc400000000ff */
[----:B------:R-:W-:Y:S02]  /*5470*/  F2FP.PACK_AB R22, R56, R55 ;  /* 0x000000373816723e */ /* 0x000fe400000000ff */
[----:B------:R-:W-:Y:S02]  /*5480*/  F2FP.PACK_AB R21, R54, R53 ;  /* 0x000000353615723e */ /* 0x000fe400000000ff */
[----:B------:R-:W-:Y:S02]  /*5490*/  F2FP.PACK_AB R20, R52, R51 ;  /* 0x000000333414723e */ /* 0x000fe400000000ff */
[----:B------:R-:W-:Y:S02]  /*54a0*/  F2FP.PACK_AB R44, R50, R43 ;  /* 0x0000002b322c723e */ /* 0x000fe400000000ff */
[C---:B------:R-:W-:Y:S02]  /*54b0*/  SHF.L.U32 R18, R9.reuse, 0x9, RZ ;  /* 0x0000000909127819 */ /* 0x040fe400000006ff */
[----:B------:R-:W-:-:S02]  /*54c0*/  IADD3 R9, R9, 0x1, RZ ;  /* 0x0000000109097810 */ /* 0x000fc40007ffe0ff */
[--C-:B------:R-:W-:Y:S02]  /*54d0*/  SHF.R.S32.HI R19, RZ, 0x1f, R18.reuse ;  /* 0x0000001fff137819 */ /* 0x100fe40000011412 */
[----:B------:R-:W-:Y:S01]  /*54e0*/  IADD3 R12, P1, R12, 0x400, RZ ;  /* 0x000004000c0c7810 */ /* 0x000fe20007f3e0ff */
[----:B------:R0:W-:Y:S01]  /*54f0*/  STS.128 [R16], R20 ;  /* 0x0000001410007388 */ /* 0x0001e20000000c00 */
[----:B------:R-:W-:Y:S01]  /*5500*/  IADD3 R14, P2, R14, 0x400, RZ ;  /* 0x000004000e0e7810 */ /* 0x000fe20007f5e0ff */
[----:B------:R-:W-:Y:S01]  /*5510*/  IMAD.WIDE.U32 R18, R5, c[0x0][0x200], R18 ;  /* 0x0000800005127a25 */ /* 0x000fe200078e0012 */
[----:B------:R-:W-:Y:S01]  /*5520*/  IADD3.X R13, RZ, R13, RZ, P1, !PT ;  /* 0x0000000dff0d7210 */ /* 0x000fe20000ffe4ff */
[----:B------:R1:W-:Y:S01]  /*5530*/  STS.128 [R16+0x10], R44 ;  /* 0x0000102c10007388 */ /* 0x0003e20000000c00 */
[----:B------:R-:W-:-:S06]  /*5540*/  NOP ;  /* 0x0000000000007918 */ /* 0x000fcc0000000000 */
[----:B------:R-:W2:Y:S01]  /*5550*/  LDS.128 R24, [R8.X16] ;  /* 0x0000000008187984 */ /* 0x000ea2000000cc00 */
[----:B------:R-:W-:Y:S01]  /*5560*/  IADD3 R19, R19, R17, RZ ;  /* 0x0000001113137210 */ /* 0x000fe20007ffe0ff */
[----:B------:R-:W-:Y:S01]  /*5570*/  IMAD R17, R3, c[0x0][0x208], RZ ;  /* 0x0000820003117a24 */ /* 0x000fe200078e02ff */
[----:B------:R-:W-:Y:S01]  /*5580*/  IADD3.X R15, RZ, R15, RZ, P2, !PT ;  /* 0x0000000fff0f7210 */ /* 0x000fe200017fe4ff */
[----:B------:R-:W3:Y:S02]  /*5590*/  LDS.128 R28, [R8.X16+0x200] ;  /* 0x00020000081c7984 */ /* 0x000ee4000000cc00 */
[C---:B0-----:R-:W-:Y:S02]  /*55a0*/  IMAD R21, R0.reuse, c[0x0][0x20c], R17 ;  /* 0x0000830000157a24 */ /* 0x041fe400078e0211 */
[----:B-1----:R-:W-:-:S05]  /*55b0*/  IMAD.WIDE.U32 R16, R0, c[0x0][0x208], R18 ;  /* 0x0000820000107a25 */ /* 0x002fca00078e0012 */
[----:B------:R-:W-:Y:S02]  /*55c0*/  IADD3 R17, R17, R21, RZ ;  /* 0x0000001511117210 */ /* 0x000fe40007ffe0ff */
[----:B------:R-:W-:-:S04]  /*55d0*/  LEA R18, P0, R16, c[0x0][0x258], 0x1 ;  /* 0x0000960010127a11 */ /* 0x000fc800078008ff */
[----:B------:R-:W-:Y:S02]  /*55e0*/  LEA.HI.X R19, R16, c[0x0][0x25c], R17, 0x1, P0 ;  /* 0x0000970010137a11 */ /* 0x000fe400000f0c11 */
[----:B------:R-:W-:-:S03]  /*55f0*/  ISETP.GE.AND P0, PT, R9, c[0x0][0x174], PT ;  /* 0x00005d0009007a0c */ /* 0x000fc60003f06270 */
[----:B------:R-:W-:-:S05]  /*5600*/  IMAD.WIDE R16, R11, 0x10, R18 ;  /* 0x000000100b107825 */ /* 0x000fca00078e0212 */
[----:B--2---:R0:W-:Y:S04]  /*5610*/  STG.E.128 [R16.64], R24 ;  /* 0x0000001810007986 */ /* 0x0041e8000c101d06 */
[----:B---3--:R0:W-:Y:S01]  /*5620*/  STG.E.128 [R16.64+0x200], R28 ;  /* 0x0002001c10007986 */ /* 0x0081e2000c101d06 */
[----:B------:R-:W-:Y:S01]  /*5630*/  @P0 CALL.REL.NOINC `(.L_x_1762) ;  /* 0x0000001000000944 */ /* 0x000fe20003c00000 */
[----:B------:R-:W-:Y:S05]  /*5640*/  BRA `(.L_x_1763) ;  /* 0xffffad0000007947 */ /* 0x000fea000383ffff */
.L_x_1762:
[----:B------:R-:W-:Y:S05]  /*5650*/  EXIT ;  /* 0x000000000000794d */ /* 0x000fea0003800000 */
.L_x_1764:
        /* <DEDUP_REMOVED lines=10> */
.L_x_5360:


//--------------------- .text._Z25selective_scan_fwd_kernelI32Selective_Scan_fwd_kernel_traitsILi32ELi16ELi1ELb1ELb0ELb0ELb1EN3c104HalfENS1_7complexIfEEEEv13SSMParamsBase --------------------------
	.section	.text._Z25selective_scan_fwd_kernelI32Selective_Scan_fwd_kernel_traitsILi32ELi16ELi1ELb1ELb0ELb0ELb1EN3c104HalfENS1_7complexIfEEEEv13SSMParamsBase,"ax",@progbits
	.sectioninfo	@"SHI_REGISTERS=128"
	.align	128
        .global         _Z25selective_scan_fwd_kernelI32Selective_Scan_fwd_kernel_traitsILi32ELi16ELi1ELb1ELb0ELb0ELb1EN3c104HalfENS1_7complexIfEEEEv13SSMParamsBase
        .type           _Z25selective_scan_fwd_kernelI32Selective_Scan_fwd_kernel_traitsILi32ELi16ELi1ELb1ELb0ELb0ELb1EN3c104HalfENS1_7complexIfEEEEv13SSMParamsBase,@function
        .size           _Z25selective_scan_fwd_kernelI32Selective_Scan_fwd_kernel_traitsILi32ELi16ELi1ELb1ELb0ELb0ELb1EN3c104HalfENS1_7complexIfEEEEv13SSMParamsBase,(.L_x_5361 - _Z25selective_scan_fwd_kernelI32Selective_Scan_fwd_kernel_traitsILi32ELi16ELi1ELb1ELb0ELb0ELb1EN3c104HalfENS1_7complexIfEEEEv13SSMParamsBase)
        .other          _Z25selective_scan_fwd_kernelI32Selective_Scan_fwd_kernel_traitsILi32ELi16ELi1ELb1ELb0ELb0ELb1EN3c104HalfENS1_7complexIfEEEEv13SSMParamsBase,@"STO_CUDA_ENTRY STV_DEFAULT"
_Z25selective_scan_fwd_kernelI32Selective_Scan_fwd_kernel_traitsILi32ELi16ELi1ELb1ELb0ELb0ELb1EN3c104HalfENS1_7complexIfEEEEv13SSMParamsBase:
.text._Z25selective_scan_fwd_kernelI32Selective_Scan_fwd_kernel_traitsILi32ELi16ELi1ELb1ELb0ELb0ELb1EN3c104HalfENS1_7complexIfEEEEv13SSMParamsBase:
        /* <DEDUP_REMOVED lines=22> */
[----:B-1----:R-:W-:Y:S01]  /*0160*/  IMAD R9, R11, c[0x0][0x1e0], RZ ;  /* 0x000078000b097a24 */ /* 0x002fe200078e02ff */
[----:B------:R-:W0:Y:S01]  /*0170*/  S2R R10, SR_TID.X ;  /* 0x00000000000a7919 */ /* 0x000e220000002100 */
[----:B------:R-:W-:Y:S01]  /*0180*/  IMAD.WIDE.U32 R4, R12, c[0x0][0x1e0], RZ ;  /* 0x000078000c047a25 */ /* 0x000fe200078e00ff */
[----:B------:R-:W-:-:S03]  /*0190*/  MOV R8, RZ ;  /* 0x000000ff00087202 */ /* 0x000fc60000000f00 */
[C---:B------:R-:W-:Y:S02]  /*01a0*/  IMAD R9, R12.reuse, c[0x0][0x1e4], R9 ;  /* 0x000079000c097a24 */ /* 0x040fe400078e0209 */
[----:B------:R-:W-:Y:S02]  /*01b0*/  IMAD R7, R11, c[0x0][0x1d0], RZ ;  /* 0x000074000b077a24 */ /* 0x000fe400078e02ff */
[----:B------:R-:W-:Y:S01]  /*01c0*/  IMAD.WIDE.U32 R2, R12, c[0x0][0x1d0], RZ ;  /* 0x000074000c027a25 */ /* 0x000fe200078e00ff */
[----:B------:R-:W-:-:S03]  /*01d0*/  IADD3 R5, R5, R9, RZ ;  /* 0x0000000905057210 */ /* 0x000fc60007ffe0ff */
[----:B------:R-:W-:Y:S02]  /*01e0*/  IMAD R9, R15, c[0x0][0x1e8], RZ ;  /* 0x00007a000f097a24 */ /* 0x000fe400078e02ff */
[----:B------:R-:W-:Y:S02]  /*01f0*/  IMAD R7, R12, c[0x0][0x1d4], R7 ;  /* 0x000075000c077a24 */ /* 0x000fe400078e0207 */
[C---:B------:R-:W-:Y:S02]  /*0200*/  IMAD R19, R16.reuse, c[0x0][0x1ec], R9 ;  /* 0x00007b0010137a24 */ /* 0x040fe400078e0209 */
[----:B------:R-:W1:Y:S01]  /*0210*/  S2R R9, SR_LANEID ;  /* 0x0000000000097919 */ /* 0x000e620000000000 */
[----:B------:R-:W-:Y:S01]  /*0220*/  IADD3 R3, R3, R7, RZ ;  /* 0x0000000703037210 */ /* 0x000fe20007ffe0ff */
[----:B------:R-:W-:Y:S02]  /*0230*/  IMAD R7, R15, c[0x0][0x1d8], RZ ;  /* 0x000076000f077a24 */ /* 0x000fe400078e02ff */
[----:B------:R-:W-:Y:S01]  /*0240*/  IMAD.WIDE.U32 R4, R16, c[0x0][0x1e8], R4 ;  /* 0x00007a0010047a25 */ /* 0x000fe200078e0004 */
[----:B0-----:R-:W-:-:S03]  /*0250*/  SHF.L.U32 R0, R10, 0x1, RZ ;  /* 0x000000010a007819 */ /* 0x001fc600000006ff */
[C---:B------:R-:W-:Y:S02]  /*0260*/  IMAD R7, R16.reuse, c[0x0][0x1dc], R7 ;  /* 0x0000770010077a24 */ /* 0x040fe400078e0207 */
[----:B------:R-:W-:-:S05]  /*0270*/  IMAD.WIDE.U32 R2, R16, c[0x0][0x1d8], R2 ;  /* 0x0000760010027a25 */ /* 0x000fca00078e0002 */
[----:B------:R-:W-:Y:S02]  /*0280*/  IADD3 R3, R3, R7, RZ ;  /* 0x0000000703037210 */ /* 0x000fe40007ffe0ff */
[----:B------:R-:W-:Y:S02]  /*0290*/  LEA R17, P0, R2, c[0x0][0x240], 0x1 ;  /* 0x0000900002117a11 */ /* 0x000fe400078008ff */
[----:B------:R-:W-:Y:S02]  /*02a0*/  IADD3 R7, R5, R19, RZ ;  /* 0x0000001305077210 */ /* 0x000fe40007ffe0ff */
[----:B------:R-:W-:Y:S02]  /*02b0*/  LEA R5, P1, R4, c[0x0][0x248], 0x1 ;  /* 0x0000920004057a11 */ /* 0x000fe400078208ff */
[----:B------:R-:W-:Y:S02]  /*02c0*/  LEA.HI.X R18, R2, c[0x0][0x244], R3, 0x1, P0 ;  /* 0x0000910002127a11 */ /* 0x000fe400000f0c03 */
[----:B------:R-:W-:-:S02]  /*02d0*/  LOP3.LUT R3, R0, 0xffffffc0, RZ, 0xc0, !PT ;  /* 0xffffffc000037812 */ /* 0x000fc400078ec0ff */
[----:B------:R-:W-:Y:S02]  /*02e0*/  LEA.HI.X R0, R4, c[0x0][0x24c], R7, 0x1, P1 ;  /* 0x0000930004007a11 */ /* 0x000fe400008f0c07 */
[----:B------:R-:W-:Y:S02]  /*02f0*/  LOP3.LUT R6, R3, 0x1f, R10, 0xf8, !PT ;  /* 0x0000001f03067812 */ /* 0x000fe400078ef80a */
[----:B------:R-:W-:Y:S02]  /*0300*/  MOV R2, R5 ;  /* 0x0000000500027202 */ /* 0x000fe40000000f00 */
[----:B------:R-:W-:Y:S02]  /*0310*/  LOP3.LUT R7, R10, 0x1f, RZ, 0xc0, !PT ;  /* 0x0000001f0a077812 */ /* 0x000fe400078ec0ff */
[----:B------:R-:W-:Y:S02]  /*0320*/  MOV R4, R17 ;  /* 0x0000001100047202 */ /* 0x000fe40000000f00 */
[----:B------:R-:W-:-:S02]  /*0330*/  MOV R5, R18 ;  /* 0x0000001200057202 */ /* 0x000fc40000000f00 */
[----:B-1----:R-:W-:Y:S02]  /*0340*/  MOV R3, R0 ;  /* 0x0000000000037202 */ /* 0x002fe40000000f00 */
.L_x_1800:
[----:B------:R-:W-:Y:S01]  /*0350*/  BAR.SYNC.DEFER_BLOCKING 0x0 ;  /* 0x0000000000007b1d */ /* 0x000fe20000010000 */
[----:B-1----:R-:W-:-:S05]  /*0360*/  IMAD.WIDE R18, R6, 0x10, R4 ;  /* 0x0000001006127825 */ /* 0x002fca00078e0204 */
[----:B------:R-:W2:Y:S04]  /*0370*/  LDG.E.128 R20, [R18.64] ;  /* 0x0000000612147981 */ /* 0x000ea8000c1e1d00 */
        /* <DEDUP_REMOVED lines=74> */
.L_x_1766:
[----:B-12---:R-:W-:Y:S05]  /*0820*/  BSYNC B0 ;  /* 0x0000000000007941 */ /* 0x006fea0003800000 */
.L_x_1765:
        /* <DEDUP_REMOVED lines=36> */
.L_x_1768:
[----:B------:R-:W-:Y:S05]  /*0a70*/  BSYNC B0 ;  /* 0x0000000000007941 */ /* 0x000fea0003800000 */
.L_x_1767:
        /* <DEDUP_REMOVED lines=38> */
.L_x_1770:
[----:B------:R-:W-:Y:S05]  /*0ce0*/  BSYNC B0 ;  /* 0x0000000000007941 */ /* 0x000fea0003800000 */
.L_x_1769:
        /* <DEDUP_REMOVED lines=36> */
.L_x_1772:
[----:B------:R-:W-:Y:S05]  /*0f30*/  BSYNC B0 ;  /* 0x0000000000007941 */ /* 0x000fea0003800000 */
.L_x_1771:
        /* <DEDUP_REMOVED lines=42> */
.L_x_1774:
[----:B------:R-:W-:Y:S05]  /*11e0*/  BSYNC B0 ;  /* 0x0000000000007941 */ /* 0x000fea0003800000 */
.L_x_1773:
        /* <DEDUP_REMOVED lines=40> */
.L_x_1776:
[----:B------:R-:W-:Y:S05]  /*1470*/  BSYNC B0 ;  /* 0x0000000000007941 */ /* 0x000fea0003800000 */
.L_x_1775:
        /* <DEDUP_REMOVED lines=42> */
.L_x_1778:
[----:B------:R-:W-:Y:S05]  /*1720*/  BSYNC B0 ;  /* 0x0000000000007941 */ /* 0x000fea0003800000 */
.L_x_1777:
        /* <DEDUP_REMOVED lines=40> */
.L_x_1780:
[----:B------:R-:W-:Y:S05]  /*19b0*/  BSYNC B0 ;  /* 0x0000000000007941 */ /* 0x000fea0003800000 */
.L_x_1779:
        /* <DEDUP_REMOVED lines=42> */
.L_x_1782:
[----:B------:R-:W-:Y:S05]  /*1c60*/  BSYNC B0 ;  /* 0x0000000000007941 */ /* 0x000fea0003800000 */
.L_x_1781:
        /* <DEDUP_REMOVED lines=40> */
.L_x_1784:
[----:B------:R-:W-:Y:S05]  /*1ef0*/  BSYNC B0 ;  /* 0x0000000000007941 */ /* 0x000fea0003800000 */
.L_x_1783:
        /* <DEDUP_REMOVED lines=46> */
.L_x_1786:
[----:B------:R-:W-:Y:S05]  /*21e0*/  BSYNC B0 ;  /* 0x0000000000007941 */ /* 0x000fea0003800000 */
.L_x_1785:
        /* <DEDUP_REMOVED lines=33> */
.L_x_1788:
[----:B------:R-:W-:Y:S05]  /*2400*/  BSYNC B0 ;  /* 0x0000000000007941 */ /* 0x000fea0003800000 */
.L_x_1787:
        /* <DEDUP_REMOVED lines=33> */
.L_x_1790:
[----:B------:R-:W-:Y:S05]  /*2620*/  BSYNC B0 ;  /* 0x0000000000007941 */ /* 0x000fea0003800000 */
.L_x_1789:
        /* <DEDUP_REMOVED lines=33> */
.L_x_1792:
[----:B------:R-:W-:Y:S05]  /*2840*/  BSYNC B0 ;  /* 0x0000000000007941 */ /* 0x000fea0003800000 */
.L_x_1791:
        /* <DEDUP_REMOVED lines=33> */
.L_x_1794:
[----:B------:R-:W-:Y:S05]  /*2a60*/  BSYNC B0 ;  /* 0x0000000000007941 */ /* 0x000fea0003800000 */
.L_x_1793:
        /* <DEDUP_REMOVED lines=33> */
.L_x_1796:
[----:B------:R-:W-:Y:S05]  /*2c80*/  BSYNC B0 ;  /* 0x0000000000007941 */ /* 0x000fea0003800000 */
.L_x_1795:
        /* <DEDUP_REMOVED lines=22> */
[----:B------:R-:W-:Y:S01]  /*2df0*/  UMOV UR4, URZ ;  /* 0x0000003f00047c82 */ /* 0x000fe20008000000 */
[----:B------:R-:W1:Y:S01]  /*2e00*/  S2R R12, SR_CTAID.X ;  /* 0x00000000000c7919 */ /* 0x000e620000002500 */
[----:B------:R-:W-:-:S02]  /*2e10*/  IMAD R31, R15, c[0x0][0x1b8], RZ ;  /* 0x00006e000f1f7a24 */ /* 0x000fc400078e02ff */
[----:B------:R-:W-:Y:S02]  /*2e20*/  IMAD R33, R15, c[0x0][0x198], RZ ;  /* 0x000066000f217a24 */ /* 0x000fe400078e02ff */
[----:B------:R-:W-:Y:S02]  /*2e30*/  IMAD R35, R8, c[0x0][0x16c], RZ ;  /* 0x00005b0008237a24 */ /* 0x000fe400078e02ff */
[----:B------:R-:W-:Y:S02]  /*2e40*/  FMUL.FTZ R87, R87, R61 ;  /* 0x0000003d57577220 */ /* 0x000fe40000410000 */
[C---:B0-----:R-:W-:Y:S02]  /*2e50*/  IMAD R91, R16.reuse, c[0x0][0x184], R29 ;  /* 0x00006100105b7a24 */ /* 0x041fe400078e021d */
[----:B------:R-:W-:Y:S02]  /*2e60*/  IMAD R93, R16, c[0x0][0x1bc], R31 ;  /* 0x00006f00105d7a24 */ /* 0x000fe400078e021f */
[----:B-1----:R-:W-:-:S02]  /*2e70*/  IMAD R28, R12, c[0x0][0x164], R16 ;  /* 0x000059000c1c7a24 */ /* 0x002fc400078e0210 */
[----:B------:R-:W-:Y:S02]  /*2e80*/  IMAD R85, R16, c[0x0][0x19c], R33 ;  /* 0x0000670010557a24 */ /* 0x000fe400078e0221 */
        /* <DEDUP_REMOVED lines=15> */
[----:B------:R-:W-:Y:S01]  /*2f80*/  MOV R63, R89 ;  /* 0x00000059003f7202 */ /* 0x000fe20000000f00 */
[----:B------:R-:W-:Y:S01]  /*2f90*/  HFMA2.MMA R89, -RZ, RZ, 0, 0 ;  /* 0x00000000ff597435 */ /* 0x000fe200000001ff */
[----:B------:R-:W-:Y:S02]  /*2fa0*/  LEA.HI.X R85, R28, c[0x0][0x22c], R85, 0x3, P2 ;  /* 0x00008b001c557a11 */ /* 0x000fe400010f1c55 */
.L_x_1798:
[----:B------:R-:W-:-:S05]  /*2fb0*/  MOV R90, R84 ;  /* 0x00000054005a7202 */ /* 0x000fca0000000f00 */
[----:B------:R-:W2:Y:S01]  /*2fc0*/  LDG.E.64 R28, [R90.64] ;  /* 0x000000065a1c7981 */ /* 0x000ea2000c1e1b00 */
[----:B------:R-:W-:Y:S01]  /*2fd0*/  ISETP.GE.AND P0, PT, R9, 0x1, PT ;  /* 0x000000010900780c */ /* 0x000fe20003f06270 */
[C---:B--2---:R-:W-:Y:S02]  /*2fe0*/  FMUL.FTZ R30, R29.reuse, R44 ;  /* 0x0000002c1d1e7220 */ /* 0x044fe40000410000 */
[----:B------:R-:W-:Y:S02]  /*2ff0*/  FMUL.FTZ R68, R28, 1.4426950216293334961 ;  /* 0x3fb8aa3b1c447820 */ /* 0x000fe40000410000 */
[----:B------:R-:W-:Y:S02]  /*3000*/  FMUL.RZ R30, R30, 0.15915493667125701904 ;  /* 0x3e22f9831e1e7820 */ /* 0x000fe4000040c000 */
[-C--:B------:R-:W-:Y:S02]  /*3010*/  FMUL.FTZ R28, R29, R45.reuse ;  /* 0x0000002d1d1c7220 */ /* 0x080fe40000410000 */
[----:B------:R-:W-:Y:S01]  /*3020*/  MUFU.SIN R108, R30 ;  /* 0x0000001e006c7308 */ /* 0x000fe20000000400 */
[----:B------:R-:W-:-:S02]  /*3030*/  FMUL.FTZ R94, R68, R45 ;  /* 0x0000002d445e7220 */ /* 0x000fc40000410000 */
[----:B------:R-:W-:Y:S02]  /*3040*/  FMUL.RZ R32, R28, 0.15915493667125701904 ;  /* 0x3e22f9831c207820 */ /* 0x000fe4000040c000 */
[CC--:B------:R-:W-:Y:S02]  /*3050*/  FMUL.FTZ R28, R29.reuse, R46.reuse ;  /* 0x0000002e1d1c7220 */ /* 0x0c0fe40000410000 */
[----:B------:R-:W-:Y:S01]  /*3060*/  FMUL.FTZ R96, R68, R46 ;  /* 0x0000002e44607220 */ /* 0x000fe20000410000 */
[----:B------:R0:W-:Y:S01]  /*3070*/  MUFU.COS R122, R30 ;  /* 0x0000001e007a7308 */ /* 0x0001e20000000000 */
[----:B------:R-:W-:Y:S02]  /*3080*/  FMUL.RZ R33, R28, 0.15915493667125701904 ;  /* 0x3e22f9831c217820 */ /* 0x000fe4000040c000 */
[----:B------:R-:W-:Y:S02]  /*3090*/  FMUL.FTZ R28, R29, R47 ;  /* 0x0000002f1d1c7220 */ /* 0x000fe40000410000 */
[----:B------:R-:W-:-:S02]  /*30a0*/  FMUL.FTZ R66, R68, R50 ;  /* 0x0000003244427220 */ /* 0x000fc40000410000 */
[----:B------:R-:W-:Y:S01]  /*30b0*/  FMUL.RZ R34, R28, 0.15915493667125701904 ;  /* 0x3e22f9831c227820 */ /* 0x000fe2000040c000 */
[----:B------:R-:W-:Y:S01]  /*30c0*/  MUFU.SIN R121, R32 ;  /* 0x0000002000797308 */ /* 0x000fe20000000400 */
[-C--:B0-----:R-:W-:Y:S02]  /*30d0*/  FMUL.FTZ R30, R29, R48.reuse ;  /* 0x000000301d1e7220 */ /* 0x081fe40000410000 */
[C---:B------:R-:W-:Y:S02]  /*30e0*/  FMUL.FTZ R28, R68.reuse, R47 ;  /* 0x0000002f441c7220 */ /* 0x040fe40000410000 */
        /* <DEDUP_REMOVED lines=27> */
[----:B------:R-:W1:Y:S01]  /*32a0*/  MUFU.EX2 R96, R96 ;  /* 0x0000006000607308 */ /* 0x000e620000000800 */
[----:B0-----:R-:W-:Y:S02]  /*32b0*/  FMUL.RZ R33, R30, 0.15915493667125701904 ;  /* 0x3e22f9831e217820 */ /* 0x001fe4000040c000 */
[C---:B------:R-:W-:Y:S02]  /*32c0*/  FMUL.FTZ R30, R29.reuse, R53 ;  /* 0x000000351d1e7220 */ /* 0x040fe40000410000 */
[----:B------:R-:W-:Y:S02]  /*32d0*/  FFMA.FTZ R94, R62, R123, -R94 ;  /* 0x0000007b3e5e7223 */ /* 0x000fe4000001085e */
[----:B------:R-:W-:Y:S01]  /*32e0*/  FMUL.RZ R35, R30, 0.15915493667125701904 ;  /* 0x3e22f9831e237820 */ /* 0x000fe2000040c000 */
[----:B------:R-:W0:Y:S01]  /*32f0*/  MUFU.EX2 R28, R28 ;  /* 0x0000001c001c7308 */ /* 0x000e220000000800 */
[----:B------:R-:W-:Y:S02]  /*3300*/  FMUL.FTZ R30, R29, R54 ;  /* 0x000000361d1e7220 */ /* 0x000fe40000410000 */
[----:B------:R-:W-:-:S02]  /*3310*/  FADD.FTZ R94, R64, R94 ;  /* 0x0000005e405e7221 */ /* 0x000fc40000010000 */
[----:B------:R-:W-:Y:S02]  /*3320*/  FMUL.RZ R98, R30, 0.15915493667125701904 ;  /* 0x3e22f9831e627820 */ /* 0x000fe4000040c000 */
[C---:B------:R-:W-:Y:S01]  /*3330*/  FMUL.FTZ R30, R29.reuse, R55 ;  /* 0x000000371d1e7220 */ /* 0x040fe20000410000 */
[----:B------:R-:W-:Y:S01]  /*3340*/  MUFU.SIN R107, R33 ;  /* 0x00000021006b7308 */ /* 0x000fe20000000400 */
[----:B-1----:R-:W-:Y:S02]  /*3350*/  FMUL.FTZ R109, R96, R109 ;  /* 0x0000006d606d7220 */ /* 0x002fe40000410000 */
[----:B------:R-:W-:Y:S02]  /*3360*/  FMUL.RZ R100, R30, 0.15915493667125701904 ;  /* 0x3e22f9831e647820 */ /* 0x000fe4000040c000 */
[----:B------:R-:W-:Y:S02]  /*3370*/  FMUL.FTZ R30, R29, R57 ;  /* 0x000000391d1e7220 */ /* 0x000fe40000410000 */
[----:B------:R-:W-:Y:S01]  /*3380*/  FMUL.FTZ R117, R96, R117 ;  /* 0x0000007560757220 */ /* 0x000fe20000410000 */
[----:B------:R-:W-:Y:S01]  /*3390*/  MUFU.SIN R95, R98 ;  /* 0x00000062005f7308 */ /* 0x000fe20000000400 */
[----:B------:R-:W-:-:S02]  /*33a0*/  FMUL.RZ R102, R30, 0.15915493667125701904 ;  /* 0x3e22f9831e667820 */ /* 0x000fc4000040c000 */
[C---:B0-----:R-:W-:Y:S02]  /*33b0*/  FMUL.FTZ R119, R28.reuse, R119 ;  /* 0x000000771c777220 */ /* 0x041fe40000410000 */
[----:B------:R-:W-:Y:S02]  /*33c0*/  FMUL.FTZ R120, R28, R125 ;  /* 0x0000007d1c787220 */ /* 0x000fe40000410000 */
[C---:B------:R-:W-:Y:S01]  /*33d0*/  FMUL.FTZ R30, R68.reuse, R57 ;  /* 0x00000039441e7220 */ /* 0x040fe20000410000 */
[----:B------:R0:W-:Y:S01]  /*33e0*/  MUFU.COS R37, R98 ;  /* 0x0000006200257308 */ /* 0x0001e20000000000 */
[----:B------:R-:W-:-:S07]  /*33f0*/  FMUL.FTZ R96, R68, R58 ;  /* 0x0000003a44607220 */ /* 0x000fce0000410000 */
[----:B------:R-:W-:Y:S01]  /*3400*/  MUFU.COS R67, R33 ;  /* 0x0000002100437308 */ /* 0x000fe20000000000 */
[----:B0-----:R-:W-:-:S04]  /*3410*/  FMUL.FTZ R98, R29, R58 ;  /* 0x0000003a1d627220 */ /* 0x001fc80000410000 */
[----:B------:R-:W-:Y:S02]  /*3420*/  FMUL.RZ R104, R98, 0.15915493667125701904 ;  /* 0x3e22f98362687820 */ /* 0x000fe4000040c000 */
[----:B------:R-:W-:Y:S01]  /*3430*/  FMUL.FTZ R98, R62, R121 ;  /* 0x000000793e627220 */ /* 0x000fe20000410000 */
[----:B------:R-:W-:Y:S03]  /*3440*/  MUFU.SIN R92, R35 ;  /* 0x00000023005c7308 */ /* 0x000fe60000000400 */
[----:B------:R-:W-:-:S05]  /*3450*/  FFMA.FTZ R98, RZ, R123, R98 ;  /* 0x0000007bff627223 */ /* 0x000fca0000010062 */
[----:B------:R-:W-:Y:S08]  /*3460*/  MUFU.COS R90, R35 ;  /* 0x00000023005a7308 */ /* 0x000ff00000000000 */
[----:B------:R-:W-:Y:S08]  /*3470*/  MUFU.SIN R97, R100 ;  /* 0x0000006400617308 */ /* 0x000ff00000000400 */
[----:B------:R0:W-:Y:S08]  /*3480*/  MUFU.COS R35, R100 ;  /* 0x0000006400237308 */ /* 0x0001f00000000000 */
[----:B------:R-:W-:Y:S01]  /*3490*/  MUFU.SIN R99, R102 ;  /* 0x0000006600637308 */ /* 0x000fe20000000400 */
[----:B0-----:R-:W-:-:S02]  /*34a0*/  FADD.FTZ R100, RZ, R98 ;  /* 0x00000062ff647221 */ /* 0x001fc40000010000 */
[----:B------:R-:W-:-:S05]  /*34b0*/  FMUL.FTZ R98, R68, R59 ;  /* 0x0000003b44627220 */ /* 0x000fca0000410000 */
[----:B------:R0:W-:Y:S08]  /*34c0*/  MUFU.COS R33, R102 ;  /* 0x0000006600217308 */ /* 0x0001f00000000000 */
[----:B------:R-:W-:Y:S01]  /*34d0*/  MUFU.COS R71, R34 ;  /* 0x0000002200477308 */ /* 0x000fe20000000000 */
[----:B0-----:R-:W-:-:S04]  /*34e0*/  FMUL.FTZ R102, R109, R94 ;  /* 0x0000005e6d667220 */ /* 0x001fc80000410000 */
[-C--:B------:R-:W-:Y:S02]  /*34f0*/  FFMA.FTZ R102, R117, R100.reuse, R102 ;  /* 0x0000006475667223 */ /* 0x080fe40000010066 */
[----:B------:R-:W-:Y:S01]  /*3500*/  FMUL.FTZ R100, R109, R100 ;  /* 0x000000646d647220 */ /* 0x000fe20000410000 */
[----:B------:R-:W0:Y:S01]  /*3510*/  MUFU.EX2 R66, R66 ;  /* 0x0000004200427308 */ /* 0x000e220000000800 */
[----:B------:R-:W-:Y:S02]  /*3520*/  FADD.FTZ R102, RZ, R102 ;  /* 0x00000066ff667221 */ /* 0x000fe40000010000 */
[----:B------:R-:W-:Y:S02]  /*3530*/  FFMA.FTZ R100, R117, R94, -R100 ;  /* 0x0000005e75647223 */ /* 0x000fe40000010864 */
[----:B------:R-:W-:Y:S02]  /*3540*/  FMUL.FTZ R125, R119, R102 ;  /* 0x00000066777d7220 */ /* 0x000fe40000410000 */
[----:B------:R-:W-:Y:S01]  /*3550*/  FADD.FTZ R100, R65, R100 ;  /* 0x0000006441647221 */ /* 0x000fe20000010000 */
[----:B------:R-:W1:Y:S03]  /*3560*/  MUFU.EX2 R103, R103 ;  /* 0x0000006700677308 */ /* 0x000e660000000800 */
[----:B------:R-:W-:-:S04]  /*3570*/  FFMA.FTZ R125, R120, R100, -R125 ;  /* 0x00000064787d7223 */ /* 0x000fc8000001087d */
[----:B------:R-:W-:Y:S01]  /*3580*/  FADD.FTZ R125, R72, R125 ;  /* 0x0000007d487d7221 */ /* 0x000fe20000010000 */
[----:B------:R-:W2:Y:S01]  /*3590*/  MUFU.EX2 R36, R36 ;  /* 0x0000002400247308 */ /* 0x000ea20000000800 */
[----:B0-----:R-:W-:Y:S02]  /*35a0*/  FMUL.FTZ R114, R66, R71 ;  /* 0x0000004742727220 */ /* 0x001fe40000410000 */
[----:B------:R-:W-:-:S04]  /*35b0*/  FMUL.FTZ R71, R119, R100 ;  /* 0x0000006477477220 */ /* 0x000fc80000410000 */
[----:B------:R-:W-:Y:S01]  /*35c0*/  FFMA.FTZ R71, R120, R102, R71 ;  /* 0x0000006678477223 */ /* 0x000fe20000010047 */
[----:B------:R-:W0:Y:S01]  /*35d0*/  MUFU.EX2 R70, R70 ;  /* 0x0000004600467308 */ /* 0x000e220000000800 */
[C---:B-1----:R-:W-:Y:S02]  /*35e0*/  FMUL.FTZ R118, R103.reuse, R118 ;  /* 0x0000007667767220 */ /* 0x042fe40000410000 */
[----:B------:R-:W-:Y:S02]  /*35f0*/  FADD.FTZ R71, RZ, R71 ;  /* 0x00000047ff477221 */ /* 0x000fe40000010000 */
[----:B------:R-:W-:-:S03]  /*3600*/  FMUL.FTZ R112, R103, R112 ;  /* 0x0000007067707220 */ /* 0x000fc60000410000 */
[----:B------:R1:W3:Y:S01]  /*3610*/  MUFU.SIN R113, R34 ;  /* 0x0000002200717308 */ /* 0x0002e20000000400 */
[C---:B--2---:R-:W-:Y:S02]  /*3620*/  FMUL.FTZ R106, R36.reuse, R67 ;  /* 0x00000043246a7220 */ /* 0x044fe40000410000 */
[----:B------:R-:W-:Y:S02]  /*3630*/  FMUL.FTZ R107, R36, R107 ;  /* 0x0000006b246b7220 */ /* 0x000fe40000410000 */
[C---:B------:R-:W-:Y:S02]  /*3640*/  FMUL.FTZ R36, R118.reuse, R71 ;  /* 0x0000004776247220 */ /* 0x040fe40000410000 */
[-C--:B------:R-:W-:Y:S01]  /*3650*/  FMUL.FTZ R67, R118, R125.reuse ;  /* 0x0000007d76437220 */ /* 0x080fe20000410000 */
[----:B------:R-:W-:Y:S01]  /*3660*/  MUFU.SIN R111, R32 ;  /* 0x00000020006f7308 */ /* 0x000fe20000000400 */
[----:B------:R-:W-:Y:S02]  /*3670*/  FFMA.FTZ R36, R112, R125, -R36 ;  /* 0x0000007d70247223 */ /* 0x000fe40000010824 */
[----:B0-----:R-:W-:-:S02]  /*3680*/  FMUL.FTZ R110, R70, R105 ;  /* 0x00000069466e7220 */ /* 0x001fc40000410000 */
[----:B------:R-:W-:Y:S02]  /*3690*/  FFMA.FTZ R67, R112, R71, R67 ;  /* 0x0000004770437223 */ /* 0x000fe40000010043 */
[C---:B-1----:R-:W-:Y:S01]  /*36a0*/  FMUL.FTZ R34, R68.reuse, R54 ;  /* 0x0000003644227220 */ /* 0x042fe20000410000 */
[----:B------:R0:W-:Y:S01]  /*36b0*/  MUFU.COS R69, R32 ;  /* 0x0000002000457308 */ /* 0x0001e20000000000 */
[----:B------:R-:W-:Y:S02]  /*36c0*/  FMUL.FTZ R105, R68, R61 ;  /* 0x0000003d44697220 */ /* 0x000fe40000410000 */
[----:B------:R-:W-:Y:S02]  /*36d0*/  FMUL.FTZ R115, R70, R115 ;  /* 0x0000007346737220 */ /* 0x000fe40000410000 */
[----:B------:R-:W-:Y:S02]  /*36e0*/  FADD.FTZ R36, R73, R36 ;  /* 0x0000002449247221 */ /* 0x000fe40000010000 */
[----:B------:R-:W-:Y:S01]  /*36f0*/  FADD.FTZ R67, RZ, R67 ;  /* 0x00000043ff437221 */ /* 0x000fe20000010000 */
[----:B------:R-:W1:Y:S01]  /*3700*/  MUFU.EX2 R39, R39 ;  /* 0x0000002700277308 */ /* 0x000e620000000800 */
[----:B0-----:R-:W-:-:S02]  /*3710*/  FMUL.FTZ R32, R68, R55 ;  /* 0x0000003744207220 */ /* 0x001fc40000410000 */
[C---:B------:R-:W-:Y:S02]  /*3720*/  FMUL.FTZ R68, R29.reuse, R59 ;  /* 0x0000003b1d447220 */ /* 0x040fe40000410000 */
[----:B---3--:R-:W-:Y:S02]  /*3730*/  FMUL.FTZ R113, R66, R113 ;  /* 0x0000007142717220 */ /* 0x008fe40000410000 */
[----:B------:R-:W-:Y:S01]  /*3740*/  FMUL.FTZ R29, R29, R61 ;  /* 0x0000003d1d1d7220 */ /* 0x000fe20000410000 */
[----:B------:R-:W0:Y:S01]  /*3750*/  MUFU.EX2 R31, R31 ;  /* 0x0000001f001f7308 */ /* 0x000e220000000800 */
[----:B------:R-:W-:Y:S02]  /*3760*/  FMUL.RZ R66, R68, 0.15915493667125701904 ;  /* 0x3e22f98344427820 */ /* 0x000fe4000040c000 */
[----:B------:R-:W-:Y:S02]  /*3770*/  FMUL.FTZ R68, R115, R36 ;  /* 0x0000002473447220 */ /* 0x000fe40000410000 */
[----:B------:R-:W-:-:S02]  /*3780*/  FMUL.RZ R29, R29, 0.15915493667125701904 ;  /* 0x3e22f9831d1d7820 */ /* 0x000fc4000040c000 */
[-C--:B------:R-:W-:Y:S01]  /*3790*/  FFMA.FTZ R68, R110, R67.reuse, R68 ;  /* 0x000000436e447223 */ /* 0x080fe20000010044 */
[----:B------:R-:W2:Y:S01]  /*37a0*/  MUFU.EX2 R32, R32 ;  /* 0x0000002000207308 */ /* 0x000ea20000000800 */
[C---:B-1----:R-:W-:Y:S02]  /*37b0*/  FMUL.FTZ R90, R39.reuse, R90 ;  /* 0x0000005a275a7220 */ /* 0x042fe40000410000 */
[----:B------:R-:W-:Y:S02]  /*37c0*/  FMUL.FTZ R92, R39, R92 ;  /* 0x0000005c275c7220 */ /* 0x000fe40000410000 */
[----:B------:R-:W-:Y:S02]  /*37d0*/  FMUL.FTZ R39, R115, R67 ;  /* 0x0000004373277220 */ /* 0x000fe40000410000 */
[----:B------:R-:W-:Y:S01]  /*37e0*/  FADD.FTZ R68, RZ, R68 ;  /* 0x00000044ff447221 */ /* 0x000fe20000010000 */
[----:B------:R-:W1:Y:S01]  /*37f0*/  MUFU.EX2 R30, R30 ;  /* 0x0000001e001e7308 */ /* 0x000e620000000800 */
[----:B0-----:R-:W-:-:S02]  /*3800*/  FMUL.FTZ R122, R31, R122 ;  /* 0x0000007a1f7a7220 */ /* 0x001fc40000410000 */
[----:B------:R-:W-:Y:S02]  /*3810*/  FMUL.FTZ R108, R31, R108 ;  /* 0x0000006c1f6c7220 */ /* 0x000fe40000410000 */
[----:B------:R-:W-:-:S03]  /*3820*/  FFMA.FTZ R39, R110, R36, -R39 ;  /* 0x000000246e277223 */ /* 0x000fc60000010827 */
[----:B------:R-:W0:Y:S01]  /*3830*/  MUFU.EX2 R38, R38 ;  /* 0x0000002600267308 */ /* 0x000e220000000800 */
[----:B--2---:R-:W-:Y:S02]  /*3840*/  FMUL.FTZ R97, R32, R97 ;  /* 0x0000006120617220 */ /* 0x004fe40000410000 */
[----:B------:R-:W-:-:S05]  /*3850*/  FADD.FTZ R39, R74, R39 ;  /* 0x000000274a277221 */ /* 0x000fca0000010000 */
[----:B------:R-:W-:Y:S01]  /*3860*/  MUFU.SIN R101, R104 ;  /* 0x0000006800657308 */ /* 0x000fe20000000400 */
[----:B-1----:R-:W-:-:S07]  /*3870*/  FMUL.FTZ R99, R30, R99 ;  /* 0x000000631e637220 */ /* 0x002fce0000410000 */
[----:B------:R-:W-:Y:S01]  /*3880*/  MUFU.COS R31, R104 ;  /* 0x00000068001f7308 */ /* 0x000fe20000000000 */
[C---:B0-----:R-:W-:Y:S02]  /*3890*/  FMUL.FTZ R111, R38.reuse, R111 ;  /* 0x0000006f266f7220 */ /* 0x041fe40000410000 */
[----:B------:R-:W-:-:S05]  /*38a0*/  FMUL.FTZ R116, R38, R69 ;  /* 0x0000004526747220 */ /* 0x000fca0000410000 */
[----:B------:R0:W1:Y:S08]  /*38b0*/  MUFU.EX2 R28, R96 ;  /* 0x00000060001c7308 */ /* 0x0000700000000800 */
[----:B------:R-:W-:Y:S01]  /*38c0*/  MUFU.EX2 R105, R105 ;  /* 0x0000006900697308 */ /* 0x000fe20000000800 */
[----:B0-----:R-:W-:-:S07]  /*38d0*/  FMUL.FTZ R96, R32, R35 ;  /* 0x0000002320607220 */ /* 0x001fce0000410000 */
[----:B------:R-:W0:Y:S01]  /*38e0*/  MUFU.COS R104, R29 ;  /* 0x0000001d00687308 */ /* 0x000e220000000000 */
[C---:B-1----:R-:W-:Y:S02]  /*38f0*/  FMUL.FTZ R100, R28.reuse, R31 ;  /* 0x0000001f1c647220 */ /* 0x042fe40000410000 */
[----:B------:R-:W-:Y:S02]  /*3900*/  FMUL.FTZ R101, R28, R101 ;  /* 0x000000651c657220 */ /* 0x000fe40000410000 */
[----:B------:R-:W-:-:S03]  /*3910*/  FMUL.FTZ R28, R108, R121 ;  /* 0x000000796c1c7220 */ /* 0x000fc60000410000 */
[----:B------:R1:W2:Y:S01]  /*3920*/  MUFU.SIN R32, R29 ;  /* 0x0000001d00207308 */ /* 0x0002a20000000400 */
[----:B------:R-:W-:-:S07]  /*3930*/  FFMA.FTZ R28, R122, R123, -R28 ;  /* 0x0000007b7a1c7223 */ /* 0x000fce000001081c */
[----:B------:R3:W-:Y:S01]  /*3940*/  MUFU.EX2 R103, R98 ;  /* 0x0000006200677308 */ /* 0x0007e20000000800 */
[----:B0-----:R-:W-:Y:S02]  /*3950*/  FMUL.FTZ R104, R105, R104 ;  /* 0x0000006869687220 */ /* 0x001fe40000410000 */
[----:B-1----:R-:W-:-:S05]  /*3960*/  FMUL.FTZ R29, R122, R121 ;  /* 0x000000797a1d7220 */ /* 0x002fca0000410000 */
[----:B------:R-:W0:Y:S01]  /*3970*/  MUFU.EX2 R34, R34 ;  /* 0x0000002200227308 */ /* 0x000e220000000800 */
[----:B---3--:R-:W-:Y:S02]  /*3980*/  FMUL.FTZ R98, R30, R33 ;  /* 0x000000211e627220 */ /* 0x008fe40000410000 */
[CC--:B------:R-:W-:Y:S02]  /*3990*/  FMUL.FTZ R30, R113.reuse, R68.reuse ;  /* 0x00000044711e7220 */ /* 0x0c0fe40000410000 */
[-C--:B------:R-:W-:Y:S02]  /*39a0*/  FMUL.FTZ R33, R113, R39.reuse ;  /* 0x0000002771217220 */ /* 0x080fe40000410000 */
[C---:B------:R-:W-:Y:S01]  /*39b0*/  FFMA.FTZ R30, R114.reuse, R39, -R30 ;  /* 0x00000027721e7223 */ /* 0x040fe2000001081e */
[----:B------:R-:W1:Y:S01]  /*39c0*/  MUFU.COS R102, R66 ;  /* 0x0000004200667308 */ /* 0x000e620000000000 */
[----:B------:R-:W-:Y:S02]  /*39d0*/  FFMA.FTZ R33, R114, R68, R33 ;  /* 0x0000004472217223 */ /* 0x000fe40000010021 */
[----:B------:R-:W-:-:S02]  /*39e0*/  FADD.FTZ R30, R75, R30 ;  /* 0x0000001e4b1e7221 */ /* 0x000fc40000010000 */
[----:B------:R-:W-:Y:S02]  /*39f0*/  FADD.FTZ R33, RZ, R33 ;  /* 0x00000021ff217221 */ /* 0x000fe40000010000 */
[----:B--2---:R-:W-:Y:S01]  /*3a00*/  FMUL.FTZ R105, R105, R32 ;  /* 0x0000002069697220 */ /* 0x004fe20000410000 */
[----:B------:R-:W2:Y:S01]  /*3a10*/  MUFU.SIN R38, R66 ;  /* 0x0000004200267308 */ /* 0x000ea20000000400 */
[CC--:B------:R-:W-:Y:S02]  /*3a20*/  FMUL.FTZ R32, R111.reuse, R30.reuse ;  /* 0x0000001e6f207220 */ /* 0x0c0fe40000410000 */
[-C--:B------:R-:W-:Y:S02]  /*3a30*/  FMUL.FTZ R31, R111, R33.reuse ;  /* 0x000000216f1f7220 */ /* 0x080fe40000410000 */
[C---:B------:R-:W-:Y:S02]  /*3a40*/  FFMA.FTZ R32, R116.reuse, R33, R32 ;  /* 0x0000002174207223 */ /* 0x040fe40000010020 */
[----:B------:R-:W-:-:S02]  /*3a50*/  FFMA.FTZ R31, R116, R30, -R31 ;  /* 0x0000001e741f7223 */ /* 0x000fc4000001081f */
[----:B------:R-:W-:Y:S02]  /*3a60*/  FADD.FTZ R33, RZ, R32 ;  /* 0x00000020ff217221 */ /* 0x000fe40000010000 */
[----:B------:R-:W-:Y:S02]  /*3a70*/  FFMA.FTZ R30, R108, R123, R29 ;  /* 0x0000007b6c1e7223 */ /* 0x000fe4000001001d */
[----:B------:R-:W-:Y:S02]  /*3a80*/  FADD.FTZ R32, R76, R31 ;  /* 0x0000001f4c207221 */ /* 0x000fe40000010000 */
[----:B------:R-:W-:Y:S02]  /*3a90*/  FMUL.FTZ R31, R109, R28 ;  /* 0x0000001c6d1f7220 */ /* 0x000fe40000410000 */
[C---:B0-----:R-:W-:Y:S02]  /*3aa0*/  FMUL.FTZ R94, R34.reuse, R37 ;  /* 0x00000025225e7220 */ /* 0x041fe40000410000 */
        /* <DEDUP_REMOVED lines=8> */
[C---:B------:R-:W-:Y:S02]  /*3b30*/  FMUL.FTZ R28, R119.reuse, R31 ;  /* 0x0000001f771c7220 */ /* 0x040fe40000410000 */
[-C--:B------:R-:W-:Y:S02]  /*3b40*/  FMUL.FTZ R30, R119, R29.reuse ;  /* 0x0000001d771e7220 */ /* 0x080fe40000410000 */
[----:B------:R-:W-:Y:S02]  /*3b50*/  FADD.FTZ R33, R77, R32 ;  /* 0x000000204d217221 */ /* 0x000fe40000010000 */
[----:B------:R-:W-:Y:S02]  /*3b60*/  FADD.FTZ R35, RZ, R34 ;  /* 0x00000022ff237221 */ /* 0x000fe40000010000 */
[----:B------:R-:W-:-:S02]  /*3b70*/  FFMA.FTZ R29, R120, R29, -R28 ;  /* 0x0000001d781d7223 */ /* 0x000fc4000001081c */
[----:B------:R-:W-:Y:S02]  /*3b80*/  FFMA.FTZ R31, R120, R31, R30 ;  /* 0x0000001f781f7223 */ /* 0x000fe4000001001e */
[C---:B------:R-:W-:Y:S02]  /*3b90*/  FMUL.FTZ R34, R92.reuse, R33 ;  /* 0x000000215c227220 */ /* 0x040fe40000410000 */
[----:B------:R-:W-:Y:S02]  /*3ba0*/  FMUL.FTZ R32, R92, R35 ;  /* 0x000000235c207220 */ /* 0x000fe40000410000 */
[C---:B------:R-:W-:Y:S02]  /*3bb0*/  FMUL.FTZ R30, R118.reuse, R29 ;  /* 0x0000001d761e7220 */ /* 0x040fe40000410000 */
[----:B------:R-:W-:Y:S02]  /*3bc0*/  FMUL.FTZ R28, R118, R31 ;  /* 0x0000001f761c7220 */ /* 0x000fe40000410000 */
[----:B------:R-:W-:-:S02]  /*3bd0*/  FFMA.FTZ R34, R90, R35, R34 ;  /* 0x000000235a227223 */ /* 0x000fc40000010022 */
[----:B------:R-:W-:Y:S02]  /*3be0*/  FFMA.FTZ R33, R90, R33, -R32 ;  /* 0x000000215a217223 */ /* 0x000fe40000010820 */
[C---:B------:R-:W-:Y:S02]  /*3bf0*/  FFMA.FTZ R30, R112.reuse, R31, R30 ;  /* 0x0000001f701e7223 */ /* 0x040fe4000001001e */
[----:B------:R-:W-:Y:S02]  /*3c00*/  FFMA.FTZ R28, R112, R29, -R28 ;  /* 0x0000001d701c7223 */ /* 0x000fe4000001081c */
[----:B------:R-:W-:Y:S02]  /*3c10*/  FADD.FTZ R34, RZ, R34 ;  /* 0x00000022ff227221 */ /* 0x000fe40000010000 */
[----:B------:R-:W-:Y:S02]  /*3c20*/  FADD.FTZ R33, R78, R33 ;  /* 0x000000214e217221 */ /* 0x000fe40000010000 */
[----:B------:R-:W-:-:S02]  /*3c30*/  FMUL.FTZ R29, R115, R30 ;  /* 0x0000001e731d7220 */ /* 0x000fc40000410000 */
[----:B------:R-:W-:Y:S02]  /*3c40*/  FMUL.FTZ R31, R115, R28 ;  /* 0x0000001c731f7220 */ /* 0x000fe40000410000 */
[C---:B------:R-:W-:Y:S02]  /*3c50*/  FMUL.FTZ R32, R95.reuse, R34 ;  /* 0x000000225f207220 */ /* 0x040fe40000410000 */
[-C--:B------:R-:W-:Y:S02]  /*3c60*/  FMUL.FTZ R35, R95, R33.reuse ;  /* 0x000000215f237220 */ /* 0x080fe40000410000 */
[C---:B------:R-:W-:Y:S02]  /*3c70*/  FFMA.FTZ R29, R110.reuse, R28, -R29 ;  /* 0x0000001c6e1d7223 */ /* 0x040fe4000001081d */
[----:B------:R-:W-:Y:S02]  /*3c80*/  FFMA.FTZ R31, R110, R30, R31 ;  /* 0x0000001e6e1f7223 */ /* 0x000fe4000001001f */
[----:B------:R-:W-:-:S02]  /*3c90*/  FFMA.FTZ R32, R94, R33, -R32 ;  /* 0x000000215e207223 */ /* 0x000fc40000010820 */
[----:B------:R-:W-:Y:S02]  /*3ca0*/  FFMA.FTZ R35, R94, R34, R35 ;  /* 0x000000225e237223 */ /* 0x000fe40000010023 */
[C---:B------:R-:W-:Y:S02]  /*3cb0*/  FMUL.FTZ R30, R113.reuse, R29 ;  /* 0x0000001d711e7220 */ /* 0x040fe40000410000 */
[-C--:B------:R-:W-:Y:S02]  /*3cc0*/  FMUL.FTZ R28, R113, R31.reuse ;  /* 0x0000001f711c7220 */ /* 0x080fe40000410000 */
[----:B------:R-:W-:Y:S02]  /*3cd0*/  FADD.FTZ R32, R79, R32 ;  /* 0x000000204f207221 */ /* 0x000fe40000010000 */
[----:B------:R-:W-:Y:S02]  /*3ce0*/  FADD.FTZ R35, RZ, R35 ;  /* 0x00000023ff237221 */ /* 0x000fe40000010000 */
[----:B------:R-:W-:-:S02]  /*3cf0*/  FFMA.FTZ R30, R114, R31, R30 ;  /* 0x0000001f721e7223 */ /* 0x000fc4000001001e */
        /* <DEDUP_REMOVED lines=26> */
[-C--:B------:R-:W-:Y:S02]  /*3ea0*/  FMUL.FTZ R33, R101, R35.reuse ;  /* 0x0000002365217220 */ /* 0x080fe40000410000 */
[C---:B------:R-:W-:Y:S02]  /*3eb0*/  FMUL.FTZ R31, R95.reuse, R28 ;  /* 0x0000001c5f1f7220 */ /* 0x040fe40000410000 */
[----:B------:R-:W-:Y:S02]  /*3ec0*/  FMUL.FTZ R29, R95, R30 ;  /* 0x0000001e5f1d7220 */ /* 0x000fe40000410000 */
[----:B------:R-:W-:-:S02]  /*3ed0*/  FFMA.FTZ R34, R100, R35, R34 ;  /* 0x0000002364227223 */ /* 0x000fc40000010022 */
[----:B------:R-:W-:Y:S02]  /*3ee0*/  FFMA.FTZ R33, R100, R32, -R33 ;  /* 0x0000002064217223 */ /* 0x000fe40000010821 */
[C---:B------:R-:W-:Y:S02]  /*3ef0*/  FFMA.FTZ R31, R94.reuse, R30, R31 ;  /* 0x0000001e5e1f7223 */ /* 0x040fe4000001001f */
[C---:B-1----:R-:W-:Y:S02]  /*3f00*/  FMUL.FTZ R102, R103.reuse, R102 ;  /* 0x0000006667667220 */ /* 0x042fe40000410000 */
[----:B--2---:R-:W-:Y:S02]  /*3f10*/  FMUL.FTZ R103, R103, R38 ;  /* 0x0000002667677220 */ /* 0x004fe40000410000 */
[----:B------:R-:W-:Y:S02]  /*3f20*/  FFMA.FTZ R29, R94, R28, -R29 ;  /* 0x0000001c5e1d7223 */ /* 0x000fe4000001081d */
[----:B------:R-:W-:-:S02]  /*3f30*/  FADD.FTZ R34, RZ, R34 ;  /* 0x00000022ff227221 */ /* 0x000fc40000010000 */
[----:B------:R-:W-:Y:S02]  /*3f40*/  FADD.FTZ R33, R82, R33 ;  /* 0x0000002152217221 */ /* 0x000fe40000010000 */
[C---:B------:R-:W-:Y:S02]  /*3f50*/  FMUL.FTZ R28, R97.reuse, R31 ;  /* 0x0000001f611c7220 */ /* 0x040fe40000410000 */
[----:B------:R-:W-:Y:S02]  /*3f60*/  FMUL.FTZ R30, R97, R29 ;  /* 0x0000001d611e7220 */ /* 0x000fe40000410000 */
[C---:B------:R-:W-:Y:S02]  /*3f70*/  FMUL.FTZ R32, R103.reuse, R34 ;  /* 0x0000002267207220 */ /* 0x040fe40000410000 */
[----:B------:R-:W-:Y:S02]  /*3f80*/  FMUL.FTZ R35, R103, R33 ;  /* 0x0000002167237220 */ /* 0x000fe40000410000 */
[----:B------:R-:W-:-:S02]  /*3f90*/  FFMA.FTZ R28, R96, R29, -R28 ;  /* 0x0000001d601c7223 */ /* 0x000fc4000001081c */
[----:B------:R-:W-:Y:S02]  /*3fa0*/  FFMA.FTZ R30, R96, R31, R30 ;  /* 0x0000001f601e7223 */ /* 0x000fe4000001001e */
[C---:B------:R-:W-:Y:S02]  /*3fb0*/  FFMA.FTZ R32, R102.reuse, R33, -R32 ;  /* 0x0000002166207223 */ /* 0x040fe40000010820 */
[----:B------:R-:W-:Y:S02]  /*3fc0*/  FFMA.FTZ R35, R102, R34, R35 ;  /* 0x0000002266237223 */ /* 0x000fe40000010023 */
[C---:B------:R-:W-:Y:S02]  /*3fd0*/  FMUL.FTZ R31, R99.reuse, R28 ;  /* 0x0000001c631f7220 */ /* 0x040fe40000410000 */
[----:B------:R-:W-:Y:S02]  /*3fe0*/  FMUL.FTZ R29, R99, R30 ;  /* 0x0000001e631d7220 */ /* 0x000fe40000410000 */
[----:B------:R-:W-:-:S02]  /*3ff0*/  FADD.FTZ R32, R83, R32 ;  /* 0x0000002053207221 */ /* 0x000fc40000010000 */
[----:B------:R-:W-:Y:S02]  /*4000*/  FADD.FTZ R35, RZ, R35 ;  /* 0x00000023ff237221 */ /* 0x000fe40000010000 */
[C---:B------:R-:W-:Y:S02]  /*4010*/  FFMA.FTZ R31, R98.reuse, R30, R31 ;  /* 0x0000001e621f7223 */ /* 0x040fe4000001001f */
[----:B------:R-:W-:Y:S02]  /*4020*/  FFMA.FTZ R29, R98, R28, -R29 ;  /* 0x0000001c621d7223 */ /* 0x000fe4000001081d */
[C---:B------:R-:W-:Y:S02]  /*4030*/  FMUL.FTZ R34, R105.reuse, R32 ;  /* 0x0000002069227220 */ /* 0x040fe40000410000 */
[----:B------:R-:W-:Y:S02]  /*4040*/  FMUL.FTZ R33, R105, R35 ;  /* 0x0000002369217220 */ /* 0x000fe40000410000 */
[----:B------:R-:W-:-:S02]  /*4050*/  FMUL.FTZ R28, R101, R31 ;  /* 0x0000001f651c7220 */ /* 0x000fc40000410000 */
[----:B------:R-:W-:Y:S02]  /*4060*/  FMUL.FTZ R30, R101, R29 ;  /* 0x0000001d651e7220 */ /* 0x000fe40000410000 */
[C---:B------:R-:W-:Y:S02]  /*4070*/  FFMA.FTZ R34, R104.reuse, R35, R34 ;  /* 0x0000002368227223 */ /* 0x040fe40000010022 */
[----:B------:R-:W-:Y:S02]  /*4080*/  FFMA.FTZ R32, R104, R32, -R33 ;  /* 0x0000002068207223 */ /* 0x000fe40000010821 */
[C---:B------:R-:W-:Y:S02]  /*4090*/  FFMA.FTZ R28, R100.reuse, R29, -R28 ;  /* 0x0000001d641c7223 */ /* 0x040fe4000001081c */
[----:B------:R-:W-:Y:S02]  /*40a0*/  FFMA.FTZ R30, R100, R31, R30 ;  /* 0x0000001f641e7223 */ /* 0x000fe4000001001e */
[----:B------:R-:W-:-:S02]  /*40b0*/  FADD.FTZ R35, RZ, R34 ;  /* 0x00000022ff237221 */ /* 0x000fc40000010000 */
        /* <DEDUP_REMOVED lines=157> */
[----:B------:R-:W-:Y:S01]  /*4a90*/  FADD.FTZ R115, R74, R115 ;  /* 0x000000734a737221 */ /* 0x000fe20000010000 */
[----:B------:R-:W-:Y:S01]  /*4aa0*/  MOV R120, c[0x0][0x1a0] ;  /* 0x0000680000787a02 */ /* 0x000fe20000000f00 */
[----:B------:R-:W-:Y:S02]  /*4ab0*/  FADD.FTZ R110, RZ, R110 ;  /* 0x0000006eff6e7221 */ /* 0x000fe40000010000 */
[CC--:B------:R-:W-:Y:S01]  /*4ac0*/  FMUL.FTZ R119, R113.reuse, R115.reuse ;  /* 0x0000007371777220 */ /* 0x0c0fe20000410000 */
[----:B------:R-:W-:Y:S01]  /*4ad0*/  MOV R32, c[0x0][0x1a4] ;  /* 0x0000690000207a02 */ /* 0x000fe20000000f00 */
[----:B------:R-:W-:Y:S01]  /*4ae0*/  FMUL.FTZ R113, R113, R110 ;  /* 0x0000006e71717220 */ /* 0x000fe20000410000 */
[----:B------:R-:W-:Y:S01]  /*4af0*/  LEA R60, P0, R120, R60, 0x3 ;  /* 0x0000003c783c7211 */ /* 0x000fe200078018ff */
[C---:B------:R-:W-:Y:S01]  /*4b00*/  FFMA.FTZ R119, R114.reuse, R110, R119 ;  /* 0x0000006e72777223 */ /* 0x040fe20000010077 */
[----:B------:R-:W-:Y:S01]  /*4b10*/  MOV R33, c[0x0][0x1c0] ;  /* 0x0000700000217a02 */ /* 0x000fe20000000f00 */
[----:B------:R-:W-:Y:S01]  /*4b20*/  FFMA.FTZ R114, R114, R115, -R113 ;  /* 0x0000007372727223 */ /* 0x000fe20000010871 */
[----:B------:R-:W-:Y:S01]  /*4b30*/  LEA.HI.X R85, R120, R85, R32, 0x3, P0 ;  /* 0x0000005578557211 */ /* 0x000fe200000f1c20 */
[----:B------:R-:W-:Y:S01]  /*4b40*/  FADD.FTZ R113, RZ, R119 ;  /* 0x00000077ff717221 */ /* 0x000fe20000010000 */
[----:B------:R-:W-:-:S02]  /*4b50*/  MOV R32, c[0x0][0x1c4] ;  /* 0x0000710000207a02 */ /* 0x000fc40000000f00 */
[----:B------:R-:W-:Y:S01]  /*4b60*/  LEA R86, P0, R33, R86, 0x3 ;  /* 0x0000005621567211 */ /* 0x000fe200078018ff */
[----:B------:R-:W-:Y:S02]  /*4b70*/  FADD.FTZ R114, R75, R114 ;  /* 0x000000724b727221 */ /* 0x000fe40000010000 */
[----:B------:R-:W-:Y:S01]  /*4b80*/  FMUL.FTZ R119, R111, R113 ;  /* 0x000000716f777220 */ /* 0x000fe20000410000 */
[----:B------:R-:W-:Y:S01]  /*4b90*/  LEA.HI.X R93, R33, R93, R32, 0x3, P0 ;  /* 0x0000005d215d7211 */ /* 0x000fe200000f1c20 */
[-C--:B----4-:R-:W-:Y:S02]  /*4ba0*/  FMUL.FTZ R33, R67, R69.reuse ;  /* 0x0000004543217220 */ /* 0x090fe40000410000 */
[----:B------:R-:W-:Y:S02]  /*4bb0*/  FMUL.FTZ R111, R111, R114 ;  /* 0x000000726f6f7220 */ /* 0x000fe40000410000 */
[C---:B------:R-:W-:Y:S02]  /*4bc0*/  FMUL.FTZ R32, R66.reuse, R69 ;  /* 0x0000004542207220 */ /* 0x040fe40000410000 */
[----:B------:R-:W-:-:S02]  /*4bd0*/  FFMA.FTZ R69, R66, R68, -R33 ;  /* 0x0000004442457223 */ /* 0x000fc40000010821 */
[C---:B------:R-:W-:Y:S01]  /*4be0*/  FFMA.FTZ R66, R116.reuse, R113, R111 ;  /* 0x0000007174427223 */ /* 0x040fe2000001006f */
[----:B------:R-:W-:Y:S01]  /*4bf0*/  MOV R120, c[0x0][0x188] ;  /* 0x0000620000787a02 */ /* 0x000fe20000000f00 */
[----:B------:R-:W-:Y:S02]  /*4c00*/  FMUL.FTZ R33, R37, R31 ;  /* 0x0000001f25217220 */ /* 0x000fe40000410000 */
[----:B------:R-:W-:Y:S02]  /*4c10*/  FFMA.FTZ R119, R116, R114, -R119 ;  /* 0x0000007274777223 */ /* 0x000fe40000010877 */
[----:B------:R-:W-:Y:S01]  /*4c20*/  FADD.FTZ R66, RZ, R66 ;  /* 0x00000042ff427221 */ /* 0x000fe20000010000 */
[----:B------:R-:W-:Y:S01]  /*4c30*/  MOV R121, c[0x0][0x18c] ;  /* 0x0000630000797a02 */ /* 0x000fe20000000f00 */
[----:B------:R-:W-:Y:S01]  /*4c40*/  FFMA.FTZ R33, R36, R30, -R33 ;  /* 0x0000001e24217223 */ /* 0x000fe20000010821 */
[----:B------:R-:W-:Y:S01]  /*4c50*/  LEA R84, P1, R120, R84, 0x3 ;  /* 0x0000005478547211 */ /* 0x000fe200078218ff */
[----:B------:R-:W-:-:S02]  /*4c60*/  FADD.FTZ R116, R76, R119 ;  /* 0x000000774c747221 */ /* 0x000fc40000010000 */
[C---:B------:R-:W-:Y:S02]  /*4c70*/  FMUL.FTZ R30, R37.reuse, R30 ;  /* 0x0000001e251e7220 */ /* 0x040fe40000410000 */
[----:B------:R-:W-:Y:S02]  /*4c80*/  FMUL.FTZ R111, R37, R29 ;  /* 0x0000001d256f7220 */ /* 0x000fe40000410000 */
[----:B------:R-:W-:Y:S02]  /*4c90*/  FMUL.FTZ R119, R107, R66 ;  /* 0x000000426b777220 */ /* 0x000fe40000410000 */
[----:B------:R-:W-:Y:S01]  /*4ca0*/  FMUL.FTZ R37, R37, R28 ;  /* 0x0000001c25257220 */ /* 0x000fe20000410000 */
[----:B------:R-:W-:Y:S01]  /*4cb0*/  LEA.HI.X R91, R120, R91, R121, 0x3, P1 ;  /* 0x0000005b785b7211 */ /* 0x000fe200008f1c79 */
[-C--:B------:R-:W-:Y:S02]  /*4cc0*/  FMUL.FTZ R107, R107, R116.reuse ;  /* 0x000000746b6b7220 */ /* 0x080fe40000410000 */
[----:B------:R-:W-:-:S02]  /*4cd0*/  FFMA.FTZ R120, R106, R116, -R119 ;  /* 0x000000746a787223 */ /* 0x000fc40000010877 */
[C---:B------:R-:W-:Y:S02]  /*4ce0*/  FFMA.FTZ R28, R36.reuse, R28, -R111 ;  /* 0x0000001c241c7223 */ /* 0x040fe4000001086f */
[C---:B------:R-:W-:Y:S02]  /*4cf0*/  FFMA.FTZ R29, R36.reuse, R29, R37 ;  /* 0x0000001d241d7223 */ /* 0x040fe40000010025 */
[----:B------:R-:W-:Y:S02]  /*4d00*/  FFMA.FTZ R36, R36, R31, R30 ;  /* 0x0000001f24247223 */ /* 0x000fe4000001001e */
[----:B------:R-:W-:Y:S01]  /*4d10*/  FFMA.FTZ R107, R106, R66, R107 ;  /* 0x000000426a6b7223 */ /* 0x000fe2000001006b */
[----:B------:R-:W-:Y:S01]  /*4d20*/  ISETP.NE.AND P0, PT, R10, RZ, PT ;  /* 0x000000ff0a00720c */ /* 0x000fe20003f05270 */
[----:B------:R-:W-:Y:S02]  /*4d30*/  FADD.FTZ R37, R77, R120 ;  /* 0x000000784d257221 */ /* 0x000fe40000010000 */
[----:B------:R-:W-:-:S02]  /*4d40*/  FADD.FTZ R31, R39, R36 ;  /* 0x00000024271f7221 */ /* 0x000fc40000010000 */
[----:B------:R-:W-:Y:S02]  /*4d50*/  FADD.FTZ R39, RZ, R107 ;  /* 0x0000006bff277221 */ /* 0x000fe40000010000 */
[C---:B------:R-:W-:Y:S02]  /*4d60*/  FMUL.FTZ R36, R92.reuse, R37 ;  /* 0x000000255c247220 */ /* 0x040fe40000410000 */
[----:B------:R-:W-:Y:S02]  /*4d70*/  FFMA.FTZ R67, R67, R68, R32 ;  /* 0x0000004443437223 */ /* 0x000fe40000010020 */
[-C--:B------:R-:W-:Y:S02]  /*4d80*/  FMUL.FTZ R92, R92, R39.reuse ;  /* 0x000000275c5c7220 */ /* 0x080fe40000410000 */
[----:B------:R-:W-:Y:S02]  /*4d90*/  FFMA.FTZ R36, R90, R39, R36 ;  /* 0x000000275a247223 */ /* 0x000fe40000010024 */
[----:B------:R-:W-:-:S02]  /*4da0*/  FADD.FTZ R30, R38, R33 ;  /* 0x00000021261e7221 */ /* 0x000fc40000010000 */
[----:B------:R-:W-:Y:S02]  /*4db0*/  FMUL.FTZ R38, R67, R34 ;  /* 0x0000002243267220 */ /* 0x000fe40000410000 */
[----:B------:R-:W-:Y:S02]  /*4dc0*/  FFMA.FTZ R107, R90, R37, -R92 ;  /* 0x000000255a6b7223 */ /* 0x000fe4000001085c */
[----:B------:R-:W-:Y:S01]  /*4dd0*/  FADD.FTZ R34, RZ, R36 ;  /* 0x00000024ff227221 */ /* 0x000fe20000010000 */
[----:B------:R-:W-:Y:S01]  /*4de0*/  @!P0 MOV R32, R88 ;  /* 0x0000005800208202 */ /* 0x000fe20000000f00 */
[----:B------:R-:W-:Y:S01]  /*4df0*/  FADD.FTZ R36, R78, R107 ;  /* 0x0000006b4e247221 */ /* 0x000fe20000010000 */
[----:B------:R-:W-:Y:S01]  /*4e00*/  @!P0 MOV R33, R63 ;  /* 0x0000003f00218202 */ /* 0x000fe20000000f00 */
[C---:B------:R-:W-:Y:S02]  /*4e10*/  FMUL.FTZ R107, R95.reuse, R34 ;  /* 0x000000225f6b7220 */ /* 0x040fe40000410000 */
[----:B------:R-:W-:-:S02]  /*4e20*/  FMUL.FTZ R95, R95, R36 ;  /* 0x000000245f5f7220 */ /* 0x000fc40000410000 */
[----:B------:R0:W-:Y:S04]  /*4e30*/  @!P0 STG.E.128 [R32.64], R28 ;  /* 0x0000001c20008986 */ /* 0x0001e8000c101d06 */
[----:B------:R1:W-:Y:S01]  /*4e40*/  @!P0 STS.128 [UR4+0x470], R28 ;  /* 0x0004701cff008988 */ /* 0x0003e20008000c04 */
[C---:B0-----:R-:W-:Y:S02]  /*4e50*/  FFMA.FTZ R32, R94.reuse, R36, -R107 ;  /* 0x000000245e207223 */ /* 0x041fe4000001086b */
[----:B-1----:R-:W-:Y:S02]  /*4e60*/  FFMA.FTZ R30, R94, R34, R95 ;  /* 0x000000225e1e7223 */ /* 0x002fe4000001005f */
[----:B------:R-:W-:Y:S02]  /*4e70*/  FADD.FTZ R28, R79, R32 ;  /* 0x000000204f1c7221 */ /* 0x000fe40000010000 */
[----:B------:R-:W-:-:S02]  /*4e80*/  FMUL.FTZ R32, R67, R109 ;  /* 0x0000006d43207220 */ /* 0x000fc40000410000 */
[----:B------:R-:W-:Y:S02]  /*4e90*/  FADD.FTZ R30, RZ, R30 ;  /* 0x0000001eff1e7221 */ /* 0x000fe40000010000 */
[----:B------:R-:W-:Y:S02]  /*4ea0*/  FMUL.FTZ R29, R97, R28 ;  /* 0x0000001c611d7220 */ /* 0x000fe40000410000 */
[----:B------:R-:W-:Y:S02]  /*4eb0*/  FFMA.FTZ R32, R69, R117, -R32 ;  /* 0x0000007545207223 */ /* 0x000fe40000010820 */
[-C--:B------:R-:W-:Y:S02]  /*4ec0*/  FMUL.FTZ R97, R97, R30.reuse ;  /* 0x0000001e61617220 */ /* 0x080fe40000410000 */
[----:B------:R-:W-:Y:S02]  /*4ed0*/  FFMA.FTZ R29, R96, R30, R29 ;  /* 0x0000001e601d7223 */ /* 0x000fe4000001001d */
[----:B------:R-:W-:-:S02]  /*4ee0*/  FFMA.FTZ R111, R69, R70, -R38 ;  /* 0x00000046456f7223 */ /* 0x000fc40000010826 */
[----:B------:R-:W-:Y:S02]  /*4ef0*/  FMUL.FTZ R38, R67, R35 ;  /* 0x0000002343267220 */ /* 0x000fe40000410000 */
[----:B------:R-:W-:Y:S02]  /*4f00*/  FFMA.FTZ R41, R32, 2, R41 ;  /* 0x4000000020297823 */ /* 0x000fe40000010029 */
[----:B------:R-:W-:Y:S02]  /*4f10*/  FFMA.FTZ R97, R96, R28, -R97 ;  /* 0x0000001c60617223 */ /* 0x000fe40000010861 */
[----:B------:R-:W-:Y:S02]  /*4f20*/  FADD.FTZ R32, RZ, R29 ;  /* 0x0000001dff207221 */ /* 0x000fe40000010000 */
[----:B------:R-:W-:Y:S02]  /*4f30*/  FFMA.FTZ R71, R69, R71, -R38 ;  /* 0x0000004745477223 */ /* 0x000fe40000010826 */
[----:B------:R-:W-:-:S02]  /*4f40*/  FADD.FTZ R38, R80, R97 ;  /* 0x0000006150267221 */ /* 0x000fc40000010000 */
[C---:B------:R-:W-:Y:S02]  /*4f50*/  FMUL.FTZ R29, R99.reuse, R32 ;  /* 0x00000020631d7220 */ /* 0x040fe40000410000 */
[-C--:B------:R-:W-:Y:S02]  /*4f60*/  FMUL.FTZ R99, R99, R38.reuse ;  /* 0x0000002663637220 */ /* 0x080fe40000410000 */
[C---:B------:R-:W-:Y:S02]  /*4f70*/  FFMA.FTZ R68, R98.reuse, R38, -R29 ;  /* 0x0000002662447223 */ /* 0x040fe4000001081d */
[----:B------:R-:W-:Y:S02]  /*4f80*/  FFMA.FTZ R99, R98, R32, R99 ;  /* 0x0000002062637223 */ /* 0x000fe40000010063 */
[----:B------:R-:W-:Y:S02]  /*4f90*/  FADD.FTZ R70, R81, R68 ;  /* 0x0000004451467221 */ /* 0x000fe40000010000 */
[----:B------:R-:W-:-:S02]  /*4fa0*/  FADD.FTZ R90, RZ, R99 ;  /* 0x00000063ff5a7221 */ /* 0x000fc40000010000 */
[----:B------:R-:W-:Y:S02]  /*4fb0*/  FMUL.FTZ R29, R101, R70 ;  /* 0x00000046651d7220 */ /* 0x000fe40000410000 */
[----:B------:R-:W-:Y:S02]  /*4fc0*/  FMUL.FTZ R66, R67, R66 ;  /* 0x0000004243427220 */ /* 0x000fe40000410000 */
[-C--:B------:R-:W-:Y:S02]  /*4fd0*/  FMUL.FTZ R101, R101, R90.reuse ;  /* 0x0000005a65657220 */ /* 0x080fe40000410000 */
[C---:B------:R-:W-:Y:S02]  /*4fe0*/  FFMA.FTZ R29, R100.reuse, R90, R29 ;  /* 0x0000005a641d7223 */ /* 0x040fe4000001001d */
[----:B------:R-:W-:Y:S02]  /*4ff0*/  FFMA.FTZ R66, R69, R116, -R66 ;  /* 0x0000007445427223 */ /* 0x000fe40000010842 */
[----:B------:R-:W-:-:S02]  /*5000*/  FFMA.FTZ R101, R100, R70, -R101 ;  /* 0x0000004664657223 */ /* 0x000fc40000010865 */
[----:B------:R-:W-:Y:S02]  /*5010*/  FADD.FTZ R92, RZ, R29 ;  /* 0x0000001dff5c7221 */ /* 0x000fe40000010000 */
[----:B------:R-:W-:Y:S02]  /*5020*/  FFMA.FTZ R25, R66, 2, R25 ;  /* 0x4000000042197823 */ /* 0x000fe40000010019 */
[----:B------:R-:W-:Y:S02]  /*5030*/  FMUL.FTZ R34, R67, R34 ;  /* 0x0000002243227220 */ /* 0x000fe40000410000 */
[----:B------:R-:W-:Y:S02]  /*5040*/  FADD.FTZ R66, R82, R101 ;  /* 0x0000006552427221 */ /* 0x000fe40000010000 */
[----:B------:R-:W-:Y:S02]  /*5050*/  FMUL.FTZ R29, R103, R92 ;  /* 0x0000005c671d7220 */ /* 0x000fe40000410000 */
[----:B------:R-:W-:-:S02]  /*5060*/  FMUL.FTZ R112, R67, R112 ;  /* 0x0000007043707220 */ /* 0x000fc40000410000 */
[----:B------:R-:W-:Y:S02]  /*5070*/  FFMA.FTZ R36, R69, R36, -R34 ;  /* 0x0000002445247223 */ /* 0x000fe40000010822 */
[-C--:B------:R-:W-:Y:S02]  /*5080*/  FMUL.FTZ R103, R103, R66.reuse ;  /* 0x0000004267677220 */ /* 0x080fe40000410000 */
[C---:B------:R-:W-:Y:S02]  /*5090*/  FFMA.FTZ R34, R102.reuse, R66, -R29 ;  /* 0x0000004266227223 */ /* 0x040fe4000001081d */
[----:B------:R-:W-:Y:S02]  /*50a0*/  FFMA.FTZ R31, R69, R118, -R112 ;  /* 0x00000076451f7223 */ /* 0x000fe40000010870 */
[----:B------:R-:W-:Y:S02]  /*50b0*/  FMUL.FTZ R30, R67, R30 ;  /* 0x0000001e431e7220 */ /* 0x000fe40000410000 */
[----:B------:R-:W-:-:S02]  /*50c0*/  FFMA.FTZ R103, R102, R92, R103 ;  /* 0x0000005c66677223 */ /* 0x000fc40000010067 */
[----:B------:R-:W-:Y:S02]  /*50d0*/  FADD.FTZ R34, R83, R34 ;  /* 0x0000002253227221 */ /* 0x000fe40000010000 */
[----:B------:R-:W-:Y:S02]  /*50e0*/  FFMA.FTZ R40, R31, 2, R40 ;  /* 0x400000001f287823 */ /* 0x000fe40000010028 */
[----:B------:R-:W-:Y:S02]  /*50f0*/  FFMA.FTZ R31, R69, R28, -R30 ;  /* 0x0000001c451f7223 */ /* 0x000fe4000001081e */
[----:B------:R-:W-:Y:S01]  /*5100*/  FMUL.FTZ R32, R67, R32 ;  /* 0x0000002043207220 */ /* 0x000fe20000410000 */
[----:B------:R-:W-:Y:S01]  /*5110*/  IADD3 R89, R89, 0x1, RZ ;  /* 0x0000000159597810 */ /* 0x000fe20007ffe0ff */
[----:B------:R-:W-:Y:S02]  /*5120*/  FADD.FTZ R30, RZ, R103 ;  /* 0x00000067ff1e7221 */ /* 0x000fe40000010000 */
[----:B------:R-:W-:-:S02]  /*5130*/  FMUL.FTZ R29, R105, R34 ;  /* 0x00000022691d7220 */ /* 0x000fc40000410000 */
[----:B------:R-:W-:Y:S02]  /*5140*/  FFMA.FTZ R22, R31, 2, R22 ;  /* 0x400000001f167823 */ /* 0x000fe40000010016 */
[----:B------:R-:W-:Y:S01]  /*5150*/  FFMA.FTZ R32, R69, R38, -R32 ;  /* 0x0000002645207223 */ /* 0x000fe20000010820 */
[----:B------:R-:W-:Y:S01]  /*5160*/  ISETP.GE.AND P0, PT, R89, c[0x0][0x16c], PT ;  /* 0x00005b0059007a0c */ /* 0x000fe20003f06270 */
[-C--:B------:R-:W-:Y:S02]  /*5170*/  FFMA.FTZ R31, R104, R30.reuse, R29 ;  /* 0x0000001e681f7223 */ /* 0x080fe4000001001d */
[----:B------:R-:W-:Y:S02]  /*5180*/  FMUL.FTZ R105, R105, R30 ;  /* 0x0000001e69697220 */ /* 0x000fe40000410000 */
[----:B------:R-:W-:Y:S02]  /*5190*/  FMUL.FTZ R28, R67, R90 ;  /* 0x0000005a431c7220 */ /* 0x000fe40000410000 */
[----:B------:R-:W-:-:S02]  /*51a0*/  FFMA.FTZ R21, R32, 2, R21 ;  /* 0x4000000020157823 */ /* 0x000fc40000010015 */
[----:B------:R-:W-:Y:S02]  /*51b0*/  FADD.FTZ R32, RZ, R31 ;  /* 0x0000001fff207221 */ /* 0x000fe40000010000 */
[----:B------:R-:W-:Y:S02]  /*51c0*/  FFMA.FTZ R104, R104, R34, -R105 ;  /* 0x0000002268687223 */ /* 0x000fe40000010869 */
[----:B------:R-:W-:Y:S02]  /*51d0*/  FFMA.FTZ R29, R69, R70, -R28 ;  /* 0x00000046451d7223 */ /* 0x000fe4000001081c */
        /* <DEDUP_REMOVED lines=31> */
.L_x_1797:
[----:B------:R-:W-:Y:S01]  /*53d0*/  BAR.SYNC.DEFER_BLOCKING 0x0 ;  /* 0x0000000000007b1d */ /* 0x000fe20000010000 */
[----:B------:R-:W-:Y:S01]  /*53e0*/  F2FP.PACK_AB R31, R25, R26 ;  /* 0x0000001a191f723e */ /* 0x000fe200000000ff */
[----:B------:R-:W-:Y:S01]  /*53f0*/  IMAD R49, R11, c[0x0][0x200], RZ ;  /* 0x000080000b317a24 */ /* 0x000fe200078e02ff */
        /* <DEDUP_REMOVED lines=10> */
[----:B------:R-:W-:-:S04]  /*54a0*/  SHF.L.U32 R58, R8, 0x9, RZ ;  /* 0x00000009083a7819 */ /* 0x000fc800000006ff */
[--C-:B------:R-:W-:Y:S01]  /*54b0*/  SHF.R.S32.HI R59, RZ, 0x1f, R58.reuse ;  /* 0x0000001fff3b7819 */ /* 0x100fe2000001143a */
[----:B------:R0:W-:Y:S04]  /*54c0*/  STS.128 [R0], R28 ;  /* 0x0000001c00007388 */ /* 0x0001e80000000c00 */
[----:B------:R-:W-:Y:S01]  /*54d0*/  IMAD.WIDE.U32 R48, R12, c[0x0][0x200], R58 ;  /* 0x000080000c307a25 */ /* 0x000fe200078e003a */
[----:B------:R1:W-:Y:S01]  /*54e0*/  STS.128 [R0+0x10], R32 ;  /* 0x0000102000007388 */ /* 0x0003e20000000c00 */
[----:B------:R-:W-:-:S06]  /*54f0*/  NOP ;  /* 0x0000000000007918 */ /* 0x000fcc0000000000 */
[----:B------:R-:W2:Y:S01]  /*5500*/  LDS.128 R36, [R9.X16] ;  /* 0x0000000009247984 */ /* 0x000ea2000000cc00 */
[----:B------:R-:W-:-:S03]  /*5510*/  IADD3 R49, R49, R51, RZ ;  /* 0x0000003331317210 */ /* 0x000fc60007ffe0ff */
[----:B------:R-:W3:Y:S01]  /*5520*/  LDS.128 R44, [R9.X16+0x200] ;  /* 0x00020000092c7984 */ /* 0x000ee2000000cc00 */
[----:B0-----:R-:W-:Y:S02]  /*5530*/  IMAD R29, R15, c[0x0][0x208], RZ ;  /* 0x000082000f1d7a24 */ /* 0x001fe400078e02ff */
[----:B------:R-:W-:-:S04]  /*5540*/  IMAD.WIDE.U32 R30, R12, c[0x0][0x1f0], R58 ;  /* 0x00007c000c1e7a25 */ /* 0x000fc800078e003a */
[C---:B-1----:R-:W-:Y:S01]  /*5550*/  IMAD R33, R16.reuse, c[0x0][0x20c], R29 ;  /* 0x0000830010217a24 */ /* 0x042fe200078e021d */
[----:B------:R-:W-:Y:S01]  /*5560*/  IADD3 R31, R31, R53, RZ ;  /* 0x000000351f1f7210 */ /* 0x000fe20007ffe0ff */
[----:B------:R-:W-:-:S04]  /*5570*/  IMAD.WIDE.U32 R28, R16, c[0x0][0x208], R48 ;  /* 0x00008200101c7a25 */ /* 0x000fc800078e0030 */
[----:B------:R-:W-:Y:S01]  /*5580*/  IMAD R35, R15, c[0x0][0x1f8], RZ ;  /* 0x00007e000f237a24 */ /* 0x000fe200078e02ff */
[----:B------:R-:W-:Y:S01]  /*5590*/  IADD3 R33, R29, R33, RZ ;  /* 0x000000211d217210 */ /* 0x000fe20007ffe0ff */
[----:B------:R-:W-:Y:S01]  /*55a0*/  IMAD.WIDE.U32 R30, R16, c[0x0][0x1f8], R30 ;  /* 0x00007e00101e7a25 */ /* 0x000fe200078e001e */
[----:B------:R-:W-:-:S03]  /*55b0*/  LEA R60, P0, R28, c[0x0][0x258], 0x1 ;  /* 0x000096001c3c7a11 */ /* 0x000fc600078008ff */
        /* <DEDUP_REMOVED lines=21> */
[----:B------:R-:W0:Y:S04]  /*5710*/  LDS.128 R48, [R0] ;  /* 0x0000000000307984 */ /* 0x000e280000000c00 */
[----:B------:R-:W1:Y:S01]  /*5720*/  LDS.128 R52, [R0+0x10] ;  /* 0x0000100000347984 */ /* 0x000e620000000c00 */
[--C-:B0-----:R-:W-:Y:S02]  /*5730*/  HADD2.F32 R38, -RZ, R49.reuse.H0_H0 ;  /* 0x20000031ff267230 */ /* 0x101fe40000004100 */
[----:B------:R-:W-:Y:S02]  /*5740*/  HADD2.F32 R49, -RZ, R49.H1_H1 ;  /* 0x30000031ff317230 */ /* 0x000fe40000004100 */
[--C-:B------:R-:W-:Y:S01]  /*5750*/  HADD2.F32 R32, -RZ, R50.reuse.H0_H0 ;  /* 0x20000032ff207230 */ /* 0x100fe20000004100 */
[----:B------:R-:W-:Y:S01]  /*5760*/  FMUL.FTZ R28, R38, -1.4426950216293334961 ;  /* 0xbfb8aa3b261c7820 */ /* 0x000fe20000410000 */
[--C-:B------:R-:W-:Y:S01]  /*5770*/  HADD2.F32 R35, -RZ, R51.reuse.H0_H0 ;  /* 0x20000033ff237230 */ /* 0x100fe20000004100 */
[----:B------:R-:W-:Y:S01]  /*5780*/  FMUL.FTZ R29, R49, -1.4426950216293334961 ;  /* 0xbfb8aa3b311d7820 */ /* 0x000fe20000410000 */
[----:B------:R-:W-:Y:S01]  /*5790*/  HADD2.F32 R51, -RZ, R51.H1_H1 ;  /* 0x30000033ff337230 */ /* 0x000fe20000004100 */
[----:B------:R0:W-:Y:S01]  /*57a0*/  MUFU.EX2 R30, R28 ;  /* 0x0000001c001e7308 */ /* 0x0001e20000000800 */
[----:B------:R-:W-:Y:S01]  /*57b0*/  HADD2.F32 R50, -RZ, R50.H1_H1 ;  /* 0x30000032ff327230 */ /* 0x000fe20000004100 */
[----:B------:R-:W-:Y:S01]  /*57c0*/  FMUL.FTZ R33, R32, -1.4426950216293334961 ;  /* 0xbfb8aa3b20217820 */ /* 0x000fe20000410000 */
[----:B------:R-:W-:Y:S01]  /*57d0*/  HADD2.F32 R57, -RZ, R48.H0_H0 ;  /* 0x20000030ff397230 */ /* 0x000fe20000004100 */
[----:B------:R-:W-:Y:S01]  /*57e0*/  FMUL.FTZ R44, R51, -1.4426950216293334961 ;  /* 0xbfb8aa3b332c7820 */ /* 0x000fe20000410000 */
[--C-:B-1----:R-:W-:Y:S01]  /*57f0*/  HADD2.F32 R64, -RZ, R55.reuse.H0_H0 ;  /* 0x20000037ff407230 */ /* 0x102fe20000004100 */
[----:B------:R-:W-:Y:S01]  /*5800*/  FMUL.FTZ R34, R50, -1.4426950216293334961 ;  /* 0xbfb8aa3b32227820 */ /* 0x000fe20000410000 */
[----:B------:R-:W-:Y:S01]  /*5810*/  HADD2.F32 R65, -RZ, R55.H1_H1 ;  /* 0x30000037ff417230 */ /* 0x000fe20000004100 */
[----:B------:R1:W-:Y:S01]  /*5820*/  MUFU.EX2 R31, R29 ;  /* 0x0000001d001f7308 */ /* 0x0003e20000000800 */
[----:B0-----:R-:W-:Y:S01]  /*5830*/  HADD2.F32 R28, -RZ, R52.H0_H0 ;  /* 0x20000034ff1c7230 */ /* 0x001fe20000004100 */
[----:B------:R-:W-:Y:S01]  /*5840*/  FMUL.FTZ R39, R35, -1.4426950216293334961 ;  /* 0xbfb8aa3b23277820 */ /* 0x000fe20000410000 */
[----:B------:R-:W-:Y:S01]  /*5850*/  HADD2.F32 R48, -RZ, R48.H1_H1 ;  /* 0x30000030ff307230 */ /* 0x000fe20000004100 */
[----:B------:R-:W-:Y:S01]  /*5860*/  FMUL.FTZ R55, R64, -1.4426950216293334961 ;  /* 0xbfb8aa3b40377820 */ /* 0x000fe20000410000 */
[--C-:B------:R-:W-:Y:S01]  /*5870*/  HADD2.F32 R61, -RZ, R54.reuse.H0_H0 ;  /* 0x20000036ff3d7230 */ /* 0x100fe20000004100 */
[----:B------:R-:W-:Y:S01]  /*5880*/  FMUL.FTZ R45, R28, -1.4426950216293334961 ;  /* 0xbfb8aa3b1c2d7820 */ /* 0x000fe20000410000 */
[----:B------:R-:W-:Y:S01]  /*5890*/  HADD2.F32 R62, -RZ, R54.H1_H1 ;  /* 0x30000036ff3e7230 */ /* 0x000fe20000004100 */
[----:B------:R-:W0:Y:S01]  /*58a0*/  MUFU.EX2 R33, R33 ;  /* 0x0000002100217308 */ /* 0x000e220000000800 */
[--C-:B-1----:R-:W-:Y:S01]  /*58b0*/  HADD2.F32 R29, -RZ, R53.reuse.H0_H0 ;  /* 0x20000035ff1d7230 */ /* 0x102fe20000004100 */
[----:B------:R-:W-:Y:S01]  /*58c0*/  FMUL.FTZ R66, R65, -1.4426950216293334961 ;  /* 0xbfb8aa3b41427820 */ /* 0x000fe20000410000 */
[----:B------:R-:W-:Y:S01]  /*58d0*/  HADD2.F32 R53, -RZ, R53.H1_H1 ;  /* 0x30000035ff357230 */ /* 0x000fe20000004100 */
[----:B------:R-:W-:Y:S01]  /*58e0*/  FMUL.FTZ R36, R57, -1.4426950216293334961 ;  /* 0xbfb8aa3b39247820 */ /* 0x000fe20000410000 */
[----:B------:R-:W-:Y:S01]  /*58f0*/  HADD2.F32 R52, -RZ, R52.H1_H1 ;  /* 0x30000034ff347230 */ /* 0x000fe20000004100 */
[----:B------:R-:W-:-:S02]  /*5900*/  FMUL.FTZ R37, R48, -1.4426950216293334961 ;  /* 0xbfb8aa3b30257820 */ /* 0x000fc40000410000 */
[----:B------:R-:W1:Y:S01]  /*5910*/  MUFU.EX2 R44, R44 ;  /* 0x0000002c002c7308 */ /* 0x000e620000000800 */
[----:B------:R-:W-:Y:S02]  /*5920*/  FMUL.FTZ R60, R53, -1.4426950216293334961 ;  /* 0xbfb8aa3b353c7820 */ /* 0x000fe40000410000 */
[----:B------:R-:W-:Y:S02]  /*5930*/  FMUL.FTZ R54, R61, -1.4426950216293334961 ;  /* 0xbfb8aa3b3d367820 */ /* 0x000fe40000410000 */
[----:B------:R-:W-:Y:S02]  /*5940*/  FMUL.FTZ R63, R62, -1.4426950216293334961 ;  /* 0xbfb8aa3b3e3f7820 */ /* 0x000fe40000410000 */
[----:B------:R-:W-:Y:S01]  /*5950*/  FMUL.FTZ R46, R52, -1.4426950216293334961 ;  /* 0xbfb8aa3b342e7820 */ /* 0x000fe20000410000 */
[----:B------:R-:W2:Y:S01]  /*5960*/  MUFU.EX2 R34, R34 ;  /* 0x0000002200227308 */ /* 0x000ea20000000800 */
[----:B------:R-:W-:Y:S02]  /*5970*/  FMUL.FTZ R47, R29, -1.4426950216293334961 ;  /* 0xbfb8aa3b1d2f7820 */ /* 0x000fe40000410000 */
[----:B0-----:R-:W-:-:S02]  /*5980*/  FADD.FTZ R33, R33, 1 ;  /* 0x3f80000021217421 */ /* 0x001fc40000010000 */
[----:B------:R-:W-:Y:S02]  /*5990*/  FADD.FTZ R30, R30, 1 ;  /* 0x3f8000001e1e7421 */ /* 0x000fe40000010000 */
[----:B------:R-:W-:Y:S01]  /*59a0*/  FADD.FTZ R31, R31, 1 ;  /* 0x3f8000001f1f7421 */ /* 0x000fe20000010000 */
        /* <DEDUP_REMOVED lines=26> */
[----:B------:R-:W1:Y:S01]  /*5b50*/  MUFU.RCP R69, R34 ;  /* 0x0000002200457308 */ /* 0x000e620000001000 */
[----:B--2---:R-:W-:-:S04]  /*5b60*/  FMUL.FTZ R33, R32, R33 ;  /* 0x0000002120217220 */ /* 0x004fc80000410000 */
[----:B------:R-:W-:-:S03]  /*5b70*/  FMUL.FTZ R33, R33, R40 ;  /* 0x0000002821217220 */ /* 0x000fc60000410000 */
[----:B------:R-:W2:Y:S01]  /*5b80*/  MUFU.RCP R70, R39 ;  /* 0x0000002700467308 */ /* 0x000ea20000001000 */
[----:B0-----:R-:W-:-:S04]  /*5b90*/  FMUL.FTZ R32, R51, R44 ;  /* 0x0000002c33207220 */ /* 0x001fc80000410000 */
[----:B------:R-:W-:-:S03]  /*5ba0*/  FMUL.FTZ R32, R32, R25 ;  /* 0x0000001920207220 */ /* 0x000fc60000410000 */
[----:B------:R-:W0:Y:S01]  /*5bb0*/  MUFU.RCP R67, R30 ;  /* 0x0000001e00437308 */ /* 0x000e220000001000 */
[----:B-1----:R-:W-:-:S04]  /*5bc0*/  FMUL.FTZ R50, R50, R69 ;  /* 0x0000004532327220 */ /* 0x002fc80000410000 */
[----:B------:R-:W-:-:S03]  /*5bd0*/  FMUL.FTZ R50, R50, R27 ;  /* 0x0000001b32327220 */ /* 0x000fc60000410000 */
[----:B------:R0:W1:Y:S01]  /*5be0*/  MUFU.RCP R68, R31 ;  /* 0x0000001f00447308 */ /* 0x0000620000001000 */
        /* <DEDUP_REMOVED lines=16> */
[----:B------:R-:W-:Y:S02]  /*5cf0*/  FMUL.FTZ R28, R28, R17 ;  /* 0x000000111c1c7220 */ /* 0x000fe40000410000 */
[----:B------:R-:W-:Y:S01]  /*5d00*/  IMAD R17, R11, c[0x0][0x210], RZ ;  /* 0x000084000b117a24 */ /* 0x000fe200078e02ff */
[----:B------:R-:W1:Y:S01]  /*5d10*/  MUFU.RCP R71, R46 ;  /* 0x0000002e00477308 */ /* 0x000e620000001000 */
[----:B--2---:R-:W-:Y:S02]  /*5d20*/  FMUL.FTZ R57, R57, R36 ;  /* 0x0000002439397220 */ /* 0x004fe40000410000 */
[----:B------:R-:W-:Y:S02]  /*5d30*/  IMAD R17, R12, c[0x0][0x214], R17 ;  /* 0x000085000c117a24 */ /* 0x000fe400078e0211 */
[----:B------:R-:W-:-:S03]  /*5d40*/  FMUL.FTZ R57, R57, R56 ;  /* 0x0000003839397220 */ /* 0x000fc60000410000 */
[----:B------:R-:W2:Y:S01]  /*5d50*/  MUFU.RCP R72, R47 ;  /* 0x0000002f00487308 */ /* 0x000ea20000001000 */
[----:B0-----:R-:W-:Y:S01]  /*5d60*/  FMUL.FTZ R48, R48, R37 ;  /* 0x0000002530307220 */ /* 0x001fe20000410000 */
[----:B------:R-:W-:Y:S01]  /*5d70*/  IADD3 R59, R59, R17, RZ ;  /* 0x000000113b3b7210 */ /* 0x000fe20007ffe0ff */
[----:B------:R-:W-:Y:S02]  /*5d80*/  IMAD R17, R15, c[0x0][0x218], RZ ;  /* 0x000086000f117a24 */ /* 0x000fe400078e02ff */
[----:B------:R-:W-:Y:S02]  /*5d90*/  FMUL.FTZ R48, R48, R43 ;  /* 0x0000002b30307220 */ /* 0x000fe40000410000 */
[----:B------:R-:W-:Y:S01]  /*5da0*/  IMAD R17, R16, c[0x0][0x21c], R17 ;  /* 0x0000870010117a24 */ /* 0x000fe200078e0211 */
[----:B------:R-:W0:Y:S01]  /*5db0*/  MUFU.RCP R60, R60 ;  /* 0x0000003c003c7308 */ /* 0x000e220000001000 */
[----:B-1----:R-:W-:-:S04]  /*5dc0*/  FMUL.FTZ R52, R52, R71 ;  /* 0x0000004734347220 */ /* 0x002fc80000410000 */
[----:B------:R-:W-:Y:S01]  /*5dd0*/  FMUL.FTZ R52, R52, R23 ;  /* 0x0000001734347220 */ /* 0x000fe20000410000 */
[----:B------:R-:W-:Y:S02]  /*5de0*/  F2FP.PACK_AB R23, R32, R35 ;  /* 0x000000232017723e */ /* 0x000fe400000000ff */
[----:B------:R-:W1:Y:S01]  /*5df0*/  MUFU.RCP R54, R54 ;  /* 0x0000003600367308 */ /* 0x000e620000001000 */
[----:B--2---:R-:W-:-:S04]  /*5e00*/  FMUL.FTZ R29, R29, R72 ;  /* 0x000000481d1d7220 */ /* 0x004fc80000410000 */
[----:B------:R-:W-:Y:S01]  /*5e10*/  FMUL.FTZ R29, R29, R22 ;  /* 0x000000161d1d7220 */ /* 0x000fe20000410000 */
[----:B------:R-:W-:Y:S01]  /*5e20*/  F2FP.PACK_AB R22, R50, R33 ;  /* 0x000000213216723e */ /* 0x000fe200000000ff */
[----:B------:R-:W-:Y:S01]  /*5e30*/  BAR.SYNC.DEFER_BLOCKING 0x0 ;  /* 0x0000000000007b1d */ /* 0x000fe20000010000 */
[----:B0-----:R-:W-:-:S04]  /*5e40*/  FMUL.FTZ R26, R53, R60 ;  /* 0x0000003c351a7220 */ /* 0x001fc80000410000 */
[----:B------:R-:W-:Y:S01]  /*5e50*/  FMUL.FTZ R26, R26, R21 ;  /* 0x000000151a1a7220 */ /* 0x000fe20000410000 */
[----:B------:R-:W0:Y:S01]  /*5e60*/  MUFU.RCP R63, R63 ;  /* 0x0000003f003f7308 */ /* 0x000e220000001000 */
[----:B------:R-:W-:Y:S01]  /*5e70*/  F2FP.PACK_AB R21, R30, R31 ;  /* 0x0000001f1e15723e */ /* 0x000fe200000000ff */
[----:B-1----:R-:W-:Y:S01]  /*5e80*/  FMUL.FTZ R61, R61, R54 ;  /* 0x000000363d3d7220 */ /* 0x002fe20000410000 */
[----:B------:R-:W-:Y:S02]  /*5e90*/  F2FP.PACK_AB R31, R28, R27 ;  /* 0x0000001b1c1f723e */ /* 0x000fe400000000ff */
[----:B------:R-:W-:Y:S01]  /*5ea0*/  F2FP.PACK_AB R29, R26, R29 ;  /* 0x0000001d1a1d723e */ /* 0x000fe200000000ff */
[----:B------:R-:W-:Y:S01]  /*5eb0*/  FMUL.FTZ R61, R61, R20 ;  /* 0x000000143d3d7220 */ /* 0x000fe20000410000 */
[----:B------:R-:W-:Y:S02]  /*5ec0*/  F2FP.PACK_AB R20, R48, R57 ;  /* 0x000000393014723e */ /* 0x000fe400000000ff */
[----:B------:R-:W-:Y:S01]  /*5ed0*/  F2FP.PACK_AB R28, R52, R25 ;  /* 0x00000019341c723e */ /* 0x000fe200000000ff */
[----:B0-----:R-:W-:-:S02]  /*5ee0*/  FMUL.FTZ R62, R62, R63 ;  /* 0x0000003f3e3e7220 */ /* 0x001fc40000410000 */
[----:B------:R0:W-:Y:S02]  /*5ef0*/  STS.128 [R0], R20 ;  /* 0x0000001400007388 */ /* 0x0001e40000000c00 */
[----:B------:R-:W-:Y:S02]  /*5f00*/  FMUL.FTZ R62, R62, R19 ;  /* 0x000000133e3e7220 */ /* 0x000fe40000410000 */
[----:B------:R-:W-:-:S03]  /*5f10*/  IMAD.WIDE.U32 R18, R16, c[0x0][0x218], R58 ;  /* 0x0000860010127a25 */ /* 0x000fc600078e003a */
[----:B------:R-:W-:Y:S02]  /*5f20*/  F2FP.PACK_AB R30, R62, R61 ;  /* 0x0000003d3e1e723e */ /* 0x000fe400000000ff */
[----:B------:R-:W-:-:S03]  /*5f30*/  IADD3 R17, R19, R17, RZ ;  /* 0x0000001113117210 */ /* 0x000fc60007ffe0ff */
[----:B------:R-:W-:Y:S01]  /*5f40*/  STS.128 [R0+0x10], R28 ;  /* 0x0000101c00007388 */ /* 0x000fe20000000c00 */
[----:B------:R-:W-:-:S06]  /*5f50*/  NOP ;  /* 0x0000000000007918 */ /* 0x000fcc0000000000 */
[----:B------:R-:W1:Y:S01]  /*5f60*/  LDS.128 R24, [R9.X16] ;  /* 0x0000000009187984 */ /* 0x000e62000000cc00 */
[----:B0-----:R-:W-:-:S03]  /*5f70*/  LEA R20, P0, R18, c[0x0][0x270], 0x1 ;  /* 0x00009c0012147a11 */ /* 0x001fc600078008ff */
[----:B------:R-:W0:Y:S01]  /*5f80*/  LDS.128 R32, [R9.X16+0x200] ;  /* 0x0002000009207984 */ /* 0x000e22000000cc00 */
[----:B------:R-:W-:Y:S02]  /*5f90*/  LEA.HI.X R21, R18, c[0x0][0x274], R17, 0x1, P0 ;  /* 0x00009d0012157a11 */ /* 0x000fe400000f0c11 */
[----:B------:R-:W-:-:S03]  /*5fa0*/  ISETP.GE.AND P0, PT, R8, c[0x0][0x174], PT ;  /* 0x00005d0008007a0c */ /* 0x000fc60003f06270 */
[----:B------:R-:W-:-:S05]  /*5fb0*/  IMAD.WIDE R18, R6, 0x10, R20 ;  /* 0x0000001006127825 */ /* 0x000fca00078e0214 */
[----:B-1----:R1:W-:Y:S04]  /*5fc0*/  STG.E.128 [R18.64], R24 ;  /* 0x0000001812007986 */ /* 0x0023e8000c101d06 */
[----:B0-----:R1:W-:Y:S01]  /*5fd0*/  STG.E.128 [R18.64+0x200], R32 ;  /* 0x0002002012007986 */ /* 0x0013e2000c101d06 */
[----:B------:R-:W-:Y:S01]  /*5fe0*/  @P0 CALL.REL.NOINC `(.L_x_1799) ;  /* 0x0000001000000944 */ /* 0x000fe20003c00000 */
[----:B------:R-:W-:Y:S05]  /*5ff0*/  BRA `(.L_x_1800) ;  /* 0xffffa35000007947 */ /* 0x000fea000383ffff */
.L_x_1799:
[----:B------:R-:W-:Y:S05]  /*6000*/  EXIT ;  /* 0x000000000000794d */ /* 0x000fea0003800000 */
.L_x_1801:
        /* <DEDUP_REMOVED lines=15> */
.L_x_5361:


//--------------------- .text._Z25selective_scan_fwd_kernelI32Selective_Scan_fwd_kernel_traitsILi32ELi16ELi1ELb1ELb0ELb1ELb0EN3c104HalfENS1_7complexIfEEEEv13SSMParamsBase --------------------------
	.section	.text._Z25selective_scan_fwd_kernelI32Selective_Scan_fwd_kernel_traitsILi32ELi16ELi1ELb1ELb0ELb1ELb0EN3c104HalfENS1_7complexIfEEEEv13SSMParamsBase,"ax",@progbits
	.sectioninfo	@"SHI_REGISTERS=159"
	.align	128
        .global         _Z25selective_scan_fwd_kernelI32Selective_Scan_fwd_kernel_traitsILi32ELi16ELi1ELb1ELb0ELb1ELb0EN3c104HalfENS1_7complexIfEEEEv13SSMParamsBase
        .type           _Z25selective_scan_fwd_kernelI32Selective_Scan_fwd_kernel_traitsILi32ELi16ELi1ELb1ELb0ELb1ELb0EN3c104HalfENS1_7complexIfEEEEv13SSMParamsBase,@function
        .size           _Z25selective_scan_fwd_kernelI32Selective_Scan_fwd_kernel_traitsILi32ELi16ELi1ELb1ELb0ELb1ELb0EN3c104HalfENS1_7complexIfEEEEv13SSMParamsBase,(.L_x_5362 - _Z25selective_scan_fwd_kernelI32Selective_Scan_fwd_kernel_traitsILi32ELi16ELi1ELb1ELb0ELb1ELb0EN3c104HalfENS1_7complexIfEEEEv13SSMParamsBase)
        .other          _Z25selective_scan_fwd_kernelI32Selective_Scan_fwd_kernel_traitsILi32ELi16ELi1ELb1ELb0ELb1ELb0EN3c104HalfENS1_7complexIfEEEEv13SSMParamsBase,@"STO_CUDA_ENTRY STV_DEFAULT"
_Z25selective_scan_fwd_kernelI32Selective_Scan_fwd_kernel_traitsILi32ELi16ELi1ELb1ELb0ELb1ELb0EN3c104HalfENS1_7complexIfEEEEv13SSMParamsBase:
.text._Z25selective_scan_fwd_kernelI32Selective_Scan_fwd_kernel_traitsILi32ELi16ELi1ELb1ELb0ELb1ELb0EN3c104HalfENS1_7complexIfEEEEv13SSMParamsBase:
        /* <DEDUP_REMOVED lines=82> */
[----:B------:R-:W-:-:S02]  /*0520*/  LOP3.LUT R130, R81, 0x1f, RZ, 0xc0, !PT ;  /* 0x0000001f51827812 */ /* 0x000fc400078ec0ff */
[----:B-1----:R-:W-:Y:S02]  /*0530*/  LOP3.LUT R75, R100, 0x1f, R81, 0xf8, !PT ;  /* 0x0000001f644b7812 */ /* 0x002fe400078ef851 */
.L_x_1839:
[----:B------:R-:W-:Y:S01]  /*0540*/  BAR.SYNC.DEFER_BLOCKING 0x0 ;  /* 0x0000000000007b1d */ /* 0x000fe20000010000 */
[----:B------:R-:W-:-:S05]  /*0550*/  MOV R72, R98 ;  /* 0x0000006200487202 */ /* 0x000fca0000000f00 */
[----:B0-----:R-:W-:-:S05]  /*0560*/  IMAD.WIDE R2, R75, 0x10, R72 ;  /* 0x000000104b027825 */ /* 0x001fca00078e0248 */
[----:B------:R-:W2:Y:S04]  /*0570*/  LDG.E.128 R4, [R2.64] ;  /* 0x0000000402047981 */ /* 0x000ea8000c1e1d00 */
[----:B------:R-:W3:Y:S01]  /*0580*/  LDG.E.128 R16, [R2.64+0x200] ;  /* 0x0002000402107981 */ /* 0x000ee2000c1e1d00 */
[----:B------:R-:W-:Y:S02]  /*0590*/  SHF.L.U32 R65, R79, 0x5, RZ ;  /* 0x000000054f417819 */ /* 0x000fe400000006ff */
[----:B------:R-:W-:-:S05]  /*05a0*/  MOV R70, R96 ;  /* 0x0000006000467202 */ /* 0x000fca0000000f00 */
[----:B------:R-:W-:Y:S01]  /*05b0*/  IMAD.WIDE R20, R75, 0x10, R70 ;  /* 0x000000104b147825 */ /* 0x000fe200078e0246 */
        /* <DEDUP_REMOVED lines=71> */
.L_x_1803:
[----:B-12---:R-:W-:Y:S05]  /*0a30*/  BSYNC B0 ;  /* 0x0000000000007941 */ /* 0x006fea0003800000 */
.L_x_1802:
        /* <DEDUP_REMOVED lines=36> */
.L_x_1805:
[----:B------:R-:W-:Y:S05]  /*0c80*/  BSYNC B0 ;  /* 0x0000000000007941 */ /* 0x000fea0003800000 */
.L_x_1804:
        /* <DEDUP_REMOVED lines=38> */
.L_x_1807:
[----:B------:R-:W-:Y:S05]  /*0ef0*/  BSYNC B0 ;  /* 0x0000000000007941 */ /* 0x000fea0003800000 */
.L_x_1806:
        /* <DEDUP_REMOVED lines=36> */
.L_x_1809:
[----:B------:R-:W-:Y:S05]  /*1140*/  BSYNC B0 ;  /* 0x0000000000007941 */ /* 0x000fea0003800000 */
.L_x_1808:
        /* <DEDUP_REMOVED lines=42> */
.L_x_1811:
[----:B------:R-:W-:Y:S05]  /*13f0*/  BSYNC B0 ;  /* 0x0000000000007941 */ /* 0x000fea0003800000 */
.L_x_1810:
        /* <DEDUP_REMOVED lines=40> */
.L_x_1813:
[----:B------:R-:W-:Y:S05]  /*1680*/  BSYNC B0 ;  /* 0x0000000000007941 */ /* 0x000fea0003800000 */
.L_x_1812:
        /* <DEDUP_REMOVED lines=42> */
.L_x_1815:
[----:B------:R-:W-:Y:S05]  /*1930*/  BSYNC B0 ;  /* 0x0000000000007941 */ /* 0x000fea0003800000 */
.L_x_1814:
        /* <DEDUP_REMOVED lines=40> */
.L_x_1817:
[----:B------:R-:W-:Y:S05]  /*1bc0*/  BSYNC B0 ;  /* 0x0000000000007941 */ /* 0x000fea0003800000 */
.L_x_1816:
        /* <DEDUP_REMOVED lines=42> */
.L_x_1819:
[----:B------:R-:W-:Y:S05]  /*1e70*/  BSYNC B0 ;  /* 0x0000000000007941 */ /* 0x000fea0003800000 */
.L_x_1818:
        /* <DEDUP_REMOVED lines=40> */
.L_x_1821:
[----:B------:R-:W-:Y:S05]  /*2100*/  BSYNC B0 ;  /* 0x0000000000007941 */ /* 0x000fea0003800000 */
.L_x_1820:
        /* <DEDUP_REMOVED lines=46> */
.L_x_1823:
[----:B------:R-:W-:Y:S05]  /*23f0*/  BSYNC B0 ;  /* 0x0000000000007941 */ /* 0x000fea0003800000 */
.L_x_1822:
        /* <DEDUP_REMOVED lines=33> */
.L_x_1825:
[----:B------:R-:W-:Y:S05]  /*2610*/  BSYNC B0 ;  /* 0x0000000000007941 */ /* 0x000fea0003800000 */
.L_x_1824:
        /* <DEDUP_REMOVED lines=33> */
.L_x_1827:
[----:B------:R-:W-:Y:S05]  /*2830*/  BSYNC B0 ;  /* 0x0000000000007941 */ /* 0x000fea0003800000 */
.L_x_1826:
        /* <DEDUP_REMOVED lines=33> */
.L_x_1829:
[----:B------:R-:W-:Y:S05]  /*2a50*/  BSYNC B0 ;  /* 0x0000000000007941 */ /* 0x000fea0003800000 */
.L_x_1828:
        /* <DEDUP_REMOVED lines=33> */
.L_x_1831:
[----:B------:R-:W-:Y:S05]  /*2c70*/  BSYNC B0 ;  /* 0x0000000000007941 */ /* 0x000fea0003800000 */
.L_x_1830:
        /* <DEDUP_REMOVED lines=33> */
.L_x_1833:
[----:B------:R-:W-:Y:S05]  /*2e90*/  BSYNC B0 ;  /* 0x0000000000007941 */ /* 0x000fea0003800000 */
.L_x_1832:
        /* <DEDUP_REMOVED lines=21> */
.L_x_1837:
        /* <DEDUP_REMOVED lines=22> */
[----:B------:R0:W5:Y:S04]  /*3150*/  LDG.E.128 R12, [R2.64+0x400] ;  /* 0x00040004020c7981 */ /* 0x000168000c1e1d00 */
[----:B------:R0:W5:Y:S01]  /*3160*/  LDG.E.128 R16, [R2.64+0x600] ;  /* 0x0006000402107981 */ /* 0x000162000c1e1d00 */
[----:B------:R-:W-:-:S02]  /*3170*/  IMAD R105, R89, c[0x0][0x198], RZ ;  /* 0x0000660059697a24 */ /* 0x000fc400078e02ff */
[C---:B--2---:R-:W-:Y:S02]  /*3180*/  FMUL.FTZ R23, R21.reuse, R94 ;  /* 0x0000005e15177220 */ /* 0x044fe40000410000 */
[----:B0-----:R-:W-:Y:S02]  /*3190*/  FMUL.FTZ R2, R21, R90 ;  /* 0x0000005a15027220 */ /* 0x001fe40000410000 */
[----:B------:R-:W-:Y:S02]  /*31a0*/  FMUL.RZ R23, R23, 0.15915493667125701904 ;  /* 0x3e22f98317177820 */ /* 0x000fe4000040c000 */
[----:B------:R-:W-:Y:S02]  /*31b0*/  FMUL.FTZ R25, R20, 1.4426950216293334961 ;  /* 0x3fb8aa3b14197820 */ /* 0x000fe40000410000 */
[----:B------:R-:W-:Y:S01]  /*31c0*/  FMUL.RZ R3, R2, 0.15915493667125701904 ;  /* 0x3e22f98302037820 */ /* 0x000fe2000040c000 */
[----:B------:R-:W-:Y:S01]  /*31d0*/  MUFU.SIN R129, R23 ;  /* 0x0000001700817308 */ /* 0x000fe20000000400 */
[----:B------:R-:W-:-:S02]  /*31e0*/  FMUL.FTZ R20, R21, R92 ;  /* 0x0000005c15147220 */ /* 0x000fc40000410000 */
[----:B------:R-:W-:Y:S02]  /*31f0*/  FMUL.FTZ R2, R21, R88 ;  /* 0x0000005815027220 */ /* 0x000fe40000410000 */
[----:B------:R-:W-:Y:S02]  /*3200*/  FMUL.RZ R20, R20, 0.15915493667125701904 ;  /* 0x3e22f98314147820 */ /* 0x000fe4000040c000 */
        /* <DEDUP_REMOVED lines=8> */
[----:B------:R-:W-:Y:S01]  /*3290*/  FMUL.FTZ R2, R21, R86 ;  /* 0x0000005615027220 */ /* 0x000fe20000410000 */
[----:B---3--:R0:W-:Y:S01]  /*32a0*/  STS.128 [R79.X16], R4 ;  /* 0x000000044f007388 */ /* 0x0081e2000000cc00 */
[C---:B------:R-:W-:Y:S02]  /*32b0*/  FMUL.FTZ R121, R25.reuse, R84 ;  /* 0x0000005419797220 */ /* 0x040fe40000410000 */
[C---:B------:R-:W-:Y:S01]  /*32c0*/  FMUL.FTZ R29, R25.reuse, R82 ;  /* 0x00000052191d7220 */ /* 0x040fe20000410000 */
[----:B------:R1:W-:Y:S01]  /*32d0*/  MUFU.COS R112, R20 ;  /* 0x0000001400707308 */ /* 0x0003e20000000000 */
[----:B----4-:R2:W-:Y:S01]  /*32e0*/  STS.128 [R79.X16+0x200], R8 ;  /* 0x000200084f007388 */ /* 0x0105e2000000cc00 */
[----:B------:R-:W-:-:S02]  /*32f0*/  FMUL.FTZ R24, R25, R80 ;  /* 0x0000005019187220 */ /* 0x000fc40000410000 */
[C---:B------:R-:W-:Y:S01]  /*3300*/  FMUL.FTZ R27, R25.reuse, R78 ;  /* 0x0000004e191b7220 */ /* 0x040fe20000410000 */
[----:B-----5:R3:W-:Y:S01]  /*3310*/  STS.128 [R79.X16+0x400], R12 ;  /* 0x0004000c4f007388 */ /* 0x0207e2000000cc00 */
[----:B------:R-:W-:Y:S02]  /*3320*/  FMUL.FTZ R28, R25, R74 ;  /* 0x0000004a191c7220 */ /* 0x000fe40000410000 */
[----:B------:R-:W-:Y:S01]  /*3330*/  MUFU.SIN R113, R3 ;  /* 0x0000000300717308 */ /* 0x000fe20000000400 */
[----:B-1----:R-:W-:Y:S01]  /*3340*/  FMUL.RZ R20, R2, 0.15915493667125701904 ;  /* 0x3e22f98302147820 */ /* 0x002fe2000040c000 */
[----:B------:R-:W-:Y:S01]  /*3350*/  STS.128 [R79.X16+0x600], R16 ;  /* 0x000600104f007388 */ /* 0x000fe2000000cc00 */
[----:B------:R-:W-:Y:S02]  /*3360*/  FMUL.FTZ R2, R21, R84 ;  /* 0x0000005415027220 */ /* 0x000fe40000410000 */
[C---:B0-----:R-:W-:Y:S02]  /*3370*/  FMUL.FTZ R5, R25.reuse, R62 ;  /* 0x0000003e19057220 */ /* 0x041fe40000410000 */
[----:B------:R-:W-:Y:S01]  /*3380*/  FMUL.FTZ R26, R25, R72 ;  /* 0x00000048191a7220 */ /* 0x000fe20000410000 */
[----:B------:R0:W-:Y:S08]  /*3390*/  MUFU.COS R111, R3 ;  /* 0x00000003006f7308 */ /* 0x0001f00000000000 */
[----:B------:R-:W-:Y:S01]  /*33a0*/  MUFU.SIN R116, R23 ;  /* 0x0000001700747308 */ /* 0x000fe20000000400 */
[----:B0-----:R-:W-:-:S02]  /*33b0*/  FMUL.RZ R3, R2, 0.15915493667125701904 ;  /* 0x3e22f98302037820 */ /* 0x001fc4000040c000 */
        /* <DEDUP_REMOVED lines=9> */
[-C--:B------:R-:W-:Y:S02]  /*3450*/  FMUL.FTZ R7, R47, R114.reuse ;  /* 0x000000722f077220 */ /* 0x080fe40000410000 */
[----:B------:R-:W-:Y:S01]  /*3460*/  FMUL.FTZ R6, RZ, R114 ;  /* 0x00000072ff067220 */ /* 0x000fe20000410000 */
[----:B------:R-:W-:Y:S01]  /*3470*/  MUFU.SIN R120, R3 ;  /* 0x0000000300787308 */ /* 0x000fe20000000400 */
[----:B0-----:R-:W-:Y:S02]  /*3480*/  FMUL.RZ R20, R2, 0.15915493667125701904 ;  /* 0x3e22f98302147820 */ /* 0x001fe4000040c000 */
[----:B------:R-:W-:Y:S02]  /*3490*/  FMUL.FTZ R2, R21, R78 ;  /* 0x0000004e15027220 */ /* 0x000fe40000410000 */
[-C--:B--2---:R-:W-:Y:S02]  /*34a0*/  FFMA.FTZ R8, RZ, R112.reuse, R7 ;  /* 0x00000070ff087223 */ /* 0x084fe40000010007 */
[----:B------:R-:W-:Y:S01]  /*34b0*/  FFMA.FTZ R7, R47, R112, -R6 ;  /* 0x000000702f077223 */ /* 0x000fe20000010806 */
[----:B------:R0:W-:Y:S01]  /*34c0*/  MUFU.COS R132, R3 ;  /* 0x0000000300847308 */ /* 0x0001e20000000000 */
[----:B------:R-:W-:-:S02]  /*34d0*/  FMUL.FTZ R6, R21, R62 ;  /* 0x0000003e15067220 */ /* 0x000fc40000410000 */
[----:B------:R-:W-:Y:S02]  /*34e0*/  FADD.FTZ R10, RZ, R8 ;  /* 0x00000008ff0a7221 */ /* 0x000fe40000010000 */
[----:B------:R-:W-:Y:S02]  /*34f0*/  FADD.FTZ R8, R46, R7 ;  /* 0x000000072e087221 */ /* 0x000fe40000010000 */
[----:B------:R-:W-:Y:S01]  /*3500*/  FMUL.RZ R11, R6, 0.15915493667125701904 ;  /* 0x3e22f983060b7820 */ /* 0x000fe2000040c000 */
[----:B------:R-:W1:Y:S01]  /*3510*/  MUFU.EX2 R110, R110 ;  /* 0x0000006e006e7308 */ /* 0x000e620000000800 */
[----:B0-----:R-:W-:Y:S02]  /*3520*/  FMUL.RZ R3, R2, 0.15915493667125701904 ;  /* 0x3e22f98302037820 */ /* 0x001fe4000040c000 */
[----:B------:R-:W-:-:S05]  /*3530*/  FMUL.FTZ R2, R21, R76 ;  /* 0x0000004c15027220 */ /* 0x000fca0000410000 */
[----:B------:R-:W-:Y:S08]  /*3540*/  MUFU.SIN R122, R23 ;  /* 0x00000017007a7308 */ /* 0x000ff00000000400 */
[----:B------:R0:W-:Y:S01]  /*3550*/  MUFU.COS R30, R23 ;  /* 0x00000017001e7308 */ /* 0x0001e20000000000 */
[C---:B-1----:R-:W-:Y:S02]  /*3560*/  FMUL.FTZ R113, R110.reuse, R113 ;  /* 0x000000716e717220 */ /* 0x042fe40000410000 */
[----:B------:R-:W-:-:S02]  /*3570*/  FMUL.FTZ R111, R110, R111 ;  /* 0x0000006f6e6f7220 */ /* 0x000fc40000410000 */
[C---:B------:R-:W-:Y:S02]  /*3580*/  FMUL.FTZ R6, R113.reuse, R10 ;  /* 0x0000000a71067220 */ /* 0x040fe40000410000 */
[----:B------:R-:W-:Y:S01]  /*3590*/  FMUL.FTZ R7, R113, R8 ;  /* 0x0000000871077220 */ /* 0x000fe20000410000 */
[----:B------:R-:W1:Y:S01]  /*35a0*/  MUFU.EX2 R109, R109 ;  /* 0x0000006d006d7308 */ /* 0x000e620000000800 */
[----:B0-----:R-:W-:Y:S02]  /*35b0*/  FMUL.RZ R23, R2, 0.15915493667125701904 ;  /* 0x3e22f98302177820 */ /* 0x001fe4000040c000 */
[----:B------:R-:W-:Y:S02]  /*35c0*/  FMUL.FTZ R2, R21, R74 ;  /* 0x0000004a15027220 */ /* 0x000fe40000410000 */
[----:B------:R-:W-:Y:S02]  /*35d0*/  FFMA.FTZ R6, R111, R8, -R6 ;  /* 0x000000086f067223 */ /* 0x000fe40000010806 */
[----:B------:R-:W-:Y:S01]  /*35e0*/  FMUL.RZ R31, R2, 0.15915493667125701904 ;  /* 0x3e22f983021f7820 */ /* 0x000fe2000040c000 */
[----:B------:R-:W-:Y:S01]  /*35f0*/  MUFU.SIN R126, R3 ;  /* 0x00000003007e7308 */ /* 0x000fe20000000400 */
[----:B------:R-:W-:-:S02]  /*3600*/  FMUL.FTZ R2, R21, R72 ;  /* 0x0000004815027220 */ /* 0x000fc40000410000 */
[----:B------:R-:W-:Y:S02]  /*3610*/  FFMA.FTZ R7, R111, R10, R7 ;  /* 0x0000000a6f077223 */ /* 0x000fe40000010007 */
[----:B------:R-:W-:Y:S02]  /*3620*/  FMUL.RZ R103, R2, 0.15915493667125701904 ;  /* 0x3e22f98302677820 */ /* 0x000fe4000040c000 */
[----:B------:R-:W-:Y:S01]  /*3630*/  FADD.FTZ R8, R45, R6 ;  /* 0x000000062d087221 */ /* 0x000fe20000010000 */
[----:B------:R0:W-:Y:S01]  /*3640*/  MUFU.COS R125, R3 ;  /* 0x00000003007d7308 */ /* 0x0001e20000000000 */
[----:B-1----:R-:W-:Y:S02]  /*3650*/  FMUL.FTZ R116, R109, R116 ;  /* 0x000000746d747220 */ /* 0x002fe40000410000 */
[----:B------:R-:W-:Y:S02]  /*3660*/  FADD.FTZ R7, RZ, R7 ;  /* 0x00000007ff077221 */ /* 0x000fe40000010000 */
[----:B------:R-:W-:-:S02]  /*3670*/  FMUL.FTZ R10, R116, R8 ;  /* 0x00000008740a7220 */ /* 0x000fc40000410000 */
[----:B------:R-:W-:Y:S01]  /*3680*/  FMUL.FTZ R9, R116, R7 ;  /* 0x0000000774097220 */ /* 0x000fe20000410000 */
[----:B------:R-:W-:Y:S01]  /*3690*/  MUFU.SIN R93, R23 ;  /* 0x00000017005d7308 */ /* 0x000fe20000000400 */
[----:B0-----:R-:W-:-:S07]  /*36a0*/  IMAD.WIDE.U32 R2, R102, c[0x0][0x198], RZ ;  /* 0x0000660066027a25 */ /* 0x001fce00078e00ff */
[----:B------:R0:W-:Y:S08]  /*36b0*/  MUFU.COS R91, R23 ;  /* 0x00000017005b7308 */ /* 0x0001f00000000000 */
[----:B------:R-:W-:Y:S01]  /*36c0*/  MUFU.SIN R97, R31 ;  /* 0x0000001f00617308 */ /* 0x000fe20000000400 */
[----:B0-----:R-:W-:-:S07]  /*36d0*/  FMUL.FTZ R23, R21, R70 ;  /* 0x0000004615177220 */ /* 0x001fce0000410000 */
[----:B------:R0:W-:Y:S08]  /*36e0*/  MUFU.COS R95, R31 ;  /* 0x0000001f005f7308 */ /* 0x0001f00000000000 */
[----:B------:R-:W1:Y:S01]  /*36f0*/  MUFU.EX2 R119, R119 ;  /* 0x0000007700777308 */ /* 0x000e620000000800 */
[----:B0-----:R-:W-:Y:S02]  /*3700*/  IMAD R31, R102, c[0x0][0x19c], R105 ;  /* 0x00006700661f7a24 */ /* 0x001fe400078e0269 */
[----:B------:R-:W-:-:S02]  /*3710*/  FMUL.RZ R105, R23, 0.15915493667125701904 ;  /* 0x3e22f98317697820 */ /* 0x000fc4000040c000 */
[----:B------:R-:W-:Y:S01]  /*3720*/  IMAD R23, R22, c[0x0][0x1a0], RZ ;  /* 0x0000680016177a24 */ /* 0x000fe200078e02ff */
[----:B------:R-:W-:Y:S01]  /*3730*/  IADD3 R3, R3, R31, RZ ;  /* 0x0000001f03037210 */ /* 0x000fe20007ffe0ff */
[----:B------:R-:W-:Y:S01]  /*3740*/  FMUL.FTZ R31, R25, R70 ;  /* 0x00000046191f7220 */ /* 0x000fe20000410000 */
[----:B------:R-:W0:Y:S01]  /*3750*/  MUFU.EX2 R108, R108 ;  /* 0x0000006c006c7308 */ /* 0x000e220000000800 */
[C---:B------:R-:W-:Y:S02]  /*3760*/  IMAD R115, R0.reuse, c[0x0][0x1a4], R23 ;  /* 0x0000690000737a24 */ /* 0x040fe400078e0217 */
[----:B------:R-:W-:-:S04]  /*3770*/  IMAD.WIDE.U32 R22, R0, c[0x0][0x1a0], R2 ;  /* 0x0000680000167a25 */ /* 0x000fc800078e0002 */
[----:B------:R-:W-:Y:S01]  /*3780*/  FMUL.FTZ R2, R21, R68 ;  /* 0x0000004415027220 */ /* 0x000fe20000410000 */
[----:B------:R-:W-:Y:S01]  /*3790*/  IADD3 R3, R23, R115, RZ ;  /* 0x0000007317037210 */ /* 0x000fe20007ffe0ff */
[----:B------:R-:W-:Y:S01]  /*37a0*/  FMUL.FTZ R115, R109, R128 ;  /* 0x000000806d737220 */ /* 0x000fe20000410000 */
[----:B------:R-:W2:Y:S01]  /*37b0*/  MUFU.EX2 R121, R121 ;  /* 0x0000007900797308 */ /* 0x000ea20000000800 */
[----:B------:R-:W-:Y:S01]  /*37c0*/  FMUL.RZ R23, R2, 0.15915493667125701904 ;  /* 0x3e22f98302177820 */ /* 0x000fe2000040c000 */
[C---:B------:R-:W-:Y:S01]  /*37d0*/  LEA R2, P0, R22.reuse, c[0x0][0x228], 0x3 ;  /* 0x00008a0016027a11 */ /* 0x040fe200078018ff */
[C---:B------:R-:W-:Y:S02]  /*37e0*/  FFMA.FTZ R10, R115.reuse, R7, R10 ;  /* 0x00000007730a7223 */ /* 0x040fe4000001000a */
[----:B------:R-:W-:Y:S01]  /*37f0*/  FFMA.FTZ R9, R115, R8, -R9 ;  /* 0x0000000873097223 */ /* 0x000fe20000010809 */
[----:B------:R-:W-:Y:S01]  /*3800*/  LEA.HI.X R3, R22, c[0x0][0x22c], R3, 0x3, P0 ;  /* 0x00008b0016037a11 */ /* 0x000fe200000f1c03 */
[----:B------:R-:W-:Y:S01]  /*3810*/  FMUL.FTZ R22, R25, R68 ;  /* 0x0000004419167220 */ /* 0x000fe20000410000 */
[----:B------:R-:W-:Y:S01]  /*3820*/  MUFU.SIN R101, R103 ;  /* 0x0000006700657308 */ /* 0x000fe20000000400 */
[----:B-1----:R-:W-:Y:S01]  /*3830*/  FMUL.FTZ R118, R119, R118 ;  /* 0x0000007677767220 */ /* 0x002fe20000410000 */
[----:B------:R-:W-:-:S06]  /*3840*/  NOP ;  /* 0x0000000000007918 */ /* 0x000fcc0000000000 */
[----:B------:R-:W-:Y:S01]  /*3850*/  MUFU.COS R99, R103 ;  /* 0x0000006700637308 */ /* 0x000fe20000000000 */
[----:B------:R-:W-:Y:S01]  /*3860*/  FADD.FTZ R10, RZ, R10 ;  /* 0x0000000aff0a7221 */ /* 0x000fe20000010000 */
[----:B------:R-:W4:Y:S01]  /*3870*/  LDG.E.64 R2, [R2.64] ;  /* 0x0000000402027981 */ /* 0x000f22000c1e1b00 */
[----:B------:R-:W-:Y:S02]  /*3880*/  FADD.FTZ R9, R44, R9 ;  /* 0x000000092c097221 */ /* 0x000fe40000010000 */
[C---:B0-----:R-:W-:Y:S02]  /*3890*/  FMUL.FTZ R127, R108.reuse, R127 ;  /* 0x0000007f6c7f7220 */ /* 0x041fe40000410000 */
[----:B------:R-:W-:Y:S01]  /*38a0*/  FMUL.FTZ R129, R108, R129 ;  /* 0x000000816c817220 */ /* 0x000fe20000410000 */
[----:B------:R-:W-:Y:S01]  /*38b0*/  MUFU.SIN R104, R105 ;  /* 0x0000006900687308 */ /* 0x000fe20000000400 */
[----:B------:R-:W-:Y:S02]  /*38c0*/  FMUL.FTZ R21, R21, R56 ;  /* 0x0000003815157220 */ /* 0x000fe40000410000 */
[----:B------:R-:W-:-:S02]  /*38d0*/  FMUL.FTZ R117, R119, R117 ;  /* 0x0000007577757220 */ /* 0x000fc40000410000 */
[CC--:B---3--:R-:W-:Y:S02]  /*38e0*/  FMUL.FTZ R12, R118.reuse, R10.reuse ;  /* 0x0000000a760c7220 */ /* 0x0c8fe40000410000 */
[-C--:B------:R-:W-:Y:S01]  /*38f0*/  FMUL.FTZ R7, R118, R9.reuse ;  /* 0x0000000976077220 */ /* 0x080fe20000410000 */
[----:B------:R-:W-:Y:S01]  /*3900*/  MUFU.COS R103, R105 ;  /* 0x0000006900677308 */ /* 0x000fe20000000000 */
[----:B------:R-:W-:Y:S02]  /*3910*/  FMUL.RZ R21, R21, 0.15915493667125701904 ;  /* 0x3e22f98315157820 */ /* 0x000fe4000040c000 */
[C---:B------:R-:W-:Y:S02]  /*3920*/  FFMA.FTZ R12, R117.reuse, R9, -R12 ;  /* 0x00000009750c7223 */ /* 0x040fe4000001080c */
[----:B------:R-:W-:Y:S02]  /*3930*/  FFMA.FTZ R7, R117, R10, R7 ;  /* 0x0000000a75077223 */ /* 0x000fe40000010007 */
[----:B--2---:R-:W-:Y:S01]  /*3940*/  FMUL.FTZ R120, R121, R120 ;  /* 0x0000007879787220 */ /* 0x004fe20000410000 */
[----:B------:R-:W-:Y:S01]  /*3950*/  MUFU.SIN R106, R23 ;  /* 0x00000017006a7308 */ /* 0x000fe20000000400 */
[----:B------:R-:W-:-:S02]  /*3960*/  FADD.FTZ R12, R43, R12 ;  /* 0x0000000c2b0c7221 */ /* 0x000fc40000010000 */
[----:B------:R-:W-:Y:S02]  /*3970*/  FADD.FTZ R7, RZ, R7 ;  /* 0x00000007ff077221 */ /* 0x000fe40000010000 */
[----:B------:R-:W-:Y:S02]  /*3980*/  FMUL.FTZ R119, R121, R132 ;  /* 0x0000008479777220 */ /* 0x000fe40000410000 */
[----:B------:R-:W-:Y:S01]  /*3990*/  FMUL.FTZ R10, R120, R12 ;  /* 0x0000000c780a7220 */ /* 0x000fe20000410000 */
[----:B------:R-:W-:Y:S03]  /*39a0*/  MUFU.COS R105, R23 ;  /* 0x0000001700697308 */ /* 0x000fe60000000000 */
[----:B------:R-:W-:-:S04]  /*39b0*/  FFMA.FTZ R10, R119, R7, R10 ;  /* 0x00000007770a7223 */ /* 0x000fc8000001000a */
[----:B------:R-:W-:Y:S01]  /*39c0*/  FADD.FTZ R10, RZ, R10 ;  /* 0x0000000aff0a7221 */ /* 0x000fe20000010000 */
[----:B------:R-:W0:Y:S08]  /*39d0*/  MUFU.EX2 R4, R22 ;  /* 0x0000001600047308 */ /* 0x000e300000000800 */
[----:B------:R-:W-:Y:S08]  /*39e0*/  MUFU.SIN R124, R20 ;  /* 0x00000014007c7308 */ /* 0x000ff00000000400 */
[----:B------:R1:W-:Y:S01]  /*39f0*/  MUFU.COS R123, R20 ;  /* 0x00000014007b7308 */ /* 0x0003e20000000000 */
[----:B0-----:R-:W-:-:S02]  /*3a00*/  FMUL.FTZ R105, R4, R105 ;  /* 0x0000006904697220 */ /* 0x001fc40000410000 */
[----:B------:R-:W-:Y:S02]  /*3a10*/  FMUL.FTZ R106, R4, R106 ;  /* 0x0000006a046a7220 */ /* 0x000fe40000410000 */
[----:B------:R-:W-:-:S03]  /*3a20*/  FMUL.FTZ R4, R120, R7 ;  /* 0x0000000778047220 */ /* 0x000fc60000410000 */
[----:B------:R-:W-:Y:S01]  /*3a30*/  MUFU.EX2 R5, R5 ;  /* 0x0000000500057308 */ /* 0x000fe20000000800 */
[C---:B-1----:R-:W-:Y:S02]  /*3a40*/  FMUL.FTZ R20, R25.reuse, R76 ;  /* 0x0000004c19147220 */ /* 0x042fe40000410000 */
[----:B------:R-:W-:-:S05]  /*3a50*/  FMUL.FTZ R25, R25, R56 ;  /* 0x0000003819197220 */ /* 0x000fca0000410000 */
[----:B------:R-:W0:Y:S08]  /*3a60*/  MUFU.SIN R108, R11 ;  /* 0x0000000b006c7308 */ /* 0x000e300000000400 */
[----:B------:R-:W1:Y:S08]  /*3a70*/  MUFU.COS R6, R11 ;  /* 0x0000000b00067308 */ /* 0x000e700000000000 */
[----:B------:R-:W2:Y:S01]  /*3a80*/  MUFU.EX2 R29, R29 ;  /* 0x0000001d001d7308 */ /* 0x000ea20000000800 */
[----:B0-----:R-:W-:-:S07]  /*3a90*/  FMUL.FTZ R108, R5, R108 ;  /* 0x0000006c056c7220 */ /* 0x001fce0000410000 */
[----:B------:R-:W-:Y:S01]  /*3aa0*/  MUFU.EX2 R25, R25 ;  /* 0x0000001900197308 */ /* 0x000fe20000000800 */
[----:B-1----:R-:W-:Y:S02]  /*3ab0*/  FMUL.FTZ R107, R5, R6 ;  /* 0x00000006056b7220 */ /* 0x002fe40000410000 */
[----:B------:R-:W-:Y:S02]  /*3ac0*/  FFMA.FTZ R5, R119, R12, -R4 ;  /* 0x0000000c77057223 */ /* 0x000fe40000010804 */
[----:B------:R-:W-:Y:S02]  /*3ad0*/  FMUL.FTZ R4, R129, R114 ;  /* 0x0000007281047220 */ /* 0x000fe40000410000 */
[----:B------:R-:W-:Y:S01]  /*3ae0*/  FADD.FTZ R7, R42, R5 ;  /* 0x000000052a077221 */ /* 0x000fe20000010000 */
[----:B------:R-:W0:Y:S01]  /*3af0*/  MUFU.COS R8, R21 ;  /* 0x0000001500087308 */ /* 0x000e220000000000 */
[C---:B--2---:R-:W-:Y:S02]  /*3b00*/  FMUL.FTZ R122, R29.reuse, R122 ;  /* 0x0000007a1d7a7220 */ /* 0x044fe40000410000 */
[----:B------:R-:W-:-:S02]  /*3b10*/  FMUL.FTZ R121, R29, R30 ;  /* 0x0000001e1d797220 */ /* 0x000fc40000410000 */
[----:B------:R-:W-:Y:S02]  /*3b20*/  FMUL.FTZ R9, R122, R7 ;  /* 0x000000077a097220 */ /* 0x000fe40000410000 */
[----:B------:R-:W-:Y:S01]  /*3b30*/  FMUL.FTZ R5, R127, R114 ;  /* 0x000000727f057220 */ /* 0x000fe20000410000 */
[----:B------:R-:W1:Y:S01]  /*3b40*/  MUFU.EX2 R24, R24 ;  /* 0x0000001800187308 */ /* 0x000e620000000800 */
[----:B------:R-:W-:Y:S02]  /*3b50*/  FFMA.FTZ R9, R121, R10, R9 ;  /* 0x0000000a79097223 */ /* 0x000fe40000010009 */
[-C--:B------:R-:W-:Y:S02]  /*3b60*/  FFMA.FTZ R4, R127, R112.reuse, -R4 ;  /* 0x000000707f047223 */ /* 0x080fe40000010804 */
[----:B------:R-:W-:Y:S02]  /*3b70*/  FADD.FTZ R9, RZ, R9 ;  /* 0x00000009ff097221 */ /* 0x000fe40000010000 */
[----:B------:R-:W-:Y:S01]  /*3b80*/  FFMA.FTZ R6, R129, R112, R5 ;  /* 0x0000007081067223 */ /* 0x000fe20000010005 */
[----:B------:R-:W2:Y:S01]  /*3b90*/  MUFU.EX2 R27, R27 ;  /* 0x0000001b001b7308 */ /* 0x000ea20000000800 */
[----:B0-----:R-:W-:-:S02]  /*3ba0*/  FMUL.FTZ R109, R25, R8 ;  /* 0x00000008196d7220 */ /* 0x001fc40000410000 */
[----:B------:R-:W-:Y:S02]  /*3bb0*/  FMUL.FTZ R8, R122, R10 ;  /* 0x0000000a7a087220 */ /* 0x000fe40000410000 */
[----:B------:R-:W-:Y:S02]  /*3bc0*/  FMUL.FTZ R5, R113, R6 ;  /* 0x0000000671057220 */ /* 0x000fe40000410000 */
[----:B------:R-:W-:Y:S01]  /*3bd0*/  FFMA.FTZ R8, R121, R7, -R8 ;  /* 0x0000000779087223 */ /* 0x000fe20000010808 */
[----:B------:R-:W0:Y:S01]  /*3be0*/  MUFU.EX2 R20, R20 ;  /* 0x0000001400147308 */ /* 0x000e220000000800 */
[C---:B-1----:R-:W-:Y:S02]  /*3bf0*/  FMUL.FTZ R124, R24.reuse, R124 ;  /* 0x0000007c187c7220 */ /* 0x042fe40000410000 */
[----:B------:R-:W-:Y:S02]  /*3c00*/  FADD.FTZ R8, R41, R8 ;  /* 0x0000000829087221 */ /* 0x000fe40000010000 */
[----:B------:R-:W-:-:S02]  /*3c10*/  FMUL.FTZ R123, R24, R123 ;  /* 0x0000007b187b7220 */ /* 0x000fc40000410000 */
[C---:B------:R-:W-:Y:S01]  /*3c20*/  FMUL.FTZ R12, R124.reuse, R8 ;  /* 0x000000087c0c7220 */ /* 0x040fe20000410000 */
[----:B------:R-:W1:Y:S01]  /*3c30*/  MUFU.EX2 R28, R28 ;  /* 0x0000001c001c7308 */ /* 0x000e620000000800 */
[-C--:B------:R-:W-:Y:S02]  /*3c40*/  FMUL.FTZ R10, R124, R9.reuse ;  /* 0x000000097c0a7220 */ /* 0x080fe40000410000 */
[----:B------:R-:W-:Y:S02]  /*3c50*/  FMUL.FTZ R7, R113, R4 ;  /* 0x0000000471077220 */ /* 0x000fe40000410000 */
[C---:B------:R-:W-:Y:S02]  /*3c60*/  FFMA.FTZ R12, R123.reuse, R9, R12 ;  /* 0x000000097b0c7223 */ /* 0x040fe4000001000c */
[----:B------:R-:W-:Y:S01]  /*3c70*/  FFMA.FTZ R9, R123, R8, -R10 ;  /* 0x000000087b097223 */ /* 0x000fe2000001080a */
[----:B------:R-:W3:Y:S01]  /*3c80*/  MUFU.EX2 R26, R26 ;  /* 0x0000001a001a7308 */ /* 0x000ee20000000800 */
[----:B------:R-:W-:-:S02]  /*3c90*/  FFMA.FTZ R7, R111, R6, R7 ;  /* 0x000000066f077223 */ /* 0x000fc40000010007 */
[----:B------:R-:W-:Y:S02]  /*3ca0*/  FFMA.FTZ R5, R111, R4, -R5 ;  /* 0x000000046f057223 */ /* 0x000fe40000010805 */
[----:B--2---:R-:W-:Y:S02]  /*3cb0*/  FMUL.FTZ R126, R27, R126 ;  /* 0x0000007e1b7e7220 */ /* 0x004fe40000410000 */
[----:B------:R-:W-:Y:S01]  /*3cc0*/  FADD.FTZ R9, R40, R9 ;  /* 0x0000000928097221 */ /* 0x000fe20000010000 */
[----:B------:R-:W2:Y:S01]  /*3cd0*/  MUFU.EX2 R31, R31 ;  /* 0x0000001f001f7308 */ /* 0x000ea20000000800 */
[----:B------:R-:W-:Y:S02]  /*3ce0*/  FADD.FTZ R12, RZ, R12 ;  /* 0x0000000cff0c7221 */ /* 0x000fe40000010000 */
[C---:B------:R-:W-:Y:S02]  /*3cf0*/  FMUL.FTZ R4, R116.reuse, R7 ;  /* 0x0000000774047220 */ /* 0x040fe40000410000 */
[----:B------:R-:W-:-:S02]  /*3d00*/  FMUL.FTZ R6, R116, R5 ;  /* 0x0000000574067220 */ /* 0x000fc40000410000 */
[----:B------:R-:W-:Y:S01]  /*3d10*/  FMUL.FTZ R125, R27, R125 ;  /* 0x0000007d1b7d7220 */ /* 0x000fe20000410000 */
[----:B------:R-:W5:Y:S01]  /*3d20*/  MUFU.SIN R110, R21 ;  /* 0x00000015006e7308 */ /* 0x000f620000000400 */
[C---:B------:R-:W-:Y:S02]  /*3d30*/  FMUL.FTZ R10, R126.reuse, R9 ;  /* 0x000000097e0a7220 */ /* 0x040fe40000410000 */
[-C--:B------:R-:W-:Y:S02]  /*3d40*/  FMUL.FTZ R8, R126, R12.reuse ;  /* 0x0000000c7e087220 */ /* 0x080fe40000410000 */
[C---:B------:R-:W-:Y:S02]  /*3d50*/  FFMA.FTZ R4, R115.reuse, R5, -R4 ;  /* 0x0000000573047223 */ /* 0x040fe40000010804 */
[----:B------:R-:W-:Y:S02]  /*3d60*/  FFMA.FTZ R6, R115, R7, R6 ;  /* 0x0000000773067223 */ /* 0x000fe40000010006 */
[----:B------:R-:W-:-:S02]  /*3d70*/  FFMA.FTZ R10, R125, R12, R10 ;  /* 0x0000000c7d0a7223 */ /* 0x000fc4000001000a */
[----:B------:R-:W-:Y:S02]  /*3d80*/  FFMA.FTZ R8, R125, R9, -R8 ;  /* 0x000000097d087223 */ /* 0x000fe40000010808 */
[C---:B------:R-:W-:Y:S02]  /*3d90*/  FMUL.FTZ R7, R118.reuse, R4 ;  /* 0x0000000476077220 */ /* 0x040fe40000410000 */
[----:B------:R-:W-:Y:S02]  /*3da0*/  FMUL.FTZ R5, R118, R6 ;  /* 0x0000000676057220 */ /* 0x000fe40000410000 */
[----:B0-----:R-:W-:Y:S02]  /*3db0*/  FMUL.FTZ R93, R20, R93 ;  /* 0x0000005d145d7220 */ /* 0x001fe40000410000 */
[----:B------:R-:W-:Y:S02]  /*3dc0*/  FADD.FTZ R10, RZ, R10 ;  /* 0x0000000aff0a7221 */ /* 0x000fe40000010000 */
[----:B------:R-:W-:-:S02]  /*3dd0*/  FADD.FTZ R8, R39, R8 ;  /* 0x0000000827087221 */ /* 0x000fc40000010000 */
[C---:B------:R-:W-:Y:S02]  /*3de0*/  FFMA.FTZ R7, R117.reuse, R6, R7 ;  /* 0x0000000675077223 */ /* 0x040fe40000010007 */
[----:B------:R-:W-:Y:S02]  /*3df0*/  FFMA.FTZ R5, R117, R4, -R5 ;  /* 0x0000000475057223 */ /* 0x000fe40000010805 */
[----:B------:R-:W-:Y:S02]  /*3e00*/  FMUL.FTZ R91, R20, R91 ;  /* 0x0000005b145b7220 */ /* 0x000fe40000410000 */
[C---:B------:R-:W-:Y:S02]  /*3e10*/  FMUL.FTZ R9, R93.reuse, R10 ;  /* 0x0000000a5d097220 */ /* 0x040fe40000410000 */
[----:B------:R-:W-:Y:S02]  /*3e20*/  FMUL.FTZ R11, R93, R8 ;  /* 0x000000085d0b7220 */ /* 0x000fe40000410000 */
[----:B------:R-:W-:-:S02]  /*3e30*/  FMUL.FTZ R4, R120, R7 ;  /* 0x0000000778047220 */ /* 0x000fc40000410000 */
[-C--:B------:R-:W-:Y:S02]  /*3e40*/  FMUL.FTZ R6, R120, R5.reuse ;  /* 0x0000000578067220 */ /* 0x080fe40000410000 */
[C---:B------:R-:W-:Y:S02]  /*3e50*/  FFMA.FTZ R9, R91.reuse, R8, -R9 ;  /* 0x000000085b097223 */ /* 0x040fe40000010809 */
[----:B------:R-:W-:Y:S02]  /*3e60*/  FFMA.FTZ R11, R91, R10, R11 ;  /* 0x0000000a5b0b7223 */ /* 0x000fe4000001000b */
[C---:B------:R-:W-:Y:S02]  /*3e70*/  FFMA.FTZ R4, R119.reuse, R5, -R4 ;  /* 0x0000000577047223 */ /* 0x040fe40000010804 */
[----:B------:R-:W-:Y:S02]  /*3e80*/  FFMA.FTZ R6, R119, R7, R6 ;  /* 0x0000000777067223 */ /* 0x000fe40000010006 */
[----:B-1----:R-:W-:-:S02]  /*3e90*/  FMUL.FTZ R97, R28, R97 ;  /* 0x000000611c617220 */ /* 0x002fc40000410000 */
[----:B------:R-:W-:Y:S02]  /*3ea0*/  FADD.FTZ R8, R38, R9 ;  /* 0x0000000926087221 */ /* 0x000fe40000010000 */
[----:B------:R-:W-:Y:S02]  /*3eb0*/  FADD.FTZ R10, RZ, R11 ;  /* 0x0000000bff0a7221 */ /* 0x000fe40000010000 */
[C---:B------:R-:W-:Y:S02]  /*3ec0*/  FMUL.FTZ R7, R122.reuse, R4 ;  /* 0x000000047a077220 */ /* 0x040fe40000410000 */
[----:B------:R-:W-:Y:S02]  /*3ed0*/  FMUL.FTZ R5, R122, R6 ;  /* 0x000000067a057220 */ /* 0x000fe40000410000 */
[----:B------:R-:W-:Y:S02]  /*3ee0*/  FMUL.FTZ R95, R28, R95 ;  /* 0x0000005f1c5f7220 */ /* 0x000fe40000410000 */
[----:B------:R-:W-:-:S02]  /*3ef0*/  FMUL.FTZ R11, R97, R8 ;  /* 0x00000008610b7220 */ /* 0x000fc40000410000 */
[----:B------:R-:W-:Y:S02]  /*3f00*/  FMUL.FTZ R9, R97, R10 ;  /* 0x0000000a61097220 */ /* 0x000fe40000410000 */
[C---:B------:R-:W-:Y:S02]  /*3f10*/  FFMA.FTZ R7, R121.reuse, R6, R7 ;  /* 0x0000000679077223 */ /* 0x040fe40000010007 */
[----:B------:R-:W-:Y:S02]  /*3f20*/  FFMA.FTZ R5, R121, R4, -R5 ;  /* 0x0000000479057223 */ /* 0x000fe40000010805 */
[C---:B------:R-:W-:Y:S02]  /*3f30*/  FFMA.FTZ R11, R95.reuse, R10, R11 ;  /* 0x0000000a5f0b7223 */ /* 0x040fe4000001000b */
[----:B------:R-:W-:Y:S02]  /*3f40*/  FFMA.FTZ R8, R95, R8, -R9 ;  /* 0x000000085f087223 */ /* 0x000fe40000010809 */
[----:B------:R-:W-:-:S02]  /*3f50*/  FMUL.FTZ R4, R124, R7 ;  /* 0x000000077c047220 */ /* 0x000fc40000410000 */
[----:B------:R-:W-:Y:S02]  /*3f60*/  FMUL.FTZ R6, R124, R5 ;  /* 0x000000057c067220 */ /* 0x000fe40000410000 */
[----:B---3--:R-:W-:Y:S02]  /*3f70*/  FMUL.FTZ R101, R26, R101 ;  /* 0x000000651a657220 */ /* 0x008fe40000410000 */
[----:B------:R-:W-:Y:S02]  /*3f80*/  FADD.FTZ R10, RZ, R11 ;  /* 0x0000000bff0a7221 */ /* 0x000fe40000010000 */
[----:B------:R-:W-:Y:S02]  /*3f90*/  FADD.FTZ R8, R37, R8 ;  /* 0x0000000825087221 */ /* 0x000fe40000010000 */
[C---:B------:R-:W-:Y:S02]  /*3fa0*/  FFMA.FTZ R4, R123.reuse, R5, -R4 ;  /* 0x000000057b047223 */ /* 0x040fe40000010804 */
[----:B------:R-:W-:-:S02]  /*3fb0*/  FFMA.FTZ R6, R123, R7, R6 ;  /* 0x000000077b067223 */ /* 0x000fc40000010006 */
[----:B------:R-:W-:Y:S02]  /*3fc0*/  FMUL.FTZ R99, R26, R99 ;  /* 0x000000631a637220 */ /* 0x000fe40000410000 */
[C---:B------:R-:W-:Y:S02]  /*3fd0*/  FMUL.FTZ R9, R101.reuse, R10 ;  /* 0x0000000a65097220 */ /* 0x040fe40000410000 */
[----:B------:R-:W-:Y:S02]  /*3fe0*/  FMUL.FTZ R11, R101, R8 ;  /* 0x00000008650b7220 */ /* 0x000fe40000410000 */
[C---:B------:R-:W-:Y:S02]  /*3ff0*/  FMUL.FTZ R7, R126.reuse, R4 ;  /* 0x000000047e077220 */ /* 0x040fe40000410000 */
[----:B------:R-:W-:Y:S02]  /*4000*/  FMUL.FTZ R5, R126, R6 ;  /* 0x000000067e057220 */ /* 0x000fe40000410000 */
[----:B------:R-:W-:-:S02]  /*4010*/  FFMA.FTZ R9, R99, R8, -R9 ;  /* 0x0000000863097223 */ /* 0x000fc40000010809 */
[----:B------:R-:W-:Y:S02]  /*4020*/  FFMA.FTZ R11, R99, R10, R11 ;  /* 0x0000000a630b7223 */ /* 0x000fe4000001000b */
[C---:B------:R-:W-:Y:S02]  /*4030*/  FFMA.FTZ R6, R125.reuse, R6, R7 ;  /* 0x000000067d067223 */ /* 0x040fe40000010007 */
[----:B------:R-:W-:Y:S02]  /*4040*/  FFMA.FTZ R4, R125, R4, -R5 ;  /* 0x000000047d047223 */ /* 0x000fe40000010805 */
[----:B--2---:R-:W-:Y:S02]  /*4050*/  FMUL.FTZ R104, R31, R104 ;  /* 0x000000681f687220 */ /* 0x004fe40000410000 */
[----:B------:R-:W-:Y:S02]  /*4060*/  FADD.FTZ R9, R36, R9 ;  /* 0x0000000924097221 */ /* 0x000fe40000010000 */
[----:B------:R-:W-:-:S02]  /*4070*/  FADD.FTZ R11, RZ, R11 ;  /* 0x0000000bff0b7221 */ /* 0x000fc40000010000 */
[C---:B------:R-:W-:Y:S02]  /*4080*/  FMUL.FTZ R5, R93.reuse, R6 ;  /* 0x000000065d057220 */ /* 0x040fe40000410000 */
[-C--:B------:R-:W-:Y:S02]  /*4090*/  FMUL.FTZ R7, R93, R4.reuse ;  /* 0x000000045d077220 */ /* 0x080fe40000410000 */
[----:B------:R-:W-:Y:S02]  /*40a0*/  FMUL.FTZ R103, R31, R103 ;  /* 0x000000671f677220 */ /* 0x000fe40000410000 */
[C---:B------:R-:W-:Y:S02]  /*40b0*/  FMUL.FTZ R10, R104.reuse, R9 ;  /* 0x00000009680a7220 */ /* 0x040fe40000410000 */
[----:B------:R-:W-:Y:S02]  /*40c0*/  FMUL.FTZ R8, R104, R11 ;  /* 0x0000000b68087220 */ /* 0x000fe40000410000 */
[----:B------:R-:W-:-:S02]  /*40d0*/  FFMA.FTZ R4, R91, R4, -R5 ;  /* 0x000000045b047223 */ /* 0x000fc40000010805 */
[----:B------:R-:W-:Y:S02]  /*40e0*/  FFMA.FTZ R6, R91, R6, R7 ;  /* 0x000000065b067223 */ /* 0x000fe40000010007 */
[C---:B------:R-:W-:Y:S02]  /*40f0*/  FFMA.FTZ R10, R103.reuse, R11, R10 ;  /* 0x0000000b670a7223 */ /* 0x040fe4000001000a */
[----:B------:R-:W-:Y:S02]  /*4100*/  FFMA.FTZ R8, R103, R9, -R8 ;  /* 0x0000000967087223 */ /* 0x000fe40000010808 */
[C---:B------:R-:W-:Y:S02]  /*4110*/  FMUL.FTZ R7, R97.reuse, R4 ;  /* 0x0000000461077220 */ /* 0x040fe40000410000 */
[----:B------:R-:W-:Y:S02]  /*4120*/  FMUL.FTZ R5, R97, R6 ;  /* 0x0000000661057220 */ /* 0x000fe40000410000 */
[----:B------:R-:W-:-:S02]  /*4130*/  FADD.FTZ R10, RZ, R10 ;  /* 0x0000000aff0a7221 */ /* 0x000fc40000010000 */
[----:B------:R-:W-:Y:S02]  /*4140*/  FADD.FTZ R8, R35, R8 ;  /* 0x0000000823087221 */ /* 0x000fe40000010000 */
[C---:B------:R-:W-:Y:S02]  /*4150*/  FFMA.FTZ R6, R95.reuse, R6, R7 ;  /* 0x000000065f067223 */ /* 0x040fe40000010007 */
[----:B------:R-:W-:Y:S02]  /*4160*/  FFMA.FTZ R4, R95, R4, -R5 ;  /* 0x000000045f047223 */ /* 0x000fe40000010805 */
[C---:B------:R-:W-:Y:S02]  /*4170*/  FMUL.FTZ R9, R106.reuse, R10 ;  /* 0x0000000a6a097220 */ /* 0x040fe40000410000 */
[----:B------:R-:W-:Y:S02]  /*4180*/  FMUL.FTZ R11, R106, R8 ;  /* 0x000000086a0b7220 */ /* 0x000fe40000410000 */
[----:B------:R-:W-:-:S02]  /*4190*/  FMUL.FTZ R5, R101, R6 ;  /* 0x0000000665057220 */ /* 0x000fc40000410000 */
[----:B------:R-:W-:Y:S02]  /*41a0*/  FMUL.FTZ R7, R101, R4 ;  /* 0x0000000465077220 */ /* 0x000fe40000410000 */
[C---:B------:R-:W-:Y:S02]  /*41b0*/  FFMA.FTZ R9, R105.reuse, R8, -R9 ;  /* 0x0000000869097223 */ /* 0x040fe40000010809 */
[----:B------:R-:W-:Y:S02]  /*41c0*/  FFMA.FTZ R11, R105, R10, R11 ;  /* 0x0000000a690b7223 */ /* 0x000fe4000001000b */
[C---:B------:R-:W-:Y:S02]  /*41d0*/  FFMA.FTZ R5, R99.reuse, R4, -R5 ;  /* 0x0000000463057223 */ /* 0x040fe40000010805 */
[----:B------:R-:W-:Y:S02]  /*41e0*/  FFMA.FTZ R7, R99, R6, R7 ;  /* 0x0000000663077223 */ /* 0x000fe40000010007 */
[----:B------:R-:W-:-:S02]  /*41f0*/  FADD.FTZ R9, R34, R9 ;  /* 0x0000000922097221 */ /* 0x000fc40000010000 */
[----:B------:R-:W-:Y:S02]  /*4200*/  FADD.FTZ R11, RZ, R11 ;  /* 0x0000000bff0b7221 */ /* 0x000fe40000010000 */
        /* <DEDUP_REMOVED lines=8> */
[C---:B------:R-:W-:Y:S02]  /*4290*/  FMUL.FTZ R5, R106.reuse, R6 ;  /* 0x000000066a057220 */ /* 0x040fe40000410000 */
[----:B------:R-:W-:Y:S02]  /*42a0*/  FMUL.FTZ R7, R106, R4 ;  /* 0x000000046a077220 */ /* 0x000fe40000410000 */
[----:B-----5:R-:W-:-:S02]  /*42b0*/  FMUL.FTZ R110, R25, R110 ;  /* 0x0000006e196e7220 */ /* 0x020fc40000410000 */
[----:B------:R-:W-:Y:S02]  /*42c0*/  FADD.FTZ R10, RZ, R10 ;  /* 0x0000000aff0a7221 */ /* 0x000fe40000010000 */
[----:B------:R-:W-:Y:S02]  /*42d0*/  FADD.FTZ R8, R33, R8 ;  /* 0x0000000821087221 */ /* 0x000fe40000010000 */
[C---:B------:R-:W-:Y:S02]  /*42e0*/  FFMA.FTZ R5, R105.reuse, R4, -R5 ;  /* 0x0000000469057223 */ /* 0x040fe40000010805 */
[----:B------:R-:W-:Y:S02]  /*42f0*/  FFMA.FTZ R7, R105, R6, R7 ;  /* 0x0000000669077223 */ /* 0x000fe40000010007 */
[C---:B------:R-:W-:Y:S02]  /*4300*/  FMUL.FTZ R9, R110.reuse, R10 ;  /* 0x0000000a6e097220 */ /* 0x040fe40000410000 */
[----:B------:R-:W-:-:S02]  /*4310*/  FMUL.FTZ R11, R110, R8 ;  /* 0x000000086e0b7220 */ /* 0x000fc40000410000 */
[C---:B------:R-:W-:Y:S02]  /*4320*/  FMUL.FTZ R6, R108.reuse, R5 ;  /* 0x000000056c067220 */ /* 0x040fe40000410000 */
[-C--:B------:R-:W-:Y:S02]  /*4330*/  FMUL.FTZ R4, R108, R7.reuse ;  /* 0x000000076c047220 */ /* 0x080fe40000410000 */
[C---:B------:R-:W-:Y:S02]  /*4340*/  FFMA.FTZ R9, R109.reuse, R8, -R9 ;  /* 0x000000086d097223 */ /* 0x040fe40000010809 */
[----:B------:R-:W-:Y:S02]  /*4350*/  FFMA.FTZ R11, R109, R10, R11 ;  /* 0x0000000a6d0b7223 */ /* 0x000fe4000001000b */
[C---:B------:R-:W-:Y:S02]  /*4360*/  FFMA.FTZ R6, R107.reuse, R7, R6 ;  /* 0x000000076b067223 */ /* 0x040fe40000010006 */
[----:B------:R-:W-:-:S02]  /*4370*/  FFMA.FTZ R4, R107, R5, -R4 ;  /* 0x000000056b047223 */ /* 0x000fc40000010804 */
[----:B------:R-:W-:Y:S02]  /*4380*/  FADD.FTZ R30, R32, R9 ;  /* 0x00000009201e7221 */ /* 0x000fe40000010000 */
[----:B------:R-:W-:Y:S02]  /*4390*/  FADD.FTZ R31, RZ, R11 ;  /* 0x0000000bff1f7221 */ /* 0x000fe40000010000 */
[C---:B------:R-:W-:Y:S02]  /*43a0*/  FMUL.FTZ R28, R110.reuse, R6 ;  /* 0x000000066e1c7220 */ /* 0x040fe40000410000 */
[-C--:B------:R-:W-:Y:S01]  /*43b0*/  FMUL.FTZ R5, R110, R4.reuse ;  /* 0x000000046e057220 */ /* 0x080fe20000410000 */
[----:B------:R-:W0:Y:S01]  /*43c0*/  SHFL.UP PT, R7, R30, 0x1, RZ ;  /* 0x042000001e077989 */ /* 0x000e2200000e00ff */
[C---:B------:R-:W-:Y:S02]  /*43d0*/  FFMA.FTZ R28, R109.reuse, R4, -R28 ;  /* 0x000000046d1c7223 */ /* 0x040fe4000001081c */
[----:B------:R-:W-:Y:S01]  /*43e0*/  FFMA.FTZ R5, R109, R6, R5 ;  /* 0x000000066d057223 */ /* 0x000fe20000010005 */
[----:B------:R-:W1:Y:S04]  /*43f0*/  SHFL.UP PT, R8, R31, 0x1, RZ ;  /* 0x042000001f087989 */ /* 0x000e6800000e00ff */
[----:B------:R-:W2:Y:S04]  /*4400*/  SHFL.UP PT, R4, R28, 0x1, RZ ;  /* 0x042000001c047989 */ /* 0x000ea800000e00ff */
[----:B------:R-:W3:Y:S01]  /*4410*/  SHFL.UP PT, R6, R5, 0x1, RZ ;  /* 0x0420000005067989 */ /* 0x000ee200000e00ff */
[----:B------:R-:W-:Y:S01]  /*4420*/  ISETP.GE.AND P0, PT, R79, 0x1, PT ;  /* 0x000000014f00780c */ /* 0x000fe20003f06270 */
[----:B0-----:R-:W-:-:S02]  /*4430*/  FMUL.FTZ R11, R5, R7 ;  /* 0x00000007050b7220 */ /* 0x001fc40000410000 */
[CC--:B-1----:R-:W-:Y:S02]  /*4440*/  FMUL.FTZ R10, R5.reuse, R8.reuse ;  /* 0x00000008050a7220 */ /* 0x0c2fe40000410000 */
[C---:B------:R-:W-:Y:S02]  /*4450*/  FFMA.FTZ R8, R28.reuse, R8, R11 ;  /* 0x000000081c087223 */ /* 0x040fe4000001000b */
[----:B------:R-:W-:Y:S02]  /*4460*/  FFMA.FTZ R11, R28, R7, -R10 ;  /* 0x000000071c0b7223 */ /* 0x000fe4000001080a */
[C---:B--2---:R-:W-:Y:S02]  /*4470*/  FMUL.FTZ R9, R5.reuse, R4 ;  /* 0x0000000405097220 */ /* 0x044fe40000410000 */
[----:B---3--:R-:W-:Y:S02]  /*4480*/  FMUL.FTZ R7, R5, R6 ;  /* 0x0000000605077220 */ /* 0x008fe40000410000 */
[----:B------:R-:W-:-:S02]  /*4490*/  @P0 FADD.FTZ R30, R30, R11 ;  /* 0x0000000b1e1e0221 */ /* 0x000fc40000010000 */
[C---:B------:R-:W-:Y:S02]  /*44a0*/  FFMA.FTZ R6, R28.reuse, R6, R9 ;  /* 0x000000061c067223 */ /* 0x040fe40000010009 */
[----:B------:R-:W-:Y:S02]  /*44b0*/  @P0 FADD.FTZ R31, R31, R8 ;  /* 0x000000081f1f0221 */ /* 0x000fe40000010000 */
[----:B------:R-:W-:Y:S01]  /*44c0*/  @P0 FFMA.FTZ R28, R28, R4, -R7 ;  /* 0x000000041c1c0223 */ /* 0x000fe20000010807 */
[----:B------:R-:W0:Y:S01]  /*44d0*/  SHFL.UP PT, R9, R30, 0x2, RZ ;  /* 0x044000001e097989 */ /* 0x000e2200000e00ff */
[----:B------:R-:W-:-:S03]  /*44e0*/  FSEL R6, R5, R6, !P0 ;  /* 0x0000000605067208 */ /* 0x000fc60004000000 */
[----:B------:R-:W1:Y:S04]  /*44f0*/  SHFL.UP PT, R11, R31, 0x2, RZ ;  /* 0x044000001f0b7989 */ /* 0x000e6800000e00ff */
[----:B------:R-:W2:Y:S04]  /*4500*/  SHFL.UP PT, R5, R28, 0x2, RZ ;  /* 0x044000001c057989 */ /* 0x000ea800000e00ff */
[----:B------:R-:W3:Y:S01]  /*4510*/  SHFL.UP PT, R7, R6, 0x2, RZ ;  /* 0x0440000006077989 */ /* 0x000ee200000e00ff */
[----:B------:R-:W-:Y:S01]  /*4520*/  ISETP.GE.AND P0, PT, R79, 0x2, PT ;  /* 0x000000024f00780c */ /* 0x000fe20003f06270 */
[----:B0-----:R-:W-:-:S02]  /*4530*/  FMUL.FTZ R10, R6, R9 ;  /* 0x00000009060a7220 */ /* 0x001fc40000410000 */
[-C--:B-1----:R-:W-:Y:S02]  /*4540*/  FMUL.FTZ R8, R6, R11.reuse ;  /* 0x0000000b06087220 */ /* 0x082fe40000410000 */
[----:B------:R-:W-:Y:S02]  /*4550*/  FFMA.FTZ R10, R28, R11, R10 ;  /* 0x0000000b1c0a7223 */ /* 0x000fe4000001000a */
[----:B--2---:R-:W-:Y:S02]  /*4560*/  FMUL.FTZ R4, R6, R5 ;  /* 0x0000000506047220 */ /* 0x004fe40000410000 */
[C---:B------:R-:W-:Y:S02]  /*4570*/  FFMA.FTZ R9, R28.reuse, R9, -R8 ;  /* 0x000000091c097223 */ /* 0x040fe40000010808 */
[-C--:B---3--:R-:W-:Y:S02]  /*4580*/  FFMA.FTZ R11, R28, R7.reuse, R4 ;  /* 0x000000071c0b7223 */ /* 0x088fe40000010004 */
[----:B------:R-:W-:-:S02]  /*4590*/  FMUL.FTZ R7, R6, R7 ;  /* 0x0000000706077220 */ /* 0x000fc40000410000 */
[----:B------:R-:W-:Y:S02]  /*45a0*/  @P0 FADD.FTZ R31, R31, R10 ;  /* 0x0000000a1f1f0221 */ /* 0x000fe40000010000 */
[----:B------:R-:W-:Y:S01]  /*45b0*/  @P0 FADD.FTZ R30, R30, R9 ;  /* 0x000000091e1e0221 */ /* 0x000fe20000010000 */
[----:B------:R-:W-:Y:S01]  /*45c0*/  FSEL R11, R6, R11, !P0 ;  /* 0x0000000b060b7208 */ /* 0x000fe20004000000 */
[----:B------:R-:W-:Y:S02]  /*45d0*/  @P0 FFMA.FTZ R28, R28, R5, -R7 ;  /* 0x000000051c1c0223 */ /* 0x000fe40000010807 */
[----:B------:R-:W0:Y:S04]  /*45e0*/  SHFL.UP PT, R7, R31, 0x4, RZ ;  /* 0x048000001f077989 */ /* 0x000e2800000e00ff */
[----:B------:R-:W1:Y:S04]  /*45f0*/  SHFL.UP PT, R6, R30, 0x4, RZ ;  /* 0x048000001e067989 */ /* 0x000e6800000e00ff */
[----:B------:R-:W2:Y:S04]  /*4600*/  SHFL.UP PT, R4, R28, 0x4, RZ ;  /* 0x048000001c047989 */ /* 0x000ea800000e00ff */
[----:B------:R-:W3:Y:S01]  /*4610*/  SHFL.UP PT, R5, R11, 0x4, RZ ;  /* 0x048000000b057989 */ /* 0x000ee200000e00ff */
[----:B------:R-:W-:Y:S01]  /*4620*/  ISETP.GE.AND P0, PT, R79, 0x4, PT ;  /* 0x000000044f00780c */ /* 0x000fe20003f06270 */
[----:B0-----:R-:W-:-:S02]  /*4630*/  FMUL.FTZ R13, R11, R7 ;  /* 0x000000070b0d7220 */ /* 0x001fc40000410000 */
[CC--:B-1----:R-:W-:Y:S02]  /*4640*/  FMUL.FTZ R10, R11.reuse, R6.reuse ;  /* 0x000000060b0a7220 */ /* 0x0c2fe40000410000 */
[C---:B------:R-:W-:Y:S02]  /*4650*/  FFMA.FTZ R13, R28.reuse, R6, -R13 ;  /* 0x000000061c0d7223 */ /* 0x040fe4000001080d */
[C---:B--2---:R-:W-:Y:S02]  /*4660*/  FMUL.FTZ R8, R11.reuse, R4 ;  /* 0x000000040b087220 */ /* 0x044fe40000410000 */
[C---:B------:R-:W-:Y:S02]  /*4670*/  FFMA.FTZ R10, R28.reuse, R7, R10 ;  /* 0x000000071c0a7223 */ /* 0x040fe4000001000a */
[-C--:B---3--:R-:W-:Y:S02]  /*4680*/  FMUL.FTZ R9, R11, R5.reuse ;  /* 0x000000050b097220 */ /* 0x088fe40000410000 */
[----:B------:R-:W-:-:S02]  /*4690*/  FFMA.FTZ R8, R28, R5, R8 ;  /* 0x000000051c087223 */ /* 0x000fc40000010008 */
[----:B------:R-:W-:Y:S02]  /*46a0*/  @P0 FFMA.FTZ R28, R28, R4, -R9 ;  /* 0x000000041c1c0223 */ /* 0x000fe40000010809 */
[----:B------:R-:W-:Y:S02]  /*46b0*/  @P0 FADD.FTZ R30, R30, R13 ;  /* 0x0000000d1e1e0221 */ /* 0x000fe40000010000 */
[----:B------:R-:W-:Y:S01]  /*46c0*/  @P0 FADD.FTZ R31, R31, R10 ;  /* 0x0000000a1f1f0221 */ /* 0x000fe20000010000 */
[----:B------:R-:W-:Y:S01]  /*46d0*/  FSEL R8, R11, R8, !P0 ;  /* 0x000000080b087208 */ /* 0x000fe20004000000 */
[----:B------:R-:W0:Y:S04]  /*46e0*/  SHFL.UP PT, R5, R28, 0x8, RZ ;  /* 0x050000001c057989 */ /* 0x000e2800000e00ff */
[----:B------:R-:W1:Y:S04]  /*46f0*/  SHFL.UP PT, R9, R30, 0x8, RZ ;  /* 0x050000001e097989 */ /* 0x000e6800000e00ff */
[----:B------:R-:W2:Y:S04]  /*4700*/  SHFL.UP PT, R11, R31, 0x8, RZ ;  /* 0x050000001f0b7989 */ /* 0x000ea800000e00ff */
[----:B------:R-:W3:Y:S01]  /*4710*/  SHFL.UP PT, R7, R8, 0x8, RZ ;  /* 0x0500000008077989 */ /* 0x000ee200000e00ff */
[----:B------:R-:W-:Y:S01]  /*4720*/  ISETP.GE.AND P1, PT, R79, 0x8, PT ;  /* 0x000000084f00780c */ /* 0x000fe20003f26270 */
[----:B0-----:R-:W-:-:S02]  /*4730*/  FMUL.FTZ R4, R8, R5 ;  /* 0x0000000508047220 */ /* 0x001fc40000410000 */
[C---:B-1----:R-:W-:Y:S02]  /*4740*/  FMUL.FTZ R10, R8.reuse, R9 ;  /* 0x00000009080a7220 */ /* 0x042fe40000410000 */
[-C--:B--2---:R-:W-:Y:S02]  /*4750*/  FMUL.FTZ R6, R8, R11.reuse ;  /* 0x0000000b08067220 */ /* 0x084fe40000410000 */
[C---:B------:R-:W-:Y:S02]  /*4760*/  FFMA.FTZ R10, R28.reuse, R11, R10 ;  /* 0x0000000b1c0a7223 */ /* 0x040fe4000001000a */
[-C--:B---3--:R-:W-:Y:S02]  /*4770*/  FFMA.FTZ R13, R28, R7.reuse, R4 ;  /* 0x000000071c0d7223 */ /* 0x088fe40000010004 */
[----:B------:R-:W-:Y:S02]  /*4780*/  FMUL.FTZ R7, R8, R7 ;  /* 0x0000000708077220 */ /* 0x000fe40000410000 */
[----:B------:R-:W-:-:S02]  /*4790*/  FFMA.FTZ R9, R28, R9, -R6 ;  /* 0x000000091c097223 */ /* 0x000fc40000010806 */
[----:B------:R-:W-:Y:S02]  /*47a0*/  @P1 FADD.FTZ R31, R31, R10 ;  /* 0x0000000a1f1f1221 */ /* 0x000fe40000010000 */
[----:B------:R-:W-:Y:S02]  /*47b0*/  @P1 FFMA.FTZ R28, R28, R5, -R7 ;  /* 0x000000051c1c1223 */ /* 0x000fe40000010807 */
[----:B------:R-:W-:Y:S01]  /*47c0*/  @P1 FADD.FTZ R30, R30, R9 ;  /* 0x000000091e1e1221 */ /* 0x000fe20000010000 */
[----:B------:R-:W-:Y:S01]  /*47d0*/  FSEL R29, R8, R13, !P1 ;  /* 0x0000000d081d7208 */ /* 0x000fe20004800000 */
[----:B------:R-:W0:Y:S01]  /*47e0*/  SHFL.UP PT, R24, R31, 0x10, RZ ;  /* 0x060000001f187989 */ /* 0x000e2200000e00ff */
[----:B------:R-:W-:-:S03]  /*47f0*/  ISETP.NE.AND P0, PT, R130, RZ, PT ;  /* 0x000000ff8200720c */ /* 0x000fc60003f05270 */
[----:B------:R-:W1:Y:S04]  /*4800*/  SHFL.UP PT, R21, R28, 0x10, RZ ;  /* 0x060000001c157989 */ /* 0x000e6800000e00ff */
[----:B------:R-:W2:Y:S01]  /*4810*/  SHFL.UP PT, R23, R30, 0x10, RZ ;  /* 0x060000001e177989 */ /* 0x000ea200000e00ff */
[----:B------:R-:W-:-:S03]  /*4820*/  ISETP.EQ.OR P0, PT, R77, RZ, P0 ;  /* 0x000000ff4d00720c */ /* 0x000fc60000702670 */
[----:B------:R-:W3:Y:S01]  /*4830*/  SHFL.UP PT, R22, R29, 0x10, RZ ;  /* 0x060000001d167989 */ /* 0x000ee200000e00ff */
[----:B------:R-:W-:Y:S01]  /*4840*/  MOV R9, RZ ;  /* 0x000000ff00097202 */ /* 0x000fe20000000f00 */
[----:B------:R-:W-:Y:S01]  /*4850*/  CS2R R10, SRZ ;  /* 0x00000000000a7805 */ /* 0x000fe2000001ff00 */
[----:B------:R-:W-:-:S07]  /*4860*/  MOV R8, 0x3f800000 ;  /* 0x3f80000000087802 */ /* 0x000fce0000000f00 */
[----:B------:R-:W5:Y:S01]  /*4870*/  @!P0 LDS.128 R8, [R0.X16+0x880] ;  /* 0x0008800000088984 */ /* 0x000f62000000cc00 */
[----:B------:R-:W-:Y:S01]  /*4880*/  ISETP.GE.AND P0, PT, R79, 0x10, PT ;  /* 0x000000104f00780c */ /* 0x000fe20003f06270 */
[----:B0-----:R-:W-:Y:S01]  /*4890*/  FMUL.FTZ R26, R29, R24 ;  /* 0x000000181d1a7220 */ /* 0x001fe20000410000 */
[----:B------:R-:W-:Y:S01]  /*48a0*/  ISETP.NE.AND P1, PT, R79, 0x1f, PT ;  /* 0x0000001f4f00780c */ /* 0x000fe20003f25270 */
[C---:B-1----:R-:W-:Y:S02]  /*48b0*/  FMUL.FTZ R27, R29.reuse, R21 ;  /* 0x000000151d1b7220 */ /* 0x042fe40000410000 */
[-C--:B--2---:R-:W-:Y:S02]  /*48c0*/  FMUL.FTZ R133, R29, R23.reuse ;  /* 0x000000171d857220 */ /* 0x084fe40000410000 */
[C---:B------:R-:W-:Y:S02]  /*48d0*/  FFMA.FTZ R23, R28.reuse, R23, -R26 ;  /* 0x000000171c177223 */ /* 0x040fe4000001081a */
[----:B---3--:R-:W-:-:S02]  /*48e0*/  FFMA.FTZ R26, R28, R22, R27 ;  /* 0x000000161c1a7223 */ /* 0x008fc4000001001b */
[----:B------:R-:W-:Y:S02]  /*48f0*/  FMUL.FTZ R25, R29, R22 ;  /* 0x000000161d197220 */ /* 0x000fe40000410000 */
[C---:B------:R-:W-:Y:S01]  /*4900*/  FFMA.FTZ R24, R28.reuse, R24, R133 ;  /* 0x000000181c187223 */ /* 0x040fe20000010085 */
[----:B------:R-:W-:Y:S01]  /*4910*/  SHF.L.U32 R20, R79, 0x6, RZ ;  /* 0x000000064f147819 */ /* 0x000fe200000006ff */
[----:B------:R-:W-:Y:S01]  /*4920*/  @P0 FFMA.FTZ R28, R28, R21, -R25 ;  /* 0x000000151c1c0223 */ /* 0x000fe20000010819 */
[----:B------:R-:W-:Y:S01]  /*4930*/  FSEL R29, R29, R26, !P0 ;  /* 0x0000001a1d1d7208 */ /* 0x000fe20004000000 */
[----:B------:R-:W-:Y:S02]  /*4940*/  @P0 FADD.FTZ R30, R30, R23 ;  /* 0x000000171e1e0221 */ /* 0x000fe40000010000 */
[----:B------:R-:W-:Y:S01]  /*4950*/  @P0 FADD.FTZ R31, R31, R24 ;  /* 0x000000181f1f0221 */ /* 0x000fe20000010000 */
[----:B------:R-:W0:Y:S04]  /*4960*/  LDS.128 R4, [R20] ;  /* 0x0000000014047984 */ /* 0x000e280000000c00 */
[----:B------:R-:W-:Y:S04]  /*4970*/  LDS.128 R12, [R20+0x10] ;  /* 0x00001000140c7984 */ /* 0x000fe80000000c00 */
[----:B------:R-:W-:Y:S04]  /*4980*/  LDS.128 R16, [R20+0x20] ;  /* 0x0000200014107984 */ /* 0x000fe80000000c00 */
[----:B------:R-:W-:Y:S04]  /*4990*/  LDS.128 R20, [R20+0x30] ;  /* 0x0000300014147984 */ /* 0x000fe80000000c00 */
[----:B------:R-:W-:Y:S04]  /*49a0*/  @!P1 STS.128 [0x840], R28 ;  /* 0x0008401cff009388 */ /* 0x000fe80000000c00 */
[----:B------:R-:W-:Y:S01]  /*49b0*/  BAR.SYNC.DEFER_BLOCKING 0x0 ;  /* 0x0000000000007b1d */ /* 0x000fe20000010000 */
[----:B------:R-:W-:-:S02]  /*49c0*/  ISETP.NE.AND P0, PT, R79, RZ, PT ;  /* 0x000000ff4f00720c */ /* 0x000fc40003f05270 */
[----:B------:R-:W-:-:S11]  /*49d0*/  ISETP.NE.AND P2, PT, R81, RZ, PT ;  /* 0x000000ff5100720c */ /* 0x000fd60003f45270 */
[----:B-----5:R-:W-:Y:S04]  /*49e0*/  @!P0 STS.128 [0x860], R8 ;  /* 0x00086008ff008388 */ /* 0x020fe80000000c00 */
[----:B------:R-:W-:Y:S01]  /*49f0*/  LDS.128 R24, [0x840] ;  /* 0x00084000ff187984 */ /* 0x000fe20000000c00 */
[--C-:B0-----:R-:W-:Y:S02]  /*4a00*/  HADD2.F32 R153, -RZ, R4.reuse.H0_H0 ;  /* 0x20000004ff997230 */ /* 0x101fe40000004100 */
[----:B------:R-:W-:Y:S02]  /*4a10*/  HADD2.F32 R155, -RZ, R4.H1_H1 ;  /* 0x30000004ff9b7230 */ /* 0x000fe40000004100 */
[--C-:B------:R-:W-:Y:S02]  /*4a20*/  HADD2.F32 R151, -RZ, R5.reuse.H0_H0 ;  /* 0x20000005ff977230 */ /* 0x100fe40000004100 */
[----:B------:R-:W-:Y:S01]  /*4a30*/  HADD2.F32 R156, -RZ, R5.H1_H1 ;  /* 0x30000005ff9c7230 */ /* 0x000fe20000004100 */
[----:B------:R-:W-:Y:S06]  /*4a40*/  BAR.SYNC.DEFER_BLOCKING 0x0 ;  /* 0x0000000000007b1d */ /* 0x000fec0000010000 */
[----:B------:R-:W0:Y:S04]  /*4a50*/  SHFL.UP PT, R145, R29, 0x1, RZ ;  /* 0x042000001d917989 */ /* 0x000e2800000e00ff */
[----:B------:R-:W-:Y:S04]  /*4a60*/  @P2 LDS.64 R4, [0x868] ;  /* 0x00086800ff042984 */ /* 0x000fe80000000a00 */
[----:B------:R-:W1:Y:S04]  /*4a70*/  SHFL.UP PT, R141, R28, 0x1, RZ ;  /* 0x042000001c8d7989 */ /* 0x000e6800000e00ff */
[----:B------:R-:W2:Y:S04]  /*4a80*/  SHFL.UP PT, R128, R30, 0x1, RZ ;  /* 0x042000001e807989 */ /* 0x000ea800000e00ff */
[----:B------:R-:W3:Y:S01]  /*4a90*/  SHFL.UP PT, R138, R31, 0x1, RZ ;  /* 0x042000001f8a7989 */ /* 0x000ee200000e00ff */
[----:B------:R-:W-:Y:S01]  /*4aa0*/  HADD2.F32 R154, -RZ, R6.H1_H1 ;  /* 0x30000006ff9a7230 */ /* 0x000fe20000004100 */
[----:B0-----:R-:W-:Y:S01]  /*4ab0*/  @!P0 MOV R145, R9 ;  /* 0x0000000900918202 */ /* 0x001fe20000000f00 */
[----:B------:R-:W-:-:S02]  /*4ac0*/  HADD2.F32 R146, -RZ, R12.H0_H0 ;  /* 0x2000000cff927230 */ /* 0x000fc40000004100 */
[----:B------:R-:W-:Y:S01]  /*4ad0*/  HADD2.F32 R150, -RZ, R12.H1_H1 ;  /* 0x3000000cff967230 */ /* 0x000fe20000004100 */
[C---:B----4-:R-:W-:Y:S01]  /*4ae0*/  FMUL.FTZ R12, R154.reuse, R2 ;  /* 0x000000029a0c7220 */ /* 0x050fe20000410000 */
[--C-:B------:R-:W-:Y:S02]  /*4af0*/  HADD2.F32 R143, -RZ, R13.reuse.H0_H0 ;  /* 0x2000000dff8f7230 */ /* 0x100fe40000004100 */
[----:B------:R-:W-:Y:S01]  /*4b00*/  HADD2.F32 R148, -RZ, R13.H1_H1 ;  /* 0x3000000dff947230 */ /* 0x000fe20000004100 */
[----:B------:R-:W-:Y:S01]  /*4b10*/  FMUL.FTZ R13, R154, R3 ;  /* 0x000000039a0d7220 */ /* 0x000fe20000410000 */
[--C-:B------:R-:W-:Y:S02]  /*4b20*/  HADD2.F32 R133, -RZ, R22.reuse.H0_H0 ;  /* 0x20000016ff857230 */ /* 0x100fe40000004100 */
[----:B------:R-:W-:Y:S01]  /*4b30*/  HADD2.F32 R134, -RZ, R22.H1_H1 ;  /* 0x30000016ff867230 */ /* 0x000fe20000004100 */
[----:B-1----:R-:W-:Y:S01]  /*4b40*/  @!P0 MOV R141, R8 ;  /* 0x00000008008d8202 */ /* 0x002fe20000000f00 */
[----:B------:R-:W-:-:S02]  /*4b50*/  HADD2.F32 R135, -RZ, R23.H0_H0 ;  /* 0x20000017ff877230 */ /* 0x000fc40000004100 */
[----:B------:R-:W-:Y:S01]  /*4b60*/  HADD2.F32 R136, -RZ, R23.H1_H1 ;  /* 0x30000017ff887230 */ /* 0x000fe20000004100 */
        /* <DEDUP_REMOVED lines=15> */
[----:B------:R-:W-:Y:S01]  /*4c60*/  FMUL.FTZ R148, R148, R2 ;  /* 0x0000000294947220 */ /* 0x000fe20000410000 */
[----:B------:R-:W-:Y:S01]  /*4c70*/  HADD2.F32 R144, -RZ, R14.H1_H1 ;  /* 0x3000000eff907230 */ /* 0x000fe20000004100 */
[C---:B------:R-:W-:Y:S02]  /*4c80*/  FMUL.FTZ R138, R114.reuse, R141 ;  /* 0x0000008d728a7220 */ /* 0x040fe40000410000 */
[----:B------:R-:W-:-:S02]  /*4c90*/  FMUL.FTZ R114, R114, R129 ;  /* 0x0000008172727220 */ /* 0x000fc40000410000 */
[C---:B------:R-:W-:Y:S02]  /*4ca0*/  FFMA.FTZ R127, R143.reuse, R2, -R127 ;  /* 0x000000028f7f7223 */ /* 0x040fe4000001087f */
[----:B------:R-:W-:Y:S01]  /*4cb0*/  FFMA.FTZ R128, R143, R3, R148 ;  /* 0x000000038f807223 */ /* 0x000fe20000010094 */
[----:B------:R-:W-:Y:S01]  /*4cc0*/  HADD2.F32 R142, -RZ, R14.H0_H0 ;  /* 0x2000000eff8e7230 */ /* 0x000fe20000004100 */
[C---:B------:R-:W-:Y:S02]  /*4cd0*/  FFMA.FTZ R143, R112.reuse, R129, -R138 ;  /* 0x00000081708f7223 */ /* 0x040fe4000001088a */
[----:B------:R-:W-:Y:S01]  /*4ce0*/  FFMA.FTZ R114, R112, R141, R114 ;  /* 0x0000008d70727223 */ /* 0x000fe20000010072 */
[----:B------:R-:W-:Y:S01]  /*4cf0*/  HADD2.F32 R140, -RZ, R15.H1_H1 ;  /* 0x3000000fff8c7230 */ /* 0x000fe20000004100 */
[-C--:B------:R-:W-:Y:S02]  /*4d00*/  FMUL.FTZ R145, R144, R3.reuse ;  /* 0x0000000390917220 */ /* 0x080fe40000410000 */
[----:B------:R-:W-:-:S02]  /*4d10*/  FMUL.FTZ R23, R150, R3 ;  /* 0x0000000396177220 */ /* 0x000fc40000410000 */
[-C--:B------:R-:W-:Y:S02]  /*4d20*/  FMUL.FTZ R22, R150, R2.reuse ;  /* 0x0000000296167220 */ /* 0x080fe40000410000 */
[-C--:B------:R-:W-:Y:S02]  /*4d30*/  FMUL.FTZ R144, R144, R2.reuse ;  /* 0x0000000290907220 */ /* 0x080fe40000410000 */
[----:B------:R-:W-:Y:S02]  /*4d40*/  FADD.FTZ R138, R46, R143 ;  /* 0x0000008f2e8a7221 */ /* 0x000fe40000010000 */
[----:B------:R-:W-:Y:S02]  /*4d50*/  FADD.FTZ R114, RZ, R114 ;  /* 0x00000072ff727221 */ /* 0x000fe40000010000 */
[-C--:B------:R-:W-:Y:S02]  /*4d60*/  FFMA.FTZ R112, R142, R2.reuse, -R145 ;  /* 0x000000028e707223 */ /* 0x080fe40000010891 */
[----:B------:R-:W-:-:S02]  /*4d70*/  FFMA.FTZ R23, R146, R2, -R23 ;  /* 0x0000000292177223 */ /* 0x000fc40000010817 */
[-C--:B------:R-:W-:Y:S02]  /*4d80*/  FFMA.FTZ R22, R146, R3.reuse, R22 ;  /* 0x0000000392167223 */ /* 0x080fe40000010016 */
[-C--:B------:R-:W-:Y:S01]  /*4d90*/  FFMA.FTZ R142, R142, R3.reuse, R144 ;  /* 0x000000038e8e7223 */ /* 0x080fe20000010090 */
[----:B------:R-:W-:Y:S01]  /*4da0*/  HADD2.F32 R137, -RZ, R15.H0_H0 ;  /* 0x2000000fff897230 */ /* 0x000fe20000004100 */
[C---:B------:R-:W-:Y:S02]  /*4db0*/  FMUL.FTZ R144, R140.reuse, R3 ;  /* 0x000000038c907220 */ /* 0x040fe40000410000 */
[----:B------:R-:W-:Y:S02]  /*4dc0*/  FMUL.FTZ R146, R140, R2 ;  /* 0x000000028c927220 */ /* 0x000fe40000410000 */
[C---:B------:R-:W-:Y:S01]  /*4dd0*/  FMUL.FTZ R143, R113.reuse, R138 ;  /* 0x0000008a718f7220 */ /* 0x040fe20000410000 */
[----:B------:R-:W-:Y:S01]  /*4de0*/  HADD2.F32 R139, -RZ, R16.H1_H1 ;  /* 0x30000010ff8b7230 */ /* 0x000fe20000004100 */
[----:B------:R-:W-:-:S02]  /*4df0*/  FMUL.FTZ R140, R113, R114 ;  /* 0x00000072718c7220 */ /* 0x000fc40000410000 */
[C---:B------:R-:W-:Y:S02]  /*4e00*/  FFMA.FTZ R143, R111.reuse, R114, R143 ;  /* 0x000000726f8f7223 */ /* 0x040fe4000001008f */
[----:B------:R-:W-:Y:S02]  /*4e10*/  FFMA.FTZ R140, R111, R138, -R140 ;  /* 0x0000008a6f8c7223 */ /* 0x000fe4000001088c */
[-C--:B------:R-:W-:Y:S02]  /*4e20*/  FFMA.FTZ R113, R137, R2.reuse, -R144 ;  /* 0x0000000289717223 */ /* 0x080fe40000010890 */
[C---:B------:R-:W-:Y:S02]  /*4e30*/  FMUL.FTZ R111, R139.reuse, R3 ;  /* 0x000000038b6f7220 */ /* 0x040fe40000410000 */
[----:B------:R-:W-:Y:S01]  /*4e40*/  FMUL.FTZ R144, R139, R2 ;  /* 0x000000028b907220 */ /* 0x000fe20000410000 */
[----:B------:R-:W-:Y:S01]  /*4e50*/  HADD2.F32 R149, -RZ, R6.H0_H0 ;  /* 0x20000006ff957230 */ /* 0x000fe20000004100 */
[----:B------:R-:W-:Y:S01]  /*4e60*/  FADD.FTZ R139, RZ, R143 ;  /* 0x0000008fff8b7221 */ /* 0x000fe20000010000 */
[----:B------:R-:W-:Y:S01]  /*4e70*/  HADD2.F32 R6, -RZ, R16.H0_H0 ;  /* 0x20000010ff067230 */ /* 0x000fe20000004100 */
[----:B------:R-:W-:Y:S01]  /*4e80*/  FADD.FTZ R140, R45, R140 ;  /* 0x0000008c2d8c7221 */ /* 0x000fe20000010000 */
[----:B------:R-:W-:Y:S01]  /*4e90*/  HADD2.F32 R28, -RZ, R17.H1_H1 ;  /* 0x30000011ff1c7230 */ /* 0x000fe20000004100 */
[C---:B------:R-:W-:Y:S01]  /*4ea0*/  FMUL.FTZ R143, R116.reuse, R139 ;  /* 0x0000008b748f7220 */ /* 0x040fe20000410000 */
[--C-:B------:R-:W-:Y:S01]  /*4eb0*/  HADD2.F32 R147, -RZ, R7.reuse.H0_H0 ;  /* 0x20000007ff937230 */ /* 0x100fe20000004100 */
[----:B------:R-:W-:Y:S01]  /*4ec0*/  FMUL.FTZ R116, R116, R140 ;  /* 0x0000008c74747220 */ /* 0x000fe20000410000 */
[----:B------:R-:W-:Y:S01]  /*4ed0*/  HADD2.F32 R152, -RZ, R7.H1_H1 ;  /* 0x30000007ff987230 */ /* 0x000fe20000004100 */
[----:B------:R-:W-:Y:S01]  /*4ee0*/  FFMA.FTZ R137, R137, R3, R146 ;  /* 0x0000000389897223 */ /* 0x000fe20000010092 */
[----:B------:R-:W-:Y:S01]  /*4ef0*/  HADD2.F32 R7, -RZ, R17.H0_H0 ;  /* 0x20000011ff077230 */ /* 0x000fe20000004100 */
[----:B------:R-:W-:-:S02]  /*4f00*/  FFMA.FTZ R111, R6, R2, -R111 ;  /* 0x00000002066f7223 */ /* 0x000fc4000001086f */
[-C--:B------:R-:W-:Y:S02]  /*4f10*/  FFMA.FTZ R6, R6, R3.reuse, R144 ;  /* 0x0000000306067223 */ /* 0x080fe40000010090 */
[C---:B------:R-:W-:Y:S02]  /*4f20*/  FMUL.FTZ R145, R28.reuse, R3 ;  /* 0x000000031c917220 */ /* 0x040fe40000410000 */
[----:B------:R-:W-:Y:S02]  /*4f30*/  FMUL.FTZ R146, R28, R2 ;  /* 0x000000021c927220 */ /* 0x000fe40000410000 */
[C---:B------:R-:W-:Y:S02]  /*4f40*/  FFMA.FTZ R143, R115.reuse, R140, -R143 ;  /* 0x0000008c738f7223 */ /* 0x040fe4000001088f */
[----:B------:R-:W-:Y:S01]  /*4f50*/  FFMA.FTZ R144, R115, R139, R116 ;  /* 0x0000008b73907223 */ /* 0x000fe20000010074 */
[--C-:B------:R-:W-:Y:S01]  /*4f60*/  HADD2.F32 R29, -RZ, R18.reuse.H0_H0 ;  /* 0x20000012ff1d7230 */ /* 0x100fe20000004100 */
[C---:B------:R-:W-:Y:S01]  /*4f70*/  FFMA.FTZ R28, R7.reuse, R2, -R145 ;  /* 0x00000002071c7223 */ /* 0x040fe20000010891 */
[----:B------:R-:W-:Y:S01]  /*4f80*/  HADD2.F32 R18, -RZ, R18.H1_H1 ;  /* 0x30000012ff127230 */ /* 0x000fe20000004100 */
[----:B------:R-:W-:-:S02]  /*4f90*/  FFMA.FTZ R115, R7, R3, R146 ;  /* 0x0000000307737223 */ /* 0x000fc40000010092 */
[----:B------:R-:W-:Y:S02]  /*4fa0*/  FADD.FTZ R116, R44, R143 ;  /* 0x0000008f2c747221 */ /* 0x000fe40000010000 */
[----:B------:R-:W-:Y:S01]  /*4fb0*/  FADD.FTZ R7, RZ, R144 ;  /* 0x00000090ff077221 */ /* 0x000fe20000010000 */
[--C-:B------:R-:W-:Y:S01]  /*4fc0*/  HADD2.F32 R30, -RZ, R19.reuse.H0_H0 ;  /* 0x20000013ff1e7230 */ /* 0x100fe20000004100 */
[C---:B------:R-:W-:Y:S01]  /*4fd0*/  FMUL.FTZ R144, R118.reuse, R116 ;  /* 0x0000007476907220 */ /* 0x040fe20000410000 */
[----:B------:R-:W-:Y:S01]  /*4fe0*/  HADD2.F32 R19, -RZ, R19.H1_H1 ;  /* 0x30000013ff137230 */ /* 0x000fe20000004100 */
[----:B------:R-:W-:Y:S02]  /*4ff0*/  FMUL.FTZ R118, R118, R7 ;  /* 0x0000000776767220 */ /* 0x000fe40000410000 */
[----:B------:R-:W-:Y:S02]  /*5000*/  FMUL.FTZ R143, R18, R3 ;  /* 0x00000003128f7220 */ /* 0x000fe40000410000 */
[----:B------:R-:W-:-:S02]  /*5010*/  FFMA.FTZ R144, R117, R7, R144 ;  /* 0x0000000775907223 */ /* 0x000fc40000010090 */
[----:B------:R-:W-:Y:S02]  /*5020*/  FMUL.FTZ R146, R18, R2 ;  /* 0x0000000212927220 */ /* 0x000fe40000410000 */
[----:B------:R-:W-:Y:S02]  /*5030*/  FFMA.FTZ R118, R117, R116, -R118 ;  /* 0x0000007475767223 */ /* 0x000fe40000010876 */
[----:B------:R-:W-:Y:S02]  /*5040*/  FFMA.FTZ R18, R29, R2, -R143 ;  /* 0x000000021d127223 */ /* 0x000fe4000001088f */
[----:B------:R-:W-:Y:S02]  /*5050*/  FMUL.FTZ R143, R19, R3 ;  /* 0x00000003138f7220 */ /* 0x000fe40000410000 */
[----:B------:R-:W-:Y:S02]  /*5060*/  FADD.FTZ R117, RZ, R144 ;  /* 0x00000090ff757221 */ /* 0x000fe40000010000 */
[----:B------:R-:W-:-:S02]  /*5070*/  FADD.FTZ R118, R43, R118 ;  /* 0x000000762b767221 */ /* 0x000fc40000010000 */
[-C--:B------:R-:W-:Y:S02]  /*5080*/  FMUL.FTZ R145, R19, R2.reuse ;  /* 0x0000000213917220 */ /* 0x080fe40000410000 */
[----:B------:R-:W-:Y:S02]  /*5090*/  FFMA.FTZ R19, R30, R2, -R143 ;  /* 0x000000021e137223 */ /* 0x000fe4000001088f */
[CC--:B------:R-:W-:Y:S02]  /*50a0*/  FMUL.FTZ R143, R120.reuse, R117.reuse ;  /* 0x00000075788f7220 */ /* 0x0c0fe40000410000 */
[-C--:B------:R-:W-:Y:S01]  /*50b0*/  FMUL.FTZ R120, R120, R118.reuse ;  /* 0x0000007678787220 */ /* 0x080fe20000410000 */
[--C-:B------:R-:W-:Y:S01]  /*50c0*/  HADD2.F32 R31, -RZ, R20.reuse.H0_H0 ;  /* 0x20000014ff1f7230 */ /* 0x100fe20000004100 */
[C---:B------:R-:W-:Y:S01]  /*50d0*/  FFMA.FTZ R143, R119.reuse, R118, -R143 ;  /* 0x00000076778f7223 */ /* 0x040fe2000001088f */
[----:B------:R-:W-:Y:S01]  /*50e0*/  HADD2.F32 R20, -RZ, R20.H1_H1 ;  /* 0x30000014ff147230 */ /* 0x000fe20000004100 */
[----:B------:R-:W-:Y:S01]  /*50f0*/  FFMA.FTZ R119, R119, R117, R120 ;  /* 0x0000007577777223 */ /* 0x000fe20000010078 */
[----:B------:R-:W-:-:S02]  /*5100*/  HADD2.F32 R132, -RZ, R21.H0_H0 ;  /* 0x20000015ff847230 */ /* 0x000fc40000004100 */
[----:B------:R-:W-:Y:S01]  /*5110*/  HADD2.F32 R21, -RZ, R21.H1_H1 ;  /* 0x30000015ff157230 */ /* 0x000fe20000004100 */
[----:B------:R-:W-:Y:S02]  /*5120*/  FADD.FTZ R119, RZ, R119 ;  /* 0x00000077ff777221 */ /* 0x000fe40000010000 */
[-C--:B------:R-:W-:Y:S02]  /*5130*/  FFMA.FTZ R29, R29, R3.reuse, R146 ;  /* 0x000000031d1d7223 */ /* 0x080fe40000010092 */
[CC--:B------:R-:W-:Y:S02]  /*5140*/  FMUL.FTZ R144, R20.reuse, R3.reuse ;  /* 0x0000000314907220 */ /* 0x0c0fe40000410000 */
[----:B------:R-:W-:Y:S02]  /*5150*/  FMUL.FTZ R146, R20, R2 ;  /* 0x0000000214927220 */ /* 0x000fe40000410000 */
[----:B------:R-:W-:Y:S02]  /*5160*/  FADD.FTZ R120, R42, R143 ;  /* 0x0000008f2a787221 */ /* 0x000fe40000010000 */
[----:B------:R-:W-:-:S02]  /*5170*/  FFMA.FTZ R30, R30, R3, R145 ;  /* 0x000000031e1e7223 */ /* 0x000fc40000010091 */
[C---:B------:R-:W-:Y:S02]  /*5180*/  FMUL.FTZ R143, R122.reuse, R119 ;  /* 0x000000777a8f7220 */ /* 0x040fe40000410000 */
[-C--:B------:R-:W-:Y:S02]  /*5190*/  FMUL.FTZ R145, R21, R3.reuse ;  /* 0x0000000315917220 */ /* 0x080fe40000410000 */
[C---:B------:R-:W-:Y:S02]  /*51a0*/  FFMA.FTZ R20, R31.reuse, R2, -R144 ;  /* 0x000000021f147223 */ /* 0x040fe40000010890 */
[----:B------:R-:W-:Y:S02]  /*51b0*/  FFMA.FTZ R31, R31, R3, R146 ;  /* 0x000000031f1f7223 */ /* 0x000fe40000010092 */
[----:B------:R-:W-:Y:S02]  /*51c0*/  FMUL.FTZ R144, R122, R120 ;  /* 0x000000787a907220 */ /* 0x000fe40000410000 */
[----:B------:R-:W-:-:S02]  /*51d0*/  FMUL.FTZ R146, R21, R2 ;  /* 0x0000000215927220 */ /* 0x000fc40000410000 */
[C---:B------:R-:W-:Y:S02]  /*51e0*/  FFMA.FTZ R122, R121.reuse, R120, -R143 ;  /* 0x00000078797a7223 */ /* 0x040fe4000001088f */
[-C--:B------:R-:W-:Y:S02]  /*51f0*/  FFMA.FTZ R21, R132, R2.reuse, -R145 ;  /* 0x0000000284157223 */ /* 0x080fe40000010891 */
[C---:B------:R-:W-:Y:S02]  /*5200*/  FMUL.FTZ R145, R134.reuse, R3 ;  /* 0x0000000386917220 */ /* 0x040fe40000410000 */
[----:B------:R-:W-:Y:S02]  /*5210*/  FFMA.FTZ R144, R121, R119, R144 ;  /* 0x0000007779907223 */ /* 0x000fe40000010090 */
[----:B------:R-:W-:Y:S02]  /*5220*/  FMUL.FTZ R134, R134, R2 ;  /* 0x0000000286867220 */ /* 0x000fe40000410000 */
[----:B------:R-:W-:-:S02]  /*5230*/  FADD.FTZ R143, R41, R122 ;  /* 0x0000007a298f7221 */ /* 0x000fc40000010000 */
[CC--:B------:R-:W-:Y:S02]  /*5240*/  FFMA.FTZ R121, R133.reuse, R2.reuse, -R145 ;  /* 0x0000000285797223 */ /* 0x0c0fe40000010891 */
[----:B------:R-:W-:Y:S02]  /*5250*/  FADD.FTZ R145, RZ, R144 ;  /* 0x00000090ff917221 */ /* 0x000fe40000010000 */
[----:B------:R-:W-:Y:S02]  /*5260*/  FFMA.FTZ R133, R133, R3, R134 ;  /* 0x0000000385857223 */ /* 0x000fe40000010086 */
[----:B------:R-:W-:Y:S02]  /*5270*/  FMUL.FTZ R134, R124, R143 ;  /* 0x0000008f7c867220 */ /* 0x000fe40000410000 */
[C---:B------:R-:W-:Y:S02]  /*5280*/  FMUL.FTZ R4, R152.reuse, R3 ;  /* 0x0000000398047220 */ /* 0x040fe40000410000 */
[----:B------:R-:W-:-:S02]  /*5290*/  FMUL.FTZ R152, R152, R2 ;  /* 0x0000000298987220 */ /* 0x000fc40000410000 */
[-C--:B------:R-:W-:Y:S02]  /*52a0*/  FMUL.FTZ R124, R124, R145.reuse ;  /* 0x000000917c7c7220 */ /* 0x080fe40000410000 */
[----:B------:R-:W-:Y:S02]  /*52b0*/  FFMA.FTZ R134, R123, R145, R134 ;  /* 0x000000917b867223 */ /* 0x000fe40000010086 */
[C---:B------:R-:W-:Y:S02]  /*52c0*/  FFMA.FTZ R5, R147.reuse, R2, -R4 ;  /* 0x0000000293057223 */ /* 0x040fe40000010804 */
[-C--:B------:R-:W-:Y:S02]  /*52d0*/  FFMA.FTZ R4, R147, R3.reuse, R152 ;  /* 0x0000000393047223 */ /* 0x080fe40000010098 */
[-C--:B------:R-:W-:Y:S02]  /*52e0*/  FMUL.FTZ R17, R155, R3.reuse ;  /* 0x000000039b117220 */ /* 0x080fe40000410000 */
[----:B------:R-:W-:-:S02]  /*52f0*/  FMUL.FTZ R15, R156, R3 ;  /* 0x000000039c0f7220 */ /* 0x000fc40000410000 */
[----:B------:R-:W-:Y:S02]  /*5300*/  FMUL.FTZ R122, R136, R3 ;  /* 0x00000003887a7220 */ /* 0x000fe40000410000 */
[----:B------:R-:W-:Y:S02]  /*5310*/  FFMA.FTZ R147, R123, R143, -R124 ;  /* 0x0000008f7b937223 */ /* 0x000fe4000001087c */
[----:B------:R-:W-:Y:S01]  /*5320*/  FADD.FTZ R124, RZ, R134 ;  /* 0x00000086ff7c7221 */ /* 0x000fe20000010000 */
[----:B------:R-:W-:Y:S01]  /*5330*/  ISETP.NE.AND P0, PT, R81, RZ, PT ;  /* 0x000000ff5100720c */ /* 0x000fe20003f05270 */
[-C--:B------:R-:W-:Y:S02]  /*5340*/  FMUL.FTZ R16, R155, R2.reuse ;  /* 0x000000029b107220 */ /* 0x080fe40000410000 */
[-C--:B------:R-:W-:Y:S02]  /*5350*/  FMUL.FTZ R14, R156, R2.reuse ;  /* 0x000000029c0e7220 */ /* 0x080fe40000410000 */
[----:B------:R-:W-:-:S02]  /*5360*/  FFMA.FTZ R17, R153, R2, -R17 ;  /* 0x0000000299117223 */ /* 0x000fc40000010811 */
[-C--:B------:R-:W-:Y:S02]  /*5370*/  FFMA.FTZ R15, R151, R2.reuse, -R15 ;  /* 0x00000002970f7223 */ /* 0x080fe4000001080f */
[-C--:B------:R-:W-:Y:S02]  /*5380*/  FFMA.FTZ R13, R149, R2.reuse, -R13 ;  /* 0x00000002950d7223 */ /* 0x080fe4000001080d */
[-C--:B------:R-:W-:Y:S02]  /*5390*/  FMUL.FTZ R136, R136, R2.reuse ;  /* 0x0000000288887220 */ /* 0x080fe40000410000 */
[----:B------:R-:W-:Y:S02]  /*53a0*/  FFMA.FTZ R122, R135, R2, -R122 ;  /* 0x00000002877a7223 */ /* 0x000fe4000001087a */
[----:B------:R-:W-:Y:S02]  /*53b0*/  FADD.FTZ R134, R40, R147 ;  /* 0x0000009328867221 */ /* 0x000fe40000010000 */
[----:B------:R-:W-:-:S02]  /*53c0*/  FMUL.FTZ R123, R25, R11 ;  /* 0x0000000b197b7220 */ /* 0x000fc40000410000 */
[C---:B------:R-:W-:Y:S02]  /*53d0*/  FMUL.FTZ R2, R126.reuse, R124 ;  /* 0x0000007c7e027220 */ /* 0x040fe40000410000 */
[----:B------:R-:W-:Y:S02]  /*53e0*/  FMUL.FTZ R126, R126, R134 ;  /* 0x000000867e7e7220 */ /* 0x000fe40000410000 */
[----:B------:R-:W-:Y:S02]  /*53f0*/  FFMA.FTZ R123, R24, R10, -R123 ;  /* 0x0000000a187b7223 */ /* 0x000fe4000001087b */
[----:B------:R-:W-:Y:S02]  /*5400*/  FFMA.FTZ R2, R125, R134, -R2 ;  /* 0x000000867d027223 */ /* 0x000fe40000010802 */
[----:B------:R-:W-:Y:S02]  /*5410*/  FMUL.FTZ R10, R25, R10 ;  /* 0x0000000a190a7220 */ /* 0x000fe40000410000 */
[----:B------:R-:W-:-:S02]  /*5420*/  FFMA.FTZ R16, R153, R3, R16 ;  /* 0x0000000399107223 */ /* 0x000fc40000010010 */
[-C--:B------:R-:W-:Y:S02]  /*5430*/  FFMA.FTZ R14, R151, R3.reuse, R14 ;  /* 0x00000003970e7223 */ /* 0x080fe4000001000e */
[-C--:B------:R-:W-:Y:S02]  /*5440*/  FFMA.FTZ R12, R149, R3.reuse, R12 ;  /* 0x00000003950c7223 */ /* 0x080fe4000001000c */
[-C--:B------:R-:W-:Y:S02]  /*5450*/  FFMA.FTZ R132, R132, R3.reuse, R146 ;  /* 0x0000000384847223 */ /* 0x080fe40000010092 */
[----:B------:R-:W-:Y:S02]  /*5460*/  FFMA.FTZ R135, R135, R3, R136 ;  /* 0x0000000387877223 */ /* 0x000fe40000010088 */
[----:B------:R-:W-:Y:S02]  /*5470*/  FMUL.FTZ R3, R25, R9 ;  /* 0x0000000919037220 */ /* 0x000fe40000410000 */
[----:B------:R-:W-:-:S02]  /*5480*/  FFMA.FTZ R125, R125, R124, R126 ;  /* 0x0000007c7d7d7223 */ /* 0x000fc4000001007e */
[-C--:B------:R-:W-:Y:S02]  /*5490*/  FMUL.FTZ R25, R25, R8.reuse ;  /* 0x0000000819197220 */ /* 0x080fe40000410000 */
[----:B------:R-:W-:Y:S01]  /*54a0*/  FADD.FTZ R126, R39, R2 ;  /* 0x00000002277e7221 */ /* 0x000fe20000010000 */
[----:B------:R-:W-:Y:S01]  /*54b0*/  BSSY B0, `(.L_x_1835) ;  /* 0x0000018000007945 */ /* 0x000fe20003800000 */
[C---:B------:R-:W-:Y:S02]  /*54c0*/  FFMA.FTZ R2, R24.reuse, R11, R10 ;  /* 0x0000000b18027223 */ /* 0x040fe4000001000a */
[C---:B------:R-:W-:Y:S02]  /*54d0*/  FFMA.FTZ R8, R24.reuse, R8, -R3 ;  /* 0x0000000818087223 */ /* 0x040fe40000010803 */
[----:B------:R-:W-:Y:S02]  /*54e0*/  FFMA.FTZ R9, R24, R9, R25 ;  /* 0x0000000918097223 */ /* 0x000fe40000010019 */
[----:B------:R-:W-:-:S02]  /*54f0*/  FADD.FTZ R10, R26, R123 ;  /* 0x0000007b1a0a7221 */ /* 0x000fc40000010000 */
        /* <DEDUP_REMOVED lines=19> */
.L_x_1836:
[----:B------:R-:W-:Y:S05]  /*5630*/  BSYNC B0 ;  /* 0x0000000000007941 */ /* 0x000fea0003800000 */
.L_x_1835:
[-C--:B------:R-:W-:Y:S01]  /*5640*/  FMUL.FTZ R93, R93, R24.reuse ;  /* 0x000000185d5d7220 */ /* 0x080fe20000410000 */
[----:B-1----:R-:W-:Y:S01]  /*5650*/  IADD3 R0, R0, 0x1, RZ ;  /* 0x0000000100007810 */ /* 0x002fe20007ffe0ff */
[C---:B------:R-:W-:Y:S02]  /*5660*/  FFMA.FTZ R2, R91.reuse, R24, R25 ;  /* 0x000000185b027223 */ /* 0x040fe40000010019 */
[----:B------:R-:W-:Y:S01]  /*5670*/  FFMA.FTZ R93, R91, R126, -R93 ;  /* 0x0000007e5b5d7223 */ /* 0x000fe2000001085d */
[----:B------:R-:W-:Y:S01]  /*5680*/  ISETP.GE.AND P0, PT, R0, c[0x0][0x16c], PT ;  /* 0x00005b0000007a0c */ /* 0x000fe20003f06270 */
[----:B------:R-:W-:Y:S02]  /*5690*/  FADD.FTZ R2, RZ, R2 ;  /* 0x00000002ff027221 */ /* 0x000fe40000010000 */
[----:B------:R-:W-:Y:S02]  /*56a0*/  FMUL.FTZ R14, R114, R14 ;  /* 0x0000000e720e7220 */ /* 0x000fe40000410000 */
[----:B------:R-:W-:-:S02]  /*56b0*/  FADD.FTZ R10, R38, R93 ;  /* 0x0000005d260a7221 */ /* 0x000fc40000010000 */
[C---:B------:R-:W-:Y:S02]  /*56c0*/  FMUL.FTZ R8, R97.reuse, R2 ;  /* 0x0000000261087220 */ /* 0x040fe40000410000 */
[----:B------:R-:W-:Y:S02]  /*56d0*/  FFMA.FTZ R14, R138, R15, -R14 ;  /* 0x0000000f8a0e7223 */ /* 0x000fe4000001080e */
[-C--:B------:R-:W-:Y:S02]  /*56e0*/  FMUL.FTZ R97, R97, R10.reuse ;  /* 0x0000000a61617220 */ /* 0x080fe40000410000 */
[----:B------:R-:W-:Y:S02]  /*56f0*/  FFMA.FTZ R8, R95, R10, -R8 ;  /* 0x0000000a5f087223 */ /* 0x000fe40000010808 */
[----:B------:R-:W-:Y:S02]  /*5700*/  FFMA.FTZ R63, R14, 2, R63 ;  /* 0x400000000e3f7823 */ /* 0x000fe4000001003f */
[----:B------:R-:W-:-:S02]  /*5710*/  FMUL.FTZ R12, R139, R12 ;  /* 0x0000000c8b0c7220 */ /* 0x000fc40000410000 */
[----:B------:R-:W-:Y:S02]  /*5720*/  FMUL.FTZ R4, R7, R4 ;  /* 0x0000000407047220 */ /* 0x000fe40000410000 */
[----:B------:R-:W-:Y:S02]  /*5730*/  FFMA.FTZ R97, R95, R2, R97 ;  /* 0x000000025f617223 */ /* 0x000fe40000010061 */
[----:B------:R-:W-:Y:S02]  /*5740*/  FADD.FTZ R14, R37, R8 ;  /* 0x00000008250e7221 */ /* 0x000fe40000010000 */
[----:B------:R-:W-:Y:S02]  /*5750*/  FFMA.FTZ R13, R140, R13, -R12 ;  /* 0x0000000d8c0d7223 */ /* 0x000fe4000001080c */
[----:B------:R-:W-:Y:S02]  /*5760*/  FFMA.FTZ R4, R116, R5, -R4 ;  /* 0x0000000574047223 */ /* 0x000fe40000010804 */
[----:B------:R-:W-:-:S02]  /*5770*/  FADD.FTZ R12, RZ, R97 ;  /* 0x00000061ff0c7221 */ /* 0x000fc40000010000 */
[C---:B------:R-:W-:Y:S02]  /*5780*/  FMUL.FTZ R8, R101.reuse, R14 ;  /* 0x0000000e65087220 */ /* 0x040fe40000410000 */
[----:B------:R-:W-:Y:S02]  /*5790*/  FFMA.FTZ R61, R4, 2, R61 ;  /* 0x40000000043d7823 */ /* 0x000fe4000001003d */
        /* <DEDUP_REMOVED lines=16> */
[----:B------:R-:W-:Y:S02]  /*58a0*/  FMUL.FTZ R115, R2, R115 ;  /* 0x0000007302737220 */ /* 0x000fe40000410000 */
[----:B------:R-:W-:Y:S02]  /*58b0*/  FADD.FTZ R105, R34, R105 ;  /* 0x0000006922697221 */ /* 0x000fe40000010000 */
[C---:B------:R-:W-:Y:S02]  /*58c0*/  FMUL.FTZ R2, R108.reuse, R7 ;  /* 0x000000076c027220 */ /* 0x040fe40000410000 */
[-C--:B------:R-:W-:Y:S02]  /*58d0*/  FMUL.FTZ R108, R108, R105.reuse ;  /* 0x000000696c6c7220 */ /* 0x080fe40000410000 */
[----:B------:R-:W-:Y:S02]  /*58e0*/  FFMA.FTZ R2, R107, R105, -R2 ;  /* 0x000000696b027223 */ /* 0x000fe40000010802 */
[----:B------:R-:W-:-:S02]  /*58f0*/  FMUL.FTZ R30, R3, R30 ;  /* 0x0000001e031e7220 */ /* 0x000fc40000410000 */
[----:B------:R-:W-:Y:S02]  /*5900*/  FFMA.FTZ R108, R107, R7, R108 ;  /* 0x000000076b6c7223 */ /* 0x000fe4000001006c */
[----:B------:R-:W-:Y:S02]  /*5910*/  FADD.FTZ R3, R33, R2 ;  /* 0x0000000221037221 */ /* 0x000fe40000010000 */
[----:B------:R-:W-:Y:S02]  /*5920*/  FADD.FTZ R108, RZ, R108 ;  /* 0x0000006cff6c7221 */ /* 0x000fe40000010000 */
[C---:B------:R-:W-:Y:S02]  /*5930*/  FMUL.FTZ R2, R110.reuse, R3 ;  /* 0x000000036e027220 */ /* 0x040fe40000410000 */
[-C--:B------:R-:W-:Y:S02]  /*5940*/  FMUL.FTZ R110, R110, R108.reuse ;  /* 0x0000006c6e6e7220 */ /* 0x080fe40000410000 */
[----:B------:R-:W-:-:S02]  /*5950*/  FFMA.FTZ R2, R109, R108, R2 ;  /* 0x0000006c6d027223 */ /* 0x000fc40000010002 */
[----:B------:R-:W-:Y:S02]  /*5960*/  FFMA.FTZ R109, R109, R3, -R110 ;  /* 0x000000036d6d7223 */ /* 0x000fe4000001086e */
[----:B------:R-:W-:Y:S02]  /*5970*/  FADD.FTZ R4, RZ, R2 ;  /* 0x00000002ff047221 */ /* 0x000fe40000010000 */
        /* <DEDUP_REMOVED lines=11> */
[----:B------:R-:W-:Y:S02]  /*5a30*/  FADD.FTZ R109, R32, R109 ;  /* 0x0000006d206d7221 */ /* 0x000fe40000010000 */
        /* <DEDUP_REMOVED lines=29> */
.L_x_1834:
        /* <DEDUP_REMOVED lines=10> */
[----:B------:R-:W-:-:S02]  /*5cb0*/  F2FP.PACK_AB R8, R54, R55 ;  /* 0x000000373608723e */ /* 0x000fc400000000ff */
[C---:B------:R-:W-:Y:S02]  /*5cc0*/  SHF.L.U32 R2, R77.reuse, 0x9, RZ ;  /* 0x000000094d027819 */ /* 0x040fe400000006ff */
[----:B------:R-:W-:Y:S02]  /*5cd0*/  IADD3 R77, R77, 0x1, RZ ;  /* 0x000000014d4d7810 */ /* 0x000fe40007ffe0ff */
[--C-:B------:R-:W-:Y:S02]  /*5ce0*/  SHF.R.S32.HI R3, RZ, 0x1f, R2.reuse ;  /* 0x0000001fff037819 */ /* 0x100fe40000011402 */
[----:B------:R-:W-:Y:S01]  /*5cf0*/  IADD3 R69, P1, R69, 0x800, RZ ;  /* 0x0000080045457810 */ /* 0x000fe20007f3e0ff */
[----:B------:R0:W-:Y:S01]  /*5d00*/  STS.128 [R65], R4 ;  /* 0x0000000441007388 */ /* 0x0001e20000000c00 */
[----:B------:R-:W-:Y:S01]  /*5d10*/  IADD3 R98, P2, R98, 0x400, RZ ;  /* 0x0000040062627810 */ /* 0x000fe20007f5e0ff */
[----:B------:R-:W-:Y:S01]  /*5d20*/  IMAD.WIDE.U32 R2, R83, c[0x0][0x200], R2 ;  /* 0x0000800053027a25 */ /* 0x000fe200078e0002 */
[----:B------:R-:W-:Y:S01]  /*5d30*/  IADD3 R96, P3, R96, 0x400, RZ ;  /* 0x0000040060607810 */ /* 0x000fe20007f7e0ff */
[----:B------:R-:W-:Y:S01]  /*5d40*/  STS.128 [R65+0x10], R8 ;  /* 0x0000100841007388 */ /* 0x000fe20000000c00 */
[----:B------:R-:W-:-:S06]  /*5d50*/  NOP ;  /* 0x0000000000007918 */ /* 0x000fcc0000000000 */
[----:B------:R-:W1:Y:S01]  /*5d60*/  LDS.128 R12, [R79.X16] ;  /* 0x000000004f0c7984 */ /* 0x000e62000000cc00 */
[----:B------:R-:W-:Y:S01]  /*5d70*/  IADD3 R3, R3, R21, RZ ;  /* 0x0000001503037210 */ /* 0x000fe20007ffe0ff */
[----:B------:R-:W-:Y:S01]  /*5d80*/  IMAD R21, R89, c[0x0][0x208], RZ ;  /* 0x0000820059157a24 */ /* 0x000fe200078e02ff */
[----:B------:R-:W-:Y:S01]  /*5d90*/  IADD3.X R67, RZ, R67, RZ, P1, !PT ;  /* 0x00000043ff437210 */ /* 0x000fe20000ffe4ff */
[----:B------:R-:W2:Y:S01]  /*5da0*/  LDS.128 R16, [R79.X16+0x200] ;  /* 0x000200004f107984 */ /* 0x000ea2000000cc00 */
[----:B------:R-:W-:Y:S01]  /*5db0*/  IADD3.X R73, RZ, R73, RZ, P2, !PT ;  /* 0x00000049ff497210 */ /* 0x000fe200017fe4ff */
[C---:B------:R-:W-:Y:S01]  /*5dc0*/  IMAD R21, R102.reuse, c[0x0][0x20c], R21 ;  /* 0x0000830066157a24 */ /* 0x040fe200078e0215 */
[----:B------:R-:W-:Y:S01]  /*5dd0*/  IADD3.X R71, RZ, R71, RZ, P3, !PT ;  /* 0x00000047ff477210 */ /* 0x000fe20001ffe4ff */
        /* <DEDUP_REMOVED lines=10> */
.L_x_1838:
[----:B------:R-:W-:Y:S05]  /*5e80*/  EXIT ;  /* 0x000000000000794d */ /* 0x000fea0003800000 */
.L_x_1840:
        /* <DEDUP_REMOVED lines=15> */
.L_x_5362:


//--------------------- .text._Z25selective_scan_fwd_kernelI32Selective_Scan_fwd_kernel_traitsILi32ELi16ELi1ELb1ELb0ELb1ELb1EN3c104HalfENS1_7complexIfEEEEv13SSMParamsBase --------------------------
	.section	.text._Z25selective_scan_fwd_kernelI32Selective_Scan_fwd_kernel_traitsILi32ELi16ELi1ELb1ELb0ELb1ELb1EN3c104HalfENS1_7complexIfEEEEv13SSMParamsBase,"ax",@progbits
	.sectioninfo	@"SHI_REGISTERS=159"
	.align	128
        .global         _Z25selective_scan_fwd_kernelI32Selective_Scan_fwd_kernel_traitsILi32ELi16ELi1ELb1ELb0ELb1ELb1EN3c104HalfENS1_7complexIfEEEEv13SSMParamsBase
        .type           _Z25selective_scan_fwd_kernelI32Selective_Scan_fwd_kernel_traitsILi32ELi16ELi1ELb1ELb0ELb1ELb1EN3c104HalfENS1_7complexIfEEEEv13SSMParamsBase,@function
        .size           _Z25selective_scan_fwd_kernelI32Selective_Scan_fwd_kernel_traitsILi32ELi16ELi1ELb1ELb0ELb1ELb1EN3c104HalfENS1_7complexIfEEEEv13SSMParamsBase,(.L_x_5363 - _Z25selective_scan_fwd_kernelI32Selective_Scan_fwd_kernel_traitsILi32ELi16ELi1ELb1ELb0ELb1ELb1EN3c104HalfENS1_7complexIfEEEEv13SSMParamsBase)
        .other          _Z25selective_scan_fwd_kernelI32Selective_Scan_fwd_kernel_traitsILi32ELi16ELi1ELb1ELb0ELb1ELb1EN3c104HalfENS1_7complexIfEEEEv13SSMParamsBase,@"STO_CUDA_ENTRY STV_DEFAULT"
_Z25selective_scan_fwd_kernelI32Selective_Scan_fwd_kernel_traitsILi32ELi16ELi1ELb1ELb0ELb1ELb1EN3c104HalfENS1_7complexIfEEEEv13SSMParamsBase:
.text._Z25selective_scan_fwd_kernelI32Selective_Scan_fwd_kernel_traitsILi32ELi16ELi1ELb1ELb0ELb1ELb1EN3c104HalfENS1_7complexIfEEEEv13SSMParamsBase:
        /* <DEDUP_REMOVED lines=84> */
.L_x_1878:
        /* <DEDUP_REMOVED lines=79> */
.L_x_1842:
[----:B-12---:R-:W-:Y:S05]  /*0a30*/  BSYNC B0 ;  /* 0x0000000000007941 */ /* 0x006fea0003800000 */
.L_x_1841:
        /* <DEDUP_REMOVED lines=36> */
.L_x_1844:
[----:B------:R-:W-:Y:S05]  /*0c80*/  BSYNC B0 ;  /* 0x0000000000007941 */ /* 0x000fea0003800000 */
.L_x_1843:
        /* <DEDUP_REMOVED lines=38> */
.L_x_1846:
[----:B------:R-:W-:Y:S05]  /*0ef0*/  BSYNC B0 ;  /* 0x0000000000007941 */ /* 0x000fea0003800000 */
.L_x_1845:
        /* <DEDUP_REMOVED lines=36> */
.L_x_1848:
[----:B------:R-:W-:Y:S05]  /*1140*/  BSYNC B0 ;  /* 0x0000000000007941 */ /* 0x000fea0003800000 */
.L_x_1847:
        /* <DEDUP_REMOVED lines=42> */
.L_x_1850:
[----:B------:R-:W-:Y:S05]  /*13f0*/  BSYNC B0 ;  /* 0x0000000000007941 */ /* 0x000fea0003800000 */
.L_x_1849:
        /* <DEDUP_REMOVED lines=40> */
.L_x_1852:
[----:B------:R-:W-:Y:S05]  /*1680*/  BSYNC B0 ;  /* 0x0000000000007941 */ /* 0x000fea0003800000 */
.L_x_1851:
        /* <DEDUP_REMOVED lines=42> */
.L_x_1854:
[----:B------:R-:W-:Y:S05]  /*1930*/  BSYNC B0 ;  /* 0x0000000000007941 */ /* 0x000fea0003800000 */
.L_x_1853:
        /* <DEDUP_REMOVED lines=40> */
.L_x_1856:
[----:B------:R-:W-:Y:S05]  /*1bc0*/  BSYNC B0 ;  /* 0x0000000000007941 */ /* 0x000fea0003800000 */
.L_x_1855:
        /* <DEDUP_REMOVED lines=42> */
.L_x_1858:
[----:B------:R-:W-:Y:S05]  /*1e70*/  BSYNC B0 ;  /* 0x0000000000007941 */ /* 0x000fea0003800000 */
.L_x_1857:
        /* <DEDUP_REMOVED lines=40> */
.L_x_1860:
[----:B------:R-:W-:Y:S05]  /*2100*/  BSYNC B0 ;  /* 0x0000000000007941 */ /* 0x000fea0003800000 */
.L_x_1859:
        /* <DEDUP_REMOVED lines=46> */
.L_x_1862:
[----:B------:R-:W-:Y:S05]  /*23f0*/  BSYNC B0 ;  /* 0x0000000000007941 */ /* 0x000fea0003800000 */
.L_x_1861:
        /* <DEDUP_REMOVED lines=33> */
.L_x_1864:
[----:B------:R-:W-:Y:S05]  /*2610*/  BSYNC B0 ;  /* 0x0000000000007941 */ /* 0x000fea0003800000 */
.L_x_1863:
        /* <DEDUP_REMOVED lines=33> */
.L_x_1866:
[----:B------:R-:W-:Y:S05]  /*2830*/  BSYNC B0 ;  /* 0x0000000000007941 */ /* 0x000fea0003800000 */
.L_x_1865:
        /* <DEDUP_REMOVED lines=33> */
.L_x_1868:
[----:B------:R-:W-:Y:S05]  /*2a50*/  BSYNC B0 ;  /* 0x0000000000007941 */ /* 0x000fea0003800000 */
.L_x_1867:
        /* <DEDUP_REMOVED lines=33> */
.L_x_1870:
[----:B------:R-:W-:Y:S05]  /*2c70*/  BSYNC B0 ;  /* 0x0000000000007941 */ /* 0x000fea0003800000 */
.L_x_1869:
        /* <DEDUP_REMOVED lines=33> */
.L_x_1872:
[----:B------:R-:W-:Y:S05]  /*2e90*/  BSYNC B0 ;  /* 0x0000000000007941 */ /* 0x000fea0003800000 */
.L_x_1871:
        /* <DEDUP_REMOVED lines=21> */
.L_x_1876:
        /* <DEDUP_REMOVED lines=612> */
.L_x_1875:
[----:B------:R-:W-:Y:S05]  /*5630*/  BSYNC B0 ;  /* 0x0000000000007941 */ /* 0x000fea0003800000 */
.L_x_1874:
        /* <DEDUP_REMOVED lines=93> */
.L_x_1873:
[----:B------:R-:W-:Y:S01]  /*5c10*/  BAR.SYNC.DEFER_BLOCKING 0x0 ;  /* 0x0000000000007b1d */ /* 0x000fe20000010000 */
[----:B------:R-:W-:Y:S01]  /*5c20*/  F2FP.PACK_AB R19, R57, R58 ;  /* 0x0000003a3913723e */ /* 0x000fe200000000ff */
        /* <DEDUP_REMOVED lines=18> */
[----:B------:R-:W-:Y:S01]  /*5d50*/  IADD3 R13, R13, R25, RZ ;  /* 0x000000190d0d7210 */ /* 0x000fe20007ffe0ff */
[----:B------:R-:W-:Y:S02]  /*5d60*/  IMAD.WIDE.U32 R14, R83, c[0x0][0x1f0], R2 ;  /* 0x00007c00530e7a25 */ /* 0x000fe400078e0002 */
[----:B------:R-:W3:Y:S02]  /*5d70*/  LDS.128 R4, [R79.X16+0x200] ;  /* 0x000200004f047984 */ /* 0x000ee4000000cc00 */
[----:B0-----:R-:W-:Y:S01]  /*5d80*/  IMAD R17, R89, c[0x0][0x208], RZ ;  /* 0x0000820059117a24 */ /* 0x001fe200078e02ff */
[----:B------:R-:W-:Y:S01]  /*5d90*/  IADD3 R15, R15, R27, RZ ;  /* 0x0000001b0f0f7210 */ /* 0x000fe20007ffe0ff */
[----:B------:R-:W-:-:S04]  /*5da0*/  IMAD.WIDE.U32 R12, R102, c[0x0][0x208], R12 ;  /* 0x00008200660c7a25 */ /* 0x000fc800078e000c */
[----:B------:R-:W-:Y:S01]  /*5db0*/  IMAD R17, R102, c[0x0][0x20c], R17 ;  /* 0x0000830066117a24 */ /* 0x000fe200078e0211 */
[----:B-1----:R-:W-:Y:S01]  /*5dc0*/  LEA R20, P0, R12, c[0x0][0x258], 0x1 ;  /* 0x000096000c147a11 */ /* 0x002fe200078008ff */
        /* <DEDUP_REMOVED lines=26> */
[----:B------:R-:W0:Y:S04]  /*5f70*/  LDS.128 R16, [R65] ;  /* 0x0000000041107984 */ /* 0x000e280000000c00 */
[----:B------:R-:W1:Y:S01]  /*5f80*/  LDS.128 R12, [R65+0x10] ;  /* 0x00001000410c7984 */ /* 0x000e620000000c00 */
        /* <DEDUP_REMOVED lines=8> */
[----:B------:R-:W-:Y:S01]  /*6010*/  HADD2.F32 R20, -RZ, R19.H0_H0 ;  /* 0x20000013ff147230 */ /* 0x000fe20000004100 */
[----:B------:R-:W0:Y:S01]  /*6020*/  MUFU.EX2 R4, R4 ;  /* 0x0000000400047308 */ /* 0x000e220000000800 */
[--C-:B-1----:R-:W-:Y:S01]  /*6030*/  HADD2.F32 R29, -RZ, R14.reuse.H0_H0 ;  /* 0x2000000eff1d7230 */ /* 0x102fe20000004100 */
        /* <DEDUP_REMOVED lines=74> */
[----:B------:R-:W-:Y:S02]  /*64e0*/  IMAD R0, R131, c[0x0][0x210], RZ ;  /* 0x0000840083007a24 */ /* 0x000fe400078e02ff */
[----:B------:R-:W-:Y:S02]  /*64f0*/  FMUL.FTZ R9, R9, R60 ;  /* 0x0000003c09097220 */ /* 0x000fe40000410000 */
[----:B------:R-:W-:Y:S01]  /*6500*/  IMAD R5, R83, c[0x0][0x214], R0 ;  /* 0x0000850053057a24 */ /* 0x000fe200078e0200 */
[----:B------:R-:W2:Y:S01]  /*6510*/  MUFU.RCP R14, R14 ;  /* 0x0000000e000e7308 */ /* 0x000ea20000001000 */
[----:B-1----:R-:W-:Y:S01]  /*6520*/  FMUL.FTZ R11, R20, R19 ;  /* 0x00000013140b7220 */ /* 0x002fe20000410000 */
[----:B------:R-:W-:-:S02]  /*6530*/  F2FP.PACK_AB R18, R18, R9 ;  /* 0x000000091212723e */ /* 0x000fc400000000ff */
[----:B------:R-:W-:Y:S01]  /*6540*/  IADD3 R3, R3, R5, RZ ;  /* 0x0000000503037210 */ /* 0x000fe20007ffe0ff */
[----:B------:R-:W-:Y:S02]  /*6550*/  FMUL.FTZ R11, R11, R58 ;  /* 0x0000003a0b0b7220 */ /* 0x000fe40000410000 */
[----:B------:R-:W-:Y:S01]  /*6560*/  IMAD R5, R89, c[0x0][0x218], RZ ;  /* 0x0000860059057a24 */ /* 0x000fe200078e02ff */
[----:B------:R-:W-:Y:S01]  /*6570*/  MUFU.RCP R31, R31 ;  /* 0x0000001f001f7308 */ /* 0x000fe20000001000 */
[----:B0-----:R-:W-:Y:S02]  /*6580*/  FMUL.FTZ R4, R21, R4 ;  /* 0x0000000415047220 */ /* 0x001fe40000410000 */
[----:B------:R-:W-:Y:S02]  /*6590*/  IMAD R5, R102, c[0x0][0x21c], R5 ;  /* 0x0000870066057a24 */ /* 0x000fe400078e0205 */
[----:B------:R-:W-:Y:S02]  /*65a0*/  FMUL.FTZ R4, R4, R57 ;  /* 0x0000003904047220 */ /* 0x000fe40000410000 */
[----:B------:R-:W-:Y:S01]  /*65b0*/  IMAD.WIDE.U32 R2, R102, c[0x0][0x218], R2 ;  /* 0x0000860066027a25 */ /* 0x000fe200078e0002 */
[----:B------:R-:W0:Y:S02]  /*65c0*/  MUFU.RCP R12, R12 ;  /* 0x0000000c000c7308 */ /* 0x000e240000001000 */
[----:B------:R-:W-:Y:S01]  /*65d0*/  F2FP.PACK_AB R19, R4, R11 ;  /* 0x0000000b0413723e */ /* 0x000fe200000000ff */
[----:B------:R-:W-:Y:S01]  /*65e0*/  BAR.SYNC.DEFER_BLOCKING 0x0 ;  /* 0x0000000000007b1d */ /* 0x000fe20000010000 */
[----:B--2---:R-:W-:Y:S01]  /*65f0*/  FMUL.FTZ R8, R29, R14 ;  /* 0x0000000e1d087220 */ /* 0x004fe20000410000 */
[----:B------:R-:W-:-:S02]  /*6600*/  IADD3 R3, R3, R5, RZ ;  /* 0x0000000503037210 */ /* 0x000fc40007ffe0ff */
[----:B------:R-:W-:Y:S01]  /*6610*/  LEA R4, P0, R2, c[0x0][0x270], 0x1 ;  /* 0x00009c0002047a11 */ /* 0x000fe200078008ff */
[----:B------:R-:W-:Y:S01]  /*6620*/  FMUL.FTZ R8, R8, R51 ;  /* 0x0000003308087220 */ /* 0x000fe20000410000 */
[----:B------:R-:W1:Y:S02]  /*6630*/  MUFU.RCP R25, R25 ;  /* 0x0000001900197308 */ /* 0x000e640000001000 */
[----:B------:R-:W-:Y:S02]  /*6640*/  LEA.HI.X R5, R2, c[0x0][0x274], R3, 0x1, P0 ;  /* 0x00009d0002057a11 */ /* 0x000fe400000f0c03 */
[----:B------:R-:W-:Y:S01]  /*6650*/  ISETP.GE.AND P0, PT, R77, c[0x0][0x174], PT ;  /* 0x00005d004d007a0c */ /* 0x000fe20003f06270 */
[----:B0-----:R-:W-:-:S03]  /*6660*/  FMUL.FTZ R6, R23, R12 ;  /* 0x0000000c17067220 */ /* 0x001fc60000410000 */
[----:B------:R1:W0:Y:S01]  /*6670*/  MUFU.RCP R39, R13 ;  /* 0x0000000d00277308 */ /* 0x0002220000001000 */
[----:B------:R-:W-:-:S04]  /*6680*/  IMAD.WIDE R2, R75, 0x10, R4 ;  /* 0x000000104b027825 */ /* 0x000fc800078e0204 */
[----:B------:R-:W-:-:S03]  /*6690*/  FMUL.FTZ R6, R6, R55 ;  /* 0x0000003706067220 */ /* 0x000fc60000410000 */
[----:B------:R-:W2:Y:S01]  /*66a0*/  MUFU.RCP R28, R28 ;  /* 0x0000001c001c7308 */ /* 0x000ea20000001000 */
[----:B-1----:R-:W-:Y:S01]  /*66b0*/  FMUL.FTZ R13, R24, R25 ;  /* 0x00000019180d7220 */ /* 0x002fe20000410000 */
[----:B------:R-:W-:Y:S03]  /*66c0*/  STS.128 [R65], R16 ;  /* 0x0000001041007388 */ /* 0x000fe60000000c00 */
[----:B------:R-:W-:-:S03]  /*66d0*/  FMUL.FTZ R13, R13, R54 ;  /* 0x000000360d0d7220 */ /* 0x000fc60000410000 */
[----:B------:R1:W3:Y:S01]  /*66e0*/  MUFU.RCP R35, R15 ;  /* 0x0000000f00237308 */ /* 0x0002e20000001000 */
[----:B0-----:R-:W-:-:S04]  /*66f0*/  FMUL.FTZ R26, R26, R39 ;  /* 0x000000271a1a7220 */ /* 0x001fc80000410000 */
[----:B------:R-:W-:-:S03]  /*6700*/  FMUL.FTZ R26, R26, R53 ;  /* 0x000000351a1a7220 */ /* 0x000fc60000410000 */
[----:B------:R-:W0:Y:S01]  /*6710*/  MUFU.RCP R34, R34 ;  /* 0x0000002200227308 */ /* 0x000e220000001000 */
[----:B-1----:R-:W-:Y:S02]  /*6720*/  FMUL.FTZ R15, R30, R31 ;  /* 0x0000001f1e0f7220 */ /* 0x002fe40000410000 */
[----:B--2---:R-:W-:Y:S02]  /*6730*/  FMUL.FTZ R27, R27, R28 ;  /* 0x0000001c1b1b7220 */ /* 0x004fe40000410000 */
[----:B------:R-:W-:Y:S02]  /*6740*/  FMUL.FTZ R15, R15, R50 ;  /* 0x000000320f0f7220 */ /* 0x000fe40000410000 */
[----:B------:R-:W-:Y:S02]  /*6750*/  FMUL.FTZ R27, R27, R52 ;  /* 0x000000341b1b7220 */ /* 0x000fe40000410000 */
[----:B---3--:R-:W-:Y:S01]  /*6760*/  FMUL.FTZ R32, R32, R35 ;  /* 0x0000002320207220 */ /* 0x008fe20000410000 */
[----:B------:R-:W-:-:S02]  /*6770*/  F2FP.PACK_AB R10, R15, R8 ;  /* 0x000000080f0a723e */ /* 0x000fc400000000ff */
[----:B------:R-:W-:Y:S01]  /*6780*/  F2FP.PACK_AB R9, R27, R26 ;  /* 0x0000001a1b09723e */ /* 0x000fe200000000ff */
[----:B------:R-:W-:Y:S01]  /*6790*/  FMUL.FTZ R32, R32, R49 ;  /* 0x0000003120207220 */ /* 0x000fe20000410000 */
[----:B------:R-:W-:Y:S01]  /*67a0*/  F2FP.PACK_AB R8, R13, R6 ;  /* 0x000000060d08723e */ /* 0x000fe200000000ff */
[----:B0-----:R-:W-:-:S04]  /*67b0*/  FMUL.FTZ R33, R33, R34 ;  /* 0x0000002221217220 */ /* 0x001fc80000410000 */
[----:B------:R-:W-:-:S05]  /*67c0*/  FMUL.FTZ R33, R33, R48 ;  /* 0x0000003021217220 */ /* 0x000fca0000410000 */
[----:B------:R-:W-:-:S05]  /*67d0*/  F2FP.PACK_AB R11, R33, R32 ;  /* 0x00000020210b723e */ /* 0x000fca00000000ff */
[----:B------:R-:W-:Y:S01]  /*67e0*/  STS.128 [R65+0x10], R8 ;  /* 0x0000100841007388 */ /* 0x000fe20000000c00 */
[----:B------:R-:W-:-:S06]  /*67f0*/  NOP ;  /* 0x0000000000007918 */ /* 0x000fcc0000000000 */
[----:B------:R-:W0:Y:S04]  /*6800*/  LDS.128 R12, [R79.X16] ;  /* 0x000000004f0c7984 */ /* 0x000e28000000cc00 */
[----:B------:R-:W1:Y:S04]  /*6810*/  LDS.128 R20, [R79.X16+0x200] ;  /* 0x000200004f147984 */ /* 0x000e68000000cc00 */
[----:B0-----:R0:W-:Y:S04]  /*6820*/  STG.E.128 [R2.64], R12 ;  /* 0x0000000c02007986 */ /* 0x0011e8000c101d04 */
[----:B-1----:R0:W-:Y:S01]  /*6830*/  STG.E.128 [R2.64+0x200], R20 ;  /* 0x0002001402007986 */ /* 0x0021e2000c101d04 */
[----:B------:R-:W-:Y:S01]  /*6840*/  @P0 CALL.REL.NOINC `(.L_x_1877) ;  /* 0x0000001000000944 */ /* 0x000fe20003c00000 */
[----:B------:R-:W-:Y:S05]  /*6850*/  BRA `(.L_x_1878) ;  /* 0xffff9ce000007947 */ /* 0x000fea000383ffff */
.L_x_1877:
[----:B------:R-:W-:Y:S05]  /*6860*/  EXIT ;  /* 0x000000000000794d */ /* 0x000fea0003800000 */
.L_x_1879:
        /* <DEDUP_REMOVED lines=9> */
.L_x_5363:


//--------------------- .text._Z25selective_scan_fwd_kernelI32Selective_Scan_fwd_kernel_traitsILi32ELi16ELi1ELb1ELb1ELb0ELb0EN3c104HalfENS1_7complexIfEEEEv13SSMParamsBase --------------------------
	.section	.text._Z25selective_scan_fwd_kernelI32Selective_Scan_fwd_kernel_traitsILi32ELi16ELi1ELb1ELb1ELb0ELb0EN3c104HalfENS1_7complexIfEEEEv13SSMParamsBase,"ax",@progbits
	.sectioninfo	@"SHI_REGISTERS=157"
	.align	128
        .global         _Z25selective_scan_fwd_kernelI32Selective_Scan_fwd_kernel_traitsILi32ELi16ELi1ELb1ELb1ELb0ELb0EN3c104HalfENS1_7complexIfEEEEv13SSMParamsBase
        .type           _Z25selective_scan_fwd_kernelI32Selective_Scan_fwd_kernel_traitsILi32ELi16ELi1ELb1ELb1ELb0ELb0EN3c104HalfENS1_7complexIfEEEEv13SSMParamsBase,@function
        .size           _Z25selective_scan_fwd_kernelI32Selective_Scan_fwd_kernel_traitsILi32ELi16ELi1ELb1ELb1ELb0ELb0EN3c104HalfENS1_7complexIfEEEEv13SSMParamsBase,(.L_x_5364 - _Z25selective_scan_fwd_kernelI32Selective_Scan_fwd_kernel_traitsILi32ELi16ELi1ELb1ELb1ELb0ELb0EN3c104HalfENS1_7complexIfEEEEv13SSMParamsBase)
        .other          _Z25selective_scan_fwd_kernelI32Selective_Scan_fwd_kernel_traitsILi32ELi16ELi1ELb1ELb1ELb0ELb0EN3c104HalfENS1_7complexIfEEEEv13SSMParamsBase,@"STO_CUDA_ENTRY STV_DEFAULT"
_Z25selective_scan_fwd_kernelI32Selective_Scan_fwd_kernel_traitsILi32ELi16ELi1ELb1ELb1ELb0ELb0EN3c104HalfENS1_7complexIfEEEEv13SSMParamsBase:
.text._Z25selective_scan_fwd_kernelI32Selective_Scan_fwd_kernel_traitsILi32ELi16ELi1ELb1ELb1ELb0ELb0EN3c104HalfENS1_7complexIfEEEEv13SSMParamsBase:
        /* <DEDUP_REMOVED lines=84> */
.L_x_1917:
        /* <DEDUP_REMOVED lines=79> */
.L_x_1881:
[----:B-12---:R-:W-:Y:S05]  /*0a30*/  BSYNC B0 ;  /* 0x0000000000007941 */ /* 0x006fea0003800000 */
.L_x_1880:
        /* <DEDUP_REMOVED lines=36> */
.L_x_1883:
[----:B------:R-:W-:Y:S05]  /*0c80*/  BSYNC B0 ;  /* 0x0000000000007941 */ /* 0x000fea0003800000 */
.L_x_1882:
        /* <DEDUP_REMOVED lines=38> */
.L_x_1885:
[----:B------:R-:W-:Y:S05]  /*0ef0*/  BSYNC B0 ;  /* 0x0000000000007941 */ /* 0x000fea0003800000 */
.L_x_1884:
        /* <DEDUP_REMOVED lines=36> */
.L_x_1887:
[----:B------:R-:W-:Y:S05]  /*1140*/  BSYNC B0 ;  /* 0x0000000000007941 */ /* 0x000fea0003800000 */
.L_x_1886:
        /* <DEDUP_REMOVED lines=38> */
.L_x_1889:
[----:B------:R-:W-:Y:S05]  /*13b0*/  BSYNC B0 ;  /* 0x0000000000007941 */ /* 0x000fea0003800000 */
.L_x_1888:
        /* <DEDUP_REMOVED lines=36> */
.L_x_1891:
[----:B------:R-:W-:Y:S05]  /*1600*/  BSYNC B0 ;  /* 0x0000000000007941 */ /* 0x000fea0003800000 */
.L_x_1890:
        /* <DEDUP_REMOVED lines=38> */
.L_x_1893:
[----:B------:R-:W-:Y:S05]  /*1870*/  BSYNC B0 ;  /* 0x0000000000007941 */ /* 0x000fea0003800000 */
.L_x_1892:
        /* <DEDUP_REMOVED lines=37> */
.L_x_1895:
[----:B------:R-:W-:Y:S05]  /*1ad0*/  BSYNC B0 ;  /* 0x0000000000007941 */ /* 0x000fea0003800000 */
.L_x_1894:
        /* <DEDUP_REMOVED lines=42> */
.L_x_1897:
[----:B------:R-:W-:Y:S05]  /*1d80*/  BSYNC B0 ;  /* 0x0000000000007941 */ /* 0x000fea0003800000 */
.L_x_1896:
        /* <DEDUP_REMOVED lines=40> */
.L_x_1899:
[----:B------:R-:W-:Y:S05]  /*2010*/  BSYNC B0 ;  /* 0x0000000000007941 */ /* 0x000fea0003800000 */
.L_x_1898:
        /* <DEDUP_REMOVED lines=46> */
.L_x_1901:
[----:B------:R-:W-:Y:S05]  /*2300*/  BSYNC B0 ;  /* 0x0000000000007941 */ /* 0x000fea0003800000 */
.L_x_1900:
        /* <DEDUP_REMOVED lines=33> */
.L_x_1903:
[----:B------:R-:W-:Y:S05]  /*2520*/  BSYNC B0 ;  /* 0x0000000000007941 */ /* 0x000fea0003800000 */
.L_x_1902:
        /* <DEDUP_REMOVED lines=33> */
.L_x_1905:
[----:B------:R-:W-:Y:S05]  /*2740*/  BSYNC B0 ;  /* 0x0000000000007941 */ /* 0x000fea0003800000 */
.L_x_1904:
        /* <DEDUP_REMOVED lines=33> */
.L_x_1907:
[----:B------:R-:W-:Y:S05]  /*2960*/  BSYNC B0 ;  /* 0x0000000000007941 */ /* 0x000fea0003800000 */
.L_x_1906:
        /* <DEDUP_REMOVED lines=33> */
.L_x_1909:
[----:B------:R-:W-:Y:S05]  /*2b80*/  BSYNC B0 ;  /* 0x0000000000007941 */ /* 0x000fea0003800000 */
.L_x_1908:
        /* <DEDUP_REMOVED lines=33> */
.L_x_1911:
[----:B------:R-:W-:Y:S05]  /*2da0*/  BSYNC B0 ;  /* 0x0000000000007941 */ /* 0x000fea0003800000 */
.L_x_1910:
        /* <DEDUP_REMOVED lines=36> */
.L_x_1915:
        /* <DEDUP_REMOVED lines=22> */
[----:B0-----:R1:W5:Y:S04]  /*3150*/  LDG.E.128 R12, [R20.64+0x400] ;  /* 0x00040004140c7981 */ /* 0x001368000c1e1d00 */
[----:B------:R1:W5:Y:S01]  /*3160*/  LDG.E.128 R16, [R20.64+0x600] ;  /* 0x0006000414107981 */ /* 0x000362000c1e1d00 */
[----:B------:R-:W-:Y:S01]  /*3170*/  ISETP.GE.AND P0, PT, R69, 0x1, PT ;  /* 0x000000014500780c */ /* 0x000fe20003f06270 */
[----:B--2---:R-:W-:-:S02]  /*3180*/  FMUL.FTZ R137, R2, 1.4426950216293334961 ;  /* 0x3fb8aa3b02897820 */ /* 0x004fc40000410000 */
[-C--:B------:R-:W-:Y:S02]  /*3190*/  FMUL.FTZ R22, R3, R86.reuse ;  /* 0x0000005603167220 */ /* 0x080fe40000410000 */
[----:B------:R-:W-:Y:S02]  /*31a0*/  FMUL.FTZ R2, R137, R86 ;  /* 0x0000005689027220 */ /* 0x000fe40000410000 */
[----:B------:R-:W-:Y:S02]  /*31b0*/  FMUL.RZ R23, R22, 0.15915493667125701904 ;  /* 0x3e22f98316177820 */ /* 0x000fe4000040c000 */
[-C--:B------:R-:W-:Y:S01]  /*31c0*/  FMUL.FTZ R22, R3, R84.reuse ;  /* 0x0000005403167220 */ /* 0x080fe20000410000 */
[----:B------:R0:W-:Y:S01]  /*31d0*/  MUFU.EX2 R110, R2 ;  /* 0x00000002006e7308 */ /* 0x0001e20000000800 */
[----:B-1----:R-:W-:Y:S02]  /*31e0*/  FMUL.FTZ R20, R137, R84 ;  /* 0x0000005489147220 */ /* 0x002fe40000410000 */
[----:B------:R-:W-:-:S02]  /*31f0*/  FMUL.RZ R22, R22, 0.15915493667125701904 ;  /* 0x3e22f98316167820 */ /* 0x000fc4000040c000 */
[C---:B------:R-:W-:Y:S02]  /*3200*/  FMUL.FTZ R21, R3.reuse, R82 ;  /* 0x0000005203157220 */ /* 0x040fe40000410000 */
[C---:B------:R-:W-:Y:S01]  /*3210*/  FMUL.FTZ R101, R3.reuse, R62 ;  /* 0x0000003e03657220 */ /* 0x040fe20000410000 */
[----:B------:R-:W1:Y:S01]  /*3220*/  MUFU.SIN R93, R23 ;  /* 0x00000017005d7308 */ /* 0x000e620000000400 */
[----:B0-----:R-:W-:Y:S02]  /*3230*/  FMUL.FTZ R2, R3, R80 ;  /* 0x0000005003027220 */ /* 0x001fe40000410000 */
[----:B------:R-:W-:Y:S02]  /*3240*/  FMUL.RZ R81, R21, 0.15915493667125701904 ;  /* 0x3e22f98315517820 */ /* 0x000fe4000040c000 */
[C---:B------:R-:W-:Y:S02]  /*3250*/  FMUL.FTZ R21, R137.reuse, R82 ;  /* 0x0000005289157220 */ /* 0x040fe40000410000 */
[C---:B------:R-:W-:Y:S01]  /*3260*/  FMUL.FTZ R99, R137.reuse, R66 ;  /* 0x0000004289637220 */ /* 0x040fe20000410000 */
[----:B------:R0:W2:Y:S01]  /*3270*/  MUFU.COS R111, R23 ;  /* 0x00000017006f7308 */ /* 0x0000a20000000000 */
[----:B------:R-:W-:Y:S01]  /*3280*/  FMUL.FTZ R147, R137, R56 ;  /* 0x0000003889937220 */ /* 0x000fe20000410000 */
[----:B---3--:R3:W-:Y:S04]  /*3290*/  STS.128 [R69.X16], R4 ;  /* 0x0000000445007388 */ /* 0x0087e8000000cc00 */
[----:B----4-:R-:W-:Y:S02]  /*32a0*/  STS.128 [R69.X16+0x200], R8 ;  /* 0x0002000845007388 */ /* 0x010fe4000000cc00 */
[----:B------:R4:W-:Y:S01]  /*32b0*/  MUFU.EX2 R83, R20 ;  /* 0x0000001400537308 */ /* 0x0009e20000000800 */
[----:B0-----:R-:W-:-:S02]  /*32c0*/  FMUL.RZ R23, R2, 0.15915493667125701904 ;  /* 0x3e22f98302177820 */ /* 0x001fc4000040c000 */
[----:B------:R-:W-:Y:S01]  /*32d0*/  FMUL.FTZ R2, R137, R80 ;  /* 0x0000005089027220 */ /* 0x000fe20000410000 */
[----:B-----5:R0:W-:Y:S01]  /*32e0*/  STS.128 [R69.X16+0x400], R12 ;  /* 0x0004000c45007388 */ /* 0x0201e2000000cc00 */
[----:B-1----:R-:W-:-:S03]  /*32f0*/  FMUL.FTZ R93, R110, R93 ;  /* 0x0000005d6e5d7220 */ /* 0x002fc60000410000 */
[----:B------:R-:W1:Y:S01]  /*3300*/  MUFU.SIN R98, R22 ;  /* 0x0000001600627308 */ /* 0x000e620000000400 */
[----:B----4-:R-:W-:Y:S01]  /*3310*/  FMUL.FTZ R20, R3, R78 ;  /* 0x0000004e03147220 */ /* 0x010fe20000410000 */
[----:B------:R-:W-:Y:S01]  /*3320*/  STS.128 [R69.X16+0x600], R16 ;  /* 0x0006001045007388 */ /* 0x000fe2000000cc00 */
[----:B---3--:R-:W-:Y:S02]  /*3330*/  FMUL.RZ R6, R101, 0.15915493667125701904 ;  /* 0x3e22f98365067820 */ /* 0x008fe4000040c000 */
[----:B------:R-:W-:Y:S02]  /*3340*/  FMUL.FTZ R4, R137, R62 ;  /* 0x0000003e89047220 */ /* 0x000fe40000410000 */
[----:B------:R-:W-:Y:S01]  /*3350*/  FMUL.FTZ R5, R3, R60 ;  /* 0x0000003c03057220 */ /* 0x000fe20000410000 */
[----:B------:R3:W4:Y:S01]  /*3360*/  MUFU.COS R112, R22 ;  /* 0x0000001600707308 */ /* 0x0007220000000000 */
[----:B--2---:R-:W-:Y:S02]  /*3370*/  FMUL.FTZ R111, R110, R111 ;  /* 0x0000006f6e6f7220 */ /* 0x004fe40000410000 */
[----:B0-----:R-:W-:-:S02]  /*3380*/  FMUL.RZ R15, R5, 0.15915493667125701904 ;  /* 0x3e22f983050f7820 */ /* 0x001fc4000040c000 */
[----:B------:R-:W-:-:S03]  /*3390*/  FMUL.FTZ R13, R137, R60 ;  /* 0x0000003c890d7220 */ /* 0x000fc60000410000 */
[----:B------:R0:W-:Y:S01]  /*33a0*/  MUFU.EX2 R85, R2 ;  /* 0x0000000200557308 */ /* 0x0001e20000000800 */
[----:B---3--:R-:W-:Y:S02]  /*33b0*/  FMUL.RZ R22, R20, 0.15915493667125701904 ;  /* 0x3e22f98314167820 */ /* 0x008fe4000040c000 */
[----:B------:R-:W-:Y:S02]  /*33c0*/  FMUL.FTZ R20, R137, R78 ;  /* 0x0000004e89147220 */ /* 0x000fe40000410000 */
[----:B-1----:R-:W-:-:S03]  /*33d0*/  FMUL.FTZ R98, R83, R98 ;  /* 0x0000006253627220 */ /* 0x002fc60000410000 */
[----:B------:R1:W-:Y:S01]  /*33e0*/  MUFU.EX2 R114, R21 ;  /* 0x0000001500727308 */ /* 0x0003e20000000800 */
[----:B0-----:R-:W-:Y:S02]  /*33f0*/  FMUL.FTZ R2, R3, R74 ;  /* 0x0000004a03027220 */ /* 0x001fe40000410000 */
[----:B----4-:R-:W-:-:S05]  /*3400*/  FMUL.FTZ R112, R83, R112 ;  /* 0x0000007053707220 */ /* 0x010fca0000410000 */
[----:B------:R-:W0:Y:S01]  /*3410*/  MUFU.SIN R100, R23 ;  /* 0x0000001700647308 */ /* 0x000e220000000400 */
[----:B-1----:R-:W-:-:S07]  /*3420*/  FMUL.FTZ R21, R3, R76 ;  /* 0x0000004c03157220 */ /* 0x002fce0000410000 */
[----:B------:R1:W-:Y:S08]  /*3430*/  MUFU.COS R116, R23 ;  /* 0x0000001700747308 */ /* 0x0003f00000000000 */
[----:B------:R2:W-:Y:S01]  /*3440*/  MUFU.EX2 R87, R20 ;  /* 0x0000001400577308 */ /* 0x0005e20000000800 */
[----:B-1----:R-:W-:Y:S02]  /*3450*/  FMUL.RZ R23, R2, 0.15915493667125701904 ;  /* 0x3e22f98302177820 */ /* 0x002fe4000040c000 */
[----:B------:R-:W-:-:S02]  /*3460*/  FMUL.FTZ R2, R137, R74 ;  /* 0x0000004a89027220 */ /* 0x000fc40000410000 */
[----:B0-----:R-:W-:-:S03]  /*3470*/  FMUL.FTZ R100, R85, R100 ;  /* 0x0000006455647220 */ /* 0x001fc60000410000 */
[----:B------:R-:W0:Y:S01]  /*3480*/  MUFU.SIN R97, R81 ;  /* 0x0000005100617308 */ /* 0x000e220000000400 */
[----:B--2---:R-:W-:-:S07]  /*3490*/  FMUL.FTZ R20, R3, R72 ;  /* 0x0000004803147220 */ /* 0x004fce0000410000 */
[----:B------:R1:W2:Y:S08]  /*34a0*/  MUFU.COS R95, R81 ;  /* 0x00000051005f7308 */ /* 0x0002b00000000000 */
[----:B------:R-:W3:Y:S01]  /*34b0*/  MUFU.SIN R102, R22 ;  /* 0x0000001600667308 */ /* 0x000ee20000000400 */
[----:B-1----:R-:W-:Y:S02]  /*34c0*/  FMUL.RZ R81, R21, 0.15915493667125701904 ;  /* 0x3e22f98315517820 */ /* 0x002fe4000040c000 */
[----:B------:R-:W-:-:S02]  /*34d0*/  FMUL.FTZ R21, R137, R76 ;  /* 0x0000004c89157220 */ /* 0x000fc40000410000 */
[----:B0-----:R-:W-:-:S03]  /*34e0*/  FMUL.FTZ R97, R114, R97 ;  /* 0x0000006172617220 */ /* 0x001fc60000410000 */
[----:B------:R0:W1:Y:S01]  /*34f0*/  MUFU.COS R120, R22 ;  /* 0x0000001600787308 */ /* 0x0000620000000000 */
[----:B--2---:R-:W-:-:S07]  /*3500*/  FMUL.FTZ R95, R114, R95 ;  /* 0x0000005f725f7220 */ /* 0x004fce0000410000 */
[----:B------:R2:W-:Y:S01]  /*3510*/  MUFU.EX2 R107, R2 ;  /* 0x00000002006b7308 */ /* 0x0005e20000000800 */
[----:B0-----:R-:W-:Y:S02]  /*3520*/  FMUL.RZ R22, R20, 0.15915493667125701904 ;  /* 0x3e22f98314167820 */ /* 0x001fe4000040c000 */
[----:B------:R-:W-:Y:S02]  /*3530*/  FMUL.FTZ R20, R137, R72 ;  /* 0x0000004889147220 */ /* 0x000fe40000410000 */
[----:B---3--:R-:W-:-:S03]  /*3540*/  FMUL.FTZ R102, R87, R102 ;  /* 0x0000006657667220 */ /* 0x008fc60000410000 */
[----:B------:R0:W-:Y:S01]  /*3550*/  MUFU.EX2 R89, R21 ;  /* 0x0000001500597308 */ /* 0x0001e20000000800 */
[----:B--2---:R-:W-:Y:S02]  /*3560*/  FMUL.FTZ R2, R3, R68 ;  /* 0x0000004403027220 */ /* 0x004fe40000410000 */
[----:B-1----:R-:W-:-:S05]  /*3570*/  FMUL.FTZ R101, R87, R120 ;  /* 0x0000007857657220 */ /* 0x002fca0000410000 */
[----:B------:R-:W1:Y:S01]  /*3580*/  MUFU.SIN R106, R23 ;  /* 0x00000017006a7308 */ /* 0x000e620000000400 */
[----:B0-----:R-:W-:-:S07]  /*3590*/  FMUL.FTZ R21, R3, R70 ;  /* 0x0000004603157220 */ /* 0x001fce0000410000 */
[----:B------:R0:W2:Y:S08]  /*35a0*/  MUFU.COS R124, R23 ;  /* 0x00000017007c7308 */ /* 0x0000b00000000000 */
[----:B------:R3:W-:Y:S01]  /*35b0*/  MUFU.EX2 R109, R20 ;  /* 0x00000014006d7308 */ /* 0x0007e20000000800 */
[----:B0-----:R-:W-:Y:S02]  /*35c0*/  FMUL.RZ R23, R2, 0.15915493667125701904 ;  /* 0x3e22f98302177820 */ /* 0x001fe4000040c000 */
[----:B------:R-:W-:-:S02]  /*35d0*/  FMUL.FTZ R2, R137, R68 ;  /* 0x0000004489027220 */ /* 0x000fc40000410000 */
[----:B-1----:R-:W-:-:S03]  /*35e0*/  FMUL.FTZ R106, R107, R106 ;  /* 0x0000006a6b6a7220 */ /* 0x002fc60000410000 */
[----:B------:R-:W0:Y:S01]  /*35f0*/  MUFU.SIN R104, R81 ;  /* 0x0000005100687308 */ /* 0x000e220000000400 */
[----:B---3--:R-:W-:Y:S02]  /*3600*/  FMUL.FTZ R20, R3, R66 ;  /* 0x0000004203147220 */ /* 0x008fe40000410000 */
[----:B--2---:R-:W-:-:S05]  /*3610*/  FMUL.FTZ R105, R107, R124 ;  /* 0x0000007c6b697220 */ /* 0x004fca0000410000 */
[----:B------:R1:W-:Y:S08]  /*3620*/  MUFU.COS R122, R81 ;  /* 0x00000051007a7308 */ /* 0x0003f00000000000 */
[----:B------:R-:W2:Y:S01]  /*3630*/  MUFU.SIN R108, R22 ;  /* 0x00000016006c7308 */ /* 0x000ea20000000400 */
[----:B-1----:R-:W-:Y:S02]  /*3640*/  FMUL.RZ R81, R21, 0.15915493667125701904 ;  /* 0x3e22f98315517820 */ /* 0x002fe4000040c000 */
[----:B------:R-:W-:-:S02]  /*3650*/  FMUL.FTZ R21, R137, R70 ;  /* 0x0000004689157220 */ /* 0x000fc40000410000 */
[----:B0-----:R-:W-:-:S03]  /*3660*/  FMUL.FTZ R104, R89, R104 ;  /* 0x0000006859687220 */ /* 0x001fc60000410000 */
[----:B------:R0:W1:Y:S08]  /*3670*/  MUFU.COS R126, R22 ;  /* 0x00000016007e7308 */ /* 0x0000700000000000 */
[----:B------:R3:W-:Y:S01]  /*3680*/  MUFU.EX2 R115, R2 ;  /* 0x0000000200737308 */ /* 0x0007e20000000800 */
[----:B0-----:R-:W-:Y:S02]  /*3690*/  FMUL.RZ R22, R20, 0.15915493667125701904 ;  /* 0x3e22f98314167820 */ /* 0x001fe4000040c000 */
[----:B------:R-:W-:-:S02]  /*36a0*/  FMUL.FTZ R20, R3, R64 ;  /* 0x0000004003147220 */ /* 0x000fc40000410000 */
[----:B--2---:R-:W-:Y:S02]  /*36b0*/  FMUL.FTZ R108, R109, R108 ;  /* 0x0000006c6d6c7220 */ /* 0x004fe40000410000 */
[----:B------:R-:W-:Y:S01]  /*36c0*/  FMUL.RZ R103, R20, 0.15915493667125701904 ;  /* 0x3e22f98314677820 */ /* 0x000fe2000040c000 */
[----:B------:R-:W-:Y:S01]  /*36d0*/  MUFU.EX2 R113, R21 ;  /* 0x0000001500717308 */ /* 0x000fe20000000800 */
[----:B---3--:R-:W-:Y:S01]  /*36e0*/  SHF.L.U32 R2, R69, 0x6, RZ ;  /* 0x0000000645027819 */ /* 0x008fe200000006ff */
[----:B-1----:R-:W-:-:S06]  /*36f0*/  FMUL.FTZ R107, R109, R126 ;  /* 0x0000007e6d6b7220 */ /* 0x002fcc0000410000 */
[----:B------:R-:W-:Y:S08]  /*3700*/  MUFU.SIN R132, R23 ;  /* 0x0000001700847308 */ /* 0x000ff00000000400 */
[----:B------:R-:W0:Y:S08]  /*3710*/  MUFU.COS R134, R23 ;  /* 0x0000001700867308 */ /* 0x000e300000000000 */
[----:B------:R-:W-:Y:S08]  /*3720*/  MUFU.SIN R136, R22 ;  /* 0x0000001600887308 */ /* 0x000ff00000000400 */
[----:B------:R1:W-:Y:S01]  /*3730*/  MUFU.COS R138, R22 ;  /* 0x00000016008a7308 */ /* 0x0003e20000000000 */
[----:B------:R-:W-:-:S06]  /*3740*/  NOP ;  /* 0x0000000000007918 */ /* 0x000fcc0000000000 */
[----:B0-----:R-:W-:Y:S01]  /*3750*/  FMUL.FTZ R87, R115, R134 ;  /* 0x0000008673577220 */ /* 0x001fe20000410000 */
[----:B------:R-:W0:Y:S01]  /*3760*/  MUFU.SIN R128, R81 ;  /* 0x0000005100807308 */ /* 0x000e220000000400 */
[----:B-1----:R-:W1:Y:S07]  /*3770*/  LDS.128 R20, [R2] ;  /* 0x0000000002147984 */ /* 0x002e6e0000000c00 */
[----:B------:R-:W2:Y:S08]  /*3780*/  MUFU.COS R130, R81 ;  /* 0x0000005100827308 */ /* 0x000eb00000000000 */
[----:B------:R-:W-:Y:S01]  /*3790*/  MUFU.COS R12, R6 ;  /* 0x00000006000c7308 */ /* 0x000fe20000000000 */
[----:B0-----:R-:W-:-:S07]  /*37a0*/  FMUL.FTZ R110, R113, R128 ;  /* 0x00000080716e7220 */ /* 0x001fce0000410000 */
[----:B------:R-:W-:Y:S01]  /*37b0*/  MUFU.EX2 R11, R4 ;  /* 0x00000004000b7308 */ /* 0x000fe20000000800 */
[----:B--2---:R-:W-:-:S07]  /*37c0*/  FMUL.FTZ R109, R113, R130 ;  /* 0x00000082716d7220 */ /* 0x004fce0000410000 */
[----:B------:R-:W-:Y:S08]  /*37d0*/  MUFU.SIN R81, R103 ;  /* 0x0000006700517308 */ /* 0x000ff00000000400 */
[----:B------:R0:W-:Y:S01]  /*37e0*/  MUFU.COS R121, R103 ;  /* 0x0000006700797308 */ /* 0x0001e20000000000 */
[--C-:B-1----:R-:W-:Y:S02]  /*37f0*/  HADD2.F32 R10, -RZ, R20.reuse.H1_H1 ;  /* 0x30000014ff0a7230 */ /* 0x102fe40000004100 */
[----:B------:R-:W-:-:S02]  /*3800*/  HADD2.F32 R20, -RZ, R20.H0_H0 ;  /* 0x20000014ff147230 */ /* 0x000fc40000004100 */
[--C-:B------:R-:W-:Y:S01]  /*3810*/  HADD2.F32 R9, -RZ, R21.reuse.H0_H0 ;  /* 0x20000015ff097230 */ /* 0x100fe20000004100 */
[----:B------:R-:W-:Y:S01]  /*3820*/  FMUL.FTZ R113, R39, R10 ;  /* 0x0000000a27717220 */ /* 0x000fe20000410000 */
[----:B------:R-:W-:Y:S01]  /*3830*/  HADD2.F32 R21, -RZ, R21.H1_H1 ;  /* 0x30000015ff157230 */ /* 0x000fe20000004100 */
[----:B------:R1:W2:Y:S01]  /*3840*/  MUFU.SIN R8, R6 ;  /* 0x0000000600087308 */ /* 0x0002a20000000400 */
[----:B0-----:R-:W-:Y:S01]  /*3850*/  FMUL.FTZ R103, R89, R122 ;  /* 0x0000007a59677220 */ /* 0x001fe20000410000 */
[----:B------:R-:W-:Y:S01]  /*3860*/  HADD2.F32 R120, -RZ, R22.H1_H1 ;  /* 0x30000016ff787230 */ /* 0x000fe20000004100 */
[----:B------:R-:W-:Y:S01]  /*3870*/  FMUL.FTZ R89, R115, R132 ;  /* 0x0000008473597220 */ /* 0x000fe20000410000 */
[----:B------:R-:W-:Y:S01]  /*3880*/  HADD2.F32 R125, -RZ, R23.H1_H1 ;  /* 0x30000017ff7d7230 */ /* 0x000fe20000004100 */
[----:B------:R-:W-:Y:S02]  /*3890*/  FMUL.FTZ R115, R39, R20 ;  /* 0x0000001427737220 */ /* 0x000fe40000410000 */
[----:B------:R-:W-:Y:S01]  /*38a0*/  FMUL.FTZ R10, R113, R98 ;  /* 0x00000062710a7220 */ /* 0x000fe20000410000 */
[----:B------:R0:W3:Y:S01]  /*38b0*/  MUFU.EX2 R119, R99 ;  /* 0x0000006300777308 */ /* 0x0000e20000000800 */
[----:B-1----:R-:W1:Y:S01]  /*38c0*/  LDS.128 R4, [R2+0x10] ;  /* 0x0000100002047984 */ /* 0x002e620000000c00 */
[----:B------:R-:W-:-:S02]  /*38d0*/  FMUL.FTZ R114, R38, R9 ;  /* 0x0000000926727220 */ /* 0x000fc40000410000 */
[----:B------:R-:W-:Y:S02]  /*38e0*/  FFMA.FTZ R9, R115, R112, -R10 ;  /* 0x0000007073097223 */ /* 0x000fe4000001080a */
[----:B------:R-:W-:Y:S02]  /*38f0*/  FMUL.FTZ R120, R37, R120 ;  /* 0x0000007825787220 */ /* 0x000fe40000410000 */
[----:B------:R-:W-:Y:S01]  /*3900*/  MUFU.SIN R14, R15 ;  /* 0x0000000f000e7308 */ /* 0x000fe20000000400 */
[----:B0-----:R-:W-:Y:S02]  /*3910*/  FMUL.FTZ R99, R137, R64 ;  /* 0x0000004089637220 */ /* 0x001fe40000410000 */
[----:B------:R-:W-:Y:S02]  /*3920*/  FADD.FTZ R10, R114, R9 ;  /* 0x00000009720a7221 */ /* 0x000fe40000010000 */
[----:B--2---:R-:W-:Y:S01]  /*3930*/  FMUL.FTZ R20, R11, R8 ;  /* 0x000000080b147220 */ /* 0x004fe20000410000 */
[----:B------:R-:W-:Y:S01]  /*3940*/  HADD2.F32 R8, -RZ, R22.H0_H0 ;  /* 0x20000016ff087230 */ /* 0x000fe20000004100 */
[----:B------:R-:W-:Y:S01]  /*3950*/  FMUL.FTZ R125, R36, R125 ;  /* 0x0000007d247d7220 */ /* 0x000fe20000410000 */
[----:B------:R0:W2:Y:S01]  /*3960*/  MUFU.EX2 R140, R99 ;  /* 0x00000063008c7308 */ /* 0x0000a20000000800 */
[----:B---3--:R-:W-:-:S02]  /*3970*/  FMUL.FTZ R18, R119, R138 ;  /* 0x0000008a77127220 */ /* 0x008fc40000410000 */
[----:B------:R-:W-:-:S05]  /*3980*/  FMUL.FTZ R19, R119, R136 ;  /* 0x0000008877137220 */ /* 0x000fca0000410000 */
[----:B------:R3:W-:Y:S01]  /*3990*/  MUFU.COS R16, R15 ;  /* 0x0000000f00107308 */ /* 0x0007e20000000000 */
[----:B0-----:R-:W-:Y:S02]  /*39a0*/  FMUL.FTZ R99, R85, R116 ;  /* 0x0000007455637220 */ /* 0x001fe40000410000 */
[----:B------:R-:W-:Y:S02]  /*39b0*/  FMUL.FTZ R116, R38, R21 ;  /* 0x0000001526747220 */ /* 0x000fe40000410000 */
[----:B------:R-:W-:Y:S02]  /*39c0*/  FMUL.FTZ R21, R11, R12 ;  /* 0x0000000c0b157220 */ /* 0x000fe40000410000 */
[----:B------:R-:W-:Y:S01]  /*39d0*/  FMUL.FTZ R12, R97, R10 ;  /* 0x0000000a610c7220 */ /* 0x000fe20000410000 */
[----:B------:R-:W0:Y:S01]  /*39e0*/  MUFU.EX2 R13, R13 ;  /* 0x0000000d000d7308 */ /* 0x000e220000000800 */
[----:B---3--:R-:W-:Y:S02]  /*39f0*/  FMUL.FTZ R15, R115, R98 ;  /* 0x00000062730f7220 */ /* 0x008fe40000410000 */
[----:B--2---:R-:W-:-:S02]  /*3a00*/  FMUL.FTZ R83, R140, R121 ;  /* 0x000000798c537220 */ /* 0x004fc40000410000 */
[----:B------:R-:W-:Y:S02]  /*3a10*/  FFMA.FTZ R15, R113, R112, R15 ;  /* 0x00000070710f7223 */ /* 0x000fe4000001000f */
[----:B------:R-:W-:Y:S01]  /*3a20*/  FMUL.FTZ R121, R37, R8 ;  /* 0x0000000825797220 */ /* 0x000fe20000410000 */
[----:B------:R-:W-:Y:S01]  /*3a30*/  MUFU.EX2 R147, R147 ;  /* 0x0000009300937308 */ /* 0x000fe20000000800 */
[----:B------:R-:W-:Y:S01]  /*3a40*/  FADD.FTZ R122, R116, R15 ;  /* 0x0000000f747a7221 */ /* 0x000fe20000010000 */
[--C-:B-1----:R-:W-:Y:S01]  /*3a50*/  HADD2.F32 R128, -RZ, R4.reuse.H1_H1 ;  /* 0x30000004ff807230 */ /* 0x102fe20000004100 */
[----:B------:R-:W-:Y:S01]  /*3a60*/  FMUL.FTZ R81, R140, R81 ;  /* 0x000000518c517220 */ /* 0x000fe20000410000 */
[----:B------:R-:W-:Y:S01]  /*3a70*/  HADD2.F32 R4, -RZ, R4.H0_H0 ;  /* 0x20000004ff047230 */ /* 0x000fe20000004100 */
[-C--:B------:R-:W-:Y:S01]  /*3a80*/  FMUL.FTZ R9, R97, R122.reuse ;  /* 0x0000007a61097220 */ /* 0x080fe20000410000 */
[----:B------:R-:W-:Y:S01]  /*3a90*/  HADD2.F32 R133, -RZ, R5.H0_H0 ;  /* 0x20000005ff857230 */ /* 0x000fe20000004100 */
[C---:B------:R-:W-:Y:S01]  /*3aa0*/  FFMA.FTZ R11, R95.reuse, R122, R12 ;  /* 0x0000007a5f0b7223 */ /* 0x040fe2000001000c */
[--C-:B------:R-:W-:Y:S01]  /*3ab0*/  HADD2.F32 R134, -RZ, R6.reuse.H0_H0 ;  /* 0x20000006ff867230 */ /* 0x100fe20000004100 */
[----:B------:R-:W-:Y:S01]  /*3ac0*/  FFMA.FTZ R10, R95, R10, -R9 ;  /* 0x0000000a5f0a7223 */ /* 0x000fe20000010809 */
[----:B------:R-:W-:Y:S01]  /*3ad0*/  HADD2.F32 R9, -RZ, R23.H0_H0 ;  /* 0x20000017ff097230 */ /* 0x000fe20000004100 */
[----:B------:R-:W-:Y:S01]  /*3ae0*/  FADD.FTZ R11, R120, R11 ;  /* 0x0000000b780b7221 */ /* 0x000fe20000010000 */
[----:B------:R-:W-:Y:S01]  /*3af0*/  HADD2.F32 R6, -RZ, R6.H1_H1 ;  /* 0x30000006ff067230 */ /* 0x000fe20000004100 */
[----:B------:R-:W-:Y:S01]  /*3b00*/  FADD.FTZ R8, R121, R10 ;  /* 0x0000000a79087221 */ /* 0x000fe20000010000 */
[----:B------:R-:W-:Y:S01]  /*3b10*/  HADD2.F32 R139, -RZ, R7.H0_H0 ;  /* 0x20000007ff8b7230 */ /* 0x000fe20000004100 */
[----:B------:R-:W-:-:S02]  /*3b20*/  FMUL.FTZ R12, R100, R11 ;  /* 0x0000000b640c7220 */ /* 0x000fc40000410000 */
[----:B------:R-:W-:Y:S02]  /*3b30*/  FMUL.FTZ R10, R111, R98 ;  /* 0x000000626f0a7220 */ /* 0x000fe40000410000 */
[C---:B0-----:R-:W-:Y:S02]  /*3b40*/  FMUL.FTZ R85, R13.reuse, R14 ;  /* 0x0000000e0d557220 */ /* 0x041fe40000410000 */
[----:B------:R-:W-:Y:S02]  /*3b50*/  FMUL.FTZ R22, R13, R16 ;  /* 0x000000100d167220 */ /* 0x000fe40000410000 */
[-C--:B------:R-:W-:Y:S02]  /*3b60*/  FMUL.FTZ R14, R100, R8.reuse ;  /* 0x00000008640e7220 */ /* 0x080fe40000410000 */
[----:B------:R-:W-:Y:S02]  /*3b70*/  FFMA.FTZ R13, R99, R8, -R12 ;  /* 0x00000008630d7223 */ /* 0x000fe4000001080c */
[----:B------:R-:W-:-:S02]  /*3b80*/  FMUL.FTZ R8, R93, R98 ;  /* 0x000000625d087220 */ /* 0x000fc40000410000 */
[-C--:B------:R-:W-:Y:S02]  /*3b90*/  FFMA.FTZ R10, R93, R112.reuse, R10 ;  /* 0x000000705d0a7223 */ /* 0x080fe4000001000a */
[----:B------:R-:W-:Y:S02]  /*3ba0*/  FMUL.FTZ R124, R36, R9 ;  /* 0x00000009247c7220 */ /* 0x000fe40000410000 */
[----:B------:R-:W-:Y:S02]  /*3bb0*/  FFMA.FTZ R14, R99, R11, R14 ;  /* 0x0000000b630e7223 */ /* 0x000fe4000001000e */
[----:B------:R-:W-:Y:S02]  /*3bc0*/  FFMA.FTZ R8, R111, R112, -R8 ;  /* 0x000000706f087223 */ /* 0x000fe40000010808 */
[----:B------:R-:W-:Y:S02]  /*3bd0*/  FMUL.FTZ R9, R97, R10 ;  /* 0x0000000a61097220 */ /* 0x000fe40000410000 */
[----:B------:R-:W-:-:S02]  /*3be0*/  FADD.FTZ R13, R124, R13 ;  /* 0x0000000d7c0d7221 */ /* 0x000fc40000010000 */
[----:B------:R-:W-:Y:S02]  /*3bf0*/  FADD.FTZ R14, R125, R14 ;  /* 0x0000000e7d0e7221 */ /* 0x000fe40000010000 */
[-C--:B------:R-:W-:Y:S02]  /*3c00*/  FFMA.FTZ R9, R95, R8.reuse, -R9 ;  /* 0x000000085f097223 */ /* 0x080fe40000010809 */
[----:B------:R-:W-:Y:S02]  /*3c10*/  FMUL.FTZ R8, R97, R8 ;  /* 0x0000000861087220 */ /* 0x000fe40000410000 */
[C---:B------:R-:W-:Y:S02]  /*3c20*/  FMUL.FTZ R11, R102.reuse, R13 ;  /* 0x0000000d660b7220 */ /* 0x040fe40000410000 */
[----:B------:R-:W-:Y:S02]  /*3c30*/  FMUL.FTZ R12, R102, R14 ;  /* 0x0000000e660c7220 */ /* 0x000fe40000410000 */
[----:B------:R-:W-:-:S02]  /*3c40*/  FFMA.FTZ R8, R95, R10, R8 ;  /* 0x0000000a5f087223 */ /* 0x000fc40000010008 */
[----:B------:R-:W-:Y:S02]  /*3c50*/  FFMA.FTZ R11, R101, R14, R11 ;  /* 0x0000000e650b7223 */ /* 0x000fe4000001000b */
[----:B------:R-:W-:Y:S02]  /*3c60*/  FMUL.FTZ R128, R35, R128 ;  /* 0x0000008023807220 */ /* 0x000fe40000410000 */
[----:B------:R-:W-:Y:S02]  /*3c70*/  FFMA.FTZ R12, R101, R13, -R12 ;  /* 0x0000000d650c7223 */ /* 0x000fe4000001080c */
[----:B------:R-:W-:Y:S02]  /*3c80*/  FMUL.FTZ R129, R35, R4 ;  /* 0x0000000423817220 */ /* 0x000fe40000410000 */
[----:B------:R-:W-:Y:S02]  /*3c90*/  FMUL.FTZ R4, R100, R8 ;  /* 0x0000000864047220 */ /* 0x000fe40000410000 */
[----:B------:R-:W-:-:S02]  /*3ca0*/  FADD.FTZ R13, R128, R11 ;  /* 0x0000000b800d7221 */ /* 0x000fc40000010000 */
[-C--:B------:R-:W-:Y:S02]  /*3cb0*/  FMUL.FTZ R10, R100, R9.reuse ;  /* 0x00000009640a7220 */ /* 0x080fe40000410000 */
[----:B------:R-:W-:Y:S02]  /*3cc0*/  FADD.FTZ R11, R129, R12 ;  /* 0x0000000c810b7221 */ /* 0x000fe40000010000 */
[C---:B------:R-:W-:Y:S01]  /*3cd0*/  FFMA.FTZ R4, R99.reuse, R9, -R4 ;  /* 0x0000000963047223 */ /* 0x040fe20000010804 */
[----:B------:R-:W-:Y:S01]  /*3ce0*/  HADD2.F32 R9, -RZ, R5.H1_H1 ;  /* 0x30000005ff097230 */ /* 0x000fe20000004100 */
[----:B------:R-:W-:Y:S02]  /*3cf0*/  FFMA.FTZ R12, R99, R8, R10 ;  /* 0x00000008630c7223 */ /* 0x000fe4000001000a */
[C---:B------:R-:W-:Y:S02]  /*3d00*/  FMUL.FTZ R8, R104.reuse, R11 ;  /* 0x0000000b68087220 */ /* 0x040fe40000410000 */
[----:B------:R-:W-:-:S02]  /*3d10*/  FMUL.FTZ R14, R104, R13 ;  /* 0x0000000d680e7220 */ /* 0x000fc40000410000 */
[C---:B------:R-:W-:Y:S02]  /*3d20*/  FFMA.FTZ R15, R103.reuse, R13, R8 ;  /* 0x0000000d670f7223 */ /* 0x040fe40000010008 */
[----:B------:R-:W-:Y:S02]  /*3d30*/  FFMA.FTZ R14, R103, R11, -R14 ;  /* 0x0000000b670e7223 */ /* 0x000fe4000001080e */
[C---:B------:R-:W-:Y:S02]  /*3d40*/  FMUL.FTZ R132, R34.reuse, R9 ;  /* 0x0000000922847220 */ /* 0x040fe40000410000 */
[----:B------:R-:W0:Y:S01]  /*3d50*/  LDS.128 R8, [R2+0x20] ;  /* 0x0000200002087984 */ /* 0x000e220000000c00 */
[----:B------:R-:W-:Y:S02]  /*3d60*/  FMUL.FTZ R133, R34, R133 ;  /* 0x0000008522857220 */ /* 0x000fe40000410000 */
[----:B------:R-:W-:Y:S02]  /*3d70*/  FADD.FTZ R15, R132, R15 ;  /* 0x0000000f840f7221 */ /* 0x000fe40000010000 */
[----:B------:R-:W-:-:S02]  /*3d80*/  FMUL.FTZ R5, R102, R12 ;  /* 0x0000000c66057220 */ /* 0x000fc40000410000 */
[----:B------:R-:W-:Y:S02]  /*3d90*/  FADD.FTZ R14, R133, R14 ;  /* 0x0000000e850e7221 */ /* 0x000fe40000010000 */
[----:B------:R-:W-:Y:S02]  /*3da0*/  FMUL.FTZ R16, R106, R15 ;  /* 0x0000000f6a107220 */ /* 0x000fe40000410000 */
[-C--:B------:R-:W-:Y:S02]  /*3db0*/  FFMA.FTZ R13, R101, R4.reuse, -R5 ;  /* 0x00000004650d7223 */ /* 0x080fe40000010805 */
[----:B------:R-:W-:Y:S02]  /*3dc0*/  FMUL.FTZ R5, R102, R4 ;  /* 0x0000000466057220 */ /* 0x000fe40000410000 */
[-C--:B------:R-:W-:Y:S02]  /*3dd0*/  FFMA.FTZ R17, R105, R14.reuse, -R16 ;  /* 0x0000000e69117223 */ /* 0x080fe40000010810 */
[----:B------:R-:W-:-:S02]  /*3de0*/  FMUL.FTZ R14, R106, R14 ;  /* 0x0000000e6a0e7220 */ /* 0x000fc40000410000 */
[----:B------:R-:W-:Y:S02]  /*3df0*/  FFMA.FTZ R12, R101, R12, R5 ;  /* 0x0000000c650c7223 */ /* 0x000fe40000010005 */
[----:B------:R-:W-:Y:S02]  /*3e00*/  FFMA.FTZ R16, R105, R15, R14 ;  /* 0x0000000f69107223 */ /* 0x000fe4000001000e */
[----:B------:R-:W-:Y:S02]  /*3e10*/  FMUL.FTZ R135, R33, R6 ;  /* 0x0000000621877220 */ /* 0x000fe40000410000 */
[----:B------:R-:W-:Y:S02]  /*3e20*/  FMUL.FTZ R5, R3, R58 ;  /* 0x0000003a03057220 */ /* 0x000fe40000410000 */
[----:B------:R-:W-:Y:S02]  /*3e30*/  FMUL.FTZ R134, R33, R134 ;  /* 0x0000008621867220 */ /* 0x000fe40000410000 */
[----:B------:R-:W-:-:S02]  /*3e40*/  FMUL.FTZ R14, R104, R12 ;  /* 0x0000000c680e7220 */ /* 0x000fc40000410000 */
[----:B------:R-:W-:Y:S02]  /*3e50*/  FADD.FTZ R16, R135, R16 ;  /* 0x0000001087107221 */ /* 0x000fe40000010000 */
[----:B------:R-:W-:Y:S02]  /*3e60*/  FMUL.FTZ R4, R137, R58 ;  /* 0x0000003a89047220 */ /* 0x000fe40000410000 */
[----:B------:R-:W-:Y:S01]  /*3e70*/  FMUL.RZ R23, R5, 0.15915493667125701904 ;  /* 0x3e22f98305177820 */ /* 0x000fe2000040c000 */
[----:B------:R-:W-:Y:S01]  /*3e80*/  HADD2.F32 R5, -RZ, R7.H1_H1 ;  /* 0x30000007ff057230 */ /* 0x000fe20000004100 */
[----:B------:R-:W-:Y:S02]  /*3e90*/  FADD.FTZ R17, R134, R17 ;  /* 0x0000001186117221 */ /* 0x000fe40000010000 */
[CC--:B------:R-:W-:Y:S01]  /*3ea0*/  FFMA.FTZ R14, R103.reuse, R13.reuse, -R14 ;  /* 0x0000000d670e7223 */ /* 0x0c0fe2000001080e */
[----:B------:R-:W-:Y:S01]  /*3eb0*/  MUFU.COS R119, R23 ;  /* 0x0000001700777308 */ /* 0x000fe20000000000 */
[----:B------:R-:W-:Y:S01]  /*3ec0*/  FMUL.FTZ R13, R104, R13 ;  /* 0x0000000d680d7220 */ /* 0x000fe20000410000 */
[--C-:B0-----:R-:W-:Y:S01]  /*3ed0*/  HADD2.F32 R140, -RZ, R8.reuse.H1_H1 ;  /* 0x30000008ff8c7230 */ /* 0x101fe20000004100 */
[C---:B------:R-:W-:Y:S01]  /*3ee0*/  FMUL.FTZ R6, R108.reuse, R16 ;  /* 0x000000106c067220 */ /* 0x040fe20000410000 */
[----:B------:R-:W-:Y:S01]  /*3ef0*/  HADD2.F32 R8, -RZ, R8.H0_H0 ;  /* 0x20000008ff087230 */ /* 0x000fe20000004100 */
[-C--:B------:R-:W-:Y:S01]  /*3f00*/  FMUL.FTZ R15, R108, R17.reuse ;  /* 0x000000116c0f7220 */ /* 0x080fe20000410000 */
[--C-:B------:R-:W-:Y:S01]  /*3f10*/  HADD2.F32 R123, -RZ, R9.reuse.H1_H1 ;  /* 0x30000009ff7b7230 */ /* 0x100fe20000004100 */
[----:B------:R-:W-:Y:S01]  /*3f20*/  FFMA.FTZ R13, R103, R12, R13 ;  /* 0x0000000c670d7223 */ /* 0x000fe2000001000d */
[----:B------:R-:W0:Y:S01]  /*3f30*/  MUFU.EX2 R4, R4 ;  /* 0x0000000400047308 */ /* 0x000e220000000800 */
[C---:B------:R-:W-:Y:S01]  /*3f40*/  FFMA.FTZ R12, R107.reuse, R17, -R6 ;  /* 0x000000116b0c7223 */ /* 0x040fe20000010806 */
[----:B------:R-:W-:Y:S01]  /*3f50*/  HADD2.F32 R9, -RZ, R9.H0_H0 ;  /* 0x20000009ff097230 */ /* 0x000fe20000004100 */
[C---:B------:R-:W-:Y:S01]  /*3f60*/  FMUL.FTZ R139, R32.reuse, R139 ;  /* 0x0000008b208b7220 */ /* 0x040fe20000410000 */
[----:B------:R-:W-:Y:S01]  /*3f70*/  HADD2.F32 R126, -RZ, R10.H1_H1 ;  /* 0x3000000aff7e7230 */ /* 0x000fe20000004100 */
[----:B------:R-:W-:Y:S01]  /*3f80*/  FFMA.FTZ R15, R107, R16, R15 ;  /* 0x000000106b0f7223 */ /* 0x000fe2000001000f */
[--C-:B------:R-:W-:Y:S01]  /*3f90*/  HADD2.F32 R131, -RZ, R11.reuse.H1_H1 ;  /* 0x3000000bff837230 */ /* 0x100fe20000004100 */
[----:B------:R-:W-:Y:S01]  /*3fa0*/  FMUL.FTZ R138, R32, R5 ;  /* 0x00000005208a7220 */ /* 0x000fe20000410000 */
[----:B------:R-:W1:Y:S01]  /*3fb0*/  MUFU.SIN R23, R23 ;  /* 0x0000001700177308 */ /* 0x000e620000000400 */
[----:B------:R-:W-:Y:S01]  /*3fc0*/  FADD.FTZ R12, R139, R12 ;  /* 0x0000000c8b0c7221 */ /* 0x000fe20000010000 */
[----:B------:R-:W-:Y:S01]  /*3fd0*/  HADD2.F32 R11, -RZ, R11.H0_H0 ;  /* 0x2000000bff0b7230 */ /* 0x000fe20000004100 */
[----:B------:R-:W-:-:S02]  /*3fe0*/  FADD.FTZ R15, R138, R15 ;  /* 0x0000000f8a0f7221 */ /* 0x000fc40000010000 */
[C---:B------:R-:W-:Y:S02]  /*3ff0*/  FMUL.FTZ R6, R106.reuse, R14 ;  /* 0x0000000e6a067220 */ /* 0x040fe40000410000 */
[----:B------:R-:W-:Y:S02]  /*4000*/  FMUL.FTZ R5, R106, R13 ;  /* 0x0000000d6a057220 */ /* 0x000fe40000410000 */
[C---:B------:R-:W-:Y:S02]  /*4010*/  FMUL.FTZ R16, R110.reuse, R12 ;  /* 0x0000000c6e107220 */ /* 0x040fe40000410000 */
[----:B------:R-:W-:Y:S02]  /*4020*/  FMUL.FTZ R7, R110, R15 ;  /* 0x0000000f6e077220 */ /* 0x000fe40000410000 */
[C---:B------:R-:W-:Y:S02]  /*4030*/  FFMA.FTZ R6, R105.reuse, R13, R6 ;  /* 0x0000000d69067223 */ /* 0x040fe40000010006 */
[----:B------:R-:W-:-:S02]  /*4040*/  FFMA.FTZ R5, R105, R14, -R5 ;  /* 0x0000000e69057223 */ /* 0x000fc40000010805 */
[----:B------:R-:W-:Y:S02]  /*4050*/  FFMA.FTZ R15, R109, R15, R16 ;  /* 0x0000000f6d0f7223 */ /* 0x000fe40000010010 */
[----:B------:R-:W-:Y:S02]  /*4060*/  FMUL.FTZ R140, R31, R140 ;  /* 0x0000008c1f8c7220 */ /* 0x000fe40000410000 */
[----:B------:R-:W-:Y:S02]  /*4070*/  FFMA.FTZ R14, R109, R12, -R7 ;  /* 0x0000000c6d0e7223 */ /* 0x000fe40000010807 */
[----:B------:R-:W-:Y:S02]  /*4080*/  FMUL.FTZ R141, R31, R8 ;  /* 0x000000081f8d7220 */ /* 0x000fe40000410000 */
[----:B0-----:R-:W-:Y:S02]  /*4090*/  FMUL.FTZ R119, R4, R119 ;  /* 0x0000007704777220 */ /* 0x001fe40000410000 */
[----:B------:R-:W-:-:S02]  /*40a0*/  FMUL.FTZ R12, R108, R6 ;  /* 0x000000066c0c7220 */ /* 0x000fc40000410000 */
[----:B-1----:R-:W-:Y:S02]  /*40b0*/  FMUL.FTZ R23, R4, R23 ;  /* 0x0000001704177220 */ /* 0x002fe40000410000 */
[----:B------:R-:W-:Y:S02]  /*40c0*/  FADD.FTZ R4, R140, R15 ;  /* 0x0000000f8c047221 */ /* 0x000fe40000010000 */
[----:B------:R-:W-:Y:S02]  /*40d0*/  FADD.FTZ R14, R141, R14 ;  /* 0x0000000e8d0e7221 */ /* 0x000fe40000010000 */
[-C--:B------:R-:W-:Y:S02]  /*40e0*/  FFMA.FTZ R12, R107, R5.reuse, -R12 ;  /* 0x000000056b0c7223 */ /* 0x080fe4000001080c */
[----:B------:R-:W-:Y:S02]  /*40f0*/  FMUL.FTZ R5, R108, R5 ;  /* 0x000000056c057220 */ /* 0x000fe40000410000 */
[----:B------:R-:W-:-:S02]  /*4100*/  FMUL.FTZ R7, R89, R4 ;  /* 0x0000000459077220 */ /* 0x000fc40000410000 */
[-C--:B------:R-:W-:Y:S02]  /*4110*/  FMUL.FTZ R8, R89, R14.reuse ;  /* 0x0000000e59087220 */ /* 0x080fe40000410000 */
[----:B------:R-:W-:Y:S02]  /*4120*/  FFMA.FTZ R15, R87, R14, -R7 ;  /* 0x0000000e570f7223 */ /* 0x000fe40000010807 */
[----:B------:R-:W-:Y:S02]  /*4130*/  FFMA.FTZ R13, R107, R6, R5 ;  /* 0x000000066b0d7223 */ /* 0x000fe40000010005 */
[----:B------:R-:W-:Y:S02]  /*4140*/  FFMA.FTZ R14, R87, R4, R8 ;  /* 0x00000004570e7223 */ /* 0x000fe40000010008 */
[----:B------:R0:W1:Y:S01]  /*4150*/  LDS.128 R4, [R2+0x30] ;  /* 0x0000300002047984 */ /* 0x0000620000000c00 */
[----:B------:R-:W-:Y:S02]  /*4160*/  FMUL.FTZ R123, R30, R123 ;  /* 0x0000007b1e7b7220 */ /* 0x000fe40000410000 */
[----:B------:R-:W-:-:S02]  /*4170*/  FMUL.FTZ R8, R110, R13 ;  /* 0x0000000d6e087220 */ /* 0x000fc40000410000 */
[----:B------:R-:W-:Y:S02]  /*4180*/  FMUL.FTZ R122, R30, R9 ;  /* 0x000000091e7a7220 */ /* 0x000fe40000410000 */
[----:B------:R-:W-:Y:S02]  /*4190*/  FADD.FTZ R9, R123, R14 ;  /* 0x0000000e7b097221 */ /* 0x000fe40000010000 */
[-C--:B------:R-:W-:Y:S01]  /*41a0*/  FFMA.FTZ R14, R109, R12.reuse, -R8 ;  /* 0x0000000c6d0e7223 */ /* 0x080fe20000010808 */
[----:B------:R-:W-:Y:S01]  /*41b0*/  HADD2.F32 R8, -RZ, R10.H0_H0 ;  /* 0x2000000aff087230 */ /* 0x000fe20000004100 */
[----:B------:R-:W-:Y:S02]  /*41c0*/  FADD.FTZ R15, R122, R15 ;  /* 0x0000000f7a0f7221 */ /* 0x000fe40000010000 */
[----:B------:R-:W-:Y:S02]  /*41d0*/  FMUL.FTZ R16, R19, R9 ;  /* 0x0000000913107220 */ /* 0x000fe40000410000 */
[----:B------:R-:W-:-:S02]  /*41e0*/  FMUL.FTZ R12, R110, R12 ;  /* 0x0000000c6e0c7220 */ /* 0x000fc40000410000 */
[-C--:B------:R-:W-:Y:S02]  /*41f0*/  FMUL.FTZ R17, R19, R15.reuse ;  /* 0x0000000f13117220 */ /* 0x080fe40000410000 */
[C---:B------:R-:W-:Y:S02]  /*4200*/  FFMA.FTZ R16, R18.reuse, R15, -R16 ;  /* 0x0000000f12107223 */ /* 0x040fe40000010810 */
[----:B------:R-:W-:Y:S02]  /*4210*/  FMUL.FTZ R127, R29, R8 ;  /* 0x000000081d7f7220 */ /* 0x000fe40000410000 */
[----:B------:R-:W-:Y:S02]  /*4220*/  FFMA.FTZ R12, R109, R13, R12 ;  /* 0x0000000d6d0c7223 */ /* 0x000fe4000001000c */
[----:B------:R-:W-:Y:S02]  /*4230*/  FFMA.FTZ R17, R18, R9, R17 ;  /* 0x0000000912117223 */ /* 0x000fe40000010011 */
[----:B------:R-:W-:-:S02]  /*4240*/  FMUL.FTZ R126, R29, R126 ;  /* 0x0000007e1d7e7220 */ /* 0x000fc40000410000 */
[----:B------:R-:W-:Y:S02]  /*4250*/  FADD.FTZ R16, R127, R16 ;  /* 0x000000107f107221 */ /* 0x000fe40000010000 */
[C---:B------:R-:W-:Y:S02]  /*4260*/  FMUL.FTZ R8, R89.reuse, R14 ;  /* 0x0000000e59087220 */ /* 0x040fe40000410000 */
[----:B0-----:R-:W-:Y:S02]  /*4270*/  FMUL.FTZ R2, R89, R12 ;  /* 0x0000000c59027220 */ /* 0x001fe40000410000 */
[----:B------:R-:W-:Y:S02]  /*4280*/  FADD.FTZ R10, R126, R17 ;  /* 0x000000117e0a7221 */ /* 0x000fe40000010000 */
[----:B------:R-:W-:Y:S02]  /*4290*/  FMUL.FTZ R9, R81, R16 ;  /* 0x0000001051097220 */ /* 0x000fe40000410000 */
[C---:B------:R-:W-:Y:S01]  /*42a0*/  FFMA.FTZ R8, R87.reuse, R12, R8 ;  /* 0x0000000c57087223 */ /* 0x040fe20000010008 */
[----:B-1----:R-:W-:Y:S01]  /*42b0*/  HADD2.F32 R136, -RZ, R4.H1_H1 ;  /* 0x30000004ff887230 */ /* 0x002fe20000004100 */
[----:B------:R-:W-:Y:S01]  /*42c0*/  FFMA.FTZ R2, R87, R14, -R2 ;  /* 0x0000000e57027223 */ /* 0x000fe20000010802 */
[--C-:B------:R-:W-:Y:S01]  /*42d0*/  HADD2.F32 R143, -RZ, R5.reuse.H1_H1 ;  /* 0x30000005ff8f7230 */ /* 0x100fe20000004100 */
[-C--:B------:R-:W-:Y:S01]  /*42e0*/  FMUL.FTZ R12, R81, R10.reuse ;  /* 0x0000000a510c7220 */ /* 0x080fe20000410000 */
[----:B------:R-:W-:Y:S01]  /*42f0*/  HADD2.F32 R5, -RZ, R5.H0_H0 ;  /* 0x20000005ff057230 */ /* 0x000fe20000004100 */
[----:B------:R-:W-:Y:S01]  /*4300*/  FFMA.FTZ R14, R83, R10, R9 ;  /* 0x0000000a530e7223 */ /* 0x000fe20000010009 */
[----:B------:R-:W-:Y:S01]  /*4310*/  HADD2.F32 R145, -RZ, R6.H1_H1 ;  /* 0x30000006ff917230 */ /* 0x000fe20000004100 */
[----:B------:R-:W-:Y:S01]  /*4320*/  FMUL.FTZ R131, R28, R131 ;  /* 0x000000831c837220 */ /* 0x000fe20000410000 */
[--C-:B------:R-:W-:Y:S01]  /*4330*/  HADD2.F32 R149, -RZ, R7.reuse.H1_H1 ;  /* 0x30000007ff957230 */ /* 0x100fe20000004100 */
[----:B------:R-:W-:Y:S01]  /*4340*/  FMUL.FTZ R9, R19, R8 ;  /* 0x0000000813097220 */ /* 0x000fe20000410000 */
[----:B------:R-:W-:Y:S01]  /*4350*/  HADD2.F32 R7, -RZ, R7.H0_H0 ;  /* 0x20000007ff077230 */ /* 0x000fe20000004100 */
[----:B------:R-:W-:-:S02]  /*4360*/  FFMA.FTZ R13, R83, R16, -R12 ;  /* 0x00000010530d7223 */ /* 0x000fc4000001080c */
[----:B------:R-:W-:Y:S02]  /*4370*/  FMUL.FTZ R130, R28, R11 ;  /* 0x0000000b1c827220 */ /* 0x000fe40000410000 */
[----:B------:R-:W-:Y:S02]  /*4380*/  FADD.FTZ R14, R131, R14 ;  /* 0x0000000e830e7221 */ /* 0x000fe40000010000 */
[-C--:B------:R-:W-:Y:S02]  /*4390*/  FFMA.FTZ R10, R18, R2.reuse, -R9 ;  /* 0x00000002120a7223 */ /* 0x080fe40000010809 */
[----:B------:R-:W-:Y:S02]  /*43a0*/  FMUL.FTZ R9, R19, R2 ;  /* 0x0000000213097220 */ /* 0x000fe40000410000 */
[----:B------:R-:W-:Y:S02]  /*43b0*/  FADD.FTZ R13, R130, R13 ;  /* 0x0000000d820d7221 */ /* 0x000fe40000010000 */
[----:B------:R-:W-:-:S02]  /*43c0*/  FMUL.FTZ R2, R20, R14 ;  /* 0x0000000e14027220 */ /* 0x000fc40000410000 */
[----:B------:R-:W-:Y:S02]  /*43d0*/  FMUL.FTZ R3, R3, R56 ;  /* 0x0000003803037220 */ /* 0x000fe40000410000 */
[-C--:B------:R-:W-:Y:S01]  /*43e0*/  FFMA.FTZ R12, R21, R13.reuse, -R2 ;  /* 0x0000000d150c7223 */ /* 0x080fe20000010802 */
[----:B------:R-:W-:Y:S01]  /*43f0*/  HADD2.F32 R2, -RZ, R4.H0_H0 ;  /* 0x20000004ff027230 */ /* 0x000fe20000004100 */
[----:B------:R-:W-:Y:S02]  /*4400*/  FMUL.FTZ R13, R20, R13 ;  /* 0x0000000d140d7220 */ /* 0x000fe40000410000 */
[----:B------:R-:W-:Y:S02]  /*4410*/  FFMA.FTZ R8, R18, R8, R9 ;  /* 0x0000000812087223 */ /* 0x000fe40000010009 */
[----:B------:R-:W-:Y:S02]  /*4420*/  FMUL.FTZ R137, R27, R2 ;  /* 0x000000021b897220 */ /* 0x000fe40000410000 */
[----:B------:R-:W-:-:S02]  /*4430*/  FFMA.FTZ R13, R21, R14, R13 ;  /* 0x0000000e150d7223 */ /* 0x000fc4000001000d */
[----:B------:R-:W-:Y:S02]  /*4440*/  FMUL.FTZ R136, R27, R136 ;  /* 0x000000881b887220 */ /* 0x000fe40000410000 */
[----:B------:R-:W-:Y:S02]  /*4450*/  FMUL.RZ R15, R3, 0.15915493667125701904 ;  /* 0x3e22f983030f7820 */ /* 0x000fe4000040c000 */
[----:B------:R-:W-:Y:S02]  /*4460*/  FADD.FTZ R12, R137, R12 ;  /* 0x0000000c890c7221 */ /* 0x000fe40000010000 */
[----:B------:R-:W-:Y:S01]  /*4470*/  FMUL.FTZ R3, R81, R8 ;  /* 0x0000000851037220 */ /* 0x000fe20000410000 */
[----:B------:R-:W0:Y:S01]  /*4480*/  MUFU.COS R146, R15 ;  /* 0x0000000f00927308 */ /* 0x000e220000000000 */
[----:B------:R-:W-:Y:S02]  /*4490*/  FADD.FTZ R13, R136, R13 ;  /* 0x0000000d880d7221 */ /* 0x000fe40000010000 */
[----:B------:R-:W-:-:S02]  /*44a0*/  FMUL.FTZ R2, R85, R12 ;  /* 0x0000000c55027220 */ /* 0x000fc40000410000 */
[-C--:B------:R-:W-:Y:S02]  /*44b0*/  FFMA.FTZ R3, R83, R10.reuse, -R3 ;  /* 0x0000000a53037223 */ /* 0x080fe40000010803 */
[----:B------:R-:W-:Y:S02]  /*44c0*/  FMUL.FTZ R10, R81, R10 ;  /* 0x0000000a510a7220 */ /* 0x000fe40000410000 */
[-C--:B------:R-:W-:Y:S02]  /*44d0*/  FMUL.FTZ R9, R85, R13.reuse ;  /* 0x0000000d55097220 */ /* 0x080fe40000410000 */
[----:B------:R-:W-:Y:S02]  /*44e0*/  FFMA.FTZ R4, R22, R13, R2 ;  /* 0x0000000d16047223 */ /* 0x000fe40000010002 */
[----:B------:R-:W-:Y:S01]  /*44f0*/  FMUL.FTZ R143, R26, R143 ;  /* 0x0000008f1a8f7220 */ /* 0x000fe20000410000 */
[----:B------:R-:W1:Y:S01]  /*4500*/  MUFU.SIN R2, R15 ;  /* 0x0000000f00027308 */ /* 0x000e620000000400 */
[----:B------:R-:W-:-:S02]  /*4510*/  FFMA.FTZ R10, R83, R8, R10 ;  /* 0x00000008530a7223 */ /* 0x000fc4000001000a */
[----:B------:R-:W-:Y:S02]  /*4520*/  FFMA.FTZ R9, R22, R12, -R9 ;  /* 0x0000000c16097223 */ /* 0x000fe40000010809 */
[----:B------:R-:W-:Y:S02]  /*4530*/  FMUL.FTZ R142, R26, R5 ;  /* 0x000000051a8e7220 */ /* 0x000fe40000410000 */
[----:B------:R-:W-:Y:S02]  /*4540*/  FADD.FTZ R12, R143, R4 ;  /* 0x000000048f0c7221 */ /* 0x000fe40000010000 */
[C---:B------:R-:W-:Y:S02]  /*4550*/  FMUL.FTZ R5, R20.reuse, R3 ;  /* 0x0000000314057220 */ /* 0x040fe40000410000 */
[----:B------:R-:W-:Y:S02]  /*4560*/  FMUL.FTZ R4, R20, R10 ;  /* 0x0000000a14047220 */ /* 0x000fe40000410000 */
[----:B------:R-:W-:-:S02]  /*4570*/  FADD.FTZ R8, R142, R9 ;  /* 0x000000098e087221 */ /* 0x000fc40000010000 */
[----:B------:R-:W-:Y:S02]  /*4580*/  FFMA.FTZ R5, R21, R10, R5 ;  /* 0x0000000a15057223 */ /* 0x000fe40000010005 */
[----:B------:R-:W-:Y:S02]  /*4590*/  FMUL.FTZ R9, R23, R12 ;  /* 0x0000000c17097220 */ /* 0x000fe40000410000 */
[----:B------:R-:W-:Y:S01]  /*45a0*/  FFMA.FTZ R4, R21, R3, -R4 ;  /* 0x0000000315047223 */ /* 0x000fe20000010804 */
[----:B------:R-:W-:Y:S01]  /*45b0*/  HADD2.F32 R3, -RZ, R6.H0_H0 ;  /* 0x20000006ff037230 */ /* 0x000fe20000004100 */
[-C--:B------:R-:W-:Y:S02]  /*45c0*/  FMUL.FTZ R10, R23, R8.reuse ;  /* 0x00000008170a7220 */ /* 0x080fe40000410000 */
[C---:B------:R-:W-:Y:S02]  /*45d0*/  FFMA.FTZ R11, R119.reuse, R8, -R9 ;  /* 0x00000008770b7223 */ /* 0x040fe40000010809 */
[----:B------:R-:W-:-:S02]  /*45e0*/  FFMA.FTZ R10, R119, R12, R10 ;  /* 0x0000000c770a7223 */ /* 0x000fc4000001000a */
[C---:B------:R-:W-:Y:S02]  /*45f0*/  FMUL.FTZ R145, R24.reuse, R145 ;  /* 0x0000009118917220 */ /* 0x040fe40000410000 */
[----:B------:R-:W-:Y:S02]  /*4600*/  FMUL.FTZ R9, R85, R5 ;  /* 0x0000000555097220 */ /* 0x000fe40000410000 */
[----:B------:R-:W-:Y:S02]  /*4610*/  FMUL.FTZ R144, R24, R3 ;  /* 0x0000000318907220 */ /* 0x000fe40000410000 */
[C---:B0-----:R-:W-:Y:S02]  /*4620*/  FMUL.FTZ R146, R147.reuse, R146 ;  /* 0x0000009293927220 */ /* 0x041fe40000410000 */
[----:B-1----:R-:W-:Y:S02]  /*4630*/  FMUL.FTZ R147, R147, R2 ;  /* 0x0000000293937220 */ /* 0x002fe40000410000 */
[----:B------:R-:W-:-:S02]  /*4640*/  FADD.FTZ R10, R145, R10 ;  /* 0x0000000a910a7221 */ /* 0x000fc40000010000 */
[-C--:B------:R-:W-:Y:S02]  /*4650*/  FFMA.FTZ R2, R22, R4.reuse, -R9 ;  /* 0x0000000416027223 */ /* 0x080fe40000010809 */
[----:B------:R-:W-:Y:S02]  /*4660*/  FADD.FTZ R11, R144, R11 ;  /* 0x0000000b900b7221 */ /* 0x000fe40000010000 */
[----:B------:R-:W-:Y:S02]  /*4670*/  FMUL.FTZ R4, R85, R4 ;  /* 0x0000000455047220 */ /* 0x000fe40000410000 */
[C---:B------:R-:W-:Y:S02]  /*4680*/  FMUL.FTZ R3, R147.reuse, R10 ;  /* 0x0000000a93037220 */ /* 0x040fe40000410000 */
[----:B------:R-:W-:Y:S02]  /*4690*/  FMUL.FTZ R9, R147, R11 ;  /* 0x0000000b93097220 */ /* 0x000fe40000410000 */
[----:B------:R-:W-:-:S02]  /*46a0*/  FFMA.FTZ R4, R22, R5, R4 ;  /* 0x0000000516047223 */ /* 0x000fc40000010004 */
[C---:B------:R-:W-:Y:S02]  /*46b0*/  FMUL.FTZ R5, R23.reuse, R2 ;  /* 0x0000000217057220 */ /* 0x040fe40000410000 */
[----:B------:R-:W-:Y:S02]  /*46c0*/  FFMA.FTZ R11, R146, R11, -R3 ;  /* 0x0000000b920b7223 */ /* 0x000fe40000010803 */
[----:B------:R-:W-:Y:S02]  /*46d0*/  FMUL.FTZ R148, R0, R7 ;  /* 0x0000000700947220 */ /* 0x000fe40000410000 */
[----:B------:R-:W-:Y:S02]  /*46e0*/  FFMA.FTZ R10, R146, R10, R9 ;  /* 0x0000000a920a7223 */ /* 0x000fe40000010009 */
[----:B------:R-:W-:Y:S02]  /*46f0*/  FMUL.FTZ R149, R0, R149 ;  /* 0x0000009500957220 */ /* 0x000fe40000410000 */
[----:B------:R-:W-:-:S02]  /*4700*/  FMUL.FTZ R3, R23, R4 ;  /* 0x0000000417037220 */ /* 0x000fc40000410000 */
[----:B------:R-:W-:Y:S02]  /*4710*/  FFMA.FTZ R5, R119, R4, R5 ;  /* 0x0000000477057223 */ /* 0x000fe40000010005 */
[----:B------:R-:W-:Y:S02]  /*4720*/  FADD.FTZ R6, R148, R11 ;  /* 0x0000000b94067221 */ /* 0x000fe40000010000 */
[----:B------:R-:W-:Y:S02]  /*4730*/  FADD.FTZ R7, R149, R10 ;  /* 0x0000000a95077221 */ /* 0x000fe40000010000 */
[----:B------:R-:W-:Y:S01]  /*4740*/  FFMA.FTZ R3, R119, R2, -R3 ;  /* 0x0000000277037223 */ /* 0x000fe20000010803 */
[----:B------:R-:W0:Y:S01]  /*4750*/  SHFL.UP PT, R9, R6, 0x1, RZ ;  /* 0x0420000006097989 */ /* 0x000e2200000e00ff */
[----:B------:R-:W-:-:S03]  /*4760*/  FMUL.FTZ R4, R147, R5 ;  /* 0x0000000593047220 */ /* 0x000fc60000410000 */
[----:B------:R-:W1:Y:S01]  /*4770*/  SHFL.UP PT, R10, R7, 0x1, RZ ;  /* 0x04200000070a7989 */ /* 0x000e6200000e00ff */
[-C--:B------:R-:W-:Y:S02]  /*4780*/  FFMA.FTZ R4, R146, R3.reuse, -R4 ;  /* 0x0000000392047223 */ /* 0x080fe40000010804 */
[----:B------:R-:W-:-:S03]  /*4790*/  FMUL.FTZ R3, R147, R3 ;  /* 0x0000000393037220 */ /* 0x000fc60000410000 */
[----:B------:R-:W2:Y:S01]  /*47a0*/  SHFL.UP PT, R8, R4, 0x1, RZ ;  /* 0x0420000004087989 */ /* 0x000ea200000e00ff */
[----:B------:R-:W-:-:S05]  /*47b0*/  FFMA.FTZ R5, R146, R5, R3 ;  /* 0x0000000592057223 */ /* 0x000fca0000010003 */
[----:B------:R-:W3:Y:S01]  /*47c0*/  SHFL.UP PT, R2, R5, 0x1, RZ ;  /* 0x0420000005027989 */ /* 0x000ee200000e00ff */
[CC--:B0-----:R-:W-:Y:S02]  /*47d0*/  FMUL.FTZ R11, R5.reuse, R9.reuse ;  /* 0x00000009050b7220 */ /* 0x0c1fe40000410000 */
[-C--:B-1----:R-:W-:Y:S02]  /*47e0*/  FMUL.FTZ R3, R5, R10.reuse ;  /* 0x0000000a05037220 */ /* 0x082fe40000410000 */
[C---:B------:R-:W-:Y:S02]  /*47f0*/  FFMA.FTZ R10, R4.reuse, R10, R11 ;  /* 0x0000000a040a7223 */ /* 0x040fe4000001000b */
[----:B------:R-:W-:Y:S02]  /*4800*/  FFMA.FTZ R3, R4, R9, -R3 ;  /* 0x0000000904037223 */ /* 0x000fe40000010803 */
[----:B------:R-:W-:Y:S02]  /*4810*/  @P0 FADD.FTZ R7, R7, R10 ;  /* 0x0000000a07070221 */ /* 0x000fe40000010000 */
[----:B------:R-:W-:-:S02]  /*4820*/  @P0 FADD.FTZ R6, R6, R3 ;  /* 0x0000000306060221 */ /* 0x000fc40000010000 */
[C---:B--2---:R-:W-:Y:S01]  /*4830*/  FMUL.FTZ R3, R5.reuse, R8 ;  /* 0x0000000805037220 */ /* 0x044fe20000410000 */
[----:B------:R-:W0:Y:S01]  /*4840*/  SHFL.UP PT, R15, R7, 0x2, RZ ;  /* 0x04400000070f7989 */ /* 0x000e2200000e00ff */
[-C--:B---3--:R-:W-:Y:S02]  /*4850*/  FMUL.FTZ R9, R5, R2.reuse ;  /* 0x0000000205097220 */ /* 0x088fe40000410000 */
[----:B------:R-:W-:Y:S01]  /*4860*/  IMAD R11, R79, c[0x0][0x1b8], RZ ;  /* 0x00006e004f0b7a24 */ /* 0x000fe200078e02ff */
[----:B------:R-:W1:Y:S01]  /*4870*/  SHFL.UP PT, R13, R6, 0x2, RZ ;  /* 0x04400000060d7989 */ /* 0x000e6200000e00ff */
[C---:B------:R-:W-:Y:S02]  /*4880*/  FFMA.FTZ R10, R4.reuse, R2, R3 ;  /* 0x00000002040a7223 */ /* 0x040fe40000010003 */
[----:B------:R-:W-:Y:S02]  /*4890*/  @P0 FFMA.FTZ R4, R4, R8, -R9 ;  /* 0x0000000804040223 */ /* 0x000fe40000010809 */
[----:B------:R-:W-:Y:S01]  /*48a0*/  IMAD.WIDE.U32 R2, R96, c[0x0][0x1b8], RZ ;  /* 0x00006e0060027a25 */ /* 0x000fe200078e00ff */
[----:B------:R-:W-:-:S02]  /*48b0*/  FSEL R10, R5, R10, !P0 ;  /* 0x0000000a050a7208 */ /* 0x000fc40004000000 */
[----:B------:R-:W2:Y:S01]  /*48c0*/  SHFL.UP PT, R5, R4, 0x2, RZ ;  /* 0x0440000004057989 */ /* 0x000ea200000e00ff */
[----:B------:R-:W-:Y:S01]  /*48d0*/  IMAD R11, R96, c[0x0][0x1bc], R11 ;  /* 0x00006f00600b7a24 */ /* 0x000fe200078e020b */
[----:B------:R-:W-:Y:S01]  /*48e0*/  ISETP.GE.AND P0, PT, R69, 0x2, PT ;  /* 0x000000024500780c */ /* 0x000fe20003f06270 */
[----:B------:R-:W-:-:S03]  /*48f0*/  IMAD R8, R91, c[0x0][0x1c0], RZ ;  /* 0x000070005b087a24 */ /* 0x000fc600078e02ff */
[----:B------:R-:W-:Y:S01]  /*4900*/  IADD3 R3, R3, R11, RZ ;  /* 0x0000000b03037210 */ /* 0x000fe20007ffe0ff */
[C---:B------:R-:W-:Y:S01]  /*4910*/  IMAD R17, R25.reuse, c[0x0][0x1c4], R8 ;  /* 0x0000710019117a24 */ /* 0x040fe200078e0208 */
[----:B------:R-:W3:Y:S03]  /*4920*/  SHFL.UP PT, R11, R10, 0x2, RZ ;  /* 0x044000000a0b7989 */ /* 0x000ee600000e00ff */
[----:B------:R-:W-:-:S05]  /*4930*/  IMAD.WIDE.U32 R2, R25, c[0x0][0x1c0], R2 ;  /* 0x0000700019027a25 */ /* 0x000fca00078e0002 */
[----:B------:R-:W-:Y:S01]  /*4940*/  IADD3 R17, R3, R17, RZ ;  /* 0x0000001103117210 */ /* 0x000fe20007ffe0ff */
[----:B0-----:R-:W-:Y:S01]  /*4950*/  FMUL.FTZ R3, R10, R15 ;  /* 0x0000000f0a037220 */ /* 0x001fe20000410000 */
[----:B------:R-:W-:Y:S01]  /*4960*/  LEA R8, P1, R2, c[0x0][0x230], 0x3 ;  /* 0x00008c0002087a11 */ /* 0x000fe200078218ff */
[-C--:B-1----:R-:W-:Y:S02]  /*4970*/  FMUL.FTZ R9, R10, R13.reuse ;  /* 0x0000000d0a097220 */ /* 0x082fe40000410000 */
[C---:B------:R-:W-:Y:S02]  /*4980*/  FFMA.FTZ R3, R4.reuse, R13, -R3 ;  /* 0x0000000d04037223 */ /* 0x040fe40000010803 */
[----:B------:R-:W-:Y:S01]  /*4990*/  FFMA.FTZ R12, R4, R15, R9 ;  /* 0x0000000f040c7223 */ /* 0x000fe20000010009 */
[----:B------:R-:W-:Y:S01]  /*49a0*/  LEA.HI.X R9, R2, c[0x0][0x234], R17, 0x3, P1 ;  /* 0x00008d0002097a11 */ /* 0x000fe200008f1c11 */
[----:B------:R-:W-:Y:S02]  /*49b0*/  @P0 FADD.FTZ R6, R6, R3 ;  /* 0x0000000306060221 */ /* 0x000fe40000010000 */
[----:B--2---:R-:W-:-:S02]  /*49c0*/  FMUL.FTZ R13, R10, R5 ;  /* 0x000000050a0d7220 */ /* 0x004fc40000410000 */
[----:B------:R-:W-:Y:S01]  /*49d0*/  @P0 FADD.FTZ R7, R7, R12 ;  /* 0x0000000c07070221 */ /* 0x000fe20000010000 */
[----:B------:R-:W0:Y:S01]  /*49e0*/  SHFL.UP PT, R14, R6, 0x4, RZ ;  /* 0x04800000060e7989 */ /* 0x000e2200000e00ff */
[-C--:B---3--:R-:W-:Y:S02]  /*49f0*/  FMUL.FTZ R12, R10, R11.reuse ;  /* 0x0000000b0a0c7220 */ /* 0x088fe40000410000 */
[C---:B------:R-:W-:Y:S01]  /*4a00*/  FFMA.FTZ R13, R4.reuse, R11, R13 ;  /* 0x0000000b040d7223 */ /* 0x040fe2000001000d */
[----:B------:R-:W1:Y:S01]  /*4a10*/  SHFL.UP PT, R15, R7, 0x4, RZ ;  /* 0x04800000070f7989 */ /* 0x000e6200000e00ff */
[----:B------:R-:W-:-:S03]  /*4a20*/  @P0 FFMA.FTZ R4, R4, R5, -R12 ;  /* 0x0000000504040223 */ /* 0x000fc6000001080c */
[----:B------:R-:W-:Y:S01]  /*4a30*/  FSEL R13, R10, R13, !P0 ;  /* 0x0000000d0a0d7208 */ /* 0x000fe20004000000 */
[----:B------:R2:W3:Y:S01]  /*4a40*/  LDG.E.64 R2, [R8.64] ;  /* 0x0000000408027981 */ /* 0x0004e2000c1e1b00 */
[C---:B------:R-:W-:Y:S01]  /*4a50*/  ISETP.GE.AND P0, PT, R69.reuse, 0x4, PT ;  /* 0x000000044500780c */ /* 0x040fe20003f06270 */
[----:B------:R-:W-:Y:S01]  /*4a60*/  BSSY B0, `(.L_x_1913) ;  /* 0x00000a1000007945 */ /* 0x000fe20003800000 */
[C---:B------:R-:W-:Y:S01]  /*4a70*/  ISETP.GE.AND P1, PT, R69.reuse, 0x8, PT ;  /* 0x000000084500780c */ /* 0x040fe20003f26270 */
[----:B------:R-:W2:Y:S01]  /*4a80*/  SHFL.UP PT, R5, R4, 0x4, RZ ;  /* 0x0480000004057989 */ /* 0x000ea200000e00ff */
[----:B------:R-:W-:Y:S02]  /*4a90*/  ISETP.NE.AND P2, PT, R69, RZ, PT ;  /* 0x000000ff4500720c */ /* 0x000fe40003f45270 */
[----:B------:R-:W-:Y:S01]  /*4aa0*/  ISETP.NE.AND P3, PT, R71, RZ, PT ;  /* 0x000000ff4700720c */ /* 0x000fe20003f65270 */
[----:B------:R-:W4:Y:S01]  /*4ab0*/  SHFL.UP PT, R10, R13, 0x4, RZ ;  /* 0x048000000d0a7989 */ /* 0x000f2200000e00ff */
[----:B0-----:R-:W-:-:S02]  /*4ac0*/  FMUL.FTZ R12, R13, R14 ;  /* 0x0000000e0d0c7220 */ /* 0x001fc40000410000 */
[-C--:B-1----:R-:W-:Y:S02]  /*4ad0*/  FMUL.FTZ R11, R13, R15.reuse ;  /* 0x0000000f0d0b7220 */ /* 0x082fe40000410000 */
[C---:B------:R-:W-:Y:S02]  /*4ae0*/  FFMA.FTZ R12, R4.reuse, R15, R12 ;  /* 0x0000000f040c7223 */ /* 0x040fe4000001000c */
[----:B------:R-:W-:Y:S02]  /*4af0*/  FFMA.FTZ R11, R4, R14, -R11 ;  /* 0x0000000e040b7223 */ /* 0x000fe4000001080b */
[----:B------:R-:W-:Y:S02]  /*4b00*/  @P0 FADD.FTZ R7, R7, R12 ;  /* 0x0000000c07070221 */ /* 0x000fe40000010000 */
[----:B------:R-:W-:Y:S02]  /*4b10*/  @P0 FADD.FTZ R6, R6, R11 ;  /* 0x0000000b06060221 */ /* 0x000fe40000010000 */
[C---:B--2---:R-:W-:Y:S01]  /*4b20*/  FMUL.FTZ R9, R13.reuse, R5 ;  /* 0x000000050d097220 */ /* 0x044fe20000410000 */
[----:B------:R-:W0:Y:S01]  /*4b30*/  SHFL.UP PT, R15, R7, 0x8, RZ ;  /* 0x05000000070f7989 */ /* 0x000e2200000e00ff */
[----:B----4-:R-:W-:-:S02]  /*4b40*/  FMUL.FTZ R8, R13, R10 ;  /* 0x0000000a0d087220 */ /* 0x010fc40000410000 */
[C---:B------:R-:W-:Y:S01]  /*4b50*/  FFMA.FTZ R10, R4.reuse, R10, R9 ;  /* 0x0000000a040a7223 */ /* 0x040fe20000010009 */
[----:B------:R-:W1:Y:S01]  /*4b60*/  SHFL.UP PT, R11, R6, 0x8, RZ ;  /* 0x05000000060b7989 */ /* 0x000e6200000e00ff */
[----:B------:R-:W-:-:S03]  /*4b70*/  @P0 FFMA.FTZ R4, R4, R5, -R8 ;  /* 0x0000000504040223 */ /* 0x000fc60000010808 */
[----:B------:R-:W-:Y:S02]  /*4b80*/  FSEL R10, R13, R10, !P0 ;  /* 0x0000000a0d0a7208 */ /* 0x000fe40004000000 */
[----:B------:R-:W2:Y:S01]  /*4b90*/  SHFL.UP PT, R5, R4, 0x8, RZ ;  /* 0x0500000004057989 */ /* 0x000ea200000e00ff */
[----:B------:R-:W-:Y:S02]  /*4ba0*/  ISETP.NE.AND P0, PT, R117, RZ, PT ;  /* 0x000000ff7500720c */ /* 0x000fe40003f05270 */
[----:B------:R-:W-:Y:S01]  /*4bb0*/  MOV R13, RZ ;  /* 0x000000ff000d7202 */ /* 0x000fe20000000f00 */
[----:B------:R-:W4:Y:S01]  /*4bc0*/  SHFL.UP PT, R9, R10, 0x8, RZ ;  /* 0x050000000a097989 */ /* 0x000f2200000e00ff */
[----:B------:R-:W-:Y:S01]  /*4bd0*/  ISETP.EQ.OR P0, PT, R92, RZ, P0 ;  /* 0x000000ff5c00720c */ /* 0x000fe20000702670 */
[C---:B0-----:R-:W-:Y:S02]  /*4be0*/  FMUL.FTZ R8, R10.reuse, R15 ;  /* 0x0000000f0a087220 */ /* 0x041fe40000410000 */
[----:B-1----:R-:W-:-:S02]  /*4bf0*/  FMUL.FTZ R12, R10, R11 ;  /* 0x0000000b0a0c7220 */ /* 0x002fc40000410000 */
[C---:B------:R-:W-:Y:S02]  /*4c00*/  FFMA.FTZ R11, R4.reuse, R11, -R8 ;  /* 0x0000000b040b7223 */ /* 0x040fe40000010808 */
[----:B------:R-:W-:Y:S02]  /*4c10*/  FFMA.FTZ R12, R4, R15, R12 ;  /* 0x0000000f040c7223 */ /* 0x000fe4000001000c */
[----:B--2---:R-:W-:Y:S01]  /*4c20*/  FMUL.FTZ R8, R10, R5 ;  /* 0x000000050a087220 */ /* 0x004fe20000410000 */
[----:B------:R-:W-:Y:S01]  /*4c30*/  CS2R R14, SRZ ;  /* 0x00000000000e7805 */ /* 0x000fe2000001ff00 */
[----:B------:R-:W-:Y:S02]  /*4c40*/  @P1 FADD.FTZ R6, R6, R11 ;  /* 0x0000000b06061221 */ /* 0x000fe40000010000 */
[-C--:B----4-:R-:W-:Y:S02]  /*4c50*/  FFMA.FTZ R11, R4, R9.reuse, R8 ;  /* 0x00000009040b7223 */ /* 0x090fe40000010008 */
[----:B------:R-:W-:-:S02]  /*4c60*/  FMUL.FTZ R9, R10, R9 ;  /* 0x000000090a097220 */ /* 0x000fc40000410000 */
[----:B------:R-:W-:Y:S01]  /*4c70*/  @P1 FADD.FTZ R7, R7, R12 ;  /* 0x0000000c07071221 */ /* 0x000fe20000010000 */
[----:B------:R-:W-:Y:S01]  /*4c80*/  FSEL R11, R10, R11, !P1 ;  /* 0x0000000b0a0b7208 */ /* 0x000fe20004800000 */
[----:B------:R-:W-:Y:S01]  /*4c90*/  @P1 FFMA.FTZ R4, R4, R5, -R9 ;  /* 0x0000000504041223 */ /* 0x000fe20000010809 */
[----:B------:R-:W-:Y:S01]  /*4ca0*/  MOV R12, 0x3f800000 ;  /* 0x3f800000000c7802 */ /* 0x000fe20000000f00 */
[----:B------:R-:W0:Y:S01]  /*4cb0*/  SHFL.UP PT, R9, R6, 0x10, RZ ;  /* 0x0600000006097989 */ /* 0x000e2200000e00ff */
[----:B------:R-:W-:-:S03]  /*4cc0*/  ISETP.NE.AND P1, PT, R69, 0x1f, PT ;  /* 0x0000001f4500780c */ /* 0x000fc60003f25270 */
[----:B------:R-:W1:Y:S04]  /*4cd0*/  SHFL.UP PT, R16, R7, 0x10, RZ ;  /* 0x0600000007107989 */ /* 0x000e6800000e00ff */
[----:B------:R-:W2:Y:S04]  /*4ce0*/  SHFL.UP PT, R5, R4, 0x10, RZ ;  /* 0x0600000004057989 */ /* 0x000ea800000e00ff */
[----:B------:R-:W4:Y:S04]  /*4cf0*/  SHFL.UP PT, R8, R11, 0x10, RZ ;  /* 0x060000000b087989 */ /* 0x000f2800000e00ff */
[----:B------:R-:W-:Y:S01]  /*4d00*/  @!P0 LDS.128 R12, [R25.X16+0x880] ;  /* 0x00088000190c8984 */ /* 0x000fe2000000cc00 */
[----:B------:R-:W-:Y:S01]  /*4d10*/  ISETP.GE.AND P0, PT, R69, 0x10, PT ;  /* 0x000000104500780c */ /* 0x000fe20003f06270 */
[----:B0-----:R-:W-:-:S02]  /*4d20*/  FMUL.FTZ R151, R11, R9 ;  /* 0x000000090b977220 */ /* 0x001fc40000410000 */
[CC--:B-1----:R-:W-:Y:S02]  /*4d30*/  FMUL.FTZ R10, R11.reuse, R16.reuse ;  /* 0x000000100b0a7220 */ /* 0x0c2fe40000410000 */
[C---:B------:R-:W-:Y:S02]  /*4d40*/  FFMA.FTZ R16, R4.reuse, R16, R151 ;  /* 0x0000001004107223 */ /* 0x040fe40000010097 */
[C---:B--2---:R-:W-:Y:S02]  /*4d50*/  FMUL.FTZ R17, R11.reuse, R5 ;  /* 0x000000050b117220 */ /* 0x044fe40000410000 */
[C---:B------:R-:W-:Y:S02]  /*4d60*/  FFMA.FTZ R91, R4.reuse, R9, -R10 ;  /* 0x00000009045b7223 */ /* 0x040fe4000001080a */
[-C--:B----4-:R-:W-:Y:S02]  /*4d70*/  FMUL.FTZ R9, R11, R8.reuse ;  /* 0x000000080b097220 */ /* 0x090fe40000410000 */
[----:B------:R-:W-:-:S02]  /*4d80*/  FFMA.FTZ R8, R4, R8, R17 ;  /* 0x0000000804087223 */ /* 0x000fc40000010011 */
[----:B------:R-:W-:Y:S02]  /*4d90*/  @P0 FFMA.FTZ R4, R4, R5, -R9 ;  /* 0x0000000504040223 */ /* 0x000fe40000010809 */
[----:B------:R-:W-:Y:S01]  /*4da0*/  @P0 FADD.FTZ R6, R6, R91 ;  /* 0x0000005b06060221 */ /* 0x000fe20000010000 */
[----:B------:R-:W-:Y:S01]  /*4db0*/  FSEL R5, R11, R8, !P0 ;  /* 0x000000080b057208 */ /* 0x000fe20004000000 */
[----:B------:R-:W-:Y:S01]  /*4dc0*/  @P0 FADD.FTZ R7, R7, R16 ;  /* 0x0000001007070221 */ /* 0x000fe20000010000 */
[----:B------:R-:W0:Y:S01]  /*4dd0*/  SHFL.UP PT, R151, R4, 0x1, RZ ;  /* 0x0420000004977989 */ /* 0x000e2200000e00ff */
[----:B------:R-:W-:-:S03]  /*4de0*/  ISETP.NE.AND P0, PT, R71, RZ, PT ;  /* 0x000000ff4700720c */ /* 0x000fc60003f05270 */
[----:B------:R-:W-:Y:S04]  /*4df0*/  @!P1 STS.128 [0x840], R4 ;  /* 0x00084004ff009388 */ /* 0x000fe80000000c00 */
[----:B------:R-:W-:Y:S06]  /*4e00*/  BAR.SYNC.DEFER_BLOCKING 0x0 ;  /* 0x0000000000007b1d */ /* 0x000fec0000010000 */
[----:B------:R-:W1:Y:S04]  /*4e10*/  SHFL.UP PT, R91, R5, 0x1, RZ ;  /* 0x04200000055b7989 */ /* 0x000e6800000e00ff */
[----:B------:R-:W2:Y:S04]  /*4e20*/  SHFL.UP PT, R150, R7, 0x1, RZ ;  /* 0x0420000007967989 */ /* 0x000ea800000e00ff */
[----:B------:R-:W4:Y:S01]  /*4e30*/  SHFL.UP PT, R152, R6, 0x1, RZ ;  /* 0x0420000006987989 */ /* 0x000f2200000e00ff */
[----:B0-----:R-:W-:-:S03]  /*4e40*/  @!P2 MOV R151, R12 ;  /* 0x0000000c0097a202 */ /* 0x001fc60000000f00 */
[----:B------:R-:W-:Y:S04]  /*4e50*/  @!P2 STS.128 [0x860], R12 ;  /* 0x0008600cff00a388 */ /* 0x000fe80000000c00 */
[----:B------:R-:W-:Y:S01]  /*4e60*/  LDS.128 R8, [0x840] ;  /* 0x00084000ff087984 */ /* 0x000fe20000000c00 */
[----:B-1----:R-:W-:-:S03]  /*4e70*/  @!P2 MOV R91, R13 ;  /* 0x0000000d005ba202 */ /* 0x002fc60000000f00 */
[----:B------:R-:W-:Y:S01]  /*4e80*/  BAR.SYNC.DEFER_BLOCKING 0x0 ;  /* 0x0000000000007b1d */ /* 0x000fe20000010000 */
[----:B--2---:R-:W-:Y:S02]  /*4e90*/  @!P2 MOV R150, R15 ;  /* 0x0000000f0096a202 */ /* 0x004fe40000000f00 */
[----:B----4-:R-:W-:-:S03]  /*4ea0*/  @!P2 MOV R152, R14 ;  /* 0x0000000e0098a202 */ /* 0x010fc60000000f00 */
[----:B------:R-:W0:Y:S02]  /*4eb0*/  @P3 LDS.64 R16, [0x868] ;  /* 0x00086800ff103984 */ /* 0x000e240000000a00 */
[CC--:B0-----:R-:W-:Y:S02]  /*4ec0*/  @P3 FMUL.FTZ R154, R16.reuse, R91.reuse ;  /* 0x0000005b109a3220 */ /* 0x0c1fe40000410000 */
[C---:B------:R-:W-:Y:S02]  /*4ed0*/  @P3 FMUL.FTZ R91, R17.reuse, R91 ;  /* 0x0000005b115b3220 */ /* 0x040fe40000410000 */
        /* <DEDUP_REMOVED lines=53> */
[----:B------:R-:W-:Y:S02]  /*5230*/  FMUL.FTZ R110, R110, R139 ;  /* 0x0000008b6e6e7220 */ /* 0x000fe40000410000 */
[----:B------:R-:W-:Y:S02]  /*5240*/  FMUL.FTZ R91, R9, R15 ;  /* 0x0000000f095b7220 */ /* 0x000fe40000410000 */
[C---:B------:R-:W-:Y:S02]  /*5250*/  FFMA.FTZ R4, R109.reuse, R139, -R4 ;  /* 0x0000008b6d047223 */ /* 0x040fe40000010804 */
[----:B------:R-:W-:-:S02]  /*5260*/  FFMA.FTZ R109, R109, R138, R110 ;  /* 0x0000008a6d6d7223 */ /* 0x000fc4000001006e */
[-C--:B------:R-:W-:Y:S02]  /*5270*/  FFMA.FTZ R91, R8, R14.reuse, -R91 ;  /* 0x0000000e085b7223 */ /* 0x080fe4000001085b */
[C---:B------:R-:W-:Y:S02]  /*5280*/  FMUL.FTZ R5, R9.reuse, R13 ;  /* 0x0000000d09057220 */ /* 0x040fe40000410000 */
[C---:B------:R-:W-:Y:S02]  /*5290*/  FMUL.FTZ R14, R9.reuse, R14 ;  /* 0x0000000e090e7220 */ /* 0x040fe40000410000 */
[----:B------:R-:W-:Y:S02]  /*52a0*/  FADD.FTZ R140, R140, R109 ;  /* 0x0000006d8c8c7221 */ /* 0x000fe40000010000 */
[----:B------:R-:W-:Y:S02]  /*52b0*/  FMUL.FTZ R9, R9, R12 ;  /* 0x0000000c09097220 */ /* 0x000fe40000410000 */
[----:B------:R-:W-:-:S02]  /*52c0*/  FADD.FTZ R98, R141, R4 ;  /* 0x000000048d627221 */ /* 0x000fc40000010000 */
[C---:B------:R-:W-:Y:S02]  /*52d0*/  FFMA.FTZ R12, R8.reuse, R12, -R5 ;  /* 0x0000000c080c7223 */ /* 0x040fe40000010805 */
[C---:B------:R-:W-:Y:S02]  /*52e0*/  FMUL.FTZ R4, R89.reuse, R140 ;  /* 0x0000008c59047220 */ /* 0x040fe40000410000 */
[C---:B------:R-:W-:Y:S02]  /*52f0*/  FFMA.FTZ R13, R8.reuse, R13, R9 ;  /* 0x0000000d080d7223 */ /* 0x040fe40000010009 */
[-C--:B------:R-:W-:Y:S02]  /*5300*/  FMUL.FTZ R89, R89, R98.reuse ;  /* 0x0000006259597220 */ /* 0x080fe40000410000 */
[----:B------:R-:W-:Y:S02]  /*5310*/  FFMA.FTZ R8, R8, R15, R14 ;  /* 0x0000000f08087223 */ /* 0x000fe4000001000e */
[----:B------:R-:W-:-:S02]  /*5320*/  FFMA.FTZ R9, R87, R98, -R4 ;  /* 0x0000006257097223 */ /* 0x000fc40000010804 */
[----:B------:R-:W-:Y:S02]  /*5330*/  FFMA.FTZ R100, R87, R140, R89 ;  /* 0x0000008c57647223 */ /* 0x000fe40000010059 */
[----:B------:R-:W-:Y:S02]  /*5340*/  FADD.FTZ R14, R10, R91 ;  /* 0x0000005b0a0e7221 */ /* 0x000fe40000010000 */
[----:B---3--:R-:W-:Y:S02]  /*5350*/  FMUL.FTZ R113, R3, R113 ;  /* 0x0000007103717220 */ /* 0x008fe40000410000 */
        /* <DEDUP_REMOVED lines=17> */
.L_x_1914:
[----:B------:R-:W-:Y:S05]  /*5470*/  BSYNC B0 ;  /* 0x0000000000007941 */ /* 0x000fea0003800000 */
.L_x_1913:
        /* <DEDUP_REMOVED lines=8> */
[----:B------:R-:W-:Y:S02]  /*5500*/  FFMA.FTZ R4, R2, R115, -R113 ;  /* 0x0000007302047223 */ /* 0x000fe40000010871 */
[----:B------:R-:W-:Y:S02]  /*5510*/  FADD.FTZ R126, R126, R5 ;  /* 0x000000057e7e7221 */ /* 0x000fe40000010000 */
[----:B------:R-:W-:Y:S02]  /*5520*/  FADD.FTZ R18, R127, R18 ;  /* 0x000000127f127221 */ /* 0x000fe40000010000 */
[C---:B------:R-:W-:Y:S02]  /*5530*/  FMUL.FTZ R9, R3.reuse, R116 ;  /* 0x0000007403097220 */ /* 0x040fe40000410000 */
[----:B------:R-:W-:Y:S02]  /*5540*/  FFMA.FTZ R55, R4, 2, R55 ;  /* 0x4000000004377823 */ /* 0x000fe40000010037 */
[----:B------:R-:W-:-:S02]  /*5550*/  FMUL.FTZ R5, R3, R6 ;  /* 0x0000000603057220 */ /* 0x000fc40000410000 */
[C---:B------:R-:W-:Y:S02]  /*5560*/  FMUL.FTZ R4, R81.reuse, R126 ;  /* 0x0000007e51047220 */ /* 0x040fe40000410000 */
[----:B------:R-:W-:Y:S02]  /*5570*/  FMUL.FTZ R6, R81, R18 ;  /* 0x0000001251067220 */ /* 0x000fe40000410000 */
[C---:B------:R-:W-:Y:S02]  /*5580*/  FFMA.FTZ R9, R2.reuse, R114, -R9 ;  /* 0x0000007202097223 */ /* 0x040fe40000010809 */
[----:B------:R-:W-:Y:S02]  /*5590*/  FFMA.FTZ R7, R2, R7, -R5 ;  /* 0x0000000702077223 */ /* 0x000fe40000010805 */
[C---:B------:R-:W-:Y:S02]  /*55a0*/  FFMA.FTZ R5, R83.reuse, R18, -R4 ;  /* 0x0000001253057223 */ /* 0x040fe40000010804 */
[----:B------:R-:W-:-:S02]  /*55b0*/  FFMA.FTZ R6, R83, R126, R6 ;  /* 0x0000007e53067223 */ /* 0x000fc40000010006 */
[----:B------:R-:W-:Y:S02]  /*55c0*/  FFMA.FTZ R54, R9, 2, R54 ;  /* 0x4000000009367823 */ /* 0x000fe40000010036 */
[----:B------:R-:W-:Y:S02]  /*55d0*/  FADD.FTZ R9, R130, R5 ;  /* 0x0000000582097221 */ /* 0x000fe40000010000 */
[----:B------:R-:W-:Y:S02]  /*55e0*/  FADD.FTZ R131, R131, R6 ;  /* 0x0000000683837221 */ /* 0x000fe40000010000 */
[C---:B------:R-:W-:Y:S02]  /*55f0*/  FMUL.FTZ R4, R20.reuse, R9 ;  /* 0x0000000914047220 */ /* 0x040fe40000410000 */
[-C--:B------:R-:W-:Y:S02]  /*5600*/  FMUL.FTZ R20, R20, R131.reuse ;  /* 0x0000008314147220 */ /* 0x080fe40000410000 */
[----:B------:R-:W-:-:S02]  /*5610*/  FFMA.FTZ R5, R21, R131, R4 ;  /* 0x0000008315057223 */ /* 0x000fc40000010004 */
[----:B------:R-:W-:Y:S02]  /*5620*/  FFMA.FTZ R20, R21, R9, -R20 ;  /* 0x0000000915147223 */ /* 0x000fe40000010814 */
[----:B------:R-:W-:Y:S02]  /*5630*/  FADD.FTZ R136, R136, R5 ;  /* 0x0000000588887221 */ /* 0x000fe40000010000 */
[----:B------:R-:W-:Y:S02]  /*5640*/  FADD.FTZ R20, R137, R20 ;  /* 0x0000001489147221 */ /* 0x000fe40000010000 */
        /* <DEDUP_REMOVED lines=8> */
[----:B------:R-:W-:-:S02]  /*56d0*/  FMUL.FTZ R5, R3, R100 ;  /* 0x0000006403057220 */ /* 0x000fc40000410000 */
[----:B------:R-:W-:Y:S02]  /*56e0*/  FFMA.FTZ R52, R7, 2, R52 ;  /* 0x4000000007347823 */ /* 0x000fe40000010034 */
[----:B------:R-:W-:Y:S02]  /*56f0*/  FFMA.FTZ R6, R119, R22, R6 ;  /* 0x0000001677067223 */ /* 0x000fe40000010006 */
[----:B------:R-:W-:Y:S02]  /*5700*/  FMUL.FTZ R7, R3, R140 ;  /* 0x0000008c03077220 */ /* 0x000fe40000410000 */
[----:B------:R-:W-:Y:S02]  /*5710*/  FFMA.FTZ R119, R119, R142, -R4 ;  /* 0x0000008e77777223 */ /* 0x000fe40000010804 */
[----:B------:R-:W-:Y:S02]  /*5720*/  FFMA.FTZ R5, R2, R122, -R5 ;  /* 0x0000007a02057223 */ /* 0x000fe40000010805 */
[----:B------:R-:W-:-:S02]  /*5730*/  FADD.FTZ R8, R145, R6 ;  /* 0x0000000691087221 */ /* 0x000fc40000010000 */
[----:B------:R-:W-:Y:S02]  /*5740*/  FFMA.FTZ R98, R2, R98, -R7 ;  /* 0x0000006202627223 */ /* 0x000fe40000010807 */
[----:B------:R-:W-:Y:S02]  /*5750*/  FADD.FTZ R6, R144, R119 ;  /* 0x0000007790067221 */ /* 0x000fe40000010000 */
[----:B------:R-:W-:Y:S02]  /*5760*/  FMUL.FTZ R7, R3, R126 ;  /* 0x0000007e03077220 */ /* 0x000fe40000410000 */
[----:B------:R-:W-:Y:S02]  /*5770*/  FFMA.FTZ R46, R5, 2, R46 ;  /* 0x40000000052e7823 */ /* 0x000fe4000001002e */
[C---:B------:R-:W-:Y:S02]  /*5780*/  FMUL.FTZ R5, R147.reuse, R8 ;  /* 0x0000000893057220 */ /* 0x040fe40000410000 */
[----:B------:R-:W-:-:S02]  /*5790*/  FMUL.FTZ R147, R147, R6 ;  /* 0x0000000693937220 */ /* 0x000fc40000410000 */
[----:B------:R-:W-:Y:S02]  /*57a0*/  FFMA.FTZ R4, R2, R18, -R7 ;  /* 0x0000001202047223 */ /* 0x000fe40000010807 */
        /* <DEDUP_REMOVED lines=16> */
[----:B------:R-:W-:-:S02]  /*58b0*/  FFMA.FTZ R45, R4, 2, R45 ;  /* 0x40000000042d7823 */ /* 0x000fc4000001002d */
        /* <DEDUP_REMOVED lines=21> */
.L_x_1912:
[----:B------:R-:W-:Y:S01]  /*5a10*/  BAR.SYNC.DEFER_BLOCKING 0x0 ;  /* 0x0000000000007b1d */ /* 0x000fe20000010000 */
[----:B------:R-:W-:Y:S01]  /*5a20*/  F2FP.PACK_AB R7, R48, R49 ;  /* 0x000000313007723e */ /* 0x000fe200000000ff */
[----:B------:R-:W-:Y:S01]  /*5a30*/  IMAD R0, R118, c[0x0][0x200], RZ ;  /* 0x0000800076007a24 */ /* 0x000fe200078e02ff */
[----:B------:R-:W-:Y:S02]  /*5a40*/  F2FP.PACK_AB R6, R50, R51 ;  /* 0x000000333206723e */ /* 0x000fe400000000ff */
[----:B------:R-:W-:Y:S01]  /*5a50*/  F2FP.PACK_AB R5, R52, R53 ;  /* 0x000000353405723e */ /* 0x000fe200000000ff */
[----:B------:R-:W-:Y:S01]  /*5a60*/  IMAD R21, R73, c[0x0][0x204], R0 ;  /* 0x0000810049157a24 */ /* 0x000fe200078e0200 */
[----:B------:R-:W-:Y:S02]  /*5a70*/  F2FP.PACK_AB R4, R54, R55 ;  /* 0x000000373604723e */ /* 0x000fe400000000ff */
[----:B------:R-:W-:-:S02]  /*5a80*/  F2FP.PACK_AB R11, R40, R41 ;  /* 0x00000029280b723e */ /* 0x000fc400000000ff */
[----:B------:R-:W-:Y:S02]  /*5a90*/  F2FP.PACK_AB R10, R42, R43 ;  /* 0x0000002b2a0a723e */ /* 0x000fe400000000ff */
[----:B------:R-:W-:Y:S02]  /*5aa0*/  F2FP.PACK_AB R9, R44, R45 ;  /* 0x0000002d2c09723e */ /* 0x000fe400000000ff */
[----:B------:R-:W-:Y:S02]  /*5ab0*/  F2FP.PACK_AB R8, R46, R47 ;  /* 0x0000002f2e08723e */ /* 0x000fe400000000ff */
[C---:B------:R-:W-:Y:S02]  /*5ac0*/  SHF.L.U32 R2, R92.reuse, 0x9, RZ ;  /* 0x000000095c027819 */ /* 0x040fe400000006ff */
[----:B------:R-:W-:Y:S02]  /*5ad0*/  IADD3 R92, R92, 0x1, RZ ;  /* 0x000000015c5c7810 */ /* 0x000fe40007ffe0ff */
[----:B------:R-:W-:-:S02]  /*5ae0*/  SHF.R.S32.HI R3, RZ, 0x1f, R2 ;  /* 0x0000001fff037819 */ /* 0x000fc40000011402 */
        /* <DEDUP_REMOVED lines=25> */
.L_x_1916:
[----:B------:R-:W-:Y:S05]  /*5c80*/  EXIT ;  /* 0x000000000000794d */ /* 0x000fea0003800000 */
.L_x_1918:
        /* <DEDUP_REMOVED lines=15> */
.L_x_5364:


//--------------------- .text._Z25selective_scan_fwd_kernelI32Selective_Scan_fwd_kernel_traitsILi32ELi16ELi1ELb1ELb1ELb0ELb1EN3c104HalfENS1_7complexIfEEEEv13SSMParamsBase --------------------------
	.section	.text._Z25selective_scan_fwd_kernelI32Selective_Scan_fwd_kernel_traitsILi32ELi16ELi1ELb1ELb1ELb0ELb1EN3c104HalfENS1_7complexIfEEEEv13SSMParamsBase,"ax",@progbits
	.sectioninfo	@"SHI_REGISTERS=157"
	.align	128
        .global         _Z25selective_scan_fwd_kernelI32Selective_Scan_fwd_kernel_traitsILi32ELi16ELi1ELb1ELb1ELb0ELb1EN3c104HalfENS1_7complexIfEEEEv13SSMParamsBase
        .type           _Z25selective_scan_fwd_kernelI32Selective_Scan_fwd_kernel_traitsILi32ELi16ELi1ELb1ELb1ELb0ELb1EN3c104HalfENS1_7complexIfEEEEv13SSMParamsBase,@function
        .size           _Z25selective_scan_fwd_kernelI32Selective_Scan_fwd_kernel_traitsILi32ELi16ELi1ELb1ELb1ELb0ELb1EN3c104HalfENS1_7complexIfEEEEv13SSMParamsBase,(.L_x_5365 - _Z25selective_scan_fwd_kernelI32Selective_Scan_fwd_kernel_traitsILi32ELi16ELi1ELb1ELb1ELb0ELb1EN3c104HalfENS1_7complexIfEEEEv13SSMParamsBase)
        .other          _Z25selective_scan_fwd_kernelI32Selective_Scan_fwd_kernel_traitsILi32ELi16ELi1ELb1ELb1ELb0ELb1EN3c104HalfENS1_7complexIfEEEEv13SSMParamsBase,@"STO_CUDA_ENTRY STV_DEFAULT"
_Z25selective_scan_fwd_kernelI32Selective_Scan_fwd_kernel_traitsILi32ELi16ELi1ELb1ELb1ELb0ELb1EN3c104HalfENS1_7complexIfEEEEv13SSMParamsBase:
.text._Z25selective_scan_fwd_kernelI32Selective_Scan_fwd_kernel_traitsILi32ELi16ELi1ELb1ELb1ELb0ELb1EN3c104HalfENS1_7complexIfEEEEv13SSMParamsBase:
        /* <DEDUP_REMOVED lines=84> */
.L_x_1956:
        /* <DEDUP_REMOVED lines=79> */
.L_x_1920:
[----:B-12---:R-:W-:Y:S05]  /*0a30*/  BSYNC B0 ;  /* 0x0000000000007941 */ /* 0x006fea0003800000 */
.L_x_1919:
        /* <DEDUP_REMOVED lines=36> */
.L_x_1922:
[----:B------:R-:W-:Y:S05]  /*0c80*/  BSYNC B0 ;  /* 0x0000000000007941 */ /* 0x000fea0003800000 */
.L_x_1921:
        /* <DEDUP_REMOVED lines=38> */
.L_x_1924:
[----:B------:R-:W-:Y:S05]  /*0ef0*/  BSYNC B0 ;  /* 0x0000000000007941 */ /* 0x000fea0003800000 */
.L_x_1923:
        /* <DEDUP_REMOVED lines=36> */
.L_x_1926:
[----:B------:R-:W-:Y:S05]  /*1140*/  BSYNC B0 ;  /* 0x0000000000007941 */ /* 0x000fea0003800000 */
.L_x_1925:
        /* <DEDUP_REMOVED lines=38> */
.L_x_1928:
[----:B------:R-:W-:Y:S05]  /*13b0*/  BSYNC B0 ;  /* 0x0000000000007941 */ /* 0x000fea0003800000 */
.L_x_1927:
        /* <DEDUP_REMOVED lines=36> */
.L_x_1930:
[----:B------:R-:W-:Y:S05]  /*1600*/  BSYNC B0 ;  /* 0x0000000000007941 */ /* 0x000fea0003800000 */
.L_x_1929:
        /* <DEDUP_REMOVED lines=38> */
.L_x_1932:
[----:B------:R-:W-:Y:S05]  /*1870*/  BSYNC B0 ;  /* 0x0000000000007941 */ /* 0x000fea0003800000 */
.L_x_1931:
        /* <DEDUP_REMOVED lines=37> */
.L_x_1934:
[----:B------:R-:W-:Y:S05]  /*1ad0*/  BSYNC B0 ;  /* 0x0000000000007941 */ /* 0x000fea0003800000 */
.L_x_1933:
        /* <DEDUP_REMOVED lines=42> */
.L_x_1936:
[----:B------:R-:W-:Y:S05]  /*1d80*/  BSYNC B0 ;  /* 0x0000000000007941 */ /* 0x000fea0003800000 */
.L_x_1935:
        /* <DEDUP_REMOVED lines=40> */
.L_x_1938:
[----:B------:R-:W-:Y:S05]  /*2010*/  BSYNC B0 ;  /* 0x0000000000007941 */ /* 0x000fea0003800000 */
.L_x_1937:
        /* <DEDUP_REMOVED lines=46> */
.L_x_1940:
[----:B------:R-:W-:Y:S05]  /*2300*/  BSYNC B0 ;  /* 0x0000000000007941 */ /* 0x000fea0003800000 */
.L_x_1939:
        /* <DEDUP_REMOVED lines=33> */
.L_x_1942:
[----:B------:R-:W-:Y:S05]  /*2520*/  BSYNC B0 ;  /* 0x0000000000007941 */ /* 0x000fea0003800000 */
.L_x_1941:
        /* <DEDUP_REMOVED lines=33> */
.L_x_1944:
[----:B------:R-:W-:Y:S05]  /*2740*/  BSYNC B0 ;  /* 0x0000000000007941 */ /* 0x000fea0003800000 */
.L_x_1943:
        /* <DEDUP_REMOVED lines=33> */
.L_x_1946:
[----:B------:R-:W-:Y:S05]  /*2960*/  BSYNC B0 ;  /* 0x0000000000007941 */ /* 0x000fea0003800000 */
.L_x_1945:
        /* <DEDUP_REMOVED lines=33> */
.L_x_1948:
[----:B------:R-:W-:Y:S05]  /*2b80*/  BSYNC B0 ;  /* 0x0000000000007941 */ /* 0x000fea0003800000 */
.L_x_1947:
        /* <DEDUP_REMOVED lines=33> */
.L_x_1950:
[----:B------:R-:W-:Y:S05]  /*2da0*/  BSYNC B0 ;  /* 0x0000000000007941 */ /* 0x000fea0003800000 */
.L_x_1949:
        /* <DEDUP_REMOVED lines=36> */
.L_x_1954:
        /* <DEDUP_REMOVED lines=584> */
.L_x_1953:
[----:B------:R-:W-:Y:S05]  /*5470*/  BSYNC B0 ;  /* 0x0000000000007941 */ /* 0x000fea0003800000 */
.L_x_1952:
        /* <DEDUP_REMOVED lines=89> */
.L_x_1951:
        /* <DEDUP_REMOVED lines=58> */
[----:B------:R-:W-:Y:S01]  /*5db0*/  HADD2.F32 R9, -RZ, R18.H0_H0 ;  /* 0x20000012ff097230 */ /* 0x000fe20000004100 */
        /* <DEDUP_REMOVED lines=27> */
[----:B------:R-:W0:Y:S01]  /*5f70*/  MUFU.EX2 R7, R7 ;  /* 0x0000000700077308 */ /* 0x000e220000000800 */
[----:B------:R-:W-:-:S02]  /*5f80*/  FMUL.FTZ R15, R32, -1.4426950216293334961 ;  /* 0xbfb8aa3b200f7820 */ /* 0x000fc40000410000 */
[----:B------:R-:W-:-:S05]  /*5f90*/  FMUL.FTZ R34, R33, -1.4426950216293334961 ;  /* 0xbfb8aa3b21227820 */ /* 0x000fca0000410000 */
        /* <DEDUP_REMOVED lines=28> */
[----:B-1----:R-:W-:Y:S02]  /*6160*/  FADD.FTZ R15, R15, 1 ;  /* 0x3f8000000f0f7421 */ /* 0x002fe40000010000 */
[----:B--2---:R-:W-:-:S05]  /*6170*/  FADD.FTZ R34, R34, 1 ;  /* 0x3f80000022227421 */ /* 0x004fca0000010000 */
[----:B------:R-:W1:Y:S01]  /*6180*/  MUFU.RCP R7, R7 ;  /* 0x0000000700077308 */ /* 0x000e620000001000 */
[----:B0-----:R-:W-:-:S07]  /*6190*/  FADD.FTZ R4, R4, 1 ;  /* 0x3f80000004047421 */ /* 0x001fce0000010000 */
[----:B------:R-:W0:Y:S08]  /*61a0*/  MUFU.RCP R5, R5 ;  /* 0x0000000500057308 */ /* 0x000e300000001000 */
        /* <DEDUP_REMOVED lines=13> */
[----:B------:R-:W-:-:S03]  /*6280*/  FMUL.FTZ R17, R17, R52 ;  /* 0x0000003411117220 */ /* 0x000fc60000410000 */
[----:B------:R-:W1:Y:S01]  /*6290*/  MUFU.RCP R19, R19 ;  /* 0x0000001300137308 */ /* 0x000e620000001000 */
[----:B0-----:R-:W-:Y:S01]  /*62a0*/  FMUL.FTZ R4, R9, R10 ;  /* 0x0000000a09047220 */ /* 0x001fe20000410000 */
[----:B------:R-:W-:-:S03]  /*62b0*/  F2FP.PACK_AB R17, R17, R6 ;  /* 0x000000061111723e */ /* 0x000fc600000000ff */
        /* <DEDUP_REMOVED lines=9> */
[----:B0-----:R-:W-:-:S04]  /*6350*/  FMUL.FTZ R21, R21, R22 ;  /* 0x0000001615157220 */ /* 0x001fc80000410000 */
[----:B------:R-:W-:-:S03]  /*6360*/  FMUL.FTZ R21, R21, R48 ;  /* 0x0000003015157220 */ /* 0x000fc60000410000 */
[----:B------:R-:W0:Y:S01]  /*6370*/  MUFU.RCP R13, R13 ;  /* 0x0000000d000d7308 */ /* 0x000e220000001000 */
[----:B--2---:R-:W-:Y:S01]  /*6380*/  FMUL.FTZ R8, R23, R12 ;  /* 0x0000000c17087220 */ /* 0x004fe20000410000 */
[----:B------:R-:W-:Y:S01]  /*6390*/  F2FP.PACK_AB R19, R21, R20 ;  /* 0x000000141513723e */ /* 0x000fe200000000ff */
[----:B------:R-:W-:Y:S01]  /*63a0*/  BAR.SYNC.DEFER_BLOCKING 0x0 ;  /* 0x0000000000007b1d */ /* 0x000fe20000010000 */
[----:B------:R-:W-:Y:S02]  /*63b0*/  IMAD R21, R73, c[0x0][0x214], R0 ;  /* 0x0000850049157a24 */ /* 0x000fe400078e0200 */
[----:B------:R-:W-:Y:S02]  /*63c0*/  FMUL.FTZ R8, R8, R47 ;  /* 0x0000002f08087220 */ /* 0x000fe40000410000 */
[----:B-1----:R-:W-:Y:S01]  /*63d0*/  FMUL.FTZ R9, R24, R25 ;  /* 0x0000001918097220 */ /* 0x002fe20000410000 */
[----:B------:R-:W1:Y:S01]  /*63e0*/  MUFU.RCP R28, R28 ;  /* 0x0000001c001c7308 */ /* 0x000e620000001000 */
[----:B------:R-:W-:Y:S01]  /*63f0*/  IADD3 R3, R3, R21, RZ ;  /* 0x0000001503037210 */ /* 0x000fe20007ffe0ff */
[----:B------:R-:W-:-:S02]  /*6400*/  IMAD R21, R79, c[0x0][0x218], RZ ;  /* 0x000086004f157a24 */ /* 0x000fc400078e02ff */
[----:B------:R-:W-:Y:S02]  /*6410*/  FMUL.FTZ R9, R9, R46 ;  /* 0x0000002e09097220 */ /* 0x000fe40000410000 */
[----:B------:R-:W-:Y:S02]  /*6420*/  IMAD R21, R96, c[0x0][0x21c], R21 ;  /* 0x0000870060157a24 */ /* 0x000fe400078e0215 */
[----:B------:R-:W2:Y:S01]  /*6430*/  MUFU.RCP R14, R14 ;  /* 0x0000000e000e7308 */ /* 0x000ea20000001000 */
[----:B0-----:R-:W-:Y:S01]  /*6440*/  FMUL.FTZ R26, R26, R13 ;  /* 0x0000000d1a1a7220 */ /* 0x001fe20000410000 */
[----:B------:R-:W-:Y:S01]  /*6450*/  F2FP.PACK_AB R4, R9, R8 ;  /* 0x000000080904723e */ /* 0x000fe200000000ff */
[----:B------:R-:W-:-:S04]  /*6460*/  IMAD.WIDE.U32 R2, R96, c[0x0][0x218], R2 ;  /* 0x0000860060027a25 */ /* 0x000fc800078e0002 */
[----:B------:R-:W-:Y:S01]  /*6470*/  FMUL.FTZ R26, R26, R45 ;  /* 0x0000002d1a1a7220 */ /* 0x000fe20000410000 */
[----:B------:R-:W0:Y:S01]  /*6480*/  MUFU.RCP R31, R31 ;  /* 0x0000001f001f7308 */ /* 0x000e220000001000 */
[----:B-1----:R-:W-:Y:S01]  /*6490*/  FMUL.FTZ R27, R27, R28 ;  /* 0x0000001c1b1b7220 */ /* 0x002fe20000410000 */
[----:B------:R-:W-:Y:S01]  /*64a0*/  STS.128 [R57], R16 ;  /* 0x0000001039007388 */ /* 0x000fe20000000c00 */
[----:B------:R-:W-:Y:S02]  /*64b0*/  IADD3 R3, R3, R21, RZ ;  /* 0x0000001503037210 */ /* 0x000fe40007ffe0ff */
[----:B------:R-:W-:-:S03]  /*64c0*/  FMUL.FTZ R27, R27, R44 ;  /* 0x0000002c1b1b7220 */ /* 0x000fc60000410000 */
[----:B------:R-:W1:Y:S01]  /*64d0*/  MUFU.RCP R15, R15 ;  /* 0x0000000f000f7308 */ /* 0x000e620000001000 */
[----:B--2---:R-:W-:Y:S01]  /*64e0*/  FMUL.FTZ R10, R29, R14 ;  /* 0x0000000e1d0a7220 */ /* 0x004fe20000410000 */
[----:B------:R-:W-:-:S03]  /*64f0*/  F2FP.PACK_AB R5, R27, R26 ;  /* 0x0000001a1b05723e */ /* 0x000fc600000000ff */
[----:B------:R-:W-:-:S03]  /*6500*/  FMUL.FTZ R10, R10, R43 ;  /* 0x0000002b0a0a7220 */ /* 0x000fc60000410000 */
[----:B------:R-:W2:Y:S01]  /*6510*/  MUFU.RCP R34, R34 ;  /* 0x0000002200227308 */ /* 0x000ea20000001000 */
[----:B0-----:R-:W-:-:S04]  /*6520*/  FMUL.FTZ R11, R30, R31 ;  /* 0x0000001f1e0b7220 */ /* 0x001fc80000410000 */
[----:B------:R-:W-:Y:S02]  /*6530*/  FMUL.FTZ R11, R11, R42 ;  /* 0x0000002a0b0b7220 */ /* 0x000fe40000410000 */
[----:B-1----:R-:W-:-:S03]  /*6540*/  FMUL.FTZ R32, R32, R15 ;  /* 0x0000000f20207220 */ /* 0x002fc60000410000 */
[----:B------:R-:W-:Y:S01]  /*6550*/  F2FP.PACK_AB R6, R11, R10 ;  /* 0x0000000a0b06723e */ /* 0x000fe200000000ff */
[----:B------:R-:W-:Y:S02]  /*6560*/  FMUL.FTZ R32, R32, R41 ;  /* 0x0000002920207220 */ /* 0x000fe40000410000 */
[----:B--2---:R-:W-:-:S04]  /*6570*/  FMUL.FTZ R33, R33, R34 ;  /* 0x0000002221217220 */ /* 0x004fc80000410000 */
[----:B------:R-:W-:-:S05]  /*6580*/  FMUL.FTZ R33, R33, R40 ;  /* 0x0000002821217220 */ /* 0x000fca0000410000 */
[----:B------:R-:W-:-:S05]  /*6590*/  F2FP.PACK_AB R7, R33, R32 ;  /* 0x000000202107723e */ /* 0x000fca00000000ff */
[----:B------:R0:W-:Y:S01]  /*65a0*/  STS.128 [R57+0x10], R4 ;  /* 0x0000100439007388 */ /* 0x0001e20000000c00 */
[----:B------:R-:W-:-:S06]  /*65b0*/  NOP ;  /* 0x0000000000007918 */ /* 0x000fcc0000000000 */
[----:B------:R-:W1:Y:S04]  /*65c0*/  LDS.128 R8, [R69.X16] ;  /* 0x0000000045087984 */ /* 0x000e68000000cc00 */
[----:B------:R-:W2:Y:S01]  /*65d0*/  LDS.128 R12, [R69.X16+0x200] ;  /* 0x00020000450c7984 */ /* 0x000ea2000000cc00 */
        /* <DEDUP_REMOVED lines=8> */
.L_x_1955:
[----:B------:R-:W-:Y:S05]  /*6660*/  EXIT ;  /* 0x000000000000794d */ /* 0x000fea0003800000 */
.L_x_1957:
        /* <DEDUP_REMOVED lines=9> */
.L_x_5365:


//--------------------- .text._Z25selective_scan_fwd_kernelI32Selective_Scan_fwd_kernel_traitsILi32ELi16ELi1ELb1ELb1ELb1ELb0EN3c104HalfENS1_7complexIfEEEEv13SSMParamsBase --------------------------
	.section	.text._Z25selective_scan_fwd_kernelI32Selective_Scan_fwd_kernel_traitsILi32ELi16ELi1ELb1ELb1ELb1ELb0EN3c104HalfENS1_7complexIfEEEEv13SSMParamsBase,"ax",@progbits
	.sectioninfo	@"SHI_REGISTERS=168"
	.align	128
        .global         _Z25selective_scan_fwd_kernelI32Selective_Scan_fwd_kernel_traitsILi32ELi16ELi1ELb1ELb1ELb1ELb0EN3c104HalfENS1_7complexIfEEEEv13SSMParamsBase
        .type           _Z25selective_scan_fwd_kernelI32Selective_Scan_fwd_kernel_traitsILi32ELi16ELi1ELb1ELb1ELb1ELb0EN3c104HalfENS1_7complexIfEEEEv13SSMParamsBase,@function
        .size           _Z25selective_scan_fwd_kernelI32Selective_Scan_fwd_kernel_traitsILi32ELi16ELi1ELb1ELb1ELb1ELb0EN3c104HalfENS1_7complexIfEEEEv13SSMParamsBase,(.L_x_5366 - _Z25selective_scan_fwd_kernelI32Selective_Scan_fwd_kernel_traitsILi32ELi16ELi1ELb1ELb1ELb1ELb0EN3c104HalfENS1_7complexIfEEEEv13SSMParamsBase)
        .other          _Z25selective_scan_fwd_kernelI32Selective_Scan_fwd_kernel_traitsILi32ELi16ELi1ELb1ELb1ELb1ELb0EN3c104HalfENS1_7complexIfEEEEv13SSMParamsBase,@"STO_CUDA_ENTRY STV_DEFAULT"
_Z25selective_scan_fwd_kernelI32Selective_Scan_fwd_kernel_traitsILi32ELi16ELi1ELb1ELb1ELb1ELb0EN3c104HalfENS1_7complexIfEEEEv13SSMParamsBase:
.text._Z25selective_scan_fwd_kernelI32Selective_Scan_fwd_kernel_traitsILi32ELi16ELi1ELb1ELb1ELb1ELb0EN3c104HalfENS1_7complexIfEEEEv13SSMParamsBase:
        /* <DEDUP_REMOVED lines=17> */
[C-C-:B------:R-:W-:Y:S02]  /*0110*/  @P0 LEA.HI.X R7, R0.reuse, c[0x0][0x23c], R3.reuse, 0x2, P2 ;  /* 0x00008f0000070a11 */ /* 0x140fe400010f1403 */
[----:B-1----:R-:W-:Y:S02]  /*0120*/  IADD3 R10, R5, 0xffffffe, RZ ;  /* 0x0ffffffe050a7810 */ /* 0x002fe40007ffe0ff */
[----:B------:R-:W-:Y:S01]  /*0130*/  @P1 LEA.HI.X R9, R0, c[0x0][0x254], R3, 0x2, P3 ;  /* 0x0000950000091a11 */ /* 0x000fe200018f1403 */
[----:B------:R0:W5:Y:S01]  /*0140*/  @P0 LDG.E R2, [R6.64] ;  /* 0x0000000406020981 */ /* 0x000162000c1e1900 */
[----:B------:R1:W3:Y:S01]  /*0150*/  F2I.FTZ.U32.TRUNC.NTZ R11, R10 ;  /* 0x0000000a000b7305 */ /* 0x0002e2000021f000 */
[----:B--2---:R-:W-:Y:S02]  /*0160*/  MOV R5, UR6 ;  /* 0x0000000600057c02 */ /* 0x004fe40008000f00 */
[----:B------:R2:W5:Y:S01]  /*0170*/  @P1 LDG.E R4, [R8.64] ;  /* 0x0000000408041981 */ /* 0x000562000c1e1900 */
[----:B------:R-:W-:-:S02]  /*0180*/  ISETP.NE.AND P1, PT, RZ, c[0x0][0x178], PT ;  /* 0x00005e00ff007a0c */ /* 0x000fc40003f25270 */
[C---:B------:R-:W-:Y:S01]  /*0190*/  IMAD.WIDE.U32 R14, R5.reuse, c[0x0][0x1b0], RZ ;  /* 0x00006c00050e7a25 */ /* 0x040fe200078e00ff */
[----:B-1----:R-:W-:Y:S01]  /*01a0*/  HFMA2.MMA R10, -RZ, RZ, 0, 0 ;  /* 0x00000000ff0a7435 */ /* 0x002fe200000001ff */
[----:B0-----:R-:W-:Y:S02]  /*01b0*/  IABS R6, R0 ;  /* 0x0000000000067213 */ /* 0x001fe40000000000 */
[----:B--2---:R-:W-:Y:S01]  /*01c0*/  IMAD.WIDE.U32 R8, R5, c[0x0][0x1d0], RZ ;  /* 0x0000740005087a25 */ /* 0x004fe200078e00ff */
[----:B---3--:R-:W-:-:S05]  /*01d0*/  IADD3 R13, RZ, -R11, RZ ;  /* 0x8000000bff0d7210 */ /* 0x008fca0007ffe0ff */
[----:B------:R-:W-:Y:S01]  /*01e0*/  IMAD R7, R13, R12, RZ ;  /* 0x0000000c0d077224 */ /* 0x000fe200078e02ff */
[----:B------:R-:W-:-:S03]  /*01f0*/  MOV R13, c[0x0][0x174] ;  /* 0x00005d00000d7a02 */ /* 0x000fc60000000f00 */
[----:B------:R-:W-:Y:S01]  /*0200*/  IMAD.HI.U32 R11, R11, R7, R10 ;  /* 0x000000070b0b7227 */ /* 0x000fe200078e000a */
[----:B------:R-:W-:Y:S02]  /*0210*/  MOV R7, R6 ;  /* 0x0000000600077202 */ /* 0x000fe40000000f00 */
[----:B------:R-:W-:-:S03]  /*0220*/  ISETP.GE.AND P4, PT, R13, 0x1, PT ;  /* 0x000000010d00780c */ /* 0x000fc60003f86270 */
[----:B------:R-:W-:-:S05]  /*0230*/  IMAD.HI.U32 R16, R11, R7, RZ ;  /* 0x000000070b107227 */ /* 0x000fca00078e00ff */
[----:B------:R-:W-:-:S05]  /*0240*/  IADD3 R6, -R16, RZ, RZ ;  /* 0x000000ff10067210 */ /* 0x000fca0007ffe1ff */
[----:B------:R-:W-:Y:S01]  /*0250*/  IMAD R7, R12, R6, R7 ;  /* 0x000000060c077224 */ /* 0x000fe200078e0207 */
[----:B------:R-:W-:-:S04]  /*0260*/  SHF.R.S32.HI R6, RZ, 0x1f, R5 ;  /* 0x0000001fff067819 */ /* 0x000fc80000011405 */
[----:B------:R-:W-:Y:S01]  /*0270*/  ISETP.GT.U32.AND P2, PT, R12, R7, PT ;  /* 0x000000070c00720c */ /* 0x000fe20003f44070 */
[C---:B------:R-:W-:Y:S02]  /*0280*/  IMAD R10, R6.reuse, c[0x0][0x1d0], RZ ;  /* 0x00007400060a7a24 */ /* 0x040fe400078e02ff */
[----:B------:R-:W-:Y:S02]  /*0290*/  IMAD R20, R6, c[0x0][0x190], RZ ;  /* 0x0000640006147a24 */ /* 0x000fe400078e02ff */
[----:B------:R-:W-:Y:S01]  /*02a0*/  IMAD R11, R5, c[0x0][0x1d4], R10 ;  /* 0x00007500050b7a24 */ /* 0x000fe200078e020a */
[----:B------:R-:W-:Y:S01]  /*02b0*/  LOP3.LUT R10, R0, c[0x0][0x178], RZ, 0x3c, !PT ;  /* 0x00005e00000a7a12 */ /* 0x000fe200078e3cff */
[C---:B------:R-:W-:Y:S02]  /*02c0*/  IMAD R22, R6.reuse, c[0x0][0x1b0], RZ ;  /* 0x00006c0006167a24 */ /* 0x040fe400078e02ff */
[----:B------:R-:W-:Y:S01]  /*02d0*/  IMAD R18, R6, c[0x0][0x1e0], RZ ;  /* 0x0000780006127a24 */ /* 0x000fe200078e02ff */
[----:B------:R-:W-:Y:S01]  /*02e0*/  IADD3 R9, R9, R11, RZ ;  /* 0x0000000b09097210 */ /* 0x000fe20007ffe0ff */
[C---:B------:R-:W-:Y:S01]  /*02f0*/  IMAD R17, R5.reuse, c[0x0][0x194], R20 ;  /* 0x0000650005117a24 */ /* 0x040fe200078e0214 */
[----:B------:R-:W-:Y:S01]  /*0300*/  ISETP.GE.AND P3, PT, R10, RZ, PT ;  /* 0x000000ff0a00720c */ /* 0x000fe20003f66270 */
[----:B------:R-:W-:Y:S01]  /*0310*/  IMAD.WIDE.U32 R10, R5, c[0x0][0x1e0], RZ ;  /* 0x00007800050a7a25 */ /* 0x000fe200078e00ff */
[----:B------:R-:W-:-:S02]  /*0320*/  @!P2 IADD3 R7, R7, -R12, RZ ;  /* 0x8000000c0707a210 */ /* 0x000fc40007ffe0ff */
[----:B------:R-:W-:Y:S01]  /*0330*/  @!P2 IADD3 R16, R16, 0x1, RZ ;  /* 0x000000011010a810 */ /* 0x000fe20007ffe0ff */
[----:B------:R-:W-:Y:S01]  /*0340*/  IMAD R19, R5, c[0x0][0x1b4], R22 ;  /* 0x00006d0005137a24 */ /* 0x000fe200078e0216 */
[----:B------:R-:W-:Y:S01]  /*0350*/  ISETP.GE.U32.AND P0, PT, R7, R12, PT ;  /* 0x0000000c0700720c */ /* 0x000fe20003f06070 */
[----:B------:R-:W-:Y:S02]  /*0360*/  IMAD R7, R3, c[0x0][0x1d8], RZ ;  /* 0x0000760003077a24 */ /* 0x000fe400078e02ff */
[----:B------:R-:W-:-:S04]  /*0370*/  IMAD.WIDE.U32 R12, R5, c[0x0][0x190], RZ ;  /* 0x00006400050c7a25 */ /* 0x000fc800078e00ff */
[----:B------:R-:W-:-:S06]  /*0380*/  IMAD R23, R0, c[0x0][0x1dc], R7 ;  /* 0x0000770000177a24 */ /* 0x000fcc00078e0207 */
[----:B------:R-:W-:Y:S01]  /*0390*/  @P0 IADD3 R16, R16, 0x1, RZ ;  /* 0x0000000110100810 */ /* 0x000fe20007ffe0ff */
[----:B------:R-:W-:Y:S06]  /*03a0*/  @!P4 EXIT ;  /* 0x000000000000c94d */ /* 0x000fec0003800000 */
[----:B------:R-:W0:Y:S01]  /*03b0*/  S2R R7, SR_TID.X ;  /* 0x0000000000077919 */ /* 0x000e220000002100 */
[----:B------:R-:W-:Y:S01]  /*03c0*/  IMAD.WIDE.U32 R8, R0, c[0x0][0x1d8], R8 ;  /* 0x0000760000087a25 */ /* 0x000fe200078e0008 */
[----:B------:R-:W-:Y:S02]  /*03d0*/  IADD3 R13, R13, R17, RZ ;  /* 0x000000110d0d7210 */ /* 0x000fe40007ffe0ff */
[----:B------:R-:W-:Y:S01]  /*03e0*/  @!P3 IADD3 R16, -R16, RZ, RZ ;  /* 0x000000ff1010b210 */ /* 0x000fe20007ffe1ff */
[----:B------:R-:W-:Y:S01]  /*03f0*/  IMAD R17, R5, c[0x0][0x1e4], R18 ;  /* 0x0000790005117a24 */ /* 0x000fe200078e0212 */
[----:B------:R-:W-:Y:S02]  /*0400*/  @!P1 LOP3.LUT R16, RZ, c[0x0][0x178], RZ, 0x33, !PT ;  /* 0x00005e00ff109a12 */ /* 0x000fe400078e33ff */
[----:B------:R-:W-:Y:S02]  /*0410*/  IADD3 R23, R9, R23, RZ ;  /* 0x0000001709177210 */ /* 0x000fe40007ffe0ff */
[----:B------:R-:W-:Y:S01]  /*0420*/  LEA R22, P0, R8, c[0x0][0x240], 0x1 ;  /* 0x0000900008167a11 */ /* 0x000fe200078008ff */
[----:B------:R-:W-:Y:S01]  /*0430*/  IMAD.WIDE.U32 R12, R16, c[0x0][0x1a8], R12 ;  /* 0x00006a00100c7a25 */ /* 0x000fe200078e000c */
[----:B------:R-:W-:-:S02]  /*0440*/  SHF.R.S32.HI R9, RZ, 0x1f, R16 ;  /* 0x0000001fff097819 */ /* 0x000fc40000011410 */
[----:B------:R-:W-:Y:S02]  /*0450*/  LEA.HI.X R23, R8, c[0x0][0x244], R23, 0x1, P0 ;  /* 0x0000910008177a11 */ /* 0x000fe400000f0c17 */
[----:B------:R-:W-:Y:S01]  /*0460*/  IADD3 R11, R11, R17, RZ ;  /* 0x000000110b0b7210 */ /* 0x000fe20007ffe0ff */
[----:B------:R-:W1:Y:S01]  /*0470*/  S2R R8, SR_LANEID ;  /* 0x0000000000087919 */ /* 0x000e620000000000 */
[----:B------:R-:W-:Y:S01]  /*0480*/  IMAD R17, R3, c[0x0][0x1e8], RZ ;  /* 0x00007a0003117a24 */ /* 0x000fe200078e02ff */
[----:B------:R-:W-:Y:S01]  /*0490*/  IADD3 R15, R15, R19, RZ ;  /* 0x000000130f0f7210 */ /* 0x000fe20007ffe0ff */
[----:B------:R-:W-:Y:S02]  /*04a0*/  IMAD R19, R9, c[0x0][0x1a8], RZ ;  /* 0x00006a0009137a24 */ /* 0x000fe400078e02ff */
[C---:B------:R-:W-:Y:S02]  /*04b0*/  IMAD R17, R0.reuse, c[0x0][0x1ec], R17 ;  /* 0x00007b0000117a24 */ /* 0x040fe400078e0211 */
[----:B------:R-:W-:-:S04]  /*04c0*/  IMAD.WIDE.U32 R10, R0, c[0x0][0x1e8], R10 ;  /* 0x00007a00000a7a25 */ /* 0x000fc800078e000a */
[----:B------:R-:W-:Y:S01]  /*04d0*/  IMAD R9, R9, c[0x0][0x1c8], RZ ;  /* 0x0000720009097a24 */ /* 0x000fe200078e02ff */
[----:B------:R-:W-:Y:S01]  /*04e0*/  IADD3 R21, R11, R17, RZ ;  /* 0x000000110b157210 */ /* 0x000fe20007ffe0ff */
[----:B------:R-:W-:Y:S01]  /*04f0*/  IMAD.WIDE.U32 R14, R16, c[0x0][0x1c8], R14 ;  /* 0x00007200100e7a25 */ /* 0x000fe200078e000e */
[----:B------:R-:W-:-:S03]  /*0500*/  LEA R17, P0, R10, c[0x0][0x248], 0x1 ;  /* 0x000092000a117a11 */ /* 0x000fc600078008ff */
[C---:B------:R-:W-:Y:S01]  /*0510*/  IMAD R25, R16.reuse, c[0x0][0x1cc], R9 ;  /* 0x0000730010197a24 */ /* 0x040fe200078e0209 */
[----:B0-----:R-:W-:Y:S01]  /*0520*/  SHF.L.U32 R9, R7, 0x1, RZ ;  /* 0x0000000107097819 */ /* 0x001fe200000006ff */
[----:B------:R-:W-:Y:S01]  /*0530*/  IMAD R19, R16, c[0x0][0x1ac], R19 ;  /* 0x00006b0010137a24 */ /* 0x000fe200078e0213 */
[----:B------:R-:W-:Y:S02]  /*0540*/  LEA R18, P2, R14, c[0x0][0x230], 0x1 ;  /* 0x00008c000e127a11 */ /* 0x000fe400078408ff */
[----:B------:R-:W-:Y:S02]  /*0550*/  IADD3 R11, R15, R25, RZ ;  /* 0x000000190f0b7210 */ /* 0x000fe40007ffe0ff */
[----:B------:R-:W-:Y:S02]  /*0560*/  LEA R16, P1, R12, c[0x0][0x228], 0x1 ;  /* 0x00008a000c107a11 */ /* 0x000fe400078208ff */
[----:B------:R-:W-:Y:S02]  /*0570*/  IADD3 R19, R13, R19, RZ ;  /* 0x000000130d137210 */ /* 0x000fe40007ffe0ff */
[----:B------:R-:W-:-:S02]  /*0580*/  LEA.HI.X R21, R10, c[0x0][0x24c], R21, 0x1, P0 ;  /* 0x000093000a157a11 */ /* 0x000fc400000f0c15 */
[----:B------:R-:W-:Y:S02]  /*0590*/  LOP3.LUT R10, R9, 0xffffffc0, RZ, 0xc0, !PT ;  /* 0xffffffc0090a7812 */ /* 0x000fe400078ec0ff */
[----:B------:R-:W-:Y:S02]  /*05a0*/  LEA.HI.X R20, R14, c[0x0][0x234], R11, 0x1, P2 ;  /* 0x00008d000e147a11 */ /* 0x000fe400010f0c0b */
[----:B------:R-:W-:Y:S02]  /*05b0*/  LEA.HI.X R19, R12, c[0x0][0x22c], R19, 0x1, P1 ;  /* 0x00008b000c137a11 */ /* 0x000fe400008f0c13 */
[----:B------:R-:W-:Y:S02]  /*05c0*/  MOV R14, R17 ;  /* 0x00000011000e7202 */ /* 0x000fe40000000f00 */
[----:B------:R-:W-:Y:S02]  /*05d0*/  MOV R9, RZ ;  /* 0x000000ff00097202 */ /* 0x000fe40000000f00 */
[----:B------:R-:W-:-:S02]  /*05e0*/  LOP3.LUT R11, R7, 0x1f, RZ, 0xc0, !PT ;  /* 0x0000001f070b7812 */ /* 0x000fc400078ec0ff */
[----:B------:R-:W-:Y:S02]  /*05f0*/  LOP3.LUT R13, R10, 0x1f, R7, 0xf8, !PT ;  /* 0x0000001f0a0d7812 */ /* 0x000fe400078ef807 */
[----:B------:R-:W-:Y:S02]  /*0600*/  MOV R12, R22 ;  /* 0x00000016000c7202 */ /* 0x000fe40000000f00 */
[----:B------:R-:W-:Y:S02]  /*0610*/  MOV R15, R23 ;  /* 0x00000017000f7202 */ /* 0x000fe40000000f00 */
[----:B-1----:R-:W-:Y:S02]  /*0620*/  MOV R17, R21 ;  /* 0x0000001500117202 */ /* 0x002fe40000000f00 */
.L_x_1995:
[----:B------:R-:W-:Y:S01]  /*0630*/  BAR.SYNC.DEFER_BLOCKING 0x0 ;  /* 0x0000000000007b1d */ /* 0x000fe20000010000 */
[----:B0-----:R-:W-:Y:S02]  /*0640*/  MOV R22, R12 ;  /* 0x0000000c00167202 */ /* 0x001fe40000000f00 */
[----:B------:R-:W-:-:S05]  /*0650*/  MOV R23, R15 ;  /* 0x0000000f00177202 */ /* 0x000fca0000000f00 */
[----:B------:R-:W-:-:S05]  /*0660*/  IMAD.WIDE R22, R13, 0x10, R22 ;  /* 0x000000100d167825 */ /* 0x000fca00078e0216 */
[----:B------:R0:W2:Y:S04]  /*0670*/  LDG.E.128 R28, [R22.64] ;  /* 0x00000004161c7981 */ /* 0x0000a8000c1e1d00 */
[----:B------:R0:W3:Y:S01]  /*0680*/  LDG.E.128 R32, [R22.64+0x200] ;  /* 0x0002000416207981 */ /* 0x0000e2000c1e1d00 */
[----:B------:R-:W-:Y:S02]  /*0690*/  SHF.L.U32 R21, R8, 0x5, RZ ;  /* 0x0000000508157819 */ /* 0x000fe400000006ff */
[----:B0-----:R-:W-:Y:S02]  /*06a0*/  MOV R22, R14 ;  /* 0x0000000e00167202 */ /* 0x001fe40000000f00 */
        /* <DEDUP_REMOVED lines=73> */
.L_x_1959:
[----:B-12---:R-:W-:Y:S05]  /*0b40*/  BSYNC B0 ;  /* 0x0000000000007941 */ /* 0x006fea0003800000 */
.L_x_1958:
        /* <DEDUP_REMOVED lines=36> */
.L_x_1961:
[----:B------:R-:W-:Y:S05]  /*0d90*/  BSYNC B0 ;  /* 0x0000000000007941 */ /* 0x000fea0003800000 */
.L_x_1960:
        /* <DEDUP_REMOVED lines=38> */
.L_x_1963:
[----:B------:R-:W-:Y:S05]  /*1000*/  BSYNC B0 ;  /* 0x0000000000007941 */ /* 0x000fea0003800000 */
.L_x_1962:
        /* <DEDUP_REMOVED lines=36> */
.L_x_1965:
[----:B------:R-:W-:Y:S05]  /*1250*/  BSYNC B0 ;  /* 0x0000000000007941 */ /* 0x000fea0003800000 */
.L_x_1964:
        /* <DEDUP_REMOVED lines=38> */
.L_x_1967:
[----:B------:R-:W-:Y:S05]  /*14c0*/  BSYNC B0 ;  /* 0x0000000000007941 */ /* 0x000fea0003800000 */
.L_x_1966:
        /* <DEDUP_REMOVED lines=36> */
.L_x_1969:
[----:B------:R-:W-:Y:S05]  /*1710*/  BSYNC B0 ;  /* 0x0000000000007941 */ /* 0x000fea0003800000 */
.L_x_1968:
        /* <DEDUP_REMOVED lines=38> */
.L_x_1971:
[----:B------:R-:W-:Y:S05]  /*1980*/  BSYNC B0 ;  /* 0x0000000000007941 */ /* 0x000fea0003800000 */
.L_x_1970:
        /* <DEDUP_REMOVED lines=37> */
.L_x_1973:
[----:B------:R-:W-:Y:S05]  /*1be0*/  BSYNC B0 ;  /* 0x0000000000007941 */ /* 0x000fea0003800000 */
.L_x_1972:
[----:B------:R-:W-:Y:S01]  /*1bf0*/  ISETP.EQ.OR P3, PT, RZ, UR6, P3 ;  /* 0x00000006ff007c0c */ /* 0x000fe20009f62670 */
[----:B------:R-:W-:Y:S01]  /*1c00*/  BSSY B0, `(.L_x_1974) ;  /* 0x0000029000007945 */ /* 0x000fe20003800000 */
[----:B------:R-:W-:Y:S01]  /*1c10*/  HADD2.F32 R65, -RZ, R47.H1_H1 ;  /* 0x3000002fff417230 */ /* 0x000fe20000004100 */
[----:B------:R-:W-:Y:S01]  /*1c20*/  FSETP.GTU.FTZ.AND P5, PT, R35, 20, PT ;  /* 0x41a000002300780b */ /* 0x000fe20003fbc000 */
[--C-:B------:R-:W-:Y:S01]  /*1c30*/  HADD2.F32 R47, -RZ, R40.reuse.H0_H0 ;  /* 0x20000028ff2f7230 */ /* 0x100fe20000004100 */
[----:B------:R-:W-:Y:S01]  /*1c40*/  ISETP.EQ.OR P2, PT, RZ, UR6, P2 ;  /* 0x00000006ff007c0c */ /* 0x000fe20009742670 */
[--C-:B------:R-:W-:Y:S01]  /*1c50*/  HADD2.F32 R45, -RZ, R41.reuse.H0_H0 ;  /* 0x20000029ff2d7230 */ /* 0x100fe20000004100 */
        /* <DEDUP_REMOVED lines=35> */
.L_x_1975:
[----:B------:R-:W-:Y:S05]  /*1e90*/  BSYNC B0 ;  /* 0x0000000000007941 */ /* 0x000fea0003800000 */
.L_x_1974:
        /* <DEDUP_REMOVED lines=40> */
.L_x_1977:
[----:B------:R-:W-:Y:S05]  /*2120*/  BSYNC B0 ;  /* 0x0000000000007941 */ /* 0x000fea0003800000 */
.L_x_1976:
[----:B------:R-:W-:Y:S01]  /*2130*/  ISETP.EQ.OR P1, PT, RZ, UR6, P1 ;  /* 0x00000006ff007c0c */ /* 0x000fe20008f22670 */
[----:B------:R-:W-:Y:S01]  /*2140*/  BSSY B0, `(.L_x_1978) ;  /* 0x000002d000007945 */ /* 0x000fe20003800000 */
[----:B------:R-:W-:Y:S01]  /*2150*/  FSETP.GTU.FTZ.AND P2, PT, R65, 20, PT ;  /* 0x41a000004100780b */ /* 0x000fe20003f5c000 */
[--C-:B------:R-:W-:Y:S01]  /*2160*/  HADD2.F32 R55, -RZ, R37.reuse.H0_H0 ;  /* 0x20000025ff377230 */ /* 0x100fe20000004100 */
[----:B------:R-:W-:Y:S01]  /*2170*/  ISETP.EQ.OR P0, PT, RZ, UR6, P0 ;  /* 0x00000006ff007c0c */ /* 0x000fe20008702670 */
[----:B------:R-:W-:Y:S01]  /*2180*/  HADD2.F32 R93, -RZ, R37.H1_H1 ;  /* 0x30000025ff5d7230 */ /* 0x000fe20000004100 */
[----:B------:R-:W-:Y:S01]  /*2190*/  ISETP.EQ.OR P4, PT, RZ, UR6, P4 ;  /* 0x00000006ff007c0c */ /* 0x000fe2000a782670 */
[----:B------:R-:W-:Y:S01]  /*21a0*/  HADD2.F32 R53, -RZ, R38.H0_H0 ;  /* 0x20000026ff357230 */ /* 0x000fe20000004100 */
        /* <DEDUP_REMOVED lines=38> */
.L_x_1979:
[----:B------:R-:W-:Y:S05]  /*2410*/  BSYNC B0 ;  /* 0x0000000000007941 */ /* 0x000fea0003800000 */
.L_x_1978:
        /* <DEDUP_REMOVED lines=33> */
.L_x_1981:
[----:B------:R-:W-:Y:S05]  /*2630*/  BSYNC B0 ;  /* 0x0000000000007941 */ /* 0x000fea0003800000 */
.L_x_1980:
        /* <DEDUP_REMOVED lines=33> */
.L_x_1983:
[----:B------:R-:W-:Y:S05]  /*2850*/  BSYNC B0 ;  /* 0x0000000000007941 */ /* 0x000fea0003800000 */
.L_x_1982:
        /* <DEDUP_REMOVED lines=33> */
.L_x_1985:
[----:B------:R-:W-:Y:S05]  /*2a70*/  BSYNC B0 ;  /* 0x0000000000007941 */ /* 0x000fea0003800000 */
.L_x_1984:
        /* <DEDUP_REMOVED lines=33> */
.L_x_1987:
[----:B------:R-:W-:Y:S05]  /*2c90*/  BSYNC B0 ;  /* 0x0000000000007941 */ /* 0x000fea0003800000 */
.L_x_1986:
        /* <DEDUP_REMOVED lines=33> */
.L_x_1989:
[----:B------:R-:W-:Y:S05]  /*2eb0*/  BSYNC B0 ;  /* 0x0000000000007941 */ /* 0x000fea0003800000 */
.L_x_1988:
        /* <DEDUP_REMOVED lines=36> */
.L_x_1993:
        /* <DEDUP_REMOVED lines=12> */
[----:B------:R-:W-:Y:S01]  /*31c0*/  IMAD R39, R52, c[0x0][0x1a0], RZ ;  /* 0x0000680034277a24 */ /* 0x000fe200078e02ff */
[----:B------:R-:W-:Y:S01]  /*31d0*/  IADD3 R109, R10, R13, RZ ;  /* 0x0000000d0a6d7210 */ /* 0x000fe20007ffe0ff */
[----:B------:R-:W-:-:S04]  /*31e0*/  IMAD.WIDE.U32 R36, R100, c[0x0][0x1a0], RZ ;  /* 0x0000680064247a25 */ /* 0x000fc800078e00ff */
[----:B------:R-:W-:Y:S01]  /*31f0*/  IMAD R39, R100, c[0x0][0x1a4], R39 ;  /* 0x0000690064277a24 */ /* 0x000fe200078e0227 */
[----:B------:R-:W-:-:S04]  /*3200*/  LEA R54, P0, R36, R16, 0x1 ;  /* 0x0000001024367211 */ /* 0x000fc800078008ff */
[----:B------:R-:W-:-:S04]  /*3210*/  IADD3 R37, R37, R39, RZ ;  /* 0x0000002725257210 */ /* 0x000fc80007ffe0ff */
[----:B------:R-:W-:-:S05]  /*3220*/  LEA.HI.X R55, R36, R19, R37, 0x1, P0 ;  /* 0x0000001324377211 */ /* 0x000fca00000f0c25 */
[----:B------:R-:W-:-:S05]  /*3230*/  IMAD.WIDE R54, R109, 0x10, R54 ;  /* 0x000000106d367825 */ /* 0x000fca00078e0236 */
[----:B------:R0:W3:Y:S04]  /*3240*/  LDG.E.128 R36, [R54.64] ;  /* 0x0000000436247981 */ /* 0x0000e8000c1e1d00 */
[----:B------:R0:W4:Y:S04]  /*3250*/  LDG.E.128 R40, [R54.64+0x200] ;  /* 0x0002000436287981 */ /* 0x000128000c1e1d00 */
[----:B------:R0:W5:Y:S04]  /*3260*/  LDG.E.128 R44, [R54.64+0x400] ;  /* 0x00040004362c7981 */ /* 0x000168000c1e1d00 */
[----:B------:R0:W5:Y:S01]  /*3270*/  LDG.E.128 R48, [R54.64+0x600] ;  /* 0x0006000436307981 */ /* 0x000162000c1e1d00 */
[----:B------:R-:W-:Y:S01]  /*3280*/  IMAD R61, R52, c[0x0][0x1c0], RZ ;  /* 0x00007000343d7a24 */ /* 0x000fe200078e02ff */
[----:B------:R-:W-:-:S03]  /*3290*/  SHF.L.U32 R159, R8, 0x6, RZ ;  /* 0x00000006089f7819 */ /* 0x000fc600000006ff */
[----:B------:R-:W-:Y:S02]  /*32a0*/  IMAD R61, R100, c[0x0][0x1c4], R61 ;  /* 0x00007100643d7a24 */ /* 0x000fe400078e023d */
[-C--:B--2---:R-:W-:Y:S02]  /*32b0*/  FMUL.FTZ R53, R57, R22.reuse ;  /* 0x0000001639357220 */ /* 0x084fe40000410000 */
[----:B------:R-:W-:Y:S02]  /*32c0*/  FMUL.FTZ R63, R56, 1.4426950216293334961 ;  /* 0x3fb8aa3b383f7820 */ /* 0x000fe40000410000 */
[----:B------:R-:W-:Y:S02]  /*32d0*/  FMUL.RZ R58, R53, 0.15915493667125701904 ;  /* 0x3e22f983353a7820 */ /* 0x000fe4000040c000 */
[----:B------:R-:W-:Y:S02]  /*32e0*/  FMUL.FTZ R53, R57, R23 ;  /* 0x0000001739357220 */ /* 0x000fe40000410000 */
[----:B------:R-:W-:Y:S01]  /*32f0*/  FMUL.FTZ R120, R63, R22 ;  /* 0x000000163f787220 */ /* 0x000fe20000410000 */
[----:B------:R-:W-:Y:S01]  /*3300*/  MUFU.SIN R123, R58 ;  /* 0x0000003a007b7308 */ /* 0x000fe20000000400 */
[----:B------:R-:W-:-:S02]  /*3310*/  FMUL.RZ R56, R53, 0.15915493667125701904 ;  /* 0x3e22f98335387820 */ /* 0x000fc4000040c000 */
[-C--:B------:R-:W-:Y:S02]  /*3320*/  FMUL.FTZ R53, R57, R24.reuse ;  /* 0x0000001839357220 */ /* 0x080fe40000410000 */
[----:B------:R-:W-:Y:S02]  /*3330*/  FMUL.FTZ R135, R63, R23 ;  /* 0x000000173f877220 */ /* 0x000fe40000410000 */
[----:B0-----:R-:W-:Y:S01]  /*3340*/  FMUL.RZ R54, R53, 0.15915493667125701904 ;  /* 0x3e22f98335367820 */ /* 0x001fe2000040c000 */
[----:B------:R-:W-:Y:S01]  /*3350*/  MUFU.SIN R122, R56 ;  /* 0x00000038007a7308 */ /* 0x000fe20000000400 */
[----:B------:R-:W-:Y:S02]  /*3360*/  FMUL.FTZ R53, R57, R25 ;  /* 0x0000001939357220 */ /* 0x000fe40000410000 */
[----:B------:R-:W-:Y:S02]  /*3370*/  FMUL.FTZ R128, R63, R24 ;  /* 0x000000183f807220 */ /* 0x000fe40000410000 */
[----:B------:R-:W-:-:S02]  /*3380*/  FMUL.RZ R55, R53, 0.15915493667125701904 ;  /* 0x3e22f98335377820 */ /* 0x000fc4000040c000 */
[-C--:B------:R-:W-:Y:S01]  /*3390*/  FMUL.FTZ R53, R57, R26.reuse ;  /* 0x0000001a39357220 */ /* 0x080fe20000410000 */
[----:B------:R0:W-:Y:S01]  /*33a0*/  MUFU.COS R124, R56 ;  /* 0x00000038007c7308 */ /* 0x0001e20000000000 */
[----:B---3--:R1:W-:Y:S01]  /*33b0*/  STS.128 [R8.X16], R36 ;  /* 0x0000002408007388 */ /* 0x0083e2000000cc00 */
[C---:B------:R-:W-:Y:S02]  /*33c0*/  FMUL.FTZ R116, R63.reuse, R26 ;  /* 0x0000001a3f747220 */ /* 0x040fe40000410000 */
[C---:B------:R-:W-:Y:S01]  /*33d0*/  FMUL.FTZ R136, R63.reuse, R35 ;  /* 0x000000233f887220 */ /* 0x040fe20000410000 */
[----:B----4-:R-:W-:Y:S01]  /*33e0*/  STS.128 [R8.X16+0x200], R40 ;  /* 0x0002002808007388 */ /* 0x010fe2000000cc00 */
[----:B------:R-:W-:Y:S02]  /*33f0*/  FMUL.FTZ R113, R63, R29 ;  /* 0x0000001d3f717220 */ /* 0x000fe40000410000 */
[----:B------:R-:W-:Y:S01]  /*3400*/  MUFU.SIN R125, R54 ;  /* 0x00000036007d7308 */ /* 0x000fe20000000400 */
[----:B0-----:R-:W-:Y:S01]  /*3410*/  FMUL.RZ R56, R53, 0.15915493667125701904 ;  /* 0x3e22f98335387820 */ /* 0x001fe2000040c000 */
[----:B-----5:R-:W-:Y:S01]  /*3420*/  STS.128 [R8.X16+0x400], R44 ;  /* 0x0004002c08007388 */ /* 0x020fe2000000cc00 */
[----:B------:R-:W-:-:S02]  /*3430*/  FMUL.FTZ R53, R57, R27 ;  /* 0x0000001b39357220 */ /* 0x000fc40000410000 */
[C---:B------:R-:W-:Y:S01]  /*3440*/  FMUL.FTZ R117, R63.reuse, R25 ;  /* 0x000000193f757220 */ /* 0x040fe20000410000 */
[----:B------:R-:W-:Y:S01]  /*3450*/  STS.128 [R8.X16+0x600], R48 ;  /* 0x0006003008007388 */ /* 0x000fe2000000cc00 */
[----:B------:R-:W-:Y:S01]  /*3460*/  FMUL.FTZ R118, R63, R27 ;  /* 0x0000001b3f767220 */ /* 0x000fe20000410000 */
[----:B------:R0:W-:Y:S01]  /*3470*/  MUFU.COS R137, R54 ;  /* 0x0000003600897308 */ /* 0x0001e20000000000 */
[-C--:B-1----:R-:W-:Y:S02]  /*3480*/  FMUL.FTZ R37, R57, R64.reuse ;  /* 0x0000004039257220 */ /* 0x082fe40000410000 */
[C---:B------:R-:W-:Y:S02]  /*3490*/  FMUL.FTZ R114, R63.reuse, R31 ;  /* 0x0000001f3f727220 */ /* 0x040fe40000410000 */
        /* <DEDUP_REMOVED lines=35> */
[----:B------:R-:W-:-:S05]  /*36d0*/  IMAD.WIDE.U32 R52, R100, c[0x0][0x1c0], RZ ;  /* 0x0000700064347a25 */ /* 0x000fca00078e00ff */
[----:B------:R0:W-:Y:S01]  /*36e0*/  MUFU.COS R59, R54 ;  /* 0x00000036003b7308 */ /* 0x0001e20000000000 */
[----:B------:R-:W-:Y:S02]  /*36f0*/  IADD3 R53, R53, R61, RZ ;  /* 0x0000003d35357210 */ /* 0x000fe40007ffe0ff */
[----:B------:R-:W-:-:S04]  /*3700*/  LEA R60, P0, R52, R18, 0x1 ;  /* 0x00000012343c7211 */ /* 0x000fc800078008ff */
[----:B------:R-:W-:Y:S01]  /*3710*/  LEA.HI.X R61, R52, R20, R53, 0x1, P0 ;  /* 0x00000014343d7211 */ /* 0x000fe200000f0c35 */
[----:B------:R-:W-:Y:S01]  /*3720*/  MUFU.SIN R107, R55 ;  /* 0x00000037006b7308 */ /* 0x000fe20000000400 */
[C---:B0-----:R-:W-:Y:S02]  /*3730*/  FMUL.FTZ R54, R57.reuse, R35 ;  /* 0x0000002339367220 */ /* 0x041fe40000410000 */
[----:B------:R-:W-:Y:S02]  /*3740*/  FMUL.FTZ R57, R57, R65 ;  /* 0x0000004139397220 */ /* 0x000fe40000410000 */
[----:B------:R-:W-:Y:S02]  /*3750*/  FMUL.RZ R138, R54, 0.15915493667125701904 ;  /* 0x3e22f983368a7820 */ /* 0x000fe4000040c000 */
[----:B------:R-:W-:Y:S01]  /*3760*/  IMAD.WIDE R60, R109, 0x10, R60 ;  /* 0x000000106d3c7825 */ /* 0x000fe200078e023c */
[----:B------:R0:W-:Y:S01]  /*3770*/  MUFU.COS R108, R55 ;  /* 0x00000037006c7308 */ /* 0x0001e20000000000 */
[----:B------:R-:W-:-:S06]  /*3780*/  NOP ;  /* 0x0000000000007918 */ /* 0x000fcc0000000000 */
[----:B------:R-:W-:Y:S01]  /*3790*/  FMUL.RZ R57, R57, 0.15915493667125701904 ;  /* 0x3e22f98339397820 */ /* 0x000fe2000040c000 */
[----:B------:R1:W-:Y:S01]  /*37a0*/  MUFU.COS R119, R58 ;  /* 0x0000003a00777308 */ /* 0x0003e20000000000 */
[----:B0-----:R-:W0:Y:S07]  /*37b0*/  LDS.128 R52, [R159] ;  /* 0x000000009f347984 */ /* 0x001e2e0000000c00 */
[----:B------:R-:W2:Y:S01]  /*37c0*/  MUFU.EX2 R120, R120 ;  /* 0x0000007800787308 */ /* 0x000ea20000000800 */
[----:B-1----:R-:W-:-:S07]  /*37d0*/  FMUL.FTZ R58, R63, R33 ;  /* 0x000000213f3a7220 */ /* 0x002fce0000410000 */
[----:B------:R-:W1:Y:S08]  /*37e0*/  MUFU.EX2 R135, R135 ;  /* 0x0000008700877308 */ /* 0x000e700000000800 */
[----:B------:R-:W3:Y:S01]  /*37f0*/  MUFU.EX2 R128, R128 ;  /* 0x0000008000807308 */ /* 0x000ee20000000800 */
[C---:B--2---:R-:W-:Y:S02]  /*3800*/  FMUL.FTZ R119, R120.reuse, R119 ;  /* 0x0000007778777220 */ /* 0x044fe40000410000 */
[----:B------:R-:W-:-:S05]  /*3810*/  FMUL.FTZ R123, R120, R123 ;  /* 0x0000007b787b7220 */ /* 0x000fca0000410000 */
[----:B------:R-:W2:Y:S01]  /*3820*/  MUFU.EX2 R116, R116 ;  /* 0x0000007400747308 */ /* 0x000ea20000000800 */
[C---:B-1----:R-:W-:Y:S02]  /*3830*/  FMUL.FTZ R120, R135.reuse, R124 ;  /* 0x0000007c87787220 */ /* 0x042fe40000410000 */
[----:B------:R-:W-:-:S05]  /*3840*/  FMUL.FTZ R122, R135, R122 ;  /* 0x0000007a877a7220 */ /* 0x000fca0000410000 */
[----:B------:R-:W-:Y:S01]  /*3850*/  MUFU.COS R134, R138 ;  /* 0x0000008a00867308 */ /* 0x000fe20000000000 */
[C---:B---3--:R-:W-:Y:S01]  /*3860*/  FMUL.FTZ R124, R128.reuse, R137 ;  /* 0x00000089807c7220 */ /* 0x048fe20000410000 */
[--C-:B0-----:R-:W-:Y:S01]  /*3870*/  HADD2.F32 R137, -RZ, R52.reuse.H1_H1 ;  /* 0x30000034ff897230 */ /* 0x101fe20000004100 */
[----:B------:R-:W-:Y:S01]  /*3880*/  FMUL.FTZ R125, R128, R125 ;  /* 0x0000007d807d7220 */ /* 0x000fe20000410000 */
[--C-:B------:R-:W-:Y:S02]  /*3890*/  HADD2.F32 R40, -RZ, R53.reuse.H1_H1 ;  /* 0x30000035ff287230 */ /* 0x100fe40000004100 */
[----:B------:R-:W-:Y:S01]  /*38a0*/  HADD2.F32 R38, -RZ, R53.H0_H0 ;  /* 0x20000035ff267230 */ /* 0x000fe20000004100 */
[----:B------:R-:W-:Y:S01]  /*38b0*/  FMUL.FTZ R137, R82, R137 ;  /* 0x0000008952897220 */ /* 0x000fe20000410000 */
[----:B------:R-:W0:Y:S01]  /*38c0*/  MUFU.EX2 R136, R136 ;  /* 0x0000008800887308 */ /* 0x000e220000000800 */
[C---:B--2---:R-:W-:Y:S01]  /*38d0*/  FMUL.FTZ R128, R116.reuse, R133 ;  /* 0x0000008574807220 */ /* 0x044fe20000410000 */
[----:B------:R-:W-:Y:S01]  /*38e0*/  HADD2.F32 R133, -RZ, R52.H0_H0 ;  /* 0x20000034ff857230 */ /* 0x000fe20000004100 */
[----:B------:R-:W-:Y:S01]  /*38f0*/  FMUL.FTZ R129, R116, R129 ;  /* 0x0000008174817220 */ /* 0x000fe20000410000 */
[----:B------:R-:W-:Y:S01]  /*3900*/  HADD2.F32 R140, -RZ, R55.H0_H0 ;  /* 0x20000037ff8c7230 */ /* 0x000fe20000004100 */
[----:B------:R-:W-:-:S02]  /*3910*/  FMUL.FTZ R135, R83, R38 ;  /* 0x0000002653877220 */ /* 0x000fc40000410000 */
[----:B------:R-:W-:Y:S01]  /*3920*/  FMUL.FTZ R133, R82, R133 ;  /* 0x0000008552857220 */ /* 0x000fe20000410000 */
[----:B------:R-:W1:Y:S01]  /*3930*/  MUFU.EX2 R113, R113 ;  /* 0x0000007100717308 */ /* 0x000e620000000800 */
[----:B------:R-:W-:Y:S02]  /*3940*/  FMUL.FTZ R140, R85, R140 ;  /* 0x0000008c558c7220 */ /* 0x000fe40000410000 */
[----:B------:R-:W-:-:S04]  /*3950*/  FMUL.FTZ R41, R133, R122 ;  /* 0x0000007a85297220 */ /* 0x000fc80000410000 */
[----:B------:R-:W-:Y:S01]  /*3960*/  FFMA.FTZ R41, R137, R120, R41 ;  /* 0x0000007889297223 */ /* 0x000fe20000010029 */
[----:B------:R-:W2:Y:S01]  /*3970*/  MUFU.EX2 R117, R117 ;  /* 0x0000007500757308 */ /* 0x000ea20000000800 */
[----:B0-----:R-:W-:Y:S02]  /*3980*/  FMUL.FTZ R116, R136, R134 ;  /* 0x0000008688747220 */ /* 0x001fe40000410000 */
[----:B------:R-:W-:-:S04]  /*3990*/  FMUL.FTZ R134, R83, R40 ;  /* 0x0000002853867220 */ /* 0x000fc80000410000 */
[----:B------:R-:W-:Y:S01]  /*39a0*/  FADD.FTZ R44, R134, R41 ;  /* 0x00000029862c7221 */ /* 0x000fe20000010000 */
[----:B------:R-:W0:Y:S01]  /*39b0*/  MUFU.EX2 R118, R118 ;  /* 0x0000007600767308 */ /* 0x000e220000000800 */
[C---:B-1----:R-:W-:Y:S01]  /*39c0*/  FMUL.FTZ R109, R113.reuse, R96 ;  /* 0x00000060716d7220 */ /* 0x042fe20000410000 */
[----:B------:R-:W1:Y:S01]  /*39d0*/  LDS.128 R40, [R159+0x10] ;  /* 0x000010009f287984 */ /* 0x000e620000000c00 */
[----:B------:R-:W-:Y:S02]  /*39e0*/  FMUL.FTZ R110, R113, R110 ;  /* 0x0000006e716e7220 */ /* 0x000fe40000410000 */
[----:B------:R-:W-:-:S03]  /*39f0*/  FMUL.FTZ R45, R125, R44 ;  /* 0x0000002c7d2d7220 */ /* 0x000fc60000410000 */
[----:B------:R-:W3:Y:S01]  /*3a00*/  MUFU.EX2 R114, R114 ;  /* 0x0000007200727308 */ /* 0x000ee20000000800 */
[C---:B--2---:R-:W-:Y:S02]  /*3a10*/  FMUL.FTZ R126, R117.reuse, R126 ;  /* 0x0000007e757e7220 */ /* 0x044fe40000410000 */
[----:B------:R-:W-:Y:S02]  /*3a20*/  FMUL.FTZ R127, R117, R127 ;  /* 0x0000007f757f7220 */ /* 0x000fe40000410000 */
[----:B------:R-:W-:-:S03]  /*3a30*/  FMUL.FTZ R117, R63, R65 ;  /* 0x000000413f757220 */ /* 0x000fc60000410000 */
[----:B------:R-:W-:Y:S01]  /*3a40*/  MUFU.EX2 R36, R36 ;  /* 0x0000002400247308 */ /* 0x000fe20000000800 */
[C---:B0-----:R-:W-:Y:S02]  /*3a50*/  FMUL.FTZ R130, R118.reuse, R130 ;  /* 0x0000008276827220 */ /* 0x041fe40000410000 */
[----:B------:R-:W-:-:S05]  /*3a60*/  FMUL.FTZ R131, R118, R131 ;  /* 0x0000008376837220 */ /* 0x000fca0000410000 */
[----:B------:R-:W0:Y:S01]  /*3a70*/  MUFU.COS R37, R39 ;  /* 0x0000002700257308 */ /* 0x000e220000000000 */
[C---:B---3--:R-:W-:Y:S02]  /*3a80*/  FMUL.FTZ R106, R114.reuse, R106 ;  /* 0x0000006a726a7220 */ /* 0x048fe40000410000 */
[----:B------:R-:W-:-:S05]  /*3a90*/  FMUL.FTZ R105, R114, R105 ;  /* 0x0000006972697220 */ /* 0x000fca0000410000 */
[----:B------:R2:W3:Y:S08]  /*3aa0*/  MUFU.SIN R113, R39 ;  /* 0x0000002700717308 */ /* 0x0004f00000000400 */
[----:B------:R-:W4:Y:S01]  /*3ab0*/  MUFU.SIN R115, R138 ;  /* 0x0000008a00737308 */ /* 0x000f220000000400 */
[----:B--2---:R-:W-:Y:S01]  /*3ac0*/  FMUL.FTZ R39, R137, R122 ;  /* 0x0000007a89277220 */ /* 0x004fe20000410000 */
[----:B-1----:R-:W-:Y:S01]  /*3ad0*/  HADD2.F32 R143, -RZ, R40.H1_H1 ;  /* 0x30000028ff8f7230 */ /* 0x002fe20000004100 */
[----:B0-----:R-:W-:-:S02]  /*3ae0*/  FMUL.FTZ R114, R36, R37 ;  /* 0x0000002524727220 */ /* 0x001fc40000410000 */
[----:B------:R-:W-:Y:S02]  /*3af0*/  FFMA.FTZ R38, R133, R120, -R39 ;  /* 0x0000007885267223 */ /* 0x000fe40000010827 */
[----:B------:R-:W-:Y:S01]  /*3b00*/  FMUL.FTZ R37, R119, R122 ;  /* 0x0000007a77257220 */ /* 0x000fe20000410000 */
[----:B------:R-:W-:Y:S01]  /*3b10*/  MUFU.EX2 R117, R117 ;  /* 0x0000007500757308 */ /* 0x000fe20000000800 */
[----:B------:R-:W-:Y:S02]  /*3b20*/  FADD.FTZ R39, R135, R38 ;  /* 0x0000002687277221 */ /* 0x000fe40000010000 */
[----:B---3--:R-:W-:Y:S02]  /*3b30*/  FMUL.FTZ R113, R36, R113 ;  /* 0x0000007124717220 */ /* 0x008fe40000410000 */
[-C--:B------:R-:W-:Y:S02]  /*3b40*/  FMUL.FTZ R49, R125, R39.reuse ;  /* 0x000000277d317220 */ /* 0x080fe40000410000 */
[C---:B------:R-:W-:Y:S01]  /*3b50*/  FFMA.FTZ R47, R124.reuse, R39, -R45 ;  /* 0x000000277c2f7223 */ /* 0x040fe2000001082d */
[----:B------:R-:W0:Y:S01]  /*3b60*/  MUFU.COS R118, R57 ;  /* 0x0000003900767308 */ /* 0x000e220000000000 */
[----:B------:R-:W-:Y:S01]  /*3b70*/  HADD2.F32 R39, -RZ, R54.H1_H1 ;  /* 0x30000036ff277230 */ /* 0x000fe20000004100 */
[----:B------:R-:W-:-:S02]  /*3b80*/  FFMA.FTZ R49, R124, R44, R49 ;  /* 0x0000002c7c317223 */ /* 0x000fc40000010031 */
[C---:B------:R-:W-:Y:S01]  /*3b90*/  FFMA.FTZ R44, R123.reuse, R120, R37 ;  /* 0x000000787b2c7223 */ /* 0x040fe20000010025 */
[----:B------:R-:W-:Y:S01]  /*3ba0*/  HADD2.F32 R37, -RZ, R54.H0_H0 ;  /* 0x20000036ff257230 */ /* 0x000fe20000004100 */
[----:B----4-:R-:W-:Y:S02]  /*3bb0*/  FMUL.FTZ R115, R136, R115 ;  /* 0x0000007388737220 */ /* 0x010fe40000410000 */
[----:B------:R-:W1:Y:S01]  /*3bc0*/  MUFU.SIN R38, R57 ;  /* 0x0000003900267308 */ /* 0x000e620000000400 */
[C---:B------:R-:W-:Y:S02]  /*3bd0*/  FMUL.FTZ R136, R84.reuse, R39 ;  /* 0x0000002754887220 */ /* 0x040fe40000410000 */
[----:B------:R-:W-:Y:S02]  /*3be0*/  FMUL.FTZ R36, R123, R122 ;  /* 0x0000007a7b247220 */ /* 0x000fe40000410000 */
[----:B------:R-:W-:Y:S02]  /*3bf0*/  FMUL.FTZ R138, R84, R37 ;  /* 0x00000025548a7220 */ /* 0x000fe40000410000 */
[----:B------:R-:W-:Y:S01]  /*3c00*/  FADD.FTZ R49, R136, R49 ;  /* 0x0000003188317221 */ /* 0x000fe20000010000 */
[----:B------:R-:W2:Y:S01]  /*3c10*/  MUFU.EX2 R104, R104 ;  /* 0x0000006800687308 */ /* 0x000ea20000000800 */
[----:B0-----:R-:W-:-:S02]  /*3c20*/  FMUL.FTZ R118, R117, R118 ;  /* 0x0000007675767220 */ /* 0x001fc40000410000 */
[----:B------:R-:W-:Y:S02]  /*3c30*/  FFMA.FTZ R36, R119, R120, -R36 ;  /* 0x0000007877247223 */ /* 0x000fe40000010824 */
[----:B------:R-:W-:Y:S02]  /*3c40*/  FMUL.FTZ R45, R125, R44 ;  /* 0x0000002c7d2d7220 */ /* 0x000fe40000410000 */
[----:B------:R-:W-:Y:S01]  /*3c50*/  FADD.FTZ R47, R138, R47 ;  /* 0x0000002f8a2f7221 */ /* 0x000fe20000010000 */
[----:B------:R-:W-:Y:S01]  /*3c60*/  MUFU.SIN R103, R56 ;  /* 0x0000003800677308 */ /* 0x000fe20000000400 */
[----:B-1----:R-:W-:Y:S02]  /*3c70*/  FMUL.FTZ R117, R117, R38 ;  /* 0x0000002675757220 */ /* 0x002fe40000410000 */
[----:B------:R-:W-:Y:S02]  /*3c80*/  FMUL.FTZ R38, R127, R49 ;  /* 0x000000317f267220 */ /* 0x000fe40000410000 */
[----:B------:R-:W-:-:S02]  /*3c90*/  FFMA.FTZ R45, R124, R36, -R45 ;  /* 0x000000247c2d7223 */ /* 0x000fc4000001082d */
[----:B------:R-:W-:Y:S01]  /*3ca0*/  FMUL.FTZ R37, R125, R36 ;  /* 0x000000247d257220 */ /* 0x000fe20000410000 */
[----:B------:R-:W-:Y:S01]  /*3cb0*/  HADD2.F32 R36, -RZ, R55.H1_H1 ;  /* 0x30000037ff247230 */ /* 0x000fe20000004100 */
[-C--:B------:R-:W-:Y:S01]  /*3cc0*/  FMUL.FTZ R39, R127, R47.reuse ;  /* 0x0000002f7f277220 */ /* 0x080fe20000410000 */
[----:B------:R-:W-:Y:S01]  /*3cd0*/  MUFU.COS R97, R56 ;  /* 0x0000003800617308 */ /* 0x000fe20000000000 */
[----:B------:R-:W-:-:S07]  /*3ce0*/  FFMA.FTZ R47, R126, R47, -R38 ;  /* 0x0000002f7e2f7223 */ /* 0x000fce0000010826 */
[----:B------:R-:W0:Y:S01]  /*3cf0*/  MUFU.EX2 R62, R62 ;  /* 0x0000003e003e7308 */ /* 0x000e220000000800 */
[----:B------:R-:W-:-:S07]  /*3d00*/  FFMA.FTZ R37, R124, R44, R37 ;  /* 0x0000002c7c257223 */ /* 0x000fce0000010025 */
[----:B------:R-:W1:Y:S01]  /*3d10*/  MUFU.EX2 R102, R102 ;  /* 0x0000006600667308 */ /* 0x000e620000000800 */
[----:B------:R-:W-:Y:S01]  /*3d20*/  FFMA.FTZ R44, R126, R49, R39 ;  /* 0x000000317e2c7223 */ /* 0x000fe20000010027 */
[----:B------:R-:W-:Y:S01]  /*3d30*/  HADD2.F32 R150, -RZ, R41.H0_H0 ;  /* 0x20000029ff967230 */ /* 0x000fe20000004100 */
[----:B------:R-:W-:Y:S01]  /*3d40*/  FMUL.FTZ R139, R85, R36 ;  /* 0x00000024558b7220 */ /* 0x000fe20000410000 */
[----:B------:R3:W4:Y:S01]  /*3d50*/  LDG.E.128 R52, [R60.64+0x200] ;  /* 0x000200043c347981 */ /* 0x000722000c1e1d00 */
[----:B------:R-:W-:Y:S02]  /*3d60*/  FADD.FTZ R47, R140, R47 ;  /* 0x0000002f8c2f7221 */ /* 0x000fe40000010000 */
[----:B------:R-:W-:Y:S01]  /*3d70*/  FMUL.FTZ R39, R127, R45 ;  /* 0x0000002d7f277220 */ /* 0x000fe20000410000 */
[----:B------:R-:W5:Y:S01]  /*3d80*/  MUFU.EX2 R58, R58 ;  /* 0x0000003a003a7308 */ /* 0x000f620000000800 */
[----:B------:R-:W-:Y:S02]  /*3d90*/  FADD.FTZ R44, R139, R44 ;  /* 0x0000002c8b2c7221 */ /* 0x000fe40000010000 */
[----:B------:R-:W-:-:S02]  /*3da0*/  FMUL.FTZ R49, R129, R47 ;  /* 0x0000002f81317220 */ /* 0x000fc40000410000 */
[-C--:B------:R-:W-:Y:S02]  /*3db0*/  FMUL.FTZ R38, R127, R37.reuse ;  /* 0x000000257f267220 */ /* 0x080fe40000410000 */
[----:B------:R-:W-:Y:S01]  /*3dc0*/  FFMA.FTZ R39, R126, R37, R39 ;  /* 0x000000257e277223 */ /* 0x000fe20000010027 */
[----:B------:R-:W-:Y:S01]  /*3dd0*/  HADD2.F32 R37, -RZ, R40.H0_H0 ;  /* 0x20000028ff257230 */ /* 0x000fe20000004100 */
[-C--:B------:R-:W-:Y:S02]  /*3de0*/  FFMA.FTZ R36, R128, R44.reuse, R49 ;  /* 0x0000002c80247223 */ /* 0x080fe40000010031 */
[----:B------:R-:W-:Y:S01]  /*3df0*/  FMUL.FTZ R44, R129, R44 ;  /* 0x0000002c812c7220 */ /* 0x000fe20000410000 */
[----:B------:R3:W4:Y:S01]  /*3e00*/  LDG.E.128 R48, [R60.64] ;  /* 0x000000043c307981 */ /* 0x000722000c1e1d00 */
[----:B------:R-:W-:Y:S02]  /*3e10*/  FMUL.FTZ R143, R86, R143 ;  /* 0x0000008f568f7220 */ /* 0x000fe40000410000 */
[----:B------:R-:W-:-:S02]  /*3e20*/  FFMA.FTZ R47, R128, R47, -R44 ;  /* 0x0000002f802f7223 */ /* 0x000fc4000001082c */
[----:B------:R-:W-:Y:S02]  /*3e30*/  FMUL.FTZ R144, R86, R37 ;  /* 0x0000002556907220 */ /* 0x000fe40000410000 */
[----:B------:R-:W-:Y:S02]  /*3e40*/  FADD.FTZ R96, R143, R36 ;  /* 0x000000248f607221 */ /* 0x000fe40000010000 */
[----:B------:R-:W-:Y:S02]  /*3e50*/  FFMA.FTZ R38, R126, R45, -R38 ;  /* 0x0000002d7e267223 */ /* 0x000fe40000010826 */
[----:B------:R-:W-:Y:S02]  /*3e60*/  FMUL.FTZ R45, R129, R39 ;  /* 0x00000027812d7220 */ /* 0x000fe40000410000 */
[----:B------:R-:W-:Y:S02]  /*3e70*/  FADD.FTZ R47, R144, R47 ;  /* 0x0000002f902f7221 */ /* 0x000fe40000010000 */
[----:B------:R-:W-:-:S02]  /*3e80*/  FMUL.FTZ R36, R131, R96 ;  /* 0x0000006083247220 */ /* 0x000fc40000410000 */
[C---:B--2---:R-:W-:Y:S02]  /*3e90*/  FMUL.FTZ R111, R104.reuse, R111 ;  /* 0x0000006f686f7220 */ /* 0x044fe40000410000 */
[----:B------:R-:W-:Y:S02]  /*3ea0*/  FMUL.FTZ R112, R104, R112 ;  /* 0x0000007068707220 */ /* 0x000fe40000410000 */
[C---:B0-----:R-:W-:Y:S02]  /*3eb0*/  FMUL.FTZ R104, R62.reuse, R97 ;  /* 0x000000613e687220 */ /* 0x041fe40000410000 */
[----:B------:R-:W-:Y:S02]  /*3ec0*/  FMUL.FTZ R103, R62, R103 ;  /* 0x000000673e677220 */ /* 0x000fe40000410000 */
[----:B------:R-:W-:Y:S02]  /*3ed0*/  FFMA.FTZ R62, R128, R38, -R45 ;  /* 0x00000026803e7223 */ /* 0x000fe4000001082d */
[----:B------:R-:W-:-:S02]  /*3ee0*/  FFMA.FTZ R97, R130, R47, -R36 ;  /* 0x0000002f82617223 */ /* 0x000fc40000010824 */
[----:B------:R-:W-:Y:S02]  /*3ef0*/  FMUL.FTZ R141, R131, R47 ;  /* 0x0000002f838d7220 */ /* 0x000fe40000410000 */
[----:B------:R-:W-:Y:S01]  /*3f00*/  FMUL.FTZ R56, R63, R34 ;  /* 0x000000223f387220 */ /* 0x000fe20000410000 */
[----:B------:R3:W2:Y:S01]  /*3f10*/  LDG.E.128 R44, [R60.64+0x600] ;  /* 0x000600043c2c7981 */ /* 0x0006a2000c1e1d00 */
[----:B------:R-:W-:Y:S02]  /*3f20*/  FMUL.FTZ R38, R129, R38 ;  /* 0x0000002681267220 */ /* 0x000fe40000410000 */
[----:B------:R-:W-:Y:S02]  /*3f30*/  FMUL.FTZ R150, R87, R150 ;  /* 0x0000009657967220 */ /* 0x000fe40000410000 */
[----:B------:R-:W0:Y:S01]  /*3f40*/  MUFU.EX2 R56, R56 ;  /* 0x0000003800387308 */ /* 0x000e220000000800 */
[----:B------:R-:W-:Y:S02]  /*3f50*/  FFMA.FTZ R63, R128, R39, R38 ;  /* 0x00000027803f7223 */ /* 0x000fe40000010026 */
[----:B------:R-:W3:Y:S01]  /*3f60*/  LDS.128 R36, [R159+0x20] ;  /* 0x000020009f247984 */ /* 0x000ee20000000c00 */
[----:B------:R-:W-:Y:S01]  /*3f70*/  HADD2.F32 R40, -RZ, R41.H1_H1 ;  /* 0x30000029ff287230 */ /* 0x000fe20000004100 */
[----:B------:R-:W-:-:S02]  /*3f80*/  FFMA.FTZ R96, R130, R96, R141 ;  /* 0x0000006082607223 */ /* 0x000fc4000001008d */
[----:B------:R-:W-:Y:S02]  /*3f90*/  FMUL.FTZ R41, R131, R63 ;  /* 0x0000003f83297220 */ /* 0x000fe40000410000 */
[----:B------:R-:W-:Y:S02]  /*3fa0*/  FMUL.FTZ R149, R87, R40 ;  /* 0x0000002857957220 */ /* 0x000fe40000410000 */
[C---:B-1----:R-:W-:Y:S02]  /*3fb0*/  FMUL.FTZ R121, R102.reuse, R121 ;  /* 0x0000007966797220 */ /* 0x042fe40000410000 */
[----:B------:R-:W-:Y:S02]  /*3fc0*/  FMUL.FTZ R132, R102, R132 ;  /* 0x0000008466847220 */ /* 0x000fe40000410000 */
[----:B------:R-:W-:Y:S02]  /*3fd0*/  FADD.FTZ R97, R150, R97 ;  /* 0x0000006196617221 */ /* 0x000fe40000010000 */
[----:B-----5:R-:W-:-:S02]  /*3fe0*/  FMUL.FTZ R102, R58, R59 ;  /* 0x0000003b3a667220 */ /* 0x020fc40000410000 */
[----:B------:R-:W-:Y:S02]  /*3ff0*/  FMUL.FTZ R101, R58, R101 ;  /* 0x000000653a657220 */ /* 0x000fe40000410000 */
[C---:B0-----:R-:W-:Y:S02]  /*4000*/  FMUL.FTZ R108, R56.reuse, R108 ;  /* 0x0000006c386c7220 */ /* 0x041fe40000410000 */
[----:B------:R-:W-:Y:S02]  /*4010*/  FMUL.FTZ R107, R56, R107 ;  /* 0x0000006b386b7220 */ /* 0x000fe40000410000 */
[----:B------:R-:W-:Y:S01]  /*4020*/  FADD.FTZ R40, R149, R96 ;  /* 0x0000006095287221 */ /* 0x000fe20000010000 */
[----:B------:R3:W5:Y:S01]  /*4030*/  LDG.E.128 R56, [R60.64+0x400] ;  /* 0x000400043c387981 */ /* 0x000762000c1e1d00 */
[-C--:B------:R-:W-:Y:S01]  /*4040*/  FFMA.FTZ R96, R130, R62.reuse, -R41 ;  /* 0x0000003e82607223 */ /* 0x080fe20000010829 */
[--C-:B------:R-:W-:Y:S01]  /*4050*/  HADD2.F32 R141, -RZ, R42.reuse.H1_H1 ;  /* 0x3000002aff8d7230 */ /* 0x100fe20000004100 */
[----:B------:R-:W-:Y:S01]  /*4060*/  FMUL.FTZ R62, R131, R62 ;  /* 0x0000003e833e7220 */ /* 0x000fe20000410000 */
[----:B------:R-:W-:-:S03]  /*4070*/  HADD2.F32 R41, -RZ, R42.H0_H0 ;  /* 0x2000002aff297230 */ /* 0x000fc60000004100 */
[----:B------:R-:W-:Y:S02]  /*4080*/  FFMA.FTZ R62, R130, R63, R62 ;  /* 0x0000003f823e7223 */ /* 0x000fe4000001003e */
[C---:B---3--:R-:W-:Y:S02]  /*4090*/  FMUL.FTZ R61, R132.reuse, R97 ;  /* 0x00000061843d7220 */ /* 0x048fe40000410000 */
[-C--:B------:R-:W-:Y:S02]  /*40a0*/  FMUL.FTZ R60, R132, R40.reuse ;  /* 0x00000028843c7220 */ /* 0x080fe40000410000 */
[C---:B------:R-:W-:Y:S02]  /*40b0*/  FFMA.FTZ R42, R121.reuse, R40, R61 ;  /* 0x00000028792a7223 */ /* 0x040fe4000001003d */
[----:B------:R-:W-:Y:S02]  /*40c0*/  FMUL.FTZ R141, R88, R141 ;  /* 0x0000008d588d7220 */ /* 0x000fe40000410000 */
[----:B------:R-:W-:-:S02]  /*40d0*/  FFMA.FTZ R97, R121, R97, -R60 ;  /* 0x0000006179617223 */ /* 0x000fc4000001083c */
[----:B------:R-:W-:Y:S02]  /*40e0*/  FMUL.FTZ R142, R88, R41 ;  /* 0x00000029588e7220 */ /* 0x000fe40000410000 */
[----:B------:R-:W-:Y:S02]  /*40f0*/  FMUL.FTZ R41, R132, R62 ;  /* 0x0000003e84297220 */ /* 0x000fe40000410000 */
[----:B------:R-:W-:Y:S02]  /*4100*/  FADD.FTZ R42, R141, R42 ;  /* 0x0000002a8d2a7221 */ /* 0x000fe40000010000 */
[----:B------:R-:W-:Y:S01]  /*4110*/  FADD.FTZ R97, R142, R97 ;  /* 0x000000618e617221 */ /* 0x000fe20000010000 */
[----:B------:R-:W-:Y:S01]  /*4120*/  HADD2.F32 R40, -RZ, R43.H1_H1 ;  /* 0x3000002bff287230 */ /* 0x000fe20000004100 */
[-C--:B------:R-:W-:Y:S02]  /*4130*/  FFMA.FTZ R41, R121, R96.reuse, -R41 ;  /* 0x0000006079297223 */ /* 0x080fe40000010829 */
[----:B------:R-:W-:-:S02]  /*4140*/  FMUL.FTZ R96, R132, R96 ;  /* 0x0000006084607220 */ /* 0x000fc40000410000 */
[C---:B------:R-:W-:Y:S02]  /*4150*/  FMUL.FTZ R60, R110.reuse, R42 ;  /* 0x0000002a6e3c7220 */ /* 0x040fe40000410000 */
[-C--:B------:R-:W-:Y:S01]  /*4160*/  FMUL.FTZ R61, R110, R97.reuse ;  /* 0x000000616e3d7220 */ /* 0x080fe20000410000 */
[----:B------:R-:W-:Y:S01]  /*4170*/  HADD2.F32 R148, -RZ, R43.H0_H0 ;  /* 0x2000002bff947230 */ /* 0x000fe20000004100 */
[----:B------:R-:W-:Y:S02]  /*4180*/  FFMA.FTZ R96, R121, R62, R96 ;  /* 0x0000003e79607223 */ /* 0x000fe40000010060 */
[C---:B------:R-:W-:Y:S02]  /*4190*/  FFMA.FTZ R97, R109.reuse, R97, -R60 ;  /* 0x000000616d617223 */ /* 0x040fe4000001083c */
[----:B------:R-:W-:Y:S02]  /*41a0*/  FFMA.FTZ R60, R109, R42, R61 ;  /* 0x0000002a6d3c7223 */ /* 0x000fe4000001003d */
[----:B------:R-:W-:-:S02]  /*41b0*/  FMUL.FTZ R147, R89, R40 ;  /* 0x0000002859937220 */ /* 0x000fc40000410000 */
[----:B------:R-:W-:Y:S02]  /*41c0*/  FMUL.FTZ R148, R89, R148 ;  /* 0x0000009459947220 */ /* 0x000fe40000410000 */
[C---:B------:R-:W-:Y:S02]  /*41d0*/  FMUL.FTZ R40, R110.reuse, R96 ;  /* 0x000000606e287220 */ /* 0x040fe40000410000 */
[----:B------:R-:W-:Y:S02]  /*41e0*/  FADD.FTZ R43, R147, R60 ;  /* 0x0000003c932b7221 */ /* 0x000fe40000010000 */
[-C--:B------:R-:W-:Y:S01]  /*41f0*/  FMUL.FTZ R42, R110, R41.reuse ;  /* 0x000000296e2a7220 */ /* 0x080fe20000410000 */
[----:B------:R-:W-:Y:S01]  /*4200*/  HADD2.F32 R61, -RZ, R36.H0_H0 ;  /* 0x20000024ff3d7230 */ /* 0x000fe20000004100 */
[----:B------:R-:W-:Y:S02]  /*4210*/  FADD.FTZ R97, R148, R97 ;  /* 0x0000006194617221 */ /* 0x000fe40000010000 */
[----:B------:R-:W-:-:S02]  /*4220*/  FFMA.FTZ R60, R109, R41, -R40 ;  /* 0x000000296d3c7223 */ /* 0x000fc40000010828 */
[C---:B------:R-:W-:Y:S01]  /*4230*/  FMUL.FTZ R40, R112.reuse, R43 ;  /* 0x0000002b70287220 */ /* 0x040fe20000410000 */
[----:B------:R-:W-:Y:S01]  /*4240*/  HADD2.F32 R153, -RZ, R36.H1_H1 ;  /* 0x30000024ff997230 */ /* 0x000fe20000004100 */
[----:B------:R-:W-:Y:S02]  /*4250*/  FFMA.FTZ R96, R109, R96, R42 ;  /* 0x000000606d607223 */ /* 0x000fe4000001002a */
[-C--:B------:R-:W-:Y:S02]  /*4260*/  FMUL.FTZ R42, R112, R97.reuse ;  /* 0x00000061702a7220 */ /* 0x080fe40000410000 */
[----:B------:R-:W-:Y:S02]  /*4270*/  FFMA.FTZ R97, R111, R97, -R40 ;  /* 0x000000616f617223 */ /* 0x000fe40000010828 */
[----:B------:R-:W-:Y:S02]  /*4280*/  FMUL.FTZ R154, R90, R61 ;  /* 0x0000003d5a9a7220 */ /* 0x000fe40000410000 */
[----:B------:R-:W-:-:S02]  /*4290*/  FMUL.FTZ R61, R112, R96 ;  /* 0x00000060703d7220 */ /* 0x000fc40000410000 */
[C---:B------:R-:W-:Y:S02]  /*42a0*/  FFMA.FTZ R62, R111.reuse, R43, R42 ;  /* 0x0000002b6f3e7223 */ /* 0x040fe4000001002a */
[----:B------:R-:W-:Y:S01]  /*42b0*/  FMUL.FTZ R153, R90, R153 ;  /* 0x000000995a997220 */ /* 0x000fe20000410000 */
[----:B------:R-:W0:Y:S01]  /*42c0*/  LDS.128 R40, [R159+0x30] ;  /* 0x000030009f287984 */ /* 0x000e220000000c00 */
[----:B------:R-:W-:Y:S02]  /*42d0*/  FADD.FTZ R97, R154, R97 ;  /* 0x000000619a617221 */ /* 0x000fe40000010000 */
[-C--:B------:R-:W-:Y:S02]  /*42e0*/  FFMA.FTZ R61, R111, R60.reuse, -R61 ;  /* 0x0000003c6f3d7223 */ /* 0x080fe4000001083d */
[----:B------:R-:W-:Y:S01]  /*42f0*/  FMUL.FTZ R60, R112, R60 ;  /* 0x0000003c703c7220 */ /* 0x000fe20000410000 */
[----:B------:R-:W-:Y:S01]  /*4300*/  HADD2.F32 R36, -RZ, R37.H1_H1 ;  /* 0x30000025ff247230 */ /* 0x000fe20000004100 */
[----:B------:R-:W-:-:S02]  /*4310*/  FADD.FTZ R62, R153, R62 ;  /* 0x0000003e993e7221 */ /* 0x000fc40000010000 */
[----:B------:R-:W-:Y:S02]  /*4320*/  FMUL.FTZ R145, R105, R97 ;  /* 0x0000006169917220 */ /* 0x000fe40000410000 */
[----:B------:R-:W-:Y:S01]  /*4330*/  FFMA.FTZ R60, R111, R96, R60 ;  /* 0x000000606f3c7223 */ /* 0x000fe2000001003c */
[----:B------:R-:W-:Y:S01]  /*4340*/  HADD2.F32 R146, -RZ, R37.H0_H0 ;  /* 0x20000025ff927230 */ /* 0x000fe20000004100 */
[-C--:B------:R-:W-:Y:S02]  /*4350*/  FMUL.FTZ R63, R105, R62.reuse ;  /* 0x0000003e693f7220 */ /* 0x080fe40000410000 */
[----:B------:R-:W-:Y:S02]  /*4360*/  FFMA.FTZ R62, R106, R62, R145 ;  /* 0x0000003e6a3e7223 */ /* 0x000fe40000010091 */
[----:B------:R-:W-:Y:S02]  /*4370*/  FMUL.FTZ R145, R91, R36 ;  /* 0x000000245b917220 */ /* 0x000fe40000410000 */
[----:B------:R-:W-:-:S02]  /*4380*/  FMUL.FTZ R36, R105, R60 ;  /* 0x0000003c69247220 */ /* 0x000fc40000410000 */
[C---:B------:R-:W-:Y:S02]  /*4390*/  FFMA.FTZ R63, R106.reuse, R97, -R63 ;  /* 0x000000616a3f7223 */ /* 0x040fe4000001083f */
[----:B------:R-:W-:Y:S02]  /*43a0*/  FMUL.FTZ R146, R91, R146 ;  /* 0x000000925b927220 */ /* 0x000fe40000410000 */
[----:B------:R-:W-:Y:S02]  /*43b0*/  FADD.FTZ R96, R145, R62 ;  /* 0x0000003e91607221 */ /* 0x000fe40000010000 */
[-C--:B------:R-:W-:Y:S02]  /*43c0*/  FFMA.FTZ R62, R106, R61.reuse, -R36 ;  /* 0x0000003d6a3e7223 */ /* 0x080fe40000010824 */
[----:B------:R-:W-:Y:S01]  /*43d0*/  FMUL.FTZ R61, R105, R61 ;  /* 0x0000003d693d7220 */ /* 0x000fe20000410000 */
[--C-:B------:R-:W-:Y:S01]  /*43e0*/  HADD2.F32 R37, -RZ, R38.reuse.H0_H0 ;  /* 0x20000026ff257230 */ /* 0x100fe20000004100 */
[----:B------:R-:W-:Y:S01]  /*43f0*/  FADD.FTZ R63, R146, R63 ;  /* 0x0000003f923f7221 */ /* 0x000fe20000010000 */
[----:B------:R-:W-:Y:S01]  /*4400*/  HADD2.F32 R151, -RZ, R38.H1_H1 ;  /* 0x30000026ff977230 */ /* 0x000fe20000004100 */
[----:B------:R-:W-:-:S02]  /*4410*/  FFMA.FTZ R61, R106, R60, R61 ;  /* 0x0000003c6a3d7223 */ /* 0x000fc4000001003d */
[C---:B------:R-:W-:Y:S02]  /*4420*/  FMUL.FTZ R97, R103.reuse, R63 ;  /* 0x0000003f67617220 */ /* 0x040fe40000410000 */
[CC--:B------:R-:W-:Y:S02]  /*4430*/  FMUL.FTZ R36, R103.reuse, R96.reuse ;  /* 0x0000006067247220 */ /* 0x0c0fe40000410000 */
[----:B------:R-:W-:Y:S02]  /*4440*/  FMUL.FTZ R152, R92, R37 ;  /* 0x000000255c987220 */ /* 0x000fe40000410000 */
[----:B------:R-:W-:Y:S02]  /*4450*/  FMUL.FTZ R37, R103, R61 ;  /* 0x0000003d67257220 */ /* 0x000fe40000410000 */
[----:B------:R-:W-:Y:S02]  /*4460*/  FFMA.FTZ R96, R104, R96, R97 ;  /* 0x0000006068607223 */ /* 0x000fe40000010061 */
[----:B------:R-:W-:-:S02]  /*4470*/  FMUL.FTZ R151, R92, R151 ;  /* 0x000000975c977220 */ /* 0x000fc40000410000 */
[C---:B------:R-:W-:Y:S02]  /*4480*/  FFMA.FTZ R63, R104.reuse, R63, -R36 ;  /* 0x0000003f683f7223 */ /* 0x040fe40000010824 */
[-C--:B------:R-:W-:Y:S02]  /*4490*/  FFMA.FTZ R36, R104, R62.reuse, -R37 ;  /* 0x0000003e68247223 */ /* 0x080fe40000010825 */
[----:B------:R-:W-:Y:S02]  /*44a0*/  FMUL.FTZ R37, R103, R62 ;  /* 0x0000003e67257220 */ /* 0x000fe40000410000 */
[----:B------:R-:W-:Y:S02]  /*44b0*/  FADD.FTZ R96, R151, R96 ;  /* 0x0000006097607221 */ /* 0x000fe40000010000 */
[----:B------:R-:W-:Y:S01]  /*44c0*/  FADD.FTZ R63, R152, R63 ;  /* 0x0000003f983f7221 */ /* 0x000fe20000010000 */
[--C-:B------:R-:W-:Y:S01]  /*44d0*/  HADD2.F32 R156, -RZ, R39.reuse.H0_H0 ;  /* 0x20000027ff9c7230 */ /* 0x100fe20000004100 */
[----:B------:R-:W-:Y:S01]  /*44e0*/  FFMA.FTZ R37, R104, R61, R37 ;  /* 0x0000003d68257223 */ /* 0x000fe20000010025 */
[----:B------:R-:W-:Y:S01]  /*44f0*/  HADD2.F32 R38, -RZ, R39.H1_H1 ;  /* 0x30000027ff267230 */ /* 0x000fe20000004100 */
[----:B------:R-:W-:-:S02]  /*4500*/  FMUL.FTZ R60, R101, R96 ;  /* 0x00000060653c7220 */ /* 0x000fc40000410000 */
[C---:B------:R-:W-:Y:S02]  /*4510*/  FMUL.FTZ R97, R101.reuse, R63 ;  /* 0x0000003f65617220 */ /* 0x040fe40000410000 */
[----:B------:R-:W-:Y:S02]  /*4520*/  FMUL.FTZ R39, R101, R37 ;  /* 0x0000002565277220 */ /* 0x000fe40000410000 */
[C---:B------:R-:W-:Y:S02]  /*4530*/  FFMA.FTZ R63, R102.reuse, R63, -R60 ;  /* 0x0000003f663f7223 */ /* 0x040fe4000001083c */
[C---:B------:R-:W-:Y:S02]  /*4540*/  FMUL.FTZ R156, R93.reuse, R156 ;  /* 0x0000009c5d9c7220 */ /* 0x040fe40000410000 */
[----:B------:R-:W-:Y:S02]  /*4550*/  FFMA.FTZ R96, R102, R96, R97 ;  /* 0x0000006066607223 */ /* 0x000fe40000010061 */
[----:B------:R-:W-:-:S02]  /*4560*/  FMUL.FTZ R155, R93, R38 ;  /* 0x000000265d9b7220 */ /* 0x000fc40000410000 */
[-C--:B------:R-:W-:Y:S02]  /*4570*/  FFMA.FTZ R38, R102, R36.reuse, -R39 ;  /* 0x0000002466267223 */ /* 0x080fe40000010827 */
[----:B------:R-:W-:Y:S02]  /*4580*/  FADD.FTZ R63, R156, R63 ;  /* 0x0000003f9c3f7221 */ /* 0x000fe40000010000 */
[----:B------:R-:W-:Y:S01]  /*4590*/  FMUL.FTZ R36, R101, R36 ;  /* 0x0000002465247220 */ /* 0x000fe20000410000 */
[--C-:B0-----:R-:W-:Y:S01]  /*45a0*/  HADD2.F32 R39, -RZ, R40.reuse.H0_H0 ;  /* 0x20000028ff277230 */ /* 0x101fe20000004100 */
[----:B------:R-:W-:Y:S01]  /*45b0*/  FADD.FTZ R96, R155, R96 ;  /* 0x000000609b607221 */ /* 0x000fe20000010000 */
[----:B------:R-:W-:Y:S01]  /*45c0*/  HADD2.F32 R157, -RZ, R40.H1_H1 ;  /* 0x30000028ff9d7230 */ /* 0x000fe20000004100 */
[----:B------:R-:W-:Y:S02]  /*45d0*/  FMUL.FTZ R61, R107, R63 ;  /* 0x0000003f6b3d7220 */ /* 0x000fe40000410000 */
[----:B------:R-:W-:-:S02]  /*45e0*/  FFMA.FTZ R37, R102, R37, R36 ;  /* 0x0000002566257223 */ /* 0x000fc40000010024 */
[CC--:B------:R-:W-:Y:S02]  /*45f0*/  FMUL.FTZ R60, R107.reuse, R96.reuse ;  /* 0x000000606b3c7220 */ /* 0x0c0fe40000410000 */
[----:B------:R-:W-:Y:S02]  /*4600*/  FMUL.FTZ R158, R94, R39 ;  /* 0x000000275e9e7220 */ /* 0x000fe40000410000 */
[----:B------:R-:W-:Y:S02]  /*4610*/  FFMA.FTZ R96, R108, R96, R61 ;  /* 0x000000606c607223 */ /* 0x000fe4000001003d */
[----:B------:R-:W-:Y:S02]  /*4620*/  FMUL.FTZ R157, R94, R157 ;  /* 0x0000009d5e9d7220 */ /* 0x000fe40000410000 */
[----:B------:R-:W-:Y:S02]  /*4630*/  FMUL.FTZ R39, R107, R37 ;  /* 0x000000256b277220 */ /* 0x000fe40000410000 */
[----:B------:R-:W-:-:S02]  /*4640*/  FFMA.FTZ R63, R108, R63, -R60 ;  /* 0x0000003f6c3f7223 */ /* 0x000fc4000001083c */
[----:B------:R-:W-:Y:S02]  /*4650*/  FADD.FTZ R96, R157, R96 ;  /* 0x000000609d607221 */ /* 0x000fe40000010000 */
[-C--:B------:R-:W-:Y:S02]  /*4660*/  FFMA.FTZ R36, R108, R38.reuse, -R39 ;  /* 0x000000266c247223 */ /* 0x080fe40000010827 */
[----:B------:R-:W-:Y:S02]  /*4670*/  FADD.FTZ R63, R158, R63 ;  /* 0x0000003f9e3f7221 */ /* 0x000fe40000010000 */
[----:B------:R-:W-:Y:S01]  /*4680*/  FMUL.FTZ R39, R107, R38 ;  /* 0x000000266b277220 */ /* 0x000fe20000410000 */
[--C-:B------:R-:W-:Y:S01]  /*4690*/  HADD2.F32 R38, -RZ, R41.reuse.H0_H0 ;  /* 0x20000029ff267230 */ /* 0x100fe20000004100 */
[C---:B------:R-:W-:Y:S01]  /*46a0*/  FMUL.FTZ R40, R115.reuse, R96 ;  /* 0x0000006073287220 */ /* 0x040fe20000410000 */
[----:B------:R-:W-:Y:S01]  /*46b0*/  HADD2.F32 R160, -RZ, R41.H1_H1 ;  /* 0x30000029ffa07230 */ /* 0x000fe20000004100 */
[----:B------:R-:W-:-:S02]  /*46c0*/  FMUL.FTZ R61, R115, R63 ;  /* 0x0000003f733d7220 */ /* 0x000fc40000410000 */
[----:B------:R-:W-:Y:S02]  /*46d0*/  FFMA.FTZ R37, R108, R37, R39 ;  /* 0x000000256c257223 */ /* 0x000fe40000010027 */
[C---:B------:R-:W-:Y:S02]  /*46e0*/  FFMA.FTZ R40, R116.reuse, R63, -R40 ;  /* 0x0000003f74287223 */ /* 0x040fe40000010828 */
[C---:B------:R-:W-:Y:S02]  /*46f0*/  FMUL.FTZ R161, R95.reuse, R38 ;  /* 0x000000265fa17220 */ /* 0x040fe40000410000 */
[----:B------:R-:W-:Y:S02]  /*4700*/  FFMA.FTZ R61, R116, R96, R61 ;  /* 0x00000060743d7223 */ /* 0x000fe4000001003d */
[----:B------:R-:W-:Y:S02]  /*4710*/  FMUL.FTZ R160, R95, R160 ;  /* 0x000000a05fa07220 */ /* 0x000fe40000410000 */
[----:B------:R-:W-:-:S02]  /*4720*/  FMUL.FTZ R41, R115, R37 ;  /* 0x0000002573297220 */ /* 0x000fc40000410000 */
[----:B------:R-:W-:Y:S02]  /*4730*/  FADD.FTZ R40, R161, R40 ;  /* 0x00000028a1287221 */ /* 0x000fe40000010000 */
[----:B------:R-:W-:Y:S02]  /*4740*/  FADD.FTZ R61, R160, R61 ;  /* 0x0000003da03d7221 */ /* 0x000fe40000010000 */
[-C--:B------:R-:W-:Y:S01]  /*4750*/  FFMA.FTZ R38, R116, R36.reuse, -R41 ;  /* 0x0000002474267223 */ /* 0x080fe20000010829 */
[--C-:B------:R-:W-:Y:S01]  /*4760*/  HADD2.F32 R39, -RZ, R42.reuse.H1_H1 ;  /* 0x3000002aff277230 */ /* 0x100fe20000004100 */
[----:B------:R-:W-:Y:S01]  /*4770*/  FMUL.FTZ R36, R115, R36 ;  /* 0x0000002473247220 */ /* 0x000fe20000410000 */
[----:B------:R-:W-:Y:S01]  /*4780*/  HADD2.F32 R163, -RZ, R42.H0_H0 ;  /* 0x2000002affa37230 */ /* 0x000fe20000004100 */
        /* <DEDUP_REMOVED lines=9> */
[----:B------:R-:W-:Y:S01]  /*4820*/  FADD.FTZ R41, R163, R40 ;  /* 0x00000028a3297221 */ /* 0x000fe20000010000 */
[--C-:B------:R-:W-:Y:S01]  /*4830*/  HADD2.F32 R36, -RZ, R43.reuse.H0_H0 ;  /* 0x2000002bff247230 */ /* 0x100fe20000004100 */
[-C--:B------:R-:W-:Y:S01]  /*4840*/  FFMA.FTZ R40, R114, R38.reuse, -R39 ;  /* 0x0000002672287223 */ /* 0x080fe20000010827 */
[----:B------:R-:W-:Y:S01]  /*4850*/  HADD2.F32 R164, -RZ, R43.H1_H1 ;  /* 0x3000002bffa47230 */ /* 0x000fe20000004100 */
[----:B------:R-:W-:Y:S02]  /*4860*/  FMUL.FTZ R38, R113, R38 ;  /* 0x0000002671267220 */ /* 0x000fe40000410000 */
        /* <DEDUP_REMOVED lines=10> */
[-C--:B------:R-:W-:Y:S02]  /*4910*/  FMUL.FTZ R36, R117, R40.reuse ;  /* 0x0000002875247220 */ /* 0x080fe40000410000 */
[C---:B------:R-:W-:Y:S01]  /*4920*/  FFMA.FTZ R40, R118.reuse, R40, -R39 ;  /* 0x0000002876287223 */ /* 0x040fe20000010827 */
[----:B------:R-:W0:Y:S01]  /*4930*/  SHFL.UP PT, R41, R43, 0x1, RZ ;  /* 0x042000002b297989 */ /* 0x000e2200000e00ff */
[----:B------:R-:W-:-:S03]  /*4940*/  FFMA.FTZ R37, R118, R37, R36 ;  /* 0x0000002576257223 */ /* 0x000fc60000010024 */
[----:B------:R-:W1:Y:S04]  /*4950*/  SHFL.UP PT, R39, R42, 0x1, RZ ;  /* 0x042000002a277989 */ /* 0x000e6800000e00ff */
[----:B------:R-:W3:Y:S04]  /*4960*/  SHFL.UP PT, R36, R40, 0x1, RZ ;  /* 0x0420000028247989 */ /* 0x000ee800000e00ff */
[----:B------:R-:W2:Y:S01]  /*4970*/  SHFL.UP PT, R38, R37, 0x1, RZ ;  /* 0x0420000025267989 */ /* 0x000ea200000e00ff */
[----:B------:R-:W-:Y:S01]  /*4980*/  ISETP.GE.AND P0, PT, R8, 0x1, PT ;  /* 0x000000010800780c */ /* 0x000fe20003f06270 */
[----:B0-----:R-:W-:-:S02]  /*4990*/  FMUL.FTZ R60, R37, R41 ;  /* 0x00000029253c7220 */ /* 0x001fc40000410000 */
[----:B-1----:R-:W-:-:S04]  /*49a0*/  FMUL.FTZ R62, R37, R39 ;  /* 0x00000027253e7220 */ /* 0x002fc80000410000 */
[C---:B------:R-:W-:Y:S02]  /*49b0*/  FFMA.FTZ R62, R40.reuse, R41, R62 ;  /* 0x00000029283e7223 */ /* 0x040fe4000001003e */
[----:B------:R-:W-:Y:S02]  /*49c0*/  FFMA.FTZ R41, R40, R39, -R60 ;  /* 0x0000002728297223 */ /* 0x000fe4000001083c */
[C---:B---3--:R-:W-:Y:S02]  /*49d0*/  FMUL.FTZ R61, R37.reuse, R36 ;  /* 0x00000024253d7220 */ /* 0x048fe40000410000 */
[-C--:B--2---:R-:W-:Y:S02]  /*49e0*/  FMUL.FTZ R39, R37, R38.reuse ;  /* 0x0000002625277220 */ /* 0x084fe40000410000 */
[----:B------:R-:W-:Y:S02]  /*49f0*/  @P0 FADD.FTZ R42, R42, R41 ;  /* 0x000000292a2a0221 */ /* 0x000fe40000010000 */
[----:B------:R-:W-:-:S02]  /*4a00*/  FFMA.FTZ R38, R40, R38, R61 ;  /* 0x0000002628267223 */ /* 0x000fc4000001003d */
[----:B------:R-:W-:Y:S02]  /*4a10*/  @P0 FADD.FTZ R43, R43, R62 ;  /* 0x0000003e2b2b0221 */ /* 0x000fe40000010000 */
[----:B------:R-:W-:Y:S02]  /*4a20*/  @P0 FFMA.FTZ R40, R40, R36, -R39 ;  /* 0x0000002428280223 */ /* 0x000fe40000010827 */
[----:B------:R-:W0:Y:S01]  /*4a30*/  SHFL.UP PT, R39, R42, 0x2, RZ ;  /* 0x044000002a277989 */ /* 0x000e2200000e00ff */
[----:B------:R-:W-:-:S03]  /*4a40*/  FSEL R37, R37, R38, !P0 ;  /* 0x0000002625257208 */ /* 0x000fc60004000000 */
        /* <DEDUP_REMOVED lines=8> */
[C---:B------:R-:W-:Y:S02]  /*4ad0*/  FFMA.FTZ R63, R40.reuse, R39, -R60 ;  /* 0x00000027283f7223 */ /* 0x040fe4000001083c */
[----:B---3--:R-:W-:Y:S02]  /*4ae0*/  FFMA.FTZ R60, R40, R38, R61 ;  /* 0x00000026283c7223 */ /* 0x008fe4000001003d */
[----:B------:R-:W-:-:S02]  /*4af0*/  @P0 FADD.FTZ R43, R43, R62 ;  /* 0x0000003e2b2b0221 */ /* 0x000fc40000010000 */
[C---:B------:R-:W-:Y:S01]  /*4b00*/  FMUL.FTZ R39, R37.reuse, R38 ;  /* 0x0000002625277220 */ /* 0x040fe20000410000 */
[----:B------:R-:W-:Y:S01]  /*4b10*/  FSEL R37, R37, R60, !P0 ;  /* 0x0000003c25257208 */ /* 0x000fe20004000000 */
[----:B------:R-:W-:Y:S01]  /*4b20*/  @P0 FADD.FTZ R42, R42, R63 ;  /* 0x0000003f2a2a0221 */ /* 0x000fe20000010000 */
[----:B------:R-:W0:Y:S01]  /*4b30*/  SHFL.UP PT, R60, R43, 0x4, RZ ;  /* 0x048000002b3c7989 */ /* 0x000e2200000e00ff */
[----:B------:R-:W-:-:S03]  /*4b40*/  @P0 FFMA.FTZ R40, R40, R36, -R39 ;  /* 0x0000002428280223 */ /* 0x000fc60000010827 */
        /* <DEDUP_REMOVED lines=8> */
[----:B------:R-:W-:Y:S02]  /*4bd0*/  FFMA.FTZ R60, R40, R60, R63 ;  /* 0x0000003c283c7223 */ /* 0x000fe4000001003f */
[----:B---3--:R-:W-:Y:S02]  /*4be0*/  FMUL.FTZ R39, R37, R38 ;  /* 0x0000002625277220 */ /* 0x008fe40000410000 */
[----:B------:R-:W-:-:S02]  /*4bf0*/  @P0 FADD.FTZ R42, R42, R41 ;  /* 0x000000292a2a0221 */ /* 0x000fc40000010000 */
[C---:B------:R-:W-:Y:S02]  /*4c00*/  FFMA.FTZ R38, R40.reuse, R38, R61 ;  /* 0x0000002628267223 */ /* 0x040fe4000001003d */
[----:B------:R-:W-:Y:S01]  /*4c10*/  @P0 FFMA.FTZ R40, R40, R36, -R39 ;  /* 0x0000002428280223 */ /* 0x000fe20000010827 */
[----:B------:R-:W0:Y:S01]  /*4c20*/  SHFL.UP PT, R41, R42, 0x8, RZ ;  /* 0x050000002a297989 */ /* 0x000e2200000e00ff */
[----:B------:R-:W-:Y:S01]  /*4c30*/  @P0 FADD.FTZ R43, R43, R60 ;  /* 0x0000003c2b2b0221 */ /* 0x000fe20000010000 */
[----:B------:R-:W-:Y:S02]  /*4c40*/  FSEL R36, R37, R38, !P0 ;  /* 0x0000002625247208 */ /* 0x000fe40004000000 */
        /* <DEDUP_REMOVED lines=8> */
[C---:B---3--:R-:W-:Y:S02]  /*4cd0*/  FFMA.FTZ R97, R40.reuse, R39, R38 ;  /* 0x0000002728617223 */ /* 0x048fe40000010026 */
[----:B------:R-:W-:Y:S02]  /*4ce0*/  FFMA.FTZ R63, R40, R41, -R60 ;  /* 0x00000029283f7223 */ /* 0x000fe4000001083c */
[----:B------:R-:W-:-:S02]  /*4cf0*/  @P1 FADD.FTZ R43, R43, R62 ;  /* 0x0000003e2b2b1221 */ /* 0x000fc40000010000 */
[----:B------:R-:W-:Y:S01]  /*4d00*/  FMUL.FTZ R39, R36, R39 ;  /* 0x0000002724277220 */ /* 0x000fe20000410000 */
[----:B------:R-:W-:Y:S01]  /*4d10*/  STS.128 [R8.X16+0xe40], R44 ;  /* 0x000e402c08007388 */ /* 0x000fe2000000cc00 */
[----:B------:R-:W-:Y:S02]  /*4d20*/  @P1 FADD.FTZ R42, R42, R63 ;  /* 0x0000003f2a2a1221 */ /* 0x000fe40000010000 */
[----:B------:R-:W-:Y:S01]  /*4d30*/  @P1 FFMA.FTZ R40, R40, R37, -R39 ;  /* 0x0000002528281223 */ /* 0x000fe20000010827 */
[----:B------:R-:W0:Y:S01]  /*4d40*/  SHFL.UP PT, R46, R43, 0x10, RZ ;  /* 0x060000002b2e7989 */ /* 0x000e2200000e00ff */
[----:B------:R-:W-:-:S03]  /*4d50*/  FSEL R41, R36, R97, !P1 ;  /* 0x0000006124297208 */ /* 0x000fc60004800000 */
[----:B----4-:R-:W-:Y:S01]  /*4d60*/  STS.128 [R8.X16+0x840], R48 ;  /* 0x0008403008007388 */ /* 0x010fe2000000cc00 */
[----:B------:R-:W-:-:S03]  /*4d70*/  ISETP.NE.AND P0, PT, R11, RZ, PT ;  /* 0x000000ff0b00720c */ /* 0x000fc60003f05270 */
[----:B------:R-:W1:Y:S04]  /*4d80*/  SHFL.UP PT, R48, R42, 0x10, RZ ;  /* 0x060000002a307989 */ /* 0x000e6800000e00ff */
[----:B------:R-:W2:Y:S01]  /*4d90*/  SHFL.UP PT, R44, R40, 0x10, RZ ;  /* 0x06000000282c7989 */ /* 0x000ea200000e00ff */
[----:B------:R-:W-:-:S03]  /*4da0*/  ISETP.EQ.OR P0, PT, R9, RZ, P0 ;  /* 0x000000ff0900720c */ /* 0x000fc60000702670 */
[----:B------:R-:W3:Y:S01]  /*4db0*/  SHFL.UP PT, R45, R41, 0x10, RZ ;  /* 0x06000000292d7989 */ /* 0x000ee200000e00ff */
[----:B------:R-:W-:Y:S01]  /*4dc0*/  MOV R37, RZ ;  /* 0x000000ff00257202 */ /* 0x000fe20000000f00 */
[----:B------:R-:W-:Y:S01]  /*4dd0*/  CS2R R38, SRZ ;  /* 0x0000000000267805 */ /* 0x000fe2000001ff00 */
[----:B------:R-:W-:Y:S01]  /*4de0*/  MOV R36, 0x3f800000 ;  /* 0x3f80000000247802 */ /* 0x000fe20000000f00 */
[----:B------:R-:W-:Y:S04]  /*4df0*/  STS.128 [R8.X16+0xa40], R52 ;  /* 0x000a403408007388 */ /* 0x000fe8000000cc00 */
[----:B-----5:R-:W-:Y:S01]  /*4e00*/  STS.128 [R8.X16+0xc40], R56 ;  /* 0x000c403808007388 */ /* 0x020fe2000000cc00 */
[----:B------:R-:W-:-:S06]  /*4e10*/  NOP ;  /* 0x0000000000007918 */ /* 0x000fcc0000000000 */
[----:B------:R-:W4:Y:S01]  /*4e20*/  @!P0 LDS.128 R36, [R100.X16+0x10c0] ;  /* 0x0010c00064248984 */ /* 0x000f22000000cc00 */
[C---:B0-----:R-:W-:Y:S01]  /*4e30*/  FMUL.FTZ R47, R41.reuse, R46 ;  /* 0x0000002e292f7220 */ /* 0x041fe20000410000 */
[C---:B------:R-:W-:Y:S01]  /*4e40*/  ISETP.GE.AND P0, PT, R8.reuse, 0x10, PT ;  /* 0x000000100800780c */ /* 0x040fe20003f06270 */
[CC--:B-1----:R-:W-:Y:S01]  /*4e50*/  FMUL.FTZ R51, R41.reuse, R48.reuse ;  /* 0x0000003029337220 */ /* 0x0c2fe20000410000 */
[----:B------:R-:W-:Y:S01]  /*4e60*/  ISETP.NE.AND P1, PT, R8, 0x1f, PT ;  /* 0x0000001f0800780c */ /* 0x000fe20003f25270 */
[C---:B------:R-:W-:Y:S01]  /*4e70*/  FFMA.FTZ R49, R40.reuse, R48, -R47 ;  /* 0x0000003028317223 */ /* 0x040fe2000001082f */
[----:B------:R-:W-:Y:S01]  /*4e80*/  LDS.128 R52, [R159+0x860] ;  /* 0x000860009f347984 */ /* 0x000fe20000000c00 */
[C---:B--2---:R-:W-:Y:S02]  /*4e90*/  FMUL.FTZ R48, R41.reuse, R44 ;  /* 0x0000002c29307220 */ /* 0x044fe40000410000 */
[-C--:B---3--:R-:W-:Y:S01]  /*4ea0*/  FMUL.FTZ R47, R41, R45.reuse ;  /* 0x0000002d292f7220 */ /* 0x088fe20000410000 */
[----:B------:R-:W-:Y:S01]  /*4eb0*/  LDS.128 R56, [R159+0x870] ;  /* 0x000870009f387984 */ /* 0x000fe20000000c00 */
[----:B------:R-:W-:-:S02]  /*4ec0*/  FFMA.FTZ R48, R40, R45, R48 ;  /* 0x0000002d28307223 */ /* 0x000fc40000010030 */
[C---:B------:R-:W-:Y:S02]  /*4ed0*/  FFMA.FTZ R46, R40.reuse, R46, R51 ;  /* 0x0000002e282e7223 */ /* 0x040fe40000010033 */
[----:B------:R-:W-:Y:S01]  /*4ee0*/  @P0 FFMA.FTZ R40, R40, R44, -R47 ;  /* 0x0000002c28280223 */ /* 0x000fe2000001082f */
[----:B------:R-:W-:Y:S01]  /*4ef0*/  FSEL R41, R41, R48, !P0 ;  /* 0x0000003029297208 */ /* 0x000fe20004000000 */
[----:B------:R-:W-:Y:S02]  /*4f00*/  @P0 FADD.FTZ R42, R42, R49 ;  /* 0x000000312a2a0221 */ /* 0x000fe40000010000 */
[----:B------:R-:W-:Y:S01]  /*4f10*/  @P0 FADD.FTZ R43, R43, R46 ;  /* 0x0000002e2b2b0221 */ /* 0x000fe20000010000 */
[----:B------:R-:W-:Y:S04]  /*4f20*/  LDS.128 R48, [R159+0x850] ;  /* 0x000850009f307984 */ /* 0x000fe80000000c00 */
[----:B------:R-:W-:Y:S04]  /*4f30*/  LDS.128 R44, [R159+0x840] ;  /* 0x000840009f2c7984 */ /* 0x000fe80000000c00 */
[----:B------:R-:W-:Y:S04]  /*4f40*/  @!P1 STS.128 [0x1080], R40 ;  /* 0x00108028ff009388 */ /* 0x000fe80000000c00 */
[----:B------:R-:W-:Y:S01]  /*4f50*/  BAR.SYNC.DEFER_BLOCKING 0x0 ;  /* 0x0000000000007b1d */ /* 0x000fe20000010000 */
[----:B------:R-:W-:-:S02]  /*4f60*/  ISETP.NE.AND P2, PT, R8, RZ, PT ;  /* 0x000000ff0800720c */ /* 0x000fc40003f45270 */
[----:B------:R-:W-:-:S11]  /*4f70*/  ISETP.NE.AND P3, PT, R7, RZ, PT ;  /* 0x000000ff0700720c */ /* 0x000fd60003f65270 */
[----:B----4-:R-:W-:Y:S04]  /*4f80*/  @!P2 STS.128 [0x10a0], R36 ;  /* 0x0010a024ff00a388 */ /* 0x010fe80000000c00 */
        /* <DEDUP_REMOVED lines=13> */
[-C--:B------:R-:W-:Y:S02]  /*5060*/  @P3 FFMA.FTZ R97, R97, R40.reuse, R43 ;  /* 0x0000002861613223 */ /* 0x080fe4000001002b */
[----:B------:R-:W-:-:S02]  /*5070*/  @P3 FFMA.FTZ R41, R96, R40, -R41 ;  /* 0x0000002860293223 */ /* 0x000fc40000010829 */
[----:B------:R-:W-:Y:S02]  /*5080*/  @P3 FADD.FTZ R159, R159, R97 ;  /* 0x000000619f9f3221 */ /* 0x000fe40000010000 */
[----:B------:R-:W-:Y:S02]  /*5090*/  @P3 FADD.FTZ R42, R42, R41 ;  /* 0x000000292a2a3221 */ /* 0x000fe40000010000 */
        /* <DEDUP_REMOVED lines=30> */
[CC--:B------:R-:W-:Y:S02]  /*5280*/  FMUL.FTZ R40, R131.reuse, R144.reuse ;  /* 0x0000009083287220 */ /* 0x0c0fe40000410000 */
[-C--:B------:R-:W-:Y:S02]  /*5290*/  FMUL.FTZ R131, R131, R143.reuse ;  /* 0x0000008f83837220 */ /* 0x080fe40000410000 */
[C---:B------:R-:W-:Y:S02]  /*52a0*/  FFMA.FTZ R40, R130.reuse, R143, R40 ;  /* 0x0000008f82287223 */ /* 0x040fe40000010028 */
[----:B------:R-:W-:-:S02]  /*52b0*/  FFMA.FTZ R131, R130, R144, -R131 ;  /* 0x0000009082837223 */ /* 0x000fc40000010883 */
[----:B------:R-:W-:Y:S02]  /*52c0*/  FADD.FTZ R149, R149, R40 ;  /* 0x0000002895957221 */ /* 0x000fe40000010000 */
[----:B------:R-:W-:Y:S02]  /*52d0*/  FADD.FTZ R150, R150, R131 ;  /* 0x0000008396967221 */ /* 0x000fe40000010000 */
[C---:B------:R-:W-:Y:S02]  /*52e0*/  FMUL.FTZ R40, R132.reuse, R149 ;  /* 0x0000009584287220 */ /* 0x040fe40000410000 */
[----:B------:R-:W-:Y:S02]  /*52f0*/  FMUL.FTZ R41, R61, R39 ;  /* 0x000000273d297220 */ /* 0x000fe40000410000 */
[----:B------:R-:W-:Y:S02]  /*5300*/  FMUL.FTZ R132, R132, R150 ;  /* 0x0000009684847220 */ /* 0x000fe40000410000 */
[----:B------:R-:W-:-:S02]  /*5310*/  FFMA.FTZ R41, R60, R38, -R41 ;  /* 0x000000263c297223 */ /* 0x000fc40000010829 */
[----:B------:R-:W-:Y:S02]  /*5320*/  FFMA.FTZ R132, R121, R149, R132 ;  /* 0x0000009579847223 */ /* 0x000fe40000010084 */
[C---:B------:R-:W-:Y:S02]  /*5330*/  FMUL.FTZ R38, R61.reuse, R38 ;  /* 0x000000263d267220 */ /* 0x040fe40000410000 */
[----:B------:R-:W-:Y:S02]  /*5340*/  FMUL.FTZ R43, R61, R37 ;  /* 0x000000253d2b7220 */ /* 0x000fe40000410000 */
[----:B------:R-:W-:Y:S02]  /*5350*/  FFMA.FTZ R97, R121, R150, -R40 ;  /* 0x0000009679617223 */ /* 0x000fe40000010828 */
[----:B------:R-:W-:Y:S02]  /*5360*/  FMUL.FTZ R61, R61, R36 ;  /* 0x000000243d3d7220 */ /* 0x000fe40000410000 */
[----:B------:R-:W-:-:S02]  /*5370*/  FADD.FTZ R141, R141, R132 ;  /* 0x000000848d8d7221 */ /* 0x000fc40000010000 */
[----:B------:R-:W-:Y:S02]  /*5380*/  FADD.FTZ R142, R142, R97 ;  /* 0x000000618e8e7221 */ /* 0x000fe40000010000 */
[C---:B------:R-:W-:Y:S02]  /*5390*/  FFMA.FTZ R36, R60.reuse, R36, -R43 ;  /* 0x000000243c247223 */ /* 0x040fe4000001082b */
[C---:B------:R-:W-:Y:S02]  /*53a0*/  FFMA.FTZ R37, R60.reuse, R37, R61 ;  /* 0x000000253c257223 */ /* 0x040fe4000001003d */
[----:B------:R-:W-:Y:S02]  /*53b0*/  FFMA.FTZ R60, R60, R39, R38 ;  /* 0x000000273c3c7223 */ /* 0x000fe40000010026 */
[C---:B------:R-:W-:Y:S02]  /*53c0*/  FMUL.FTZ R39, R110.reuse, R141 ;  /* 0x0000008d6e277220 */ /* 0x040fe40000410000 */
[----:B------:R-:W-:-:S04]  /*53d0*/  FMUL.FTZ R110, R110, R142 ;  /* 0x0000008e6e6e7220 */ /* 0x000fc80000410000 */
[----:B------:R-:W-:Y:S01]  /*53e0*/  FFMA.FTZ R122, R109, R141, R110 ;  /* 0x0000008d6d7a7223 */ /* 0x000fe2000001006e */
[----:B------:R-:W-:Y:S01]  /*53f0*/  ISETP.NE.AND P0, PT, R7, RZ, PT ;  /* 0x000000ff0700720c */ /* 0x000fe20003f05270 */
[----:B------:R-:W-:Y:S02]  /*5400*/  FFMA.FTZ R39, R109, R142, -R39 ;  /* 0x0000008e6d277223 */ /* 0x000fe40000010827 */
[----:B------:R-:W-:Y:S02]  /*5410*/  FADD.FTZ R122, R147, R122 ;  /* 0x0000007a937a7221 */ /* 0x000fe40000010000 */
[----:B------:R-:W-:Y:S02]  /*5420*/  FADD.FTZ R119, R148, R39 ;  /* 0x0000002794777221 */ /* 0x000fe40000010000 */
[C---:B------:R-:W-:Y:S02]  /*5430*/  FMUL.FTZ R40, R112.reuse, R122 ;  /* 0x0000007a70287220 */ /* 0x040fe40000410000 */
[----:B------:R-:W-:-:S02]  /*5440*/  FMUL.FTZ R39, R112, R119 ;  /* 0x0000007770277220 */ /* 0x000fc40000410000 */
[C---:B------:R-:W-:Y:S01]  /*5450*/  FFMA.FTZ R127, R111.reuse, R119, -R40 ;  /* 0x000000776f7f7223 */ /* 0x040fe20000010828 */
[----:B------:R-:W-:Y:S01]  /*5460*/  HADD2.F32 R38, -RZ, R44.H1_H1 ;  /* 0x3000002cff267230 */ /* 0x000fe20000004100 */
[----:B------:R-:W-:Y:S01]  /*5470*/  FFMA.FTZ R128, R111, R122, R39 ;  /* 0x0000007a6f807223 */ /* 0x000fe20000010027 */
[--C-:B------:R-:W-:Y:S01]  /*5480*/  HADD2.F32 R43, -RZ, R46.reuse.H0_H0 ;  /* 0x2000002eff2b7230 */ /* 0x100fe20000004100 */
[----:B------:R-:W-:Y:S01]  /*5490*/  FADD.FTZ R127, R154, R127 ;  /* 0x0000007f9a7f7221 */ /* 0x000fe20000010000 */
[----:B------:R-:W-:Y:S01]  /*54a0*/  HADD2.F32 R61, -RZ, R46.H1_H1 ;  /* 0x3000002eff3d7230 */ /* 0x000fe20000004100 */
[----:B------:R-:W-:Y:S01]  /*54b0*/  BSSY B0, `(.L_x_1991) ;  /* 0x0000033000007945 */ /* 0x000fe20003800000 */
[--C-:B------:R-:W-:Y:S02]  /*54c0*/  HADD2.F32 R109, -RZ, R49.reuse.H0_H0 ;  /* 0x20000031ff6d7230 */ /* 0x100fe40000004100 */
[----:B------:R-:W-:Y:S02]  /*54d0*/  HADD2.F32 R96, -RZ, R49.H1_H1 ;  /* 0x30000031ff607230 */ /* 0x000fe40000004100 */
[----:B------:R-:W-:-:S02]  /*54e0*/  HADD2.F32 R120, -RZ, R52.H0_H0 ;  /* 0x20000034ff787230 */ /* 0x000fc40000004100 */
[----:B------:R-:W-:Y:S02]  /*54f0*/  HADD2.F32 R121, -RZ, R52.H1_H1 ;  /* 0x30000034ff797230 */ /* 0x000fe40000004100 */
[--C-:B------:R-:W-:Y:S02]  /*5500*/  HADD2.F32 R124, -RZ, R57.reuse.H0_H0 ;  /* 0x20000039ff7c7230 */ /* 0x100fe40000004100 */
[----:B------:R-:W-:Y:S01]  /*5510*/  HADD2.F32 R125, -RZ, R57.H1_H1 ;  /* 0x30000039ff7d7230 */ /* 0x000fe20000004100 */
[----:B------:R-:W-:Y:S01]  /*5520*/  FMUL.FTZ R137, R38, R137 ;  /* 0x0000008926897220 */ /* 0x000fe20000410000 */
[----:B------:R-:W-:Y:S02]  /*5530*/  HADD2.F32 R42, -RZ, R44.H0_H0 ;  /* 0x2000002cff2a7230 */ /* 0x000fe40000004100 */
[--C-:B------:R-:W-:Y:S02]  /*5540*/  HADD2.F32 R97, -RZ, R47.reuse.H0_H0 ;  /* 0x2000002fff617230 */ /* 0x100fe40000004100 */
[----:B------:R-:W-:-:S02]  /*5550*/  HADD2.F32 R46, -RZ, R47.H1_H1 ;  /* 0x3000002fff2e7230 */ /* 0x000fc40000004100 */
[--C-:B------:R-:W-:Y:S02]  /*5560*/  HADD2.F32 R49, -RZ, R50.reuse.H0_H0 ;  /* 0x20000032ff317230 */ /* 0x100fe40000004100 */
[----:B------:R-:W-:Y:S02]  /*5570*/  HADD2.F32 R110, -RZ, R50.H1_H1 ;  /* 0x30000032ff6e7230 */ /* 0x000fe40000004100 */
[--C-:B------:R-:W-:Y:S02]  /*5580*/  HADD2.F32 R52, -RZ, R53.reuse.H0_H0 ;  /* 0x20000035ff347230 */ /* 0x100fe40000004100 */
[----:B------:R-:W-:Y:S02]  /*5590*/  HADD2.F32 R123, -RZ, R53.H1_H1 ;  /* 0x30000035ff7b7230 */ /* 0x000fe40000004100 */
[--C-:B------:R-:W-:Y:S02]  /*55a0*/  HADD2.F32 R57, -RZ, R58.reuse.H0_H0 ;  /* 0x2000003aff397230 */ /* 0x100fe40000004100 */
[----:B------:R-:W-:Y:S01]  /*55b0*/  HADD2.F32 R126, -RZ, R58.H1_H1 ;  /* 0x3000003aff7e7230 */ /* 0x000fe20000004100 */
[----:B------:R-:W-:Y:S01]  /*55c0*/  FADD.FTZ R128, R153, R128 ;  /* 0x0000008099807221 */ /* 0x000fe20000010000 */
[----:B------:R-:W-:Y:S01]  /*55d0*/  HADD2.F32 R44, -RZ, R45.H0_H0 ;  /* 0x2000002dff2c7230 */ /* 0x000fe20000004100 */
[----:B------:R-:W-:Y:S01]  /*55e0*/  FADD.FTZ R38, R62, R41 ;  /* 0x000000293e267221 */ /* 0x000fe20000010000 */
[----:B------:R-:W-:Y:S01]  /*55f0*/  HADD2.F32 R47, -RZ, R48.H0_H0 ;  /* 0x20000030ff2f7230 */ /* 0x000fe20000004100 */
[----:B------:R-:W-:Y:S01]  /*5600*/  FMUL.FTZ R129, R105, R127 ;  /* 0x0000007f69817220 */ /* 0x000fe20000410000 */
[----:B------:R-:W-:Y:S01]  /*5610*/  HADD2.F32 R50, -RZ, R51.H0_H0 ;  /* 0x20000033ff327230 */ /* 0x000fe20000004100 */
[----:B------:R-:W-:Y:S01]  /*5620*/  FADD.FTZ R39, R63, R60 ;  /* 0x0000003c3f277221 */ /* 0x000fe20000010000 */
[----:B------:R-:W-:-:S02]  /*5630*/  HADD2.F32 R53, -RZ, R54.H0_H0 ;  /* 0x20000036ff357230 */ /* 0x000fc40000004100 */
[----:B------:R-:W-:Y:S02]  /*5640*/  HADD2.F32 R112, -RZ, R55.H0_H0 ;  /* 0x20000037ff707230 */ /* 0x000fe40000004100 */
[----:B------:R-:W-:Y:S02]  /*5650*/  HADD2.F32 R111, -RZ, R56.H0_H0 ;  /* 0x20000038ff6f7230 */ /* 0x000fe40000004100 */
[----:B------:R-:W-:Y:S02]  /*5660*/  HADD2.F32 R58, -RZ, R59.H0_H0 ;  /* 0x2000003bff3a7230 */ /* 0x000fe40000004100 */
[----:B------:R-:W-:Y:S02]  /*5670*/  HADD2.F32 R45, -RZ, R45.H1_H1 ;  /* 0x3000002dff2d7230 */ /* 0x000fe40000004100 */
[----:B------:R-:W-:Y:S02]  /*5680*/  HADD2.F32 R48, -RZ, R48.H1_H1 ;  /* 0x30000030ff307230 */ /* 0x000fe40000004100 */
[----:B------:R-:W-:-:S02]  /*5690*/  HADD2.F32 R51, -RZ, R51.H1_H1 ;  /* 0x30000033ff337230 */ /* 0x000fc40000004100 */
[----:B------:R-:W-:Y:S02]  /*56a0*/  HADD2.F32 R54, -RZ, R54.H1_H1 ;  /* 0x30000036ff367230 */ /* 0x000fe40000004100 */
[----:B------:R-:W-:Y:S02]  /*56b0*/  HADD2.F32 R55, -RZ, R55.H1_H1 ;  /* 0x30000037ff377230 */ /* 0x000fe40000004100 */
[----:B------:R-:W-:Y:S02]  /*56c0*/  HADD2.F32 R56, -RZ, R56.H1_H1 ;  /* 0x30000038ff387230 */ /* 0x000fe40000004100 */
[----:B------:R-:W-:Y:S01]  /*56d0*/  HADD2.F32 R59, -RZ, R59.H1_H1 ;  /* 0x3000003bff3b7230 */ /* 0x000fe20000004100 */
        /* <DEDUP_REMOVED lines=16> */
.L_x_1992:
[----:B------:R-:W-:Y:S05]  /*57e0*/  BSYNC B0 ;  /* 0x0000000000007941 */ /* 0x000fea0003800000 */
.L_x_1991:
[-C--:B------:R-:W-:Y:S01]  /*57f0*/  FMUL.FTZ R105, R105, R128.reuse ;  /* 0x0000008069697220 */ /* 0x080fe20000410000 */
[----:B-1----:R-:W-:Y:S01]  /*5800*/  IADD3 R100, R100, 0x1, RZ ;  /* 0x0000000164647810 */ /* 0x002fe20007ffe0ff */
[C---:B------:R-:W-:Y:S02]  /*5810*/  FFMA.FTZ R36, R106.reuse, R128, R129 ;  /* 0x000000806a247223 */ /* 0x040fe40000010081 */
[----:B------:R-:W-:Y:S01]  /*5820*/  FFMA.FTZ R37, R106, R127, -R105 ;  /* 0x0000007f6a257223 */ /* 0x000fe20000010869 */
[----:B------:R-:W-:Y:S01]  /*5830*/  ISETP.GE.AND P0, PT, R100, c[0x0][0x16c], PT ;  /* 0x00005b0064007a0c */ /* 0x000fe20003f06270 */
        /* <DEDUP_REMOVED lines=23> */
[----:B------:R-:W-:Y:S02]  /*59b0*/  FMUL.FTZ R123, R123, R36 ;  /* 0x000000247b7b7220 */ /* 0x000fe40000410000 */
[----:B------:R-:W-:Y:S02]  /*59c0*/  FFMA.FTZ R116, R116, R158, -R115 ;  /* 0x0000009e74747223 */ /* 0x000fe40000010873 */
[----:B------:R-:W-:Y:S02]  /*59d0*/  FADD.FTZ R160, R160, R39 ;  /* 0x00000027a0a07221 */ /* 0x000fe40000010000 */
[----:B------:R-:W-:-:S02]  /*59e0*/  FFMA.FTZ R52, R52, R37, -R123 ;  /* 0x0000002534347223 */ /* 0x000fc4000001087b */
        /* <DEDUP_REMOVED lines=60> */
.L_x_1990:
        /* <DEDUP_REMOVED lines=15> */
[----:B------:R-:W-:Y:S01]  /*5ea0*/  STS.128 [R21], R24 ;  /* 0x0000001815007388 */ /* 0x000fe20000000c00 */
[----:B------:R-:W-:Y:S01]  /*5eb0*/  IADD3 R18, P2, R18, 0x800, RZ ;  /* 0x0000080012127810 */ /* 0x000fe20007f5e0ff */
[----:B------:R-:W-:Y:S01]  /*5ec0*/  IMAD.WIDE.U32 R22, R5, c[0x0][0x200], R22 ;  /* 0x0000800005167a25 */ /* 0x000fe200078e0016 */
[----:B------:R-:W-:Y:S01]  /*5ed0*/  IADD3 R12, P3, R12, 0x400, RZ ;  /* 0x000004000c0c7810 */ /* 0x000fe20007f7e0ff */
[----:B------:R0:W-:Y:S01]  /*5ee0*/  STS.128 [R21+0x10], R28 ;  /* 0x0000101c15007388 */ /* 0x0001e20000000c00 */
[----:B------:R-:W-:-:S06]  /*5ef0*/  NOP ;  /* 0x0000000000007918 */ /* 0x000fcc0000000000 */
[----:B------:R-:W1:Y:S01]  /*5f00*/  LDS.128 R32, [R8.X16] ;  /* 0x0000000008207984 */ /* 0x000e62000000cc00 */
[----:B------:R-:W-:Y:S01]  /*5f10*/  IADD3 R23, R23, R41, RZ ;  /* 0x0000002917177210 */ /* 0x000fe20007ffe0ff */
[----:B------:R-:W-:Y:S01]  /*5f20*/  IMAD R41, R3, c[0x0][0x208], RZ ;  /* 0x0000820003297a24 */ /* 0x000fe200078e02ff */
[----:B------:R-:W-:Y:S01]  /*5f30*/  IADD3 R14, P4, R14, 0x400, RZ ;  /* 0x000004000e0e7810 */ /* 0x000fe20007f9e0ff */
[----:B------:R-:W2:Y:S01]  /*5f40*/  LDS.128 R36, [R8.X16+0x200] ;  /* 0x0002000008247984 */ /* 0x000ea2000000cc00 */
[----:B------:R-:W-:Y:S01]  /*5f50*/  IADD3.X R19, RZ, R19, RZ, P1, !PT ;  /* 0x00000013ff137210 */ /* 0x000fe20000ffe4ff */
[C---:B------:R-:W-:Y:S01]  /*5f60*/  IMAD.WIDE.U32 R22, R0.reuse, c[0x0][0x208], R22 ;  /* 0x0000820000167a25 */ /* 0x040fe200078e0016 */
[----:B------:R-:W-:Y:S02]  /*5f70*/  IADD3.X R20, RZ, R20, RZ, P2, !PT ;  /* 0x00000014ff147210 */ /* 0x000fe400017fe4ff */
[----:B------:R-:W-:Y:S01]  /*5f80*/  IADD3.X R15, RZ, R15, RZ, P3, !PT ;  /* 0x0000000fff0f7210 */ /* 0x000fe20001ffe4ff */
[----:B0-----:R-:W-:Y:S01]  /*5f90*/  IMAD R21, R0, c[0x0][0x20c], R41 ;  /* 0x0000830000157a24 */ /* 0x001fe200078e0229 */
[----:B------:R-:W-:-:S02]  /*5fa0*/  LEA R24, P0, R22, c[0x0][0x258], 0x1 ;  /* 0x0000960016187a11 */ /* 0x000fc400078008ff */
[----:B------:R-:W-:Y:S02]  /*5fb0*/  IADD3.X R17, RZ, R17, RZ, P4, !PT ;  /* 0x00000011ff117210 */ /* 0x000fe400027fe4ff */
[----:B------:R-:W-:-:S04]  /*5fc0*/  IADD3 R21, R23, R21, RZ ;  /* 0x0000001517157210 */ /* 0x000fc80007ffe0ff */
[----:B------:R-:W-:Y:S02]  /*5fd0*/  LEA.HI.X R25, R22, c[0x0][0x25c], R21, 0x1, P0 ;  /* 0x0000970016197a11 */ /* 0x000fe400000f0c15 */
[----:B------:R-:W-:-:S03]  /*5fe0*/  ISETP.GE.AND P0, PT, R9, c[0x0][0x174], PT ;  /* 0x00005d0009007a0c */ /* 0x000fc60003f06270 */
[----:B------:R-:W-:-:S05]  /*5ff0*/  IMAD.WIDE R22, R13, 0x10, R24 ;  /* 0x000000100d167825 */ /* 0x000fca00078e0218 */
[----:B-1----:R0:W-:Y:S04]  /*6000*/  STG.E.128 [R22.64], R32 ;  /* 0x0000002016007986 */ /* 0x0021e8000c101d04 */
[----:B--2---:R0:W-:Y:S01]  /*6010*/  STG.E.128 [R22.64+0x200], R36 ;  /* 0x0002002416007986 */ /* 0x0041e2000c101d04 */
[----:B------:R-:W-:Y:S01]  /*6020*/  @P0 CALL.REL.NOINC `(.L_x_1994) ;  /* 0x0000001000000944 */ /* 0x000fe20003c00000 */
[----:B------:R-:W-:Y:S05]  /*6030*/  BRA `(.L_x_1995) ;  /* 0xffffa5f000007947 */ /* 0x000fea000383ffff */
.L_x_1994:
[----:B------:R-:W-:Y:S05]  /*6040*/  EXIT ;  /* 0x000000000000794d */ /* 0x000fea0003800000 */
.L_x_1996:
        /* <DEDUP_REMOVED lines=11> */
.L_x_5366:


//--------------------- .text._Z25selective_scan_fwd_kernelI32Selective_Scan_fwd_kernel_traitsILi32ELi16ELi1ELb1ELb1ELb1ELb1EN3c104HalfENS1_7complexIfEEEEv13SSMParamsBase --------------------------
	.section	.text._Z25selective_scan_fwd_kernelI32Selective_Scan_fwd_kernel_traitsILi32ELi16ELi1ELb1ELb1ELb1ELb1EN3c104HalfENS1_7complexIfEEEEv13SSMParamsBase,"ax",@progbits
	.sectioninfo	@"SHI_REGISTERS=168"
	.align	128
        .global         _Z25selective_scan_fwd_kernelI32Selective_Scan_fwd_kernel_traitsILi32ELi16ELi1ELb1ELb1ELb1ELb1EN3c104HalfENS1_7complexIfEEEEv13SSMParamsBase
        .type           _Z25selective_scan_fwd_kernelI32Selective_Scan_fwd_kernel_traitsILi32ELi16ELi1ELb1ELb1ELb1ELb1EN3c104HalfENS1_7complexIfEEEEv13SSMParamsBase,@function
        .size           _Z25selective_scan_fwd_kernelI32Selective_Scan_fwd_kernel_traitsILi32ELi16ELi1ELb1ELb1ELb1ELb1EN3c104HalfENS1_7complexIfEEEEv13SSMParamsBase,(.L_x_5367 - _Z25selective_scan_fwd_kernelI32Selective_Scan_fwd_kernel_traitsILi32ELi16ELi1ELb1ELb1ELb1ELb1EN3c104HalfENS1_7complexIfEEEEv13SSMParamsBase)
        .other          _Z25selective_scan_fwd_kernelI32Selective_Scan_fwd_kernel_traitsILi32ELi16ELi1ELb1ELb1ELb1ELb1EN3c104HalfENS1_7complexIfEEEEv13SSMParamsBase,@"STO_CUDA_ENTRY STV_DEFAULT"
_Z25selective_scan_fwd_kernelI32Selective_Scan_fwd_kernel_traitsILi32ELi16ELi1ELb1ELb1ELb1ELb1EN3c104HalfENS1_7complexIfEEEEv13SSMParamsBase:
.text._Z25selective_scan_fwd_kernelI32Selective_Scan_fwd_kernel_traitsILi32ELi16ELi1ELb1ELb1ELb1ELb1EN3c104HalfENS1_7complexIfEEEEv13SSMParamsBase:
        /* <DEDUP_REMOVED lines=99> */
.L_x_2034:
        /* <DEDUP_REMOVED lines=81> */
.L_x_1998:
[----:B-12---:R-:W-:Y:S05]  /*0b40*/  BSYNC B0 ;  /* 0x0000000000007941 */ /* 0x006fea0003800000 */
.L_x_1997:
        /* <DEDUP_REMOVED lines=36> */
.L_x_2000:
[----:B------:R-:W-:Y:S05]  /*0d90*/  BSYNC B0 ;  /* 0x0000000000007941 */ /* 0x000fea0003800000 */
.L_x_1999:
        /* <DEDUP_REMOVED lines=38> */
.L_x_2002:
[----:B------:R-:W-:Y:S05]  /*1000*/  BSYNC B0 ;  /* 0x0000000000007941 */ /* 0x000fea0003800000 */
.L_x_2001:
        /* <DEDUP_REMOVED lines=36> */
.L_x_2004:
[----:B------:R-:W-:Y:S05]  /*1250*/  BSYNC B0 ;  /* 0x0000000000007941 */ /* 0x000fea0003800000 */
.L_x_2003:
        /* <DEDUP_REMOVED lines=38> */
.L_x_2006:
[----:B------:R-:W-:Y:S05]  /*14c0*/  BSYNC B0 ;  /* 0x0000000000007941 */ /* 0x000fea0003800000 */
.L_x_2005:
        /* <DEDUP_REMOVED lines=36> */
.L_x_2008:
[----:B------:R-:W-:Y:S05]  /*1710*/  BSYNC B0 ;  /* 0x0000000000007941 */ /* 0x000fea0003800000 */
.L_x_2007:
        /* <DEDUP_REMOVED lines=38> */
.L_x_2010:
[----:B------:R-:W-:Y:S05]  /*1980*/  BSYNC B0 ;  /* 0x0000000000007941 */ /* 0x000fea0003800000 */
.L_x_2009:
        /* <DEDUP_REMOVED lines=37> */
.L_x_2012:
[----:B------:R-:W-:Y:S05]  /*1be0*/  BSYNC B0 ;  /* 0x0000000000007941 */ /* 0x000fea0003800000 */
.L_x_2011:
        /* <DEDUP_REMOVED lines=42> */
.L_x_2014:
[----:B------:R-:W-:Y:S05]  /*1e90*/  BSYNC B0 ;  /* 0x0000000000007941 */ /* 0x000fea0003800000 */
.L_x_2013:
        /* <DEDUP_REMOVED lines=40> */
.L_x_2016:
[----:B------:R-:W-:Y:S05]  /*2120*/  BSYNC B0 ;  /* 0x0000000000007941 */ /* 0x000fea0003800000 */
.L_x_2015:
        /* <DEDUP_REMOVED lines=46> */
.L_x_2018:
[----:B------:R-:W-:Y:S05]  /*2410*/  BSYNC B0 ;  /* 0x0000000000007941 */ /* 0x000fea0003800000 */
.L_x_2017:
        /* <DEDUP_REMOVED lines=33> */
.L_x_2020:
[----:B------:R-:W-:Y:S05]  /*2630*/  BSYNC B0 ;  /* 0x0000000000007941 */ /* 0x000fea0003800000 */
.L_x_2019:
        /* <DEDUP_REMOVED lines=33> */
.L_x_2022:
[----:B------:R-:W-:Y:S05]  /*2850*/  BSYNC B0 ;  /* 0x0000000000007941 */ /* 0x000fea0003800000 */
.L_x_2021:
        /* <DEDUP_REMOVED lines=33> */
.L_x_2024:
[----:B------:R-:W-:Y:S05]  /*2a70*/  BSYNC B0 ;  /* 0x0000000000007941 */ /* 0x000fea0003800000 */
.L_x_2023:
        /* <DEDUP_REMOVED lines=33> */
.L_x_2026:
[----:B------:R-:W-:Y:S05]  /*2c90*/  BSYNC B0 ;  /* 0x0000000000007941 */ /* 0x000fea0003800000 */
.L_x_2025:
        /* <DEDUP_REMOVED lines=33> */
.L_x_2028:
[----:B------:R-:W-:Y:S05]  /*2eb0*/  BSYNC B0 ;  /* 0x0000000000007941 */ /* 0x000fea0003800000 */
.L_x_2027:
        /* <DEDUP_REMOVED lines=36> */
.L_x_2032:
        /* <DEDUP_REMOVED lines=622> */
.L_x_2031:
[----:B------:R-:W-:Y:S05]  /*57e0*/  BSYNC B0 ;  /* 0x0000000000007941 */ /* 0x000fea0003800000 */
.L_x_2030:
        /* <DEDUP_REMOVED lines=92> */
.L_x_2029:
[----:B------:R-:W-:Y:S01]  /*5db0*/  BAR.SYNC.DEFER_BLOCKING 0x0 ;  /* 0x0000000000007b1d */ /* 0x000fe20000010000 */
[----:B------:R-:W-:Y:S01]  /*5dc0*/  F2FP.PACK_AB R39, R73, R72 ;  /* 0x000000484927723e */ /* 0x000fe200000000ff */
[C---:B------:R-:W-:Y:S01]  /*5dd0*/  IMAD R32, R6.reuse, c[0x0][0x200], RZ ;  /* 0x0000800006207a24 */ /* 0x040fe200078e02ff */
        /* <DEDUP_REMOVED lines=14> */
[----:B------:R-:W-:Y:S01]  /*5ec0*/  STS.128 [R21+0x10], R40 ;  /* 0x0000102815007388 */ /* 0x000fe20000000c00 */
[----:B------:R-:W-:-:S06]  /*5ed0*/  NOP ;  /* 0x0000000000007918 */ /* 0x000fcc0000000000 */
[----:B------:R-:W1:Y:S01]  /*5ee0*/  LDS.128 R28, [R8.X16] ;  /* 0x00000000081c7984 */ /* 0x000e62000000cc00 */
[----:B------:R-:W-:Y:S01]  /*5ef0*/  IADD3 R33, R33, R45, RZ ;  /* 0x0000002d21217210 */ /* 0x000fe20007ffe0ff */
[----:B------:R-:W-:Y:S02]  /*5f00*/  IMAD.WIDE.U32 R34, R5, c[0x0][0x1f0], R22 ;  /* 0x00007c0005227a25 */ /* 0x000fe400078e0016 */
[----:B------:R-:W2:Y:S02]  /*5f10*/  LDS.128 R24, [R8.X16+0x200] ;  /* 0x0002000008187984 */ /* 0x000ea4000000cc00 */
[----:B0-----:R-:W-:Y:S01]  /*5f20*/  IMAD R37, R3, c[0x0][0x208], RZ ;  /* 0x0000820003257a24 */ /* 0x001fe200078e02ff */
[----:B------:R-:W-:Y:S01]  /*5f30*/  IADD3 R35, R35, R47, RZ ;  /* 0x0000002f23237210 */ /* 0x000fe20007ffe0ff */
[----:B------:R-:W-:-:S04]  /*5f40*/  IMAD.WIDE.U32 R32, R0, c[0x0][0x208], R32 ;  /* 0x0000820000207a25 */ /* 0x000fc800078e0020 */
[----:B------:R-:W-:Y:S01]  /*5f50*/  IMAD R37, R0, c[0x0][0x20c], R37 ;  /* 0x0000830000257a24 */ /* 0x000fe200078e0225 */
[----:B------:R-:W-:Y:S01]  /*5f60*/  LEA R44, P0, R32, c[0x0][0x258], 0x1 ;  /* 0x00009600202c7a11 */ /* 0x000fe200078008ff */
        /* <DEDUP_REMOVED lines=10> */
[----:B-1----:R-:W-:Y:S04]  /*6010*/  STG.E.128 [R44.64], R28 ;  /* 0x0000001c2c007986 */ /* 0x002fe8000c101d04 */
[----:B--2---:R-:W-:Y:S04]  /*6020*/  STG.E.128 [R44.64+0x200], R24 ;  /* 0x000200182c007986 */ /* 0x004fe8000c101d04 */
        /* <DEDUP_REMOVED lines=8> */
[----:B------:R-:W-:Y:S02]  /*60b0*/  IADD3 R14, P4, R14, 0x400, RZ ;  /* 0x000004000e0e7810 */ /* 0x000fe40007f9e0ff */
[----:B------:R-:W-:Y:S02]  /*60c0*/  IADD3.X R19, RZ, R19, RZ, P1, !PT ;  /* 0x00000013ff137210 */ /* 0x000fe40000ffe4ff */
[----:B------:R-:W-:-:S02]  /*60d0*/  IADD3.X R20, RZ, R20, RZ, P2, !PT ;  /* 0x00000014ff147210 */ /* 0x000fc400017fe4ff */
        /* <DEDUP_REMOVED lines=96> */
[----:B-1----:R-:W-:-:S03]  /*66e0*/  FMUL.FTZ R29, R29, R30 ;  /* 0x0000001e1d1d7220 */ /* 0x002fc60000410000 */
[----:B------:R-:W-:Y:S01]  /*66f0*/  IADD3 R23, R23, R25, RZ ;  /* 0x0000001917177210 */ /* 0x000fe20007ffe0ff */
[----:B------:R-:W-:Y:S02]  /*6700*/  FMUL.FTZ R29, R29, R70 ;  /* 0x000000461d1d7220 */ /* 0x000fe40000410000 */
[----:B------:R-:W-:Y:S01]  /*6710*/  IMAD R25, R3, c[0x0][0x218], RZ ;  /* 0x0000860003197a24 */ /* 0x000fe200078e02ff */
[----:B------:R-:W1:Y:S01]  /*6720*/  MUFU.RCP R45, R45 ;  /* 0x0000002d002d7308 */ /* 0x000e620000001000 */
[----:B0-----:R-:W-:Y:S01]  /*6730*/  FMUL.FTZ R26, R39, R34 ;  /* 0x00000022271a7220 */ /* 0x001fe20000410000 */
[----:B------:R-:W-:Y:S01]  /*6740*/  F2FP.PACK_AB R38, R38, R29 ;  /* 0x0000001d2626723e */ /* 0x000fe200000000ff */
[----:B------:R-:W-:Y:S02]  /*6750*/  IMAD R25, R0, c[0x0][0x21c], R25 ;  /* 0x0000870000197a24 */ /* 0x000fe400078e0219 */
[----:B------:R-:W-:Y:S02]  /*6760*/  FMUL.FTZ R26, R26, R73 ;  /* 0x000000491a1a7220 */ /* 0x000fe40000410000 */
[----:B------:R-:W-:Y:S01]  /*6770*/  IMAD.WIDE.U32 R22, R0, c[0x0][0x218], R22 ;  /* 0x0000860000167a25 */ /* 0x000fe200078e0016 */
[----:B------:R-:W0:Y:S02]  /*6780*/  MUFU.RCP R41, R41 ;  /* 0x0000002900297308 */ /* 0x000e240000001000 */
[----:B------:R-:W-:Y:S01]  /*6790*/  F2FP.PACK_AB R39, R26, R31 ;  /* 0x0000001f1a27723e */ /* 0x000fe200000000ff */
[----:B------:R-:W-:Y:S01]  /*67a0*/  BAR.SYNC.DEFER_BLOCKING 0x0 ;  /* 0x0000000000007b1d */ /* 0x000fe20000010000 */
[----:B--2---:R-:W-:Y:S01]  /*67b0*/  FMUL.FTZ R35, R35, R40 ;  /* 0x0000002823237220 */ /* 0x004fe20000410000 */
[----:B------:R-:W-:Y:S01]  /*67c0*/  LEA R24, P0, R22, c[0x0][0x270], 0x1 ;  /* 0x00009c0016187a11 */ /* 0x000fe200078008ff */
[----:B-1----:R-:W-:-:S03]  /*67d0*/  FMUL.FTZ R44, R44, R45 ;  /* 0x0000002d2c2c7220 */ /* 0x002fc60000410000 */
[----:B------:R-:W1:Y:S01]  /*67e0*/  MUFU.RCP R48, R48 ;  /* 0x0000003000307308 */ /* 0x000e620000001000 */
[----:B------:R-:W-:Y:S02]  /*67f0*/  FMUL.FTZ R35, R35, R74 ;  /* 0x0000004a23237220 */ /* 0x000fe40000410000 */
[----:B------:R-:W-:Y:S02]  /*6800*/  FMUL.FTZ R44, R44, R75 ;  /* 0x0000004b2c2c7220 */ /* 0x000fe40000410000 */
[----:B0-----:R-:W-:-:S03]  /*6810*/  FMUL.FTZ R33, R46, R41 ;  /* 0x000000292e217220 */ /* 0x001fc60000410000 */
[----:B------:R-:W0:Y:S01]  /*6820*/  MUFU.RCP R42, R42 ;  /* 0x0000002a002a7308 */ /* 0x000e220000001000 */
[----:B------:R-:W-:Y:S01]  /*6830*/  F2FP.PACK_AB R44, R44, R35 ;  /* 0x000000232c2c723e */ /* 0x000fe200000000ff */
[----:B------:R-:W-:-:S06]  /*6840*/  FMUL.FTZ R33, R33, R76 ;  /* 0x0000004c21217220 */ /* 0x000fcc0000410000 */
[----:B------:R-:W2:Y:S01]  /*6850*/  MUFU.RCP R51, R51 ;  /* 0x0000003300337308 */ /* 0x000ea20000001000 */
[----:B-1----:R-:W-:Y:S01]  /*6860*/  FMUL.FTZ R28, R47, R48 ;  /* 0x000000302f1c7220 */ /* 0x002fe20000410000 */
[----:B------:R-:W-:Y:S03]  /*6870*/  STS.128 [R21], R36 ;  /* 0x0000002415007388 */ /* 0x000fe60000000c00 */
[----:B------:R-:W-:-:S03]  /*6880*/  FMUL.FTZ R28, R28, R77 ;  /* 0x0000004d1c1c7220 */ /* 0x000fc60000410000 */
[----:B------:R-:W1:Y:S01]  /*6890*/  MUFU.RCP R52, R43 ;  /* 0x0000002b00347308 */ /* 0x000e620000001000 */
[----:B0-----:R-:W-:Y:S01]  /*68a0*/  FMUL.FTZ R49, R49, R42 ;  /* 0x0000002a31317220 */ /* 0x001fe20000410000 */
[----:B------:R-:W-:-:S03]  /*68b0*/  F2FP.PACK_AB R45, R28, R33 ;  /* 0x000000211c2d723e */ /* 0x000fc600000000ff */
[----:B------:R-:W-:-:S03]  /*68c0*/  FMUL.FTZ R49, R49, R78 ;  /* 0x0000004e31317220 */ /* 0x000fc60000410000 */
[----:B------:R-:W0:Y:S01]  /*68d0*/  MUFU.RCP R55, R55 ;  /* 0x0000003700377308 */ /* 0x000e220000001000 */
[----:B--2---:R-:W-:-:S04]  /*68e0*/  FMUL.FTZ R50, R50, R51 ;  /* 0x0000003332327220 */ /* 0x004fc80000410000 */
[----:B------:R-:W-:Y:S02]  /*68f0*/  FMUL.FTZ R50, R50, R79 ;  /* 0x0000004f32327220 */ /* 0x000fe40000410000 */
[----:B-1----:R-:W-:-:S03]  /*6900*/  FMUL.FTZ R53, R53, R52 ;  /* 0x0000003435357220 */ /* 0x002fc60000410000 */
[----:B------:R-:W-:Y:S01]  /*6910*/  F2FP.PACK_AB R46, R50, R49 ;  /* 0x00000031322e723e */ /* 0x000fe200000000ff */
[----:B------:R-:W-:Y:S02]  /*6920*/  FMUL.FTZ R53, R53, R80 ;  /* 0x0000005035357220 */ /* 0x000fe40000410000 */
[----:B0-----:R-:W-:-:S04]  /*6930*/  FMUL.FTZ R54, R54, R55 ;  /* 0x0000003736367220 */ /* 0x001fc80000410000 */
[----:B------:R-:W-:-:S05]  /*6940*/  FMUL.FTZ R54, R54, R81 ;  /* 0x0000005136367220 */ /* 0x000fca0000410000 */
[----:B------:R-:W-:-:S05]  /*6950*/  F2FP.PACK_AB R47, R54, R53 ;  /* 0x00000035362f723e */ /* 0x000fca00000000ff */
[----:B------:R0:W-:Y:S01]  /*6960*/  STS.128 [R21+0x10], R44 ;  /* 0x0000102c15007388 */ /* 0x0001e20000000c00 */
[----:B------:R-:W-:-:S06]  /*6970*/  NOP ;  /* 0x0000000000007918 */ /* 0x000fcc0000000000 */
[----:B------:R-:W1:Y:S04]  /*6980*/  LDS.128 R28, [R8.X16] ;  /* 0x00000000081c7984 */ /* 0x000e68000000cc00 */
[----:B------:R-:W2:Y:S01]  /*6990*/  LDS.128 R32, [R8.X16+0x200] ;  /* 0x0002000008207984 */ /* 0x000ea2000000cc00 */
[----:B0-----:R-:W-:-:S04]  /*69a0*/  IADD3 R21, R23, R25, RZ ;  /* 0x0000001917157210 */ /* 0x001fc80007ffe0ff */
[----:B------:R-:W-:Y:S02]  /*69b0*/  LEA.HI.X R25, R22, c[0x0][0x274], R21, 0x1, P0 ;  /* 0x00009d0016197a11 */ /* 0x000fe400000f0c15 */
[----:B------:R-:W-:-:S03]  /*69c0*/  ISETP.GE.AND P0, PT, R9, c[0x0][0x174], PT ;  /* 0x00005d0009007a0c */ /* 0x000fc60003f06270 */
[----:B------:R-:W-:-:S05]  /*69d0*/  IMAD.WIDE R22, R13, 0x10, R24 ;  /* 0x000000100d167825 */ /* 0x000fca00078e0218 */
[----:B-1----:R0:W-:Y:S04]  /*69e0*/  STG.E.128 [R22.64], R28 ;  /* 0x0000001c16007986 */ /* 0x0021e8000c101d04 */
[----:B--2---:R0:W-:Y:S01]  /*69f0*/  STG.E.128 [R22.64+0x200], R32 ;  /* 0x0002002016007986 */ /* 0x0041e2000c101d04 */
[----:B------:R-:W-:Y:S01]  /*6a00*/  @P0 CALL.REL.NOINC `(.L_x_2033) ;  /* 0x0000001000000944 */ /* 0x000fe20003c00000 */
[----:B------:R-:W-:Y:S05]  /*6a10*/  BRA `(.L_x_2034) ;  /* 0xffff9c1000007947 */ /* 0x000fea000383ffff */
.L_x_2033:
[----:B------:R-:W-:Y:S05]  /*6a20*/  EXIT ;  /* 0x000000000000794d */ /* 0x000fea0003800000 */
.L_x_2035:
        /* <DEDUP_REMOVED lines=13> */
.L_x_5367:


//--------------------- .text._Z25selective_scan_fwd_kernelI32Selective_Scan_fwd_kernel_traitsILi32ELi8ELi1ELb0ELb0ELb0ELb0EN3c104HalfENS1_7complexIfEEEEv13SSMParamsBase --------------------------
	.section	.text._Z25selective_scan_fwd_kernelI32Selective_Scan_fwd_kernel_traitsILi32ELi8ELi1ELb0ELb0ELb0ELb0EN3c104HalfENS1_7complexIfEEEEv13SSMParamsBase,"ax",@progbits
	.sectioninfo	@"SHI_REGISTERS=117"
	.align	128
        .global         _Z25selective_scan_fwd_kernelI32Selective_Scan_fwd_kernel_traitsILi32ELi8ELi1ELb0ELb0ELb0ELb0EN3c104HalfENS1_7complexIfEEEEv13SSMParamsBase
        .type           _Z25selective_scan_fwd_kernelI32Selective_Scan_fwd_kernel_traitsILi32ELi8ELi1ELb0ELb0ELb0ELb0EN3c104HalfENS1_7complexIfEEEEv13SSMParamsBase,@function
        .size           _Z25selective_scan_fwd_kernelI32Selective_Scan_fwd_kernel_traitsILi32ELi8ELi1ELb0ELb0ELb0ELb0EN3c104HalfENS1_7complexIfEEEEv13SSMParamsBase,(.L_x_5368 - _Z25selective_scan_fwd_kernelI32Selective_Scan_fwd_kernel_traitsILi32ELi8ELi1ELb0ELb0ELb0ELb0EN3c104HalfENS1_7complexIfEEEEv13SSMParamsBase)
        .other          _Z25selective_scan_fwd_kernelI32Selective_Scan_fwd_kernel_traitsILi32ELi8ELi1ELb0ELb0ELb0ELb0EN3c104HalfENS1_7complexIfEEEEv13SSMParamsBase,@"STO_CUDA_ENTRY STV_DEFAULT"
_Z25selective_scan_fwd_kernelI32Selective_Scan_fwd_kernel_traitsILi32ELi8ELi1ELb0ELb0ELb0ELb0EN3c104HalfENS1_7complexIfEEEEv13SSMParamsBase:
.text._Z25selective_scan_fwd_kernelI32Selective_Scan_fwd_kernel_traitsILi32ELi8ELi1ELb0ELb0ELb0ELb0EN3c104HalfENS1_7complexIfEEEEv13SSMParamsBase:
[----:B------:R-:W-:Y:S02]  /*0000*/  MOV R1, c[0x0][0x28] ;  /* 0x00000a0000017a02 */ /* 0x000fe40000000f00 */
[----:B------:R-:W0:Y:S01]  /*0010*/  S2UR UR4, SR_CTAID.Y ;  /* 0x00000000000479c3 */ /* 0x000e220000002600 */
[----:B------:R-:W-:Y:S01]  /*0020*/  ISETP.NE.U32.AND P1, PT, RZ, c[0x0][0x250], PT ;  /* 0x00009400ff007a0c */ /* 0x000fe20003f25070 */
[----:B------:R-:W-:Y:S01]  /*0030*/  ULDC.64 UR6, c[0x0][0x118] ;  /* 0x0000460000067ab9 */ /* 0x000fe20000000a00 */
[----:B------:R-:W-:Y:S01]  /*0040*/  MOV R34, RZ ;  /* 0x000000ff00227202 */ /* 0x000fe20000000f00 */
[----:B------:R-:W-:Y:S01]  /*0050*/  HFMA2.MMA R33, -RZ, RZ, 0, 0 ;  /* 0x00000000ff217435 */ /* 0x000fe200000001ff */
[----:B------:R-:W-:Y:S02]  /*0060*/  ISETP.NE.AND.EX P1, PT, RZ, c[0x0][0x254], PT, P1 ;  /* 0x00009500ff007a0c */ /* 0x000fe40003f25310 */
[----:B------:R-:W-:-:S04]  /*0070*/  ISETP.NE.U32.AND P0, PT, RZ, c[0x0][0x238], PT ;  /* 0x00008e00ff007a0c */ /* 0x000fc80003f05070 */
[----:B------:R-:W-:Y:S02]  /*0080*/  ISETP.NE.AND.EX P0, PT, RZ, c[0x0][0x23c], PT, P0 ;  /* 0x00008f00ff007a0c */ /* 0x000fe40003f05300 */
[----:B0-----:R-:W-:-:S04]  /*0090*/  MOV R31, UR4 ;  /* 0x00000004001f7c02 */ /* 0x001fc80008000f00 */
        /* <DEDUP_REMOVED lines=10> */
[----:B0-----:R-:W0:Y:S01]  /*0140*/  S2R R36, SR_CTAID.X ;  /* 0x0000000000247919 */ /* 0x001e220000002500 */
[C---:B------:R-:W-:Y:S01]  /*0150*/  IMAD R0, R32.reuse, c[0x0][0x1d8], RZ ;  /* 0x0000760020007a24 */ /* 0x040fe200078e02ff */
[----:B------:R-:W-:Y:S01]  /*0160*/  MOV R40, RZ ;  /* 0x000000ff00287202 */ /* 0x000fe20000000f00 */
[----:B------:R-:W-:Y:S01]  /*0170*/  IMAD R6, R32, c[0x0][0x1e8], RZ ;  /* 0x00007a0020067a24 */ /* 0x000fe200078e02ff */
[----:B------:R-:W1:Y:S01]  /*0180*/  S2R R80, SR_TID.X ;  /* 0x0000000000507919 */ /* 0x000e620000002100 */
[----:B------:R-:W-:-:S03]  /*0190*/  IMAD.WIDE.U32 R2, R31, c[0x0][0x1d8], RZ ;  /* 0x000076001f027a25 */ /* 0x000fc600078e00ff */
[----:B------:R-:W2:Y:S01]  /*01a0*/  S2R R39, SR_LANEID ;  /* 0x0000000000277919 */ /* 0x000ea20000000000 */
[----:B------:R-:W-:-:S04]  /*01b0*/  IMAD.WIDE.U32 R4, R31, c[0x0][0x1e8], RZ ;  /* 0x00007a001f047a25 */ /* 0x000fc800078e00ff */
[C---:B------:R-:W-:Y:S02]  /*01c0*/  IMAD R7, R31.reuse, c[0x0][0x1dc], R0 ;  /* 0x000077001f077a24 */ /* 0x040fe400078e0200 */
[----:B------:R-:W-:-:S03]  /*01d0*/  IMAD R9, R31, c[0x0][0x1ec], R6 ;  /* 0x00007b001f097a24 */ /* 0x000fc600078e0206 */
[----:B------:R-:W-:Y:S02]  /*01e0*/  IADD3 R3, R3, R7, RZ ;  /* 0x0000000703037210 */ /* 0x000fe40007ffe0ff */
[----:B------:R-:W-:Y:S02]  /*01f0*/  IADD3 R5, R5, R9, RZ ;  /* 0x0000000905057210 */ /* 0x000fe40007ffe0ff */
[----:B0-----:R-:W-:Y:S01]  /*0200*/  SHF.R.S32.HI R104, RZ, 0x1f, R36 ;  /* 0x0000001fff687819 */ /* 0x001fe20000011424 */
[----:B------:R-:W-:Y:S01]  /*0210*/  IMAD.WIDE.U32 R2, R36, c[0x0][0x1d0], R2 ;  /* 0x0000740024027a25 */ /* 0x000fe200078e0002 */
[----:B-1----:R-:W-:-:S03]  /*0220*/  LOP3.LUT R35, R80, 0x1f, RZ, 0xc0, !PT ;  /* 0x0000001f50237812 */ /* 0x002fc600078ec0ff */
[----:B------:R-:W-:Y:S01]  /*0230*/  IMAD R7, R104, c[0x0][0x1d0], RZ ;  /* 0x0000740068077a24 */ /* 0x000fe200078e02ff */
[----:B------:R-:W-:Y:S01]  /*0240*/  SHF.L.U32 R0, R80, 0x3, RZ ;  /* 0x0000000350007819 */ /* 0x000fe200000006ff */
[----:B------:R-:W-:Y:S02]  /*0250*/  IMAD R9, R104, c[0x0][0x1e0], RZ ;  /* 0x0000780068097a24 */ /* 0x000fe400078e02ff */
[----:B------:R-:W-:Y:S01]  /*0260*/  IMAD.WIDE.U32 R4, R36, c[0x0][0x1e0], R4 ;  /* 0x0000780024047a25 */ /* 0x000fe200078e0004 */
[----:B------:R-:W-:Y:S02]  /*0270*/  LOP3.LUT R37, R35, 0xffffff00, R0, 0xf8, !PT ;  /* 0xffffff0023257812 */ /* 0x000fe400078ef800 */
[----:B------:R-:W-:Y:S01]  /*0280*/  IADD3 R41, R0, 0x1, RZ ;  /* 0x0000000100297810 */ /* 0x000fe20007ffe0ff */
[C---:B------:R-:W-:Y:S01]  /*0290*/  IMAD R7, R36.reuse, c[0x0][0x1d4], R7 ;  /* 0x0000750024077a24 */ /* 0x040fe200078e0207 */
[----:B------:R-:W-:Y:S01]  /*02a0*/  SHF.R.S32.HI R38, RZ, 0x1f, R37 ;  /* 0x0000001fff267819 */ /* 0x000fe20000011425 */
[----:B------:R-:W-:Y:S01]  /*02b0*/  IMAD R9, R36, c[0x0][0x1e4], R9 ;  /* 0x0000790024097a24 */ /* 0x000fe200078e0209 */
[----:B------:R-:W-:-:S02]  /*02c0*/  IADD3 R17, P0, R37, R2, RZ ;  /* 0x0000000225117210 */ /* 0x000fc40007f1e0ff */
[----:B------:R-:W-:Y:S02]  /*02d0*/  IADD3 R23, P1, R37, R4, RZ ;  /* 0x0000000425177210 */ /* 0x000fe40007f3e0ff */
[C---:B------:R-:W-:Y:S02]  /*02e0*/  IADD3.X R2, R38.reuse, R3, R7, P0, !PT ;  /* 0x0000000326027210 */ /* 0x040fe400007fe407 */
[----:B------:R-:W-:Y:S02]  /*02f0*/  IADD3.X R4, R38, R5, R9, P1, !PT ;  /* 0x0000000526047210 */ /* 0x000fe40000ffe409 */
[----:B------:R-:W-:Y:S02]  /*0300*/  LEA R16, P0, R17, c[0x0][0x240], 0x1 ;  /* 0x0000900011107a11 */ /* 0x000fe400078008ff */
[----:B------:R-:W-:Y:S02]  /*0310*/  LEA R20, P1, R23, c[0x0][0x248], 0x1 ;  /* 0x0000920017147a11 */ /* 0x000fe400078208ff */
[----:B------:R-:W-:-:S02]  /*0320*/  LEA.HI.X R17, R17, c[0x0][0x244], R2, 0x1, P0 ;  /* 0x0000910011117a11 */ /* 0x000fc400000f0c02 */
[----:B------:R-:W-:Y:S02]  /*0330*/  LEA.HI.X R23, R23, c[0x0][0x24c], R4, 0x1, P1 ;  /* 0x0000930017177a11 */ /* 0x000fe400008f0c04 */
[C---:B------:R-:W-:Y:S02]  /*0340*/  IADD3 R42, R0.reuse, 0x2, RZ ;  /* 0x00000002002a7810 */ /* 0x040fe40007ffe0ff */
[C---:B------:R-:W-:Y:S02]  /*0350*/  IADD3 R43, R0.reuse, 0x3, RZ ;  /* 0x00000003002b7810 */ /* 0x040fe40007ffe0ff */
[C---:B------:R-:W-:Y:S02]  /*0360*/  IADD3 R44, R0.reuse, 0x4, RZ ;  /* 0x00000004002c7810 */ /* 0x040fe40007ffe0ff */
[C---:B------:R-:W-:Y:S02]  /*0370*/  IADD3 R45, R0.reuse, 0x5, RZ ;  /* 0x00000005002d7810 */ /* 0x040fe40007ffe0ff */
[----:B------:R-:W-:-:S02]  /*0380*/  IADD3 R46, R0, 0x6, RZ ;  /* 0x00000006002e7810 */ /* 0x000fc40007ffe0ff */
[----:B------:R-:W-:Y:S02]  /*0390*/  IADD3 R47, R0, 0x7, RZ ;  /* 0x00000007002f7810 */ /* 0x000fe40007ffe0ff */
[----:B--2---:R-:W-:Y:S02]  /*03a0*/  LOP3.LUT R48, R37, 0x60, RZ, 0xfc, !PT ;  /* 0x0000006025307812 */ /* 0x004fe400078efcff */
.L_x_2057:
[----:B------:R-:W-:Y:S01]  /*03b0*/  BAR.SYNC.DEFER_BLOCKING 0x0 ;  /* 0x0000000000007b1d */ /* 0x000fe20000010000 */
[----:B------:R-:W-:Y:S02]  /*03c0*/  MOV R3, 0xffffff00 ;  /* 0xffffff0000037802 */ /* 0x000fe40000000f00 */
[C---:B------:R-:W-:Y:S02]  /*03d0*/  LOP3.LUT R9, R37.reuse, 0x20, RZ, 0xfc, !PT ;  /* 0x0000002025097812 */ /* 0x040fe400078efcff */
[----:B------:R-:W-:Y:S01]  /*03e0*/  LOP3.LUT R11, R37, 0x40, RZ, 0xfc, !PT ;  /* 0x00000040250b7812 */ /* 0x000fe200078efcff */
[----:B------:R-:W-:Y:S01]  /*03f0*/  IMAD R82, R40, R3, c[0x0][0x168] ;  /* 0x00005a0028527624 */ /* 0x000fe200078e0203 */
[----:B------:R-:W-:Y:S02]  /*0400*/  PRMT R0, RZ, 0x7610, R0 ;  /* 0x00007610ff007816 */ /* 0x000fe40000000000 */
[----:B------:R-:W-:-:S02]  /*0410*/  PRMT R2, RZ, 0x7610, R2 ;  /* 0x00007610ff027816 */ /* 0x000fc40000000002 */
[-C--:B------:R-:W-:Y:S02]  /*0420*/  ISETP.GE.AND P0, PT, R37, R82.reuse, PT ;  /* 0x000000522500720c */ /* 0x080fe40003f06270 */
[-C--:B------:R-:W-:Y:S02]  /*0430*/  ISETP.GE.AND P1, PT, R9, R82.reuse, PT ;  /* 0x000000520900720c */ /* 0x080fe40003f26270 */
[-C--:B------:R-:W-:Y:S02]  /*0440*/  ISETP.GE.AND P2, PT, R11, R82.reuse, PT ;  /* 0x000000520b00720c */ /* 0x080fe40003f46270 */
[----:B------:R-:W-:Y:S02]  /*0450*/  ISETP.GE.AND P3, PT, R48, R82, PT ;  /* 0x000000523000720c */ /* 0x000fe40003f66270 */
[----:B------:R-:W-:Y:S02]  /*0460*/  PRMT R3, RZ, 0x7610, R3 ;  /* 0x00007610ff037816 */ /* 0x000fe40000000003 */
[----:B0-----:R-:W-:-:S02]  /*0470*/  PRMT R4, RZ, 0x7610, R4 ;  /* 0x00007610ff047816 */ /* 0x001fc40000000004 */
[C---:B------:R-:W-:Y:S01]  /*0480*/  LOP3.LUT R13, R37.reuse, 0x80, RZ, 0xfc, !PT ;  /* 0x00000080250d7812 */ /* 0x040fe200078efcff */
[----:B------:R-:W2:Y:S01]  /*0490*/  @!P0 LDG.E.U16 R0, [R16.64] ;  /* 0x0000000610008981 */ /* 0x000ea2000c1e1500 */
[C---:B------:R-:W-:Y:S02]  /*04a0*/  LOP3.LUT R15, R37.reuse, 0xa0, RZ, 0xfc, !PT ;  /* 0x000000a0250f7812 */ /* 0x040fe400078efcff */
[C---:B------:R-:W-:Y:S01]  /*04b0*/  LOP3.LUT R19, R37.reuse, 0xc0, RZ, 0xfc, !PT ;  /* 0x000000c025137812 */ /* 0x040fe200078efcff */
[----:B------:R-:W3:Y:S01]  /*04c0*/  @!P1 LDG.E.U16 R2, [R16.64+0x40] ;  /* 0x0000400610029981 */ /* 0x000ee2000c1e1500 */
[----:B------:R-:W-:Y:S02]  /*04d0*/  LOP3.LUT R21, R37, 0xe0, RZ, 0xfc, !PT ;  /* 0x000000e025157812 */ /* 0x000fe400078efcff */
[-C--:B------:R-:W-:Y:S01]  /*04e0*/  ISETP.GE.AND P0, PT, R13, R82.reuse, PT ;  /* 0x000000520d00720c */ /* 0x080fe20003f06270 */
[----:B------:R-:W4:Y:S01]  /*04f0*/  @!P2 LDG.E.U16 R3, [R16.64+0x80] ;  /* 0x000080061003a981 */ /* 0x000f22000c1e1500 */
[----:B------:R-:W-:-:S02]  /*0500*/  ISETP.GE.AND P1, PT, R15, R82, PT ;  /* 0x000000520f00720c */ /* 0x000fc40003f26270 */
[-C--:B------:R-:W-:Y:S01]  /*0510*/  ISETP.GE.AND P2, PT, R19, R82.reuse, PT ;  /* 0x000000521300720c */ /* 0x080fe20003f46270 */
[----:B------:R-:W4:Y:S01]  /*0520*/  @!P3 LDG.E.U16 R4, [R16.64+0xc0] ;  /* 0x0000c0061004b981 */ /* 0x000f22000c1e1500 */
[----:B------:R-:W-:Y:S02]  /*0530*/  ISETP.GE.AND P3, PT, R21, R82, PT ;  /* 0x000000521500720c */ /* 0x000fe40003f66270 */
[----:B------:R-:W-:Y:S02]  /*0540*/  PRMT R5, RZ, 0x7610, R5 ;  /* 0x00007610ff057816 */ /* 0x000fe40000000005 */
[----:B------:R-:W-:Y:S02]  /*0550*/  PRMT R6, RZ, 0x7610, R6 ;  /* 0x00007610ff067816 */ /* 0x000fe40000000006 */
[----:B------:R-:W-:Y:S02]  /*0560*/  PRMT R7, RZ, 0x7610, R7 ;  /* 0x00007610ff077816 */ /* 0x000fe40000000007 */
[----:B------:R-:W-:Y:S01]  /*0570*/  PRMT R8, RZ, 0x7610, R8 ;  /* 0x00007610ff087816 */ /* 0x000fe20000000008 */
[----:B------:R-:W4:Y:S04]  /*0580*/  @!P0 LDG.E.U16 R5, [R16.64+0x100] ;  /* 0x0001000610058981 */ /* 0x000f28000c1e1500 */
[----:B------:R-:W4:Y:S04]  /*0590*/  @!P1 LDG.E.U16 R6, [R16.64+0x140] ;  /* 0x0001400610069981 */ /* 0x000f28000c1e1500 */
[----:B------:R-:W4:Y:S04]  /*05a0*/  @!P2 LDG.E.U16 R7, [R16.64+0x180] ;  /* 0x000180061007a981 */ /* 0x000f28000c1e1500 */
[----:B------:R-:W4:Y:S01]  /*05b0*/  @!P3 LDG.E.U16 R8, [R16.64+0x1c0] ;  /* 0x0001c0061008b981 */ /* 0x000f22000c1e1500 */
[----:B------:R-:W-:-:S02]  /*05c0*/  IADD3 R10, R39, 0x20, RZ ;  /* 0x00000020270a7810 */ /* 0x000fc40007ffe0ff */
[C---:B------:R-:W-:Y:S02]  /*05d0*/  IADD3 R12, R39.reuse, 0x40, RZ ;  /* 0x00000040270c7810 */ /* 0x040fe40007ffe0ff */
[----:B------:R-:W-:Y:S02]  /*05e0*/  IADD3 R14, R39, 0x60, RZ ;  /* 0x00000060270e7810 */ /* 0x000fe40007ffe0ff */
[----:B------:R-:W-:Y:S02]  /*05f0*/  ISETP.GE.AND P6, PT, R9, R82, PT ;  /* 0x000000520900720c */ /* 0x000fe40003fc6270 */
[-C--:B------:R-:W-:Y:S02]  /*0600*/  LEA.HI.SX32 R9, R39, R39.reuse, 0x1b ;  /* 0x0000002727097211 */ /* 0x080fe400078fdaff */
[-C--:B------:R-:W-:Y:S02]  /*0610*/  LEA.HI.SX32 R10, R10, R39.reuse, 0x1b ;  /* 0x000000270a0a7211 */ /* 0x080fe400078fdaff */
[----:B------:R-:W-:-:S02]  /*0620*/  LEA.HI.SX32 R12, R12, R39, 0x1b ;  /* 0x000000270c0c7211 */ /* 0x000fc400078fdaff */
[----:B------:R-:W-:Y:S02]  /*0630*/  LEA.HI.SX32 R14, R14, R39, 0x1b ;  /* 0x000000270e0e7211 */ /* 0x000fe400078fdaff */
[----:B------:R-:W-:Y:S02]  /*0640*/  SHF.L.U32 R9, R9, 0x1, RZ ;  /* 0x0000000109097819 */ /* 0x000fe400000006ff */
[----:B------:R-:W-:Y:S02]  /*0650*/  SHF.L.U32 R49, R10, 0x1, RZ ;  /* 0x000000010a317819 */ /* 0x000fe400000006ff */
[----:B------:R-:W-:Y:S02]  /*0660*/  SHF.L.U32 R50, R12, 0x1, RZ ;  /* 0x000000010c327819 */ /* 0x000fe400000006ff */
[----:B------:R-:W-:Y:S02]  /*0670*/  IADD3 R10, R39, 0x80, RZ ;  /* 0x00000080270a7810 */ /* 0x000fe40007ffe0ff */
[----:B------:R-:W-:-:S02]  /*0680*/  SHF.L.U32 R51, R14, 0x1, RZ ;  /* 0x000000010e337819 */ /* 0x000fc400000006ff */
[C---:B------:R-:W-:Y:S02]  /*0690*/  IADD3 R12, R39.reuse, 0xa0, RZ ;  /* 0x000000a0270c7810 */ /* 0x040fe40007ffe0ff */
[C---:B------:R-:W-:Y:S02]  /*06a0*/  IADD3 R14, R39.reuse, 0xc0, RZ ;  /* 0x000000c0270e7810 */ /* 0x040fe40007ffe0ff */
[----:B------:R-:W-:Y:S02]  /*06b0*/  IADD3 R18, R39, 0xe0, RZ ;  /* 0x000000e027127810 */ /* 0x000fe40007ffe0ff */
[-C--:B------:R-:W-:Y:S02]  /*06c0*/  LEA.HI.SX32 R10, R10, R39.reuse, 0x1b ;  /* 0x000000270a0a7211 */ /* 0x080fe400078fdaff */
[-C--:B------:R-:W-:Y:S02]  /*06d0*/  LEA.HI.SX32 R12, R12, R39.reuse, 0x1b ;  /* 0x000000270c0c7211 */ /* 0x080fe400078fdaff */
[----:B------:R-:W-:-:S02]  /*06e0*/  LEA.HI.SX32 R14, R14, R39, 0x1b ;  /* 0x000000270e0e7211 */ /* 0x000fc400078fdaff */
[----:B------:R-:W-:Y:S02]  /*06f0*/  LEA.HI.SX32 R18, R18, R39, 0x1b ;  /* 0x0000002712127211 */ /* 0x000fe400078fdaff */
[----:B------:R-:W-:Y:S02]  /*0700*/  SHF.L.U32 R52, R10, 0x1, RZ ;  /* 0x000000010a347819 */ /* 0x000fe400000006ff */
[----:B------:R-:W-:Y:S02]  /*0710*/  SHF.L.U32 R53, R12, 0x1, RZ ;  /* 0x000000010c357819 */ /* 0x000fe400000006ff */
[----:B------:R-:W-:Y:S02]  /*0720*/  SHF.L.U32 R54, R14, 0x1, RZ ;  /* 0x000000010e367819 */ /* 0x000fe400000006ff */
[----:B------:R-:W-:Y:S02]  /*0730*/  SHF.L.U32 R55, R18, 0x1, RZ ;  /* 0x0000000112377819 */ /* 0x000fe400000006ff */
[----:B------:R-:W-:-:S02]  /*0740*/  ISETP.GE.AND P5, PT, R37, R82, PT ;  /* 0x000000522500720c */ /* 0x000fc40003fa6270 */
[-C--:B------:R-:W-:Y:S02]  /*0750*/  ISETP.GE.AND P4, PT, R11, R82.reuse, PT ;  /* 0x000000520b00720c */ /* 0x080fe40003f86270 */
[-C--:B------:R-:W-:Y:S02]  /*0760*/  ISETP.GE.AND P3, PT, R48, R82.reuse, PT ;  /* 0x000000523000720c */ /* 0x080fe40003f66270 */
[-C--:B------:R-:W-:Y:S02]  /*0770*/  ISETP.GE.AND P2, PT, R13, R82.reuse, PT ;  /* 0x000000520d00720c */ /* 0x080fe40003f46270 */
[-C--:B------:R-:W-:Y:S02]  /*0780*/  ISETP.GE.AND P1, PT, R15, R82.reuse, PT ;  /* 0x000000520f00720c */ /* 0x080fe40003f26270 */
[----:B------:R-:W-:Y:S02]  /*0790*/  ISETP.GE.AND P0, PT, R19, R82, PT ;  /* 0x000000521300720c */ /* 0x000fe40003f06270 */
[----:B------:R-:W-:-:S02]  /*07a0*/  PRMT R11, RZ, 0x7610, R11 ;  /* 0x00007610ff0b7816 */ /* 0x000fc4000000000b */
[----:B------:R-:W-:Y:S01]  /*07b0*/  PRMT R10, RZ, 0x7610, R10 ;  /* 0x00007610ff0a7816 */ /* 0x000fe2000000000a */
[----:B--2---:R0:W-:Y:S04]  /*07c0*/  STS.U16 [R9], R0 ;  /* 0x0000000009007388 */ /* 0x0041e80000000400 */
[----:B---3--:R-:W-:Y:S01]  /*07d0*/  STS.U16 [R49+0x40], R2 ;  /* 0x0000400231007388 */ /* 0x008fe20000000400 */
[----:B0-----:R-:W-:-:S03]  /*07e0*/  SHF.L.U32 R0, R39, 0x3, RZ ;  /* 0x0000000327007819 */ /* 0x001fc600000006ff */
[----:B----4-:R-:W-:Y:S01]  /*07f0*/  STS.U16 [R50+0x80], R3 ;  /* 0x0000800332007388 */ /* 0x010fe20000000400 */
[----:B------:R-:W-:-:S03]  /*0800*/  LEA.HI.SX32 R56, R0, R0, 0x1b ;  /* 0x0000000000387211 */ /* 0x000fc600078fdaff */
[----:B------:R0:W-:Y:S01]  /*0810*/  STS.U16 [R51+0xc0], R4 ;  /* 0x0000c00433007388 */ /* 0x0001e20000000400 */
[----:B------:R-:W-:-:S03]  /*0820*/  SHF.L.U32 R56, R56, 0x1, RZ ;  /* 0x0000000138387819 */ /* 0x000fc600000006ff */
[----:B------:R1:W-:Y:S04]  /*0830*/  STS.U16 [R52+0x100], R5 ;  /* 0x0001000534007388 */ /* 0x0003e80000000400 */
[----:B------:R2:W-:Y:S04]  /*0840*/  STS.U16 [R53+0x140], R6 ;  /* 0x0001400635007388 */ /* 0x0005e80000000400 */
[----:B------:R3:W-:Y:S04]  /*0850*/  STS.U16 [R54+0x180], R7 ;  /* 0x0001800736007388 */ /* 0x0007e80000000400 */
[----:B------:R4:W-:Y:S01]  /*0860*/  STS.U16 [R55+0x1c0], R8 ;  /* 0x0001c00837007388 */ /* 0x0009e20000000400 */
[----:B------:R-:W-:-:S06]  /*0870*/  NOP ;  /* 0x0000000000007918 */ /* 0x000fcc0000000000 */
[----:B------:R-:W3:Y:S04]  /*0880*/  LDS.U16 R57, [R56] ;  /* 0x0000000038397984 */ /* 0x000ee80000000400 */
[----:B------:R-:W4:Y:S04]  /*0890*/  LDS.U16 R59, [R56+0x2] ;  /* 0x00000200383b7984 */ /* 0x000f280000000400 */
[----:B------:R-:W4:Y:S04]  /*08a0*/  LDS.U16 R61, [R56+0x4] ;  /* 0x00000400383d7984 */ /* 0x000f280000000400 */
[----:B------:R-:W4:Y:S04]  /*08b0*/  LDS.U16 R63, [R56+0x6] ;  /* 0x00000600383f7984 */ /* 0x000f280000000400 */
[----:B------:R-:W-:Y:S04]  /*08c0*/  LDS.U16 R65, [R56+0x8] ;  /* 0x0000080038417984 */ /* 0x000fe80000000400 */
[----:B------:R-:W-:Y:S04]  /*08d0*/  LDS.U16 R67, [R56+0xa] ;  /* 0x00000a0038437984 */ /* 0x000fe80000000400 */
[----:B------:R-:W-:Y:S04]  /*08e0*/  LDS.U16 R69, [R56+0xc] ;  /* 0x00000c0038457984 */ /* 0x000fe80000000400 */
[----:B------:R-:W-:Y:S01]  /*08f0*/  LDS.U16 R72, [R56+0xe] ;  /* 0x00000e0038487984 */ /* 0x000fe20000000400 */
[----:B0-----:R-:W-:-:S02]  /*0900*/  PRMT R4, RZ, 0x7610, R4 ;  /* 0x00007610ff047816 */ /* 0x001fc40000000004 */
[----:B------:R-:W-:Y:S02]  /*0910*/  MOV R2, R20 ;  /* 0x0000001400027202 */ /* 0x000fe40000000f00 */
[----:B------:R-:W-:Y:S01]  /*0920*/  MOV R3, R23 ;  /* 0x0000001700037202 */ /* 0x000fe20000000f00 */
[----:B------:R-:W-:Y:S01]  /*0930*/  BAR.SYNC.DEFER_BLOCKING 0x0 ;  /* 0x0000000000007b1d */ /* 0x000fe20000010000 */
[----:B------:R-:W-:Y:S02]  /*0940*/  PRMT R0, RZ, 0x7610, R0 ;  /* 0x00007610ff007816 */ /* 0x000fe40000000000 */
[----:B-1----:R-:W-:Y:S02]  /*0950*/  PRMT R5, RZ, 0x7610, R5 ;  /* 0x00007610ff057816 */ /* 0x002fe40000000005 */
[----:B--2---:R-:W-:Y:S02]  /*0960*/  PRMT R6, RZ, 0x7610, R6 ;  /* 0x00007610ff067816 */ /* 0x004fe40000000006 */
[----:B---3--:R-:W-:-:S02]  /*0970*/  PRMT R7, RZ, 0x7610, R7 ;  /* 0x00007610ff077816 */ /* 0x008fc40000000007 */
[----:B----4-:R-:W-:Y:S01]  /*0980*/  PRMT R8, RZ, 0x7610, R8 ;  /* 0x00007610ff087816 */ /* 0x010fe20000000008 */
[----:B------:R-:W2:Y:S01]  /*0990*/  @!P6 LDG.E.U16 R4, [R2.64+0x40] ;  /* 0x000040060204e981 */ /* 0x000ea2000c1e1500 */
[----:B------:R-:W-:-:S03]  /*09a0*/  ISETP.GE.AND P6, PT, R21, R82, PT ;  /* 0x000000521500720c */ /* 0x000fc60003fc6270 */
[----:B------:R-:W3:Y:S04]  /*09b0*/  @!P5 LDG.E.U16 R0, [R2.64] ;  /* 0x000000060200d981 */ /* 0x000ee8000c1e1500 */
[----:B------:R-:W4:Y:S04]  /*09c0*/  @!P4 LDG.E.U16 R5, [R2.64+0x80] ;  /* 0x000080060205c981 */ /* 0x000f28000c1e1500 */
[----:B------:R-:W4:Y:S04]  /*09d0*/  @!P3 LDG.E.U16 R6, [R2.64+0xc0] ;  /* 0x0000c0060206b981 */ /* 0x000f28000c1e1500 */
[----:B------:R-:W4:Y:S04]  /*09e0*/  @!P2 LDG.E.U16 R7, [R2.64+0x100] ;  /* 0x000100060207a981 */ /* 0x000f28000c1e1500 */
[----:B------:R-:W4:Y:S04]  /*09f0*/  @!P1 LDG.E.U16 R8, [R2.64+0x140] ;  /* 0x0001400602089981 */ /* 0x000f28000c1e1500 */
[----:B------:R-:W4:Y:S04]  /*0a00*/  @!P0 LDG.E.U16 R11, [R2.64+0x180] ;  /* 0x00018006020b8981 */ /* 0x000f28000c1e1500 */
[----:B------:R-:W4:Y:S01]  /*0a10*/  @!P6 LDG.E.U16 R10, [R2.64+0x1c0] ;  /* 0x0001c006020ae981 */ /* 0x000f22000c1e1500 */
[----:B------:R-:W-:Y:S01]  /*0a20*/  ULDC.U8 UR5, c[0x0][0x17e] ;  /* 0x00005f8000057ab9 */ /* 0x000fe20000000000 */
[----:B------:R-:W-:Y:S01]  /*0a30*/  BSSY B0, `(.L_x_2036) ;  /* 0x000004f000007945 */ /* 0x000fe20003800000 */
[----:B------:R-:W-:Y:S01]  /*0a40*/  UMOV UR4, URZ ;  /* 0x0000003f00047c82 */ /* 0x000fe20008000000 */
[----:B------:R-:W-:-:S02]  /*0a50*/  HADD2.F32 R57, -RZ, R57.H0_H0 ;  /* 0x20000039ff397230 */ /* 0x000fc40000004100 */
[----:B------:R-:W-:Y:S02]  /*0a60*/  HADD2.F32 R59, -RZ, R59.H0_H0 ;  /* 0x2000003bff3b7230 */ /* 0x000fe40000004100 */
[----:B------:R-:W-:Y:S02]  /*0a70*/  HADD2.F32 R61, -RZ, R61.H0_H0 ;  /* 0x2000003dff3d7230 */ /* 0x000fe40000004100 */
[----:B------:R-:W-:Y:S01]  /*0a80*/  HADD2.F32 R63, -RZ, R63.H0_H0 ;  /* 0x2000003fff3f7230 */ /* 0x000fe20000004100 */
[----:B---3--:R0:W-:Y:S04]  /*0a90*/  STS.U16 [R9], R0 ;  /* 0x0000000009007388 */ /* 0x0081e80000000400 */
[----:B--2---:R-:W-:Y:S04]  /*0aa0*/  STS.U16 [R49+0x40], R4 ;  /* 0x0000400431007388 */ /* 0x004fe80000000400 */
[----:B----4-:R-:W-:Y:S04]  /*0ab0*/  STS.U16 [R50+0x80], R5 ;  /* 0x0000800532007388 */ /* 0x010fe80000000400 */
[----:B------:R-:W-:Y:S04]  /*0ac0*/  STS.U16 [R51+0xc0], R6 ;  /* 0x0000c00633007388 */ /* 0x000fe80000000400 */
[----:B------:R-:W-:Y:S04]  /*0ad0*/  STS.U16 [R52+0x100], R7 ;  /* 0x0001000734007388 */ /* 0x000fe80000000400 */
[----:B------:R-:W-:Y:S04]  /*0ae0*/  STS.U16 [R53+0x140], R8 ;  /* 0x0001400835007388 */ /* 0x000fe80000000400 */
[----:B------:R-:W-:Y:S04]  /*0af0*/  STS.U16 [R54+0x180], R11 ;  /* 0x0001800b36007388 */ /* 0x000fe80000000400 */
[----:B------:R-:W-:Y:S01]  /*0b00*/  STS.U16 [R55+0x1c0], R10 ;  /* 0x0001c00a37007388 */ /* 0x000fe20000000400 */
[----:B------:R-:W-:-:S06]  /*0b10*/  NOP ;  /* 0x0000000000007918 */ /* 0x000fcc0000000000 */
[----:B------:R-:W1:Y:S04]  /*0b20*/  LDS.U16 R12, [R56] ;  /* 0x00000000380c7984 */ /* 0x000e680000000400 */
[----:B------:R-:W2:Y:S04]  /*0b30*/  LDS.U16 R13, [R56+0x2] ;  /* 0x00000200380d7984 */ /* 0x000ea80000000400 */
[----:B------:R-:W3:Y:S04]  /*0b40*/  LDS.U16 R0, [R56+0x4] ;  /* 0x0000040038007984 */ /* 0x000ee80000000400 */
[----:B------:R-:W4:Y:S04]  /*0b50*/  LDS.U16 R4, [R56+0x6] ;  /* 0x0000060038047984 */ /* 0x000f280000000400 */
[----:B------:R-:W4:Y:S04]  /*0b60*/  LDS.U16 R5, [R56+0x8] ;  /* 0x0000080038057984 */ /* 0x000f280000000400 */
[----:B------:R-:W4:Y:S04]  /*0b70*/  LDS.U16 R6, [R56+0xa] ;  /* 0x00000a0038067984 */ /* 0x000f280000000400 */
[----:B------:R-:W4:Y:S01]  /*0b80*/  LDS.U16 R7, [R56+0xc] ;  /* 0x00000c0038077984 */ /* 0x000f220000000400 */
[----:B0-----:R-:W-:-:S03]  /*0b90*/  MOV R9, c[0x0][0x16c] ;  /* 0x00005b0000097a02 */ /* 0x001fc60000000f00 */
[----:B------:R0:W0:Y:S01]  /*0ba0*/  LDS.U16 R8, [R56+0xe] ;  /* 0x00000e0038087984 */ /* 0x0000220000000400 */
[----:B------:R-:W-:Y:S01]  /*0bb0*/  ISETP.GE.AND P6, PT, R9, 0x1, PT ;  /* 0x000000010900780c */ /* 0x000fe20003fc6270 */
[----:B-1----:R-:W-:-:S05]  /*0bc0*/  HADD2.F32 R9, -RZ, R12.H0_H0 ;  /* 0x2000000cff097230 */ /* 0x002fca0000004100 */
[----:B-----5:R-:W-:-:S05]  /*0bd0*/  FADD.FTZ R58, R9, R34 ;  /* 0x00000022093a7221 */ /* 0x020fca0000010000 */
[----:B------:R-:W-:Y:S01]  /*0be0*/  FSETP.GTU.FTZ.AND P0, PT, R58, 20, PT ;  /* 0x41a000003a00780b */ /* 0x000fe20003f1c000 */
[----:B--2---:R-:W-:-:S03]  /*0bf0*/  HADD2.F32 R13, -RZ, R13.H0_H0 ;  /* 0x2000000dff0d7230 */ /* 0x004fc60000004100 */
[----:B------:R-:W-:Y:S01]  /*0c00*/  ISETP.EQ.OR P0, PT, RZ, UR5, P0 ;  /* 0x00000005ff007c0c */ /* 0x000fe20008702670 */
[----:B---3--:R-:W-:Y:S01]  /*0c10*/  HADD2.F32 R11, -RZ, R0.H0_H0 ;  /* 0x20000000ff0b7230 */ /* 0x008fe20000004100 */
[--C-:B------:R-:W-:Y:S01]  /*0c20*/  FADD.FTZ R60, R13, R34.reuse ;  /* 0x000000220d3c7221 */ /* 0x100fe20000010000 */
[----:B----4-:R-:W-:Y:S02]  /*0c30*/  HADD2.F32 R15, -RZ, R4.H0_H0 ;  /* 0x20000004ff0f7230 */ /* 0x010fe40000004100 */
[----:B------:R-:W-:Y:S02]  /*0c40*/  HADD2.F32 R5, -RZ, R5.H0_H0 ;  /* 0x20000005ff057230 */ /* 0x000fe40000004100 */
[----:B------:R-:W-:Y:S01]  /*0c50*/  HADD2.F32 R19, -RZ, R6.H0_H0 ;  /* 0x20000006ff137230 */ /* 0x000fe20000004100 */
[--C-:B------:R-:W-:Y:S01]  /*0c60*/  FADD.FTZ R62, R11, R34.reuse ;  /* 0x000000220b3e7221 */ /* 0x100fe20000010000 */
[----:B------:R-:W-:Y:S01]  /*0c70*/  FSETP.GTU.FTZ.AND P3, PT, R60, 20, PT ;  /* 0x41a000003c00780b */ /* 0x000fe20003f7c000 */
[--C-:B------:R-:W-:Y:S01]  /*0c80*/  FADD.FTZ R64, R15, R34.reuse ;  /* 0x000000220f407221 */ /* 0x100fe20000010000 */
[----:B------:R-:W-:Y:S01]  /*0c90*/  HADD2.F32 R7, -RZ, R7.H0_H0 ;  /* 0x20000007ff077230 */ /* 0x000fe20000004100 */
        /* <DEDUP_REMOVED lines=9> */
[----:B0-----:R-:W-:Y:S01]  /*0d30*/  FMUL.FTZ R58, R58, 1.4426950216293334961 ;  /* 0x3fb8aa3b3a3a7820 */ /* 0x001fe20000410000 */
        /* <DEDUP_REMOVED lines=30> */
.L_x_2037:
[----:B0-----:R-:W-:Y:S05]  /*0f20*/  BSYNC B0 ;  /* 0x0000000000007941 */ /* 0x001fea0003800000 */
.L_x_2036:
[----:B------:R-:W-:Y:S01]  /*0f30*/  HADD2.F32 R71, -RZ, R8.H0_H0 ;  /* 0x20000008ff477230 */ /* 0x000fe20000004100 */
[----:B------:R-:W-:Y:S01]  /*0f40*/  BSSY B0, `(.L_x_2038) ;  /* 0x0000028000007945 */ /* 0x000fe20003800000 */
[----:B------:R-:W-:Y:S01]  /*0f50*/  FSETP.GTU.FTZ.AND P0, PT, R70, 20, PT ;  /* 0x41a000004600780b */ /* 0x000fe20003f1c000 */
[----:B------:R-:W-:Y:S01]  /*0f60*/  HADD2.F32 R65, -RZ, R65.H0_H0 ;  /* 0x20000041ff417230 */ /* 0x000fe20000004100 */
[----:B------:R-:W-:Y:S01]  /*0f70*/  FMUL.FTZ R27, R57, R33 ;  /* 0x00000021391b7220 */ /* 0x000fe20000410000 */
        /* <DEDUP_REMOVED lines=36> */
.L_x_2039:
[----:B------:R-:W-:Y:S05]  /*11c0*/  BSYNC B0 ;  /* 0x0000000000007941 */ /* 0x000fea0003800000 */
.L_x_2038:
        /* <DEDUP_REMOVED lines=13> */
[----:B------:R-:W-:-:S02]  /*12a0*/  FMUL.FTZ R75, R72, R33 ;  /* 0x00000021484b7220 */ /* 0x000fc40000410000 */
[----:B------:R-:W-:Y:S01]  /*12b0*/  FMUL.FTZ R24, R59, R33 ;  /* 0x000000213b187220 */ /* 0x000fe20000410000 */
        /* <DEDUP_REMOVED lines=32> */
.L_x_2041:
[----:B------:R-:W-:Y:S05]  /*14c0*/  BSYNC B0 ;  /* 0x0000000000007941 */ /* 0x000fea0003800000 */
.L_x_2040:
        /* <DEDUP_REMOVED lines=33> */
.L_x_2043:
[----:B------:R-:W-:Y:S05]  /*16e0*/  BSYNC B0 ;  /* 0x0000000000007941 */ /* 0x000fea0003800000 */
.L_x_2042:
        /* <DEDUP_REMOVED lines=33> */
.L_x_2045:
[----:B------:R-:W-:Y:S05]  /*1900*/  BSYNC B0 ;  /* 0x0000000000007941 */ /* 0x000fea0003800000 */
.L_x_2044:
        /* <DEDUP_REMOVED lines=33> */
.L_x_2047:
[----:B------:R-:W-:Y:S05]  /*1b20*/  BSYNC B0 ;  /* 0x0000000000007941 */ /* 0x000fea0003800000 */
.L_x_2046:
        /* <DEDUP_REMOVED lines=33> */
.L_x_2049:
[----:B------:R-:W-:Y:S05]  /*1d40*/  BSYNC B0 ;  /* 0x0000000000007941 */ /* 0x000fea0003800000 */
.L_x_2048:
        /* <DEDUP_REMOVED lines=33> */
.L_x_2051:
[----:B------:R-:W-:Y:S05]  /*1f60*/  BSYNC B0 ;  /* 0x0000000000007941 */ /* 0x000fea0003800000 */
.L_x_2050:
[----:B------:R-:W-:Y:S06]  /*1f70*/  BAR.SYNC.DEFER_BLOCKING 0x0 ;  /* 0x0000000000007b1d */ /* 0x000fec0000010000 */
[----:B------:R-:W-:Y:S05]  /*1f80*/  @!P6 BRA `(.L_x_2052) ;  /* 0x00001b300000e947 */ /* 0x000fea0003800000 */
[----:B------:R-:W0:Y:S01]  /*1f90*/  S2R R31, SR_CTAID.Y ;  /* 0x00000000001f7919 */ /* 0x000e220000002600 */
[----:B------:R-:W-:Y:S01]  /*1fa0*/  HFMA2.MMA R5, -RZ, RZ, 0, 9.5367431640625e-07 ;  /* 0x00000010ff057435 */ /* 0x000fe200000001ff */
[C---:B------:R-:W-:Y:S01]  /*1fb0*/  IMAD R6, R32.reuse, c[0x0][0x180], RZ ;  /* 0x0000600020067a24 */ /* 0x040fe200078e02ff */
[----:B------:R-:W-:Y:S01]  /*1fc0*/  ISETP.NE.AND P0, PT, R35, RZ, PT ;  /* 0x000000ff2300720c */ /* 0x000fe20003f05270 */
[----:B------:R-:W1:Y:S01]  /*1fd0*/  S2R R36, SR_CTAID.X ;  /* 0x0000000000247919 */ /* 0x000e620000002500 */
[C---:B------:R-:W-:Y:S01]  /*1fe0*/  IMAD R8, R32.reuse, c[0x0][0x1b8], RZ ;  /* 0x00006e0020087a24 */ /* 0x040fe200078e02ff */
[----:B------:R-:W-:Y:S01]  /*1ff0*/  HFMA2.MMA R108, -RZ, RZ, 0, 0 ;  /* 0x00000000ff6c7435 */ /* 0x000fe200000001ff */
[----:B------:R-:W-:Y:S01]  /*2000*/  IMAD R10, R32, c[0x0][0x198], RZ ;  /* 0x00006600200a7a24 */ /* 0x000fe200078e02ff */
[C---:B------:R-:W-:Y:S01]  /*2010*/  ISETP.EQ.OR P0, PT, R40.reuse, RZ, P0 ;  /* 0x000000ff2800720c */ /* 0x040fe20000702670 */
[----:B------:R-:W-:-:S02]  /*2020*/  IMAD R13, R40, c[0x0][0x16c], RZ ;  /* 0x00005b00280d7a24 */ /* 0x000fc400078e02ff */
[C---:B0-----:R-:W-:Y:S02]  /*2030*/  IMAD R29, R31.reuse, c[0x0][0x184], R6 ;  /* 0x000061001f1d7a24 */ /* 0x041fe400078e0206 */
[C---:B------:R-:W-:Y:S02]  /*2040*/  IMAD R77, R31.reuse, c[0x0][0x1bc], R8 ;  /* 0x00006f001f4d7a24 */ /* 0x040fe400078e0208 */
[----:B-1----:R-:W-:Y:S02]  /*2050*/  IMAD R4, R36, c[0x0][0x164], R31 ;  /* 0x0000590024047a24 */ /* 0x002fe400078e021f */
[C---:B------:R-:W-:Y:S02]  /*2060*/  IMAD R79, R31.reuse, c[0x0][0x19c], R10 ;  /* 0x000067001f4f7a24 */ /* 0x040fe400078e020a */
        /* <DEDUP_REMOVED lines=18> */
.L_x_2053:
[----:B------:R-:W2:Y:S01]  /*2190*/  LDG.E.64 R4, [R28.64] ;  /* 0x000000061c047981 */ /* 0x000ea2000c1e1b00 */
[----:B------:R-:W-:Y:S02]  /*21a0*/  FMUL.FTZ R103, R57, R58 ;  /* 0x0000003a39677220 */ /* 0x000fe40000410000 */
[----:B------:R-:W-:Y:S01]  /*21b0*/  FMUL.FTZ R83, R59, R60 ;  /* 0x0000003c3b537220 */ /* 0x000fe20000410000 */
[----:B------:R-:W0:Y:S01]  /*21c0*/  S2R R80, SR_TID.X ;  /* 0x0000000000507919 */ /* 0x000e220000002100 */
[----:B------:R-:W-:Y:S02]  /*21d0*/  FMUL.FTZ R96, R63, R64 ;  /* 0x000000403f607220 */ /* 0x000fe40000410000 */
[----:B------:R-:W-:-:S02]  /*21e0*/  FMUL.FTZ R94, R65, R66 ;  /* 0x00000042415e7220 */ /* 0x000fc40000410000 */
[----:B------:R-:W-:Y:S02]  /*21f0*/  FMUL.FTZ R93, R67, R68 ;  /* 0x00000044435d7220 */ /* 0x000fe40000410000 */
[----:B------:R-:W-:Y:S02]  /*2200*/  FMUL.FTZ R97, R69, R70 ;  /* 0x0000004645617220 */ /* 0x000fe40000410000 */
[----:B------:R-:W-:Y:S02]  /*2210*/  FMUL.FTZ R106, R72, R71 ;  /* 0x00000047486a7220 */ /* 0x000fe40000410000 */
[----:B--2---:R-:W-:Y:S02]  /*2220*/  FMUL.FTZ R6, R5, R58 ;  /* 0x0000003a05067220 */ /* 0x004fe40000410000 */
[----:B------:R-:W-:Y:S02]  /*2230*/  FMUL.FTZ R7, R4, 1.4426950216293334961 ;  /* 0x3fb8aa3b04077820 */ /* 0x000fe40000410000 */
[----:B------:R-:W-:-:S02]  /*2240*/  FMUL.RZ R11, R6, 0.15915493667125701904 ;  /* 0x3e22f983060b7820 */ /* 0x000fc4000040c000 */
[----:B------:R-:W-:Y:S02]  /*2250*/  FMUL.FTZ R6, R5, R60 ;  /* 0x0000003c05067220 */ /* 0x000fe40000410000 */
[C---:B------:R-:W-:Y:S01]  /*2260*/  FMUL.FTZ R4, R7.reuse, R58 ;  /* 0x0000003a07047220 */ /* 0x040fe20000410000 */
[----:B------:R-:W-:Y:S01]  /*2270*/  MUFU.SIN R10, R11 ;  /* 0x0000000b000a7308 */ /* 0x000fe20000000400 */
[----:B------:R-:W-:Y:S02]  /*2280*/  FMUL.RZ R13, R6, 0.15915493667125701904 ;  /* 0x3e22f983060d7820 */ /* 0x000fe4000040c000 */
[----:B------:R-:W-:Y:S02]  /*2290*/  FMUL.FTZ R6, R7, R60 ;  /* 0x0000003c07067220 */ /* 0x000fe40000410000 */
[----:B------:R-:W-:-:S03]  /*22a0*/  FMUL.FTZ R8, R5, R62 ;  /* 0x0000003e05087220 */ /* 0x000fc60000410000 */
[----:B------:R1:W-:Y:S01]  /*22b0*/  MUFU.EX2 R9, R6 ;  /* 0x0000000600097308 */ /* 0x0003e20000000800 */
[----:B------:R-:W-:Y:S02]  /*22c0*/  FMUL.RZ R15, R8, 0.15915493667125701904 ;  /* 0x3e22f983080f7820 */ /* 0x000fe4000040c000 */
[----:B------:R-:W-:-:S05]  /*22d0*/  FMUL.FTZ R8, R7, R62 ;  /* 0x0000003e07087220 */ /* 0x000fca0000410000 */
[----:B------:R2:W-:Y:S01]  /*22e0*/  MUFU.EX2 R107, R4 ;  /* 0x00000004006b7308 */ /* 0x0005e20000000800 */
[----:B-1----:R-:W-:-:S04]  /*22f0*/  FMUL.FTZ R6, R5, R66 ;  /* 0x0000004205067220 */ /* 0x002fc80000410000 */
[----:B------:R-:W-:Y:S02]  /*2300*/  FMUL.RZ R21, R6, 0.15915493667125701904 ;  /* 0x3e22f98306157820 */ /* 0x000fe4000040c000 */
[----:B------:R-:W-:Y:S01]  /*2310*/  FMUL.FTZ R6, R7, R66 ;  /* 0x0000004207067220 */ /* 0x000fe20000410000 */
[----:B------:R-:W1:Y:S01]  /*2320*/  MUFU.SIN R14, R13 ;  /* 0x0000000d000e7308 */ /* 0x000e620000000400 */
[----:B--2---:R-:W-:-:S04]  /*2330*/  FMUL.FTZ R4, R5, R64 ;  /* 0x0000004005047220 */ /* 0x004fc80000410000 */
[----:B------:R-:W-:Y:S02]  /*2340*/  FMUL.RZ R19, R4, 0.15915493667125701904 ;  /* 0x3e22f98304137820 */ /* 0x000fe4000040c000 */
[----:B------:R-:W-:Y:S01]  /*2350*/  FMUL.FTZ R4, R7, R64 ;  /* 0x0000004007047220 */ /* 0x000fe20000410000 */
[----:B------:R-:W-:Y:S08]  /*2360*/  MUFU.COS R100, R21 ;  /* 0x0000001500647308 */ /* 0x000ff00000000000 */
[----:B------:R-:W2:Y:S01]  /*2370*/  MUFU.EX2 R99, R6 ;  /* 0x0000000600637308 */ /* 0x000ea20000000800 */
[----:B-1----:R-:W-:-:S07]  /*2380*/  FMUL.FTZ R14, R9, R14 ;  /* 0x0000000e090e7220 */ /* 0x002fce0000410000 */
[----:B------:R-:W1:Y:S08]  /*2390*/  MUFU.COS R18, R13 ;  /* 0x0000000d00127308 */ /* 0x000e700000000000 */
[----:B------:R0:W3:Y:S01]  /*23a0*/  MUFU.SIN R88, R21 ;  /* 0x0000001500587308 */ /* 0x0000e20000000400 */
[----:B--2---:R-:W-:-:S07]  /*23b0*/  FMUL.FTZ R100, R99, R100 ;  /* 0x0000006463647220 */ /* 0x004fce0000410000 */
[----:B------:R-:W-:Y:S01]  /*23c0*/  MUFU.SIN R84, R19 ;  /* 0x0000001300547308 */ /* 0x000fe20000000400 */
[----:B0-----:R-:W-:Y:S01]  /*23d0*/  SHF.L.U32 R21, R80, 0x3, RZ ;  /* 0x0000000350157819 */ /* 0x001fe200000006ff */
[----:B-1----:R-:W-:-:S06]  /*23e0*/  FMUL.FTZ R18, R9, R18 ;  /* 0x0000001209127220 */ /* 0x002fcc0000410000 */
[----:B------:R0:W-:Y:S01]  /*23f0*/  MUFU.COS R86, R19 ;  /* 0x0000001300567308 */ /* 0x0001e20000000000 */
[----:B---3--:R-:W-:-:S07]  /*2400*/  FMUL.FTZ R99, R99, R88 ;  /* 0x0000005863637220 */ /* 0x008fce0000410000 */
[----:B------:R-:W1:Y:S01]  /*2410*/  MUFU.COS R12, R11 ;  /* 0x0000000b000c7308 */ /* 0x000e620000000000 */
[----:B0-----:R-:W-:-:S05]  /*2420*/  MOV R19, 0xffffff00 ;  /* 0xffffff0000137802 */ /* 0x001fca0000000f00 */
[----:B------:R-:W-:Y:S02]  /*2430*/  IMAD R82, R40, R19, c[0x0][0x168] ;  /* 0x00005a0028527624 */ /* 0x000fe400078e0213 */
[----:B------:R0:W2:Y:S01]  /*2440*/  MUFU.EX2 R13, R4 ;  /* 0x00000004000d7308 */ /* 0x0000a20000000800 */
[-C--:B------:R-:W-:Y:S02]  /*2450*/  FMUL.FTZ R19, R7, R71.reuse ;  /* 0x0000004707137220 */ /* 0x080fe40000410000 */
[-C--:B------:R-:W-:Y:S02]  /*2460*/  ISETP.GE.U32.AND P1, PT, R41, R82.reuse, PT ;  /* 0x000000522900720c */ /* 0x080fe40003f26070 */
[----:B------:R-:W-:Y:S02]  /*2470*/  ISETP.GE.U32.AND P3, PT, R21, R82, PT ;  /* 0x000000521500720c */ /* 0x000fe40003f66070 */
[----:B------:R-:W-:Y:S01]  /*2480*/  FSEL R88, R14, RZ, !P1 ;  /* 0x000000ff0e587208 */ /* 0x000fe20004800000 */
[----:B------:R3:W-:Y:S01]  /*2490*/  MUFU.EX2 R11, R8 ;  /* 0x00000008000b7308 */ /* 0x0007e20000000800 */
[----:B0-----:R-:W-:Y:S01]  /*24a0*/  FMUL.FTZ R4, R7, R70 ;  /* 0x0000004607047220 */ /* 0x001fe20000410000 */
[----:B------:R-:W-:Y:S01]  /*24b0*/  FSEL R103, R103, RZ, !P3 ;  /* 0x000000ff67677208 */ /* 0x000fe20005800000 */
[C---:B-1----:R-:W-:Y:S01]  /*24c0*/  FMUL.FTZ R105, R107.reuse, R12 ;  /* 0x0000000c6b697220 */ /* 0x042fe20000410000 */
[----:B------:R-:W-:Y:S01]  /*24d0*/  FSEL R90, R18, 1, !P1 ;  /* 0x3f800000125a7808 */ /* 0x000fe20004800000 */
[----:B------:R-:W-:Y:S01]  /*24e0*/  FMUL.FTZ R107, R107, R10 ;  /* 0x0000000a6b6b7220 */ /* 0x000fe20000410000 */
[----:B------:R-:W-:Y:S01]  /*24f0*/  ISETP.GE.U32.AND P2, PT, R42, R82, PT ;  /* 0x000000522a00720c */ /* 0x000fe20003f46070 */
[----:B------:R-:W-:Y:S01]  /*2500*/  FMUL.FTZ R9, R103, R88 ;  /* 0x0000005867097220 */ /* 0x000fe20000410000 */
[----:B------:R-:W0:Y:S01]  /*2510*/  MUFU.SIN R20, R15 ;  /* 0x0000000f00147308 */ /* 0x000e220000000400 */
[----:B---3--:R-:W-:Y:S01]  /*2520*/  FMUL.FTZ R8, R5, R68 ;  /* 0x0000004405087220 */ /* 0x008fe20000410000 */
[----:B------:R-:W-:Y:S01]  /*2530*/  FSEL R83, R83, RZ, !P1 ;  /* 0x000000ff53537208 */ /* 0x000fe20004800000 */
[----:B--2---:R-:W-:Y:S01]  /*2540*/  FMUL.FTZ R85, R13, R86 ;  /* 0x000000560d557220 */ /* 0x004fe20000410000 */
[----:B------:R-:W-:Y:S01]  /*2550*/  ISETP.GE.U32.AND P1, PT, R43, R82, PT ;  /* 0x000000522b00720c */ /* 0x000fe20003f26070 */
[----:B------:R-:W-:Y:S01]  /*2560*/  FMUL.RZ R23, R8, 0.15915493667125701904 ;  /* 0x3e22f98308177820 */ /* 0x000fe2000040c000 */
[----:B------:R-:W-:Y:S01]  /*2570*/  FSEL R107, R107, RZ, !P3 ;  /* 0x000000ff6b6b7208 */ /* 0x000fe20005800000 */
[----:B------:R-:W-:Y:S01]  /*2580*/  FMUL.FTZ R8, R7, R68 ;  /* 0x0000004407087220 */ /* 0x000fe20000410000 */
[----:B------:R-:W1:Y:S01]  /*2590*/  MUFU.COS R22, R15 ;  /* 0x0000000f00167308 */ /* 0x000e620000000000 */
[----:B------:R-:W-:Y:S01]  /*25a0*/  FMUL.FTZ R7, R5, R70 ;  /* 0x0000004605077220 */ /* 0x000fe20000410000 */
[----:B------:R-:W-:Y:S01]  /*25b0*/  FSEL R85, R85, 1, !P1 ;  /* 0x3f80000055557808 */ /* 0x000fe20004800000 */
[----:B------:R-:W-:Y:S01]  /*25c0*/  FMUL.FTZ R87, R13, R84 ;  /* 0x000000540d577220 */ /* 0x000fe20000410000 */
[----:B------:R-:W-:Y:S01]  /*25d0*/  FSEL R96, R96, RZ, !P1 ;  /* 0x000000ff60607208 */ /* 0x000fe20004800000 */
[----:B------:R-:W-:Y:S01]  /*25e0*/  FMUL.RZ R21, R7, 0.15915493667125701904 ;  /* 0x3e22f98307157820 */ /* 0x000fe2000040c000 */
[----:B------:R-:W-:Y:S01]  /*25f0*/  FSEL R105, R105, 1, !P3 ;  /* 0x3f80000069697808 */ /* 0x000fe20005800000 */
[----:B------:R-:W-:Y:S01]  /*2600*/  FMUL.FTZ R7, R5, R71 ;  /* 0x0000004705077220 */ /* 0x000fe20000410000 */
[----:B------:R-:W-:Y:S01]  /*2610*/  MUFU.SIN R91, R23 ;  /* 0x00000017005b7308 */ /* 0x000fe20000000400 */
[----:B0-----:R-:W-:Y:S01]  /*2620*/  FMUL.FTZ R20, R11, R20 ;  /* 0x000000140b147220 */ /* 0x001fe20000410000 */
[----:B------:R-:W-:Y:S01]  /*2630*/  FSEL R87, R87, RZ, !P1 ;  /* 0x000000ff57577208 */ /* 0x000fe20004800000 */
[----:B------:R-:W-:Y:S01]  /*2640*/  FMUL.RZ R13, R7, 0.15915493667125701904 ;  /* 0x3e22f983070d7820 */ /* 0x000fe2000040c000 */
[----:B------:R-:W-:Y:S01]  /*2650*/  ISETP.GE.U32.AND P1, PT, R45, R82, PT ;  /* 0x000000522d00720c */ /* 0x000fe20003f26070 */
[----:B------:R-:W-:Y:S01]  /*2660*/  FMUL.FTZ R7, RZ, R88 ;  /* 0x00000058ff077220 */ /* 0x000fe20000410000 */
[----:B------:R-:W-:Y:S01]  /*2670*/  FSEL R89, R20, RZ, !P2 ;  /* 0x000000ff14597208 */ /* 0x000fe20005000000 */
[-C--:B------:R-:W-:Y:S01]  /*2680*/  FFMA.FTZ R9, RZ, R90.reuse, R9 ;  /* 0x0000005aff097223 */ /* 0x080fe20000010009 */
[----:B------:R-:W-:Y:S01]  /*2690*/  MUFU.COS R15, R23 ;  /* 0x00000017000f7308 */ /* 0x000fe20000000000 */
[----:B------:R-:W-:Y:S01]  /*26a0*/  FFMA.FTZ R10, R103, R90, -R7 ;  /* 0x0000005a670a7223 */ /* 0x000fe20000010807 */
[----:B------:R-:W-:Y:S01]  /*26b0*/  FSEL R93, R93, RZ, !P1 ;  /* 0x000000ff5d5d7208 */ /* 0x000fe20004800000 */
[----:B-1----:R-:W-:-:S02]  /*26c0*/  FMUL.FTZ R22, R11, R22 ;  /* 0x000000160b167220 */ /* 0x002fc40000410000 */
[----:B------:R-:W-:Y:S02]  /*26d0*/  FADD.FTZ R10, R83, R10 ;  /* 0x0000000a530a7221 */ /* 0x000fe40000010000 */
[----:B------:R-:W-:Y:S01]  /*26e0*/  FADD.FTZ R9, RZ, R9 ;  /* 0x00000009ff097221 */ /* 0x000fe20000010000 */
[----:B------:R-:W0:Y:S01]  /*26f0*/  MUFU.EX2 R8, R8 ;  /* 0x0000000800087308 */ /* 0x000e220000000800 */
[----:B------:R-:W-:Y:S01]  /*2700*/  FSEL R86, R22, 1, !P2 ;  /* 0x3f80000016567808 */ /* 0x000fe20005000000 */
[----:B------:R-:W-:Y:S02]  /*2710*/  FMUL.FTZ R12, R89, R10 ;  /* 0x0000000a590c7220 */ /* 0x000fe40000410000 */
[----:B------:R-:W-:Y:S02]  /*2720*/  FMUL.FTZ R84, R61, R62 ;  /* 0x0000003e3d547220 */ /* 0x000fe40000410000 */
[-C--:B------:R-:W-:Y:S02]  /*2730*/  FMUL.FTZ R11, R89, R9.reuse ;  /* 0x00000009590b7220 */ /* 0x080fe40000410000 */
[----:B------:R-:W-:Y:S01]  /*2740*/  MUFU.EX2 R4, R4 ;  /* 0x0000000400047308 */ /* 0x000fe20000000800 */
[----:B------:R-:W-:Y:S01]  /*2750*/  FFMA.FTZ R12, R86, R9, R12 ;  /* 0x00000009560c7223 */ /* 0x000fe2000001000c */
[----:B------:R-:W-:Y:S01]  /*2760*/  FSEL R84, R84, RZ, !P2 ;  /* 0x000000ff54547208 */ /* 0x000fe20005000000 */
[----:B------:R-:W-:Y:S01]  /*2770*/  FFMA.FTZ R11, R86, R10, -R11 ;  /* 0x0000000a560b7223 */ /* 0x000fe2000001080b */
[----:B------:R-:W-:Y:S01]  /*2780*/  ISETP.GE.U32.AND P2, PT, R44, R82, PT ;  /* 0x000000522c00720c */ /* 0x000fe20003f46070 */
[----:B------:R-:W-:-:S03]  /*2790*/  FADD.FTZ R12, RZ, R12 ;  /* 0x0000000cff0c7221 */ /* 0x000fc60000010000 */
[----:B------:R-:W1:Y:S01]  /*27a0*/  MUFU.COS R5, R21 ;  /* 0x0000001500057308 */ /* 0x000e620000000000 */
[C---:B0-----:R-:W-:Y:S01]  /*27b0*/  FMUL.FTZ R92, R8.reuse, R15 ;  /* 0x0000000f085c7220 */ /* 0x041fe20000410000 */
[----:B------:R-:W-:Y:S01]  /*27c0*/  FSEL R99, R99, RZ, !P2 ;  /* 0x000000ff63637208 */ /* 0x000fe20005000000 */
[----:B------:R-:W-:Y:S01]  /*27d0*/  FMUL.FTZ R91, R8, R91 ;  /* 0x0000005b085b7220 */ /* 0x000fe20000410000 */
[----:B------:R-:W-:Y:S01]  /*27e0*/  FSEL R100, R100, 1, !P2 ;  /* 0x3f80000064647808 */ /* 0x000fe20005000000 */
[----:B------:R-:W-:Y:S01]  /*27f0*/  FADD.FTZ R8, R84, R11 ;  /* 0x0000000b54087221 */ /* 0x000fe20000010000 */
[----:B------:R-:W-:Y:S02]  /*2800*/  FSEL R94, R94, RZ, !P2 ;  /* 0x000000ff5e5e7208 */ /* 0x000fe40005000000 */
[----:B------:R-:W-:Y:S01]  /*2810*/  MUFU.EX2 R6, R19 ;  /* 0x0000001300067308 */ /* 0x000fe20000000800 */
[----:B------:R-:W-:Y:S02]  /*2820*/  FSEL R91, R91, RZ, !P1 ;  /* 0x000000ff5b5b7208 */ /* 0x000fe40004800000 */
[----:B------:R-:W-:-:S02]  /*2830*/  FSEL R92, R92, 1, !P1 ;  /* 0x3f8000005c5c7808 */ /* 0x000fc40004800000 */
[-C--:B------:R-:W-:Y:S02]  /*2840*/  ISETP.GE.U32.AND P2, PT, R46, R82.reuse, PT ;  /* 0x000000522e00720c */ /* 0x080fe40003f46070 */
[----:B------:R-:W-:Y:S01]  /*2850*/  ISETP.GE.U32.AND P1, PT, R47, R82, PT ;  /* 0x000000522f00720c */ /* 0x000fe20003f26070 */
[----:B------:R-:W0:Y:S01]  /*2860*/  MUFU.COS R7, R13 ;  /* 0x0000000d00077308 */ /* 0x000e220000000000 */
[----:B-1----:R-:W-:Y:S01]  /*2870*/  FMUL.FTZ R98, R4, R5 ;  /* 0x0000000504627220 */ /* 0x002fe20000410000 */
[----:B------:R-:W-:Y:S01]  /*2880*/  FSEL R97, R97, RZ, !P2 ;  /* 0x000000ff61617208 */ /* 0x000fe20005000000 */
[----:B------:R-:W-:-:S03]  /*2890*/  FMUL.FTZ R5, R87, R12 ;  /* 0x0000000c57057220 */ /* 0x000fc60000410000 */
[----:B------:R-:W-:Y:S02]  /*28a0*/  FSEL R98, R98, 1, !P2 ;  /* 0x3f80000062627808 */ /* 0x000fe40005000000 */
[----:B------:R-:W1:Y:S08]  /*28b0*/  MUFU.SIN R95, R21 ;  /* 0x00000015005f7308 */ /* 0x000e700000000400 */
[----:B------:R-:W2:Y:S01]  /*28c0*/  MUFU.SIN R101, R13 ;  /* 0x0000000d00657308 */ /* 0x000ea20000000400 */
[----:B0-----:R-:W-:-:S02]  /*28d0*/  FMUL.FTZ R102, R6, R7 ;  /* 0x0000000706667220 */ /* 0x001fc40000410000 */
[-C--:B------:R-:W-:Y:S02]  /*28e0*/  FFMA.FTZ R7, R85, R8.reuse, -R5 ;  /* 0x0000000855077223 */ /* 0x080fe40000010805 */
[----:B------:R-:W-:Y:S01]  /*28f0*/  FMUL.FTZ R8, R87, R8 ;  /* 0x0000000857087220 */ /* 0x000fe20000410000 */
[----:B------:R-:W-:Y:S01]  /*2900*/  FSEL R102, R102, 1, !P1 ;  /* 0x3f80000066667808 */ /* 0x000fe20004800000 */
[----:B------:R-:W-:Y:S02]  /*2910*/  FADD.FTZ R9, R96, R7 ;  /* 0x0000000760097221 */ /* 0x000fe40000010000 */
[----:B-1----:R-:W-:Y:S02]  /*2920*/  FMUL.FTZ R95, R4, R95 ;  /* 0x0000005f045f7220 */ /* 0x002fe40000410000 */
[----:B------:R-:W-:Y:S02]  /*2930*/  FMUL.FTZ R4, R107, R88 ;  /* 0x000000586b047220 */ /* 0x000fe40000410000 */
[----:B------:R-:W-:Y:S01]  /*2940*/  FFMA.FTZ R8, R85, R12, R8 ;  /* 0x0000000c55087223 */ /* 0x000fe20000010008 */
[----:B------:R-:W-:Y:S01]  /*2950*/  FSEL R95, R95, RZ, !P2 ;  /* 0x000000ff5f5f7208 */ /* 0x000fe20005000000 */
[----:B------:R-:W-:-:S02]  /*2960*/  FMUL.FTZ R5, R105, R88 ;  /* 0x0000005869057220 */ /* 0x000fc40000410000 */
[-C--:B------:R-:W-:Y:S02]  /*2970*/  FFMA.FTZ R4, R105, R90.reuse, -R4 ;  /* 0x0000005a69047223 */ /* 0x080fe40000010804 */
[----:B------:R-:W-:Y:S02]  /*2980*/  FADD.FTZ R8, RZ, R8 ;  /* 0x00000008ff087221 */ /* 0x000fe40000010000 */
[----:B------:R-:W-:Y:S02]  /*2990*/  FMUL.FTZ R11, R99, R9 ;  /* 0x00000009630b7220 */ /* 0x000fe40000410000 */
[----:B--2---:R-:W-:Y:S02]  /*29a0*/  FMUL.FTZ R101, R6, R101 ;  /* 0x0000006506657220 */ /* 0x004fe40000410000 */
[----:B------:R-:W-:Y:S02]  /*29b0*/  FFMA.FTZ R5, R107, R90, R5 ;  /* 0x0000005a6b057223 */ /* 0x000fe40000010005 */
[----:B------:R-:W-:Y:S01]  /*29c0*/  FMUL.FTZ R6, R89, R4 ;  /* 0x0000000459067220 */ /* 0x000fe20000410000 */
[----:B------:R-:W-:Y:S01]  /*29d0*/  FSEL R101, R101, RZ, !P1 ;  /* 0x000000ff65657208 */ /* 0x000fe20004800000 */
[----:B------:R-:W-:-:S02]  /*29e0*/  FFMA.FTZ R11, R100, R8, R11 ;  /* 0x00000008640b7223 */ /* 0x000fc4000001000b */
[----:B------:R-:W-:Y:S02]  /*29f0*/  FMUL.FTZ R8, R99, R8 ;  /* 0x0000000863087220 */ /* 0x000fe40000410000 */
[-C--:B------:R-:W-:Y:S02]  /*2a00*/  FMUL.FTZ R7, R89, R5.reuse ;  /* 0x0000000559077220 */ /* 0x080fe40000410000 */
[----:B------:R-:W-:Y:S02]  /*2a10*/  FFMA.FTZ R6, R86, R5, R6 ;  /* 0x0000000556067223 */ /* 0x000fe40000010006 */
[----:B------:R-:W-:Y:S02]  /*2a20*/  FFMA.FTZ R9, R100, R9, -R8 ;  /* 0x0000000964097223 */ /* 0x000fe40000010808 */
[----:B------:R-:W-:Y:S02]  /*2a30*/  FFMA.FTZ R4, R86, R4, -R7 ;  /* 0x0000000456047223 */ /* 0x000fe40000010807 */
[----:B------:R-:W-:-:S02]  /*2a40*/  FMUL.FTZ R5, R87, R6 ;  /* 0x0000000657057220 */ /* 0x000fc40000410000 */
[----:B------:R-:W-:Y:S02]  /*2a50*/  FADD.FTZ R11, RZ, R11 ;  /* 0x0000000bff0b7221 */ /* 0x000fe40000010000 */
        /* <DEDUP_REMOVED lines=8> */
[----:B------:R-:W-:Y:S02]  /*2ae0*/  FMUL.FTZ R6, R99, R4 ;  /* 0x0000000463067220 */ /* 0x000fe40000410000 */
[----:B------:R-:W-:Y:S02]  /*2af0*/  FADD.FTZ R10, RZ, R10 ;  /* 0x0000000aff0a7221 */ /* 0x000fe40000010000 */
[----:B------:R-:W-:-:S02]  /*2b00*/  FADD.FTZ R8, R93, R8 ;  /* 0x000000085d087221 */ /* 0x000fc40000010000 */
[CC--:B------:R-:W-:Y:S02]  /*2b10*/  FFMA.FTZ R6, R100.reuse, R5.reuse, -R6 ;  /* 0x0000000564067223 */ /* 0x0c0fe40000010806 */
[----:B------:R-:W-:Y:S02]  /*2b20*/  FMUL.FTZ R5, R99, R5 ;  /* 0x0000000563057220 */ /* 0x000fe40000410000 */
[C---:B------:R-:W-:Y:S02]  /*2b30*/  FMUL.FTZ R7, R95.reuse, R10 ;  /* 0x0000000a5f077220 */ /* 0x040fe40000410000 */
[----:B------:R-:W-:Y:S02]  /*2b40*/  FMUL.FTZ R9, R95, R8 ;  /* 0x000000085f097220 */ /* 0x000fe40000410000 */
[----:B------:R-:W-:Y:S02]  /*2b50*/  FFMA.FTZ R5, R100, R4, R5 ;  /* 0x0000000464057223 */ /* 0x000fe40000010005 */
[----:B------:R-:W-:-:S02]  /*2b60*/  FFMA.FTZ R8, R98, R8, -R7 ;  /* 0x0000000862087223 */ /* 0x000fc40000010807 */
[----:B------:R-:W-:Y:S02]  /*2b70*/  FFMA.FTZ R9, R98, R10, R9 ;  /* 0x0000000a62097223 */ /* 0x000fe40000010009 */
[----:B------:R-:W-:Y:S02]  /*2b80*/  FMUL.FTZ R7, R91, R5 ;  /* 0x000000055b077220 */ /* 0x000fe40000410000 */
[----:B------:R-:W-:Y:S02]  /*2b90*/  FADD.FTZ R11, RZ, R9 ;  /* 0x00000009ff0b7221 */ /* 0x000fe40000010000 */
[----:B------:R-:W-:Y:S02]  /*2ba0*/  FADD.FTZ R10, R97, R8 ;  /* 0x00000008610a7221 */ /* 0x000fe40000010000 */
[-C--:B------:R-:W-:Y:S02]  /*2bb0*/  FMUL.FTZ R4, R91, R6.reuse ;  /* 0x000000065b047220 */ /* 0x080fe40000410000 */
[----:B------:R-:W-:Y:S01]  /*2bc0*/  FFMA.FTZ R8, R92, R6, -R7 ;  /* 0x000000065c087223 */ /* 0x000fe20000010807 */
[----:B------:R-:W-:Y:S01]  /*2bd0*/  FSEL R106, R106, RZ, !P1 ;  /* 0x000000ff6a6a7208 */ /* 0x000fe20004800000 */
[C---:B------:R-:W-:Y:S01]  /*2be0*/  FMUL.FTZ R13, R101.reuse, R11 ;  /* 0x0000000b650d7220 */ /* 0x040fe20000410000 */
[----:B------:R-:W-:Y:S01]  /*2bf0*/  MOV R7, R79 ;  /* 0x0000004f00077202 */ /* 0x000fe20000000f00 */
[----:B------:R-:W-:-:S02]  /*2c00*/  FMUL.FTZ R6, R101, R10 ;  /* 0x0000000a65067220 */ /* 0x000fc40000410000 */
[----:B------:R-:W-:Y:S01]  /*2c10*/  FFMA.FTZ R9, R92, R5, R4 ;  /* 0x000000055c097223 */ /* 0x000fe20000010004 */
[----:B------:R-:W-:Y:S01]  /*2c20*/  MOV R4, R26 ;  /* 0x0000001a00047202 */ /* 0x000fe20000000f00 */
[C---:B------:R-:W-:Y:S01]  /*2c30*/  FFMA.FTZ R13, R102.reuse, R10, -R13 ;  /* 0x0000000a660d7223 */ /* 0x040fe2000001080d */
[----:B------:R-:W-:Y:S01]  /*2c40*/  MOV R5, R77 ;  /* 0x0000004d00057202 */ /* 0x000fe20000000f00 */
[----:B------:R-:W-:Y:S01]  /*2c50*/  FFMA.FTZ R15, R102, R11, R6 ;  /* 0x0000000b660f7223 */ /* 0x000fe20000010006 */
[----:B------:R-:W-:Y:S01]  /*2c60*/  MOV R6, R30 ;  /* 0x0000001e00067202 */ /* 0x000fe20000000f00 */
[C---:B------:R-:W-:Y:S02]  /*2c70*/  FMUL.FTZ R10, R95.reuse, R8 ;  /* 0x000000085f0a7220 */ /* 0x040fe40000410000 */
[----:B------:R-:W-:Y:S01]  /*2c80*/  FMUL.FTZ R11, R95, R9 ;  /* 0x000000095f0b7220 */ /* 0x000fe20000410000 */
[----:B------:R0:W2:Y:S01]  /*2c90*/  LDG.E.64 R20, [R4.64] ;  /* 0x0000000604147981 */ /* 0x0000a2000c1e1b00 */
[----:B------:R-:W-:-:S02]  /*2ca0*/  FADD.FTZ R15, RZ, R15 ;  /* 0x0000000fff0f7221 */ /* 0x000fc40000010000 */
[----:B------:R-:W-:Y:S01]  /*2cb0*/  FADD.FTZ R14, R106, R13 ;  /* 0x0000000d6a0e7221 */ /* 0x000fe20000010000 */
[----:B------:R1:W2:Y:S01]  /*2cc0*/  LDG.E.64 R18, [R6.64] ;  /* 0x0000000606127981 */ /* 0x0002a2000c1e1b00 */
[C---:B------:R-:W-:Y:S02]  /*2cd0*/  FFMA.FTZ R10, R98.reuse, R9, R10 ;  /* 0x00000009620a7223 */ /* 0x040fe4000001000a */
[----:B------:R-:W-:Y:S01]  /*2ce0*/  FFMA.FTZ R11, R98, R8, -R11 ;  /* 0x00000008620b7223 */ /* 0x000fe2000001080b */
[----:B------:R-:W3:Y:S01]  /*2cf0*/  SHFL.UP PT, R9, R15, 0x1, RZ ;  /* 0x042000000f097989 */ /* 0x000ee200000e00ff */
[----:B------:R-:W-:-:S03]  /*2d00*/  FMUL.FTZ R12, R101, R10 ;  /* 0x0000000a650c7220 */ /* 0x000fc60000410000 */
[----:B------:R-:W4:Y:S01]  /*2d10*/  SHFL.UP PT, R8, R14, 0x1, RZ ;  /* 0x042000000e087989 */ /* 0x000f2200000e00ff */
[-C--:B-1----:R-:W-:Y:S02]  /*2d20*/  FMUL.FTZ R7, R101, R11.reuse ;  /* 0x0000000b65077220 */ /* 0x082fe40000410000 */
[C---:B------:R-:W-:Y:S02]  /*2d30*/  FFMA.FTZ R12, R102.reuse, R11, -R12 ;  /* 0x0000000b660c7223 */ /* 0x040fe4000001080c */
[----:B------:R-:W-:-:S03]  /*2d40*/  FFMA.FTZ R7, R102, R10, R7 ;  /* 0x0000000a66077223 */ /* 0x000fc60000010007 */
[----:B0-----:R-:W0:Y:S04]  /*2d50*/  SHFL.UP PT, R4, R12, 0x1, RZ ;  /* 0x042000000c047989 */ /* 0x001e2800000e00ff */
[----:B------:R-:W1:Y:S01]  /*2d60*/  SHFL.UP PT, R5, R7, 0x1, RZ ;  /* 0x0420000007057989 */ /* 0x000e6200000e00ff */
[----:B------:R-:W-:Y:S01]  /*2d70*/  ISETP.GE.AND P1, PT, R39, 0x1, PT ;  /* 0x000000012700780c */ /* 0x000fe20003f26270 */
[C---:B---3--:R-:W-:Y:S02]  /*2d80*/  FMUL.FTZ R11, R7.reuse, R9 ;  /* 0x00000009070b7220 */ /* 0x048fe40000410000 */
[-C--:B----4-:R-:W-:Y:S02]  /*2d90*/  FMUL.FTZ R6, R7, R8.reuse ;  /* 0x0000000807067220 */ /* 0x090fe40000410000 */
[----:B------:R-:W-:-:S02]  /*2da0*/  FFMA.FTZ R11, R12, R8, -R11 ;  /* 0x000000080c0b7223 */ /* 0x000fc4000001080b */
[----:B------:R-:W-:-:S06]  /*2db0*/  FFMA.FTZ R6, R12, R9, R6 ;  /* 0x000000090c067223 */ /* 0x000fcc0000010006 */
[----:B------:R-:W-:Y:S02]  /*2dc0*/  @P1 FADD.FTZ R14, R14, R11 ;  /* 0x0000000b0e0e1221 */ /* 0x000fe40000010000 */
[----:B------:R-:W-:Y:S02]  /*2dd0*/  @P1 FADD.FTZ R15, R15, R6 ;  /* 0x000000060f0f1221 */ /* 0x000fe40000010000 */
[C---:B0-----:R-:W-:Y:S01]  /*2de0*/  FMUL.FTZ R6, R7.reuse, R4 ;  /* 0x0000000407067220 */ /* 0x041fe20000410000 */
[----:B------:R-:W0:Y:S01]  /*2df0*/  SHFL.UP PT, R11, R14, 0x2, RZ ;  /* 0x044000000e0b7989 */ /* 0x000e2200000e00ff */
[----:B-1----:R-:W-:-:S03]  /*2e00*/  FMUL.FTZ R9, R7, R5 ;  /* 0x0000000507097220 */ /* 0x002fc60000410000 */
[----:B------:R-:W1:Y:S01]  /*2e10*/  SHFL.UP PT, R13, R15, 0x2, RZ ;  /* 0x044000000f0d7989 */ /* 0x000e6200000e00ff */
        /* <DEDUP_REMOVED lines=12> */
[----:B------:R-:W-:Y:S02]  /*2ee0*/  @P1 FADD.FTZ R14, R14, R11 ;  /* 0x0000000b0e0e1221 */ /* 0x000fe40000010000 */
[-C--:B----4-:R-:W-:Y:S01]  /*2ef0*/  FFMA.FTZ R9, R12, R7.reuse, R4 ;  /* 0x000000070c097223 */ /* 0x090fe20000010004 */
[----:B------:R-:W0:Y:S01]  /*2f00*/  SHFL.UP PT, R10, R15, 0x4, RZ ;  /* 0x048000000f0a7989 */ /* 0x000e2200000e00ff */
[----:B------:R-:W-:-:S03]  /*2f10*/  FMUL.FTZ R7, R6, R7 ;  /* 0x0000000706077220 */ /* 0x000fc60000410000 */
        /* <DEDUP_REMOVED lines=28> */
[-C--:B----4-:R-:W-:Y:S02]  /*30e0*/  FFMA.FTZ R13, R12, R7.reuse, R4 ;  /* 0x000000070c0d7223 */ /* 0x090fe40000010004 */
[----:B------:R-:W-:Y:S01]  /*30f0*/  FMUL.FTZ R7, R6, R7 ;  /* 0x0000000706077220 */ /* 0x000fe20000410000 */
[----:B------:R-:W0:Y:S01]  /*3100*/  SHFL.UP PT, R22, R15, 0x10, RZ ;  /* 0x060000000f167989 */ /* 0x000e2200000e00ff */
[----:B------:R-:W-:Y:S02]  /*3110*/  @P1 FADD.FTZ R14, R14, R11 ;  /* 0x0000000b0e0e1221 */ /* 0x000fe40000010000 */
[----:B------:R-:W-:Y:S01]  /*3120*/  @P1 FFMA.FTZ R12, R12, R5, -R7 ;  /* 0x000000050c0c1223 */ /* 0x000fe20000010807 */
[----:B------:R-:W-:Y:S02]  /*3130*/  FSEL R13, R6, R13, !P1 ;  /* 0x0000000d060d7208 */ /* 0x000fe40004800000 */
[----:B------:R-:W1:Y:S04]  /*3140*/  SHFL.UP PT, R6, R14, 0x10, RZ ;  /* 0x060000000e067989 */ /* 0x000e6800000e00ff */
[----:B------:R-:W3:Y:S04]  /*3150*/  SHFL.UP PT, R4, R12, 0x10, RZ ;  /* 0x060000000c047989 */ /* 0x000ee800000e00ff */
[----:B------:R-:W4:Y:S01]  /*3160*/  SHFL.UP PT, R5, R13, 0x10, RZ ;  /* 0x060000000d057989 */ /* 0x000f2200000e00ff */
[----:B------:R-:W-:Y:S01]  /*3170*/  MOV R9, RZ ;  /* 0x000000ff00097202 */ /* 0x000fe20000000f00 */
[----:B------:R-:W-:Y:S01]  /*3180*/  CS2R R10, SRZ ;  /* 0x00000000000a7805 */ /* 0x000fe2000001ff00 */
[----:B------:R-:W-:-:S02]  /*3190*/  MOV R8, 0x3f800000 ;  /* 0x3f80000000087802 */ /* 0x000fc40000000f00 */
[C---:B------:R-:W-:Y:S02]  /*31a0*/  ISETP.GE.AND P1, PT, R39.reuse, 0x10, PT ;  /* 0x000000102700780c */ /* 0x040fe40003f26270 */
[----:B------:R-:W-:Y:S02]  /*31b0*/  ISETP.NE.AND P2, PT, R39, 0x1f, PT ;  /* 0x0000001f2700780c */ /* 0x000fe40003f45270 */
[----:B------:R-:W5:Y:S01]  /*31c0*/  @!P0 LDS.128 R8, [UR4+0x260] ;  /* 0x00026004ff088984 */ /* 0x000f620008000c00 */
[----:B0-----:R-:W-:-:S04]  /*31d0*/  FMUL.FTZ R7, R13, R22 ;  /* 0x000000160d077220 */ /* 0x001fc80000410000 */
[CC--:B-1----:R-:W-:Y:S02]  /*31e0*/  FFMA.FTZ R23, R12.reuse, R6.reuse, -R7 ;  /* 0x000000060c177223 */ /* 0x0c2fe40000010807 */
[C---:B------:R-:W-:Y:S02]  /*31f0*/  FMUL.FTZ R109, R13.reuse, R6 ;  /* 0x000000060d6d7220 */ /* 0x040fe40000410000 */
[C---:B---3--:R-:W-:Y:S02]  /*3200*/  FMUL.FTZ R6, R13.reuse, R4 ;  /* 0x000000040d067220 */ /* 0x048fe40000410000 */
[C---:B------:R-:W-:Y:S02]  /*3210*/  FFMA.FTZ R22, R12.reuse, R22, R109 ;  /* 0x000000160c167223 */ /* 0x040fe4000001006d */
[-C--:B----4-:R-:W-:Y:S02]  /*3220*/  FFMA.FTZ R6, R12, R5.reuse, R6 ;  /* 0x000000050c067223 */ /* 0x090fe40000010006 */
[----:B------:R-:W-:-:S02]  /*3230*/  FMUL.FTZ R7, R13, R5 ;  /* 0x000000050d077220 */ /* 0x000fc40000410000 */
        /* <DEDUP_REMOVED lines=35> */
[----:B------:R-:W-:Y:S01]  /*3470*/  FFMA.FTZ R88, R90, R13, R88 ;  /* 0x0000000d5a587223 */ /* 0x000fe20000010058 */
[----:B------:R-:W-:Y:S01]  /*3480*/  MOV R15, c[0x0][0x1a0] ;  /* 0x00006800000f7a02 */ /* 0x000fe20000000f00 */
[----:B------:R-:W-:-:S02]  /*3490*/  FADD.FTZ R83, R83, R12 ;  /* 0x0000000c53537221 */ /* 0x000fc40000010000 */
[----:B------:R-:W-:Y:S01]  /*34a0*/  FADD.FTZ R12, RZ, R88 ;  /* 0x00000058ff0c7221 */ /* 0x000fe20000010000 */
[----:B------:R-:W-:Y:S02]  /*34b0*/  MOV R22, c[0x0][0x1a4] ;  /* 0x0000690000167a02 */ /* 0x000fe40000000f00 */
[----:B------:R-:W-:Y:S01]  /*34c0*/  LEA R30, P1, R15, R30, 0x3 ;  /* 0x0000001e0f1e7211 */ /* 0x000fe200078218ff */
[CC--:B------:R-:W-:Y:S02]  /*34d0*/  FMUL.FTZ R14, R89.reuse, R12.reuse ;  /* 0x0000000c590e7220 */ /* 0x0c0fe40000410000 */
[----:B------:R-:W-:Y:S01]  /*34e0*/  FMUL.FTZ R89, R89, R83 ;  /* 0x0000005359597220 */ /* 0x000fe20000410000 */
[----:B------:R-:W-:Y:S01]  /*34f0*/  LEA.HI.X R79, R15, R79, R22, 0x3, P1 ;  /* 0x0000004f0f4f7211 */ /* 0x000fe200008f1c16 */
[C---:B------:R-:W-:Y:S01]  /*3500*/  FFMA.FTZ R15, R86.reuse, R83, -R14 ;  /* 0x00000053560f7223 */ /* 0x040fe2000001080e */
[----:B------:R-:W-:Y:S01]  /*3510*/  MOV R22, c[0x0][0x1c0] ;  /* 0x0000700000167a02 */ /* 0x000fe20000000f00 */
[----:B------:R-:W-:Y:S01]  /*3520*/  FFMA.FTZ R14, R86, R12, R89 ;  /* 0x0000000c560e7223 */ /* 0x000fe20000010059 */
[----:B------:R-:W-:-:S02]  /*3530*/  MOV R23, c[0x0][0x1c4] ;  /* 0x0000710000177a02 */ /* 0x000fc40000000f00 */
[----:B------:R-:W-:Y:S01]  /*3540*/  LEA R26, P1, R22, R26, 0x3 ;  /* 0x0000001a161a7211 */ /* 0x000fe200078218ff */
[----:B------:R-:W-:Y:S02]  /*3550*/  FADD.FTZ R14, RZ, R14 ;  /* 0x0000000eff0e7221 */ /* 0x000fe40000010000 */
[----:B------:R-:W-:Y:S01]  /*3560*/  FADD.FTZ R84, R84, R15 ;  /* 0x0000000f54547221 */ /* 0x000fe20000010000 */
[----:B------:R-:W-:Y:S01]  /*3570*/  LEA.HI.X R77, R22, R77, R23, 0x3, P1 ;  /* 0x0000004d164d7211 */ /* 0x000fe200008f1c17 */
[C---:B------:R-:W-:Y:S02]  /*3580*/  FMUL.FTZ R23, R87.reuse, R14 ;  /* 0x0000000e57177220 */ /* 0x040fe40000410000 */
[----:B------:R-:W-:Y:S02]  /*3590*/  FMUL.FTZ R87, R87, R84 ;  /* 0x0000005457577220 */ /* 0x000fe40000410000 */
[-C--:B--2---:R-:W-:Y:S02]  /*35a0*/  FMUL.FTZ R15, R19, R21.reuse ;  /* 0x00000015130f7220 */ /* 0x084fe40000410000 */
[----:B------:R-:W-:-:S02]  /*35b0*/  FMUL.FTZ R22, R18, R21 ;  /* 0x0000001512167220 */ /* 0x000fc40000410000 */
[----:B------:R-:W-:Y:S02]  /*35c0*/  FFMA.FTZ R23, R85, R84, -R23 ;  /* 0x0000005455177223 */ /* 0x000fe40000010817 */
[----:B------:R-:W-:Y:S02]  /*35d0*/  FMUL.FTZ R21, R5, R11 ;  /* 0x0000000b05157220 */ /* 0x000fe40000410000 */
[----:B------:R-:W-:Y:S02]  /*35e0*/  FFMA.FTZ R87, R85, R14, R87 ;  /* 0x0000000e55577223 */ /* 0x000fe40000010057 */
[----:B------:R-:W-:Y:S02]  /*35f0*/  FFMA.FTZ R18, R18, R20, -R15 ;  /* 0x0000001412127223 */ /* 0x000fe4000001080f */
[----:B------:R-:W-:Y:S02]  /*3600*/  FADD.FTZ R15, R96, R23 ;  /* 0x00000017600f7221 */ /* 0x000fe40000010000 */
[----:B------:R-:W-:-:S02]  /*3610*/  FMUL.FTZ R23, R5, R9 ;  /* 0x0000000905177220 */ /* 0x000fc40000410000 */
[CC--:B------:R-:W-:Y:S02]  /*3620*/  FFMA.FTZ R85, R4.reuse, R10.reuse, -R21 ;  /* 0x0000000a04557223 */ /* 0x0c0fe40000010815 */
[----:B------:R-:W-:Y:S02]  /*3630*/  FADD.FTZ R21, RZ, R87 ;  /* 0x00000057ff157221 */ /* 0x000fe40000010000 */
[C---:B------:R-:W-:Y:S02]  /*3640*/  FMUL.FTZ R10, R5.reuse, R10 ;  /* 0x0000000a050a7220 */ /* 0x040fe40000410000 */
[-C--:B------:R-:W-:Y:S02]  /*3650*/  FMUL.FTZ R5, R5, R8.reuse ;  /* 0x0000000805057220 */ /* 0x080fe40000410000 */
[----:B------:R-:W-:Y:S02]  /*3660*/  FFMA.FTZ R8, R4, R8, -R23 ;  /* 0x0000000804087223 */ /* 0x000fe40000010817 */
[C---:B------:R-:W-:Y:S01]  /*3670*/  FMUL.FTZ R23, R99.reuse, R21 ;  /* 0x0000001563177220 */ /* 0x040fe20000410000 */
[----:B------:R-:W-:Y:S01]  /*3680*/  MOV R86, c[0x0][0x188] ;  /* 0x0000620000567a02 */ /* 0x000fe20000000f00 */
[----:B------:R-:W-:-:S02]  /*3690*/  FMUL.FTZ R99, R99, R15 ;  /* 0x0000000f63637220 */ /* 0x000fc40000410000 */
[----:B------:R-:W-:Y:S01]  /*36a0*/  FFMA.FTZ R23, R100, R15, -R23 ;  /* 0x0000000f64177223 */ /* 0x000fe20000010817 */
[----:B------:R-:W-:Y:S01]  /*36b0*/  MOV R88, c[0x0][0x18c] ;  /* 0x0000630000587a02 */ /* 0x000fe20000000f00 */
[----:B------:R-:W-:Y:S01]  /*36c0*/  FFMA.FTZ R9, R4, R9, R5 ;  /* 0x0000000904097223 */ /* 0x000fe20000010005 */
[----:B------:R-:W-:Y:S01]  /*36d0*/  LEA R28, P2, R86, R28, 0x3 ;  /* 0x0000001c561c7211 */ /* 0x000fe200078418ff */
[----:B------:R-:W-:Y:S01]  /*36e0*/  FFMA.FTZ R4, R4, R11, R10 ;  /* 0x0000000b04047223 */ /* 0x000fe2000001000a */
[----:B------:R-:W-:Y:S01]  /*36f0*/  ISETP.NE.AND P1, PT, R80, RZ, PT ;  /* 0x000000ff5000720c */ /* 0x000fe20003f25270 */
[----:B------:R-:W-:Y:S02]  /*3700*/  FFMA.FTZ R99, R100, R21, R99 ;  /* 0x0000001564637223 */ /* 0x000fe40000010063 */
[----:B------:R-:W-:Y:S01]  /*3710*/  FADD.FTZ R94, R94, R23 ;  /* 0x000000175e5e7221 */ /* 0x000fe20000010000 */
[----:B------:R-:W-:Y:S01]  /*3720*/  LEA.HI.X R29, R86, R29, R88, 0x3, P2 ;  /* 0x0000001d561d7211 */ /* 0x000fe200010f1c58 */
[----:B------:R-:W-:-:S02]  /*3730*/  FADD.FTZ R11, R7, R4 ;  /* 0x00000004070b7221 */ /* 0x000fc40000010000 */
[----:B------:R-:W-:Y:S02]  /*3740*/  FADD.FTZ R86, RZ, R99 ;  /* 0x00000063ff567221 */ /* 0x000fe40000010000 */
[C---:B------:R-:W-:Y:S02]  /*3750*/  FMUL.FTZ R7, R91.reuse, R94 ;  /* 0x0000005e5b077220 */ /* 0x040fe40000410000 */
[-C--:B------:R-:W-:Y:S02]  /*3760*/  FMUL.FTZ R91, R91, R86.reuse ;  /* 0x000000565b5b7220 */ /* 0x080fe40000410000 */
[C---:B------:R-:W-:Y:S02]  /*3770*/  FFMA.FTZ R7, R92.reuse, R86, R7 ;  /* 0x000000565c077223 */ /* 0x040fe40000010007 */
[----:B------:R-:W-:Y:S02]  /*3780*/  FFMA.FTZ R19, R19, R20, R22 ;  /* 0x0000001413137223 */ /* 0x000fe40000010016 */
[----:B------:R-:W-:-:S02]  /*3790*/  FFMA.FTZ R92, R92, R94, -R91 ;  /* 0x0000005e5c5c7223 */ /* 0x000fc4000001085b */
[----:B------:R-:W-:Y:S01]  /*37a0*/  FADD.FTZ R20, RZ, R7 ;  /* 0x00000007ff147221 */ /* 0x000fe20000010000 */
[----:B------:R-:W-:Y:S01]  /*37b0*/  @!P1 MOV R4, R78 ;  /* 0x0000004e00049202 */ /* 0x000fe20000000f00 */
[----:B------:R-:W-:Y:S01]  /*37c0*/  FADD.FTZ R10, R6, R85 ;  /* 0x00000055060a7221 */ /* 0x000fe20000010000 */
[----:B------:R-:W-:Y:S01]  /*37d0*/  @!P1 MOV R5, R81 ;  /* 0x0000005100059202 */ /* 0x000fe20000000f00 */
[----:B------:R-:W-:Y:S02]  /*37e0*/  FMUL.FTZ R13, R19, R13 ;  /* 0x0000000d130d7220 */ /* 0x000fe40000410000 */
[----:B------:R-:W-:Y:S02]  /*37f0*/  FADD.FTZ R92, R93, R92 ;  /* 0x0000005c5d5c7221 */ /* 0x000fe40000010000 */
[----:B------:R-:W-:Y:S01]  /*3800*/  FMUL.FTZ R7, R95, R20 ;  /* 0x000000145f077220 */ /* 0x000fe20000410000 */
[----:B------:R0:W-:Y:S01]  /*3810*/  @!P1 STG.E.128 [R4.64], R8 ;  /* 0x0000000804009986 */ /* 0x0001e2000c101d06 */
[----:B------:R-:W-:-:S02]  /*3820*/  FFMA.FTZ R6, R18, R103, -R13 ;  /* 0x0000006712067223 */ /* 0x000fc4000001080d */
[----:B------:R-:W-:Y:S02]  /*3830*/  FMUL.FTZ R95, R95, R92 ;  /* 0x0000005c5f5f7220 */ /* 0x000fe40000410000 */
[----:B------:R-:W-:Y:S02]  /*3840*/  FFMA.FTZ R27, R6, 2, R27 ;  /* 0x40000000061b7823 */ /* 0x000fe4000001001b */
[----:B------:R-:W-:Y:S01]  /*3850*/  FFMA.FTZ R95, R98, R20, R95 ;  /* 0x00000014625f7223 */ /* 0x000fe2000001005f */
[----:B------:R1:W-:Y:S01]  /*3860*/  @!P1 STS.128 [UR4+0x260], R8 ;  /* 0x00026008ff009988 */ /* 0x0003e20008000c04 */
[----:B------:R-:W-:Y:S01]  /*3870*/  IADD3 R108, R108, 0x1, RZ ;  /* 0x000000016c6c7810 */ /* 0x000fe20007ffe0ff */
[----:B0-----:R-:W-:Y:S02]  /*3880*/  FFMA.FTZ R4, R98, R92, -R7 ;  /* 0x0000005c62047223 */ /* 0x001fe40000010807 */
[----:B------:R-:W-:Y:S02]  /*3890*/  FMUL.FTZ R5, R19, R14 ;  /* 0x0000000e13057220 */ /* 0x000fe40000410000 */
[----:B------:R-:W-:-:S02]  /*38a0*/  FADD.FTZ R6, R97, R4 ;  /* 0x0000000461067221 */ /* 0x000fc40000010000 */
[----:B------:R-:W-:Y:S02]  /*38b0*/  FFMA.FTZ R84, R18, R84, -R5 ;  /* 0x0000005412547223 */ /* 0x000fe40000010805 */
[----:B-1----:R-:W-:Y:S02]  /*38c0*/  FADD.FTZ R8, RZ, R95 ;  /* 0x0000005fff087221 */ /* 0x002fe40000010000 */
[C---:B------:R-:W-:Y:S01]  /*38d0*/  FMUL.FTZ R5, R101.reuse, R6 ;  /* 0x0000000665057220 */ /* 0x040fe20000410000 */
[----:B------:R-:W-:Y:S01]  /*38e0*/  ISETP.GE.AND P1, PT, R108, c[0x0][0x16c], PT ;  /* 0x00005b006c007a0c */ /* 0x000fe20003f26270 */
[-C--:B------:R-:W-:Y:S02]  /*38f0*/  FMUL.FTZ R101, R101, R8.reuse ;  /* 0x0000000865657220 */ /* 0x080fe40000410000 */
[C---:B------:R-:W-:Y:S02]  /*3900*/  FFMA.FTZ R4, R102.reuse, R8, R5 ;  /* 0x0000000866047223 */ /* 0x040fe40000010005 */
[----:B------:R-:W-:-:S02]  /*3910*/  FFMA.FTZ R101, R102, R6, -R101 ;  /* 0x0000000666657223 */ /* 0x000fc40000010865 */
[----:B------:R-:W-:Y:S02]  /*3920*/  FADD.FTZ R4, RZ, R4 ;  /* 0x00000004ff047221 */ /* 0x000fe40000010000 */
[C---:B------:R-:W-:Y:S02]  /*3930*/  FMUL.FTZ R12, R19.reuse, R12 ;  /* 0x0000000c130c7220 */ /* 0x040fe40000410000 */
[C---:B------:R-:W-:Y:S02]  /*3940*/  FMUL.FTZ R21, R19.reuse, R21 ;  /* 0x0000001513157220 */ /* 0x040fe40000410000 */
[C---:B------:R-:W-:Y:S02]  /*3950*/  FMUL.FTZ R7, R19.reuse, R86 ;  /* 0x0000005613077220 */ /* 0x040fe40000410000 */
[C---:B------:R-:W-:Y:S02]  /*3960*/  FMUL.FTZ R5, R19.reuse, R20 ;  /* 0x0000001413057220 */ /* 0x040fe40000410000 */
[----:B------:R-:W-:-:S02]  /*3970*/  FMUL.FTZ R9, R19, R8 ;  /* 0x0000000813097220 */ /* 0x000fc40000410000 */
[----:B------:R-:W-:Y:S02]  /*3980*/  FADD.FTZ R101, R106, R101 ;  /* 0x000000656a657221 */ /* 0x000fe40000010000 */
[----:B------:R-:W-:Y:S01]  /*3990*/  FMUL.FTZ R11, R19, R4 ;  /* 0x00000004130b7220 */ /* 0x000fe20000410000 */
[----:B------:R-:W-:Y:S01]  /*39a0*/  IADD3 R78, P2, R78, 0x10, RZ ;  /* 0x000000104e4e7810 */ /* 0x000fe20007f5e0ff */
[C---:B------:R-:W-:Y:S02]  /*39b0*/  FFMA.FTZ R83, R18.reuse, R83, -R12 ;  /* 0x0000005312537223 */ /* 0x040fe4000001080c */
[C---:B------:R-:W-:Y:S02]  /*39c0*/  FFMA.FTZ R21, R18.reuse, R15, -R21 ;  /* 0x0000000f12157223 */ /* 0x040fe40000010815 */
[C---:B------:R-:W-:Y:S02]  /*39d0*/  FFMA.FTZ R7, R18.reuse, R94, -R7 ;  /* 0x0000005e12077223 */ /* 0x040fe40000010807 */
[----:B------:R-:W-:-:S02]  /*39e0*/  FFMA.FTZ R4, R18, R92, -R5 ;  /* 0x0000005c12047223 */ /* 0x000fc40000010805 */
[C---:B------:R-:W-:Y:S01]  /*39f0*/  FFMA.FTZ R9, R18.reuse, R6, -R9 ;  /* 0x0000000612097223 */ /* 0x040fe20000010809 */
[----:B------:R-:W-:Y:S01]  /*3a00*/  UIADD3 UR4, UR4, 0x10, URZ ;  /* 0x0000001004047890 */ /* 0x000fe2000fffe03f */
[----:B------:R-:W-:Y:S01]  /*3a10*/  FFMA.FTZ R18, R18, R101, -R11 ;  /* 0x0000006512127223 */ /* 0x000fe2000001080b */
[----:B------:R-:W-:Y:S01]  /*3a20*/  IADD3.X R81, RZ, R81, RZ, P2, !PT ;  /* 0x00000051ff517210 */ /* 0x000fe200017fe4ff */
        /* <DEDUP_REMOVED lines=9> */
.L_x_2052:
[----:B------:R-:W-:Y:S01]  /*3ac0*/  BAR.SYNC.DEFER_BLOCKING 0x0 ;  /* 0x0000000000007b1d */ /* 0x000fe20000010000 */
[----:B------:R-:W-:Y:S02]  /*3ad0*/  F2FP.PACK_AB R0, R0, R25 ;  /* 0x000000190000723e */ /* 0x000fe400000000ff */
[----:B------:R-:W-:Y:S02]  /*3ae0*/  ISETP.NE.AND P0, PT, R80, RZ, PT ;  /* 0x000000ff5000720c */ /* 0x000fe40003f05270 */
[----:B------:R-:W-:Y:S01]  /*3af0*/  F2FP.PACK_AB R24, R24, R27 ;  /* 0x0000001b1818723e */ /* 0x000fe200000000ff */
[----:B------:R-:W-:Y:S01]  /*3b00*/  BSSY B0, `(.L_x_2054) ;  /* 0x0000030000007945 */ /* 0x000fe20003800000 */
[----:B------:R-:W-:-:S02]  /*3b10*/  PRMT R4, R0, 0x7610, R4 ;  /* 0x0000761000047816 */ /* 0x000fc40000000004 */
[----:B------:R-:W-:Y:S02]  /*3b20*/  F2FP.PACK_AB R73, R73, R76 ;  /* 0x0000004c4949723e */ /* 0x000fe400000000ff */
[----:B------:R-:W-:Y:S02]  /*3b30*/  PRMT R5, R0, 0x7632, R5 ;  /* 0x0000763200057816 */ /* 0x000fe40000000005 */
[----:B------:R-:W-:Y:S02]  /*3b40*/  F2FP.PACK_AB R74, R75, R74 ;  /* 0x0000004a4b4a723e */ /* 0x000fe400000000ff */
[----:B------:R-:W-:Y:S02]  /*3b50*/  LEA.HI.SX32 R0, R39, R39, 0x1b ;  /* 0x0000002727007211 */ /* 0x000fe400078fdaff */
[----:B------:R-:W-:Y:S02]  /*3b60*/  PRMT R28, R24, 0x7632, R28 ;  /* 0x00007632181c7816 */ /* 0x000fe4000000001c */
[----:B------:R-:W-:-:S02]  /*3b70*/  PRMT R6, R73, 0x7632, R6 ;  /* 0x0000763249067816 */ /* 0x000fc40000000006 */
[----:B------:R-:W-:Y:S02]  /*3b80*/  PRMT R7, R74, 0x7632, R7 ;  /* 0x000076324a077816 */ /* 0x000fe40000000007 */
[----:B------:R-:W-:Y:S01]  /*3b90*/  SHF.L.U32 R11, R0, 0x1, RZ ;  /* 0x00000001000b7819 */ /* 0x000fe200000006ff */
[----:B------:R-:W-:Y:S04]  /*3ba0*/  STS.U16 [R56], R24 ;  /* 0x0000001838007388 */ /* 0x000fe80000000400 */
        /* <DEDUP_REMOVED lines=8> */
[----:B------:R-:W-:Y:S01]  /*3c30*/  STS.U16 [R56+0xe], R7 ;  /* 0x00000e0738007388 */ /* 0x000fe20000000400 */
[----:B------:R-:W-:-:S06]  /*3c40*/  NOP ;  /* 0x0000000000007918 */ /* 0x000fcc0000000000 */
[----:B------:R-:W-:Y:S01]  /*3c50*/  LDS.U16 R49, [R49+0x40] ;  /* 0x0000400031317984 */ /* 0x000fe20000000400 */
[----:B------:R-:W-:-:S03]  /*3c60*/  IMAD.WIDE.U32 R4, R36, c[0x0][0x200], RZ ;  /* 0x0000800024047a25 */ /* 0x000fc600078e00ff */
[----:B------:R-:W-:Y:S02]  /*3c70*/  LDS.U16 R13, [R50+0x80] ;  /* 0x00008000320d7984 */ /* 0x000fe40000000400 */
[----:B------:R-:W-:Y:S02]  /*3c80*/  IADD3 R21, R5, R9, RZ ;  /* 0x0000000905157210 */ /* 0x000fe40007ffe0ff */
        /* <DEDUP_REMOVED lines=23> */
.L_x_2055:
[----:B------:R-:W-:Y:S05]  /*3e00*/  BSYNC B0 ;  /* 0x0000000000007941 */ /* 0x000fea0003800000 */
.L_x_2054:
[----:B------:R-:W-:Y:S01]  /*3e10*/  MOV R5, R21 ;  /* 0x0000001500057202 */ /* 0x000fe20000000f00 */
[----:B------:R-:W-:Y:S01]  /*3e20*/  IMAD R6, R32, c[0x0][0x208], RZ ;  /* 0x0000820020067a24 */ /* 0x000fe200078e02ff */
[----:B0-----:R-:W-:Y:S02]  /*3e30*/  SHF.L.U32 R9, R40, 0x8, RZ ;  /* 0x0000000828097819 */ /* 0x001fe400000006ff */
[----:B------:R-:W-:Y:S01]  /*3e40*/  LOP3.LUT R7, R37, 0x20, RZ, 0xfc, !PT ;  /* 0x0000002025077812 */ /* 0x000fe200078efcff */
[----:B------:R-:W-:Y:S01]  /*3e50*/  IMAD.WIDE.U32 R4, R31, c[0x0][0x208], R4 ;  /* 0x000082001f047a25 */ /* 0x000fe200078e0004 */
[----:B------:R-:W-:Y:S02]  /*3e60*/  SHF.R.S32.HI R11, RZ, 0x1f, R9 ;  /* 0x0000001fff0b7819 */ /* 0x000fe40000011409 */
[----:B------:R-:W-:Y:S01]  /*3e70*/  ISETP.GE.AND P0, PT, R7, R0, PT ;  /* 0x000000000700720c */ /* 0x000fe20003f06270 */
[----:B------:R-:W-:Y:S01]  /*3e80*/  IMAD R8, R31, c[0x0][0x20c], R6 ;  /* 0x000083001f087a24 */ /* 0x000fe200078e0206 */
[----:B------:R-:W-:-:S02]  /*3e90*/  IADD3 R6, P3, R9, R4, RZ ;  /* 0x0000000409067210 */ /* 0x000fc40007f7e0ff */
[----:B------:R-:W-:Y:S02]  /*3ea0*/  LEA R7, P4, R37, c[0x0][0x258], 0x1 ;  /* 0x0000960025077a11 */ /* 0x000fe400078808ff */
[----:B------:R-:W-:Y:S02]  /*3eb0*/  IADD3.X R5, R11, R8, R5, P3, !PT ;  /* 0x000000080b057210 */ /* 0x000fe40001ffe405 */
[C---:B------:R-:W-:Y:S02]  /*3ec0*/  LEA.HI.X R8, R37.reuse, c[0x0][0x25c], R38, 0x1, P4 ;  /* 0x0000970025087a11 */ /* 0x040fe400020f0c26 */
[----:B------:R-:W-:Y:S02]  /*3ed0*/  LEA R4, P6, R6, R7, 0x1 ;  /* 0x0000000706047211 */ /* 0x000fe400078c08ff */
[C---:B------:R-:W-:Y:S02]  /*3ee0*/  LOP3.LUT R9, R37.reuse, 0xa0, RZ, 0xfc, !PT ;  /* 0x000000a025097812 */ /* 0x040fe400078efcff */
[----:B------:R-:W-:-:S02]  /*3ef0*/  LOP3.LUT R11, R37, 0xc0, RZ, 0xfc, !PT ;  /* 0x000000c0250b7812 */ /* 0x000fc400078efcff */
[----:B------:R-:W-:Y:S02]  /*3f00*/  LOP3.LUT R7, R37, 0xe0, RZ, 0xfc, !PT ;  /* 0x000000e025077812 */ /* 0x000fe400078efcff */
[----:B------:R-:W-:Y:S02]  /*3f10*/  LEA.HI.X R5, R6, R8, R5, 0x1, P6 ;  /* 0x0000000806057211 */ /* 0x000fe400030f0c05 */
[-C--:B------:R-:W-:Y:S02]  /*3f20*/  ISETP.GE.AND P3, PT, R48, R0.reuse, PT ;  /* 0x000000003000720c */ /* 0x080fe40003f66270 */
[-C--:B------:R-:W-:Y:S01]  /*3f30*/  ISETP.GE.AND P4, PT, R9, R0.reuse, PT ;  /* 0x000000000900720c */ /* 0x080fe20003f86270 */
[----:B------:R0:W-:Y:S01]  /*3f40*/  @!P0 STG.E.U16 [R4.64+0x40], R49 ;  /* 0x0000403104008986 */ /* 0x0001e2000c101506 */
[-C--:B------:R-:W-:Y:S02]  /*3f50*/  ISETP.GE.AND P5, PT, R11, R0.reuse, PT ;  /* 0x000000000b00720c */ /* 0x080fe40003fa6270 */
[----:B------:R-:W-:-:S02]  /*3f60*/  ISETP.GE.AND P6, PT, R7, R0, PT ;  /* 0x000000000700720c */ /* 0x000fc40003fc6270 */
[C---:B------:R-:W-:Y:S02]  /*3f70*/  LOP3.LUT R21, R37.reuse, 0x40, RZ, 0xfc, !PT ;  /* 0x0000004025157812 */ /* 0x040fe400078efcff */
[----:B------:R-:W-:Y:S02]  /*3f80*/  LOP3.LUT R23, R37, 0x80, RZ, 0xfc, !PT ;  /* 0x0000008025177812 */ /* 0x000fe400078efcff */
[----:B------:R-:W-:Y:S01]  /*3f90*/  IADD3 R40, R40, 0x1, RZ ;  /* 0x0000000128287810 */ /* 0x000fe20007ffe0ff */
[----:B------:R0:W-:Y:S01]  /*3fa0*/  @!P3 STG.E.U16 [R4.64+0xc0], R51 ;  /* 0x0000c0330400b986 */ /* 0x0001e2000c101506 */
[-C--:B------:R-:W-:Y:S02]  /*3fb0*/  ISETP.GE.AND P1, PT, R21, R0.reuse, PT ;  /* 0x000000001500720c */ /* 0x080fe40003f26270 */
[----:B------:R-:W-:Y:S01]  /*3fc0*/  ISETP.GE.AND P2, PT, R23, R0, PT ;  /* 0x000000001700720c */ /* 0x000fe20003f46270 */
[----:B------:R0:W-:Y:S01]  /*3fd0*/  @!P4 STG.E.U16 [R4.64+0x140], R53 ;  /* 0x000140350400c986 */ /* 0x0001e2000c101506 */
[----:B------:R-:W-:-:S03]  /*3fe0*/  ISETP.GE.AND P0, PT, R40, c[0x0][0x174], PT ;  /* 0x00005d0028007a0c */ /* 0x000fc60003f06270 */
[----:B------:R0:W-:Y:S04]  /*3ff0*/  @!P5 STG.E.U16 [R4.64+0x180], R19 ;  /* 0x000180130400d986 */ /* 0x0001e8000c101506 */
[----:B------:R0:W-:Y:S04]  /*4000*/  @!P6 STG.E.U16 [R4.64+0x1c0], R55 ;  /* 0x0001c0370400e986 */ /* 0x0001e8000c101506 */
        /* <DEDUP_REMOVED lines=8> */
.L_x_2056:
[----:B------:R-:W-:Y:S05]  /*4090*/  EXIT ;  /* 0x000000000000794d */ /* 0x000fea0003800000 */
.L_x_2058:
        /* <DEDUP_REMOVED lines=14> */
.L_x_5368:


//--------------------- .text._Z25selective_scan_fwd_kernelI32Selective_Scan_fwd_kernel_traitsILi32ELi8ELi1ELb0ELb0ELb0ELb1EN3c104HalfENS1_7complexIfEEEEv13SSMParamsBase --------------------------
	.section	.text._Z25selective_scan_fwd_kernelI32Selective_Scan_fwd_kernel_traitsILi32ELi8ELi1ELb0ELb0ELb0ELb1EN3c104HalfENS1_7complexIfEEEEv13SSMParamsBase,"ax",@progbits
	.sectioninfo	@"SHI_REGISTERS=117"
	.align	128
        .global         _Z25selective_scan_fwd_kernelI32Selective_Scan_fwd_kernel_traitsILi32ELi8ELi1ELb0ELb0ELb0ELb1EN3c104HalfENS1_7complexIfEEEEv13SSMParamsBase
        .type           _Z25selective_scan_fwd_kernelI32Selective_Scan_fwd_kernel_traitsILi32ELi8ELi1ELb0ELb0ELb0ELb1EN3c104HalfENS1_7complexIfEEEEv13SSMParamsBase,@function
        .size           _Z25selective_scan_fwd_kernelI32Selective_Scan_fwd_kernel_traitsILi32ELi8ELi1ELb0ELb0ELb0ELb1EN3c104HalfENS1_7complexIfEEEEv13SSMParamsBase,(.L_x_5369 - _Z25selective_scan_fwd_kernelI32Selective_Scan_fwd_kernel_traitsILi32ELi8ELi1ELb0ELb0ELb0ELb1EN3c104HalfENS1_7complexIfEEEEv13SSMParamsBase)
        .other          _Z25selective_scan_fwd_kernelI32Selective_Scan_fwd_kernel_traitsILi32ELi8ELi1ELb0ELb0ELb0ELb1EN3c104HalfENS1_7complexIfEEEEv13SSMParamsBase,@"STO_CUDA_ENTRY STV_DEFAULT"
_Z25selective_scan_fwd_kernelI32Selective_Scan_fwd_kernel_traitsILi32ELi8ELi1ELb0ELb0ELb0ELb1EN3c104HalfENS1_7complexIfEEEEv13SSMParamsBase:
.text._Z25selective_scan_fwd_kernelI32Selective_Scan_fwd_kernel_traitsILi32ELi8ELi1ELb0ELb0ELb0ELb1EN3c104HalfENS1_7complexIfEEEEv13SSMParamsBase:
        /* <DEDUP_REMOVED lines=35> */
[C---:B------:R-:W-:Y:S01]  /*0230*/  IMAD R0, R106.reuse, c[0x0][0x1d0], RZ ;  /* 0x000074006a007a24 */ /* 0x040fe200078e02ff */
        /* <DEDUP_REMOVED lines=12> */
[C---:B------:R-:W-:Y:S02]  /*0300*/  LEA R16, P0, R17.reuse, c[0x0][0x240], 0x1 ;  /* 0x0000900011107a11 */ /* 0x040fe400078008ff */
[----:B------:R-:W-:Y:S02]  /*0310*/  LEA R11, P1, R18, c[0x0][0x248], 0x1 ;  /* 0x00009200120b7a11 */ /* 0x000fe400078208ff */
[----:B------:R-:W-:-:S02]  /*0320*/  LEA.HI.X R17, R17, c[0x0][0x244], R2, 0x1, P0 ;  /* 0x0000910011117a11 */ /* 0x000fc400000f0c02 */
[----:B------:R-:W-:Y:S02]  /*0330*/  LEA.HI.X R18, R18, c[0x0][0x24c], R5, 0x1, P1 ;  /* 0x0000930012127a11 */ /* 0x000fe400008f0c05 */
[C---:B------:R-:W-:Y:S02]  /*0340*/  LOP3.LUT R39, R33.reuse, 0x20, RZ, 0xfc, !PT ;  /* 0x0000002021277812 */ /* 0x040fe400078efcff */
[C---:B------:R-:W-:Y:S02]  /*0350*/  LOP3.LUT R38, R33.reuse, 0x40, RZ, 0xfc, !PT ;  /* 0x0000004021267812 */ /* 0x040fe400078efcff */
[C---:B------:R-:W-:Y:S02]  /*0360*/  LOP3.LUT R40, R33.reuse, 0x60, RZ, 0xfc, !PT ;  /* 0x0000006021287812 */ /* 0x040fe400078efcff */
[C---:B------:R-:W-:Y:S02]  /*0370*/  LOP3.LUT R41, R33.reuse, 0x80, RZ, 0xfc, !PT ;  /* 0x0000008021297812 */ /* 0x040fe400078efcff */
[----:B------:R-:W-:-:S02]  /*0380*/  LOP3.LUT R42, R33, 0xa0, RZ, 0xfc, !PT ;  /* 0x000000a0212a7812 */ /* 0x000fc400078efcff */
[C---:B------:R-:W-:Y:S02]  /*0390*/  LOP3.LUT R43, R33.reuse, 0xc0, RZ, 0xfc, !PT ;  /* 0x000000c0212b7812 */ /* 0x040fe400078efcff */
[----:B--2---:R-:W-:Y:S02]  /*03a0*/  LOP3.LUT R44, R33, 0xe0, RZ, 0xfc, !PT ;  /* 0x000000e0212c7812 */ /* 0x004fe400078efcff */
.L_x_2082:
[----:B------:R-:W-:Y:S01]  /*03b0*/  BAR.SYNC.DEFER_BLOCKING 0x0 ;  /* 0x0000000000007b1d */ /* 0x000fe20000010000 */
[----:B------:R-:W-:Y:S02]  /*03c0*/  MOV R3, 0xffffff00 ;  /* 0xffffff0000037802 */ /* 0x000fe40000000f00 */
[----:B------:R-:W-:Y:S02]  /*03d0*/  PRMT R0, RZ, 0x7610, R0 ;  /* 0x00007610ff007816 */ /* 0x000fe40000000000 */
[----:B------:R-:W-:Y:S01]  /*03e0*/  PRMT R2, RZ, 0x7610, R2 ;  /* 0x00007610ff027816 */ /* 0x000fe20000000002 */
[----:B------:R-:W-:Y:S01]  /*03f0*/  IMAD R82, R36, R3, c[0x0][0x168] ;  /* 0x00005a0024527624 */ /* 0x000fe200078e0203 */
[----:B------:R-:W-:-:S04]  /*0400*/  PRMT R3, RZ, 0x7610, R3 ;  /* 0x00007610ff037816 */ /* 0x000fc80000000003 */
[-C--:B------:R-:W-:Y:S02]  /*0410*/  ISETP.GE.AND P0, PT, R33, R82.reuse, PT ;  /* 0x000000522100720c */ /* 0x080fe40003f06270 */
[-C--:B------:R-:W-:Y:S02]  /*0420*/  ISETP.GE.AND P1, PT, R39, R82.reuse, PT ;  /* 0x000000522700720c */ /* 0x080fe40003f26270 */
[-C--:B------:R-:W-:Y:S02]  /*0430*/  ISETP.GE.AND P2, PT, R38, R82.reuse, PT ;  /* 0x000000522600720c */ /* 0x080fe40003f46270 */
[-C--:B------:R-:W-:Y:S02]  /*0440*/  ISETP.GE.AND P3, PT, R43, R82.reuse, PT ;  /* 0x000000522b00720c */ /* 0x080fe40003f66270 */
[----:B------:R-:W-:-:S05]  /*0450*/  ISETP.GE.AND P4, PT, R44, R82, PT ;  /* 0x000000522c00720c */ /* 0x000fca0003f86270 */
[----:B------:R-:W2:Y:S01]  /*0460*/  @!P0 LDG.E.U16 R0, [R16.64] ;  /* 0x0000000610008981 */ /* 0x000ea2000c1e1500 */
[----:B------:R-:W-:-:S03]  /*0470*/  ISETP.GE.AND P0, PT, R40, R82, PT ;  /* 0x000000522800720c */ /* 0x000fc60003f06270 */
[----:B------:R-:W3:Y:S01]  /*0480*/  @!P1 LDG.E.U16 R3, [R16.64+0x40] ;  /* 0x0000400610039981 */ /* 0x000ee2000c1e1500 */
[----:B------:R-:W-:-:S03]  /*0490*/  ISETP.GE.AND P1, PT, R41, R82, PT ;  /* 0x000000522900720c */ /* 0x000fc60003f26270 */
[----:B------:R-:W4:Y:S01]  /*04a0*/  @!P2 LDG.E.U16 R2, [R16.64+0x80] ;  /* 0x000080061002a981 */ /* 0x000f22000c1e1500 */
[----:B------:R-:W-:Y:S02]  /*04b0*/  ISETP.GE.AND P2, PT, R42, R82, PT ;  /* 0x000000522a00720c */ /* 0x000fe40003f46270 */
[----:B0-----:R-:W-:Y:S02]  /*04c0*/  PRMT R5, RZ, 0x7610, R5 ;  /* 0x00007610ff057816 */ /* 0x001fe40000000005 */
        /* <DEDUP_REMOVED lines=11> */
[-C--:B------:R-:W-:Y:S02]  /*0580*/  LEA.HI.SX32 R8, R8, R35.reuse, 0x1b ;  /* 0x0000002308087211 */ /* 0x080fe400078fdaff */
[CC--:B------:R-:W-:Y:S02]  /*0590*/  LEA.HI.SX32 R45, R35.reuse, R35.reuse, 0x1b ;  /* 0x00000023232d7211 */ /* 0x0c0fe400078fdaff */
[----:B------:R-:W-:Y:S02]  /*05a0*/  SHF.L.U32 R46, R8, 0x1, RZ ;  /* 0x00000001082e7819 */ /* 0x000fe400000006ff */
[----:B------:R-:W-:Y:S02]  /*05b0*/  IADD3 R8, R35, 0x60, RZ ;  /* 0x0000006023087810 */ /* 0x000fe40007ffe0ff */
[----:B------:R-:W-:-:S02]  /*05c0*/  LEA.HI.SX32 R10, R10, R35, 0x1b ;  /* 0x000000230a0a7211 */ /* 0x000fc400078fdaff */
[----:B------:R-:W-:Y:S02]  /*05d0*/  LEA.HI.SX32 R8, R8, R35, 0x1b ;  /* 0x0000002308087211 */ /* 0x000fe400078fdaff */
[----:B------:R-:W-:Y:S02]  /*05e0*/  SHF.L.U32 R45, R45, 0x1, RZ ;  /* 0x000000012d2d7819 */ /* 0x000fe400000006ff */
[----:B------:R-:W-:Y:S02]  /*05f0*/  SHF.L.U32 R47, R10, 0x1, RZ ;  /* 0x000000010a2f7819 */ /* 0x000fe400000006ff */
[C---:B------:R-:W-:Y:S02]  /*0600*/  IADD3 R10, R35.reuse, 0x80, RZ ;  /* 0x00000080230a7810 */ /* 0x040fe40007ffe0ff */
[C---:B------:R-:W-:Y:S02]  /*0610*/  IADD3 R12, R35.reuse, 0xa0, RZ ;  /* 0x000000a0230c7810 */ /* 0x040fe40007ffe0ff */
[----:B------:R-:W-:-:S02]  /*0620*/  IADD3 R14, R35, 0xc0, RZ ;  /* 0x000000c0230e7810 */ /* 0x000fc40007ffe0ff */
[----:B------:R-:W-:Y:S02]  /*0630*/  SHF.L.U32 R48, R8, 0x1, RZ ;  /* 0x0000000108307819 */ /* 0x000fe400000006ff */
[----:B------:R-:W-:Y:S02]  /*0640*/  IADD3 R8, R35, 0xe0, RZ ;  /* 0x000000e023087810 */ /* 0x000fe40007ffe0ff */
[-C--:B------:R-:W-:Y:S02]  /*0650*/  LEA.HI.SX32 R10, R10, R35.reuse, 0x1b ;  /* 0x000000230a0a7211 */ /* 0x080fe400078fdaff */
[-C--:B------:R-:W-:Y:S02]  /*0660*/  LEA.HI.SX32 R12, R12, R35.reuse, 0x1b ;  /* 0x000000230c0c7211 */ /* 0x080fe400078fdaff */
[-C--:B------:R-:W-:Y:S02]  /*0670*/  LEA.HI.SX32 R14, R14, R35.reuse, 0x1b ;  /* 0x000000230e0e7211 */ /* 0x080fe400078fdaff */
[----:B------:R-:W-:-:S02]  /*0680*/  LEA.HI.SX32 R8, R8, R35, 0x1b ;  /* 0x0000002308087211 */ /* 0x000fc400078fdaff */
[----:B------:R-:W-:Y:S02]  /*0690*/  SHF.L.U32 R49, R10, 0x1, RZ ;  /* 0x000000010a317819 */ /* 0x000fe400000006ff */
[----:B------:R-:W-:Y:S02]  /*06a0*/  SHF.L.U32 R50, R12, 0x1, RZ ;  /* 0x000000010c327819 */ /* 0x000fe400000006ff */
[----:B------:R-:W-:Y:S02]  /*06b0*/  SHF.L.U32 R51, R14, 0x1, RZ ;  /* 0x000000010e337819 */ /* 0x000fe400000006ff */
[----:B------:R-:W-:Y:S02]  /*06c0*/  SHF.L.U32 R52, R8, 0x1, RZ ;  /* 0x0000000108347819 */ /* 0x000fe400000006ff */
[-C--:B------:R-:W-:Y:S02]  /*06d0*/  ISETP.GE.AND P6, PT, R33, R82.reuse, PT ;  /* 0x000000522100720c */ /* 0x080fe40003fc6270 */
[----:B------:R-:W-:-:S02]  /*06e0*/  ISETP.GE.AND P5, PT, R39, R82, PT ;  /* 0x000000522700720c */ /* 0x000fc40003fa6270 */
[-C--:B------:R-:W-:Y:S02]  /*06f0*/  ISETP.GE.AND P4, PT, R38, R82.reuse, PT ;  /* 0x000000522600720c */ /* 0x080fe40003f86270 */
[-C--:B------:R-:W-:Y:S02]  /*0700*/  ISETP.GE.AND P3, PT, R40, R82.reuse, PT ;  /* 0x000000522800720c */ /* 0x080fe40003f66270 */
[-C--:B------:R-:W-:Y:S02]  /*0710*/  ISETP.GE.AND P2, PT, R41, R82.reuse, PT ;  /* 0x000000522900720c */ /* 0x080fe40003f46270 */
[-C--:B------:R-:W-:Y:S02]  /*0720*/  ISETP.GE.AND P1, PT, R42, R82.reuse, PT ;  /* 0x000000522a00720c */ /* 0x080fe40003f26270 */
[----:B------:R-:W-:Y:S02]  /*0730*/  ISETP.GE.AND P0, PT, R43, R82, PT ;  /* 0x000000522b00720c */ /* 0x000fe40003f06270 */
[----:B------:R-:W-:Y:S01]  /*0740*/  PRMT R8, RZ, 0x7610, R8 ;  /* 0x00007610ff087816 */ /* 0x000fe20000000008 */
[----:B--2---:R0:W-:Y:S04]  /*0750*/  STS.U16 [R45], R0 ;  /* 0x000000002d007388 */ /* 0x0041e80000000400 */
[----:B---3--:R-:W-:Y:S04]  /*0760*/  STS.U16 [R46+0x40], R3 ;  /* 0x000040032e007388 */ /* 0x008fe80000000400 */
[----:B----4-:R1:W-:Y:S01]  /*0770*/  STS.U16 [R47+0x80], R2 ;  /* 0x000080022f007388 */ /* 0x0103e20000000400 */
[----:B0-----:R-:W-:-:S04]  /*0780*/  SHF.L.U32 R0, R35, 0x3, RZ ;  /* 0x0000000323007819 */ /* 0x001fc800000006ff */
[----:B------:R-:W-:Y:S02]  /*0790*/  LEA.HI.SX32 R53, R0, R0, 0x1b ;  /* 0x0000000000357211 */ /* 0x000fe400078fdaff */
[----:B------:R-:W-:Y:S01]  /*07a0*/  PRMT R0, RZ, 0x7610, R0 ;  /* 0x00007610ff007816 */ /* 0x000fe20000000000 */
[----:B------:R0:W-:Y:S01]  /*07b0*/  STS.U16 [R48+0xc0], R5 ;  /* 0x0000c00530007388 */ /* 0x0001e20000000400 */
[----:B------:R-:W-:Y:S02]  /*07c0*/  SHF.L.U32 R53, R53, 0x1, RZ ;  /* 0x0000000135357819 */ /* 0x000fe400000006ff */
[----:B-1----:R-:W-:Y:S01]  /*07d0*/  MOV R2, R11 ;  /* 0x0000000b00027202 */ /* 0x002fe20000000f00 */
[----:B------:R1:W-:Y:S01]  /*07e0*/  STS.U16 [R49+0x100], R4 ;  /* 0x0001000431007388 */ /* 0x0003e20000000400 */
[----:B------:R-:W-:-:S03]  /*07f0*/  MOV R3, R18 ;  /* 0x0000001200037202 */ /* 0x000fc60000000f00 */
[----:B------:R2:W-:Y:S01]  /*0800*/  STS.U16 [R50+0x140], R7 ;  /* 0x0001400732007388 */ /* 0x0005e20000000400 */
[----:B0-----:R-:W-:-:S03]  /*0810*/  PRMT R5, RZ, 0x7610, R5 ;  /* 0x00007610ff057816 */ /* 0x001fc60000000005 */
[----:B------:R0:W-:Y:S04]  /*0820*/  STS.U16 [R51+0x180], R6 ;  /* 0x0001800633007388 */ /* 0x0001e80000000400 */
[----:B------:R3:W-:Y:S01]  /*0830*/  STS.U16 [R52+0x1c0], R9 ;  /* 0x0001c00934007388 */ /* 0x0007e20000000400 */
[----:B------:R-:W-:-:S06]  /*0840*/  NOP ;  /* 0x0000000000007918 */ /* 0x000fcc0000000000 */
[----:B------:R-:W4:Y:S04]  /*0850*/  LDS.U16 R55, [R53] ;  /* 0x0000000035377984 */ /* 0x000f280000000400 */
[----:B------:R-:W4:Y:S04]  /*0860*/  LDS.U16 R57, [R53+0x2] ;  /* 0x0000020035397984 */ /* 0x000f280000000400 */
[----:B------:R-:W4:Y:S04]  /*0870*/  LDS.U16 R59, [R53+0x4] ;  /* 0x00000400353b7984 */ /* 0x000f280000000400 */
[----:B------:R-:W4:Y:S04]  /*0880*/  LDS.U16 R61, [R53+0x6] ;  /* 0x00000600353d7984 */ /* 0x000f280000000400 */
[----:B------:R-:W-:Y:S04]  /*0890*/  LDS.U16 R63, [R53+0x8] ;  /* 0x00000800353f7984 */ /* 0x000fe80000000400 */
[----:B------:R-:W-:Y:S04]  /*08a0*/  LDS.U16 R65, [R53+0xa] ;  /* 0x00000a0035417984 */ /* 0x000fe80000000400 */
[----:B------:R-:W-:Y:S04]  /*08b0*/  LDS.U16 R67, [R53+0xc] ;  /* 0x00000c0035437984 */ /* 0x000fe80000000400 */
[----:B------:R-:W-:Y:S04]  /*08c0*/  LDS.U16 R69, [R53+0xe] ;  /* 0x00000e0035457984 */ /* 0x000fe80000000400 */
[----:B------:R-:W-:Y:S01]  /*08d0*/  BAR.SYNC.DEFER_BLOCKING 0x0 ;  /* 0x0000000000007b1d */ /* 0x000fe20000010000 */
[----:B-1----:R-:W-:-:S02]  /*08e0*/  PRMT R4, RZ, 0x7610, R4 ;  /* 0x00007610ff047816 */ /* 0x002fc40000000004 */
[----:B--2---:R-:W-:Y:S02]  /*08f0*/  PRMT R7, RZ, 0x7610, R7 ;  /* 0x00007610ff077816 */ /* 0x004fe40000000007 */
[----:B0-----:R-:W-:Y:S02]  /*0900*/  PRMT R6, RZ, 0x7610, R6 ;  /* 0x00007610ff067816 */ /* 0x001fe40000000006 */
[----:B---3--:R-:W-:Y:S02]  /*0910*/  PRMT R9, RZ, 0x7610, R9 ;  /* 0x00007610ff097816 */ /* 0x008fe40000000009 */
[----:B------:R-:W-:Y:S01]  /*0920*/  PRMT R11, RZ, 0x7610, R11 ;  /* 0x00007610ff0b7816 */ /* 0x000fe2000000000b */
        /* <DEDUP_REMOVED lines=10> */
[----:B------:R-:W-:Y:S01]  /*09d0*/  BSSY B0, `(.L_x_2059) ;  /* 0x000004f000007945 */ /* 0x000fe20003800000 */
[----:B------:R-:W-:Y:S01]  /*09e0*/  UMOV UR4, URZ ;  /* 0x0000003f00047c82 */ /* 0x000fe20008000000 */
[----:B----4-:R-:W-:-:S02]  /*09f0*/  HADD2.F32 R55, -RZ, R55.H0_H0 ;  /* 0x20000037ff377230 */ /* 0x010fc40000004100 */
[----:B------:R-:W-:Y:S02]  /*0a00*/  HADD2.F32 R57, -RZ, R57.H0_H0 ;  /* 0x20000039ff397230 */ /* 0x000fe40000004100 */
[----:B------:R-:W-:Y:S02]  /*0a10*/  HADD2.F32 R59, -RZ, R59.H0_H0 ;  /* 0x2000003bff3b7230 */ /* 0x000fe40000004100 */
[----:B------:R-:W-:Y:S01]  /*0a20*/  HADD2.F32 R61, -RZ, R61.H0_H0 ;  /* 0x2000003dff3d7230 */ /* 0x000fe20000004100 */
[----:B--2---:R-:W-:Y:S04]  /*0a30*/  STS.U16 [R45], R0 ;  /* 0x000000002d007388 */ /* 0x004fe80000000400 */
[----:B---3--:R-:W-:Y:S04]  /*0a40*/  STS.U16 [R46+0x40], R5 ;  /* 0x000040052e007388 */ /* 0x008fe80000000400 */
[----:B------:R-:W-:Y:S04]  /*0a50*/  STS.U16 [R47+0x80], R4 ;  /* 0x000080042f007388 */ /* 0x000fe80000000400 */
[----:B------:R-:W-:Y:S04]  /*0a60*/  STS.U16 [R48+0xc0], R7 ;  /* 0x0000c00730007388 */ /* 0x000fe80000000400 */
[----:B------:R-:W-:Y:S04]  /*0a70*/  STS.U16 [R49+0x100], R6 ;  /* 0x0001000631007388 */ /* 0x000fe80000000400 */
[----:B------:R-:W-:Y:S04]  /*0a80*/  STS.U16 [R50+0x140], R9 ;  /* 0x0001400932007388 */ /* 0x000fe80000000400 */
[----:B------:R0:W-:Y:S04]  /*0a90*/  STS.U16 [R51+0x180], R8 ;  /* 0x0001800833007388 */ /* 0x0001e80000000400 */
[----:B------:R-:W-:Y:S01]  /*0aa0*/  STS.U16 [R52+0x1c0], R11 ;  /* 0x0001c00b34007388 */ /* 0x000fe20000000400 */
[----:B------:R-:W-:-:S06]  /*0ab0*/  NOP ;  /* 0x0000000000007918 */ /* 0x000fcc0000000000 */
[----:B------:R-:W1:Y:S01]  /*0ac0*/  LDS.U16 R10, [R53] ;  /* 0x00000000350a7984 */ /* 0x000e620000000400 */
[----:B0-----:R-:W-:-:S03]  /*0ad0*/  MOV R8, c[0x0][0x16c] ;  /* 0x00005b0000087a02 */ /* 0x001fc60000000f00 */
[----:B------:R-:W0:Y:S01]  /*0ae0*/  LDS.U16 R12, [R53+0x2] ;  /* 0x00000200350c7984 */ /* 0x000e220000000400 */
[----:B------:R-:W-:-:S03]  /*0af0*/  ISETP.GE.AND P6, PT, R8, 0x1, PT ;  /* 0x000000010800780c */ /* 0x000fc60003fc6270 */
[----:B------:R-:W2:Y:S04]  /*0b00*/  LDS.U16 R5, [R53+0x6] ;  /* 0x0000060035057984 */ /* 0x000ea80000000400 */
[----:B------:R-:W3:Y:S04]  /*0b10*/  LDS.U16 R0, [R53+0x4] ;  /* 0x0000040035007984 */ /* 0x000ee80000000400 */
[----:B------:R-:W4:Y:S04]  /*0b20*/  LDS.U16 R4, [R53+0x8] ;  /* 0x0000080035047984 */ /* 0x000f280000000400 */
[----:B------:R-:W4:Y:S04]  /*0b30*/  LDS.U16 R7, [R53+0xa] ;  /* 0x00000a0035077984 */ /* 0x000f280000000400 */
[----:B------:R-:W4:Y:S04]  /*0b40*/  LDS.U16 R6, [R53+0xc] ;  /* 0x00000c0035067984 */ /* 0x000f280000000400 */
[----:B------:R0:W4:Y:S01]  /*0b50*/  LDS.U16 R9, [R53+0xe] ;  /* 0x00000e0035097984 */ /* 0x0001220000000400 */
[----:B-1----:R-:W-:-:S02]  /*0b60*/  HADD2.F32 R11, -RZ, R10.H0_H0 ;  /* 0x2000000aff0b7230 */ /* 0x002fc40000004100 */
[----:B0-----:R-:W-:-:S03]  /*0b70*/  HADD2.F32 R13, -RZ, R12.H0_H0 ;  /* 0x2000000cff0d7230 */ /* 0x001fc60000004100 */
[--C-:B-----5:R-:W-:Y:S01]  /*0b80*/  FADD.FTZ R54, R11, R30.reuse ;  /* 0x0000001e0b367221 */ /* 0x120fe20000010000 */
[----:B--2---:R-:W-:Y:S01]  /*0b90*/  HADD2.F32 R5, -RZ, R5.H0_H0 ;  /* 0x20000005ff057230 */ /* 0x004fe20000004100 */
[----:B------:R-:W-:-:S03]  /*0ba0*/  FADD.FTZ R56, R13, R30 ;  /* 0x0000001e0d387221 */ /* 0x000fc60000010000 */
[----:B------:R-:W-:Y:S01]  /*0bb0*/  FSETP.GTU.FTZ.AND P0, PT, R54, 20, PT ;  /* 0x41a000003600780b */ /* 0x000fe20003f1c000 */
[----:B---3--:R-:W-:Y:S01]  /*0bc0*/  HADD2.F32 R15, -RZ, R0.H0_H0 ;  /* 0x20000000ff0f7230 */ /* 0x008fe20000004100 */
[--C-:B------:R-:W-:Y:S02]  /*0bd0*/  FADD.FTZ R60, R5, R30.reuse ;  /* 0x0000001e053c7221 */ /* 0x100fe40000010000 */
[----:B------:R-:W-:Y:S01]  /*0be0*/  ISETP.EQ.OR P0, PT, RZ, UR5, P0 ;  /* 0x00000005ff007c0c */ /* 0x000fe20008702670 */
[----:B----4-:R-:W-:Y:S01]  /*0bf0*/  HADD2.F32 R19, -RZ, R4.H0_H0 ;  /* 0x20000004ff137230 */ /* 0x010fe20000004100 */
[--C-:B------:R-:W-:Y:S01]  /*0c00*/  FADD.FTZ R58, R15, R30.reuse ;  /* 0x0000001e0f3a7221 */ /* 0x100fe20000010000 */
[----:B------:R-:W-:Y:S01]  /*0c10*/  FSETP.GTU.FTZ.AND P3, PT, R56, 20, PT ;  /* 0x41a000003800780b */ /* 0x000fe20003f7c000 */
[----:B------:R-:W-:Y:S02]  /*0c20*/  HADD2.F32 R7, -RZ, R7.H0_H0 ;  /* 0x20000007ff077230 */ /* 0x000fe40000004100 */
[--C-:B------:R-:W-:Y:S01]  /*0c30*/  FADD.FTZ R62, R19, R30.reuse ;  /* 0x0000001e133e7221 */ /* 0x100fe20000010000 */
[----:B------:R-:W-:Y:S01]  /*0c40*/  FSETP.GTU.FTZ.AND P4, PT, R58, 20, PT ;  /* 0x41a000003a00780b */ /* 0x000fe20003f9c000 */
[----:B------:R-:W-:Y:S01]  /*0c50*/  HADD2.F32 R5, -RZ, R6.H0_H0 ;  /* 0x20000006ff057230 */ /* 0x000fe20000004100 */
[----:B------:R-:W-:Y:S01]  /*0c60*/  FADD.FTZ R64, R7, R30 ;  /* 0x0000001e07407221 */ /* 0x000fe20000010000 */
[----:B------:R-:W-:-:S02]  /*0c70*/  FSETP.GTU.FTZ.AND P5, PT, R60, 20, PT ;  /* 0x41a000003c00780b */ /* 0x000fc40003fbc000 */
[----:B------:R-:W-:Y:S01]  /*0c80*/  FSETP.GTU.FTZ.AND P2, PT, R62, 20, PT ;  /* 0x41a000003e00780b */ /* 0x000fe20003f5c000 */
[----:B------:R-:W-:Y:S01]  /*0c90*/  FADD.FTZ R66, R5, R30 ;  /* 0x0000001e05427221 */ /* 0x000fe20000010000 */
        /* <DEDUP_REMOVED lines=34> */
.L_x_2060:
[----:B------:R-:W-:Y:S05]  /*0ec0*/  BSYNC B0 ;  /* 0x0000000000007941 */ /* 0x000fea0003800000 */
.L_x_2059:
        /* <DEDUP_REMOVED lines=41> */
.L_x_2062:
[----:B------:R-:W-:Y:S05]  /*1160*/  BSYNC B0 ;  /* 0x0000000000007941 */ /* 0x000fea0003800000 */
.L_x_2061:
        /* <DEDUP_REMOVED lines=47> */
.L_x_2064:
[----:B------:R-:W-:Y:S05]  /*1460*/  BSYNC B0 ;  /* 0x0000000000007941 */ /* 0x000fea0003800000 */
.L_x_2063:
        /* <DEDUP_REMOVED lines=33> */
.L_x_2066:
[----:B------:R-:W-:Y:S05]  /*1680*/  BSYNC B0 ;  /* 0x0000000000007941 */ /* 0x000fea0003800000 */
.L_x_2065:
        /* <DEDUP_REMOVED lines=33> */
.L_x_2068:
[----:B------:R-:W-:Y:S05]  /*18a0*/  BSYNC B0 ;  /* 0x0000000000007941 */ /* 0x000fea0003800000 */
.L_x_2067:
        /* <DEDUP_REMOVED lines=33> */
.L_x_2070:
[----:B------:R-:W-:Y:S05]  /*1ac0*/  BSYNC B0 ;  /* 0x0000000000007941 */ /* 0x000fea0003800000 */
.L_x_2069:
        /* <DEDUP_REMOVED lines=33> */
.L_x_2072:
[----:B------:R-:W-:Y:S05]  /*1ce0*/  BSYNC B0 ;  /* 0x0000000000007941 */ /* 0x000fea0003800000 */
.L_x_2071:
        /* <DEDUP_REMOVED lines=33> */
.L_x_2074:
[----:B------:R-:W-:Y:S05]  /*1f00*/  BSYNC B0 ;  /* 0x0000000000007941 */ /* 0x000fea0003800000 */
.L_x_2073:
        /* <DEDUP_REMOVED lines=15> */
[----:B------:R-:W-:-:S04]  /*2000*/  IMAD.WIDE.U32 R8, R26, c[0x0][0x180], RZ ;  /* 0x000060001a087a25 */ /* 0x000fc800078e00ff */
[----:B------:R-:W-:Y:S01]  /*2010*/  IMAD R0, R0, c[0x0][0x174], RZ ;  /* 0x00005d0000007a24 */ /* 0x000fe200078e02ff */
[----:B------:R-:W-:Y:S01]  /*2020*/  LEA R27, P1, R8, c[0x0][0x220], 0x3 ;  /* 0x00008800081b7a11 */ /* 0x000fe200078218ff */
[----:B------:R-:W-:-:S04]  /*2030*/  IMAD.WIDE.U32 R78, R26, c[0x0][0x1b8], RZ ;  /* 0x00006e001a4e7a25 */ /* 0x000fc800078e00ff */
[----:B------:R-:W-:Y:S01]  /*2040*/  IMAD R0, R0, c[0x0][0x16c], RZ ;  /* 0x00005b0000007a24 */ /* 0x000fe200078e02ff */
[----:B------:R-:W-:-:S03]  /*2050*/  LEA R25, P2, R78, c[0x0][0x230], 0x3 ;  /* 0x00008c004e197a11 */ /* 0x000fc600078418ff */
[----:B------:R-:W-:-:S04]  /*2060*/  IMAD.WIDE R4, R0, R15, c[0x0][0x260] ;  /* 0x0000980000047625 */ /* 0x000fc800078e020f */
[C---:B------:R-:W-:Y:S02]  /*2070*/  IMAD R15, R26.reuse, c[0x0][0x1bc], R7 ;  /* 0x00006f001a0f7a24 */ /* 0x040fe400078e0207 */
[----:B------:R-:W-:-:S04]  /*2080*/  IMAD.WIDE.U32 R6, R26, c[0x0][0x198], RZ ;  /* 0x000066001a067a25 */ /* 0x000fc800078e00ff */
[----:B------:R-:W-:Y:S01]  /*2090*/  IMAD.WIDE R4, R11, 0x10, R4 ;  /* 0x000000100b047825 */ /* 0x000fe200078e0204 */
[----:B------:R-:W-:Y:S02]  /*20a0*/  IADD3 R11, R9, R13, RZ ;  /* 0x0000000d090b7210 */ /* 0x000fe40007ffe0ff */
[----:B------:R-:W-:Y:S02]  /*20b0*/  IADD3 R9, R79, R15, RZ ;  /* 0x0000000f4f097210 */ /* 0x000fe40007ffe0ff */
[----:B------:R-:W-:Y:S02]  /*20c0*/  IADD3 R79, R7, R19, RZ ;  /* 0x00000013074f7210 */ /* 0x000fe40007ffe0ff */
[----:B------:R-:W-:Y:S02]  /*20d0*/  LEA R24, P3, R6, c[0x0][0x228], 0x3 ;  /* 0x00008a0006187a11 */ /* 0x000fe400078618ff */
[----:B------:R-:W-:Y:S02]  /*20e0*/  LEA.HI.X R0, R8, c[0x0][0x224], R11, 0x3, P1 ;  /* 0x0000890008007a11 */ /* 0x000fe400008f1c0b */
[----:B------:R-:W-:-:S02]  /*20f0*/  LEA.HI.X R78, R78, c[0x0][0x234], R9, 0x3, P2 ;  /* 0x00008d004e4e7a11 */ /* 0x000fc400010f1c09 */
[----:B------:R-:W-:Y:S02]  /*2100*/  LEA.HI.X R79, R6, c[0x0][0x22c], R79, 0x3, P3 ;  /* 0x00008b00064f7a11 */ /* 0x000fe400018f1c4f */
[----:B------:R-:W-:Y:S02]  /*2110*/  MOV R80, R4 ;  /* 0x0000000400507202 */ /* 0x000fe40000000f00 */
[----:B------:R-:W-:Y:S02]  /*2120*/  MOV R81, R5 ;  /* 0x0000000500517202 */ /* 0x000fe40000000f00 */
.L_x_2076:
[----:B------:R-:W-:Y:S02]  /*2130*/  MOV R4, R27 ;  /* 0x0000001b00047202 */ /* 0x000fe40000000f00 */
[----:B------:R-:W-:-:S06]  /*2140*/  MOV R5, R0 ;  /* 0x0000000000057202 */ /* 0x000fcc0000000f00 */
[----:B------:R-:W2:Y:S01]  /*2150*/  LDG.E.64 R4, [R4.64] ;  /* 0x0000000604047981 */ /* 0x000ea2000c1e1b00 */
[----:B------:R-:W-:Y:S02]  /*2160*/  FMUL.FTZ R89, R55, R54 ;  /* 0x0000003637597220 */ /* 0x000fe40000410000 */
[----:B------:R-:W-:Y:S01]  /*2170*/  FMUL.FTZ R103, R61, R60 ;  /* 0x0000003c3d677220 */ /* 0x000fe20000410000 */
[----:B------:R-:W0:Y:S01]  /*2180*/  S2R R83, SR_TID.X ;  /* 0x0000000000537919 */ /* 0x000e220000002100 */
[----:B------:R-:W-:Y:S02]  /*2190*/  FMUL.FTZ R96, R63, R62 ;  /* 0x0000003e3f607220 */ /* 0x000fe40000410000 */
[----:B------:R-:W-:Y:S02]  /*21a0*/  FMUL.FTZ R95, R65, R64 ;  /* 0x00000040415f7220 */ /* 0x000fe40000410000 */
[----:B------:R-:W-:Y:S02]  /*21b0*/  FMUL.FTZ R98, R67, R66 ;  /* 0x0000004243627220 */ /* 0x000fe40000410000 */
[----:B------:R-:W-:Y:S01]  /*21c0*/  FMUL.FTZ R105, R69, R68 ;  /* 0x0000004445697220 */ /* 0x000fe20000410000 */
[----:B0-----:R-:W-:Y:S01]  /*21d0*/  SHF.L.U32 R85, R83, 0x3, RZ ;  /* 0x0000000353557819 */ /* 0x001fe200000006ff */
[----:B--2---:R-:W-:-:S02]  /*21e0*/  FMUL.FTZ R6, R5, R54 ;  /* 0x0000003605067220 */ /* 0x004fc40000410000 */
[----:B------:R-:W-:Y:S02]  /*21f0*/  FMUL.FTZ R19, R4, 1.4426950216293334961 ;  /* 0x3fb8aa3b04137820 */ /* 0x000fe40000410000 */
[----:B------:R-:W-:Y:S02]  /*2200*/  FMUL.RZ R7, R6, 0.15915493667125701904 ;  /* 0x3e22f98306077820 */ /* 0x000fe4000040c000 */
[-C--:B------:R-:W-:Y:S02]  /*2210*/  FMUL.FTZ R6, R5, R56.reuse ;  /* 0x0000003805067220 */ /* 0x080fe40000410000 */
[----:B------:R-:W-:Y:S01]  /*2220*/  MUFU.SIN R108, R7 ;  /* 0x00000007006c7308 */ /* 0x000fe20000000400 */
[----:B------:R-:W-:Y:S02]  /*2230*/  FMUL.FTZ R4, R19, R56 ;  /* 0x0000003813047220 */ /* 0x000fe40000410000 */
[----:B------:R-:W-:Y:S02]  /*2240*/  FMUL.RZ R8, R6, 0.15915493667125701904 ;  /* 0x3e22f98306087820 */ /* 0x000fe4000040c000 */
[----:B------:R-:W-:-:S02]  /*2250*/  FMUL.FTZ R6, R5, R58 ;  /* 0x0000003a05067220 */ /* 0x000fc40000410000 */
[C---:B------:R-:W-:Y:S01]  /*2260*/  FMUL.FTZ R13, R19.reuse, R62 ;  /* 0x0000003e130d7220 */ /* 0x040fe20000410000 */
[----:B------:R0:W-:Y:S01]  /*2270*/  MUFU.COS R107, R7 ;  /* 0x00000007006b7308 */ /* 0x0001e20000000000 */
[----:B------:R-:W-:Y:S02]  /*2280*/  FMUL.RZ R9, R6, 0.15915493667125701904 ;  /* 0x3e22f98306097820 */ /* 0x000fe4000040c000 */
[C---:B------:R-:W-:Y:S02]  /*2290*/  FMUL.FTZ R6, R19.reuse, R58 ;  /* 0x0000003a13067220 */ /* 0x040fe40000410000 */
[----:B------:R-:W-:-:S03]  /*22a0*/  FMUL.FTZ R12, R19, R54 ;  /* 0x00000036130c7220 */ /* 0x000fc60000410000 */
[----:B------:R1:W-:Y:S01]  /*22b0*/  MUFU.EX2 R18, R4 ;  /* 0x0000000400127308 */ /* 0x0003e20000000800 */
[----:B0-----:R-:W-:-:S04]  /*22c0*/  FMUL.FTZ R7, R5, R60 ;  /* 0x0000003c05077220 */ /* 0x001fc80000410000 */
[----:B------:R-:W-:Y:S02]  /*22d0*/  FMUL.RZ R11, R7, 0.15915493667125701904 ;  /* 0x3e22f983070b7820 */ /* 0x000fe4000040c000 */
[----:B------:R-:W-:Y:S01]  /*22e0*/  FMUL.FTZ R7, R19, R60 ;  /* 0x0000003c13077220 */ /* 0x000fe20000410000 */
[----:B------:R-:W0:Y:S01]  /*22f0*/  MUFU.SIN R21, R8 ;  /* 0x0000000800157308 */ /* 0x000e220000000400 */
[----:B-1----:R-:W-:-:S04]  /*2300*/  FMUL.FTZ R4, R5, R62 ;  /* 0x0000003e05047220 */ /* 0x002fc80000410000 */
[----:B------:R-:W-:Y:S02]  /*2310*/  FMUL.RZ R15, R4, 0.15915493667125701904 ;  /* 0x3e22f983040f7820 */ /* 0x000fe4000040c000 */
[----:B------:R-:W-:Y:S01]  /*2320*/  FMUL.FTZ R4, R5, R64 ;  /* 0x0000004005047220 */ /* 0x000fe20000410000 */
[----:B------:R1:W-:Y:S03]  /*2330*/  MUFU.EX2 R93, R7 ;  /* 0x00000007005d7308 */ /* 0x0003e60000000800 */
[----:B------:R-:W-:Y:S02]  /*2340*/  FMUL.RZ R84, R4, 0.15915493667125701904 ;  /* 0x3e22f98304547820 */ /* 0x000fe4000040c000 */
[----:B------:R-:W-:-:S03]  /*2350*/  FMUL.FTZ R4, R19, R66 ;  /* 0x0000004213047220 */ /* 0x000fc60000410000 */
[----:B------:R-:W2:Y:S01]  /*2360*/  MUFU.COS R23, R8 ;  /* 0x0000000800177308 */ /* 0x000ea20000000000 */
[----:B-1----:R-:W-:Y:S01]  /*2370*/  MOV R7, 0xffffff00 ;  /* 0xffffff0000077802 */ /* 0x002fe20000000f00 */
[----:B0-----:R-:W-:-:S04]  /*2380*/  FMUL.FTZ R21, R18, R21 ;  /* 0x0000001512157220 */ /* 0x001fc80000410000 */
[----:B------:R-:W-:Y:S01]  /*2390*/  IMAD R82, R36, R7, c[0x0][0x168] ;  /* 0x00005a0024527624 */ /* 0x000fe200078e0207 */
[C---:B------:R-:W-:Y:S01]  /*23a0*/  IADD3 R7, R85.reuse, 0x7, RZ ;  /* 0x0000000755077810 */ /* 0x040fe20007ffe0ff */
[----:B------:R-:W-:Y:S03]  /*23b0*/  MUFU.SIN R10, R15 ;  /* 0x0000000f000a7308 */ /* 0x000fe60000000400 */
[-C--:B------:R-:W-:Y:S02]  /*23c0*/  ISETP.GE.U32.AND P5, PT, R85, R82.reuse, PT ;  /* 0x000000525500720c */ /* 0x080fe40003fa6070 */
[----:B------:R-:W-:Y:S01]  /*23d0*/  ISETP.GE.U32.AND P1, PT, R7, R82, PT ;  /* 0x000000520700720c */ /* 0x000fe20003f26070 */
[----:B------:R-:W-:Y:S01]  /*23e0*/  FMUL.FTZ R7, R19, R68 ;  /* 0x0000004413077220 */ /* 0x000fe20000410000 */
[----:B------:R-:W-:Y:S01]  /*23f0*/  FSEL R89, R89, RZ, !P5 ;  /* 0x000000ff59597208 */ /* 0x000fe20006800000 */
[----:B------:R0:W-:Y:S01]  /*2400*/  MUFU.COS R90, R15 ;  /* 0x0000000f005a7308 */ /* 0x0001e20000000000 */
[----:B--2---:R-:W-:-:S07]  /*2410*/  FMUL.FTZ R23, R18, R23 ;  /* 0x0000001712177220 */ /* 0x004fce0000410000 */
[----:B------:R-:W-:Y:S01]  /*2420*/  MUFU.SIN R87, R9 ;  /* 0x0000000900577308 */ /* 0x000fe20000000400 */
[----:B0-----:R-:W-:-:S04]  /*2430*/  IADD3 R15, R85, 0x5, RZ ;  /* 0x00000005550f7810 */ /* 0x001fc80007ffe0ff */
[-C--:B------:R-:W-:Y:S02]  /*2440*/  ISETP.GE.U32.AND P3, PT, R15, R82.reuse, PT ;  /* 0x000000520f00720c */ /* 0x080fe40003f66070 */
[----:B------:R-:W-:Y:S01]  /*2450*/  IADD3 R15, R85, 0x1, RZ ;  /* 0x00000001550f7810 */ /* 0x000fe20007ffe0ff */
[----:B------:R-:W0:Y:S01]  /*2460*/  MUFU.EX2 R20, R6 ;  /* 0x0000000600147308 */ /* 0x000e220000000800 */
[----:B------:R-:W-:Y:S02]  /*2470*/  FSEL R95, R95, RZ, !P3 ;  /* 0x000000ff5f5f7208 */ /* 0x000fe40005800000 */
[----:B------:R-:W-:Y:S02]  /*2480*/  ISETP.GE.U32.AND P6, PT, R15, R82, PT ;  /* 0x000000520f00720c */ /* 0x000fe40003fc6070 */
[----:B------:R-:W-:Y:S02]  /*2490*/  IADD3 R15, R85, 0x2, RZ ;  /* 0x00000002550f7810 */ /* 0x000fe40007ffe0ff */
[----:B------:R-:W-:Y:S01]  /*24a0*/  FSEL R86, R23, 1, !P6 ;  /* 0x3f80000017567808 */ /* 0x000fe20007000000 */
[----:B------:R-:W1:Y:S08]  /*24b0*/  MUFU.SIN R14, R11 ;  /* 0x0000000b000e7308 */ /* 0x000e700000000400 */
[----:B------:R2:W-:Y:S01]  /*24c0*/  MUFU.COS R22, R11 ;  /* 0x0000000b00167308 */ /* 0x0005e20000000000 */
[----:B0-----:R-:W-:-:S07]  /*24d0*/  FMUL.FTZ R87, R20, R87 ;  /* 0x0000005714577220 */ /* 0x001fce0000410000 */
[----:B------:R0:W3:Y:S01]  /*24e0*/  MUFU.COS R91, R9 ;  /* 0x00000009005b7308 */ /* 0x0000e20000000000 */
[----:B--2---:R-:W-:Y:S01]  /*24f0*/  IADD3 R11, R85, 0x6, RZ ;  /* 0x00000006550b7810 */ /* 0x004fe20007ffe0ff */
[----:B-1----:R-:W-:-:S03]  /*2500*/  FMUL.FTZ R14, R93, R14 ;  /* 0x0000000e5d0e7220 */ /* 0x002fc60000410000 */
[----:B------:R-:W-:Y:S02]  /*2510*/  ISETP.GE.U32.AND P2, PT, R11, R82, PT ;  /* 0x000000520b00720c */ /* 0x000fe40003f46070 */
[----:B------:R-:W-:Y:S01]  /*2520*/  IADD3 R11, R85, 0x3, RZ ;  /* 0x00000003550b7810 */ /* 0x000fe20007ffe0ff */
[----:B------:R-:W-:Y:S01]  /*2530*/  MUFU.SIN R6, R84 ;  /* 0x0000005400067308 */ /* 0x000fe20000000400 */
[----:B0-----:R-:W-:Y:S01]  /*2540*/  FMUL.FTZ R9, R19, R64 ;  /* 0x0000004013097220 */ /* 0x001fe20000410000 */
[----:B------:R-:W-:Y:S01]  /*2550*/  FSEL R85, R21, RZ, !P6 ;  /* 0x000000ff15557208 */ /* 0x000fe20007000000 */
[----:B------:R-:W-:Y:S01]  /*2560*/  FMUL.FTZ R19, R5, R66 ;  /* 0x0000004205137220 */ /* 0x000fe20000410000 */
[----:B------:R-:W-:Y:S01]  /*2570*/  ISETP.GE.U32.AND P4, PT, R11, R82, PT ;  /* 0x000000520b00720c */ /* 0x000fe20003f86070 */
[----:B------:R-:W-:Y:S01]  /*2580*/  FMUL.FTZ R5, R5, R68 ;  /* 0x0000004405057220 */ /* 0x000fe20000410000 */
[----:B------:R-:W-:Y:S01]  /*2590*/  FSEL R98, R98, RZ, !P2 ;  /* 0x000000ff62627208 */ /* 0x000fe20005000000 */
[----:B------:R-:W-:Y:S01]  /*25a0*/  FMUL.RZ R19, R19, 0.15915493667125701904 ;  /* 0x3e22f98313137820 */ /* 0x000fe2000040c000 */
[----:B------:R0:W-:Y:S01]  /*25b0*/  MUFU.COS R8, R84 ;  /* 0x0000005400087308 */ /* 0x0001e20000000000 */
[----:B------:R-:W-:Y:S01]  /*25c0*/  FMUL.RZ R18, R5, 0.15915493667125701904 ;  /* 0x3e22f98305127820 */ /* 0x000fe2000040c000 */
[----:B------:R-:W-:Y:S01]  /*25d0*/  FSEL R103, R103, RZ, !P4 ;  /* 0x000000ff67677208 */ /* 0x000fe20006000000 */
[----:B------:R-:W-:-:S02]  /*25e0*/  FMUL.FTZ R5, RZ, R85 ;  /* 0x00000055ff057220 */ /* 0x000fc40000410000 */
[----:B---3--:R-:W-:Y:S01]  /*25f0*/  FMUL.FTZ R88, R20, R91 ;  /* 0x0000005b14587220 */ /* 0x008fe20000410000 */
[----:B------:R-:W-:Y:S01]  /*2600*/  FSEL R91, R14, RZ, !P4 ;  /* 0x000000ff0e5b7208 */ /* 0x000fe20006000000 */
[----:B------:R-:W-:Y:S01]  /*2610*/  FFMA.FTZ R5, R89, R86, -R5 ;  /* 0x0000005659057223 */ /* 0x000fe20000010805 */
[----:B------:R-:W1:Y:S01]  /*2620*/  MUFU.EX2 R13, R13 ;  /* 0x0000000d000d7308 */ /* 0x000e620000000800 */
[----:B0-----:R-:W-:Y:S02]  /*2630*/  FMUL.FTZ R84, R57, R56 ;  /* 0x0000003839547220 */ /* 0x001fe40000410000 */
[----:B------:R-:W-:-:S03]  /*2640*/  FMUL.FTZ R22, R93, R22 ;  /* 0x000000165d167220 */ /* 0x000fc60000410000 */
[----:B------:R-:W-:Y:S02]  /*2650*/  FSEL R84, R84, RZ, !P6 ;  /* 0x000000ff54547208 */ /* 0x000fe40007000000 */
[----:B------:R-:W0:Y:S01]  /*2660*/  MUFU.EX2 R12, R12 ;  /* 0x0000000c000c7308 */ /* 0x000e220000000800 */
[----:B------:R-:W-:Y:S01]  /*2670*/  ISETP.GE.U32.AND P6, PT, R15, R82, PT ;  /* 0x000000520f00720c */ /* 0x000fe20003fc6070 */
[----:B------:R-:W-:Y:S01]  /*2680*/  FMUL.FTZ R15, R89, R85 ;  /* 0x00000055590f7220 */ /* 0x000fe20000410000 */
[----:B------:R-:W-:Y:S01]  /*2690*/  FSEL R93, R22, 1, !P4 ;  /* 0x3f800000165d7808 */ /* 0x000fe20006000000 */
[----:B------:R-:W-:Y:S01]  /*26a0*/  FADD.FTZ R5, R84, R5 ;  /* 0x0000000554057221 */ /* 0x000fe20000010000 */
[----:B------:R-:W-:Y:S01]  /*26b0*/  FSEL R87, R87, RZ, !P6 ;  /* 0x000000ff57577208 */ /* 0x000fe20007000000 */
[----:B------:R-:W-:Y:S01]  /*26c0*/  FFMA.FTZ R15, RZ, R86, R15 ;  /* 0x00000056ff0f7223 */ /* 0x000fe2000001000f */
[----:B------:R-:W-:Y:S01]  /*26d0*/  FSEL R88, R88, 1, !P6 ;  /* 0x3f80000058587808 */ /* 0x000fe20007000000 */
[----:B------:R-:W-:Y:S01]  /*26e0*/  MUFU.EX2 R4, R4 ;  /* 0x0000000400047308 */ /* 0x000fe20000000800 */
[----:B-1----:R-:W-:-:S02]  /*26f0*/  FMUL.FTZ R101, R13, R90 ;  /* 0x0000005a0d657220 */ /* 0x002fc40000410000 */
[----:B------:R-:W-:Y:S02]  /*2700*/  FADD.FTZ R15, RZ, R15 ;  /* 0x0000000fff0f7221 */ /* 0x000fe40000010000 */
[----:B------:R-:W-:Y:S02]  /*2710*/  FMUL.FTZ R90, R59, R58 ;  /* 0x0000003a3b5a7220 */ /* 0x000fe40000410000 */
[----:B------:R-:W-:Y:S01]  /*2720*/  FMUL.FTZ R10, R13, R10 ;  /* 0x0000000a0d0a7220 */ /* 0x000fe20000410000 */
[----:B------:R-:W1:Y:S01]  /*2730*/  MUFU.SIN R11, R19 ;  /* 0x00000013000b7308 */ /* 0x000e620000000400 */
[----:B0-----:R-:W-:Y:S01]  /*2740*/  FMUL.FTZ R107, R12, R107 ;  /* 0x0000006b0c6b7220 */ /* 0x001fe20000410000 */
[----:B------:R-:W-:Y:S01]  /*2750*/  FSEL R90, R90, RZ, !P6 ;  /* 0x000000ff5a5a7208 */ /* 0x000fe20007000000 */
[----:B------:R-:W-:Y:S02]  /*2760*/  FMUL.FTZ R108, R12, R108 ;  /* 0x0000006c0c6c7220 */ /* 0x000fe40000410000 */
[----:B------:R-:W-:Y:S01]  /*2770*/  FMUL.FTZ R12, R87, R15 ;  /* 0x0000000f570c7220 */ /* 0x000fe20000410000 */
[----:B------:R-:W-:Y:S01]  /*2780*/  FSEL R107, R107, 1, !P5 ;  /* 0x3f8000006b6b7808 */ /* 0x000fe20006800000 */
[-C--:B------:R-:W-:Y:S01]  /*2790*/  FMUL.FTZ R13, R87, R5.reuse ;  /* 0x00000005570d7220 */ /* 0x080fe20000410000 */
[----:B------:R-:W0:Y:S01]  /*27a0*/  MUFU.COS R99, R19 ;  /* 0x0000001300637308 */ /* 0x000e220000000000 */
[----:B------:R-:W-:Y:S01]  /*27b0*/  FFMA.FTZ R5, R88, R5, -R12 ;  /* 0x0000000558057223 */ /* 0x000fe2000001080c */
[----:B------:R-:W-:Y:S01]  /*27c0*/  FSEL R108, R108, RZ, !P5 ;  /* 0x000000ff6c6c7208 */ /* 0x000fe20006800000 */
[----:B------:R-:W-:Y:S01]  /*27d0*/  FFMA.FTZ R13, R88, R15, R13 ;  /* 0x0000000f580d7223 */ /* 0x000fe2000001000d */
[----:B------:R-:W-:Y:S01]  /*27e0*/  ISETP.GE.U32.AND P5, PT, R37, R82, PT ;  /* 0x000000522500720c */ /* 0x000fe20003fa6070 */
[----:B------:R-:W-:-:S02]  /*27f0*/  FADD.FTZ R12, R90, R5 ;  /* 0x000000055a0c7221 */ /* 0x000fc40000010000 */
[----:B------:R-:W-:Y:S01]  /*2800*/  FADD.FTZ R14, RZ, R13 ;  /* 0x0000000dff0e7221 */ /* 0x000fe20000010000 */
[----:B------:R-:W2:Y:S01]  /*2810*/  MUFU.EX2 R9, R9 ;  /* 0x0000000900097308 */ /* 0x000ea20000000800 */
[----:B-1----:R-:W-:Y:S01]  /*2820*/  FMUL.FTZ R11, R4, R11 ;  /* 0x0000000b040b7220 */ /* 0x002fe20000410000 */
[----:B------:R-:W-:Y:S01]  /*2830*/  FSEL R100, R10, RZ, !P5 ;  /* 0x000000ff0a647208 */ /* 0x000fe20006800000 */
[----:B------:R-:W-:Y:S01]  /*2840*/  FMUL.FTZ R5, R91, R12 ;  /* 0x0000000c5b057220 */ /* 0x000fe20000410000 */
[----:B------:R-:W-:Y:S02]  /*2850*/  FSEL R101, R101, 1, !P5 ;  /* 0x3f80000065657808 */ /* 0x000fe40006800000 */
[----:B------:R-:W-:Y:S01]  /*2860*/  FSEL R96, R96, RZ, !P5 ;  /* 0x000000ff60607208 */ /* 0x000fe20006800000 */
[----:B0-----:R-:W-:Y:S01]  /*2870*/  FMUL.FTZ R99, R4, R99 ;  /* 0x0000006304637220 */ /* 0x001fe20000410000 */
[----:B------:R-:W-:Y:S01]  /*2880*/  MUFU.EX2 R7, R7 ;  /* 0x0000000700077308 */ /* 0x000fe20000000800 */
[-C--:B------:R-:W-:Y:S01]  /*2890*/  FMUL.FTZ R4, R91, R14.reuse ;  /* 0x0000000e5b047220 */ /* 0x080fe20000410000 */
[----:B------:R-:W-:Y:S01]  /*28a0*/  FSEL R97, R11, RZ, !P2 ;  /* 0x000000ff0b617208 */ /* 0x000fe20005000000 */
[----:B------:R-:W-:Y:S01]  /*28b0*/  FFMA.FTZ R14, R93, R14, R5 ;  /* 0x0000000e5d0e7223 */ /* 0x000fe20000010005 */
[----:B------:R-:W-:Y:S01]  /*28c0*/  FSEL R99, R99, 1, !P2 ;  /* 0x3f80000063637808 */ /* 0x000fe20005000000 */
[----:B------:R-:W-:-:S02]  /*28d0*/  FFMA.FTZ R12, R93, R12, -R4 ;  /* 0x0000000c5d0c7223 */ /* 0x000fc40000010804 */
[-C--:B------:R-:W-:Y:S01]  /*28e0*/  FMUL.FTZ R4, R108, R85.reuse ;  /* 0x000000556c047220 */ /* 0x080fe20000410000 */
[----:B------:R-:W-:Y:S01]  /*28f0*/  MUFU.SIN R102, R18 ;  /* 0x0000001200667308 */ /* 0x000fe20000000400 */
[----:B------:R-:W-:Y:S02]  /*2900*/  FADD.FTZ R14, RZ, R14 ;  /* 0x0000000eff0e7221 */ /* 0x000fe40000010000 */
[----:B------:R-:W-:Y:S02]  /*2910*/  FADD.FTZ R12, R103, R12 ;  /* 0x0000000c670c7221 */ /* 0x000fe40000010000 */
[C---:B------:R-:W-:Y:S02]  /*2920*/  FMUL.FTZ R5, R107.reuse, R85 ;  /* 0x000000556b057220 */ /* 0x040fe40000410000 */
[----:B------:R-:W-:Y:S01]  /*2930*/  FFMA.FTZ R4, R107, R86, -R4 ;  /* 0x000000566b047223 */ /* 0x000fe20000010804 */
[----:B------:R-:W0:Y:S01]  /*2940*/  MUFU.COS R104, R18 ;  /* 0x0000001200687308 */ /* 0x000e220000000000 */
[----:B------:R-:W-:-:S02]  /*2950*/  FMUL.FTZ R13, R100, R14 ;  /* 0x0000000e640d7220 */ /* 0x000fc40000410000 */
[----:B------:R-:W-:Y:S02]  /*2960*/  FMUL.FTZ R15, R100, R12 ;  /* 0x0000000c640f7220 */ /* 0x000fe40000410000 */
[C---:B--2---:R-:W-:Y:S02]  /*2970*/  FMUL.FTZ R6, R9.reuse, R6 ;  /* 0x0000000609067220 */ /* 0x044fe40000410000 */
[----:B------:R-:W-:Y:S02]  /*2980*/  FMUL.FTZ R8, R9, R8 ;  /* 0x0000000809087220 */ /* 0x000fe40000410000 */
[----:B------:R-:W-:Y:S01]  /*2990*/  FFMA.FTZ R5, R108, R86, R5 ;  /* 0x000000566c057223 */ /* 0x000fe20000010005 */
[----:B------:R-:W-:Y:S01]  /*29a0*/  FSEL R92, R6, RZ, !P3 ;  /* 0x000000ff065c7208 */ /* 0x000fe20005800000 */
[----:B------:R-:W-:Y:S01]  /*29b0*/  FMUL.FTZ R9, R87, R4 ;  /* 0x0000000457097220 */ /* 0x000fe20000410000 */
[----:B------:R-:W-:Y:S01]  /*29c0*/  FSEL R94, R8, 1, !P3 ;  /* 0x3f800000085e7808 */ /* 0x000fe20005800000 */
[----:B------:R-:W-:-:S02]  /*29d0*/  FFMA.FTZ R13, R101, R12, -R13 ;  /* 0x0000000c650d7223 */ /* 0x000fc4000001080d */
[----:B------:R-:W-:Y:S02]  /*29e0*/  FFMA.FTZ R15, R101, R14, R15 ;  /* 0x0000000e650f7223 */ /* 0x000fe4000001000f */
[C---:B0-----:R-:W-:Y:S02]  /*29f0*/  FMUL.FTZ R104, R7.reuse, R104 ;  /* 0x0000006807687220 */ /* 0x041fe40000410000 */
[----:B------:R-:W-:Y:S02]  /*2a00*/  FMUL.FTZ R102, R7, R102 ;  /* 0x0000006607667220 */ /* 0x000fe40000410000 */
[-C--:B------:R-:W-:Y:S01]  /*2a10*/  FMUL.FTZ R7, R87, R5.reuse ;  /* 0x0000000557077220 */ /* 0x080fe20000410000 */
[----:B------:R-:W-:Y:S01]  /*2a20*/  FSEL R104, R104, 1, !P1 ;  /* 0x3f80000068687808 */ /* 0x000fe20004800000 */
[----:B------:R-:W-:Y:S01]  /*2a30*/  FFMA.FTZ R10, R88, R5, R9 ;  /* 0x00000005580a7223 */ /* 0x000fe20000010009 */
[----:B------:R-:W-:Y:S01]  /*2a40*/  FSEL R102, R102, RZ, !P1 ;  /* 0x000000ff66667208 */ /* 0x000fe20004800000 */
[----:B------:R-:W-:-:S02]  /*2a50*/  FADD.FTZ R13, R96, R13 ;  /* 0x0000000d600d7221 */ /* 0x000fc40000010000 */
[----:B------:R-:W-:Y:S02]  /*2a60*/  FADD.FTZ R15, RZ, R15 ;  /* 0x0000000fff0f7221 */ /* 0x000fe40000010000 */
[----:B------:R-:W-:Y:S02]  /*2a70*/  FFMA.FTZ R4, R88, R4, -R7 ;  /* 0x0000000458047223 */ /* 0x000fe40000010807 */
[C---:B------:R-:W-:Y:S02]  /*2a80*/  FMUL.FTZ R5, R91.reuse, R10 ;  /* 0x0000000a5b057220 */ /* 0x040fe40000410000 */
[C---:B------:R-:W-:Y:S02]  /*2a90*/  FMUL.FTZ R8, R92.reuse, R13 ;  /* 0x0000000d5c087220 */ /* 0x040fe40000410000 */
[----:B------:R-:W-:Y:S02]  /*2aa0*/  FMUL.FTZ R7, R92, R15 ;  /* 0x0000000f5c077220 */ /* 0x000fe40000410000 */
[----:B------:R-:W-:-:S02]  /*2ab0*/  FMUL.FTZ R6, R91, R4 ;  /* 0x000000045b067220 */ /* 0x000fc40000410000 */
[C---:B------:R-:W-:Y:S02]  /*2ac0*/  FFMA.FTZ R5, R93.reuse, R4, -R5 ;  /* 0x000000045d057223 */ /* 0x040fe40000010805 */
[C---:B------:R-:W-:Y:S02]  /*2ad0*/  FFMA.FTZ R8, R94.reuse, R15, R8 ;  /* 0x0000000f5e087223 */ /* 0x040fe40000010008 */
[----:B------:R-:W-:Y:S02]  /*2ae0*/  FFMA.FTZ R4, R94, R13, -R7 ;  /* 0x0000000d5e047223 */ /* 0x000fe40000010807 */
[----:B------:R-:W-:Y:S02]  /*2af0*/  FFMA.FTZ R6, R93, R10, R6 ;  /* 0x0000000a5d067223 */ /* 0x000fe40000010006 */
[----:B------:R-:W-:Y:S02]  /*2b00*/  FADD.FTZ R10, RZ, R8 ;  /* 0x00000008ff0a7221 */ /* 0x000fe40000010000 */
[----:B------:R-:W-:-:S02]  /*2b10*/  FADD.FTZ R8, R95, R4 ;  /* 0x000000045f087221 */ /* 0x000fc40000010000 */
[C---:B------:R-:W-:Y:S02]  /*2b20*/  FMUL.FTZ R7, R100.reuse, R5 ;  /* 0x0000000564077220 */ /* 0x040fe40000410000 */
[C---:B------:R-:W-:Y:S02]  /*2b30*/  FMUL.FTZ R11, R97.reuse, R8 ;  /* 0x00000008610b7220 */ /* 0x040fe40000410000 */
[----:B------:R-:W-:Y:S02]  /*2b40*/  FMUL.FTZ R9, R97, R10 ;  /* 0x0000000a61097220 */ /* 0x000fe40000410000 */
[----:B------:R-:W-:Y:S02]  /*2b50*/  FMUL.FTZ R4, R100, R6 ;  /* 0x0000000664047220 */ /* 0x000fe40000410000 */
[----:B------:R-:W-:Y:S02]  /*2b60*/  FFMA.FTZ R11, R99, R10, R11 ;  /* 0x0000000a630b7223 */ /* 0x000fe4000001000b */
[----:B------:R-:W-:-:S02]  /*2b70*/  FFMA.FTZ R7, R101, R6, R7 ;  /* 0x0000000665077223 */ /* 0x000fc40000010007 */
[----:B------:R-:W-:Y:S02]  /*2b80*/  FFMA.FTZ R9, R99, R8, -R9 ;  /* 0x0000000863097223 */ /* 0x000fe40000010809 */
[----:B------:R-:W-:Y:S02]  /*2b90*/  FFMA.FTZ R5, R101, R5, -R4 ;  /* 0x0000000565057223 */ /* 0x000fe40000010804 */
[----:B------:R-:W-:Y:S02]  /*2ba0*/  FADD.FTZ R11, RZ, R11 ;  /* 0x0000000bff0b7221 */ /* 0x000fe40000010000 */
[----:B------:R-:W-:Y:S02]  /*2bb0*/  FMUL.FTZ R4, R92, R7 ;  /* 0x000000075c047220 */ /* 0x000fe40000410000 */
[----:B------:R-:W-:Y:S02]  /*2bc0*/  FADD.FTZ R9, R98, R9 ;  /* 0x0000000962097221 */ /* 0x000fe40000010000 */
[----:B------:R-:W-:-:S02]  /*2bd0*/  FMUL.FTZ R6, R92, R5 ;  /* 0x000000055c067220 */ /* 0x000fc40000410000 */
[----:B------:R-:W-:Y:S02]  /*2be0*/  FMUL.FTZ R12, R102, R11 ;  /* 0x0000000b660c7220 */ /* 0x000fe40000410000 */
[----:B------:R-:W-:Y:S01]  /*2bf0*/  FFMA.FTZ R8, R94, R5, -R4 ;  /* 0x000000055e087223 */ /* 0x000fe20000010804 */
[----:B------:R-:W-:Y:S01]  /*2c00*/  FSEL R105, R105, RZ, !P1 ;  /* 0x000000ff69697208 */ /* 0x000fe20004800000 */
[----:B------:R-:W-:Y:S01]  /*2c10*/  FMUL.FTZ R4, R102, R9 ;  /* 0x0000000966047220 */ /* 0x000fe20000410000 */
[----:B------:R-:W-:Y:S01]  /*2c20*/  MOV R5, R78 ;  /* 0x0000004e00057202 */ /* 0x000fe20000000f00 */
[----:B------:R-:W-:Y:S01]  /*2c30*/  FFMA.FTZ R10, R94, R7, R6 ;  /* 0x000000075e0a7223 */ /* 0x000fe20000010006 */
[----:B------:R-:W-:Y:S01]  /*2c40*/  MOV R6, R24 ;  /* 0x0000001800067202 */ /* 0x000fe20000000f00 */
[C---:B------:R-:W-:Y:S01]  /*2c50*/  FFMA.FTZ R12, R104.reuse, R9, -R12 ;  /* 0x00000009680c7223 */ /* 0x040fe2000001080c */
[----:B------:R-:W-:Y:S01]  /*2c60*/  MOV R7, R79 ;  /* 0x0000004f00077202 */ /* 0x000fe20000000f00 */
[----:B------:R-:W-:Y:S01]  /*2c70*/  FFMA.FTZ R15, R104, R11, R4 ;  /* 0x0000000b680f7223 */ /* 0x000fe20000010004 */
[----:B------:R-:W-:Y:S01]  /*2c80*/  MOV R4, R25 ;  /* 0x0000001900047202 */ /* 0x000fe20000000f00 */
[----:B------:R-:W-:-:S02]  /*2c90*/  FMUL.FTZ R11, R97, R8 ;  /* 0x00000008610b7220 */ /* 0x000fc40000410000 */
[-C--:B------:R-:W-:Y:S01]  /*2ca0*/  FMUL.FTZ R9, R97, R10.reuse ;  /* 0x0000000a61097220 */ /* 0x080fe20000410000 */
[----:B------:R0:W2:Y:S01]  /*2cb0*/  LDG.E.64 R18, [R6.64] ;  /* 0x0000000606127981 */ /* 0x0000a2000c1e1b00 */
[----:B------:R-:W-:Y:S02]  /*2cc0*/  FADD.FTZ R14, R105, R12 ;  /* 0x0000000c690e7221 */ /* 0x000fe40000010000 */
[----:B------:R-:W-:Y:S01]  /*2cd0*/  FADD.FTZ R15, RZ, R15 ;  /* 0x0000000fff0f7221 */ /* 0x000fe20000010000 */
[----:B------:R1:W2:Y:S01]  /*2ce0*/  LDG.E.64 R20, [R4.64] ;  /* 0x0000000604147981 */ /* 0x0002a2000c1e1b00 */
[----:B------:R-:W-:Y:S01]  /*2cf0*/  FFMA.FTZ R11, R99, R10, R11 ;  /* 0x0000000a630b7223 */ /* 0x000fe2000001000b */
[----:B------:R-:W-:Y:S01]  /*2d00*/  ISETP.GE.AND P1, PT, R35, 0x1, PT ;  /* 0x000000012300780c */ /* 0x000fe20003f26270 */
[----:B------:R-:W-:Y:S01]  /*2d10*/  FFMA.FTZ R9, R99, R8, -R9 ;  /* 0x0000000863097223 */ /* 0x000fe20000010809 */
[----:B------:R-:W3:Y:S01]  /*2d20*/  SHFL.UP PT, R13, R14, 0x1, RZ ;  /* 0x042000000e0d7989 */ /* 0x000ee200000e00ff */
[C---:B------:R-:W-:Y:S01]  /*2d30*/  FMUL.FTZ R12, R102.reuse, R11 ;  /* 0x0000000b660c7220 */ /* 0x040fe20000410000 */
[C---:B------:R-:W-:Y:S01]  /*2d40*/  ISETP.NE.AND P2, PT, R35.reuse, 0x1f, PT ;  /* 0x0000001f2300780c */ /* 0x040fe20003f45270 */
[-C--:B0-----:R-:W-:Y:S01]  /*2d50*/  FMUL.FTZ R6, R102, R9.reuse ;  /* 0x0000000966067220 */ /* 0x081fe20000410000 */
[----:B------:R-:W0:Y:S01]  /*2d60*/  SHFL.UP PT, R23, R15, 0x1, RZ ;  /* 0x042000000f177989 */ /* 0x000e2200000e00ff */
[C---:B------:R-:W-:Y:S01]  /*2d70*/  FFMA.FTZ R12, R104.reuse, R9, -R12 ;  /* 0x00000009680c7223 */ /* 0x040fe2000001080c */
[----:B------:R-:W-:Y:S01]  /*2d80*/  ISETP.NE.AND P3, PT, R35, RZ, PT ;  /* 0x000000ff2300720c */ /* 0x000fe20003f65270 */
[----:B------:R-:W-:Y:S01]  /*2d90*/  FFMA.FTZ R6, R104, R11, R6 ;  /* 0x0000000b68067223 */ /* 0x000fe20000010006 */
[----:B------:R-:W-:-:S02]  /*2da0*/  ISETP.NE.AND P4, PT, R83, RZ, PT ;  /* 0x000000ff5300720c */ /* 0x000fc40003f85270 */
[----:B-1----:R-:W1:Y:S01]  /*2db0*/  SHFL.UP PT, R5, R12, 0x1, RZ ;  /* 0x042000000c057989 */ /* 0x002e6200000e00ff */
[----:B------:R-:W-:-:S03]  /*2dc0*/  IADD3 R109, R109, 0x1, RZ ;  /* 0x000000016d6d7810 */ /* 0x000fc60007ffe0ff */
[----:B------:R-:W4:Y:S01]  /*2dd0*/  SHFL.UP PT, R7, R6, 0x1, RZ ;  /* 0x0420000006077989 */ /* 0x000f2200000e00ff */
[C---:B---3--:R-:W-:Y:S02]  /*2de0*/  FMUL.FTZ R8, R6.reuse, R13 ;  /* 0x0000000d06087220 */ /* 0x048fe40000410000 */
[-C--:B0-----:R-:W-:Y:S02]  /*2df0*/  FMUL.FTZ R4, R6, R23.reuse ;  /* 0x0000001706047220 */ /* 0x081fe40000410000 */
[C---:B------:R-:W-:Y:S02]  /*2e00*/  FFMA.FTZ R8, R12.reuse, R23, R8 ;  /* 0x000000170c087223 */ /* 0x040fe40000010008 */
[----:B------:R-:W-:Y:S02]  /*2e10*/  FFMA.FTZ R13, R12, R13, -R4 ;  /* 0x0000000d0c0d7223 */ /* 0x000fe40000010804 */
[----:B------:R-:W-:Y:S02]  /*2e20*/  @P1 FADD.FTZ R15, R15, R8 ;  /* 0x000000080f0f1221 */ /* 0x000fe40000010000 */
[----:B------:R-:W-:-:S02]  /*2e30*/  @P1 FADD.FTZ R14, R14, R13 ;  /* 0x0000000d0e0e1221 */ /* 0x000fc40000010000 */
[C---:B-1----:R-:W-:Y:S01]  /*2e40*/  FMUL.FTZ R8, R6.reuse, R5 ;  /* 0x0000000506087220 */ /* 0x042fe20000410000 */
[----:B------:R-:W0:Y:S01]  /*2e50*/  SHFL.UP PT, R10, R15, 0x2, RZ ;  /* 0x044000000f0a7989 */ /* 0x000e2200000e00ff */
[-C--:B----4-:R-:W-:Y:S02]  /*2e60*/  FMUL.FTZ R4, R6, R7.reuse ;  /* 0x0000000706047220 */ /* 0x090fe40000410000 */
[C---:B------:R-:W-:Y:S01]  /*2e70*/  FFMA.FTZ R7, R12.reuse, R7, R8 ;  /* 0x000000070c077223 */ /* 0x040fe20000010008 */
[----:B------:R-:W1:Y:S01]  /*2e80*/  SHFL.UP PT, R9, R14, 0x2, RZ ;  /* 0x044000000e097989 */ /* 0x000e6200000e00ff */
[----:B------:R-:W-:-:S03]  /*2e90*/  @P1 FFMA.FTZ R12, R12, R5, -R4 ;  /* 0x000000050c0c1223 */ /* 0x000fc60000010804 */
[----:B------:R-:W-:Y:S02]  /*2ea0*/  FSEL R7, R6, R7, !P1 ;  /* 0x0000000706077208 */ /* 0x000fe40004800000 */
        /* <DEDUP_REMOVED lines=8> */
[----:B---3--:R-:W-:Y:S02]  /*2f30*/  FMUL.FTZ R6, R7, R4 ;  /* 0x0000000407067220 */ /* 0x008fe40000410000 */
[----:B------:R-:W-:Y:S01]  /*2f40*/  @P1 FADD.FTZ R15, R15, R10 ;  /* 0x0000000a0f0f1221 */ /* 0x000fe20000010000 */
[----:B------:R-:W0:Y:S01]  /*2f50*/  SHFL.UP PT, R9, R14, 0x4, RZ ;  /* 0x048000000e097989 */ /* 0x000e2200000e00ff */
[CC--:B----4-:R-:W-:Y:S02]  /*2f60*/  FFMA.FTZ R6, R12.reuse, R5.reuse, R6 ;  /* 0x000000050c067223 */ /* 0x0d0fe40000010006 */
[C---:B------:R-:W-:Y:S01]  /*2f70*/  FMUL.FTZ R5, R7.reuse, R5 ;  /* 0x0000000507057220 */ /* 0x040fe20000410000 */
[----:B------:R-:W1:Y:S02]  /*2f80*/  SHFL.UP PT, R11, R15, 0x4, RZ ;  /* 0x048000000f0b7989 */ /* 0x000e6400000e00ff */
[----:B------:R-:W-:Y:S01]  /*2f90*/  FSEL R6, R7, R6, !P1 ;  /* 0x0000000607067208 */ /* 0x000fe20004800000 */
[----:B------:R-:W-:Y:S01]  /*2fa0*/  @P1 FFMA.FTZ R12, R12, R4, -R5 ;  /* 0x000000040c0c1223 */ /* 0x000fe20000010805 */
[----:B------:R-:W-:-:S03]  /*2fb0*/  ISETP.GE.AND P1, PT, R35, 0x4, PT ;  /* 0x000000042300780c */ /* 0x000fc60003f26270 */
[----:B------:R-:W3:Y:S04]  /*2fc0*/  SHFL.UP PT, R7, R6, 0x4, RZ ;  /* 0x0480000006077989 */ /* 0x000ee800000e00ff */
[----:B------:R-:W4:Y:S01]  /*2fd0*/  SHFL.UP PT, R5, R12, 0x4, RZ ;  /* 0x048000000c057989 */ /* 0x000f2200000e00ff */
[C---:B0-----:R-:W-:Y:S02]  /*2fe0*/  FMUL.FTZ R8, R6.reuse, R9 ;  /* 0x0000000906087220 */ /* 0x041fe40000410000 */
[-C--:B-1----:R-:W-:Y:S02]  /*2ff0*/  FMUL.FTZ R4, R6, R11.reuse ;  /* 0x0000000b06047220 */ /* 0x082fe40000410000 */
[C---:B------:R-:W-:Y:S02]  /*3000*/  FFMA.FTZ R8, R12.reuse, R11, R8 ;  /* 0x0000000b0c087223 */ /* 0x040fe40000010008 */
[----:B------:R-:W-:-:S02]  /*3010*/  FFMA.FTZ R9, R12, R9, -R4 ;  /* 0x000000090c097223 */ /* 0x000fc40000010804 */
[----:B------:R-:W-:Y:S02]  /*3020*/  @P1 FADD.FTZ R15, R15, R8 ;  /* 0x000000080f0f1221 */ /* 0x000fe40000010000 */
[----:B------:R-:W-:Y:S02]  /*3030*/  @P1 FADD.FTZ R14, R14, R9 ;  /* 0x000000090e0e1221 */ /* 0x000fe40000010000 */
[C---:B---3--:R-:W-:Y:S01]  /*3040*/  FMUL.FTZ R4, R6.reuse, R7 ;  /* 0x0000000706047220 */ /* 0x048fe20000410000 */
[----:B------:R-:W0:Y:S01]  /*3050*/  SHFL.UP PT, R10, R15, 0x8, RZ ;  /* 0x050000000f0a7989 */ /* 0x000e2200000e00ff */
[----:B----4-:R-:W-:-:S03]  /*3060*/  FMUL.FTZ R8, R6, R5 ;  /* 0x0000000506087220 */ /* 0x010fc60000410000 */
[----:B------:R-:W1:Y:S01]  /*3070*/  SHFL.UP PT, R9, R14, 0x8, RZ ;  /* 0x050000000e097989 */ /* 0x000e6200000e00ff */
[C---:B------:R-:W-:Y:S01]  /*3080*/  FFMA.FTZ R7, R12.reuse, R7, R8 ;  /* 0x000000070c077223 */ /* 0x040fe20000010008 */
[----:B------:R-:W-:Y:S01]  /*3090*/  MOV R8, 0x3f800000 ;  /* 0x3f80000000087802 */ /* 0x000fe20000000f00 */
        /* <DEDUP_REMOVED lines=9> */
[----:B------:R-:W-:Y:S01]  /*3130*/  @P1 FADD.FTZ R14, R14, R9 ;  /* 0x000000090e0e1221 */ /* 0x000fe20000010000 */
[----:B------:R-:W-:Y:S01]  /*3140*/  MOV R9, RZ ;  /* 0x000000ff00097202 */ /* 0x000fe20000000f00 */
[----:B---3--:R-:W-:Y:S02]  /*3150*/  FMUL.FTZ R6, R7, R4 ;  /* 0x0000000407067220 */ /* 0x008fe40000410000 */
[----:B------:R-:W-:Y:S01]  /*3160*/  @P1 FADD.FTZ R15, R15, R10 ;  /* 0x0000000a0f0f1221 */ /* 0x000fe20000010000 */
[----:B------:R-:W0:Y:S01]  /*3170*/  SHFL.UP PT, R13, R14, 0x10, RZ ;  /* 0x060000000e0d7989 */ /* 0x000e2200000e00ff */
[CC--:B----4-:R-:W-:Y:S01]  /*3180*/  FFMA.FTZ R6, R12.reuse, R5.reuse, R6 ;  /* 0x000000050c067223 */ /* 0x0d0fe20000010006 */
[----:B------:R-:W-:Y:S01]  /*3190*/  CS2R R10, SRZ ;  /* 0x00000000000a7805 */ /* 0x000fe2000001ff00 */
[C---:B------:R-:W-:Y:S01]  /*31a0*/  FMUL.FTZ R5, R7.reuse, R5 ;  /* 0x0000000507057220 */ /* 0x040fe20000410000 */
[----:B------:R-:W1:Y:S02]  /*31b0*/  SHFL.UP PT, R23, R15, 0x10, RZ ;  /* 0x060000000f177989 */ /* 0x000e6400000e00ff */
[----:B------:R-:W-:Y:S01]  /*31c0*/  FSEL R6, R7, R6, !P1 ;  /* 0x0000000607067208 */ /* 0x000fe20004800000 */
[----:B------:R-:W-:Y:S01]  /*31d0*/  @P1 FFMA.FTZ R12, R12, R4, -R5 ;  /* 0x000000040c0c1223 */ /* 0x000fe20000010805 */
[----:B------:R-:W-:Y:S01]  /*31e0*/  ISETP.GE.AND P1, PT, R35, 0x10, PT ;  /* 0x000000102300780c */ /* 0x000fe20003f26270 */
[----:B------:R-:W-:Y:S04]  /*31f0*/  @!P0 LDS.128 R8, [UR4+0x260] ;  /* 0x00026004ff088984 */ /* 0x000fe80008000c00 */
[----:B------:R-:W3:Y:S04]  /*3200*/  SHFL.UP PT, R5, R12, 0x10, RZ ;  /* 0x060000000c057989 */ /* 0x000ee800000e00ff */
[----:B------:R-:W4:Y:S01]  /*3210*/  SHFL.UP PT, R7, R6, 0x10, RZ ;  /* 0x0600000006077989 */ /* 0x000f2200000e00ff */
[----:B0-----:R-:W-:-:S02]  /*3220*/  FMUL.FTZ R22, R6, R13 ;  /* 0x0000000d06167220 */ /* 0x001fc40000410000 */
[-C--:B-1----:R-:W-:Y:S02]  /*3230*/  FMUL.FTZ R4, R6, R23.reuse ;  /* 0x0000001706047220 */ /* 0x082fe40000410000 */
[C---:B------:R-:W-:Y:S02]  /*3240*/  FFMA.FTZ R22, R12.reuse, R23, R22 ;  /* 0x000000170c167223 */ /* 0x040fe40000010016 */
[----:B------:R-:W-:Y:S02]  /*3250*/  FFMA.FTZ R111, R12, R13, -R4 ;  /* 0x0000000d0c6f7223 */ /* 0x000fe40000010804 */
[----:B------:R-:W-:Y:S02]  /*3260*/  @P1 FADD.FTZ R15, R15, R22 ;  /* 0x000000160f0f1221 */ /* 0x000fe40000010000 */
[----:B------:R-:W-:Y:S02]  /*3270*/  @P1 FADD.FTZ R14, R14, R111 ;  /* 0x0000006f0e0e1221 */ /* 0x000fe40000010000 */
[C---:B---3--:R-:W-:Y:S01]  /*3280*/  FMUL.FTZ R13, R6.reuse, R5 ;  /* 0x00000005060d7220 */ /* 0x048fe20000410000 */
[----:B------:R-:W0:Y:S01]  /*3290*/  SHFL.UP PT, R110, R15, 0x1, RZ ;  /* 0x042000000f6e7989 */ /* 0x000e2200000e00ff */
[----:B----4-:R-:W-:-:S02]  /*32a0*/  FMUL.FTZ R4, R6, R7 ;  /* 0x0000000706047220 */ /* 0x010fc40000410000 */
[C---:B------:R-:W-:Y:S01]  /*32b0*/  FFMA.FTZ R13, R12.reuse, R7, R13 ;  /* 0x000000070c0d7223 */ /* 0x040fe2000001000d */
[----:B------:R-:W1:Y:S01]  /*32c0*/  SHFL.UP PT, R111, R14, 0x1, RZ ;  /* 0x042000000e6f7989 */ /* 0x000e6200000e00ff */
[----:B------:R-:W-:-:S03]  /*32d0*/  @P1 FFMA.FTZ R12, R12, R5, -R4 ;  /* 0x000000050c0c1223 */ /* 0x000fc60000010804 */
[----:B------:R-:W-:Y:S02]  /*32e0*/  FSEL R13, R6, R13, !P1 ;  /* 0x0000000d060d7208 */ /* 0x000fe40004800000 */
[----:B------:R-:W3:Y:S04]  /*32f0*/  SHFL.UP PT, R113, R12, 0x1, RZ ;  /* 0x042000000c717989 */ /* 0x000ee800000e00ff */
[----:B------:R4:W-:Y:S04]  /*3300*/  @!P2 STS.128 [0x220], R12 ;  /* 0x0002200cff00a388 */ /* 0x0009e80000000c00 */
[----:B------:R-:W-:Y:S01]  /*3310*/  BAR.SYNC.DEFER_BLOCKING 0x0 ;  /* 0x0000000000007b1d */ /* 0x000fe20000010000 */
[----:B0-----:R-:W-:-:S05]  /*3320*/  @!P3 MOV R110, R11 ;  /* 0x0000000b006eb202 */ /* 0x001fca0000000f00 */
[----:B------:R-:W0:Y:S01]  /*3330*/  SHFL.UP PT, R112, R13, 0x1, RZ ;  /* 0x042000000d707989 */ /* 0x000e2200000e00ff */
[----:B-1----:R-:W-:Y:S02]  /*3340*/  @!P3 MOV R111, R10 ;  /* 0x0000000a006fb202 */ /* 0x002fe40000000f00 */
[----:B----4-:R-:W-:Y:S02]  /*3350*/  MOV R14, c[0x0][0x1a0] ;  /* 0x00006800000e7a02 */ /* 0x010fe40000000f00 */
[----:B---3--:R-:W-:Y:S02]  /*3360*/  @!P3 MOV R113, R8 ;  /* 0x000000080071b202 */ /* 0x008fe40000000f00 */
[----:B------:R-:W-:Y:S01]  /*3370*/  LEA R24, P1, R14, R24, 0x3 ;  /* 0x000000180e187211 */ /* 0x000fe200078218ff */
[----:B------:R-:W-:Y:S04]  /*3380*/  @!P3 STS.128 [0x240], R8 ;  /* 0x00024008ff00b388 */ /* 0x000fe80000000c00 */
[----:B------:R-:W-:Y:S01]  /*3390*/  LDS.128 R4, [0x220] ;  /* 0x00022000ff047984 */ /* 0x000fe20000000c00 */
[----:B0-----:R-:W-:-:S03]  /*33a0*/  @!P3 MOV R112, R9 ;  /* 0x000000090070b202 */ /* 0x001fc60000000f00 */
[----:B------:R-:W-:Y:S06]  /*33b0*/  BAR.SYNC.DEFER_BLOCKING 0x0 ;  /* 0x0000000000007b1d */ /* 0x000fec0000010000 */
[----:B------:R-:W0:Y:S02]  /*33c0*/  @P4 LDS.64 R22, [0x248] ;  /* 0x00024800ff164984 */ /* 0x000e240000000a00 */
[-C--:B0-----:R-:W-:Y:S02]  /*33d0*/  @P4 FMUL.FTZ R114, R23, R112.reuse ;  /* 0x0000007017724220 */ /* 0x081fe40000410000 */
[----:B------:R-:W-:-:S02]  /*33e0*/  @P4 FMUL.FTZ R112, R22, R112 ;  /* 0x0000007016704220 */ /* 0x000fc40000410000 */
[-C--:B------:R-:W-:Y:S01]  /*33f0*/  @P4 FFMA.FTZ R114, R22, R113.reuse, -R114 ;  /* 0x0000007116724223 */ /* 0x080fe20000010872 */
[----:B------:R-:W-:Y:S01]  /*3400*/  MOV R22, c[0x0][0x1a4] ;  /* 0x0000690000167a02 */ /* 0x000fe20000000f00 */
[----:B------:R-:W-:Y:S02]  /*3410*/  @P4 FFMA.FTZ R23, R23, R113, R112 ;  /* 0x0000007117174223 */ /* 0x000fe40000010070 */
[----:B------:R-:W-:Y:S01]  /*3420*/  @P4 FADD.FTZ R111, R111, R114 ;  /* 0x000000726f6f4221 */ /* 0x000fe20000010000 */
[----:B------:R-:W-:Y:S01]  /*3430*/  LEA.HI.X R79, R14, R79, R22, 0x3, P1 ;  /* 0x0000004f0e4f7211 */ /* 0x000fe200008f1c16 */
[----:B------:R-:W-:Y:S01]  /*3440*/  @P4 FADD.FTZ R110, R110, R23 ;  /* 0x000000176e6e4221 */ /* 0x000fe20000010000 */
[----:B------:R-:W-:Y:S01]  /*3450*/  MOV R22, c[0x0][0x1c0] ;  /* 0x0000700000167a02 */ /* 0x000fe20000000f00 */
[C---:B------:R-:W-:Y:S01]  /*3460*/  FMUL.FTZ R12, R108.reuse, R111 ;  /* 0x0000006f6c0c7220 */ /* 0x040fe20000410000 */
[----:B------:R-:W-:Y:S01]  /*3470*/  MOV R23, c[0x0][0x1c4] ;  /* 0x0000710000177a02 */ /* 0x000fe20000000f00 */
[-C--:B------:R-:W-:Y:S01]  /*3480*/  FMUL.FTZ R108, R108, R110.reuse ;  /* 0x0000006e6c6c7220 */ /* 0x080fe20000410000 */
[----:B------:R-:W-:Y:S01]  /*3490*/  LEA R25, P1, R22, R25, 0x3 ;  /* 0x0000001916197211 */ /* 0x000fe200078218ff */
[----:B------:R-:W-:-:S02]  /*34a0*/  FFMA.FTZ R12, R107, R110, R12 ;  /* 0x0000006e6b0c7223 */ /* 0x000fc4000001000c */
[----:B------:R-:W-:Y:S01]  /*34b0*/  FFMA.FTZ R108, R107, R111, -R108 ;  /* 0x0000006f6b6c7223 */ /* 0x000fe2000001086c */
[----:B------:R-:W-:Y:S01]  /*34c0*/  LEA.HI.X R78, R22, R78, R23, 0x3, P1 ;  /* 0x0000004e164e7211 */ /* 0x000fe200008f1c17 */
[----:B------:R-:W-:Y:S01]  /*34d0*/  FADD.FTZ R12, RZ, R12 ;  /* 0x0000000cff0c7221 */ /* 0x000fe20000010000 */
[----:B------:R-:W-:Y:S01]  /*34e0*/  ISETP.NE.AND P1, PT, R83, RZ, PT ;  /* 0x000000ff5300720c */ /* 0x000fe20003f25270 */
[----:B------:R-:W-:Y:S02]  /*34f0*/  FADD.FTZ R89, R89, R108 ;  /* 0x0000006c59597221 */ /* 0x000fe40000010000 */
[C---:B------:R-:W-:Y:S02]  /*3500*/  FMUL.FTZ R13, R85.reuse, R12 ;  /* 0x0000000c550d7220 */ /* 0x040fe40000410000 */
[-C--:B------:R-:W-:Y:S02]  /*3510*/  FMUL.FTZ R85, R85, R89.reuse ;  /* 0x0000005955557220 */ /* 0x080fe40000410000 */
[----:B------:R-:W-:-:S02]  /*3520*/  FFMA.FTZ R13, R86, R89, -R13 ;  /* 0x00000059560d7223 */ /* 0x000fc4000001080d */
[----:B------:R-:W-:Y:S01]  /*3530*/  FFMA.FTZ R85, R86, R12, R85 ;  /* 0x0000000c56557223 */ /* 0x000fe20000010055 */
[----:B------:R-:W-:Y:S01]  /*3540*/  MOV R86, c[0x0][0x18c] ;  /* 0x0000630000567a02 */ /* 0x000fe20000000f00 */
[----:B------:R-:W-:Y:S02]  /*3550*/  FADD.FTZ R84, R84, R13 ;  /* 0x0000000d54547221 */ /* 0x000fe40000010000 */
[----:B------:R-:W-:Y:S01]  /*3560*/  FADD.FTZ R13, RZ, R85 ;  /* 0x00000055ff0d7221 */ /* 0x000fe20000010000 */
[----:B------:R-:W-:Y:S01]  /*3570*/  MOV R85, c[0x0][0x188] ;  /* 0x0000620000557a02 */ /* 0x000fe20000000f00 */
[----:B--2---:R-:W-:Y:S02]  /*3580*/  FMUL.FTZ R22, R18, R21 ;  /* 0x0000001512167220 */ /* 0x004fe40000410000 */
[----:B------:R-:W-:Y:S01]  /*3590*/  FMUL.FTZ R15, R87, R13 ;  /* 0x0000000d570f7220 */ /* 0x000fe20000410000 */
[----:B------:R-:W-:Y:S01]  /*35a0*/  LEA R27, P2, R85, R27, 0x3 ;  /* 0x0000001b551b7211 */ /* 0x000fe200078418ff */
[----:B------:R-:W-:-:S02]  /*35b0*/  FMUL.FTZ R87, R87, R84 ;  /* 0x0000005457577220 */ /* 0x000fc40000410000 */
[C---:B------:R-:W-:Y:S01]  /*35c0*/  FFMA.FTZ R15, R88.reuse, R84, -R15 ;  /* 0x00000054580f7223 */ /* 0x040fe2000001080f */
[----:B------:R-:W-:Y:S01]  /*35d0*/  LEA.HI.X R0, R85, R0, R86, 0x3, P2 ;  /* 0x0000000055007211 */ /* 0x000fe200010f1c56 */
[----:B------:R-:W-:Y:S02]  /*35e0*/  FFMA.FTZ R14, R88, R13, R87 ;  /* 0x0000000d580e7223 */ /* 0x000fe40000010057 */
[----:B------:R-:W-:Y:S02]  /*35f0*/  FADD.FTZ R90, R90, R15 ;  /* 0x0000000f5a5a7221 */ /* 0x000fe40000010000 */
[----:B------:R-:W-:Y:S02]  /*3600*/  FADD.FTZ R14, RZ, R14 ;  /* 0x0000000eff0e7221 */ /* 0x000fe40000010000 */
[----:B------:R-:W-:Y:S02]  /*3610*/  FMUL.FTZ R15, R19, R21 ;  /* 0x00000015130f7220 */ /* 0x000fe40000410000 */
[----:B------:R-:W-:-:S02]  /*3620*/  FMUL.FTZ R23, R91, R14 ;  /* 0x0000000e5b177220 */ /* 0x000fc40000410000 */
[----:B------:R-:W-:Y:S02]  /*3630*/  FMUL.FTZ R91, R91, R90 ;  /* 0x0000005a5b5b7220 */ /* 0x000fe40000410000 */
[----:B------:R-:W-:Y:S02]  /*3640*/  FMUL.FTZ R21, R5, R11 ;  /* 0x0000000b05157220 */ /* 0x000fe40000410000 */
[C---:B------:R-:W-:Y:S02]  /*3650*/  FFMA.FTZ R91, R93.reuse, R14, R91 ;  /* 0x0000000e5d5b7223 */ /* 0x040fe4000001005b */
[----:B------:R-:W-:Y:S02]  /*3660*/  FFMA.FTZ R86, R93, R90, -R23 ;  /* 0x0000005a5d567223 */ /* 0x000fe40000010817 */
[----:B------:R-:W-:Y:S02]  /*3670*/  FMUL.FTZ R23, R5, R9 ;  /* 0x0000000905177220 */ /* 0x000fe40000410000 */
[----:B------:R-:W-:-:S02]  /*3680*/  FFMA.FTZ R85, R4, R10, -R21 ;  /* 0x0000000a04557223 */ /* 0x000fc40000010815 */
[----:B------:R-:W-:Y:S02]  /*3690*/  FADD.FTZ R21, RZ, R91 ;  /* 0x0000005bff157221 */ /* 0x000fe40000010000 */
[C---:B------:R-:W-:Y:S02]  /*36a0*/  FMUL.FTZ R10, R5.reuse, R10 ;  /* 0x0000000a050a7220 */ /* 0x040fe40000410000 */
[----:B------:R-:W-:Y:S02]  /*36b0*/  FFMA.FTZ R15, R18, R20, -R15 ;  /* 0x00000014120f7223 */ /* 0x000fe4000001080f */
[-C--:B------:R-:W-:Y:S02]  /*36c0*/  FMUL.FTZ R5, R5, R8.reuse ;  /* 0x0000000805057220 */ /* 0x080fe40000410000 */
[----:B------:R-:W-:Y:S02]  /*36d0*/  FADD.FTZ R18, R103, R86 ;  /* 0x0000005667127221 */ /* 0x000fe40000010000 */
[----:B------:R-:W-:-:S02]  /*36e0*/  FFMA.FTZ R8, R4, R8, -R23 ;  /* 0x0000000804087223 */ /* 0x000fc40000010817 */
[CC--:B------:R-:W-:Y:S02]  /*36f0*/  FMUL.FTZ R23, R100.reuse, R21.reuse ;  /* 0x0000001564177220 */ /* 0x0c0fe40000410000 */
[-C--:B------:R-:W-:Y:S02]  /*3700*/  FMUL.FTZ R100, R100, R18.reuse ;  /* 0x0000001264647220 */ /* 0x080fe40000410000 */
[C---:B------:R-:W-:Y:S02]  /*3710*/  FFMA.FTZ R23, R101.reuse, R18, -R23 ;  /* 0x0000001265177223 */ /* 0x040fe40000010817 */
[----:B------:R-:W-:Y:S02]  /*3720*/  FFMA.FTZ R100, R101, R21, R100 ;  /* 0x0000001565647223 */ /* 0x000fe40000010064 */
[----:B------:R-:W-:Y:S01]  /*3730*/  FFMA.FTZ R9, R4, R9, R5 ;  /* 0x0000000904097223 */ /* 0x000fe20000010005 */
[----:B------:R-:W-:Y:S01]  /*3740*/  @!P1 MOV R5, R81 ;  /* 0x0000005100059202 */ /* 0x000fe20000000f00 */
[----:B------:R-:W-:-:S02]  /*3750*/  FADD.FTZ R23, R96, R23 ;  /* 0x0000001760177221 */ /* 0x000fc40000010000 */
[----:B------:R-:W-:Y:S02]  /*3760*/  FFMA.FTZ R4, R4, R11, R10 ;  /* 0x0000000b04047223 */ /* 0x000fe4000001000a */
[----:B------:R-:W-:Y:S02]  /*3770*/  FADD.FTZ R10, R6, R85 ;  /* 0x00000055060a7221 */ /* 0x000fe40000010000 */
[----:B------:R-:W-:Y:S02]  /*3780*/  FADD.FTZ R85, RZ, R100 ;  /* 0x00000064ff557221 */ /* 0x000fe40000010000 */
[----:B------:R-:W-:Y:S02]  /*3790*/  FFMA.FTZ R22, R19, R20, R22 ;  /* 0x0000001413167223 */ /* 0x000fe40000010016 */
[C---:B------:R-:W-:Y:S02]  /*37a0*/  FMUL.FTZ R19, R92.reuse, R23 ;  /* 0x000000175c137220 */ /* 0x040fe40000410000 */
[----:B------:R-:W-:Y:S01]  /*37b0*/  FADD.FTZ R11, R7, R4 ;  /* 0x00000004070b7221 */ /* 0x000fe20000010000 */
[----:B------:R-:W-:Y:S01]  /*37c0*/  @!P1 MOV R4, R80 ;  /* 0x0000005000049202 */ /* 0x000fe20000000f00 */
[-C--:B------:R-:W-:Y:S01]  /*37d0*/  FMUL.FTZ R7, R92, R85.reuse ;  /* 0x000000555c077220 */ /* 0x080fe20000410000 */
[----:B------:R-:W-:Y:S01]  /*37e0*/  IADD3 R80, P2, R80, 0x10, RZ ;  /* 0x0000001050507810 */ /* 0x000fe20007f5e0ff */
[C---:B------:R-:W-:Y:S01]  /*37f0*/  FFMA.FTZ R19, R94.reuse, R85, R19 ;  /* 0x000000555e137223 */ /* 0x040fe20000010013 */
[----:B------:R-:W-:Y:S01]  /*3800*/  @!P1 STS.128 [UR4+0x260], R8 ;  /* 0x00026008ff009988 */ /* 0x000fe20008000c04 */
[----:B------:R-:W-:Y:S01]  /*3810*/  FFMA.FTZ R94, R94, R23, -R7 ;  /* 0x000000175e5e7223 */ /* 0x000fe20000010807 */
[----:B------:R-:W-:Y:S01]  /*3820*/  UIADD3 UR4, UR4, 0x10, URZ ;  /* 0x0000001004047890 */ /* 0x000fe2000fffe03f */
[----:B------:R-:W-:Y:S01]  /*3830*/  FADD.FTZ R19, RZ, R19 ;  /* 0x00000013ff137221 */ /* 0x000fe20000010000 */
[----:B------:R0:W-:Y:S01]  /*3840*/  @!P1 STG.E.128 [R4.64], R8 ;  /* 0x0000000804009986 */ /* 0x0001e2000c101d06 */
[----:B------:R-:W-:Y:S01]  /*3850*/  FADD.FTZ R94, R95, R94 ;  /* 0x0000005e5f5e7221 */ /* 0x000fe20000010000 */
[----:B------:R-:W-:Y:S01]  /*3860*/  ISETP.GE.AND P1, PT, R109, c[0x0][0x16c], PT ;  /* 0x00005b006d007a0c */ /* 0x000fe20003f26270 */
[----:B------:R-:W-:Y:S01]  /*3870*/  FMUL.FTZ R6, R97, R19 ;  /* 0x0000001361067220 */ /* 0x000fe20000410000 */
[----:B------:R-:W-:Y:S01]  /*3880*/  IADD3.X R81, RZ, R81, RZ, P2, !PT ;  /* 0x00000051ff517210 */ /* 0x000fe200017fe4ff */
[----:B------:R-:W-:-:S02]  /*3890*/  FMUL.FTZ R12, R22, R12 ;  /* 0x0000000c160c7220 */ /* 0x000fc40000410000 */
[C---:B------:R-:W-:Y:S02]  /*38a0*/  FMUL.FTZ R13, R22.reuse, R13 ;  /* 0x0000000d160d7220 */ /* 0x040fe40000410000 */
[C---:B------:R-:W-:Y:S02]  /*38b0*/  FMUL.FTZ R14, R22.reuse, R14 ;  /* 0x0000000e160e7220 */ /* 0x040fe40000410000 */
[----:B------:R-:W-:Y:S02]  /*38c0*/  FMUL.FTZ R21, R22, R21 ;  /* 0x0000001516157220 */ /* 0x000fe40000410000 */
[C---:B------:R-:W-:Y:S02]  /*38d0*/  FFMA.FTZ R89, R15.reuse, R89, -R12 ;  /* 0x000000590f597223 */ /* 0x040fe4000001080c */
[C---:B------:R-:W-:Y:S02]  /*38e0*/  FFMA.FTZ R84, R15.reuse, R84, -R13 ;  /* 0x000000540f547223 */ /* 0x040fe4000001080d */
[----:B------:R-:W-:-:S02]  /*38f0*/  FFMA.FTZ R14, R15, R90, -R14 ;  /* 0x0000005a0f0e7223 */ /* 0x000fc4000001080e */
[-C--:B0-----:R-:W-:Y:S02]  /*3900*/  FMUL.FTZ R4, R97, R94.reuse ;  /* 0x0000005e61047220 */ /* 0x081fe40000410000 */
        /* <DEDUP_REMOVED lines=9> */
[C---:B------:R-:W-:Y:S02]  /*39a0*/  FMUL.FTZ R4, R22.reuse, R85 ;  /* 0x0000005516047220 */ /* 0x040fe40000410000 */
[----:B------:R-:W-:-:S02]  /*39b0*/  FMUL.FTZ R6, R22, R19 ;  /* 0x0000001316067220 */ /* 0x000fc40000410000 */
[C---:B------:R-:W-:Y:S02]  /*39c0*/  FMUL.FTZ R8, R22.reuse, R11 ;  /* 0x0000000b16087220 */ /* 0x040fe40000410000 */
[----:B------:R-:W-:Y:S02]  /*39d0*/  FADD.FTZ R104, R105, R104 ;  /* 0x0000006869687221 */ /* 0x000fe40000010000 */
[----:B------:R-:W-:Y:S02]  /*39e0*/  FMUL.FTZ R10, R22, R5 ;  /* 0x00000005160a7220 */ /* 0x000fe40000410000 */
        /* <DEDUP_REMOVED lines=15> */
.L_x_2075:
[----:B------:R-:W-:Y:S01]  /*3ae0*/  BAR.SYNC.DEFER_BLOCKING 0x0 ;  /* 0x0000000000007b1d */ /* 0x000fe20000010000 */
[----:B------:R-:W-:Y:S01]  /*3af0*/  F2FP.PACK_AB R0, R77, R70 ;  /* 0x000000464d00723e */ /* 0x000fe200000000ff */
[----:B------:R-:W-:Y:S01]  /*3b00*/  IMAD R61, R29, c[0x0][0x208], RZ ;  /* 0x000082001d3d7a24 */ /* 0x000fe200078e02ff */
[----:B------:R-:W-:-:S02]  /*3b10*/  ISETP.NE.AND P0, PT, R83, RZ, PT ;  /* 0x000000ff5300720c */ /* 0x000fc40003f05270 */
[C---:B------:R-:W-:Y:S01]  /*3b20*/  PRMT R6, R0.reuse, 0x7610, R6 ;  /* 0x0000761000067816 */ /* 0x040fe20000000006 */
[----:B------:R-:W-:Y:S01]  /*3b30*/  BSSY B0, `(.L_x_2077) ;  /* 0x0000030000007945 */ /* 0x000fe20003800000 */
[----:B------:R-:W-:Y:S02]  /*3b40*/  PRMT R7, R0, 0x7632, R7 ;  /* 0x0000763200077816 */ /* 0x000fe40000000007 */
[----:B------:R-:W-:Y:S02]  /*3b50*/  F2FP.PACK_AB R4, R72, R71 ;  /* 0x000000474804723e */ /* 0x000fe400000000ff */
[----:B------:R-:W-:Y:S02]  /*3b60*/  F2FP.PACK_AB R0, R74, R73 ;  /* 0x000000494a00723e */ /* 0x000fe400000000ff */
[----:B------:R-:W-:Y:S02]  /*3b70*/  F2FP.PACK_AB R5, R76, R75 ;  /* 0x0000004b4c05723e */ /* 0x000fe400000000ff */
[----:B------:R-:W-:-:S02]  /*3b80*/  PRMT R8, R4, 0x7632, R8 ;  /* 0x0000763204087816 */ /* 0x000fc40000000008 */
[----:B------:R-:W-:Y:S02]  /*3b90*/  PRMT R9, R0, 0x7632, R9 ;  /* 0x0000763200097816 */ /* 0x000fe40000000009 */
[----:B------:R-:W-:Y:S01]  /*3ba0*/  PRMT R10, R5, 0x7632, R10 ;  /* 0x00007632050a7816 */ /* 0x000fe2000000000a */
[----:B------:R-:W-:Y:S04]  /*3bb0*/  STS.U16 [R53], R6 ;  /* 0x0000000635007388 */ /* 0x000fe80000000400 */
[----:B------:R-:W-:Y:S04]  /*3bc0*/  STS.U16 [R53+0x2], R7 ;  /* 0x0000020735007388 */ /* 0x000fe80000000400 */
[----:B------:R0:W-:Y:S04]  /*3bd0*/  STS.U16 [R53+0x4], R4 ;  /* 0x0000040435007388 */ /* 0x0001e80000000400 */
[----:B------:R-:W-:Y:S04]  /*3be0*/  STS.U16 [R53+0x6], R8 ;  /* 0x0000060835007388 */ /* 0x000fe80000000400 */
[----:B------:R-:W-:Y:S01]  /*3bf0*/  STS.U16 [R53+0x8], R0 ;  /* 0x0000080035007388 */ /* 0x000fe20000000400 */
[----:B0-----:R-:W-:-:S03]  /*3c00*/  IMAD R4, R106, c[0x0][0x200], RZ ;  /* 0x000080006a047a24 */ /* 0x001fc600078e02ff */
[----:B------:R0:W-:Y:S01]  /*3c10*/  STS.U16 [R53+0xa], R9 ;  /* 0x00000a0935007388 */ /* 0x0001e20000000400 */
[----:B------:R-:W-:Y:S01]  /*3c20*/  IMAD R11, R31, c[0x0][0x204], R4 ;  /* 0x000081001f0b7a24 */ /* 0x000fe200078e0204 */
[----:B------:R-:W-:Y:S02]  /*3c30*/  SHF.L.U32 R4, R36, 0x8, RZ ;  /* 0x0000000824047819 */ /* 0x000fe400000006ff */
[----:B------:R1:W-:Y:S02]  /*3c40*/  STS.U16 [R53+0xc], R5 ;  /* 0x00000c0535007388 */ /* 0x0003e40000000400 */
[----:B------:R-:W-:Y:S02]  /*3c50*/  IADD3 R6, P2, R33, R4, RZ ;  /* 0x0000000421067210 */ /* 0x000fe40007f5e0ff */
[----:B------:R-:W-:Y:S01]  /*3c60*/  STS.U16 [R53+0xe], R10 ;  /* 0x00000e0a35007388 */ /* 0x000fe20000000400 */
[----:B------:R-:W-:-:S06]  /*3c70*/  NOP ;  /* 0x0000000000007918 */ /* 0x000fcc0000000000 */
[----:B------:R-:W-:Y:S01]  /*3c80*/  LDS.U16 R15, [R45] ;  /* 0x000000002d0f7984 */ /* 0x000fe20000000400 */
[----:B0-----:R-:W-:Y:S01]  /*3c90*/  IMAD.WIDE.U32 R8, R31, c[0x0][0x200], RZ ;  /* 0x000080001f087a25 */ /* 0x001fe200078e00ff */
[----:B-1----:R-:W-:Y:S02]  /*3ca0*/  SHF.R.S32.HI R5, RZ, 0x1f, R4 ;  /* 0x0000001fff057819 */ /* 0x002fe40000011404 */
[----:B------:R-:W-:Y:S02]  /*3cb0*/  LDS.U16 R19, [R46+0x40] ;  /* 0x000040002e137984 */ /* 0x000fe40000000400 */
[----:B------:R-:W-:Y:S02]  /*3cc0*/  IADD3 R13, R9, R11, RZ ;  /* 0x0000000b090d7210 */ /* 0x000fe40007ffe0ff */
[----:B------:R-:W-:Y:S01]  /*3cd0*/  LDS.U16 R21, [R47+0x80] ;  /* 0x000080002f157984 */ /* 0x000fe20000000400 */
[----:B------:R-:W-:Y:S02]  /*3ce0*/  MOV R12, R8 ;  /* 0x00000008000c7202 */ /* 0x000fe40000000f00 */
[----:B------:R-:W-:Y:S01]  /*3cf0*/  IADD3.X R7, R34, R5, RZ, P2, !PT ;  /* 0x0000000522077210 */ /* 0x000fe200017fe4ff */
        /* <DEDUP_REMOVED lines=19> */
.L_x_2078:
[----:B------:R-:W-:Y:S05]  /*3e30*/  BSYNC B0 ;  /* 0x0000000000007941 */ /* 0x000fea0003800000 */
.L_x_2077:
[----:B------:R-:W-:Y:S01]  /*3e40*/  HFMA2.MMA R8, -RZ, RZ, 0, 1.1920928955078125e-07 ;  /* 0x00000002ff087435 */ /* 0x000fe200000001ff */
[----:B0-----:R-:W-:Y:S01]  /*3e50*/  IMAD.WIDE.U32 R10, R26, c[0x0][0x208], R12 ;  /* 0x000082001a0a7a25 */ /* 0x001fe200078e000c */
[-C--:B------:R-:W-:Y:S02]  /*3e60*/  ISETP.GE.AND P1, PT, R39, R0.reuse, PT ;  /* 0x000000002700720c */ /* 0x080fe40003f26270 */
[----:B------:R-:W-:Y:S01]  /*3e70*/  ISETP.GE.AND P3, PT, R38, R0, PT ;  /* 0x000000002600720c */ /* 0x000fe20003f66270 */
[----:B------:R-:W-:Y:S01]  /*3e80*/  IMAD R61, R26, c[0x0][0x20c], R61 ;  /* 0x000083001a3d7a24 */ /* 0x000fe200078e023d */
[----:B------:R-:W-:Y:S02]  /*3e90*/  IADD3 R13, P2, R4, R10, RZ ;  /* 0x0000000a040d7210 */ /* 0x000fe40007f5e0ff */
[----:B------:R-:W-:Y:S02]  /*3ea0*/  ISETP.GE.AND P6, PT, R41, R0, PT ;  /* 0x000000002900720c */ /* 0x000fe40003fc6270 */
[----:B------:R-:W-:Y:S01]  /*3eb0*/  IMAD.WIDE R8, R33, R8, c[0x0][0x258] ;  /* 0x0000960021087625 */ /* 0x000fe200078e0208 */
[----:B------:R-:W-:-:S02]  /*3ec0*/  IADD3.X R11, R5, R61, R11, P2, !PT ;  /* 0x0000003d050b7210 */ /* 0x000fc400017fe40b */
[----:B------:R-:W-:Y:S02]  /*3ed0*/  ISETP.GE.AND P2, PT, R33, R82, PT ;  /* 0x000000522100720c */ /* 0x000fe40003f46270 */
[C---:B------:R-:W-:Y:S01]  /*3ee0*/  LEA R10, P4, R13.reuse, R8, 0x1 ;  /* 0x000000080d0a7211 */ /* 0x040fe200078808ff */
[----:B------:R-:W-:Y:S01]  /*3ef0*/  IMAD R8, R106, c[0x0][0x1f0], RZ ;  /* 0x00007c006a087a24 */ /* 0x000fe200078e02ff */
[-C--:B------:R-:W-:Y:S02]  /*3f00*/  ISETP.GE.AND P5, PT, R42, R0.reuse, PT ;  /* 0x000000002a00720c */ /* 0x080fe40003fa6270 */
[----:B------:R-:W-:Y:S01]  /*3f10*/  LEA.HI.X R11, R13, R9, R11, 0x1, P4 ;  /* 0x000000090d0b7211 */ /* 0x000fe200020f0c0b */
[----:B------:R-:W-:Y:S01]  /*3f20*/  IMAD R15, R31, c[0x0][0x1f4], R8 ;  /* 0x00007d001f0f7a24 */ /* 0x000fe200078e0208 */
[-C--:B------:R-:W-:Y:S01]  /*3f30*/  ISETP.GE.AND P4, PT, R43, R0.reuse, PT ;  /* 0x000000002b00720c */ /* 0x080fe20003f86270 */
[----:B------:R-:W-:Y:S01]  /*3f40*/  IMAD.WIDE.U32 R8, R31, c[0x0][0x1f0], RZ ;  /* 0x00007c001f087a25 */ /* 0x000fe200078e00ff */
[----:B------:R-:W-:Y:S01]  /*3f50*/  LOP3.LUT R39, R33, 0x20, RZ, 0xfc, !PT ;  /* 0x0000002021277812 */ /* 0x000fe200078efcff */
[----:B------:R0:W-:Y:S01]  /*3f60*/  @!P1 STG.E.U16 [R10.64+0x40], R19 ;  /* 0x000040130a009986 */ /* 0x0001e2000c101506 */
[-C--:B------:R-:W-:Y:S01]  /*3f70*/  ISETP.GE.AND P1, PT, R40, R0.reuse, PT ;  /* 0x000000002800720c */ /* 0x080fe20003f26270 */
[----:B------:R-:W-:Y:S01]  /*3f80*/  @!P2 IMAD.WIDE.U32 R12, R31, c[0x0][0x1f0], R4 ;  /* 0x00007c001f0caa25 */ /* 0x000fe200078e0004 */
[----:B------:R-:W-:Y:S01]  /*3f90*/  IADD3 R9, R9, R15, RZ ;  /* 0x0000000f09097210 */ /* 0x000fe20007ffe0ff */
[----:B------:R-:W-:Y:S01]  /*3fa0*/  @!P3 STG.E.U16 [R10.64+0x80], R21 ;  /* 0x000080150a00b986 */ /* 0x000fe2000c101506 */
[----:B------:R-:W-:-:S02]  /*3fb0*/  ISETP.GE.AND P3, PT, R44, R0, PT ;  /* 0x000000002c00720c */ /* 0x000fc40003f66270 */
[----:B------:R-:W-:Y:S01]  /*3fc0*/  @!P2 IADD3 R13, R15, R13, RZ ;  /* 0x0000000d0f0da210 */ /* 0x000fe20007ffe0ff */
[----:B------:R-:W-:Y:S01]  /*3fd0*/  IMAD R15, R29, c[0x0][0x1f8], RZ ;  /* 0x00007e001d0f7a24 */ /* 0x000fe200078e02ff */
[----:B------:R-:W-:Y:S01]  /*3fe0*/  @!P6 STG.E.U16 [R10.64+0x100], R25 ;  /* 0x000100190a00e986 */ /* 0x000fe2000c101506 */
[C---:B------:R-:W-:Y:S01]  /*3ff0*/  IMAD.WIDE.U32 R8, R26.reuse, c[0x0][0x1f8], R8 ;  /* 0x00007e001a087a25 */ /* 0x040fe200078e0008 */
[----:B------:R-:W-:Y:S02]  /*4000*/  SHF.L.U32 R0, R39, 0x1, RZ ;  /* 0x0000000127007819 */ /* 0x000fe400000006ff */
[----:B------:R-:W-:Y:S01]  /*4010*/  @!P5 STG.E.U16 [R10.64+0x140], R27 ;  /* 0x0001401b0a00d986 */ /* 0x000fe2000c101506 */
[----:B------:R-:W-:Y:S01]  /*4020*/  @!P2 IMAD.WIDE.U32 R12, R26, c[0x0][0x1f8], R12 ;  /* 0x00007e001a0caa25 */ /* 0x000fe200078e000c */
[----:B------:R-:W-:Y:S02]  /*4030*/  IADD3 R14, P6, R0, c[0x0][0x268], RZ ;  /* 0x00009a00000e7a10 */ /* 0x000fe40007fde0ff */
[----:B------:R-:W-:Y:S01]  /*4040*/  @!P1 STG.E.U16 [R10.64+0xc0], R23 ;  /* 0x0000c0170a009986 */ /* 0x000fe2000c101506 */
[----:B0-----:R-:W-:Y:S01]  /*4050*/  IMAD R19, R26, c[0x0][0x1fc], R15 ;  /* 0x00007f001a137a24 */ /* 0x001fe200078e020f */
[----:B------:R-:W-:-:S02]  /*4060*/  @!P2 IADD3 R18, P1, R33, R12, RZ ;  /* 0x0000000c2112a210 */ /* 0x000fc40007f3e0ff */
[----:B------:R-:W-:Y:S01]  /*4070*/  @!P4 STG.E.U16 [R10.64+0x180], R55 ;  /* 0x000180370a00c986 */ /* 0x000fe2000c101506 */
[----:B------:R-:W-:Y:S02]  /*4080*/  IADD3 R15, P5, R4, R8, RZ ;  /* 0x00000008040f7210 */ /* 0x000fe40007fbe0ff */
[----:B------:R-:W-:Y:S01]  /*4090*/  @!P2 IADD3.X R13, R34, R13, R19, P1, !PT ;  /* 0x0000000d220da210 */ /* 0x000fe20000ffe413 */
[----:B------:R0:W-:Y:S01]  /*40a0*/  @!P3 STG.E.U16 [R10.64+0x1c0], R57 ;  /* 0x0001c0390a00b986 */ /* 0x0001e2000c101506 */
[C---:B------:R-:W-:Y:S02]  /*40b0*/  @!P2 LEA R12, P1, R18.reuse, c[0x0][0x268], 0x1 ;  /* 0x00009a00120caa11 */ /* 0x040fe400078208ff */
[C---:B------:R-:W-:Y:S02]  /*40c0*/  SHF.L.U64.HI R8, R39.reuse, 0x1, R34 ;  /* 0x0000000127087819 */ /* 0x040fe40000010222 */
[----:B------:R-:W-:Y:S02]  /*40d0*/  @!P2 LEA.HI.X R13, R18, c[0x0][0x26c], R13, 0x1, P1 ;  /* 0x00009b00120daa11 */ /* 0x000fe400008f0c0d */
[----:B------:R-:W-:-:S02]  /*40e0*/  ISETP.GE.AND P1, PT, R39, R82, PT ;  /* 0x000000522700720c */ /* 0x000fc40003f26270 */
[----:B------:R-:W-:Y:S02]  /*40f0*/  IADD3.X R20, R5, R19, R9, P5, !PT ;  /* 0x0000001305147210 */ /* 0x000fe40002ffe409 */
[----:B------:R-:W-:Y:S02]  /*4100*/  IADD3.X R9, R8, c[0x0][0x26c], RZ, P6, !PT ;  /* 0x00009b0008097a10 */ /* 0x000fe400037fe4ff */
[C---:B------:R-:W-:Y:S02]  /*4110*/  LEA R14, P4, R15.reuse, R14, 0x1 ;  /* 0x0000000e0f0e7211 */ /* 0x040fe400078808ff */
[----:B------:R-:W-:Y:S01]  /*4120*/  PRMT R18, RZ, 0x7610, R18 ;  /* 0x00007610ff127816 */ /* 0x000fe20000000012 */
[----:B------:R-:W-:Y:S01]  /*4130*/  BAR.SYNC.DEFER_BLOCKING 0x0 ;  /* 0x0000000000007b1d */ /* 0x000fe20000010000 */
[----:B------:R-:W-:Y:S02]  /*4140*/  LEA.HI.X R15, R15, R9, R20, 0x1, P4 ;  /* 0x000000090f0f7211 */ /* 0x000fe400020f0c14 */
[----:B------:R-:W-:-:S02]  /*4150*/  PRMT R9, RZ, 0x7610, R9 ;  /* 0x00007610ff097816 */ /* 0x000fc40000000009 */
[-C--:B------:R-:W-:Y:S02]  /*4160*/  ISETP.GE.AND P6, PT, R38, R82.reuse, PT ;  /* 0x000000522600720c */ /* 0x080fe40003fc6270 */
[-C--:B------:R-:W-:Y:S02]  /*4170*/  ISETP.GE.AND P5, PT, R40, R82.reuse, PT ;  /* 0x000000522800720c */ /* 0x080fe40003fa6270 */
[-C--:B------:R-:W-:Y:S02]  /*4180*/  ISETP.GE.AND P4, PT, R41, R82.reuse, PT ;  /* 0x000000522900720c */ /* 0x080fe40003f86270 */
[-C--:B------:R-:W-:Y:S02]  /*4190*/  ISETP.GE.AND P3, PT, R42, R82.reuse, PT ;  /* 0x000000522a00720c */ /* 0x080fe40003f66270 */
[----:B0-----:R-:W-:Y:S02]  /*41a0*/  PRMT R10, RZ, 0x7610, R10 ;  /* 0x00007610ff0a7816 */ /* 0x001fe4000000000a */
[----:B------:R-:W-:Y:S01]  /*41b0*/  PRMT R11, RZ, 0x7610, R11 ;  /* 0x00007610ff0b7816 */ /* 0x000fe2000000000b */
[----:B------:R0:W2:Y:S01]  /*41c0*/  @!P2 LDG.E.U16 R18, [R12.64] ;  /* 0x000000060c12a981 */ /* 0x0000a2000c1e1500 */
[----:B------:R-:W-:-:S03]  /*41d0*/  ISETP.GE.AND P2, PT, R43, R82, PT ;  /* 0x000000522b00720c */ /* 0x000fc60003f46270 */
[----:B------:R-:W3:Y:S01]  /*41e0*/  @!P1 LDG.E.U16 R9, [R14.64] ;  /* 0x000000060e099981 */ /* 0x000ee2000c1e1500 */
[----:B------:R-:W-:Y:S02]  /*41f0*/  ISETP.GE.AND P1, PT, R44, R82, PT ;  /* 0x000000522c00720c */ /* 0x000fe40003f26270 */
[----:B------:R-:W-:Y:S01]  /*4200*/  PRMT R20, RZ, 0x7610, R20 ;  /* 0x00007610ff147816 */ /* 0x000fe20000000014 */
[----:B------:R-:W4:Y:S01]  /*4210*/  @!P6 LDG.E.U16 R10, [R14.64+0x40] ;  /* 0x000040060e0ae981 */ /* 0x000f22000c1e1500 */
[----:B------:R-:W-:Y:S02]  /*4220*/  PRMT R19, RZ, 0x7610, R19 ;  /* 0x00007610ff137816 */ /* 0x000fe40000000013 */
[----:B0-----:R-:W-:Y:S01]  /*4230*/  PRMT R12, RZ, 0x7610, R12 ;  /* 0x00007610ff0c7816 */ /* 0x001fe2000000000c */
[----:B------:R-:W5:Y:S01]  /*4240*/  @!P5 LDG.E.U16 R11, [R14.64+0x80] ;  /* 0x000080060e0bd981 */ /* 0x000f62000c1e1500 */
[----:B------:R-:W-:-:S03]  /*4250*/  PRMT R13, RZ, 0x7610, R13 ;  /* 0x00007610ff0d7816 */ /* 0x000fc6000000000d */
[----:B------:R-:W5:Y:S04]  /*4260*/  @!P2 LDG.E.U16 R20, [R14.64+0x140] ;  /* 0x000140060e14a981 */ /* 0x000f68000c1e1500 */
[----:B------:R-:W5:Y:S04]  /*4270*/  @!P4 LDG.E.U16 R12, [R14.64+0xc0] ;  /* 0x0000c0060e0cc981 */ /* 0x000f68000c1e1500 */
[----:B------:R-:W5:Y:S04]  /*4280*/  @!P3 LDG.E.U16 R13, [R14.64+0x100] ;  /* 0x000100060e0db981 */ /* 0x000f68000c1e1500 */
[----:B------:R-:W5:Y:S01]  /*4290*/  @!P1 LDG.E.U16 R19, [R14.64+0x180] ;  /* 0x000180060e139981 */ /* 0x000f62000c1e1500 */
[----:B------:R-:W-:Y:S03]  /*42a0*/  BSSY B0, `(.L_x_2079) ;  /* 0x0000076000007945 */ /* 0x000fe60003800000 */
[----:B--2---:R-:W-:Y:S04]  /*42b0*/  STS.U16 [R45], R18 ;  /* 0x000000122d007388 */ /* 0x004fe80000000400 */
[----:B---3--:R-:W-:Y:S04]  /*42c0*/  STS.U16 [R46+0x40], R9 ;  /* 0x000040092e007388 */ /* 0x008fe80000000400 */
[----:B----4-:R-:W-:Y:S04]  /*42d0*/  STS.U16 [R47+0x80], R10 ;  /* 0x0000800a2f007388 */ /* 0x010fe80000000400 */
[----:B-----5:R-:W-:Y:S04]  /*42e0*/  STS.U16 [R48+0xc0], R11 ;  /* 0x0000c00b30007388 */ /* 0x020fe80000000400 */
        /* <DEDUP_REMOVED lines=12> */
[----:B------:R-:W5:Y:S01]  /*43b0*/  LDS.U16 R11, [R53+0xa] ;  /* 0x00000a00350b7984 */ /* 0x000f620000000400 */
[----:B0-----:R-:W-:-:S02]  /*43c0*/  HADD2.F32 R21, -RZ, R21.H0_H0 ;  /* 0x20000015ff157230 */ /* 0x001fc40000004100 */
[----:B-1----:R-:W-:Y:S02]  /*43d0*/  HADD2.F32 R18, -RZ, R14.H0_H0 ;  /* 0x2000000eff127230 */ /* 0x002fe40000004100 */
[----:B--2---:R-:W-:Y:S01]  /*43e0*/  HADD2.F32 R27, -RZ, R13.H0_H0 ;  /* 0x2000000dff1b7230 */ /* 0x004fe20000004100 */
[----:B------:R-:W-:Y:S01]  /*43f0*/  FMUL.FTZ R14, R21, -1.4426950216293334961 ;  /* 0xbfb8aa3b150e7820 */ /* 0x000fe20000410000 */
[----:B---3--:R-:W-:Y:S01]  /*4400*/  HADD2.F32 R15, -RZ, R15.H0_H0 ;  /* 0x2000000fff0f7230 */ /* 0x008fe20000004100 */
[----:B------:R-:W-:Y:S01]  /*4410*/  FMUL.FTZ R19, R18, -1.4426950216293334961 ;  /* 0xbfb8aa3b12137820 */ /* 0x000fe20000410000 */
[----:B----4-:R-:W-:Y:S01]  /*4420*/  HADD2.F32 R20, -RZ, R9.H0_H0 ;  /* 0x20000009ff147230 */ /* 0x010fe20000004100 */
[----:B------:R-:W-:Y:S01]  /*4430*/  FMUL.FTZ R54, R27, -1.4426950216293334961 ;  /* 0xbfb8aa3b1b367820 */ /* 0x000fe20000410000 */
[----:B-----5:R-:W-:Y:S02]  /*4440*/  HADD2.F32 R23, -RZ, R10.H0_H0 ;  /* 0x2000000aff177230 */ /* 0x020fe40000004100 */
[----:B------:R-:W-:Y:S01]  /*4450*/  HADD2.F32 R25, -RZ, R12.H0_H0 ;  /* 0x2000000cff197230 */ /* 0x000fe20000004100 */
[----:B------:R-:W-:Y:S01]  /*4460*/  FMUL.FTZ R9, R15, -1.4426950216293334961 ;  /* 0xbfb8aa3b0f097820 */ /* 0x000fe20000410000 */
[----:B------:R-:W-:Y:S01]  /*4470*/  HADD2.F32 R24, -RZ, R11.H0_H0 ;  /* 0x2000000bff187230 */ /* 0x000fe20000004100 */
[----:B------:R-:W-:-:S02]  /*4480*/  FMUL.FTZ R22, R20, -1.4426950216293334961 ;  /* 0xbfb8aa3b14167820 */ /* 0x000fc40000410000 */
[----:B------:R-:W-:Y:S02]  /*4490*/  FMUL.FTZ R10, R23, -1.4426950216293334961 ;  /* 0xbfb8aa3b170a7820 */ /* 0x000fe40000410000 */
[----:B------:R-:W-:Y:S01]  /*44a0*/  FMUL.FTZ R13, R25, -1.4426950216293334961 ;  /* 0xbfb8aa3b190d7820 */ /* 0x000fe20000410000 */
[----:B------:R-:W0:Y:S01]  /*44b0*/  MUFU.EX2 R14, R14 ;  /* 0x0000000e000e7308 */ /* 0x000e220000000800 */
[----:B------:R-:W-:-:S07]  /*44c0*/  FMUL.FTZ R11, R24, -1.4426950216293334961 ;  /* 0xbfb8aa3b180b7820 */ /* 0x000fce0000410000 */
[----:B------:R-:W1:Y:S08]  /*44d0*/  MUFU.EX2 R19, R19 ;  /* 0x0000001300137308 */ /* 0x000e700000000800 */
[----:B------:R-:W2:Y:S08]  /*44e0*/  MUFU.EX2 R54, R54 ;  /* 0x0000003600367308 */ /* 0x000eb00000000800 */
[----:B------:R-:W3:Y:S08]  /*44f0*/  MUFU.EX2 R9, R9 ;  /* 0x0000000900097308 */ /* 0x000ef00000000800 */
[----:B------:R-:W4:Y:S08]  /*4500*/  MUFU.EX2 R22, R22 ;  /* 0x0000001600167308 */ /* 0x000f300000000800 */
[----:B------:R-:W5:Y:S08]  /*4510*/  MUFU.EX2 R10, R10 ;  /* 0x0000000a000a7308 */ /* 0x000f700000000800 */
[----:B------:R5:W4:Y:S08]  /*4520*/  MUFU.EX2 R12, R11 ;  /* 0x0000000b000c7308 */ /* 0x000b300000000800 */
[----:B------:R-:W5:Y:S01]  /*4530*/  MUFU.EX2 R13, R13 ;  /* 0x0000000d000d7308 */ /* 0x000f620000000800 */
[----:B0-----:R-:W-:-:S02]  /*4540*/  FADD.FTZ R14, R14, 1 ;  /* 0x3f8000000e0e7421 */ /* 0x001fc40000010000 */
[----:B-1----:R-:W-:Y:S02]  /*4550*/  FADD.FTZ R19, R19, 1 ;  /* 0x3f80000013137421 */ /* 0x002fe40000010000 */
[----:B--2---:R-:W-:Y:S02]  /*4560*/  FADD.FTZ R54, R54, 1 ;  /* 0x3f80000036367421 */ /* 0x004fe40000010000 */
[----:B---3--:R-:W-:Y:S02]  /*4570*/  FADD.FTZ R9, R9, 1 ;  /* 0x3f80000009097421 */ /* 0x008fe40000010000 */
[----:B----4-:R-:W-:Y:S02]  /*4580*/  FADD.FTZ R22, R22, 1 ;  /* 0x3f80000016167421 */ /* 0x010fe40000010000 */
[----:B-----5:R-:W-:Y:S02]  /*4590*/  FADD.FTZ R11, R10, 1 ;  /* 0x3f8000000a0b7421 */ /* 0x020fe40000010000 */
[----:B------:R-:W-:-:S02]  /*45a0*/  FADD.FTZ R12, R12, 1 ;  /* 0x3f8000000c0c7421 */ /* 0x000fc40000010000 */
[----:B------:R-:W-:Y:S01]  /*45b0*/  FADD.FTZ R13, R13, 1 ;  /* 0x3f8000000d0d7421 */ /* 0x000fe20000010000 */
[----:B------:R-:W0:Y:S08]  /*45c0*/  MUFU.RCP R14, R14 ;  /* 0x0000000e000e7308 */ /* 0x000e300000001000 */
[----:B------:R-:W1:Y:S08]  /*45d0*/  MUFU.RCP R19, R19 ;  /* 0x0000001300137308 */ /* 0x000e700000001000 */
[----:B------:R-:W2:Y:S08]  /*45e0*/  MUFU.RCP R56, R9 ;  /* 0x0000000900387308 */ /* 0x000eb00000001000 */
[----:B------:R-:W3:Y:S08]  /*45f0*/  MUFU.RCP R55, R22 ;  /* 0x0000001600377308 */ /* 0x000ef00000001000 */
[----:B------:R-:W4:Y:S08]  /*4600*/  MUFU.RCP R58, R11 ;  /* 0x0000000b003a7308 */ /* 0x000f300000001000 */
[----:B------:R4:W5:Y:S08]  /*4610*/  MUFU.RCP R57, R12 ;  /* 0x0000000c00397308 */ /* 0x0009700000001000 */
[----:B------:R-:W4:Y:S08]  /*4620*/  MUFU.RCP R60, R13 ;  /* 0x0000000d003c7308 */ /* 0x000f300000001000 */
[----:B------:R-:W5:Y:S01]  /*4630*/  MUFU.RCP R54, R54 ;  /* 0x0000003600367308 */ /* 0x000f620000001000 */
[----:B0-----:R-:W-:-:S02]  /*4640*/  FMUL.FTZ R21, R21, R14 ;  /* 0x0000000e15157220 */ /* 0x001fc40000410000 */
[----:B-1----:R-:W-:Y:S01]  /*4650*/  FMUL.FTZ R18, R18, R19 ;  /* 0x0000001312127220 */ /* 0x002fe20000410000 */
[----:B------:R-:W-:Y:S01]  /*4660*/  BAR.SYNC.DEFER_BLOCKING 0x0 ;  /* 0x0000000000007b1d */ /* 0x000fe20000010000 */
[----:B--2---:R-:W-:Y:S02]  /*4670*/  FMUL.FTZ R10, R15, R56 ;  /* 0x000000380f0a7220 */ /* 0x004fe40000410000 */
[----:B---3--:R-:W-:Y:S02]  /*4680*/  FMUL.FTZ R9, R20, R55 ;  /* 0x0000003714097220 */ /* 0x008fe40000410000 */
[----:B----4-:R-:W-:Y:S02]  /*4690*/  FMUL.FTZ R12, R23, R58 ;  /* 0x0000003a170c7220 */ /* 0x010fe40000410000 */
        /* <DEDUP_REMOVED lines=10> */
[----:B------:R-:W-:Y:S01]  /*4740*/  FMUL.FTZ R27, R27, R76 ;  /* 0x0000004c1b1b7220 */ /* 0x000fe20000410000 */
[----:B------:R-:W-:Y:S02]  /*4750*/  F2FP.PACK_AB R18, R18, R21 ;  /* 0x000000151212723e */ /* 0x000fe400000000ff */
[----:B------:R-:W-:Y:S02]  /*4760*/  F2FP.PACK_AB R9, R9, R10 ;  /* 0x0000000a0909723e */ /* 0x000fe400000000ff */
[----:B------:R-:W-:Y:S02]  /*4770*/  F2FP.PACK_AB R11, R11, R12 ;  /* 0x0000000c0b0b723e */ /* 0x000fe400000000ff */
[----:B------:R-:W-:-:S02]  /*4780*/  F2FP.PACK_AB R14, R27, R14 ;  /* 0x0000000e1b0e723e */ /* 0x000fc400000000ff */
[----:B------:R-:W-:Y:S02]  /*4790*/  PRMT R10, R18, 0x7632, R10 ;  /* 0x00007632120a7816 */ /* 0x000fe4000000000a */
[----:B------:R-:W-:Y:S02]  /*47a0*/  PRMT R12, R9, 0x7632, R12 ;  /* 0x00007632090c7816 */ /* 0x000fe4000000000c */
[----:B------:R-:W-:Y:S02]  /*47b0*/  PRMT R13, R11, 0x7632, R13 ;  /* 0x000076320b0d7816 */ /* 0x000fe4000000000d */
[----:B------:R-:W-:Y:S01]  /*47c0*/  PRMT R20, R14, 0x7632, R20 ;  /* 0x000076320e147816 */ /* 0x000fe20000000014 */
[----:B------:R-:W-:Y:S04]  /*47d0*/  STS.U16 [R53], R18 ;  /* 0x0000001235007388 */ /* 0x000fe80000000400 */
[----:B------:R0:W-:Y:S04]  /*47e0*/  STS.U16 [R53+0x2], R10 ;  /* 0x0000020a35007388 */ /* 0x0001e80000000400 */
        /* <DEDUP_REMOVED lines=18> */
[----:B0-----:R-:W-:-:S04]  /*4910*/  IMAD R10, R106, c[0x0][0x210], RZ ;  /* 0x000084006a0a7a24 */ /* 0x001fc800078e02ff */
[C---:B-1----:R-:W-:Y:S02]  /*4920*/  IMAD R13, R31.reuse, c[0x0][0x214], R10 ;  /* 0x000085001f0d7a24 */ /* 0x042fe400078e020a */
[----:B------:R-:W-:-:S05]  /*4930*/  IMAD.WIDE.U32 R10, R31, c[0x0][0x210], RZ ;  /* 0x000084001f0a7a25 */ /* 0x000fca00078e00ff */
        /* <DEDUP_REMOVED lines=12> */
.L_x_2080:
[----:B------:R-:W-:Y:S05]  /*4a00*/  BSYNC B0 ;  /* 0x0000000000007941 */ /* 0x000fea0003800000 */
.L_x_2079:
[----:B------:R-:W-:Y:S01]  /*4a10*/  MOV R6, R10 ;  /* 0x0000000a00067202 */ /* 0x000fe20000000f00 */
[----:B------:R-:W-:Y:S01]  /*4a20*/  IMAD R11, R29, c[0x0][0x218], RZ ;  /* 0x000086001d0b7a24 */ /* 0x000fe200078e02ff */
[----:B------:R-:W-:Y:S02]  /*4a30*/  MOV R7, R23 ;  /* 0x0000001700077202 */ /* 0x000fe40000000f00 */
[----:B------:R-:W-:Y:S01]  /*4a40*/  IADD3 R0, P1, R0, c[0x0][0x270], RZ ;  /* 0x00009c0000007a10 */ /* 0x000fe20007f3e0ff */
[C---:B0-----:R-:W-:Y:S01]  /*4a50*/  IMAD R13, R26.reuse, c[0x0][0x21c], R11 ;  /* 0x000087001a0d7a24 */ /* 0x041fe200078e020b */
[-C--:B------:R-:W-:Y:S01]  /*4a60*/  ISETP.GE.AND P3, PT, R41, R14.reuse, PT ;  /* 0x0000000e2900720c */ /* 0x080fe20003f66270 */
[----:B------:R-:W-:Y:S01]  /*4a70*/  IMAD.WIDE.U32 R6, R26, c[0x0][0x218], R6 ;  /* 0x000086001a067a25 */ /* 0x000fe200078e0006 */
[-C--:B------:R-:W-:Y:S02]  /*4a80*/  ISETP.GE.AND P4, PT, R42, R14.reuse, PT ;  /* 0x0000000e2a00720c */ /* 0x080fe40003f86270 */
[----:B------:R-:W-:-:S02]  /*4a90*/  ISETP.GE.AND P5, PT, R43, R14, PT ;  /* 0x0000000e2b00720c */ /* 0x000fc40003fa6270 */
[----:B------:R-:W-:Y:S02]  /*4aa0*/  IADD3 R11, P0, R4, R6, RZ ;  /* 0x00000006040b7210 */ /* 0x000fe40007f1e0ff */
[----:B------:R-:W-:Y:S02]  /*4ab0*/  ISETP.GE.AND P6, PT, R44, R14, PT ;  /* 0x0000000e2c00720c */ /* 0x000fe40003fc6270 */
[----:B------:R-:W-:Y:S02]  /*4ac0*/  IADD3.X R5, R5, R13, R7, P0, !PT ;  /* 0x0000000d05057210 */ /* 0x000fe400007fe407 */
[----:B------:R-:W-:Y:S02]  /*4ad0*/  IADD3.X R8, R8, c[0x0][0x274], RZ, P1, !PT ;  /* 0x00009d0008087a10 */ /* 0x000fe40000ffe4ff */
[----:B------:R-:W-:Y:S02]  /*4ae0*/  LEA R4, P2, R11, R0, 0x1 ;  /* 0x000000000b047211 */ /* 0x000fe400078408ff */
[----:B------:R-:W-:-:S02]  /*4af0*/  ISETP.GE.AND P0, PT, R39, R14, PT ;  /* 0x0000000e2700720c */ /* 0x000fc40003f06270 */
[----:B------:R-:W-:Y:S02]  /*4b00*/  LEA.HI.X R5, R11, R8, R5, 0x1, P2 ;  /* 0x000000080b057211 */ /* 0x000fe400010f0c05 */
[----:B------:R-:W-:Y:S02]  /*4b10*/  IADD3 R36, R36, 0x1, RZ ;  /* 0x0000000124247810 */ /* 0x000fe40007ffe0ff */
[-C--:B------:R-:W-:Y:S01]  /*4b20*/  ISETP.GE.AND P1, PT, R38, R14.reuse, PT ;  /* 0x0000000e2600720c */ /* 0x080fe20003f26270 */
[----:B------:R0:W-:Y:S01]  /*4b30*/  @!P3 STG.E.U16 [R4.64+0xc0], R49 ;  /* 0x0000c0310400b986 */ /* 0x0001e2000c101506 */
[----:B------:R-:W-:-:S03]  /*4b40*/  ISETP.GE.AND P2, PT, R40, R14, PT ;  /* 0x0000000e2800720c */ /* 0x000fc60003f46270 */
[----:B------:R0:W-:Y:S04]  /*4b50*/  @!P4 STG.E.U16 [R4.64+0x100], R19 ;  /* 0x000100130400c986 */ /* 0x0001e8000c101506 */
[----:B------:R0:W-:Y:S04]  /*4b60*/  @!P5 STG.E.U16 [R4.64+0x140], R51 ;  /* 0x000140330400d986 */ /* 0x0001e8000c101506 */
[----:B------:R0:W-:Y:S04]  /*4b70*/  @!P6 STG.E.U16 [R4.64+0x180], R21 ;  /* 0x000180150400e986 */ /* 0x0001e8000c101506 */
[----:B------:R0:W-:Y:S01]  /*4b80*/  @!P0 STG.E.U16 [R4.64], R9 ;  /* 0x0000000904008986 */ /* 0x0001e2000c101506 */
[----:B------:R-:W-:-:S03]  /*4b90*/  ISETP.GE.AND P0, PT, R36, c[0x0][0x174], PT ;  /* 0x00005d0024007a0c */ /* 0x000fc60003f06270 */
        /* <DEDUP_REMOVED lines=8> */
.L_x_2081:
[----:B------:R-:W-:Y:S05]  /*4c20*/  EXIT ;  /* 0x000000000000794d */ /* 0x000fea0003800000 */
.L_x_2083:
        /* <DEDUP_REMOVED lines=13> */
.L_x_5369:


//--------------------- .text._Z25selective_scan_fwd_kernelI32Selective_Scan_fwd_kernel_traitsILi32ELi8ELi1ELb0ELb0ELb1ELb0EN3c104HalfENS1_7complexIfEEEEv13SSMParamsBase --------------------------
	.section	.text._Z25selective_scan_fwd_kernelI32Selective_Scan_fwd_kernel_traitsILi32ELi8ELi1ELb0ELb0ELb1ELb0EN3c104HalfENS1_7complexIfEEEEv13SSMParamsBase,"ax",@progbits
	.sectioninfo	@"SHI_REGISTERS=136"
	.align	128
        .global         _Z25selective_scan_fwd_kernelI32Selective_Scan_fwd_kernel_traitsILi32ELi8ELi1ELb0ELb0ELb1ELb0EN3c104HalfENS1_7complexIfEEEEv13SSMParamsBase
        .type           _Z25selective_scan_fwd_kernelI32Selective_Scan_fwd_kernel_traitsILi32ELi8ELi1ELb0ELb0ELb1ELb0EN3c104HalfENS1_7complexIfEEEEv13SSMParamsBase,@function
        .size           _Z25selective_scan_fwd_kernelI32Selective_Scan_fwd_kernel_traitsILi32ELi8ELi1ELb0ELb0ELb1ELb0EN3c104HalfENS1_7complexIfEEEEv13SSMParamsBase,(.L_x_5370 - _Z25selective_scan_fwd_kernelI32Selective_Scan_fwd_kernel_traitsILi32ELi8ELi1ELb0ELb0ELb1ELb0EN3c104HalfENS1_7complexIfEEEEv13SSMParamsBase)
        .other          _Z25selective_scan_fwd_kernelI32Selective_Scan_fwd_kernel_traitsILi32ELi8ELi1ELb0ELb0ELb1ELb0EN3c104HalfENS1_7complexIfEEEEv13SSMParamsBase,@"STO_CUDA_ENTRY STV_DEFAULT"
_Z25selective_scan_fwd_kernelI32Selective_Scan_fwd_kernel_traitsILi32ELi8ELi1ELb0ELb0ELb1ELb0EN3c104HalfENS1_7complexIfEEEEv13SSMParamsBase:
.text._Z25selective_scan_fwd_kernelI32Selective_Scan_fwd_kernel_traitsILi32ELi8ELi1ELb0ELb0ELb1ELb0EN3c104HalfENS1_7complexIfEEEEv13SSMParamsBase:
        /* <DEDUP_REMOVED lines=12> */
[----:B------:R-:W-:-:S03]  /*00c0*/  ULDC.64 UR4, c[0x0][0x118] ;  /* 0x0000460000047ab9 */ /* 0x000fc60000000a00 */
[----:B------:R-:W-:-:S03]  /*00d0*/  SHF.R.S32.HI R79, RZ, 0x1f, R80 ;  /* 0x0000001fff4f7819 */ /* 0x000fc60000011450 */
[C---:B------:R-:W-:Y:S01]  /*00e0*/  @P0 LEA R2, P2, R80.reuse, c[0x0][0x238], 0x2 ;  /* 0x00008e0050020a11 */ /* 0x040fe200078410ff */
[----:B------:R-:W0:Y:S01]  /*00f0*/  S2UR UR6, SR_CTAID.X ;  /* 0x00000000000679c3 */ /* 0x000e220000002500 */
        /* <DEDUP_REMOVED lines=9> */
[----:B----4-:R-:W-:Y:S02]  /*0190*/  MOV R4, c[0x0][0x174] ;  /* 0x00005d0000047a02 */ /* 0x010fe40000000f00 */
[----:B0-----:R-:W-:Y:S02]  /*01a0*/  MOV R76, UR6 ;  /* 0x00000006004c7c02 */ /* 0x001fe40008000f00 */
        /* <DEDUP_REMOVED lines=17> */
[----:B------:R-:W-:Y:S01]  /*02c0*/  IMAD R9, R80, c[0x0][0x1dc], R5 ;  /* 0x0000770050097a24 */ /* 0x000fe200078e0205 */
[----:B------:R-:W-:Y:S01]  /*02d0*/  @!P1 IADD3 R0, R0, 0x1, RZ ;  /* 0x0000000100009810 */ /* 0x000fe20007ffe0ff */
[----:B------:R-:W-:Y:S01]  /*02e0*/  IMAD R13, R76, c[0x0][0x1b4], R3 ;  /* 0x00006d004c0d7a24 */ /* 0x000fe200078e0203 */
[----:B------:R-:W-:Y:S01]  /*02f0*/  ISETP.NE.AND P1, PT, RZ, c[0x0][0x178], PT ;  /* 0x00005e00ff007a0c */ /* 0x000fe20003f25270 */
[----:B------:R-:W-:Y:S01]  /*0300*/  IMAD.WIDE.U32 R2, R80, c[0x0][0x1d8], RZ ;  /* 0x0000760050027a25 */ /* 0x000fe200078e00ff */
[----:B------:R-:W1:Y:S01]  /*0310*/  S2R R66, SR_LANEID ;  /* 0x0000000000427919 */ /* 0x000e620000000000 */
[----:B------:R-:W-:-:S02]  /*0320*/  MOV R65, RZ ;  /* 0x000000ff00417202 */ /* 0x000fc40000000f00 */
[----:B------:R-:W-:Y:S01]  /*0330*/  IMAD R11, R79, c[0x0][0x1e8], RZ ;  /* 0x00007a004f0b7a24 */ /* 0x000fe200078e02ff */
[----:B------:R-:W-:Y:S01]  /*0340*/  IADD3 R3, R3, R9, RZ ;  /* 0x0000000903037210 */ /* 0x000fe20007ffe0ff */
[----:B------:R-:W-:Y:S02]  /*0350*/  IMAD.WIDE.U32 R4, R80, c[0x0][0x1e8], RZ ;  /* 0x00007a0050047a25 */ /* 0x000fe400078e00ff */
[----:B------:R-:W-:Y:S02]  /*0360*/  @P0 IADD3 R0, R0, 0x1, RZ ;  /* 0x0000000100000810 */ /* 0x000fe40007ffe0ff */
[----:B------:R-:W-:Y:S02]  /*0370*/  IMAD R11, R80, c[0x0][0x1ec], R11 ;  /* 0x00007b00500b7a24 */ /* 0x000fe400078e020b */
[----:B------:R-:W-:Y:S01]  /*0380*/  @!P2 IADD3 R0, -R0, RZ, RZ ;  /* 0x000000ff0000a210 */ /* 0x000fe20007ffe1ff */
[----:B------:R-:W-:Y:S01]  /*0390*/  IMAD.WIDE.U32 R6, R76, c[0x0][0x1b0], RZ ;  /* 0x00006c004c067a25 */ /* 0x000fe200078e00ff */
[----:B0-----:R-:W-:-:S02]  /*03a0*/  SHF.L.U32 R73, R81, 0x3, RZ ;  /* 0x0000000351497819 */ /* 0x001fc400000006ff */
[----:B------:R-:W-:Y:S01]  /*03b0*/  LOP3.LUT R74, R81, 0x1f, RZ, 0xc0, !PT ;  /* 0x0000001f514a7812 */ /* 0x000fe200078ec0ff */
[----:B------:R-:W-:Y:S01]  /*03c0*/  IMAD R9, R75, c[0x0][0x1d0], RZ ;  /* 0x000074004b097a24 */ /* 0x000fe200078e02ff */
[----:B------:R-:W-:Y:S01]  /*03d0*/  LOP3.LUT R73, R73, 0xffffff00, RZ, 0xc0, !PT ;  /* 0xffffff0049497812 */ /* 0x000fe200078ec0ff */
[C---:B------:R-:W-:Y:S01]  /*03e0*/  IMAD.WIDE.U32 R2, R76.reuse, c[0x0][0x1d0], R2 ;  /* 0x000074004c027a25 */ /* 0x040fe200078e0002 */
[----:B------:R-:W-:Y:S02]  /*03f0*/  @!P1 LOP3.LUT R0, RZ, c[0x0][0x178], RZ, 0x33, !PT ;  /* 0x00005e00ff009a12 */ /* 0x000fe400078e33ff */
[----:B------:R-:W-:Y:S01]  /*0400*/  IADD3 R5, R5, R11, RZ ;  /* 0x0000000b05057210 */ /* 0x000fe20007ffe0ff */
[C---:B------:R-:W-:Y:S01]  /*0410*/  IMAD R10, R76.reuse, c[0x0][0x1d4], R9 ;  /* 0x000075004c0a7a24 */ /* 0x040fe200078e0209 */
[----:B------:R-:W-:Y:S01]  /*0420*/  LOP3.LUT R72, R73, R74, RZ, 0xfc, !PT ;  /* 0x0000004a49487212 */ /* 0x000fe200078efcff */
[----:B------:R-:W-:Y:S01]  /*0430*/  IMAD R11, R75, c[0x0][0x1e0], RZ ;  /* 0x000078004b0b7a24 */ /* 0x000fe200078e02ff */
[----:B------:R-:W-:Y:S01]  /*0440*/  SHF.R.S32.HI R8, RZ, 0x1f, R0 ;  /* 0x0000001fff087819 */ /* 0x000fe20000011400 */
[----:B------:R-:W-:Y:S01]  /*0450*/  IMAD.WIDE.U32 R4, R76, c[0x0][0x1e0], R4 ;  /* 0x000078004c047a25 */ /* 0x000fe200078e0004 */
[----:B------:R-:W-:-:S02]  /*0460*/  IADD3 R7, R7, R13, RZ ;  /* 0x0000000d07077210 */ /* 0x000fc40007ffe0ff */
[----:B------:R-:W-:Y:S01]  /*0470*/  SHF.R.S32.HI R67, RZ, 0x1f, R72 ;  /* 0x0000001fff437819 */ /* 0x000fe20000011448 */
[----:B------:R-:W-:Y:S01]  /*0480*/  IMAD R9, R8, c[0x0][0x1c8], RZ ;  /* 0x0000720008097a24 */ /* 0x000fe200078e02ff */
[----:B------:R-:W-:Y:S01]  /*0490*/  IADD3 R131, P0, R72, R2, RZ ;  /* 0x0000000248837210 */ /* 0x000fe20007f1e0ff */
[----:B------:R-:W-:Y:S01]  /*04a0*/  IMAD R11, R76, c[0x0][0x1e4], R11 ;  /* 0x000079004c0b7a24 */ /* 0x000fe200078e020b */
[----:B------:R-:W-:Y:S01]  /*04b0*/  IADD3 R129, P1, R72, R4, RZ ;  /* 0x0000000448817210 */ /* 0x000fe20007f3e0ff */
[C---:B------:R-:W-:Y:S01]  /*04c0*/  IMAD R9, R0.reuse, c[0x0][0x1cc], R9 ;  /* 0x0000730000097a24 */ /* 0x040fe200078e0209 */
[C---:B------:R-:W-:Y:S01]  /*04d0*/  IADD3.X R8, R67.reuse, R3, R10, P0, !PT ;  /* 0x0000000343087210 */ /* 0x040fe200007fe40a */
[----:B------:R-:W-:Y:S01]  /*04e0*/  IMAD.WIDE.U32 R2, R0, c[0x0][0x1c8], R6 ;  /* 0x0000720000027a25 */ /* 0x000fe200078e0006 */
[----:B------:R-:W-:Y:S02]  /*04f0*/  IADD3.X R4, R67, R5, R11, P1, !PT ;  /* 0x0000000543047210 */ /* 0x000fe40000ffe40b */
[----:B------:R-:W-:-:S02]  /*0500*/  LEA R130, P1, R131, c[0x0][0x240], 0x1 ;  /* 0x0000900083827a11 */ /* 0x000fc400078208ff */
[----:B------:R-:W-:Y:S02]  /*0510*/  LEA R128, P2, R129, c[0x0][0x248], 0x1 ;  /* 0x0000920081807a11 */ /* 0x000fe400078408ff */
[----:B------:R-:W-:Y:S02]  /*0520*/  LEA R49, P0, R2, c[0x0][0x230], 0x1 ;  /* 0x00008c0002317a11 */ /* 0x000fe400078008ff */
[----:B------:R-:W-:Y:S02]  /*0530*/  IADD3 R3, R3, R9, RZ ;  /* 0x0000000903037210 */ /* 0x000fe40007ffe0ff */
[----:B------:R-:W-:Y:S02]  /*0540*/  IADD3 R126, R73, R72, RZ ;  /* 0x00000048497e7210 */ /* 0x000fe40007ffe0ff */
[----:B------:R-:W-:Y:S02]  /*0550*/  LEA.HI.X R131, R131, c[0x0][0x244], R8, 0x1, P1 ;  /* 0x0000910083837a11 */ /* 0x000fe400008f0c08 */
[----:B------:R-:W-:-:S02]  /*0560*/  LEA.HI.X R129, R129, c[0x0][0x24c], R4, 0x1, P2 ;  /* 0x0000930081817a11 */ /* 0x000fc400010f0c04 */
[----:B------:R-:W-:Y:S02]  /*0570*/  LEA.HI.X R48, R2, c[0x0][0x234], R3, 0x1, P0 ;  /* 0x00008d0002307a11 */ /* 0x000fe400000f0c03 */
[----:B------:R-:W-:Y:S02]  /*0580*/  SHF.R.S32.HI R127, RZ, 0x1f, R126 ;  /* 0x0000001fff7f7819 */ /* 0x000fe4000001147e */
        /* <DEDUP_REMOVED lines=14> */
[----:B-1----:R-:W-:Y:S02]  /*0670*/  IADD3 R50, R126, 0x1e0, RZ ;  /* 0x000001e07e327810 */ /* 0x002fe40007ffe0ff */
.L_x_2107:
[----:B------:R-:W-:Y:S01]  /*0680*/  BAR.SYNC.DEFER_BLOCKING 0x0 ;  /* 0x0000000000007b1d */ /* 0x000fe20000010000 */
[----:B------:R-:W-:Y:S02]  /*0690*/  MOV R0, 0xffffff00 ;  /* 0xffffff0000007802 */ /* 0x000fe40000000f00 */
[----:B------:R-:W-:-:S02]  /*06a0*/  LOP3.LUT R8, R73, 0x20, R74, 0xfe, !PT ;  /* 0x0000002049087812 */ /* 0x000fc400078efe4a */
[--C-:B------:R-:W-:Y:S01]  /*06b0*/  LOP3.LUT R10, R73, 0x40, R74.reuse, 0xfe, !PT ;  /* 0x00000040490a7812 */ /* 0x100fe200078efe4a */
[----:B------:R-:W-:Y:S01]  /*06c0*/  IMAD R47, R65, R0, c[0x0][0x168] ;  /* 0x00005a00412f7624 */ /* 0x000fe200078e0200 */
[----:B------:R-:W-:Y:S02]  /*06d0*/  LOP3.LUT R12, R73, 0x60, R74, 0xfe, !PT ;  /* 0x00000060490c7812 */ /* 0x000fe400078efe4a */
[----:B0-----:R-:W-:Y:S02]  /*06e0*/  PRMT R3, RZ, 0x7610, R3 ;  /* 0x00007610ff037816 */ /* 0x001fe40000000003 */
[-C--:B------:R-:W-:Y:S02]  /*06f0*/  ISETP.GE.AND P0, PT, R72, R47.reuse, PT ;  /* 0x0000002f4800720c */ /* 0x080fe40003f06270 */
[-C--:B------:R-:W-:Y:S02]  /*0700*/  ISETP.GE.AND P1, PT, R8, R47.reuse, PT ;  /* 0x0000002f0800720c */ /* 0x080fe40003f26270 */
[----:B------:R-:W-:-:S02]  /*0710*/  ISETP.GE.AND P2, PT, R10, R47, PT ;  /* 0x0000002f0a00720c */ /* 0x000fc40003f46270 */
[----:B------:R-:W-:Y:S02]  /*0720*/  ISETP.GE.AND P3, PT, R12, R47, PT ;  /* 0x0000002f0c00720c */ /* 0x000fe40003f66270 */
[----:B------:R-:W-:Y:S02]  /*0730*/  PRMT R0, RZ, 0x7610, R0 ;  /* 0x00007610ff007816 */ /* 0x000fe40000000000 */
[----:B------:R-:W-:Y:S02]  /*0740*/  PRMT R5, RZ, 0x7610, R5 ;  /* 0x00007610ff057816 */ /* 0x000fe40000000005 */
[----:B------:R-:W-:Y:S01]  /*0750*/  PRMT R2, RZ, 0x7610, R2 ;  /* 0x00007610ff027816 */ /* 0x000fe20000000002 */
[----:B------:R-:W2:Y:S01]  /*0760*/  @!P0 LDG.E.U16 R3, [R130.64] ;  /* 0x0000000482038981 */ /* 0x000ea2000c1e1500 */
[C-C-:B------:R-:W-:Y:S02]  /*0770*/  LOP3.LUT R14, R73.reuse, 0x80, R74.reuse, 0xfe, !PT ;  /* 0x00000080490e7812 */ /* 0x140fe400078efe4a */
[C-C-:B------:R-:W-:Y:S01]  /*0780*/  LOP3.LUT R16, R73.reuse, 0xa0, R74.reuse, 0xfe, !PT ;  /* 0x000000a049107812 */ /* 0x140fe200078efe4a */
[----:B------:R-:W3:Y:S01]  /*0790*/  @!P1 LDG.E.U16 R0, [R130.64+0x40] ;  /* 0x0000400482009981 */ /* 0x000ee2000c1e1500 */
[----:B------:R-:W-:-:S02]  /*07a0*/  LOP3.LUT R18, R73, 0xc0, R74, 0xfe, !PT ;  /* 0x000000c049127812 */ /* 0x000fc400078efe4a */
[----:B------:R-:W-:Y:S01]  /*07b0*/  LOP3.LUT R20, R73, 0xe0, R74, 0xfe, !PT ;  /* 0x000000e049147812 */ /* 0x000fe200078efe4a */
[----:B------:R-:W4:Y:S01]  /*07c0*/  @!P2 LDG.E.U16 R5, [R130.64+0x80] ;  /* 0x000080048205a981 */ /* 0x000f22000c1e1500 */
[-C--:B------:R-:W-:Y:S02]  /*07d0*/  ISETP.GE.AND P0, PT, R14, R47.reuse, PT ;  /* 0x0000002f0e00720c */ /* 0x080fe40003f06270 */
[-C--:B------:R-:W-:Y:S01]  /*07e0*/  ISETP.GE.AND P1, PT, R16, R47.reuse, PT ;  /* 0x0000002f1000720c */ /* 0x080fe20003f26270 */
[----:B------:R-:W4:Y:S01]  /*07f0*/  @!P3 LDG.E.U16 R2, [R130.64+0xc0] ;  /* 0x0000c0048202b981 */ /* 0x000f22000c1e1500 */
[-C--:B------:R-:W-:Y:S02]  /*0800*/  ISETP.GE.AND P2, PT, R18, R47.reuse, PT ;  /* 0x0000002f1200720c */ /* 0x080fe40003f46270 */
[----:B------:R-:W-:Y:S02]  /*0810*/  ISETP.GE.AND P3, PT, R20, R47, PT ;  /* 0x0000002f1400720c */ /* 0x000fe40003f66270 */
[----:B------:R-:W-:-:S02]  /*0820*/  PRMT R7, RZ, 0x7610, R7 ;  /* 0x00007610ff077816 */ /* 0x000fc40000000007 */
        /* <DEDUP_REMOVED lines=9> */
[C---:B------:R-:W-:Y:S02]  /*08c0*/  IADD3 R15, R66.reuse, 0x60, RZ ;  /* 0x00000060420f7810 */ /* 0x040fe40007ffe0ff */
[-C--:B------:R-:W-:Y:S02]  /*08d0*/  LEA.HI.SX32 R46, R66, R66.reuse, 0x1b ;  /* 0x00000042422e7211 */ /* 0x080fe400078fdaff */
[-C--:B------:R-:W-:Y:S02]  /*08e0*/  LEA.HI.SX32 R11, R11, R66.reuse, 0x1b ;  /* 0x000000420b0b7211 */ /* 0x080fe400078fdaff */
[-C--:B------:R-:W-:Y:S02]  /*08f0*/  LEA.HI.SX32 R13, R13, R66.reuse, 0x1b ;  /* 0x000000420d0d7211 */ /* 0x080fe400078fdaff */
[----:B------:R-:W-:-:S02]  /*0900*/  LEA.HI.SX32 R15, R15, R66, 0x1b ;  /* 0x000000420f0f7211 */ /* 0x000fc400078fdaff */
[----:B------:R-:W-:Y:S02]  /*0910*/  SHF.L.U32 R46, R46, 0x1, RZ ;  /* 0x000000012e2e7819 */ /* 0x000fe400000006ff */
[----:B------:R-:W-:Y:S02]  /*0920*/  SHF.L.U32 R45, R11, 0x1, RZ ;  /* 0x000000010b2d7819 */ /* 0x000fe400000006ff */
[----:B------:R-:W-:Y:S02]  /*0930*/  SHF.L.U32 R44, R13, 0x1, RZ ;  /* 0x000000010d2c7819 */ /* 0x000fe400000006ff */
[C---:B------:R-:W-:Y:S02]  /*0940*/  IADD3 R11, R66.reuse, 0x80, RZ ;  /* 0x00000080420b7810 */ /* 0x040fe40007ffe0ff */
[----:B------:R-:W-:Y:S02]  /*0950*/  SHF.L.U32 R43, R15, 0x1, RZ ;  /* 0x000000010f2b7819 */ /* 0x000fe400000006ff */
[----:B------:R-:W-:-:S02]  /*0960*/  IADD3 R13, R66, 0xa0, RZ ;  /* 0x000000a0420d7810 */ /* 0x000fc40007ffe0ff */
[C---:B------:R-:W-:Y:S02]  /*0970*/  IADD3 R15, R66.reuse, 0xc0, RZ ;  /* 0x000000c0420f7810 */ /* 0x040fe40007ffe0ff */
        /* <DEDUP_REMOVED lines=15> */
[----:B------:R-:W-:Y:S01]  /*0a70*/  ISETP.GE.AND P0, PT, R18, R47, PT ;  /* 0x0000002f1200720c */ /* 0x000fe20003f06270 */
[----:B--2---:R-:W-:Y:S04]  /*0a80*/  STS.U16 [R46], R3 ;  /* 0x000000032e007388 */ /* 0x004fe80000000400 */
[----:B---3--:R0:W-:Y:S04]  /*0a90*/  STS.U16 [R45+0x40], R0 ;  /* 0x000040002d007388 */ /* 0x0081e80000000400 */
[----:B----4-:R1:W-:Y:S01]  /*0aa0*/  STS.U16 [R44+0x80], R5 ;  /* 0x000080052c007388 */ /* 0x0103e20000000400 */
[----:B0-----:R-:W-:-:S03]  /*0ab0*/  SHF.L.U32 R0, R66, 0x3, RZ ;  /* 0x0000000342007819 */ /* 0x001fc600000006ff */
[----:B------:R0:W-:Y:S01]  /*0ac0*/  STS.U16 [R43+0xc0], R2 ;  /* 0x0000c0022b007388 */ /* 0x0001e20000000400 */
[----:B------:R-:W-:-:S04]  /*0ad0*/  LEA.HI.SX32 R26, R0, R0, 0x1b ;  /* 0x00000000001a7211 */ /* 0x000fc800078fdaff */
[----:B------:R-:W-:Y:S01]  /*0ae0*/  SHF.L.U32 R26, R26, 0x1, RZ ;  /* 0x000000011a1a7819 */ /* 0x000fe200000006ff */
        /* <DEDUP_REMOVED lines=12> */
[----:B------:R-:W-:Y:S01]  /*0bb0*/  LDS.U16 R10, [R26+0xe] ;  /* 0x00000e001a0a7984 */ /* 0x000fe20000000400 */
[----:B------:R-:W-:-:S03]  /*0bc0*/  PRMT R0, RZ, 0x7610, R0 ;  /* 0x00007610ff007816 */ /* 0x000fc60000000000 */
[----:B------:R-:W-:Y:S01]  /*0bd0*/  BAR.SYNC.DEFER_BLOCKING 0x0 ;  /* 0x0000000000007b1d */ /* 0x000fe20000010000 */
[----:B------:R-:W-:Y:S02]  /*0be0*/  PRMT R3, RZ, 0x7610, R3 ;  /* 0x00007610ff037816 */ /* 0x000fe40000000003 */
[----:B-1----:R-:W-:Y:S02]  /*0bf0*/  PRMT R5, RZ, 0x7610, R5 ;  /* 0x00007610ff057816 */ /* 0x002fe40000000005 */
[----:B0-----:R-:W-:Y:S02]  /*0c00*/  PRMT R2, RZ, 0x7610, R2 ;  /* 0x00007610ff027816 */ /* 0x001fe40000000002 */
[----:B--2---:R-:W-:Y:S02]  /*0c10*/  PRMT R7, RZ, 0x7610, R7 ;  /* 0x00007610ff077816 */ /* 0x004fe40000000007 */
[----:B---3--:R-:W-:Y:S02]  /*0c20*/  PRMT R4, RZ, 0x7610, R4 ;  /* 0x00007610ff047816 */ /* 0x008fe40000000004 */
[----:B----4-:R-:W-:-:S02]  /*0c30*/  PRMT R9, RZ, 0x7610, R9 ;  /* 0x00007610ff097816 */ /* 0x010fc40000000009 */
[----:B------:R-:W-:Y:S01]  /*0c40*/  PRMT R6, RZ, 0x7610, R6 ;  /* 0x00007610ff067816 */ /* 0x000fe20000000006 */
        /* <DEDUP_REMOVED lines=11> */
[----:B---3--:R-:W-:Y:S04]  /*0d00*/  STS.U16 [R46], R3 ;  /* 0x000000032e007388 */ /* 0x008fe80000000400 */
        /* <DEDUP_REMOVED lines=13> */
[----:B------:R-:W4:Y:S04]  /*0de0*/  LDS.U16 R2, [R26+0xa] ;  /* 0x00000a001a027984 */ /* 0x000f280000000400 */
[----:B------:R-:W4:Y:S04]  /*0df0*/  LDS.U16 R7, [R26+0xc] ;  /* 0x00000c001a077984 */ /* 0x000f280000000400 */
[----:B------:R-:W4:Y:S01]  /*0e00*/  LDS.U16 R4, [R26+0xe] ;  /* 0x00000e001a047984 */ /* 0x000f220000000400 */
[----:B0-----:R-:W-:-:S05]  /*0e10*/  HADD2.F32 R8, -RZ, R8.H0_H0 ;  /* 0x20000008ff087230 */ /* 0x001fca0000004100 */
[----:B-----5:R-:W-:-:S05]  /*0e20*/  FADD.FTZ R24, R8, R77 ;  /* 0x0000004d08187221 */ /* 0x020fca0000010000 */
[----:B------:R-:W-:-:S04]  /*0e30*/  FSETP.GTU.FTZ.AND P2, PT, R24, 20, PT ;  /* 0x41a000001800780b */ /* 0x000fc80003f5c000 */
[----:B------:R-:W-:Y:S01]  /*0e40*/  ISETP.EQ.OR P4, PT, RZ, UR6, P2 ;  /* 0x00000006ff007c0c */ /* 0x000fe20009782670 */
[----:B-1----:R-:W-:Y:S02]  /*0e50*/  HADD2.F32 R18, -RZ, R18.H0_H0 ;  /* 0x20000012ff127230 */ /* 0x002fe40000004100 */
[----:B--2---:R-:W-:Y:S02]  /*0e60*/  HADD2.F32 R22, -RZ, R3.H0_H0 ;  /* 0x20000003ff167230 */ /* 0x004fe40000004100 */
[----:B---3--:R-:W-:Y:S02]  /*0e70*/  HADD2.F32 R0, -RZ, R0.H0_H0 ;  /* 0x20000000ff007230 */ /* 0x008fe40000004100 */
[----:B----4-:R-:W-:Y:S02]  /*0e80*/  HADD2.F32 R20, -RZ, R5.H0_H0 ;  /* 0x20000005ff147230 */ /* 0x010fe40000004100 */
[----:B------:R-:W-:Y:S02]  /*0e90*/  HADD2.F32 R2, -RZ, R2.H0_H0 ;  /* 0x20000002ff027230 */ /* 0x000fe40000004100 */
[----:B------:R-:W-:Y:S01]  /*0ea0*/  HADD2.F32 R6, -RZ, R7.H0_H0 ;  /* 0x20000007ff067230 */ /* 0x000fe20000004100 */
[----:B------:R-:W-:-:S02]  /*0eb0*/  FADD.FTZ R25, R18, R77 ;  /* 0x0000004d12197221 */ /* 0x000fc40000010000 */
[--C-:B------:R-:W-:Y:S01]  /*0ec0*/  FADD.FTZ R22, R22, R77.reuse ;  /* 0x0000004d16167221 */ /* 0x100fe20000010000 */
[----:B------:R-:W-:Y:S01]  /*0ed0*/  HADD2.F32 R4, -RZ, R4.H0_H0 ;  /* 0x20000004ff047230 */ /* 0x000fe20000004100 */
[--C-:B------:R-:W-:Y:S02]  /*0ee0*/  FADD.FTZ R23, R0, R77.reuse ;  /* 0x0000004d00177221 */ /* 0x100fe40000010000 */
[--C-:B------:R-:W-:Y:S02]  /*0ef0*/  FADD.FTZ R20, R20, R77.reuse ;  /* 0x0000004d14147221 */ /* 0x100fe40000010000 */
[--C-:B------:R-:W-:Y:S02]  /*0f00*/  FADD.FTZ R21, R2, R77.reuse ;  /* 0x0000004d02157221 */ /* 0x100fe40000010000 */
[--C-:B------:R-:W-:Y:S01]  /*0f10*/  FADD.FTZ R18, R6, R77.reuse ;  /* 0x0000004d06127221 */ /* 0x100fe20000010000 */
[----:B------:R-:W-:Y:S01]  /*0f20*/  FSETP.GTU.FTZ.AND P5, PT, R25, 20, PT ;  /* 0x41a000001900780b */ /* 0x000fe20003fbc000 */
[----:B------:R-:W-:Y:S01]  /*0f30*/  FADD.FTZ R19, R4, R77 ;  /* 0x0000004d04137221 */ /* 0x000fe20000010000 */
[----:B------:R-:W-:-:S02]  /*0f40*/  FSETP.GTU.FTZ.AND P1, PT, R22, 20, PT ;  /* 0x41a000001600780b */ /* 0x000fc40003f3c000 */
[----:B------:R-:W-:Y:S02]  /*0f50*/  FSETP.GTU.FTZ.AND P0, PT, R23, 20, PT ;  /* 0x41a000001700780b */ /* 0x000fe40003f1c000 */
[----:B------:R-:W-:Y:S02]  /*0f60*/  FSETP.GTU.FTZ.AND P6, PT, R20, 20, PT ;  /* 0x41a000001400780b */ /* 0x000fe40003fdc000 */
[----:B------:R-:W-:Y:S02]  /*0f70*/  FSETP.GTU.FTZ.AND P3, PT, R21, 20, PT ;  /* 0x41a000001500780b */ /* 0x000fe40003f7c000 */
[----:B------:R-:W-:Y:S01]  /*0f80*/  FSETP.GTU.FTZ.AND P2, PT, R18, 20, PT ;  /* 0x41a000001200780b */ /* 0x000fe20003f5c000 */
        /* <DEDUP_REMOVED lines=32> */
.L_x_2085:
[----:B------:R-:W-:Y:S05]  /*1190*/  BSYNC B0 ;  /* 0x0000000000007941 */ /* 0x000fea0003800000 */
.L_x_2084:
[----:B------:R-:W-:Y:S01]  /*11a0*/  ISETP.EQ.OR P5, PT, RZ, UR6, P5 ;  /* 0x00000006ff007c0c */ /* 0x000fe2000afa2670 */
[----:B------:R-:W-:Y:S01]  /*11b0*/  BSSY B0, `(.L_x_2086) ;  /* 0x0000029000007945 */ /* 0x000fe20003800000 */
[----:B------:R-:W-:Y:S02]  /*11c0*/  FSETP.GTU.FTZ.AND P4, PT, R19, 20, PT ;  /* 0x41a000001300780b */ /* 0x000fe40003f9c000 */
[----:B------:R-:W-:Y:S02]  /*11d0*/  ISETP.EQ.OR P1, PT, RZ, UR6, P1 ;  /* 0x00000006ff007c0c */ /* 0x000fe40008f22670 */
[----:B------:R-:W-:Y:S02]  /*11e0*/  ISETP.EQ.OR P0, PT, RZ, UR6, P0 ;  /* 0x00000006ff007c0c */ /* 0x000fe40008702670 */
[----:B------:R-:W-:Y:S02]  /*11f0*/  ISETP.EQ.OR P6, PT, RZ, UR6, P6 ;  /* 0x00000006ff007c0c */ /* 0x000fe4000b7c2670 */
[----:B------:R-:W-:-:S02]  /*1200*/  ISETP.EQ.OR P3, PT, RZ, UR6, P3 ;  /* 0x00000006ff007c0c */ /* 0x000fc40009f62670 */
[----:B------:R-:W-:Y:S02]  /*1210*/  ISETP.EQ.OR P2, PT, RZ, UR6, P2 ;  /* 0x00000006ff007c0c */ /* 0x000fe40009742670 */
[----:B------:R-:W-:Y:S02]  /*1220*/  ISETP.EQ.OR P4, PT, RZ, UR6, P4 ;  /* 0x00000006ff007c0c */ /* 0x000fe4000a782670 */
[----:B------:R-:W-:Y:S01]  /*1230*/  MOV R4, c[0x0][0x16c] ;  /* 0x00005b0000047a02 */ /* 0x000fe20000000f00 */
        /* <DEDUP_REMOVED lines=32> */
.L_x_2087:
[----:B------:R-:W-:Y:S05]  /*1440*/  BSYNC B0 ;  /* 0x0000000000007941 */ /* 0x000fea0003800000 */
.L_x_2086:
        /* <DEDUP_REMOVED lines=33> */
.L_x_2089:
[----:B------:R-:W-:Y:S05]  /*1660*/  BSYNC B0 ;  /* 0x0000000000007941 */ /* 0x000fea0003800000 */
.L_x_2088:
        /* <DEDUP_REMOVED lines=33> */
.L_x_2091:
[----:B------:R-:W-:Y:S05]  /*1880*/  BSYNC B0 ;  /* 0x0000000000007941 */ /* 0x000fea0003800000 */
.L_x_2090:
        /* <DEDUP_REMOVED lines=33> */
.L_x_2093:
[----:B------:R-:W-:Y:S05]  /*1aa0*/  BSYNC B0 ;  /* 0x0000000000007941 */ /* 0x000fea0003800000 */
.L_x_2092:
        /* <DEDUP_REMOVED lines=33> */
.L_x_2095:
[----:B------:R-:W-:Y:S05]  /*1cc0*/  BSYNC B0 ;  /* 0x0000000000007941 */ /* 0x000fea0003800000 */
.L_x_2094:
        /* <DEDUP_REMOVED lines=33> */
.L_x_2097:
[----:B------:R-:W-:Y:S05]  /*1ee0*/  BSYNC B0 ;  /* 0x0000000000007941 */ /* 0x000fea0003800000 */
.L_x_2096:
        /* <DEDUP_REMOVED lines=33> */
.L_x_2099:
[----:B------:R-:W-:Y:S05]  /*2100*/  BSYNC B0 ;  /* 0x0000000000007941 */ /* 0x000fea0003800000 */
.L_x_2098:
[----:B------:R-:W-:Y:S01]  /*2110*/  ISETP.GE.AND P0, PT, R4, 0x1, PT ;  /* 0x000000010400780c */ /* 0x000fe20003f06270 */
[----:B------:R-:W-:Y:S01]  /*2120*/  HADD2.F32 R17, -RZ, R17.H0_H0 ;  /* 0x20000011ff117230 */ /* 0x000fe20000004100 */
[----:B------:R-:W-:Y:S01]  /*2130*/  BAR.SYNC.DEFER_BLOCKING 0x0 ;  /* 0x0000000000007b1d */ /* 0x000fe20000010000 */
[----:B------:R-:W-:Y:S02]  /*2140*/  HADD2.F32 R16, -RZ, R16.H0_H0 ;  /* 0x20000010ff107230 */ /* 0x000fe40000004100 */
[----:B------:R-:W-:Y:S01]  /*2150*/  HADD2.F32 R15, -RZ, R15.H0_H0 ;  /* 0x2000000fff0f7230 */ /* 0x000fe20000004100 */
[-C--:B------:R-:W-:Y:S01]  /*2160*/  FMUL.FTZ R9, R17, R78.reuse ;  /* 0x0000004e11097220 */ /* 0x080fe20000410000 */
        /* <DEDUP_REMOVED lines=9> */
[----:B------:R-:W-:-:S02]  /*2200*/  FMUL.FTZ R4, R12, R78 ;  /* 0x0000004e0c047220 */ /* 0x000fc40000410000 */
[-C--:B------:R-:W-:Y:S02]  /*2210*/  FMUL.FTZ R3, R11, R78.reuse ;  /* 0x0000004e0b037220 */ /* 0x080fe40000410000 */
[----:B------:R-:W-:Y:S01]  /*2220*/  FMUL.FTZ R2, R10, R78 ;  /* 0x0000004e0a027220 */ /* 0x000fe20000410000 */
[----:B------:R-:W-:Y:S05]  /*2230*/  @!P0 BRA `(.L_x_2100) ;  /* 0x000024c000008947 */ /* 0x000fea0003800000 */
[----:B------:R-:W-:Y:S01]  /*2240*/  ISETP.NE.AND P0, PT, R74, RZ, PT ;  /* 0x000000ff4a00720c */ /* 0x000fe20003f05270 */
[----:B------:R-:W-:-:S03]  /*2250*/  HFMA2.MMA R0, -RZ, RZ, 0, 0 ;  /* 0x00000000ff007435 */ /* 0x000fc600000001ff */
[----:B------:R-:W-:-:S06]  /*2260*/  ISETP.EQ.OR P0, PT, R65, RZ, P0 ;  /* 0x000000ff4100720c */ /* 0x000fcc0000702670 */
.L_x_2103:
        /* <DEDUP_REMOVED lines=10> */
[----:B------:R-:W-:Y:S02]  /*2310*/  LEA.HI.X R29, R30, c[0x0][0x224], R29, 0x3, P1 ;  /* 0x000089001e1d7a11 */ /* 0x000fe400008f1c1d */
[----:B------:R-:W-:-:S04]  /*2320*/  MOV R30, 0xffffff00 ;  /* 0xffffff00001e7802 */ /* 0x000fc80000000f00 */
[----:B------:R-:W2:Y:S01]  /*2330*/  LDG.E.64 R28, [R28.64] ;  /* 0x000000041c1c7981 */ /* 0x000ea2000c1e1b00 */
[----:B------:R-:W-:Y:S01]  /*2340*/  IMAD R47, R65, R30, c[0x0][0x168] ;  /* 0x00005a00412f7624 */ /* 0x000fe200078e021e */
[----:B------:R-:W-:Y:S01]  /*2350*/  PRMT R86, RZ, 0x7610, R86 ;  /* 0x00007610ff567816 */ /* 0x000fe20000000056 */
[----:B------:R-:W-:Y:S01]  /*2360*/  IMAD R31, R68, c[0x0][0x1c0], RZ ;  /* 0x00007000441f7a24 */ /* 0x000fe200078e02ff */
[----:B------:R-:W-:Y:S01]  /*2370*/  PRMT R83, RZ, 0x7610, R83 ;  /* 0x00007610ff537816 */ /* 0x000fe20000000053 */
[----:B------:R-:W-:Y:S01]  /*2380*/  IMAD.WIDE.U32 R32, R0, c[0x0][0x1c0], R126 ;  /* 0x0000700000207a25 */ /* 0x000fe200078e007e */
[----:B------:R-:W-:-:S03]  /*2390*/  SHF.L.U32 R37, R47, 0x1, RZ ;  /* 0x000000012f257819 */ /* 0x000fc600000006ff */
[----:B------:R-:W-:Y:S01]  /*23a0*/  IMAD R31, R0, c[0x0][0x1c4], R31 ;  /* 0x00007100001f7a24 */ /* 0x000fe200078e021f */
[----:B------:R-:W-:Y:S02]  /*23b0*/  ISETP.GE.AND P1, PT, R64, R37, PT ;  /* 0x000000254000720c */ /* 0x000fe40003f26270 */
[----:B------:R-:W-:Y:S02]  /*23c0*/  LEA R30, P2, R32, R49, 0x1 ;  /* 0x00000031201e7211 */ /* 0x000fe400078408ff */
[----:B------:R-:W-:Y:S02]  /*23d0*/  IADD3 R31, R33, R31, RZ ;  /* 0x0000001f211f7210 */ /* 0x000fe40007ffe0ff */
[-C--:B------:R-:W-:Y:S02]  /*23e0*/  ISETP.GE.AND P6, PT, R126, R37.reuse, PT ;  /* 0x000000257e00720c */ /* 0x080fe40003fc6270 */
[----:B------:R-:W-:Y:S02]  /*23f0*/  LEA.HI.X R31, R32, R48, R31, 0x1, P2 ;  /* 0x00000030201f7211 */ /* 0x000fe400010f0c1f */
[----:B------:R-:W-:-:S02]  /*2400*/  ISETP.GE.AND P2, PT, R63, R37, PT ;  /* 0x000000253f00720c */ /* 0x000fc40003f46270 */
[-C--:B------:R-:W-:Y:S01]  /*2410*/  ISETP.GE.AND P3, PT, R62, R37.reuse, PT ;  /* 0x000000253e00720c */ /* 0x080fe20003f66270 */
[----:B------:R0:W3:Y:S01]  /*2420*/  @!P1 LDG.E.U16 R86, [R30.64+0x40] ;  /* 0x000040041e569981 */ /* 0x0000e2000c1e1500 */
[-C--:B------:R-:W-:Y:S02]  /*2430*/  ISETP.GE.AND P1, PT, R58, R37.reuse, PT ;  /* 0x000000253a00720c */ /* 0x080fe40003f26270 */
[-C--:B------:R-:W-:Y:S02]  /*2440*/  ISETP.GE.AND P4, PT, R61, R37.reuse, PT ;  /* 0x000000253d00720c */ /* 0x080fe40003f86270 */
[----:B------:R-:W-:Y:S01]  /*2450*/  PRMT R84, RZ, 0x7610, R84 ;  /* 0x00007610ff547816 */ /* 0x000fe20000000054 */
[----:B------:R0:W4:Y:S01]  /*2460*/  @!P6 LDG.E.U16 R83, [R30.64] ;  /* 0x000000041e53e981 */ /* 0x000122000c1e1500 */
[----:B------:R-:W-:Y:S02]  /*2470*/  PRMT R91, RZ, 0x7610, R91 ;  /* 0x00007610ff5b7816 */ /* 0x000fe4000000005b */
[----:B------:R-:W-:-:S02]  /*2480*/  ISETP.GE.AND P5, PT, R60, R37, PT ;  /* 0x000000253c00720c */ /* 0x000fc40003fa6270 */
[----:B------:R-:W-:Y:S02]  /*2490*/  PRMT R90, RZ, 0x7610, R90 ;  /* 0x00007610ff5a7816 */ /* 0x000fe4000000005a */
[----:B------:R-:W-:Y:S01]  /*24a0*/  PRMT R89, RZ, 0x7610, R89 ;  /* 0x00007610ff597816 */ /* 0x000fe20000000059 */
[----:B------:R0:W5:Y:S01]  /*24b0*/  @!P1 LDG.E.U16 R84, [R30.64+0x1c0] ;  /* 0x0001c0041e549981 */ /* 0x000162000c1e1500 */
[-C--:B------:R-:W-:Y:S02]  /*24c0*/  ISETP.GE.AND P6, PT, R59, R37.reuse, PT ;  /* 0x000000253b00720c */ /* 0x080fe40003fc6270 */
[-C--:B------:R-:W-:Y:S01]  /*24d0*/  ISETP.GE.AND P1, PT, R57, R37.reuse, PT ;  /* 0x000000253900720c */ /* 0x080fe20003f26270 */
[----:B------:R0:W3:Y:S01]  /*24e0*/  @!P2 LDG.E.U16 R91, [R30.64+0x80] ;  /* 0x000080041e5ba981 */ /* 0x0000e2000c1e1500 */
[-C--:B------:R-:W-:Y:S02]  /*24f0*/  ISETP.GE.AND P2, PT, R56, R37.reuse, PT ;  /* 0x000000253800720c */ /* 0x080fe40003f46270 */
[----:B------:R-:W-:Y:S01]  /*2500*/  PRMT R88, RZ, 0x7610, R88 ;  /* 0x00007610ff587816 */ /* 0x000fe20000000058 */
[----:B------:R0:W3:Y:S01]  /*2510*/  @!P3 LDG.E.U16 R90, [R30.64+0xc0] ;  /* 0x0000c0041e5ab981 */ /* 0x0000e2000c1e1500 */
[----:B------:R-:W-:-:S03]  /*2520*/  ISETP.GE.AND P3, PT, R55, R37, PT ;  /* 0x000000253700720c */ /* 0x000fc60003f66270 */
[----:B------:R0:W3:Y:S01]  /*2530*/  @!P4 LDG.E.U16 R89, [R30.64+0x100] ;  /* 0x000100041e59c981 */ /* 0x0000e2000c1e1500 */
[----:B------:R-:W-:Y:S02]  /*2540*/  ISETP.GE.AND P4, PT, R54, R37, PT ;  /* 0x000000253600720c */ /* 0x000fe40003f86270 */
[----:B------:R-:W-:Y:S01]  /*2550*/  PRMT R87, RZ, 0x7610, R87 ;  /* 0x00007610ff577816 */ /* 0x000fe20000000057 */
[----:B------:R0:W3:Y:S01]  /*2560*/  @!P5 LDG.E.U16 R88, [R30.64+0x140] ;  /* 0x000140041e58d981 */ /* 0x0000e2000c1e1500 */
[----:B------:R-:W-:Y:S02]  /*2570*/  PRMT R35, RZ, 0x7610, R35 ;  /* 0x00007610ff237816 */ /* 0x000fe40000000023 */
[----:B------:R-:W-:Y:S02]  /*2580*/  PRMT R32, RZ, 0x7610, R32 ;  /* 0x00007610ff207816 */ /* 0x000fe40000000020 */
[----:B------:R-:W-:Y:S01]  /*2590*/  PRMT R39, RZ, 0x7610, R39 ;  /* 0x00007610ff277816 */ /* 0x000fe20000000027 */
[----:B------:R0:W3:Y:S01]  /*25a0*/  @!P6 LDG.E.U16 R87, [R30.64+0x180] ;  /* 0x000180041e57e981 */ /* 0x0000e2000c1e1500 */
[----:B------:R-:W-:-:S03]  /*25b0*/  PRMT R38, RZ, 0x7610, R38 ;  /* 0x00007610ff267816 */ /* 0x000fc60000000026 */
[----:B------:R0:W3:Y:S01]  /*25c0*/  @!P1 LDG.E.U16 R35, [R30.64+0x200] ;  /* 0x000200041e239981 */ /* 0x0000e2000c1e1500 */
[----:B------:R-:W-:-:S03]  /*25d0*/  ISETP.GE.AND P1, PT, R53, R37, PT ;  /* 0x000000253500720c */ /* 0x000fc60003f26270 */
[----:B------:R0:W3:Y:S01]  /*25e0*/  @!P2 LDG.E.U16 R32, [R30.64+0x240] ;  /* 0x000240041e20a981 */ /* 0x0000e2000c1e1500 */
[----:B------:R-:W-:-:S03]  /*25f0*/  ISETP.GE.AND P2, PT, R52, R37, PT ;  /* 0x000000253400720c */ /* 0x000fc60003f46270 */
[----:B------:R0:W3:Y:S01]  /*2600*/  @!P3 LDG.E.U16 R39, [R30.64+0x280] ;  /* 0x000280041e27b981 */ /* 0x0000e2000c1e1500 */
[----:B------:R-:W-:-:S03]  /*2610*/  ISETP.GE.AND P3, PT, R51, R37, PT ;  /* 0x000000253300720c */ /* 0x000fc60003f66270 */
[----:B------:R0:W3:Y:S01]  /*2620*/  @!P4 LDG.E.U16 R38, [R30.64+0x2c0] ;  /* 0x0002c0041e26c981 */ /* 0x0000e2000c1e1500 */
[----:B------:R-:W-:Y:S02]  /*2630*/  ISETP.GE.AND P4, PT, R50, R37, PT ;  /* 0x000000253200720c */ /* 0x000fe40003f86270 */
[----:B------:R-:W-:Y:S02]  /*2640*/  PRMT R34, RZ, 0x7610, R34 ;  /* 0x00007610ff227816 */ /* 0x000fe40000000022 */
[----:B------:R-:W-:Y:S02]  /*2650*/  PRMT R33, RZ, 0x7610, R33 ;  /* 0x00007610ff217816 */ /* 0x000fe40000000021 */
[----:B------:R-:W-:Y:S02]  /*2660*/  PRMT R37, RZ, 0x7610, R37 ;  /* 0x00007610ff257816 */ /* 0x000fe40000000025 */
[----:B------:R-:W-:Y:S01]  /*2670*/  PRMT R36, RZ, 0x7610, R36 ;  /* 0x00007610ff247816 */ /* 0x000fe20000000024 */
[----:B------:R0:W3:Y:S04]  /*2680*/  @!P1 LDG.E.U16 R34, [R30.64+0x300] ;  /* 0x000300041e229981 */ /* 0x0000e8000c1e1500 */
[----:B------:R0:W3:Y:S04]  /*2690*/  @!P2 LDG.E.U16 R33, [R30.64+0x340] ;  /* 0x000340041e21a981 */ /* 0x0000e8000c1e1500 */
[----:B------:R0:W3:Y:S04]  /*26a0*/  @!P3 LDG.E.U16 R37, [R30.64+0x380] ;  /* 0x000380041e25b981 */ /* 0x0000e8000c1e1500 */
[----:B------:R0:W3:Y:S04]  /*26b0*/  @!P4 LDG.E.U16 R36, [R30.64+0x3c0] ;  /* 0x0003c0041e24c981 */ /* 0x0000e8000c1e1500 */
[----:B------:R-:W1:Y:S01]  /*26c0*/  S2R R81, SR_TID.X ;  /* 0x0000000000517919 */ /* 0x000e620000002100 */
[----:B------:R-:W-:Y:S01]  /*26d0*/  IMAD R107, R68, c[0x0][0x1a0], RZ ;  /* 0x00006800446b7a24 */ /* 0x000fe200078e02ff */
[----:B-1----:R-:W-:Y:S01]  /*26e0*/  SHF.L.U32 R94, R81, 0x3, RZ ;  /* 0x00000003515e7819 */ /* 0x002fe200000006ff */
[----:B------:R-:W-:-:S02]  /*26f0*/  FMUL.FTZ R101, R16, R25 ;  /* 0x0000001910657220 */ /* 0x000fc40000410000 */
[----:B------:R-:W-:Y:S01]  /*2700*/  IMAD R107, R0, c[0x0][0x1a4], R107 ;  /* 0x00006900006b7a24 */ /* 0x000fe200078e026b */
[CC--:B------:R-:W-:Y:S02]  /*2710*/  ISETP.GE.U32.AND P1, PT, R94.reuse, R47.reuse, PT ;  /* 0x0000002f5e00720c */ /* 0x0c0fe40003f26070 */
[----:B------:R-:W-:Y:S02]  /*2720*/  IADD3 R102, R94, 0x5, RZ ;  /* 0x000000055e667810 */ /* 0x000fe40007ffe0ff */
[C---:B------:R-:W-:Y:S01]  /*2730*/  IADD3 R109, R66.reuse, 0x120, RZ ;  /* 0x00000120426d7810 */ /* 0x040fe20007ffe0ff */
[----:B------:R-:W-:Y:S01]  /*2740*/  FMUL.FTZ R103, R17, R24 ;  /* 0x0000001811677220 */ /* 0x000fe20000410000 */
[----:B------:R-:W-:Y:S02]  /*2750*/  IADD3 R111, R66, 0x140, RZ ;  /* 0x00000140426f7810 */ /* 0x000fe40007ffe0ff */
[----:B------:R-:W-:Y:S02]  /*2760*/  ISETP.GE.U32.AND P2, PT, R102, R47, PT ;  /* 0x0000002f6600720c */ /* 0x000fe40003f46070 */
[----:B------:R-:W-:-:S02]  /*2770*/  IADD3 R102, R94, 0x6, RZ ;  /* 0x000000065e667810 */ /* 0x000fc40007ffe0ff */
[----:B------:R-:W-:Y:S02]  /*2780*/  IADD3 R104, R94, 0x7, RZ ;  /* 0x000000075e687810 */ /* 0x000fe40007ffe0ff */
[-C--:B------:R-:W-:Y:S02]  /*2790*/  LEA.HI.SX32 R109, R109, R66.reuse, 0x1b ;  /* 0x000000426d6d7211 */ /* 0x080fe400078fdaff */
[----:B------:R-:W-:Y:S02]  /*27a0*/  LEA.HI.SX32 R111, R111, R66, 0x1b ;  /* 0x000000426f6f7211 */ /* 0x000fe400078fdaff */
[----:B------:R-:W-:Y:S02]  /*27b0*/  FSEL R103, R103, RZ, !P1 ;  /* 0x000000ff67677208 */ /* 0x000fe40004800000 */
[----:B------:R-:W-:Y:S01]  /*27c0*/  SHF.L.U32 R109, R109, 0x1, RZ ;  /* 0x000000016d6d7819 */ /* 0x000fe200000006ff */
[----:B------:R-:W-:Y:S02]  /*27d0*/  FMUL.FTZ R114, R14, R23 ;  /* 0x000000170e727220 */ /* 0x000fe40000410000 */
[----:B--2---:R-:W-:-:S02]  /*27e0*/  FMUL.FTZ R69, R29, R24 ;  /* 0x000000181d457220 */ /* 0x004fc40000410000 */
[----:B------:R-:W-:Y:S02]  /*27f0*/  FMUL.FTZ R85, R28, 1.4426950216293334961 ;  /* 0x3fb8aa3b1c557820 */ /* 0x000fe40000410000 */
[----:B------:R-:W-:Y:S02]  /*2800*/  FMUL.RZ R70, R69, 0.15915493667125701904 ;  /* 0x3e22f98345467820 */ /* 0x000fe4000040c000 */
[CC--:B------:R-:W-:Y:S02]  /*2810*/  FMUL.FTZ R69, R29.reuse, R25.reuse ;  /* 0x000000191d457220 */ /* 0x0c0fe40000410000 */
[----:B0-----:R-:W-:Y:S01]  /*2820*/  FMUL.FTZ R30, R29, R22 ;  /* 0x000000161d1e7220 */ /* 0x001fe20000410000 */
[----:B------:R-:W-:Y:S01]  /*2830*/  MUFU.SIN R82, R70 ;  /* 0x0000004600527308 */ /* 0x000fe20000000400 */
[C---:B------:R-:W-:Y:S02]  /*2840*/  FMUL.FTZ R96, R85.reuse, R25 ;  /* 0x0000001955607220 */ /* 0x040fe40000410000 */
[----:B------:R-:W-:-:S02]  /*2850*/  FMUL.FTZ R28, R85, R24 ;  /* 0x00000018551c7220 */ /* 0x000fc40000410000 */
[----:B------:R-:W-:-:S03]  /*2860*/  FMUL.RZ R95, R69, 0.15915493667125701904 ;  /* 0x3e22f983455f7820 */ /* 0x000fc6000040c000 */
[----:B------:R0:W-:Y:S01]  /*2870*/  MUFU.COS R100, R70 ;  /* 0x0000004600647308 */ /* 0x0001e20000000000 */
[----:B------:R-:W-:Y:S02]  /*2880*/  FMUL.FTZ R31, R29, R23 ;  /* 0x000000171d1f7220 */ /* 0x000fe40000410000 */
[----:B0-----:R-:W-:Y:S01]  /*2890*/  FMUL.RZ R70, R30, 0.15915493667125701904 ;  /* 0x3e22f9831e467820 */ /* 0x001fe2000040c000 */
[----:B------:R-:W-:-:S04]  /*28a0*/  IADD3 R30, R94, 0x2, RZ ;  /* 0x000000025e1e7810 */ /* 0x000fc80007ffe0ff */
[----:B------:R-:W0:Y:S01]  /*28b0*/  MUFU.EX2 R71, R28 ;  /* 0x0000001c00477308 */ /* 0x000e220000000800 */
[----:B------:R-:W-:Y:S02]  /*28c0*/  ISETP.GE.U32.AND P5, PT, R30, R47, PT ;  /* 0x0000002f1e00720c */ /* 0x000fe40003fa6070 */
[----:B------:R-:W-:-:S05]  /*28d0*/  IADD3 R30, R94, 0x4, RZ ;  /* 0x000000045e1e7810 */ /* 0x000fca0007ffe0ff */
[----:B------:R-:W-:Y:S01]  /*28e0*/  MUFU.SIN R69, R95 ;  /* 0x0000005f00457308 */ /* 0x000fe20000000400 */
[----:B------:R-:W-:Y:S01]  /*28f0*/  FMUL.RZ R99, R31, 0.15915493667125701904 ;  /* 0x3e22f9831f637820 */ /* 0x000fe2000040c000 */
[----:B------:R-:W-:-:S06]  /*2900*/  ISETP.GE.U32.AND P3, PT, R30, R47, PT ;  /* 0x0000002f1e00720c */ /* 0x000fcc0003f66070 */
[----:B------:R1:W-:Y:S01]  /*2910*/  MUFU.COS R97, R95 ;  /* 0x0000005f00617308 */ /* 0x0003e20000000000 */
[----:B------:R-:W-:-:S07]  /*2920*/  IMAD.WIDE.U32 R30, R80, c[0x0][0x198], RZ ;  /* 0x00006600501e7a25 */ /* 0x000fce00078e00ff */
[----:B------:R-:W2:Y:S01]  /*2930*/  MUFU.EX2 R96, R96 ;  /* 0x0000006000607308 */ /* 0x000ea20000000800 */
[----:B-1----:R-:W-:-:S04]  /*2940*/  IMAD R95, R79, c[0x0][0x198], RZ ;  /* 0x000066004f5f7a24 */ /* 0x002fc800078e02ff */
[----:B------:R-:W-:Y:S01]  /*2950*/  IMAD R95, R80, c[0x0][0x19c], R95 ;  /* 0x00006700505f7a24 */ /* 0x000fe200078e025f */
[----:B------:R-:W-:Y:S01]  /*2960*/  IADD3 R28, R94, 0x1, RZ ;  /* 0x000000015e1c7810 */ /* 0x000fe20007ffe0ff */
[----:B------:R-:W-:-:S03]  /*2970*/  FMUL.FTZ R98, R85, R22 ;  /* 0x0000001655627220 */ /* 0x000fc60000410000 */
[----:B------:R-:W-:Y:S01]  /*2980*/  IADD3 R31, R31, R95, RZ ;  /* 0x0000005f1f1f7210 */ /* 0x000fe20007ffe0ff */
[----:B0-----:R-:W-:Y:S01]  /*2990*/  FMUL.FTZ R100, R71, R100 ;  /* 0x0000006447647220 */ /* 0x001fe20000410000 */
[----:B------:R-:W-:-:S03]  /*29a0*/  ISETP.GE.U32.AND P6, PT, R28, R47, PT ;  /* 0x0000002f1c00720c */ /* 0x000fc60003fc6070 */
[----:B------:R-:W-:-:S04]  /*29b0*/  IMAD.WIDE.U32 R30, R0, c[0x0][0x1a0], R30 ;  /* 0x00006800001e7a25 */ /* 0x000fc800078e001e */
[C---:B--2---:R-:W-:Y:S02]  /*29c0*/  FMUL.FTZ R97, R96.reuse, R97 ;  /* 0x0000006160617220 */ /* 0x044fe40000410000 */
[----:B------:R-:W-:Y:S01]  /*29d0*/  FMUL.FTZ R69, R96, R69 ;  /* 0x0000004560457220 */ /* 0x000fe20000410000 */
[----:B------:R-:W-:Y:S01]  /*29e0*/  FSEL R105, R100, 1, !P1 ;  /* 0x3f80000064697808 */ /* 0x000fe20004800000 */
[----:B------:R-:W-:Y:S01]  /*29f0*/  MUFU.COS R93, R70 ;  /* 0x00000046005d7308 */ /* 0x000fe20000000000 */
[----:B------:R-:W-:Y:S02]  /*2a00*/  FSEL R101, R101, RZ, !P6 ;  /* 0x000000ff65657208 */ /* 0x000fe40007000000 */
[----:B------:R-:W-:Y:S02]  /*2a10*/  FSEL R100, R69, RZ, !P6 ;  /* 0x000000ff45647208 */ /* 0x000fe40007000000 */
[----:B------:R-:W-:Y:S02]  /*2a20*/  FSEL R96, R97, 1, !P6 ;  /* 0x3f80000061607808 */ /* 0x000fe40007000000 */
[----:B------:R-:W-:Y:S01]  /*2a30*/  IADD3 R107, R31, R107, RZ ;  /* 0x0000006b1f6b7210 */ /* 0x000fe20007ffe0ff */
[----:B------:R-:W0:Y:S01]  /*2a40*/  MUFU.EX2 R98, R98 ;  /* 0x0000006200627308 */ /* 0x000e220000000800 */
[----:B------:R-:W-:Y:S01]  /*2a50*/  LEA R68, P6, R30, c[0x0][0x228], 0x3 ;  /* 0x00008a001e447a11 */ /* 0x000fe200078c18ff */
[----:B------:R-:W-:-:S06]  /*2a60*/  FMUL.FTZ R82, R71, R82 ;  /* 0x0000005247527220 */ /* 0x000fcc0000410000 */
[----:B------:R-:W1:Y:S01]  /*2a70*/  MUFU.SIN R92, R70 ;  /* 0x00000046005c7308 */ /* 0x000e620000000400 */
[----:B------:R-:W-:Y:S01]  /*2a80*/  LEA.HI.X R69, R30, c[0x0][0x22c], R107, 0x3, P6 ;  /* 0x00008b001e457a11 */ /* 0x000fe200030f1c6b */
[----:B------:R-:W-:Y:S01]  /*2a90*/  FMUL.FTZ R71, R85, R23 ;  /* 0x0000001755477220 */ /* 0x000fe20000410000 */
[----:B------:R-:W-:Y:S01]  /*2aa0*/  IADD3 R107, R66, 0x100, RZ ;  /* 0x00000100426b7810 */ /* 0x000fe20007ffe0ff */
[----:B----4-:R-:W-:Y:S01]  /*2ab0*/  STS.U16 [R46], R83 ;  /* 0x000000532e007388 */ /* 0x010fe20000000400 */
[----:B------:R-:W-:Y:S01]  /*2ac0*/  IADD3 R28, R94, 0x3, RZ ;  /* 0x000000035e1c7810 */ /* 0x000fe20007ffe0ff */
[----:B------:R-:W-:Y:S01]  /*2ad0*/  FMUL.FTZ R95, R29, R20 ;  /* 0x000000141d5f7220 */ /* 0x000fe20000410000 */
[----:B------:R-:W-:Y:S01]  /*2ae0*/  LEA.HI.SX32 R107, R107, R66, 0x1b ;  /* 0x000000426b6b7211 */ /* 0x000fe200078fdaff */
[----:B---3--:R-:W-:Y:S01]  /*2af0*/  STS.U16 [R45+0x40], R86 ;  /* 0x000040562d007388 */ /* 0x008fe20000000400 */
[----:B------:R-:W-:Y:S01]  /*2b00*/  ISETP.GE.U32.AND P4, PT, R28, R47, PT ;  /* 0x0000002f1c00720c */ /* 0x000fe20003f86070 */
[----:B------:R-:W-:-:S02]  /*2b10*/  FMUL.FTZ R94, R85, R20 ;  /* 0x00000014555e7220 */ /* 0x000fc40000410000 */
[----:B------:R2:W-:Y:S01]  /*2b20*/  STS.U16 [R44+0x80], R91 ;  /* 0x0000805b2c007388 */ /* 0x0005e20000000400 */
[----:B------:R-:W-:Y:S01]  /*2b30*/  MUFU.COS R28, R99 ;  /* 0x00000063001c7308 */ /* 0x000fe20000000000 */
[----:B------:R-:W-:Y:S01]  /*2b40*/  FMUL.RZ R106, R95, 0.15915493667125701904 ;  /* 0x3e22f9835f6a7820 */ /* 0x000fe2000040c000 */
[----:B------:R-:W-:Y:S01]  /*2b50*/  FSEL R95, R82, RZ, !P1 ;  /* 0x000000ff525f7208 */ /* 0x000fe20004800000 */
[----:B------:R3:W-:Y:S01]  /*2b60*/  STS.U16 [R43+0xc0], R90 ;  /* 0x0000c05a2b007388 */ /* 0x0007e20000000400 */
[----:B------:R-:W-:Y:S02]  /*2b70*/  ISETP.GE.U32.AND P1, PT, R102, R47, PT ;  /* 0x0000002f6600720c */ /* 0x000fe40003f26070 */
[----:B--2---:R-:W-:Y:S02]  /*2b80*/  IADD3 R91, R66, 0x160, RZ ;  /* 0x00000160425b7810 */ /* 0x004fe40007ffe0ff */
[----:B------:R-:W2:Y:S01]  /*2b90*/  MUFU.EX2 R71, R71 ;  /* 0x0000004700477308 */ /* 0x000ea20000000800 */
[----:B------:R-:W-:Y:S01]  /*2ba0*/  STS.U16 [R42+0x100], R89 ;  /* 0x000100592a007388 */ /* 0x000fe20000000400 */
[----:B---3--:R-:W-:Y:S01]  /*2bb0*/  SHF.L.U32 R90, R107, 0x1, RZ ;  /* 0x000000016b5a7819 */ /* 0x008fe200000006ff */
[----:B0-----:R-:W-:-:S02]  /*2bc0*/  FMUL.FTZ R93, R98, R93 ;  /* 0x0000005d625d7220 */ /* 0x001fc40000410000 */
[----:B------:R0:W-:Y:S01]  /*2bd0*/  STS.U16 [R41+0x140], R88 ;  /* 0x0001405829007388 */ /* 0x0001e20000000400 */
[----:B------:R-:W-:Y:S01]  /*2be0*/  LEA.HI.SX32 R91, R91, R66, 0x1b ;  /* 0x000000425b5b7211 */ /* 0x000fe200078fdaff */
[C---:B------:R-:W-:Y:S01]  /*2bf0*/  FMUL.FTZ R102, R29.reuse, R21 ;  /* 0x000000151d667220 */ /* 0x040fe20000410000 */
[----:B------:R3:W-:Y:S01]  /*2c00*/  MUFU.EX2 R31, R94 ;  /* 0x0000005e001f7308 */ /* 0x0007e20000000800 */
[----:B------:R-:W-:Y:S01]  /*2c10*/  FMUL.FTZ R86, R29, R18 ;  /* 0x000000121d567220 */ /* 0x000fe20000410000 */
[----:B------:R4:W-:Y:S01]  /*2c20*/  STS.U16 [R40+0x180], R87 ;  /* 0x0001805728007388 */ /* 0x0009e20000000400 */
[----:B-1----:R-:W-:Y:S01]  /*2c30*/  FMUL.FTZ R98, R98, R92 ;  /* 0x0000005c62627220 */ /* 0x002fe20000410000 */
[----:B------:R-:W-:Y:S01]  /*2c40*/  SHF.L.U32 R91, R91, 0x1, RZ ;  /* 0x000000015b5b7819 */ /* 0x000fe200000006ff */
[----:B0-----:R-:W-:Y:S01]  /*2c50*/  FMUL.FTZ R88, R29, R19 ;  /* 0x000000131d587220 */ /* 0x001fe20000410000 */
[C---:B------:R-:W-:Y:S02]  /*2c60*/  IADD3 R29, R66.reuse, 0x180, RZ ;  /* 0x00000180421d7810 */ /* 0x040fe40007ffe0ff */
[----:B------:R-:W-:Y:S01]  /*2c70*/  MUFU.SIN R82, R106 ;  /* 0x0000006a00527308 */ /* 0x000fe20000000400 */
[----:B---3--:R-:W-:Y:S01]  /*2c80*/  SHF.L.U32 R94, R111, 0x1, RZ ;  /* 0x000000016f5e7819 */ /* 0x008fe200000006ff */
[----:B-----5:R-:W-:Y:S01]  /*2c90*/  STS.U16 [R27+0x1c0], R84 ;  /* 0x0001c0541b007388 */ /* 0x020fe20000000400 */
[----:B----4-:R-:W-:-:S03]  /*2ca0*/  IADD3 R87, R66, 0x1a0, RZ ;  /* 0x000001a042577810 */ /* 0x010fc60007ffe0ff */
[----:B------:R0:W-:Y:S02]  /*2cb0*/  STS.U16 [R90+0x200], R35 ;  /* 0x000200235a007388 */ /* 0x0001e40000000400 */
[----:B------:R-:W1:Y:S02]  /*2cc0*/  MUFU.COS R92, R106 ;  /* 0x0000006a005c7308 */ /* 0x000e640000000000 */
[----:B------:R3:W-:Y:S01]  /*2cd0*/  STS.U16 [R109+0x240], R32 ;  /* 0x000240206d007388 */ /* 0x0007e20000000400 */
[----:B------:R-:W-:Y:S01]  /*2ce0*/  FMUL.RZ R102, R102, 0.15915493667125701904 ;  /* 0x3e22f98366667820 */ /* 0x000fe2000040c000 */
[----:B------:R-:W-:Y:S02]  /*2cf0*/  FSEL R97, R98, RZ, !P5 ;  /* 0x000000ff62617208 */ /* 0x000fe40006800000 */
[----:B------:R4:W-:Y:S02]  /*2d00*/  STS.U16 [R94+0x280], R39 ;  /* 0x000280275e007388 */ /* 0x0009e40000000400 */
[----:B------:R-:W5:Y:S01]  /*2d10*/  MUFU.SIN R70, R99 ;  /* 0x0000006300467308 */ /* 0x000f620000000400 */
[----:B0-----:R-:W-:-:S02]  /*2d20*/  IADD3 R35, R66, 0x1c0, RZ ;  /* 0x000001c042237810 */ /* 0x001fc40007ffe0ff */
[----:B---3--:R-:W-:Y:S01]  /*2d30*/  LEA.HI.SX32 R32, R29, R66, 0x1b ;  /* 0x000000421d207211 */ /* 0x008fe200078fdaff */
[----:B------:R0:W-:Y:S01]  /*2d40*/  STS.U16 [R91+0x2c0], R38 ;  /* 0x0002c0265b007388 */ /* 0x0001e20000000400 */
[----:B------:R-:W-:Y:S01]  /*2d50*/  IADD3 R89, R66, 0x1e0, RZ ;  /* 0x000001e042597810 */ /* 0x000fe20007ffe0ff */
[----:B----4-:R-:W-:Y:S01]  /*2d60*/  FMUL.FTZ R39, R103, R100 ;  /* 0x0000006467277220 */ /* 0x010fe20000410000 */
[----:B------:R-:W-:Y:S01]  /*2d70*/  LEA.HI.SX32 R87, R87, R66, 0x1b ;  /* 0x0000004257577211 */ /* 0x000fe200078fdaff */
[----:B------:R-:W-:Y:S01]  /*2d80*/  MUFU.SIN R30, R102 ;  /* 0x00000066001e7308 */ /* 0x000fe20000000400 */
[----:B------:R-:W-:Y:S01]  /*2d90*/  FSEL R98, R93, 1, !P5 ;  /* 0x3f8000005d627808 */ /* 0x000fe20006800000 */
[----:B------:R-:W-:Y:S01]  /*2da0*/  FFMA.FTZ R39, RZ, R96, R39 ;  /* 0x00000060ff277223 */ /* 0x000fe20000010027 */
[----:B------:R-:W-:Y:S02]  /*2db0*/  LEA.HI.SX32 R35, R35, R66, 0x1b ;  /* 0x0000004223237211 */ /* 0x000fe400078fdaff */
[----:B0-----:R-:W-:Y:S01]  /*2dc0*/  SHF.L.U32 R91, R32, 0x1, RZ ;  /* 0x00000001205b7819 */ /* 0x001fe200000006ff */
[----:B------:R-:W-:-:S02]  /*2dd0*/  FMUL.FTZ R32, RZ, R100 ;  /* 0x00000064ff207220 */ /* 0x000fc40000410000 */
[----:B------:R0:W-:Y:S01]  /*2de0*/  MUFU.COS R93, R102 ;  /* 0x00000066005d7308 */ /* 0x0001e20000000000 */
[----:B------:R-:W-:Y:S01]  /*2df0*/  LEA.HI.SX32 R89, R89, R66, 0x1b ;  /* 0x0000004259597211 */ /* 0x000fe200078fdaff */
[----:B--2---:R-:W-:Y:S01]  /*2e00*/  FMUL.FTZ R116, R71, R28 ;  /* 0x0000001c47747220 */ /* 0x004fe20000410000 */
[----:B------:R-:W-:Y:S01]  /*2e10*/  SHF.L.U32 R90, R35, 0x1, RZ ;  /* 0x00000001235a7819 */ /* 0x000fe200000006ff */
[----:B------:R-:W-:Y:S02]  /*2e20*/  FFMA.FTZ R28, R103, R96, -R32 ;  /* 0x00000060671c7223 */ /* 0x000fe40000010820 */
[----:B0-----:R-:W-:Y:S01]  /*2e30*/  FMUL.RZ R102, R86, 0.15915493667125701904 ;  /* 0x3e22f98356667820 */ /* 0x001fe2000040c000 */
[----:B------:R-:W-:Y:S01]  /*2e40*/  SHF.L.U32 R86, R87, 0x1, RZ ;  /* 0x0000000157567819 */ /* 0x000fe200000006ff */
[----:B------:R-:W-:Y:S01]  /*2e50*/  FMUL.FTZ R84, R85, R18 ;  /* 0x0000001255547220 */ /* 0x000fe20000410000 */
[----:B------:R-:W-:Y:S01]  /*2e60*/  SHF.L.U32 R89, R89, 0x1, RZ ;  /* 0x0000000159597819 */ /* 0x000fe200000006ff */
[----:B------:R-:W-:Y:S01]  /*2e70*/  FADD.FTZ R39, RZ, R39 ;  /* 0x00000027ff277221 */ /* 0x000fe20000010000 */
[----:B------:R-:W-:Y:S01]  /*2e80*/  STS.U16 [R91+0x300], R34 ;  /* 0x000300225b007388 */ /* 0x000fe20000000400 */
[----:B------:R-:W-:-:S02]  /*2e90*/  FMUL.FTZ R99, R15, R22 ;  /* 0x000000160f637220 */ /* 0x000fc40000410000 */
[C---:B-1----:R-:W-:Y:S01]  /*2ea0*/  FMUL.FTZ R32, R31.reuse, R92 ;  /* 0x0000005c1f207220 */ /* 0x042fe20000410000 */
[----:B------:R0:W-:Y:S01]  /*2eb0*/  STS.U16 [R86+0x340], R33 ;  /* 0x0003402156007388 */ /* 0x0001e20000000400 */
[----:B------:R-:W-:Y:S02]  /*2ec0*/  FMUL.FTZ R82, R31, R82 ;  /* 0x000000521f527220 */ /* 0x000fe40000410000 */
[----:B------:R-:W-:Y:S01]  /*2ed0*/  FMUL.FTZ R83, R85, R21 ;  /* 0x0000001555537220 */ /* 0x000fe20000410000 */
[----:B------:R-:W-:Y:S01]  /*2ee0*/  STS.U16 [R90+0x380], R37 ;  /* 0x000380255a007388 */ /* 0x000fe20000000400 */
[----:B------:R-:W-:Y:S01]  /*2ef0*/  FMUL.FTZ R31, R97, R39 ;  /* 0x00000027611f7220 */ /* 0x000fe20000410000 */
[----:B------:R-:W-:Y:S01]  /*2f00*/  MUFU.EX2 R84, R84 ;  /* 0x0000005400547308 */ /* 0x000fe20000000800 */
[----:B------:R-:W-:Y:S02]  /*2f10*/  FMUL.FTZ R85, R85, R19 ;  /* 0x0000001355557220 */ /* 0x000fe40000410000 */
[----:B0-----:R-:W-:Y:S01]  /*2f20*/  FADD.FTZ R33, R101, R28 ;  /* 0x0000001c65217221 */ /* 0x001fe20000010000 */
[----:B------:R0:W-:Y:S01]  /*2f30*/  STS.U16 [R89+0x3c0], R36 ;  /* 0x0003c02459007388 */ /* 0x0001e20000000400 */
[----:B-----5:R-:W-:Y:S01]  /*2f40*/  FMUL.FTZ R70, R71, R70 ;  /* 0x0000004647467220 */ /* 0x020fe20000410000 */
[----:B------:R-:W-:-:S02]  /*2f50*/  FSEL R99, R99, RZ, !P5 ;  /* 0x000000ff63637208 */ /* 0x000fc40006800000 */
[----:B------:R-:W1:Y:S01]  /*2f60*/  MUFU.COS R35, R102 ;  /* 0x0000006600237308 */ /* 0x000e620000000000 */
[----:B------:R-:W-:Y:S01]  /*2f70*/  FMUL.RZ R87, R88, 0.15915493667125701904 ;  /* 0x3e22f98358577820 */ /* 0x000fe2000040c000 */
[----:B------:R-:W-:Y:S01]  /*2f80*/  FSEL R116, R116, 1, !P4 ;  /* 0x3f80000074747808 */ /* 0x000fe20006000000 */
[-C--:B------:R-:W-:Y:S02]  /*2f90*/  FFMA.FTZ R34, R98, R33.reuse, -R31 ;  /* 0x0000002162227223 */ /* 0x080fe4000001081f */
[----:B0-----:R-:W-:-:S03]  /*2fa0*/  FMUL.FTZ R36, R97, R33 ;  /* 0x0000002161247220 */ /* 0x001fc60000410000 */
[----:B------:R-:W0:Y:S01]  /*2fb0*/  MUFU.EX2 R83, R83 ;  /* 0x0000005300537308 */ /* 0x000e220000000800 */
[----:B------:R-:W-:Y:S01]  /*2fc0*/  FSEL R113, R70, RZ, !P4 ;  /* 0x000000ff46717208 */ /* 0x000fe20006000000 */
[----:B------:R-:W-:Y:S01]  /*2fd0*/  FADD.FTZ R34, R99, R34 ;  /* 0x0000002263227221 */ /* 0x000fe20000010000 */
[----:B------:R-:W-:Y:S01]  /*2fe0*/  FSEL R114, R114, RZ, !P4 ;  /* 0x000000ff72727208 */ /* 0x000fe20006000000 */
[----:B------:R-:W-:Y:S01]  /*2ff0*/  FFMA.FTZ R36, R98, R39, R36 ;  /* 0x0000002762247223 */ /* 0x000fe20000010024 */
[----:B------:R-:W-:Y:S01]  /*3000*/  FSEL R92, R82, RZ, !P3 ;  /* 0x000000ff525c7208 */ /* 0x000fe20005800000 */
[----:B------:R-:W-:Y:S01]  /*3010*/  FMUL.FTZ R94, R13, R20 ;  /* 0x000000140d5e7220 */ /* 0x000fe20000410000 */
[----:B------:R-:W-:-:S06]  /*3020*/  NOP ;  /* 0x0000000000007918 */ /* 0x000fcc0000000000 */
[----:B------:R-:W-:Y:S01]  /*3030*/  MUFU.EX2 R85, R85 ;  /* 0x0000005500557308 */ /* 0x000fe20000000800 */
[----:B------:R-:W-:Y:S02]  /*3040*/  FADD.FTZ R36, RZ, R36 ;  /* 0x00000024ff247221 */ /* 0x000fe40000010000 */
[----:B------:R-:W-:-:S05]  /*3050*/  FMUL.FTZ R33, R113, R34 ;  /* 0x0000002271217220 */ /* 0x000fca0000410000 */
[----:B------:R-:W2:Y:S01]  /*3060*/  MUFU.COS R38, R87 ;  /* 0x0000005700267308 */ /* 0x000ea20000000000 */
[----:B------:R-:W-:Y:S02]  /*3070*/  FMUL.FTZ R31, R113, R36 ;  /* 0x00000024711f7220 */ /* 0x000fe40000410000 */
[----:B-1----:R-:W-:Y:S02]  /*3080*/  FMUL.FTZ R86, R84, R35 ;  /* 0x0000002354567220 */ /* 0x002fe40000410000 */
[----:B0-----:R-:W-:-:S03]  /*3090*/  FMUL.FTZ R28, R83, R93 ;  /* 0x0000005d531c7220 */ /* 0x001fc60000410000 */
[----:B------:R-:W0:Y:S01]  /*30a0*/  MUFU.SIN R29, R102 ;  /* 0x00000066001d7308 */ /* 0x000e220000000400 */
[----:B------:R-:W-:Y:S01]  /*30b0*/  FFMA.FTZ R36, R116, R36, R33 ;  /* 0x0000002474247223 */ /* 0x000fe20000010021 */
[----:B------:R-:W-:Y:S01]  /*30c0*/  FSEL R94, R94, RZ, !P3 ;  /* 0x000000ff5e5e7208 */ /* 0x000fe20005800000 */
[----:B------:R-:W-:Y:S01]  /*30d0*/  FFMA.FTZ R35, R116, R34, -R31 ;  /* 0x0000002274237223 */ /* 0x000fe2000001081f */
[----:B------:R-:W-:Y:S01]  /*30e0*/  ISETP.GE.U32.AND P5, PT, R104, R47, PT ;  /* 0x0000002f6800720c */ /* 0x000fe20003fa6070 */
[----:B------:R-:W-:Y:S01]  /*30f0*/  FADD.FTZ R36, RZ, R36 ;  /* 0x00000024ff247221 */ /* 0x000fe20000010000 */
[----:B------:R-:W-:Y:S01]  /*3100*/  FSEL R93, R32, 1, !P3 ;  /* 0x3f800000205d7808 */ /* 0x000fe20005800000 */
[----:B------:R-:W-:Y:S01]  /*3110*/  FMUL.FTZ R33, R105, R100 ;  /* 0x0000006469217220 */ /* 0x000fe20000410000 */
[----:B------:R-:W1:Y:S01]  /*3120*/  MUFU.SIN R88, R87 ;  /* 0x0000005700587308 */ /* 0x000e620000000400 */
[----:B--2---:R-:W-:Y:S01]  /*3130*/  FMUL.FTZ R89, R85, R38 ;  /* 0x0000002655597220 */ /* 0x004fe20000410000 */
[----:B------:R-:W2:Y:S01]  /*3140*/  LDG.E.64 R68, [R68.64] ;  /* 0x0000000444447981 */ /* 0x000ea2000c1e1b00 */
[----:B------:R-:W-:-:S02]  /*3150*/  FADD.FTZ R35, R114, R35 ;  /* 0x0000002372237221 */ /* 0x000fc40000010000 */
[C---:B------:R-:W-:Y:S02]  /*3160*/  FMUL.FTZ R38, R92.reuse, R36 ;  /* 0x000000245c267220 */ /* 0x040fe40000410000 */
[----:B------:R-:W-:Y:S02]  /*3170*/  FMUL.FTZ R31, R95, R100 ;  /* 0x000000645f1f7220 */ /* 0x000fe40000410000 */
[----:B------:R-:W-:Y:S02]  /*3180*/  FMUL.FTZ R30, R83, R30 ;  /* 0x0000001e531e7220 */ /* 0x000fe40000410000 */
[----:B------:R-:W-:Y:S02]  /*3190*/  FFMA.FTZ R33, R95, R96, R33 ;  /* 0x000000605f217223 */ /* 0x000fe40000010021 */
[-C--:B------:R-:W-:Y:S02]  /*31a0*/  FMUL.FTZ R37, R92, R35.reuse ;  /* 0x000000235c257220 */ /* 0x080fe40000410000 */
[----:B------:R-:W-:-:S02]  /*31b0*/  FFMA.FTZ R35, R93, R35, -R38 ;  /* 0x000000235d237223 */ /* 0x000fc40000010826 */
[----:B------:R-:W-:Y:S01]  /*31c0*/  FFMA.FTZ R31, R105, R96, -R31 ;  /* 0x00000060691f7223 */ /* 0x000fe2000001081f */
[----:B------:R-:W-:Y:S01]  /*31d0*/  FSEL R82, R30, RZ, !P2 ;  /* 0x000000ff1e527208 */ /* 0x000fe20005000000 */
[----:B------:R-:W-:Y:S02]  /*31e0*/  FMUL.FTZ R32, R97, R33 ;  /* 0x0000002161207220 */ /* 0x000fe40000410000 */
[----:B------:R-:W-:Y:S02]  /*31f0*/  FFMA.FTZ R37, R93, R36, R37 ;  /* 0x000000245d257223 */ /* 0x000fe40000010025 */
[----:B------:R-:W-:Y:S02]  /*3200*/  FADD.FTZ R35, R94, R35 ;  /* 0x000000235e237221 */ /* 0x000fe40000010000 */
[-C--:B------:R-:W-:Y:S01]  /*3210*/  FMUL.FTZ R34, R97, R31.reuse ;  /* 0x0000001f61227220 */ /* 0x080fe20000410000 */
[----:B------:R-:W-:Y:S01]  /*3220*/  FSEL R83, R28, 1, !P2 ;  /* 0x3f8000001c537808 */ /* 0x000fe20005000000 */
[----:B------:R-:W-:-:S02]  /*3230*/  FFMA.FTZ R32, R98, R31, -R32 ;  /* 0x0000001f62207223 */ /* 0x000fc40000010820 */
[----:B------:R-:W-:Y:S02]  /*3240*/  FADD.FTZ R37, RZ, R37 ;  /* 0x00000025ff257221 */ /* 0x000fe40000010000 */
[----:B0-----:R-:W-:Y:S02]  /*3250*/  FMUL.FTZ R29, R84, R29 ;  /* 0x0000001d541d7220 */ /* 0x001fe40000410000 */
[----:B------:R-:W-:Y:S02]  /*3260*/  FMUL.FTZ R30, R82, R35 ;  /* 0x00000023521e7220 */ /* 0x000fe40000410000 */
[----:B------:R-:W-:Y:S02]  /*3270*/  FFMA.FTZ R34, R98, R33, R34 ;  /* 0x0000002162227223 */ /* 0x000fe40000010022 */
[----:B------:R-:W-:Y:S02]  /*3280*/  FMUL.FTZ R84, R12, R21 ;  /* 0x000000150c547220 */ /* 0x000fe40000410000 */
[----:B------:R-:W-:-:S02]  /*3290*/  FMUL.FTZ R33, R113, R32 ;  /* 0x0000002071217220 */ /* 0x000fc40000410000 */
[-C--:B------:R-:W-:Y:S02]  /*32a0*/  FMUL.FTZ R28, R82, R37.reuse ;  /* 0x00000025521c7220 */ /* 0x080fe40000410000 */
[----:B------:R-:W-:Y:S01]  /*32b0*/  FFMA.FTZ R30, R83, R37, R30 ;  /* 0x00000025531e7223 */ /* 0x000fe2000001001e */
[----:B------:R-:W-:Y:S01]  /*32c0*/  FSEL R84, R84, RZ, !P2 ;  /* 0x000000ff54547208 */ /* 0x000fe20005000000 */
[----:B-1----:R-:W-:Y:S01]  /*32d0*/  FMUL.FTZ R88, R85, R88 ;  /* 0x0000005855587220 */ /* 0x002fe20000410000 */
[----:B------:R-:W-:Y:S01]  /*32e0*/  FSEL R85, R29, RZ, !P1 ;  /* 0x000000ff1d557208 */ /* 0x000fe20004800000 */
[-C--:B------:R-:W-:Y:S02]  /*32f0*/  FMUL.FTZ R31, R113, R34.reuse ;  /* 0x00000022711f7220 */ /* 0x080fe40000410000 */
[----:B------:R-:W-:Y:S02]  /*3300*/  FFMA.FTZ R33, R116, R34, R33 ;  /* 0x0000002274217223 */ /* 0x000fe40000010021 */
[----:B------:R-:W-:-:S02]  /*3310*/  FFMA.FTZ R35, R83, R35, -R28 ;  /* 0x0000002353237223 */ /* 0x000fc4000001081c */
[----:B------:R-:W-:Y:S01]  /*3320*/  FADD.FTZ R29, RZ, R30 ;  /* 0x0000001eff1d7221 */ /* 0x000fe20000010000 */
[----:B------:R-:W-:Y:S01]  /*3330*/  FSEL R86, R86, 1, !P1 ;  /* 0x3f80000056567808 */ /* 0x000fe20004800000 */
[----:B------:R-:W-:Y:S02]  /*3340*/  FFMA.FTZ R31, R116, R32, -R31 ;  /* 0x00000020741f7223 */ /* 0x000fe4000001081f */
[----:B------:R-:W-:Y:S02]  /*3350*/  FMUL.FTZ R87, R11, R18 ;  /* 0x000000120b577220 */ /* 0x000fe40000410000 */
[----:B------:R-:W-:Y:S02]  /*3360*/  FMUL.FTZ R28, R92, R33 ;  /* 0x000000215c1c7220 */ /* 0x000fe40000410000 */
[----:B------:R-:W-:Y:S02]  /*3370*/  FADD.FTZ R35, R84, R35 ;  /* 0x0000002354237221 */ /* 0x000fe40000010000 */
[----:B------:R-:W-:Y:S01]  /*3380*/  FMUL.FTZ R32, R85, R29 ;  /* 0x0000001d55207220 */ /* 0x000fe20000410000 */
[----:B------:R-:W-:Y:S01]  /*3390*/  FSEL R87, R87, RZ, !P1 ;  /* 0x000000ff57577208 */ /* 0x000fe20004800000 */
[----:B------:R-:W-:-:S02]  /*33a0*/  FMUL.FTZ R30, R92, R31 ;  /* 0x0000001f5c1e7220 */ /* 0x000fc40000410000 */
[----:B------:R-:W-:Y:S02]  /*33b0*/  FFMA.FTZ R28, R93, R31, -R28 ;  /* 0x0000001f5d1c7223 */ /* 0x000fe4000001081c */
        /* <DEDUP_REMOVED lines=8> */
[----:B------:R-:W-:Y:S02]  /*3440*/  FADD.FTZ R33, RZ, R31 ;  /* 0x0000001fff217221 */ /* 0x000fe40000010000 */
[----:B------:R-:W-:Y:S02]  /*3450*/  FMUL.FTZ R34, R88, R32 ;  /* 0x0000002058227220 */ /* 0x000fe40000410000 */
[----:B------:R-:W-:Y:S02]  /*3460*/  FMUL.FTZ R90, R10, R19 ;  /* 0x000000130a5a7220 */ /* 0x000fe40000410000 */
[-C--:B------:R-:W-:Y:S02]  /*3470*/  FMUL.FTZ R31, R82, R28.reuse ;  /* 0x0000001c521f7220 */ /* 0x080fe40000410000 */
[----:B------:R-:W-:Y:S02]  /*3480*/  FFMA.FTZ R29, R83, R28, -R29 ;  /* 0x0000001c531d7223 */ /* 0x000fe4000001081d */
[----:B------:R-:W-:-:S02]  /*3490*/  FMUL.FTZ R28, R88, R33 ;  /* 0x00000021581c7220 */ /* 0x000fc40000410000 */
[----:B------:R-:W-:Y:S01]  /*34a0*/  FFMA.FTZ R34, R89, R33, R34 ;  /* 0x0000002159227223 */ /* 0x000fe20000010022 */
[----:B------:R-:W-:Y:S01]  /*34b0*/  FSEL R90, R90, RZ, !P5 ;  /* 0x000000ff5a5a7208 */ /* 0x000fe20006800000 */
[----:B------:R-:W-:Y:S02]  /*34c0*/  FFMA.FTZ R31, R83, R30, R31 ;  /* 0x0000001e531f7223 */ /* 0x000fe4000001001f */
[----:B------:R-:W-:Y:S02]  /*34d0*/  FFMA.FTZ R33, R89, R32, -R28 ;  /* 0x0000002059217223 */ /* 0x000fe4000001081c */
[C---:B------:R-:W-:Y:S02]  /*34e0*/  FMUL.FTZ R30, R85.reuse, R29 ;  /* 0x0000001d551e7220 */ /* 0x040fe40000410000 */
[----:B------:R-:W-:Y:S02]  /*34f0*/  FADD.FTZ R35, RZ, R34 ;  /* 0x00000022ff237221 */ /* 0x000fe40000010000 */
[----:B------:R-:W-:-:S02]  /*3500*/  FMUL.FTZ R28, R85, R31 ;  /* 0x0000001f551c7220 */ /* 0x000fc40000410000 */
[----:B------:R-:W-:Y:S02]  /*3510*/  FADD.FTZ R34, R90, R33 ;  /* 0x000000215a227221 */ /* 0x000fe40000010000 */
[C---:B------:R-:W-:Y:S01]  /*3520*/  FFMA.FTZ R30, R86.reuse, R31, R30 ;  /* 0x0000001f561e7223 */ /* 0x040fe2000001001e */
[----:B------:R-:W0:Y:S01]  /*3530*/  SHFL.UP PT, R33, R35, 0x1, RZ ;  /* 0x0420000023217989 */ /* 0x000e2200000e00ff */
[----:B------:R-:W-:Y:S02]  /*3540*/  FFMA.FTZ R28, R86, R29, -R28 ;  /* 0x0000001d561c7223 */ /* 0x000fe4000001081c */
[C---:B------:R-:W-:Y:S01]  /*3550*/  FMUL.FTZ R32, R88.reuse, R30 ;  /* 0x0000001e58207220 */ /* 0x040fe20000410000 */
[----:B------:R-:W1:Y:S01]  /*3560*/  SHFL.UP PT, R31, R34, 0x1, RZ ;  /* 0x04200000221f7989 */ /* 0x000e6200000e00ff */
[-C--:B------:R-:W-:Y:S02]  /*3570*/  FMUL.FTZ R29, R88, R28.reuse ;  /* 0x0000001c581d7220 */ /* 0x080fe40000410000 */
[----:B------:R-:W-:-:S02]  /*3580*/  FFMA.FTZ R32, R89, R28, -R32 ;  /* 0x0000001c59207223 */ /* 0x000fc40000010820 */
        /* <DEDUP_REMOVED lines=30> */
[----:B------:R-:W1:Y:S01]  /*3770*/  SHFL.UP PT, R31, R34, 0x4, RZ ;  /* 0x04800000221f7989 */ /* 0x000e6200000e00ff */
[----:B------:R-:W-:-:S02]  /*3780*/  @P1 FFMA.FTZ R32, R32, R29, -R28 ;  /* 0x0000001d20201223 */ /* 0x000fc4000001081c */
[----:B------:R-:W-:-:S03]  /*3790*/  FSEL R33, R30, R33, !P1 ;  /* 0x000000211e217208 */ /* 0x000fc60004800000 */
        /* <DEDUP_REMOVED lines=8> */
[CC--:B---3--:R-:W-:Y:S02]  /*3820*/  FMUL.FTZ R30, R33.reuse, R28.reuse ;  /* 0x0000001c211e7220 */ /* 0x0c8fe40000410000 */
[-C--:B----4-:R-:W-:Y:S01]  /*3830*/  FMUL.FTZ R31, R33, R29.reuse ;  /* 0x0000001d211f7220 */ /* 0x090fe20000410000 */
[----:B------:R-:W0:Y:S01]  /*3840*/  SHFL.UP PT, R37, R34, 0x8, RZ ;  /* 0x0500000022257989 */ /* 0x000e2200000e00ff */
[----:B------:R-:W-:Y:S02]  /*3850*/  @P1 FADD.FTZ R35, R35, R36 ;  /* 0x0000002423231221 */ /* 0x000fe40000010000 */
        /* <DEDUP_REMOVED lines=9> */
[----:B------:R-:W-:-:S02]  /*38f0*/  FFMA.FTZ R36, R32, R39, R33 ;  /* 0x0000002720247223 */ /* 0x000fc40000010021 */
[----:B---3--:R-:W-:Y:S02]  /*3900*/  FMUL.FTZ R33, R30, R29 ;  /* 0x0000001d1e217220 */ /* 0x008fe40000410000 */
[----:B------:R-:W-:-:S04]  /*3910*/  FFMA.FTZ R37, R32, R37, -R28 ;  /* 0x0000002520257223 */ /* 0x000fc8000001081c */
[----:B------:R-:W-:Y:S02]  /*3920*/  @P1 FADD.FTZ R35, R35, R36 ;  /* 0x0000002423231221 */ /* 0x000fe40000010000 */
[-C--:B----4-:R-:W-:Y:S02]  /*3930*/  FMUL.FTZ R28, R30, R31.reuse ;  /* 0x0000001f1e1c7220 */ /* 0x090fe40000410000 */
[----:B------:R-:W-:Y:S01]  /*3940*/  FFMA.FTZ R33, R32, R31, R33 ;  /* 0x0000001f20217223 */ /* 0x000fe20000010021 */
        /* <DEDUP_REMOVED lines=8> */
[----:B------:R-:W-:Y:S01]  /*39d0*/  CS2R R30, SRZ ;  /* 0x00000000001e7805 */ /* 0x000fe2000001ff00 */
[----:B------:R-:W-:Y:S01]  /*39e0*/  MOV R29, RZ ;  /* 0x000000ff001d7202 */ /* 0x000fe20000000f00 */
[----:B0-----:R-:W-:Y:S01]  /*39f0*/  FMUL.FTZ R38, R36, R71 ;  /* 0x0000004724267220 */ /* 0x001fe20000410000 */
[----:B------:R-:W-:-:S03]  /*3a00*/  MOV R28, 0x3f800000 ;  /* 0x3f800000001c7802 */ /* 0x000fc60000000f00 */
[-C--:B-1----:R-:W-:Y:S02]  /*3a10*/  FFMA.FTZ R107, R32, R33.reuse, -R38 ;  /* 0x00000021206b7223 */ /* 0x082fe40000010826 */
[----:B------:R-:W-:Y:S01]  /*3a20*/  FMUL.FTZ R102, R36, R33 ;  /* 0x0000002124667220 */ /* 0x000fe20000410000 */
[----:B------:R-:W-:Y:S01]  /*3a30*/  SHF.L.U32 R33, R66, 0x4, RZ ;  /* 0x0000000442217819 */ /* 0x000fe200000006ff */
[----:B---3--:R-:W-:Y:S01]  /*3a40*/  FMUL.FTZ R70, R36, R37 ;  /* 0x0000002524467220 */ /* 0x008fe20000410000 */
[----:B------:R-:W-:Y:S01]  /*3a50*/  SHF.L.U32 R91, R0, 0x4, RZ ;  /* 0x00000004005b7819 */ /* 0x000fe200000006ff */
[----:B------:R-:W-:Y:S01]  /*3a60*/  FFMA.FTZ R102, R32, R71, R102 ;  /* 0x0000004720667223 */ /* 0x000fe20000010066 */
[----:B------:R-:W-:Y:S01]  /*3a70*/  LEA.HI.SX32 R33, R33, R33, 0x1b ;  /* 0x0000002121217211 */ /* 0x000fe200078fdaff */
[-C--:B----4-:R-:W-:Y:S02]  /*3a80*/  FMUL.FTZ R38, R36, R39.reuse ;  /* 0x0000002724267220 */ /* 0x090fe40000410000 */
[C---:B------:R-:W-:Y:S01]  /*3a90*/  FFMA.FTZ R39, R32.reuse, R39, R70 ;  /* 0x0000002720277223 */ /* 0x040fe20000010046 */
[----:B------:R-:W0:Y:S01]  /*3aa0*/  @!P0 LDS.128 R28, [R91+0x460] ;  /* 0x000460005b1c8984 */ /* 0x000e220000000c00 */
[----:B------:R-:W-:Y:S01]  /*3ab0*/  SHF.L.U32 R124, R33, 0x1, RZ ;  /* 0x00000001217c7819 */ /* 0x000fe200000006ff */
[----:B------:R-:W-:-:S02]  /*3ac0*/  @P1 FFMA.FTZ R32, R32, R37, -R38 ;  /* 0x0000002520201223 */ /* 0x000fc40000010826 */
[----:B------:R-:W-:Y:S01]  /*3ad0*/  @P1 FADD.FTZ R34, R34, R107 ;  /* 0x0000006b22221221 */ /* 0x000fe20000010000 */
[----:B------:R-:W-:Y:S01]  /*3ae0*/  FSEL R33, R36, R39, !P1 ;  /* 0x0000002724217208 */ /* 0x000fe20004800000 */
[----:B------:R-:W-:Y:S01]  /*3af0*/  @P1 FADD.FTZ R35, R35, R102 ;  /* 0x0000006623231221 */ /* 0x000fe20000010000 */
[C---:B------:R-:W-:Y:S01]  /*3b00*/  ISETP.NE.AND P1, PT, R66.reuse, 0x1f, PT ;  /* 0x0000001f4200780c */ /* 0x040fe20003f25270 */
[----:B------:R-:W-:Y:S04]  /*3b10*/  LDS.U16 R102, [R124] ;  /* 0x000000007c667984 */ /* 0x000fe80000000400 */
[----:B------:R-:W-:Y:S04]  /*3b20*/  LDS.U16 R120, [R124+0x2] ;  /* 0x000002007c787984 */ /* 0x000fe80000000400 */
[----:B------:R-:W-:Y:S04]  /*3b30*/  LDS.U16 R125, [R124+0x4] ;  /* 0x000004007c7d7984 */ /* 0x000fe80000000400 */
[----:B------:R-:W1:Y:S04]  /*3b40*/  LDS.U16 R132, [R124+0x6] ;  /* 0x000006007c847984 */ /* 0x000e680000000400 */
        /* <DEDUP_REMOVED lines=21> */
[----:B------:R2:W3:Y:S04]  /*3ca0*/  SHFL.UP PT, R119, R32, 0x1, RZ ;  /* 0x0420000020777989 */ /* 0x0004e800000e00ff */
[----:B------:R4:W5:Y:S04]  /*3cb0*/  SHFL.UP PT, R124, R35, 0x1, RZ ;  /* 0x04200000237c7989 */ /* 0x00096800000e00ff */
[----:B------:R3:W5:Y:S01]  /*3cc0*/  SHFL.UP PT, R122, R34, 0x1, RZ ;  /* 0x04200000227a7989 */ /* 0x00076200000e00ff */
[----:B-1----:R-:W-:Y:S01]  /*3cd0*/  HADD2.F32 R132, -RZ, R132.H0_H0 ;  /* 0x20000084ff847230 */ /* 0x002fe20000004100 */
[----:B0-----:R-:W-:Y:S01]  /*3ce0*/  @!P2 MOV R121, R29 ;  /* 0x0000001d0079a202 */ /* 0x001fe20000000f00 */
[----:B------:R-:W-:-:S03]  /*3cf0*/  HADD2.F32 R33, -RZ, R125.H0_H0 ;  /* 0x2000007dff217230 */ /* 0x000fc60000004100 */
[CC--:B--2---:R-:W-:Y:S01]  /*3d00*/  FMUL.FTZ R32, R132.reuse, R69.reuse ;  /* 0x0000004584207220 */ /* 0x0c4fe20000410000 */
[----:B------:R-:W-:Y:S01]  /*3d10*/  HADD2.F32 R123, -RZ, R123.H0_H0 ;  /* 0x2000007bff7b7230 */ /* 0x000fe20000004100 */
[-C--:B----4-:R-:W-:Y:S02]  /*3d20*/  FMUL.FTZ R35, R132, R68.reuse ;  /* 0x0000004484237220 */ /* 0x090fe40000410000 */
[C---:B------:R-:W-:Y:S01]  /*3d30*/  FFMA.FTZ R32, R33.reuse, R68, -R32 ;  /* 0x0000004421207223 */ /* 0x040fe20000010820 */
[----:B---3--:R-:W-:Y:S01]  /*3d40*/  @!P2 MOV R119, R28 ;  /* 0x0000001c0077a202 */ /* 0x008fe20000000f00 */
[----:B------:R-:W-:Y:S01]  /*3d50*/  FFMA.FTZ R33, R33, R69, R35 ;  /* 0x0000004521217223 */ /* 0x000fe20000010023 */
[----:B------:R-:W-:Y:S01]  /*3d60*/  HADD2.F32 R118, -RZ, R118.H0_H0 ;  /* 0x20000076ff767230 */ /* 0x000fe20000004100 */
[----:B-----5:R-:W-:Y:S01]  /*3d70*/  @!P2 MOV R124, R31 ;  /* 0x0000001f007ca202 */ /* 0x020fe20000000f00 */
[-C--:B------:R-:W-:Y:S02]  /*3d80*/  @P3 FMUL.FTZ R34, R71, R121.reuse ;  /* 0x0000007947223220 */ /* 0x080fe40000410000 */
[C---:B------:R-:W-:Y:S01]  /*3d90*/  @P3 FMUL.FTZ R121, R70.reuse, R121 ;  /* 0x0000007946793220 */ /* 0x040fe20000410000 */
[----:B------:R-:W-:Y:S01]  /*3da0*/  @!P2 MOV R122, R30 ;  /* 0x0000001e007aa202 */ /* 0x000fe20000000f00 */
[----:B------:R-:W-:-:S02]  /*3db0*/  @P3 FFMA.FTZ R35, R70, R119, -R34 ;  /* 0x0000007746233223 */ /* 0x000fc40000010822 */
[----:B------:R-:W-:Y:S02]  /*3dc0*/  @P3 FFMA.FTZ R121, R71, R119, R121 ;  /* 0x0000007747793223 */ /* 0x000fe40000010079 */
[C---:B------:R-:W-:Y:S02]  /*3dd0*/  FMUL.FTZ R71, R123.reuse, R69 ;  /* 0x000000457b477220 */ /* 0x040fe40000410000 */
[-C--:B------:R-:W-:Y:S02]  /*3de0*/  FMUL.FTZ R34, R123, R68.reuse ;  /* 0x000000447b227220 */ /* 0x080fe40000410000 */
[----:B------:R-:W-:Y:S02]  /*3df0*/  @P3 FADD.FTZ R124, R124, R121 ;  /* 0x000000797c7c3221 */ /* 0x000fe40000010000 */
[----:B------:R-:W-:Y:S02]  /*3e00*/  @P3 FADD.FTZ R122, R122, R35 ;  /* 0x000000237a7a3221 */ /* 0x000fe40000010000 */
[----:B------:R-:W-:-:S02]  /*3e10*/  FFMA.FTZ R70, R118, R68, -R71 ;  /* 0x0000004476467223 */ /* 0x000fc40000010847 */
[----:B------:R-:W-:Y:S01]  /*3e20*/  FFMA.FTZ R34, R118, R69, R34 ;  /* 0x0000004576227223 */ /* 0x000fe20000010022 */
[----:B------:R-:W-:Y:S01]  /*3e30*/  HADD2.F32 R118, -RZ, R106.H0_H0 ;  /* 0x2000006aff767230 */ /* 0x000fe20000004100 */
[C---:B------:R-:W-:Y:S02]  /*3e40*/  FMUL.FTZ R106, R95.reuse, R124 ;  /* 0x0000007c5f6a7220 */ /* 0x040fe40000410000 */
[-C--:B------:R-:W-:Y:S02]  /*3e50*/  FMUL.FTZ R95, R95, R122.reuse ;  /* 0x0000007a5f5f7220 */ /* 0x080fe40000410000 */
[C---:B------:R-:W-:Y:S02]  /*3e60*/  FFMA.FTZ R106, R105.reuse, R122, -R106 ;  /* 0x0000007a696a7223 */ /* 0x040fe4000001086a */
[----:B------:R-:W-:Y:S01]  /*3e70*/  FFMA.FTZ R95, R105, R124, R95 ;  /* 0x0000007c695f7223 */ /* 0x000fe2000001005f */
[----:B------:R-:W-:Y:S01]  /*3e80*/  HADD2.F32 R104, -RZ, R104.H0_H0 ;  /* 0x20000068ff687230 */ /* 0x000fe20000004100 */
[----:B------:R-:W-:-:S02]  /*3e90*/  FADD.FTZ R103, R103, R106 ;  /* 0x0000006a67677221 */ /* 0x000fc40000010000 */
[----:B------:R-:W-:Y:S01]  /*3ea0*/  FADD.FTZ R95, RZ, R95 ;  /* 0x0000005fff5f7221 */ /* 0x000fe20000010000 */
[----:B------:R-:W-:Y:S01]  /*3eb0*/  HADD2.F32 R117, -RZ, R117.H0_H0 ;  /* 0x20000075ff757230 */ /* 0x000fe20000004100 */
[C---:B------:R-:W-:Y:S02]  /*3ec0*/  FMUL.FTZ R105, R100.reuse, R103 ;  /* 0x0000006764697220 */ /* 0x040fe40000410000 */
[----:B------:R-:W-:Y:S02]  /*3ed0*/  FMUL.FTZ R106, R100, R95 ;  /* 0x0000005f646a7220 */ /* 0x000fe40000410000 */
[C---:B------:R-:W-:Y:S02]  /*3ee0*/  FMUL.FTZ R71, R104.reuse, R69 ;  /* 0x0000004568477220 */ /* 0x040fe40000410000 */
[----:B------:R-:W-:Y:S02]  /*3ef0*/  FMUL.FTZ R104, R104, R68 ;  /* 0x0000004468687220 */ /* 0x000fe40000410000 */
[----:B------:R-:W-:-:S02]  /*3f00*/  FFMA.FTZ R106, R96, R103, -R106 ;  /* 0x00000067606a7223 */ /* 0x000fc4000001086a */
[----:B------:R-:W-:Y:S02]  /*3f10*/  FFMA.FTZ R96, R96, R95, R105 ;  /* 0x0000005f60607223 */ /* 0x000fe40000010069 */
[-C--:B------:R-:W-:Y:S01]  /*3f20*/  FFMA.FTZ R35, R117, R69.reuse, R104 ;  /* 0x0000004575237223 */ /* 0x080fe20000010068 */
[----:B------:R-:W-:Y:S01]  /*3f30*/  HADD2.F32 R104, -RZ, R115.H0_H0 ;  /* 0x20000073ff687230 */ /* 0x000fe20000004100 */
[C---:B------:R-:W-:Y:S01]  /*3f40*/  FMUL.FTZ R115, R118.reuse, R69 ;  /* 0x0000004576737220 */ /* 0x040fe20000410000 */
[----:B------:R-:W-:Y:S01]  /*3f50*/  HADD2.F32 R107, -RZ, R107.H0_H0 ;  /* 0x2000006bff6b7230 */ /* 0x000fe20000004100 */
[----:B------:R-:W-:Y:S02]  /*3f60*/  FADD.FTZ R96, RZ, R96 ;  /* 0x00000060ff607221 */ /* 0x000fe40000010000 */
[----:B------:R-:W-:Y:S02]  /*3f70*/  FMUL.FTZ R118, R118, R68 ;  /* 0x0000004476767220 */ /* 0x000fe40000410000 */
[----:B------:R-:W-:Y:S01]  /*3f80*/  FADD.FTZ R101, R101, R106 ;  /* 0x0000006a65657221 */ /* 0x000fe20000010000 */
[----:B------:R-:W-:Y:S01]  /*3f90*/  HADD2.F32 R108, -RZ, R108.H0_H0 ;  /* 0x2000006cff6c7230 */ /* 0x000fe20000004100 */
[----:B------:R-:W-:Y:S01]  /*3fa0*/  FMUL.FTZ R106, R97, R96 ;  /* 0x00000060616a7220 */ /* 0x000fe20000410000 */
[----:B------:R-:W-:Y:S01]  /*3fb0*/  HADD2.F32 R111, -RZ, R111.H0_H0 ;  /* 0x2000006fff6f7230 */ /* 0x000fe20000004100 */
[----:B------:R-:W-:-:S02]  /*3fc0*/  FFMA.FTZ R71, R117, R68, -R71 ;  /* 0x0000004475477223 */ /* 0x000fc40000010847 */
[CC--:B------:R-:W-:Y:S02]  /*3fd0*/  FFMA.FTZ R115, R104.reuse, R68.reuse, -R115 ;  /* 0x0000004468737223 */ /* 0x0c0fe40000010873 */
[-C--:B------:R-:W-:Y:S02]  /*3fe0*/  FFMA.FTZ R118, R104, R69.reuse, R118 ;  /* 0x0000004568767223 */ /* 0x080fe40000010076 */
[C---:B------:R-:W-:Y:S02]  /*3ff0*/  FMUL.FTZ R117, R107.reuse, R69 ;  /* 0x000000456b757220 */ /* 0x040fe40000410000 */
[-C--:B------:R-:W-:Y:S02]  /*4000*/  FMUL.FTZ R104, R107, R68.reuse ;  /* 0x000000446b687220 */ /* 0x080fe40000410000 */
[-C--:B------:R-:W-:Y:S02]  /*4010*/  FMUL.FTZ R107, R97, R101.reuse ;  /* 0x00000065616b7220 */ /* 0x080fe40000410000 */
[----:B------:R-:W-:Y:S01]  /*4020*/  FFMA.FTZ R106, R98, R101, -R106 ;  /* 0x00000065626a7223 */ /* 0x000fe2000001086a */
[----:B------:R-:W-:Y:S01]  /*4030*/  HADD2.F32 R120, -RZ, R120.H0_H0 ;  /* 0x20000078ff787230 */ /* 0x000fe20000004100 */
[C---:B------:R-:W-:Y:S01]  /*4040*/  FFMA.FTZ R100, R108.reuse, R68, -R117 ;  /* 0x000000446c647223 */ /* 0x040fe20000010875 */
[----:B------:R-:W-:Y:S01]  /*4050*/  HADD2.F32 R109, -RZ, R109.H0_H0 ;  /* 0x2000006dff6d7230 */ /* 0x000fe20000004100 */
[-C--:B------:R-:W-:Y:S01]  /*4060*/  FFMA.FTZ R104, R108, R69.reuse, R104 ;  /* 0x000000456c687223 */ /* 0x080fe20000010068 */
[----:B------:R-:W-:Y:S01]  /*4070*/  HADD2.F32 R110, -RZ, R110.H0_H0 ;  /* 0x2000006eff6e7230 */ /* 0x000fe20000004100 */
[----:B------:R-:W-:-:S02]  /*4080*/  FMUL.FTZ R105, R111, R69 ;  /* 0x000000456f697220 */ /* 0x000fc40000410000 */
[----:B------:R-:W-:Y:S02]  /*4090*/  FMUL.FTZ R108, R111, R68 ;  /* 0x000000446f6c7220 */ /* 0x000fe40000410000 */
[----:B------:R-:W-:Y:S02]  /*40a0*/  FFMA.FTZ R98, R98, R96, R107 ;  /* 0x0000006062627223 */ /* 0x000fe4000001006b */
[----:B------:R-:W-:Y:S01]  /*40b0*/  FADD.FTZ R107, R99, R106 ;  /* 0x0000006a636b7221 */ /* 0x000fe20000010000 */
[----:B------:R-:W-:Y:S01]  /*40c0*/  HADD2.F32 R133, -RZ, R102.H0_H0 ;  /* 0x20000066ff857230 */ /* 0x000fe20000004100 */
[-C--:B------:R-:W-:Y:S01]  /*40d0*/  FMUL.FTZ R102, R120, R69.reuse ;  /* 0x0000004578667220 */ /* 0x080fe20000410000 */
[----:B------:R-:W-:Y:S01]  /*40e0*/  HADD2.F32 R112, -RZ, R112.H0_H0 ;  /* 0x20000070ff707230 */ /* 0x000fe20000004100 */
[C---:B------:R-:W-:Y:S02]  /*40f0*/  FFMA.FTZ R105, R109.reuse, R68, -R105 ;  /* 0x000000446d697223 */ /* 0x040fe40000010869 */
[----:B------:R-:W-:-:S02]  /*4100*/  FFMA.FTZ R97, R109, R69, R108 ;  /* 0x000000456d617223 */ /* 0x000fc4000001006c */
[----:B------:R-:W-:Y:S02]  /*4110*/  FADD.FTZ R99, RZ, R98 ;  /* 0x00000062ff637221 */ /* 0x000fe40000010000 */
[----:B------:R-:W-:Y:S02]  /*4120*/  FMUL.FTZ R109, R110, R69 ;  /* 0x000000456e6d7220 */ /* 0x000fe40000410000 */
[----:B------:R-:W-:Y:S02]  /*4130*/  FMUL.FTZ R98, R113, R107 ;  /* 0x0000006b71627220 */ /* 0x000fe40000410000 */
[-C--:B------:R-:W-:Y:S02]  /*4140*/  FMUL.FTZ R120, R120, R68.reuse ;  /* 0x0000004478787220 */ /* 0x080fe40000410000 */
[-C--:B------:R-:W-:Y:S02]  /*4150*/  FFMA.FTZ R102, R133, R68.reuse, -R102 ;  /* 0x0000004485667223 */ /* 0x080fe40000010866 */
[----:B------:R-:W-:-:S02]  /*4160*/  FMUL.FTZ R110, R110, R68 ;  /* 0x000000446e6e7220 */ /* 0x000fc40000410000 */
[----:B------:R-:W-:Y:S02]  /*4170*/  FFMA.FTZ R68, R112, R68, -R109 ;  /* 0x0000004470447223 */ /* 0x000fe4000001086d */
[-C--:B------:R-:W-:Y:S02]  /*4180*/  FMUL.FTZ R113, R113, R99.reuse ;  /* 0x0000006371717220 */ /* 0x080fe40000410000 */
[C---:B------:R-:W-:Y:S02]  /*4190*/  FFMA.FTZ R98, R116.reuse, R99, R98 ;  /* 0x0000006374627223 */ /* 0x040fe40000010062 */
[----:B------:R-:W-:Y:S01]  /*41a0*/  FMUL.FTZ R109, R37, R31 ;  /* 0x0000001f256d7220 */ /* 0x000fe20000410000 */
[----:B------:R-:W-:Y:S01]  /*41b0*/  ISETP.NE.AND P1, PT, R81, RZ, PT ;  /* 0x000000ff5100720c */ /* 0x000fe20003f25270 */
[----:B------:R-:W-:Y:S02]  /*41c0*/  FFMA.FTZ R113, R116, R107, -R113 ;  /* 0x0000006b74717223 */ /* 0x000fe40000010871 */
[----:B------:R-:W-:-:S02]  /*41d0*/  FADD.FTZ R98, RZ, R98 ;  /* 0x00000062ff627221 */ /* 0x000fc40000010000 */
[-C--:B------:R-:W-:Y:S02]  /*41e0*/  FFMA.FTZ R109, R36, R30.reuse, -R109 ;  /* 0x0000001e246d7223 */ /* 0x080fe4000001086d */
[C---:B------:R-:W-:Y:S02]  /*41f0*/  FMUL.FTZ R30, R37.reuse, R30 ;  /* 0x0000001e251e7220 */ /* 0x040fe40000410000 */
[C---:B------:R-:W-:Y:S02]  /*4200*/  FMUL.FTZ R111, R37.reuse, R29 ;  /* 0x0000001d256f7220 */ /* 0x040fe40000410000 */
[----:B------:R-:W-:Y:S02]  /*4210*/  FMUL.FTZ R37, R37, R28 ;  /* 0x0000001c25257220 */ /* 0x000fe40000410000 */
[----:B------:R-:W-:Y:S02]  /*4220*/  FADD.FTZ R114, R114, R113 ;  /* 0x0000007172727221 */ /* 0x000fe40000010000 */
[----:B------:R-:W-:-:S02]  /*4230*/  FMUL.FTZ R106, R92, R98 ;  /* 0x000000625c6a7220 */ /* 0x000fc40000410000 */
[----:B------:R-:W-:Y:S02]  /*4240*/  FFMA.FTZ R29, R36, R29, R37 ;  /* 0x0000001d241d7223 */ /* 0x000fe40000010025 */
[-C--:B------:R-:W-:Y:S02]  /*4250*/  FMUL.FTZ R92, R92, R114.reuse ;  /* 0x000000725c5c7220 */ /* 0x080fe40000410000 */
[----:B------:R-:W-:Y:S02]  /*4260*/  FFMA.FTZ R37, R93, R114, -R106 ;  /* 0x000000725d257223 */ /* 0x000fe4000001086a */
[C---:B------:R-:W-:Y:S01]  /*4270*/  FFMA.FTZ R28, R36.reuse, R28, -R111 ;  /* 0x0000001c241c7223 */ /* 0x040fe2000001086f */
[----:B------:R-:W-:Y:S01]  /*4280*/  BSSY B0, `(.L_x_2101) ;  /* 0x000001b000007945 */ /* 0x000fe20003800000 */
[----:B------:R-:W-:Y:S02]  /*4290*/  FFMA.FTZ R120, R133, R69, R120 ;  /* 0x0000004585787223 */ /* 0x000fe40000010078 */
[----:B------:R-:W-:-:S02]  /*42a0*/  FFMA.FTZ R36, R36, R31, R30 ;  /* 0x0000001f24247223 */ /* 0x000fc4000001001e */
[----:B------:R-:W-:Y:S02]  /*42b0*/  FFMA.FTZ R93, R93, R98, R92 ;  /* 0x000000625d5d7223 */ /* 0x000fe4000001005c */
[----:B------:R-:W-:Y:S02]  /*42c0*/  FADD.FTZ R94, R94, R37 ;  /* 0x000000255e5e7221 */ /* 0x000fe40000010000 */
[----:B------:R-:W-:Y:S02]  /*42d0*/  FADD.FTZ R30, R38, R109 ;  /* 0x0000006d261e7221 */ /* 0x000fe40000010000 */
[----:B------:R-:W-:Y:S02]  /*42e0*/  FFMA.FTZ R69, R112, R69, R110 ;  /* 0x0000004570457223 */ /* 0x000fe4000001006e */
[----:B------:R-:W-:Y:S02]  /*42f0*/  FMUL.FTZ R120, R95, R120 ;  /* 0x000000785f787220 */ /* 0x000fe40000410000 */
[----:B------:R-:W-:-:S02]  /*4300*/  FADD.FTZ R93, RZ, R93 ;  /* 0x0000005dff5d7221 */ /* 0x000fc40000010000 */
[----:B------:R-:W-:Y:S02]  /*4310*/  FMUL.FTZ R38, R82, R94 ;  /* 0x0000005e52267220 */ /* 0x000fe40000410000 */
[----:B------:R-:W-:Y:S01]  /*4320*/  FADD.FTZ R31, R39, R36 ;  /* 0x00000024271f7221 */ /* 0x000fe20000010000 */
[----:B------:R-:W-:Y:S05]  /*4330*/  @P1 BRA `(.L_x_2102) ;  /* 0x000000f000001947 */ /* 0x000fea0003800000 */
[----:B------:R-:W0:Y:S01]  /*4340*/  S2UR UR6, SR_CTAID.Y ;  /* 0x00000000000679c3 */ /* 0x000e220000002600 */
[----:B------:R1:W-:Y:S07]  /*4350*/  STS.128 [R91+0x460], R28 ;  /* 0x0004601c5b007388 */ /* 0x0003ee0000000c00 */
        /* <DEDUP_REMOVED lines=13> */
.L_x_2102:
[----:B------:R-:W-:Y:S05]  /*4430*/  BSYNC B0 ;  /* 0x0000000000007941 */ /* 0x000fea0003800000 */
.L_x_2101:
[-C--:B------:R-:W-:Y:S01]  /*4440*/  FMUL.FTZ R82, R82, R93.reuse ;  /* 0x0000005d52527220 */ /* 0x080fe20000410000 */
[----:B------:R-:W-:Y:S01]  /*4450*/  IADD3 R0, R0, 0x1, RZ ;  /* 0x0000000100007810 */ /* 0x000fe20007ffe0ff */
[C---:B------:R-:W-:Y:S02]  /*4460*/  FFMA.FTZ R38, R83.reuse, R93, R38 ;  /* 0x0000005d53267223 */ /* 0x040fe40000010026 */
[----:B------:R-:W-:Y:S01]  /*4470*/  FFMA.FTZ R83, R83, R94, -R82 ;  /* 0x0000005e53537223 */ /* 0x000fe20000010852 */
[----:B------:R-:W-:Y:S01]  /*4480*/  ISETP.GE.AND P1, PT, R0, c[0x0][0x16c], PT ;  /* 0x00005b0000007a0c */ /* 0x000fe20003f26270 */
[----:B------:R-:W-:Y:S02]  /*4490*/  FADD.FTZ R38, RZ, R38 ;  /* 0x00000026ff267221 */ /* 0x000fe40000010000 */
[----:B------:R-:W-:Y:S02]  /*44a0*/  FADD.FTZ R84, R84, R83 ;  /* 0x0000005354547221 */ /* 0x000fe40000010000 */
[----:B-1----:R-:W-:-:S02]  /*44b0*/  FMUL.FTZ R29, R85, R38 ;  /* 0x00000026551d7220 */ /* 0x002fc40000410000 */
        /* <DEDUP_REMOVED lines=16> */
[----:B------:R-:W-:Y:S02]  /*45c0*/  FADD.FTZ R89, R90, R89 ;  /* 0x000000595a597221 */ /* 0x000fe40000010000 */
[----:B------:R-:W-:-:S02]  /*45d0*/  FMUL.FTZ R69, R69, R30 ;  /* 0x0000001e45457220 */ /* 0x000fc40000410000 */
        /* <DEDUP_REMOVED lines=18> */
.L_x_2100:
[----:B------:R-:W-:Y:S01]  /*4700*/  BAR.SYNC.DEFER_BLOCKING 0x0 ;  /* 0x0000000000007b1d */ /* 0x000fe20000010000 */
[----:B------:R-:W-:Y:S02]  /*4710*/  ISETP.NE.AND P0, PT, R81, RZ, PT ;  /* 0x000000ff5100720c */ /* 0x000fe40003f05270 */
[----:B------:R-:W-:-:S02]  /*4720*/  F2FP.PACK_AB R8, R8, R9 ;  /* 0x000000090808723e */ /* 0x000fc400000000ff */
[----:B------:R-:W-:Y:S01]  /*4730*/  F2FP.PACK_AB R6, R6, R7 ;  /* 0x000000070606723e */ /* 0x000fe200000000ff */
[----:B------:R-:W-:Y:S01]  /*4740*/  BSSY B0, `(.L_x_2104) ;  /* 0x000002d000007945 */ /* 0x000fe20003800000 */
[----:B------:R-:W-:Y:S02]  /*4750*/  F2FP.PACK_AB R4, R4, R5 ;  /* 0x000000050404723e */ /* 0x000fe400000000ff */
[----:B------:R-:W-:Y:S02]  /*4760*/  F2FP.PACK_AB R2, R2, R3 ;  /* 0x000000030202723e */ /* 0x000fe400000000ff */
[----:B------:R-:W-:Y:S02]  /*4770*/  PRMT R13, R8, 0x7632, R13 ;  /* 0x00007632080d7816 */ /* 0x000fe4000000000d */
[----:B------:R-:W-:Y:S02]  /*4780*/  PRMT R0, R6, 0x7632, R0 ;  /* 0x0000763206007816 */ /* 0x000fe40000000000 */
[----:B------:R-:W-:-:S02]  /*4790*/  PRMT R3, R4, 0x7632, R3 ;  /* 0x0000763204037816 */ /* 0x000fc40000000003 */
[----:B------:R-:W-:Y:S01]  /*47a0*/  PRMT R5, R2, 0x7632, R5 ;  /* 0x0000763202057816 */ /* 0x000fe20000000005 */
[----:B------:R-:W-:Y:S04]  /*47b0*/  STS.U16 [R26], R8 ;  /* 0x000000081a007388 */ /* 0x000fe80000000400 */
        /* <DEDUP_REMOVED lines=37> */
.L_x_2105:
[----:B------:R-:W-:Y:S05]  /*4a10*/  BSYNC B0 ;  /* 0x0000000000007941 */ /* 0x000fea0003800000 */
.L_x_2104:
        /* <DEDUP_REMOVED lines=11> */
[C-C-:B------:R-:W-:Y:S02]  /*4ad0*/  LOP3.LUT R6, R73.reuse, 0x60, R74.reuse, 0xfe, !PT ;  /* 0x0000006049067812 */ /* 0x140fe400078efe4a */
[----:B------:R-:W-:Y:S02]  /*4ae0*/  LOP3.LUT R8, R73, 0x80, R74, 0xfe, !PT ;  /* 0x0000008049087812 */ /* 0x000fe400078efe4a */
[----:B------:R-:W-:Y:S02]  /*4af0*/  LEA R5, P4, R72, c[0x0][0x258], 0x1 ;  /* 0x0000960048057a11 */ /* 0x000fe400078808ff */
[----:B------:R-:W-:-:S02]  /*4b00*/  IADD3.X R3, R7, R4, R3, P5, !PT ;  /* 0x0000000407037210 */ /* 0x000fc40002ffe403 */
[-C--:B------:R-:W-:Y:S02]  /*4b10*/  ISETP.GE.AND P1, PT, R6, R17.reuse, PT ;  /* 0x000000110600720c */ /* 0x080fe40003f26270 */
[----:B------:R-:W-:Y:S02]  /*4b20*/  ISETP.GE.AND P3, PT, R8, R17, PT ;  /* 0x000000110800720c */ /* 0x000fe40003f66270 */
[----:B------:R-:W-:Y:S02]  /*4b30*/  LEA.HI.X R4, R72, c[0x0][0x25c], R67, 0x1, P4 ;  /* 0x0000970048047a11 */ /* 0x000fe400020f0c43 */
[----:B------:R-:W-:Y:S02]  /*4b40*/  LEA R2, P6, R0, R5, 0x1 ;  /* 0x0000000500027211 */ /* 0x000fe400078c08ff */
[C-C-:B------:R-:W-:Y:S02]  /*4b50*/  LOP3.LUT R6, R73.reuse, 0xa0, R74.reuse, 0xfe, !PT ;  /* 0x000000a049067812 */ /* 0x140fe400078efe4a */
[----:B------:R-:W-:-:S02]  /*4b60*/  LOP3.LUT R8, R73, 0xc0, R74, 0xfe, !PT ;  /* 0x000000c049087812 */ /* 0x000fc400078efe4a */
[----:B------:R-:W-:Y:S02]  /*4b70*/  LOP3.LUT R10, R73, 0xe0, R74, 0xfe, !PT ;  /* 0x000000e0490a7812 */ /* 0x000fe400078efe4a */
[----:B------:R-:W-:Y:S02]  /*4b80*/  LEA.HI.X R3, R0, R4, R3, 0x1, P6 ;  /* 0x0000000400037211 */ /* 0x000fe400030f0c03 */
[-C--:B------:R-:W-:Y:S02]  /*4b90*/  ISETP.GE.AND P4, PT, R6, R17.reuse, PT ;  /* 0x000000110600720c */ /* 0x080fe40003f86270 */
[-C--:B------:R-:W-:Y:S01]  /*4ba0*/  ISETP.GE.AND P5, PT, R8, R17.reuse, PT ;  /* 0x000000110800720c */ /* 0x080fe20003fa6270 */
[----:B------:R0:W-:Y:S01]  /*4bb0*/  @!P0 STG.E.U16 [R2.64+0x40], R45 ;  /* 0x0000402d02008986 */ /* 0x0001e2000c101504 */
[----:B------:R-:W-:Y:S02]  /*4bc0*/  ISETP.GE.AND P6, PT, R10, R17, PT ;  /* 0x000000110a00720c */ /* 0x000fe40003fc6270 */
[----:B------:R-:W-:Y:S01]  /*4bd0*/  IADD3 R65, R65, 0x1, RZ ;  /* 0x0000000141417810 */ /* 0x000fe20007ffe0ff */
[----:B------:R0:W-:Y:S01]  /*4be0*/  @!P2 STG.E.U16 [R2.64+0x80], R11 ;  /* 0x0000800b0200a986 */ /* 0x0001e2000c101504 */
[----:B------:R-:W-:-:S02]  /*4bf0*/  IADD3 R130, P2, R130, 0x200, RZ ;  /* 0x0000020082827810 */ /* 0x000fc40007f5e0ff */
[----:B------:R-:W-:Y:S01]  /*4c00*/  ISETP.GE.AND P0, PT, R65, c[0x0][0x174], PT ;  /* 0x00005d0041007a0c */ /* 0x000fe20003f06270 */
[----:B------:R0:W-:Y:S01]  /*4c10*/  @!P1 STG.E.U16 [R2.64+0xc0], R43 ;  /* 0x0000c02b02009986 */ /* 0x0001e2000c101504 */
[----:B------:R-:W-:Y:S02]  /*4c20*/  IADD3 R128, P1, R128, 0x200, RZ ;  /* 0x0000020080807810 */ /* 0x000fe40007f3e0ff */
[----:B------:R-:W-:Y:S01]  /*4c30*/  IADD3.X R131, RZ, R131, RZ, P2, !PT ;  /* 0x00000083ff837210 */ /* 0x000fe200017fe4ff */
[----:B------:R0:W-:Y:S01]  /*4c40*/  @!P4 STG.E.U16 [R2.64+0x140], R41 ;  /* 0x000140290200c986 */ /* 0x0001e2000c101504 */
[----:B------:R-:W-:-:S03]  /*4c50*/  IADD3.X R129, RZ, R129, RZ, P1, !PT ;  /* 0x00000081ff817210 */ /* 0x000fc60000ffe4ff */
[----:B------:R0:W-:Y:S04]  /*4c60*/  @!P5 STG.E.U16 [R2.64+0x180], R15 ;  /* 0x0001800f0200d986 */ /* 0x0001e8000c101504 */
[----:B------:R0:W-:Y:S04]  /*4c70*/  @!P6 STG.E.U16 [R2.64+0x1c0], R27 ;  /* 0x0001c01b0200e986 */ /* 0x0001e8000c101504 */
[----:B------:R0:W-:Y:S01]  /*4c80*/  @!P3 STG.E.U16 [R2.64+0x100], R13 ;  /* 0x0001000d0200b986 */ /* 0x0001e2000c101504 */
[----:B------:R-:W-:-:S04]  /*4c90*/  IADD3 R49, P3, R49, 0x400, RZ ;  /* 0x0000040031317810 */ /* 0x000fc80007f7e0ff */
[----:B------:R-:W-:Y:S01]  /*4ca0*/  IADD3.X R48, RZ, R48, RZ, P3, !PT ;  /* 0x00000030ff307210 */ /* 0x000fe20001ffe4ff */
[----:B------:R-:W-:Y:S01]  /*4cb0*/  @P0 CALL.REL.NOINC `(.L_x_2106) ;  /* 0x0000001000000944 */ /* 0x000fe20003c00000 */
[----:B------:R-:W-:Y:S05]  /*4cc0*/  BRA `(.L_x_2107) ;  /* 0xffffb9b000007947 */ /* 0x000fea000383ffff */
.L_x_2106:
[----:B------:R-:W-:Y:S05]  /*4cd0*/  EXIT ;  /* 0x000000000000794d */ /* 0x000fea0003800000 */
.L_x_2108:
        /* <DEDUP_REMOVED lines=10> */
.L_x_5370:


//--------------------- .text._Z25selective_scan_fwd_kernelI32Selective_Scan_fwd_kernel_traitsILi32ELi8ELi1ELb0ELb0ELb1ELb1EN3c104HalfENS1_7complexIfEEEEv13SSMParamsBase --------------------------
	.section	.text._Z25selective_scan_fwd_kernelI32Selective_Scan_fwd_kernel_traitsILi32ELi8ELi1ELb0ELb0ELb1ELb1EN3c104HalfENS1_7complexIfEEEEv13SSMParamsBase,"ax",@progbits
	.sectioninfo	@"SHI_REGISTERS=135"
	.align	128
        .global         _Z25selective_scan_fwd_kernelI32Selective_Scan_fwd_kernel_traitsILi32ELi8ELi1ELb0ELb0ELb1ELb1EN3c104HalfENS1_7complexIfEEEEv13SSMParamsBase
        .type           _Z25selective_scan_fwd_kernelI32Selective_Scan_fwd_kernel_traitsILi32ELi8ELi1ELb0ELb0ELb1ELb1EN3c104HalfENS1_7complexIfEEEEv13SSMParamsBase,@function
        .size           _Z25selective_scan_fwd_kernelI32Selective_Scan_fwd_kernel_traitsILi32ELi8ELi1ELb0ELb0ELb1ELb1EN3c104HalfENS1_7complexIfEEEEv13SSMParamsBase,(.L_x_5371 - _Z25selective_scan_fwd_kernelI32Selective_Scan_fwd_kernel_traitsILi32ELi8ELi1ELb0ELb0ELb1ELb1EN3c104HalfENS1_7complexIfEEEEv13SSMParamsBase)
        .other          _Z25selective_scan_fwd_kernelI32Selective_Scan_fwd_kernel_traitsILi32ELi8ELi1ELb0ELb0ELb1ELb1EN3c104HalfENS1_7complexIfEEEEv13SSMParamsBase,@"STO_CUDA_ENTRY STV_DEFAULT"
_Z25selective_scan_fwd_kernelI32Selective_Scan_fwd_kernel_traitsILi32ELi8ELi1ELb0ELb0ELb1ELb1EN3c104HalfENS1_7complexIfEEEEv13SSMParamsBase:
.text._Z25selective_scan_fwd_kernelI32Selective_Scan_fwd_kernel_traitsILi32ELi8ELi1ELb0ELb0ELb1ELb1EN3c104HalfENS1_7complexIfEEEEv13SSMParamsBase:
        /* <DEDUP_REMOVED lines=14> */
[C---:B------:R-:W-:Y:S02]  /*00e0*/  @P0 LEA R6, P2, R0.reuse, c[0x0][0x238], 0x2 ;  /* 0x00008e0000060a11 */ /* 0x040fe400078410ff */
[C---:B------:R-:W-:Y:S02]  /*00f0*/  @P1 LEA R8, P3, R0.reuse, c[0x0][0x250], 0x2 ;  /* 0x0000940000081a11 */ /* 0x040fe400078610ff */
[C-C-:B------:R-:W-:Y:S02]  /*0100*/  @P0 LEA.HI.X R7, R0.reuse, c[0x0][0x23c], R3.reuse, 0x2, P2 ;  /* 0x00008f0000070a11 */ /* 0x140fe400010f1403 */
[----:B-1----:R-:W-:Y:S01]  /*0110*/  IADD3 R10, R5, 0xffffffe, RZ ;  /* 0x0ffffffe050a7810 */ /* 0x002fe20007ffe0ff */
[----:B------:R-:W0:Y:S01]  /*0120*/  S2UR UR6, SR_CTAID.X ;  /* 0x00000000000679c3 */ /* 0x000e220000002500 */
[----:B------:R-:W-:Y:S01]  /*0130*/  @P1 LEA.HI.X R9, R0, c[0x0][0x254], R3, 0x2, P3 ;  /* 0x0000950000091a11 */ /* 0x000fe200018f1403 */
[----:B------:R1:W5:Y:S01]  /*0140*/  @P0 LDG.E R2, [R6.64] ;  /* 0x0000000406020981 */ /* 0x000362000c1e1900 */
[----:B------:R2:W3:Y:S03]  /*0150*/  F2I.FTZ.U32.TRUNC.NTZ R11, R10 ;  /* 0x0000000a000b7305 */ /* 0x0004e6000021f000 */
[----:B------:R4:W5:Y:S01]  /*0160*/  @P1 LDG.E R4, [R8.64] ;  /* 0x0000000408041981 */ /* 0x000962000c1e1900 */
[----:B--2---:R-:W-:Y:S01]  /*0170*/  HFMA2.MMA R10, -RZ, RZ, 0, 0 ;  /* 0x00000000ff0a7435 */ /* 0x004fe200000001ff */
[----:B-1----:R-:W-:-:S02]  /*0180*/  MOV R6, c[0x0][0x174] ;  /* 0x00005d0000067a02 */ /* 0x002fc40000000f00 */
[----:B----4-:R-:W-:Y:S02]  /*0190*/  IABS R8, R0 ;  /* 0x0000000000087213 */ /* 0x010fe40000000000 */
[----:B------:R-:W-:Y:S02]  /*01a0*/  ISETP.GE.AND P0, PT, R6, 0x1, PT ;  /* 0x000000010600780c */ /* 0x000fe40003f06270 */
[----:B---3--:R-:W-:Y:S02]  /*01b0*/  IADD3 R12, RZ, -R11, RZ ;  /* 0x8000000bff0c7210 */ /* 0x008fe40007ffe0ff */
[----:B------:R-:W-:-:S03]  /*01c0*/  LOP3.LUT R9, R0, c[0x0][0x178], RZ, 0x3c, !PT ;  /* 0x00005e0000097a12 */ /* 0x000fc600078e3cff */
[----:B------:R-:W-:-:S04]  /*01d0*/  IMAD R7, R12, R13, RZ ;  /* 0x0000000d0c077224 */ /* 0x000fc800078e02ff */
[----:B------:R-:W-:-:S06]  /*01e0*/  IMAD.HI.U32 R11, R11, R7, R10 ;  /* 0x000000070b0b7227 */ /* 0x000fcc00078e000a */
[----:B------:R-:W-:-:S05]  /*01f0*/  IMAD.HI.U32 R7, R11, R8, RZ ;  /* 0x000000080b077227 */ /* 0x000fca00078e00ff */
[----:B------:R-:W-:-:S05]  /*0200*/  IADD3 R5, -R7, RZ, RZ ;  /* 0x000000ff07057210 */ /* 0x000fca0007ffe1ff */
[----:B------:R-:W-:Y:S01]  /*0210*/  IMAD R8, R13, R5, R8 ;  /* 0x000000050d087224 */ /* 0x000fe200078e0208 */
[----:B0-----:R-:W-:-:S04]  /*0220*/  MOV R5, UR6 ;  /* 0x0000000600057c02 */ /* 0x001fc80008000f00 */
[----:B------:R-:W-:Y:S02]  /*0230*/  ISETP.GT.U32.AND P1, PT, R13, R8, PT ;  /* 0x000000080d00720c */ /* 0x000fe40003f24070 */
[----:B------:R-:W-:Y:S01]  /*0240*/  SHF.R.S32.HI R6, RZ, 0x1f, R5 ;  /* 0x0000001fff067819 */ /* 0x000fe20000011405 */
[----:B------:R-:W-:Y:S10]  /*0250*/  @!P0 EXIT ;  /* 0x000000000000894d */ /* 0x000ff40003800000 */
[----:B------:R-:W0:Y:S01]  /*0260*/  S2R R80, SR_TID.X ;  /* 0x0000000000507919 */ /* 0x000e220000002100 */
[-C--:B------:R-:W-:Y:S01]  /*0270*/  @!P1 IADD3 R8, R8, -R13.reuse, RZ ;  /* 0x8000000d08089210 */ /* 0x080fe20007ffe0ff */
[----:B------:R-:W-:Y:S01]  /*0280*/  IMAD R10, R6, c[0x0][0x1b0], RZ ;  /* 0x00006c00060a7a24 */ /* 0x000fe200078e02ff */
[----:B------:R-:W-:Y:S01]  /*0290*/  ISETP.GE.AND P2, PT, R9, RZ, PT ;  /* 0x000000ff0900720c */ /* 0x000fe20003f46270 */
[C---:B------:R-:W-:Y:S01]  /*02a0*/  IMAD R11, R3.reuse, c[0x0][0x1d8], RZ ;  /* 0x00007600030b7a24 */ /* 0x040fe200078e02ff */
[----:B------:R-:W-:Y:S01]  /*02b0*/  ISETP.GE.U32.AND P0, PT, R8, R13, PT ;  /* 0x0000000d0800720c */ /* 0x000fe20003f06070 */
[----:B------:R-:W-:Y:S01]  /*02c0*/  IMAD R17, R3, c[0x0][0x1e8], RZ ;  /* 0x00007a0003117a24 */ /* 0x000fe200078e02ff */
[----:B------:R-:W-:Y:S01]  /*02d0*/  @!P1 IADD3 R7, R7, 0x1, RZ ;  /* 0x0000000107079810 */ /* 0x000fe20007ffe0ff */
[----:B------:R-:W-:Y:S01]  /*02e0*/  IMAD.WIDE.U32 R8, R0, c[0x0][0x1d8], RZ ;  /* 0x0000760000087a25 */ /* 0x000fe200078e00ff */
[----:B------:R-:W-:-:S03]  /*02f0*/  ISETP.NE.AND P1, PT, RZ, c[0x0][0x178], PT ;  /* 0x00005e00ff007a0c */ /* 0x000fc60003f25270 */
[C---:B------:R-:W-:Y:S01]  /*0300*/  IMAD R19, R5.reuse, c[0x0][0x1b4], R10 ;  /* 0x00006d0005137a24 */ /* 0x040fe200078e020a */
[----:B------:R-:W-:Y:S01]  /*0310*/  MOV R14, R8 ;  /* 0x00000008000e7202 */ /* 0x000fe20000000f00 */
[C---:B------:R-:W-:Y:S02]  /*0320*/  IMAD R15, R0.reuse, c[0x0][0x1dc], R11 ;  /* 0x00007700000f7a24 */ /* 0x040fe400078e020b */
[----:B------:R-:W-:Y:S02]  /*0330*/  IMAD.WIDE.U32 R12, R5, c[0x0][0x1b0], RZ ;  /* 0x00006c00050c7a25 */ /* 0x000fe400078e00ff */
[----:B------:R-:W-:Y:S02]  /*0340*/  @P0 IADD3 R7, R7, 0x1, RZ ;  /* 0x0000000107070810 */ /* 0x000fe40007ffe0ff */
[C---:B------:R-:W-:Y:S01]  /*0350*/  IMAD.WIDE.U32 R10, R0.reuse, c[0x0][0x1e8], RZ ;  /* 0x00007a00000a7a25 */ /* 0x040fe200078e00ff */
[----:B------:R-:W-:Y:S02]  /*0360*/  IADD3 R13, R13, R19, RZ ;  /* 0x000000130d0d7210 */ /* 0x000fe40007ffe0ff */
[----:B------:R-:W-:Y:S01]  /*0370*/  MOV R19, R7 ;  /* 0x0000000700137202 */ /* 0x000fe20000000f00 */
[----:B------:R-:W-:Y:S01]  /*0380*/  IMAD R17, R0, c[0x0][0x1ec], R17 ;  /* 0x00007b0000117a24 */ /* 0x000fe200078e0211 */
[----:B0-----:R-:W-:Y:S01]  /*0390*/  SHF.L.U32 R8, R80, 0x3, RZ ;  /* 0x0000000350087819 */ /* 0x001fe200000006ff */
[----:B------:R-:W-:Y:S01]  /*03a0*/  IMAD R16, R6, c[0x0][0x1d0], RZ ;  /* 0x0000740006107a24 */ /* 0x000fe200078e02ff */
[----:B------:R-:W-:Y:S01]  /*03b0*/  LOP3.LUT R7, R80, 0x1f, RZ, 0xc0, !PT ;  /* 0x0000001f50077812 */ /* 0x000fe200078ec0ff */
[----:B------:R-:W-:Y:S01]  /*03c0*/  IMAD R20, R6, c[0x0][0x1e0], RZ ;  /* 0x0000780006147a24 */ /* 0x000fe200078e02ff */
[----:B------:R-:W-:Y:S01]  /*03d0*/  IADD3 R11, R11, R17, RZ ;  /* 0x000000110b0b7210 */ /* 0x000fe20007ffe0ff */
[----:B------:R-:W-:Y:S01]  /*03e0*/  IMAD R21, R5, c[0x0][0x1d4], R16 ;  /* 0x0000750005157a24 */ /* 0x000fe200078e0210 */
[----:B------:R-:W-:-:S02]  /*03f0*/  LOP3.LUT R8, R8, 0xffffff00, RZ, 0xc0, !PT ;  /* 0xffffff0008087812 */ /* 0x000fc400078ec0ff */
[----:B------:R-:W-:Y:S01]  /*0400*/  IADD3 R15, R9, R15, RZ ;  /* 0x0000000f090f7210 */ /* 0x000fe20007ffe0ff */
[----:B------:R-:W-:Y:S01]  /*0410*/  IMAD.WIDE.U32 R16, R5, c[0x0][0x1e0], R10 ;  /* 0x0000780005107a25 */ /* 0x000fe200078e000a */
[----:B------:R-:W-:Y:S02]  /*0420*/  LOP3.LUT R9, R8, R7, RZ, 0xfc, !PT ;  /* 0x0000000708097212 */ /* 0x000fe400078efcff */
[----:B------:R-:W-:Y:S01]  /*0430*/  @!P2 IADD3 R19, -R19, RZ, RZ ;  /* 0x000000ff1313a210 */ /* 0x000fe20007ffe1ff */
[C---:B------:R-:W-:Y:S01]  /*0440*/  IMAD R11, R5.reuse, c[0x0][0x1e4], R20 ;  /* 0x00007900050b7a24 */ /* 0x040fe200078e0214 */
[----:B------:R-:W-:Y:S01]  /*0450*/  @!P1 LOP3.LUT R19, RZ, c[0x0][0x178], RZ, 0x33, !PT ;  /* 0x00005e00ff139a12 */ /* 0x000fe200078e33ff */
[----:B------:R-:W-:Y:S01]  /*0460*/  IMAD.WIDE.U32 R14, R5, c[0x0][0x1d0], R14 ;  /* 0x00007400050e7a25 */ /* 0x000fe200078e000e */
[----:B------:R-:W-:Y:S02]  /*0470*/  SHF.R.S32.HI R10, RZ, 0x1f, R9 ;  /* 0x0000001fff0a7819 */ /* 0x000fe40000011409 */
[----:B------:R-:W-:Y:S01]  /*0480*/  IADD3 R127, P1, R9, R16, RZ ;  /* 0x00000010097f7210 */ /* 0x000fe20007f3e0ff */
[----:B------:R-:W-:Y:S01]  /*0490*/  IMAD.WIDE.U32 R12, R19, c[0x0][0x1c8], R12 ;  /* 0x00007200130c7a25 */ /* 0x000fe200078e000c */
[----:B------:R-:W-:-:S02]  /*04a0*/  SHF.R.S32.HI R18, RZ, 0x1f, R19 ;  /* 0x0000001fff127819 */ /* 0x000fc40000011413 */
[----:B------:R-:W-:Y:S02]  /*04b0*/  IADD3.X R16, R10, R17, R11, P1, !PT ;  /* 0x000000110a107210 */ /* 0x000fe40000ffe40b */
[----:B------:R-:W0:Y:S01]  /*04c0*/  S2R R11, SR_LANEID ;  /* 0x00000000000b7919 */ /* 0x000e220000000000 */
[----:B------:R-:W-:Y:S01]  /*04d0*/  IMAD R18, R18, c[0x0][0x1c8], RZ ;  /* 0x0000720012127a24 */ /* 0x000fe200078e02ff */
[----:B------:R-:W-:Y:S02]  /*04e0*/  IADD3 R129, P0, R9, R14, RZ ;  /* 0x0000000e09817210 */ /* 0x000fe40007f1e0ff */
[----:B------:R-:W-:Y:S01]  /*04f0*/  LEA R126, P2, R127, c[0x0][0x248], 0x1 ;  /* 0x000092007f7e7a11 */ /* 0x000fe200078408ff */
[----:B------:R-:W-:Y:S01]  /*0500*/  IMAD R41, R19, c[0x0][0x1cc], R18 ;  /* 0x0000730013297a24 */ /* 0x000fe200078e0212 */
[----:B------:R-:W-:Y:S02]  /*0510*/  IADD3.X R14, R10, R15, R21, P0, !PT ;  /* 0x0000000f0a0e7210 */ /* 0x000fe400007fe415 */
[----:B------:R-:W-:-:S02]  /*0520*/  LEA R128, P1, R129, c[0x0][0x240], 0x1 ;  /* 0x0000900081807a11 */ /* 0x000fc400078208ff */
[----:B------:R-:W-:Y:S02]  /*0530*/  LEA R40, P0, R12, c[0x0][0x230], 0x1 ;  /* 0x00008c000c287a11 */ /* 0x000fe400078008ff */
[----:B------:R-:W-:Y:S02]  /*0540*/  IADD3 R41, R13, R41, RZ ;  /* 0x000000290d297210 */ /* 0x000fe40007ffe0ff */
[----:B------:R-:W-:Y:S02]  /*0550*/  IADD3 R124, R8, R9, RZ ;  /* 0x00000009087c7210 */ /* 0x000fe40007ffe0ff */
[----:B------:R-:W-:Y:S02]  /*0560*/  LEA.HI.X R129, R129, c[0x0][0x244], R14, 0x1, P1 ;  /* 0x0000910081817a11 */ /* 0x000fe400008f0c0e */
[----:B------:R-:W-:Y:S02]  /*0570*/  LEA.HI.X R127, R127, c[0x0][0x24c], R16, 0x1, P2 ;  /* 0x000093007f7f7a11 */ /* 0x000fe400010f0c10 */
[----:B------:R-:W-:-:S02]  /*0580*/  LEA.HI.X R41, R12, c[0x0][0x234], R41, 0x1, P0 ;  /* 0x00008d000c297a11 */ /* 0x000fc400000f0c29 */
[----:B------:R-:W-:Y:S02]  /*0590*/  MOV R12, RZ ;  /* 0x000000ff000c7202 */ /* 0x000fe40000000f00 */
        /* <DEDUP_REMOVED lines=15> */
[----:B0-----:R-:W-:Y:S02]  /*0690*/  IADD3 R27, R124, 0x1e0, RZ ;  /* 0x000001e07c1b7810 */ /* 0x001fe40007ffe0ff */
.L_x_2134:
[----:B------:R-:W-:Y:S01]  /*06a0*/  BAR.SYNC.DEFER_BLOCKING 0x0 ;  /* 0x0000000000007b1d */ /* 0x000fe20000010000 */
[----:B0-----:R-:W-:Y:S02]  /*06b0*/  MOV R29, 0xffffff00 ;  /* 0xffffff00001d7802 */ /* 0x001fe40000000f00 */
[----:B------:R-:W-:-:S02]  /*06c0*/  LOP3.LUT R37, R8, 0x20, R7, 0xfe, !PT ;  /* 0x0000002008257812 */ /* 0x000fc400078efe07 */
[--C-:B------:R-:W-:Y:S01]  /*06d0*/  LOP3.LUT R39, R8, 0x40, R7.reuse, 0xfe, !PT ;  /* 0x0000004008277812 */ /* 0x100fe200078efe07 */
[----:B------:R-:W-:Y:S01]  /*06e0*/  IMAD R42, R12, R29, c[0x0][0x168] ;  /* 0x00005a000c2a7624 */ /* 0x000fe200078e021d */
[----:B------:R-:W-:Y:S02]  /*06f0*/  LOP3.LUT R43, R8, 0x60, R7, 0xfe, !PT ;  /* 0x00000060082b7812 */ /* 0x000fe400078efe07 */
[----:B------:R-:W-:Y:S02]  /*0700*/  PRMT R28, RZ, 0x7610, R28 ;  /* 0x00007610ff1c7816 */ /* 0x000fe4000000001c */
        /* <DEDUP_REMOVED lines=28> */
[----:B------:R-:W-:Y:S02]  /*08d0*/  IADD3 R38, R11, 0x40, RZ ;  /* 0x000000400b267810 */ /* 0x000fe40007ffe0ff */
[----:B------:R-:W-:Y:S02]  /*08e0*/  ISETP.GE.AND P3, PT, R43, R42, PT ;  /* 0x0000002a2b00720c */ /* 0x000fe40003f66270 */
[C---:B------:R-:W-:Y:S02]  /*08f0*/  IADD3 R44, R11.reuse, 0x60, RZ ;  /* 0x000000600b2c7810 */ /* 0x040fe40007ffe0ff */
[-C--:B------:R-:W-:Y:S02]  /*0900*/  LEA.HI.SX32 R43, R11, R11.reuse, 0x1b ;  /* 0x0000000b0b2b7211 */ /* 0x080fe400078fdaff */
[-C--:B------:R-:W-:Y:S02]  /*0910*/  LEA.HI.SX32 R36, R36, R11.reuse, 0x1b ;  /* 0x0000000b24247211 */ /* 0x080fe400078fdaff */
[----:B------:R-:W-:-:S02]  /*0920*/  LEA.HI.SX32 R38, R38, R11, 0x1b ;  /* 0x0000000b26267211 */ /* 0x000fc400078fdaff */
[----:B------:R-:W-:Y:S02]  /*0930*/  LEA.HI.SX32 R46, R44, R11, 0x1b ;  /* 0x0000000b2c2e7211 */ /* 0x000fe400078fdaff */
[----:B------:R-:W-:Y:S02]  /*0940*/  ISETP.GE.AND P2, PT, R45, R42, PT ;  /* 0x0000002a2d00720c */ /* 0x000fe40003f46270 */
[----:B------:R-:W-:Y:S02]  /*0950*/  SHF.L.U32 R43, R43, 0x1, RZ ;  /* 0x000000012b2b7819 */ /* 0x000fe400000006ff */
[----:B------:R-:W-:Y:S02]  /*0960*/  SHF.L.U32 R44, R36, 0x1, RZ ;  /* 0x00000001242c7819 */ /* 0x000fe400000006ff */
[----:B------:R-:W-:Y:S02]  /*0970*/  SHF.L.U32 R45, R38, 0x1, RZ ;  /* 0x00000001262d7819 */ /* 0x000fe400000006ff */
[----:B------:R-:W-:-:S02]  /*0980*/  IADD3 R36, R11, 0x80, RZ ;  /* 0x000000800b247810 */ /* 0x000fc40007ffe0ff */
[C---:B------:R-:W-:Y:S02]  /*0990*/  IADD3 R38, R11.reuse, 0xa0, RZ ;  /* 0x000000a00b267810 */ /* 0x040fe40007ffe0ff */
[C---:B------:R-:W-:Y:S02]  /*09a0*/  IADD3 R48, R11.reuse, 0xc0, RZ ;  /* 0x000000c00b307810 */ /* 0x040fe40007ffe0ff */
[----:B------:R-:W-:Y:S02]  /*09b0*/  IADD3 R50, R11, 0xe0, RZ ;  /* 0x000000e00b327810 */ /* 0x000fe40007ffe0ff */
[-C--:B------:R-:W-:Y:S02]  /*09c0*/  LEA.HI.SX32 R36, R36, R11.reuse, 0x1b ;  /* 0x0000000b24247211 */ /* 0x080fe400078fdaff */
[----:B------:R-:W-:Y:S02]  /*09d0*/  ISETP.GE.AND P0, PT, R49, R42, PT ;  /* 0x0000002a3100720c */ /* 0x000fe40003f06270 */
[----:B------:R-:W-:-:S02]  /*09e0*/  LEA.HI.SX32 R38, R38, R11, 0x1b ;  /* 0x0000000b26267211 */ /* 0x000fc400078fdaff */
[-C--:B------:R-:W-:Y:S02]  /*09f0*/  LEA.HI.SX32 R49, R48, R11.reuse, 0x1b ;  /* 0x0000000b30317211 */ /* 0x080fe400078fdaff */
[----:B------:R-:W-:Y:S02]  /*0a00*/  ISETP.GE.AND P1, PT, R47, R42, PT ;  /* 0x0000002a2f00720c */ /* 0x000fe40003f26270 */
[----:B------:R-:W-:Y:S02]  /*0a10*/  SHF.L.U32 R46, R46, 0x1, RZ ;  /* 0x000000012e2e7819 */ /* 0x000fe400000006ff */
[----:B------:R-:W-:Y:S02]  /*0a20*/  LEA.HI.SX32 R50, R50, R11, 0x1b ;  /* 0x0000000b32327211 */ /* 0x000fe400078fdaff */
[----:B------:R-:W-:Y:S02]  /*0a30*/  SHF.L.U32 R47, R36, 0x1, RZ ;  /* 0x00000001242f7819 */ /* 0x000fe400000006ff */
[----:B------:R-:W-:-:S02]  /*0a40*/  SHF.L.U32 R48, R38, 0x1, RZ ;  /* 0x0000000126307819 */ /* 0x000fc400000006ff */
[----:B------:R-:W-:Y:S02]  /*0a50*/  SHF.L.U32 R49, R49, 0x1, RZ ;  /* 0x0000000131317819 */ /* 0x000fe400000006ff */
[----:B------:R-:W-:Y:S02]  /*0a60*/  SHF.L.U32 R50, R50, 0x1, RZ ;  /* 0x0000000132327819 */ /* 0x000fe400000006ff */
[-C--:B------:R-:W-:Y:S02]  /*0a70*/  ISETP.GE.AND P6, PT, R37, R42.reuse, PT ;  /* 0x0000002a2500720c */ /* 0x080fe40003fc6270 */
[-C--:B------:R-:W-:Y:S02]  /*0a80*/  ISETP.GE.AND P5, PT, R9, R42.reuse, PT ;  /* 0x0000002a0900720c */ /* 0x080fe40003fa6270 */
[----:B------:R-:W-:Y:S01]  /*0a90*/  ISETP.GE.AND P4, PT, R39, R42, PT ;  /* 0x0000002a2700720c */ /* 0x000fe20003f86270 */
[----:B--2---:R0:W-:Y:S04]  /*0aa0*/  STS.U16 [R43], R28 ;  /* 0x0000001c2b007388 */ /* 0x0041e80000000400 */
[----:B---3--:R1:W-:Y:S01]  /*0ab0*/  STS.U16 [R44+0x40], R29 ;  /* 0x0000401d2c007388 */ /* 0x0083e20000000400 */
[----:B0-----:R-:W-:-:S03]  /*0ac0*/  SHF.L.U32 R28, R11, 0x3, RZ ;  /* 0x000000030b1c7819 */ /* 0x001fc600000006ff */
[----:B----4-:R0:W-:Y:S01]  /*0ad0*/  STS.U16 [R45+0x80], R30 ;  /* 0x0000801e2d007388 */ /* 0x0101e20000000400 */
        /* <DEDUP_REMOVED lines=18> */
[----:B------:R-:W-:Y:S02]  /*0c00*/  PRMT R28, RZ, 0x7610, R28 ;  /* 0x00007610ff1c7816 */ /* 0x000fe4000000001c */
[----:B0-----:R-:W-:Y:S02]  /*0c10*/  PRMT R30, RZ, 0x7610, R30 ;  /* 0x00007610ff1e7816 */ /* 0x001fe4000000001e */
[----:B--2---:R-:W-:Y:S02]  /*0c20*/  PRMT R31, RZ, 0x7610, R31 ;  /* 0x00007610ff1f7816 */ /* 0x004fe4000000001f */
[----:B---3--:R-:W-:Y:S02]  /*0c30*/  PRMT R32, RZ, 0x7610, R32 ;  /* 0x00007610ff207816 */ /* 0x008fe40000000020 */
[----:B----4-:R-:W-:Y:S02]  /*0c40*/  PRMT R33, RZ, 0x7610, R33 ;  /* 0x00007610ff217816 */ /* 0x010fe40000000021 */
[----:B------:R-:W-:-:S02]  /*0c50*/  PRMT R34, RZ, 0x7610, R34 ;  /* 0x00007610ff227816 */ /* 0x000fc40000000022 */
        /* <DEDUP_REMOVED lines=85> */
.L_x_2110:
[----:B------:R-:W-:Y:S05]  /*11b0*/  BSYNC B0 ;  /* 0x0000000000007941 */ /* 0x000fea0003800000 */
.L_x_2109:
        /* <DEDUP_REMOVED lines=42> */
.L_x_2112:
[----:B------:R-:W-:Y:S05]  /*1460*/  BSYNC B0 ;  /* 0x0000000000007941 */ /* 0x000fea0003800000 */
.L_x_2111:
        /* <DEDUP_REMOVED lines=33> */
.L_x_2114:
[----:B------:R-:W-:Y:S05]  /*1680*/  BSYNC B0 ;  /* 0x0000000000007941 */ /* 0x000fea0003800000 */
.L_x_2113:
        /* <DEDUP_REMOVED lines=33> */
.L_x_2116:
[----:B------:R-:W-:Y:S05]  /*18a0*/  BSYNC B0 ;  /* 0x0000000000007941 */ /* 0x000fea0003800000 */
.L_x_2115:
        /* <DEDUP_REMOVED lines=33> */
.L_x_2118:
[----:B------:R-:W-:Y:S05]  /*1ac0*/  BSYNC B0 ;  /* 0x0000000000007941 */ /* 0x000fea0003800000 */
.L_x_2117:
        /* <DEDUP_REMOVED lines=33> */
.L_x_2120:
[----:B------:R-:W-:Y:S05]  /*1ce0*/  BSYNC B0 ;  /* 0x0000000000007941 */ /* 0x000fea0003800000 */
.L_x_2119:
        /* <DEDUP_REMOVED lines=33> */
.L_x_2122:
[----:B------:R-:W-:Y:S05]  /*1f00*/  BSYNC B0 ;  /* 0x0000000000007941 */ /* 0x000fea0003800000 */
.L_x_2121:
        /* <DEDUP_REMOVED lines=33> */
.L_x_2124:
[----:B------:R-:W-:Y:S05]  /*2120*/  BSYNC B0 ;  /* 0x0000000000007941 */ /* 0x000fea0003800000 */
.L_x_2123:
        /* <DEDUP_REMOVED lines=22> */
.L_x_2128:
        /* <DEDUP_REMOVED lines=9> */
[----:B------:R-:W-:Y:S02]  /*2320*/  MOV R31, 0xffffff00 ;  /* 0xffffff00001f7802 */ /* 0x000fe40000000f00 */
[----:B------:R-:W-:-:S03]  /*2330*/  LEA R28, P1, R30, c[0x0][0x220], 0x3 ;  /* 0x000088001e1c7a11 */ /* 0x000fc600078218ff */
[----:B------:R-:W-:Y:S01]  /*2340*/  IMAD R42, R12, R31, c[0x0][0x168] ;  /* 0x00005a000c2a7624 */ /* 0x000fe200078e021f */
[----:B------:R-:W-:Y:S01]  /*2350*/  LEA.HI.X R29, R30, c[0x0][0x224], R29, 0x3, P1 ;  /* 0x000089001e1d7a11 */ /* 0x000fe200008f1c1d */
[----:B------:R-:W-:-:S03]  /*2360*/  IMAD R30, R68, c[0x0][0x1c0], RZ ;  /* 0x00007000441e7a24 */ /* 0x000fc600078e02ff */
[----:B------:R-:W-:Y:S01]  /*2370*/  SHF.L.U32 R34, R42, 0x1, RZ ;  /* 0x000000012a227819 */ /* 0x000fe200000006ff */
[C---:B------:R-:W-:Y:S01]  /*2380*/  IMAD.WIDE.U32 R32, R81.reuse, c[0x0][0x1c0], R124 ;  /* 0x0000700051207a25 */ /* 0x040fe200078e007c */
[----:B------:R-:W2:Y:S01]  /*2390*/  LDG.E.64 R28, [R28.64] ;  /* 0x000000041c1c7981 */ /* 0x000ea2000c1e1b00 */
[----:B------:R-:W-:Y:S02]  /*23a0*/  PRMT R87, RZ, 0x7610, R87 ;  /* 0x00007610ff577816 */ /* 0x000fe40000000057 */
[----:B------:R-:W-:Y:S01]  /*23b0*/  IMAD R31, R81, c[0x0][0x1c4], R30 ;  /* 0x00007100511f7a24 */ /* 0x000fe200078e021e */
[----:B------:R-:W-:Y:S02]  /*23c0*/  ISETP.GE.AND P1, PT, R13, R34, PT ;  /* 0x000000220d00720c */ /* 0x000fe40003f26270 */
[----:B------:R-:W-:Y:S02]  /*23d0*/  LEA R30, P2, R32, R40, 0x1 ;  /* 0x00000028201e7211 */ /* 0x000fe400078408ff */
[----:B------:R-:W-:-:S02]  /*23e0*/  IADD3 R31, R33, R31, RZ ;  /* 0x0000001f211f7210 */ /* 0x000fc40007ffe0ff */
[-C--:B------:R-:W-:Y:S02]  /*23f0*/  ISETP.GE.AND P6, PT, R124, R34.reuse, PT ;  /* 0x000000227c00720c */ /* 0x080fe40003fc6270 */
[----:B------:R-:W-:Y:S02]  /*2400*/  LEA.HI.X R31, R32, R41, R31, 0x1, P2 ;  /* 0x00000029201f7211 */ /* 0x000fe400010f0c1f */
[-C--:B------:R-:W-:Y:S02]  /*2410*/  ISETP.GE.AND P2, PT, R14, R34.reuse, PT ;  /* 0x000000220e00720c */ /* 0x080fe40003f46270 */
[-C--:B------:R-:W-:Y:S01]  /*2420*/  ISETP.GE.AND P3, PT, R15, R34.reuse, PT ;  /* 0x000000220f00720c */ /* 0x080fe20003f66270 */
[----:B------:R0:W3:Y:S01]  /*2430*/  @!P1 LDG.E.U16 R87, [R30.64+0x40] ;  /* 0x000040041e579981 */ /* 0x0000e2000c1e1500 */
[-C--:B------:R-:W-:Y:S02]  /*2440*/  ISETP.GE.AND P1, PT, R19, R34.reuse, PT ;  /* 0x000000221300720c */ /* 0x080fe40003f26270 */
[----:B------:R-:W-:-:S02]  /*2450*/  ISETP.GE.AND P4, PT, R16, R34, PT ;  /* 0x000000221000720c */ /* 0x000fc40003f86270 */
[----:B------:R-:W-:Y:S02]  /*2460*/  PRMT R84, RZ, 0x7610, R84 ;  /* 0x00007610ff547816 */ /* 0x000fe40000000054 */
[----:B------:R-:W-:Y:S02]  /*2470*/  PRMT R83, RZ, 0x7610, R83 ;  /* 0x00007610ff537816 */ /* 0x000fe40000000053 */
[----:B------:R-:W-:Y:S02]  /*2480*/  PRMT R90, RZ, 0x7610, R90 ;  /* 0x00007610ff5a7816 */ /* 0x000fe4000000005a */
[----:B------:R-:W-:Y:S01]  /*2490*/  PRMT R91, RZ, 0x7610, R91 ;  /* 0x00007610ff5b7816 */ /* 0x000fe2000000005b */
[----:B------:R0:W4:Y:S01]  /*24a0*/  @!P6 LDG.E.U16 R84, [R30.64] ;  /* 0x000000041e54e981 */ /* 0x000122000c1e1500 */
[----:B------:R-:W-:Y:S02]  /*24b0*/  PRMT R88, RZ, 0x7610, R88 ;  /* 0x00007610ff587816 */ /* 0x000fe40000000058 */
[-C--:B------:R-:W-:Y:S01]  /*24c0*/  ISETP.GE.AND P5, PT, R17, R34.reuse, PT ;  /* 0x000000221100720c */ /* 0x080fe20003fa6270 */
[----:B------:R0:W5:Y:S01]  /*24d0*/  @!P1 LDG.E.U16 R83, [R30.64+0x1c0] ;  /* 0x0001c0041e539981 */ /* 0x000162000c1e1500 */
[----:B------:R-:W-:-:S02]  /*24e0*/  ISETP.GE.AND P6, PT, R18, R34, PT ;  /* 0x000000221200720c */ /* 0x000fc40003fc6270 */
[-C--:B------:R-:W-:Y:S01]  /*24f0*/  ISETP.GE.AND P1, PT, R20, R34.reuse, PT ;  /* 0x000000221400720c */ /* 0x080fe20003f26270 */
        /* <DEDUP_REMOVED lines=26> */
[----:B------:R0:W5:Y:S04]  /*26a0*/  @!P1 LDG.E.U16 R34, [R30.64+0x300] ;  /* 0x000300041e229981 */ /* 0x000168000c1e1500 */
[----:B------:R0:W5:Y:S04]  /*26b0*/  @!P2 LDG.E.U16 R33, [R30.64+0x340] ;  /* 0x000340041e21a981 */ /* 0x000168000c1e1500 */
[----:B------:R0:W5:Y:S04]  /*26c0*/  @!P3 LDG.E.U16 R37, [R30.64+0x380] ;  /* 0x000380041e25b981 */ /* 0x000168000c1e1500 */
[----:B------:R0:W5:Y:S04]  /*26d0*/  @!P4 LDG.E.U16 R36, [R30.64+0x3c0] ;  /* 0x0003c0041e24c981 */ /* 0x000168000c1e1500 */
[----:B------:R-:W1:Y:S01]  /*26e0*/  S2R R80, SR_TID.X ;  /* 0x0000000000507919 */ /* 0x000e620000002100 */
[----:B------:R-:W-:Y:S01]  /*26f0*/  IMAD R103, R3, c[0x0][0x198], RZ ;  /* 0x0000660003677a24 */ /* 0x000fe200078e02ff */
[----:B------:R-:W-:-:S03]  /*2700*/  IADD3 R106, R11, 0x100, RZ ;  /* 0x000001000b6a7810 */ /* 0x000fc60007ffe0ff */
[----:B------:R-:W-:Y:S01]  /*2710*/  IMAD R103, R0, c[0x0][0x19c], R103 ;  /* 0x0000670000677a24 */ /* 0x000fe200078e0267 */
[C---:B------:R-:W-:Y:S01]  /*2720*/  IADD3 R108, R11.reuse, 0x120, RZ ;  /* 0x000001200b6c7810 */ /* 0x040fe20007ffe0ff */
[----:B------:R-:W-:Y:S01]  /*2730*/  IMAD R68, R68, c[0x0][0x1a0], RZ ;  /* 0x0000680044447a24 */ /* 0x000fe200078e02ff */
[----:B------:R-:W-:Y:S01]  /*2740*/  IADD3 R110, R11, 0x140, RZ ;  /* 0x000001400b6e7810 */ /* 0x000fe20007ffe0ff */
[----:B------:R-:W-:Y:S01]  /*2750*/  FMUL.FTZ R102, R61, R52 ;  /* 0x000000343d667220 */ /* 0x000fe20000410000 */
[-C--:B------:R-:W-:Y:S02]  /*2760*/  LEA.HI.SX32 R106, R106, R11.reuse, 0x1b ;  /* 0x0000000b6a6a7211 */ /* 0x080fe400078fdaff */
[-C--:B------:R-:W-:Y:S01]  /*2770*/  LEA.HI.SX32 R108, R108, R11.reuse, 0x1b ;  /* 0x0000000b6c6c7211 */ /* 0x080fe200078fdaff */
[----:B------:R-:W-:Y:S01]  /*2780*/  IMAD R107, R81, c[0x0][0x1a4], R68 ;  /* 0x00006900516b7a24 */ /* 0x000fe200078e0244 */
[----:B------:R-:W-:Y:S02]  /*2790*/  LEA.HI.SX32 R110, R110, R11, 0x1b ;  /* 0x0000000b6e6e7211 */ /* 0x000fe400078fdaff */
[----:B------:R-:W-:-:S02]  /*27a0*/  SHF.L.U32 R106, R106, 0x1, RZ ;  /* 0x000000016a6a7819 */ /* 0x000fc400000006ff */
[----:B------:R-:W-:Y:S01]  /*27b0*/  SHF.L.U32 R110, R110, 0x1, RZ ;  /* 0x000000016e6e7819 */ /* 0x000fe200000006ff */
[----:B------:R-:W-:Y:S02]  /*27c0*/  FMUL.FTZ R113, R62, R55 ;  /* 0x000000373e717220 */ /* 0x000fe40000410000 */
[-C--:B--2---:R-:W-:Y:S02]  /*27d0*/  FMUL.FTZ R69, R29, R52.reuse ;  /* 0x000000341d457220 */ /* 0x084fe40000410000 */
[----:B------:R-:W-:Y:S02]  /*27e0*/  FMUL.FTZ R85, R28, 1.4426950216293334961 ;  /* 0x3fb8aa3b1c557820 */ /* 0x000fe40000410000 */
[----:B------:R-:W-:Y:S02]  /*27f0*/  FMUL.RZ R70, R69, 0.15915493667125701904 ;  /* 0x3e22f98345467820 */ /* 0x000fe4000040c000 */
[----:B------:R-:W-:Y:S02]  /*2800*/  FMUL.FTZ R69, R29, R53 ;  /* 0x000000351d457220 */ /* 0x000fe40000410000 */
[----:B------:R-:W-:-:S02]  /*2810*/  FMUL.FTZ R28, R85, R52 ;  /* 0x00000034551c7220 */ /* 0x000fc40000410000 */
[----:B------:R-:W-:Y:S01]  /*2820*/  FMUL.RZ R99, R69, 0.15915493667125701904 ;  /* 0x3e22f98345637820 */ /* 0x000fe2000040c000 */
[----:B-1----:R-:W-:Y:S01]  /*2830*/  SHF.L.U32 R69, R80, 0x3, RZ ;  /* 0x0000000350457819 */ /* 0x002fe200000006ff */
[----:B------:R-:W-:Y:S01]  /*2840*/  FMUL.FTZ R96, R85, R53 ;  /* 0x0000003555607220 */ /* 0x000fe20000410000 */
[----:B------:R-:W-:Y:S01]  /*2850*/  MUFU.COS R94, R70 ;  /* 0x00000046005e7308 */ /* 0x000fe20000000000 */
[-C--:B0-----:R-:W-:Y:S01]  /*2860*/  FMUL.FTZ R30, R29, R54.reuse ;  /* 0x000000361d1e7220 */ /* 0x081fe20000410000 */
[----:B------:R-:W-:Y:S01]  /*2870*/  IADD3 R31, R69, 0x1, RZ ;  /* 0x00000001451f7810 */ /* 0x000fe20007ffe0ff */
[----:B------:R-:W-:-:S05]  /*2880*/  FMUL.FTZ R98, R85, R54 ;  /* 0x0000003655627220 */ /* 0x000fca0000410000 */
[----:B------:R-:W0:Y:S01]  /*2890*/  MUFU.EX2 R71, R28 ;  /* 0x0000001c00477308 */ /* 0x000e220000000800 */
[----:B------:R-:W-:Y:S01]  /*28a0*/  ISETP.GE.U32.AND P6, PT, R31, R42, PT ;  /* 0x0000002a1f00720c */ /* 0x000fe20003fc6070 */
[----:B------:R-:W-:Y:S01]  /*28b0*/  FMUL.RZ R30, R30, 0.15915493667125701904 ;  /* 0x3e22f9831e1e7820 */ /* 0x000fe2000040c000 */
[----:B------:R-:W-:-:S05]  /*28c0*/  IADD3 R31, R69, 0x3, RZ ;  /* 0x00000003451f7810 */ /* 0x000fca0007ffe0ff */
[----:B------:R-:W1:Y:S01]  /*28d0*/  MUFU.SIN R82, R70 ;  /* 0x0000004600527308 */ /* 0x000e620000000400 */
[----:B------:R-:W-:-:S07]  /*28e0*/  ISETP.GE.U32.AND P4, PT, R31, R42, PT ;  /* 0x0000002a1f00720c */ /* 0x000fce0003f86070 */
[----:B------:R-:W-:Y:S08]  /*28f0*/  MUFU.SIN R93, R99 ;  /* 0x00000063005d7308 */ /* 0x000ff00000000400 */
[----:B------:R-:W2:Y:S01]  /*2900*/  MUFU.EX2 R96, R96 ;  /* 0x0000006000607308 */ /* 0x000ea20000000800 */
[----:B----4-:R-:W-:Y:S07]  /*2910*/  STS.U16 [R43], R84 ;  /* 0x000000542b007388 */ /* 0x010fee0000000400 */
[----:B------:R4:W0:Y:S01]  /*2920*/  MUFU.COS R95, R99 ;  /* 0x00000063005f7308 */ /* 0x0008220000000000 */
[----:B---3--:R-:W-:Y:S07]  /*2930*/  STS.U16 [R44+0x40], R87 ;  /* 0x000040572c007388 */ /* 0x008fee0000000400 */
[----:B------:R-:W-:Y:S01]  /*2940*/  MUFU.SIN R92, R30 ;  /* 0x0000001e005c7308 */ /* 0x000fe20000000400 */
[----:B----4-:R-:W-:Y:S01]  /*2950*/  IADD3 R99, R69, 0x2, RZ ;  /* 0x0000000245637810 */ /* 0x010fe20007ffe0ff */
[----:B------:R3:W-:Y:S06]  /*2960*/  STS.U16 [R45+0x80], R90 ;  /* 0x0000805a2d007388 */ /* 0x0007ec0000000400 */
[----:B------:R4:W-:Y:S01]  /*2970*/  MUFU.COS R97, R30 ;  /* 0x0000001e00617308 */ /* 0x0009e20000000000 */
[----:B------:R-:W-:-:S02]  /*2980*/  ISETP.GE.U32.AND P5, PT, R99, R42, PT ;  /* 0x0000002a6300720c */ /* 0x000fc40003fa6070 */
[----:B------:R-:W-:-:S05]  /*2990*/  IADD3 R99, R69, 0x4, RZ ;  /* 0x0000000445637810 */ /* 0x000fca0007ffe0ff */
[----:B------:R-:W5:Y:S01]  /*29a0*/  MUFU.EX2 R98, R98 ;  /* 0x0000006200627308 */ /* 0x000f620000000800 */
[----:B----4-:R-:W-:Y:S01]  /*29b0*/  IMAD.WIDE.U32 R30, R0, c[0x0][0x198], RZ ;  /* 0x00006600001e7a25 */ /* 0x010fe200078e00ff */
[----:B---3--:R-:W-:Y:S01]  /*29c0*/  IADD3 R90, R11, 0x160, RZ ;  /* 0x000001600b5a7810 */ /* 0x008fe20007ffe0ff */
[----:B------:R-:W-:Y:S01]  /*29d0*/  STS.U16 [R46+0xc0], R91 ;  /* 0x0000c05b2e007388 */ /* 0x000fe20000000400 */
[----:B------:R-:W-:Y:S01]  /*29e0*/  IADD3 R101, R69, 0x5, RZ ;  /* 0x0000000545657810 */ /* 0x000fe20007ffe0ff */
[----:B0-----:R-:W-:Y:S01]  /*29f0*/  FMUL.FTZ R104, R71, R94 ;  /* 0x0000005e47687220 */ /* 0x001fe20000410000 */
[----:B------:R-:W-:Y:S01]  /*2a00*/  IADD3 R31, R31, R103, RZ ;  /* 0x000000671f1f7210 */ /* 0x000fe20007ffe0ff */
[----:B-1----:R-:W-:Y:S01]  /*2a10*/  FMUL.FTZ R82, R71, R82 ;  /* 0x0000005247527220 */ /* 0x002fe20000410000 */
[----:B------:R-:W-:Y:S01]  /*2a20*/  ISETP.GE.U32.AND P3, PT, R99, R42, PT ;  /* 0x0000002a6300720c */ /* 0x000fe20003f66070 */
[----:B------:R-:W-:Y:S01]  /*2a30*/  FMUL.FTZ R94, R29, R56 ;  /* 0x000000381d5e7220 */ /* 0x000fe20000410000 */
[----:B------:R-:W-:Y:S01]  /*2a40*/  ISETP.GE.U32.AND P1, PT, R69, R42, PT ;  /* 0x0000002a4500720c */ /* 0x000fe20003f26070 */
[----:B------:R-:W-:Y:S01]  /*2a50*/  FMUL.FTZ R28, R29, R55 ;  /* 0x000000371d1c7220 */ /* 0x000fe20000410000 */
[----:B------:R-:W-:Y:S01]  /*2a60*/  IADD3 R99, R69, 0x6, RZ ;  /* 0x0000000645637810 */ /* 0x000fe20007ffe0ff */
[----:B--2---:R-:W-:Y:S01]  /*2a70*/  FMUL.FTZ R93, R96, R93 ;  /* 0x0000005d605d7220 */ /* 0x004fe20000410000 */
[----:B------:R0:W-:Y:S01]  /*2a80*/  STS.U16 [R47+0x100], R88 ;  /* 0x000100582f007388 */ /* 0x0001e20000000400 */
[----:B------:R-:W-:Y:S01]  /*2a90*/  IMAD.WIDE.U32 R30, R81, c[0x0][0x1a0], R30 ;  /* 0x00006800511e7a25 */ /* 0x000fe200078e001e */
[----:B------:R-:W-:-:S02]  /*2aa0*/  LEA.HI.SX32 R90, R90, R11, 0x1b ;  /* 0x0000000b5a5a7211 */ /* 0x000fc400078fdaff */
[----:B------:R-:W-:Y:S01]  /*2ab0*/  ISETP.GE.U32.AND P2, PT, R101, R42, PT ;  /* 0x0000002a6500720c */ /* 0x000fe20003f46070 */
[----:B------:R-:W-:Y:S01]  /*2ac0*/  FMUL.FTZ R71, R85, R55 ;  /* 0x0000003755477220 */ /* 0x000fe20000410000 */
[----:B-----5:R1:W-:Y:S01]  /*2ad0*/  STS.U16 [R48+0x140], R89 ;  /* 0x0001405930007388 */ /* 0x0203e20000000400 */
[----:B------:R-:W-:Y:S01]  /*2ae0*/  FMUL.RZ R105, R94, 0.15915493667125701904 ;  /* 0x3e22f9835e697820 */ /* 0x000fe2000040c000 */
[----:B------:R-:W-:Y:S02]  /*2af0*/  FSEL R102, R102, RZ, !P1 ;  /* 0x000000ff66667208 */ /* 0x000fe40004800000 */
[----:B0-----:R-:W-:Y:S01]  /*2b00*/  IADD3 R88, R11, 0x1a0, RZ ;  /* 0x000001a00b587810 */ /* 0x001fe20007ffe0ff */
[----:B------:R-:W-:Y:S01]  /*2b10*/  FMUL.FTZ R101, R85, R56 ;  /* 0x0000003855657220 */ /* 0x000fe20000410000 */
[----:B------:R-:W-:Y:S01]  /*2b20*/  FSEL R94, R82, RZ, !P1 ;  /* 0x000000ff525e7208 */ /* 0x000fe20004800000 */
[----:B------:R-:W-:Y:S01]  /*2b30*/  FMUL.RZ R100, R28, 0.15915493667125701904 ;  /* 0x3e22f9831c647820 */ /* 0x000fe2000040c000 */
[----:B------:R-:W-:Y:S01]  /*2b40*/  FSEL R104, R104, 1, !P1 ;  /* 0x3f80000068687808 */ /* 0x000fe20004800000 */
[----:B------:R-:W-:Y:S01]  /*2b50*/  FMUL.FTZ R95, R96, R95 ;  /* 0x0000005f605f7220 */ /* 0x000fe20000410000 */
[----:B-1----:R-:W-:Y:S01]  /*2b60*/  SHF.L.U32 R89, R108, 0x1, RZ ;  /* 0x000000016c597819 */ /* 0x002fe200000006ff */
[----:B------:R0:W-:Y:S01]  /*2b70*/  STS.U16 [R49+0x180], R86 ;  /* 0x0001805631007388 */ /* 0x0001e20000000400 */
[----:B------:R-:W-:Y:S01]  /*2b80*/  ISETP.GE.U32.AND P1, PT, R99, R42, PT ;  /* 0x0000002a6300720c */ /* 0x000fe20003f26070 */
[----:B------:R-:W-:Y:S01]  /*2b90*/  FMUL.FTZ R96, R98, R92 ;  /* 0x0000005c62607220 */ /* 0x000fe20000410000 */
[----:B------:R-:W-:Y:S01]  /*2ba0*/  IADD3 R103, R69, 0x7, RZ ;  /* 0x0000000745677810 */ /* 0x000fe20007ffe0ff */
[----:B------:R-:W-:Y:S01]  /*2bb0*/  FMUL.FTZ R69, R29, R57 ;  /* 0x000000391d457220 */ /* 0x000fe20000410000 */
[----:B------:R-:W-:Y:S01]  /*2bc0*/  FSEL R99, R93, RZ, !P6 ;  /* 0x000000ff5d637208 */ /* 0x000fe20007000000 */
[----:B------:R-:W-:Y:S01]  /*2bd0*/  STS.U16 [R50+0x1c0], R83 ;  /* 0x0001c05332007388 */ /* 0x000fe20000000400 */
[----:B------:R-:W-:Y:S01]  /*2be0*/  SHF.L.U32 R91, R90, 0x1, RZ ;  /* 0x000000015a5b7819 */ /* 0x000fe200000006ff */
[----:B------:R-:W-:Y:S01]  /*2bf0*/  FMUL.FTZ R87, R29, R58 ;  /* 0x0000003a1d577220 */ /* 0x000fe20000410000 */
[----:B------:R-:W-:-:S02]  /*2c00*/  LEA.HI.SX32 R88, R88, R11, 0x1b ;  /* 0x0000000b58587211 */ /* 0x000fc400078fdaff */
[----:B0-----:R-:W-:Y:S01]  /*2c10*/  IADD3 R86, R11, 0x180, RZ ;  /* 0x000001800b567810 */ /* 0x001fe20007ffe0ff */
[----:B------:R-:W-:Y:S01]  /*2c20*/  MUFU.SIN R82, R105 ;  /* 0x0000006900527308 */ /* 0x000fe20000000400 */
[----:B------:R-:W-:Y:S01]  /*2c30*/  IADD3 R107, R31, R107, RZ ;  /* 0x0000006b1f6b7210 */ /* 0x000fe20007ffe0ff */
[----:B------:R0:W-:Y:S01]  /*2c40*/  STS.U16 [R106+0x200], R35 ;  /* 0x000200236a007388 */ /* 0x0001e20000000400 */
[----:B------:R-:W-:Y:S01]  /*2c50*/  FMUL.FTZ R29, R29, R59 ;  /* 0x0000003b1d1d7220 */ /* 0x000fe20000410000 */
[----:B------:R-:W-:Y:S02]  /*2c60*/  IADD3 R90, R11, 0x1c0, RZ ;  /* 0x000001c00b5a7810 */ /* 0x000fe40007ffe0ff */
[----:B------:R-:W-:Y:S02]  /*2c70*/  STS.U16 [R89+0x240], R32 ;  /* 0x0002402059007388 */ /* 0x000fe40000000400 */
[----:B------:R-:W-:Y:S01]  /*2c80*/  MUFU.COS R92, R105 ;  /* 0x00000069005c7308 */ /* 0x000fe20000000000 */
[----:B------:R-:W-:Y:S01]  /*2c90*/  FSEL R95, R95, 1, !P6 ;  /* 0x3f8000005f5f7808 */ /* 0x000fe20007000000 */
[----:B------:R-:W-:Y:S01]  /*2ca0*/  STS.U16 [R110+0x280], R39 ;  /* 0x000280276e007388 */ /* 0x000fe20000000400 */
[----:B------:R-:W-:-:S02]  /*2cb0*/  LEA.HI.SX32 R86, R86, R11, 0x1b ;  /* 0x0000000b56567211 */ /* 0x000fc400078fdaff */
[----:B0-----:R-:W-:-:S03]  /*2cc0*/  IADD3 R106, R11, 0x1e0, RZ ;  /* 0x000001e00b6a7810 */ /* 0x001fc60007ffe0ff */
[----:B------:R-:W0:Y:S01]  /*2cd0*/  MUFU.EX2 R31, R101 ;  /* 0x00000065001f7308 */ /* 0x000e220000000800 */
[----:B------:R-:W-:Y:S01]  /*2ce0*/  SHF.L.U32 R108, R88, 0x1, RZ ;  /* 0x00000001586c7819 */ /* 0x000fe200000006ff */
[----:B------:R1:W-:Y:S01]  /*2cf0*/  STS.U16 [R91+0x2c0], R38 ;  /* 0x0002c0265b007388 */ /* 0x0003e20000000400 */
[----:B------:R-:W-:Y:S01]  /*2d00*/  FMUL.FTZ R88, R102, R99 ;  /* 0x0000006366587220 */ /* 0x000fe20000410000 */
[----:B------:R-:W-:-:S04]  /*2d10*/  LEA.HI.SX32 R90, R90, R11, 0x1b ;  /* 0x0000000b5a5a7211 */ /* 0x000fc800078fdaff */
[----:B------:R-:W-:Y:S01]  /*2d20*/  MUFU.SIN R70, R100 ;  /* 0x0000006400467308 */ /* 0x000fe20000000400 */
[----:B------:R-:W-:Y:S01]  /*2d30*/  LEA.HI.SX32 R106, R106, R11, 0x1b ;  /* 0x0000000b6a6a7211 */ /* 0x000fe200078fdaff */
[----:B-1----:R-:W-:-:S06]  /*2d40*/  FMUL.RZ R91, R29, 0.15915493667125701904 ;  /* 0x3e22f9831d5b7820 */ /* 0x002fcc000040c000 */
[----:B------:R-:W1:Y:S01]  /*2d50*/  MUFU.EX2 R71, R71 ;  /* 0x0000004700477308 */ /* 0x000e620000000800 */
[----:B------:R-:W-:Y:S01]  /*2d60*/  FMUL.FTZ R29, RZ, R99 ;  /* 0x00000063ff1d7220 */ /* 0x000fe20000410000 */
[----:B------:R-:W-:Y:S01]  /*2d70*/  SHF.L.U32 R35, R86, 0x1, RZ ;  /* 0x0000000156237819 */ /* 0x000fe200000006ff */
[----:B------:R-:W-:-:S05]  /*2d80*/  FFMA.FTZ R88, RZ, R95, R88 ;  /* 0x0000005fff587223 */ /* 0x000fca0000010058 */
[----:B------:R2:W3:Y:S01]  /*2d90*/  MUFU.COS R28, R100 ;  /* 0x00000064001c7308 */ /* 0x0004e20000000000 */
[----:B------:R-:W-:Y:S01]  /*2da0*/  SHF.L.U32 R90, R90, 0x1, RZ ;  /* 0x000000015a5a7819 */ /* 0x000fe200000006ff */
[----:B------:R-:W-:Y:S01]  /*2db0*/  FMUL.FTZ R97, R98, R97 ;  /* 0x0000006162617220 */ /* 0x000fe20000410000 */
[----:B------:R-:W-:Y:S01]  /*2dc0*/  SHF.L.U32 R39, R106, 0x1, RZ ;  /* 0x000000016a277819 */ /* 0x000fe200000006ff */
[----:B--2---:R-:W-:Y:S01]  /*2dd0*/  FMUL.FTZ R100, R60, R53 ;  /* 0x000000353c647220 */ /* 0x004fe20000410000 */
[----:B------:R-:W-:Y:S01]  /*2de0*/  FSEL R96, R96, RZ, !P5 ;  /* 0x000000ff60607208 */ /* 0x000fe20006800000 */
[C---:B------:R-:W-:Y:S02]  /*2df0*/  FMUL.FTZ R84, R85.reuse, R57 ;  /* 0x0000003955547220 */ /* 0x040fe40000410000 */
[C---:B------:R-:W-:Y:S01]  /*2e00*/  FMUL.FTZ R83, R85.reuse, R58 ;  /* 0x0000003a55537220 */ /* 0x040fe20000410000 */
[----:B------:R-:W-:Y:S01]  /*2e10*/  FSEL R100, R100, RZ, !P6 ;  /* 0x000000ff64647208 */ /* 0x000fe20007000000 */
[----:B------:R-:W-:Y:S01]  /*2e20*/  FFMA.FTZ R29, R102, R95, -R29 ;  /* 0x0000005f661d7223 */ /* 0x000fe2000001081d */
[----:B------:R-:W-:Y:S01]  /*2e30*/  LEA R68, P6, R30, c[0x0][0x228], 0x3 ;  /* 0x00008a001e447a11 */ /* 0x000fe200078c18ff */
[----:B------:R-:W-:Y:S01]  /*2e40*/  FMUL.FTZ R85, R85, R59 ;  /* 0x0000003b55557220 */ /* 0x000fe20000410000 */
[----:B------:R-:W-:Y:S01]  /*2e50*/  STS.U16 [R35+0x300], R34 ;  /* 0x0003002223007388 */ /* 0x000fe20000000400 */
[----:B------:R-:W-:-:S02]  /*2e60*/  FMUL.RZ R105, R69, 0.15915493667125701904 ;  /* 0x3e22f98345697820 */ /* 0x000fc4000040c000 */
[----:B------:R-:W-:Y:S01]  /*2e70*/  FADD.FTZ R88, RZ, R88 ;  /* 0x00000058ff587221 */ /* 0x000fe20000010000 */
[----:B------:R-:W-:Y:S01]  /*2e80*/  STS.U16 [R108+0x340], R33 ;  /* 0x000340216c007388 */ /* 0x000fe20000000400 */
[----:B------:R-:W-:Y:S01]  /*2e90*/  FMUL.FTZ R98, R63, R54 ;  /* 0x000000363f627220 */ /* 0x000fe20000410000 */
[----:B------:R-:W-:Y:S01]  /*2ea0*/  FSEL R97, R97, 1, !P5 ;  /* 0x3f80000061617808 */ /* 0x000fe20006800000 */
[----:B------:R-:W-:Y:S01]  /*2eb0*/  FADD.FTZ R29, R100, R29 ;  /* 0x0000001d641d7221 */ /* 0x000fe20000010000 */
[----:B------:R-:W-:Y:S01]  /*2ec0*/  STS.U16 [R90+0x380], R37 ;  /* 0x000380255a007388 */ /* 0x000fe20000000400 */
[----:B------:R-:W-:Y:S01]  /*2ed0*/  LEA.HI.X R69, R30, c[0x0][0x22c], R107, 0x3, P6 ;  /* 0x00008b001e457a11 */ /* 0x000fe200030f1c6b */
[----:B------:R-:W-:Y:S02]  /*2ee0*/  MUFU.COS R93, R105 ;  /* 0x00000069005d7308 */ /* 0x000fe40000000000 */
[----:B------:R2:W-:Y:S01]  /*2ef0*/  STS.U16 [R39+0x3c0], R36 ;  /* 0x0003c02427007388 */ /* 0x0005e20000000400 */
[----:B0-----:R-:W-:-:S02]  /*2f00*/  FMUL.FTZ R92, R31, R92 ;  /* 0x0000005c1f5c7220 */ /* 0x001fc40000410000 */
[----:B------:R-:W-:-:S03]  /*2f10*/  FMUL.FTZ R82, R31, R82 ;  /* 0x000000521f527220 */ /* 0x000fc60000410000 */
[----:B------:R-:W0:Y:S01]  /*2f20*/  MUFU.EX2 R84, R84 ;  /* 0x0000005400547308 */ /* 0x000e220000000800 */
[----:B-1----:R-:W-:Y:S01]  /*2f30*/  FMUL.FTZ R70, R71, R70 ;  /* 0x0000004647467220 */ /* 0x002fe20000410000 */
[----:B------:R-:W-:Y:S01]  /*2f40*/  FSEL R98, R98, RZ, !P5 ;  /* 0x000000ff62627208 */ /* 0x000fe20006800000 */
[C---:B--2---:R-:W-:Y:S01]  /*2f50*/  FMUL.FTZ R36, R96.reuse, R88 ;  /* 0x0000005860247220 */ /* 0x044fe20000410000 */
[----:B------:R-:W-:Y:S01]  /*2f60*/  FSEL R113, R113, RZ, !P4 ;  /* 0x000000ff71717208 */ /* 0x000fe20006000000 */
[----:B------:R-:W-:Y:S01]  /*2f70*/  FMUL.FTZ R31, R96, R29 ;  /* 0x0000001d601f7220 */ /* 0x000fe20000410000 */
[----:B------:R-:W-:-:S06]  /*2f80*/  NOP ;  /* 0x0000000000007918 */ /* 0x000fcc0000000000 */
[----:B------:R-:W1:Y:S01]  /*2f90*/  MUFU.SIN R30, R105 ;  /* 0x00000069001e7308 */ /* 0x000e620000000400 */
[----:B------:R-:W-:Y:S01]  /*2fa0*/  FFMA.FTZ R29, R97, R29, -R36 ;  /* 0x0000001d611d7223 */ /* 0x000fe20000010824 */
[----:B------:R-:W-:Y:S01]  /*2fb0*/  FSEL R112, R70, RZ, !P4 ;  /* 0x000000ff46707208 */ /* 0x000fe20006000000 */
[----:B------:R-:W-:-:S05]  /*2fc0*/  FMUL.RZ R87, R87, 0.15915493667125701904 ;  /* 0x3e22f98357577820 */ /* 0x000fca000040c000 */
[----:B------:R-:W-:Y:S01]  /*2fd0*/  MUFU.EX2 R85, R85 ;  /* 0x0000005500557308 */ /* 0x000fe20000000800 */
[----:B---3--:R-:W-:-:S07]  /*2fe0*/  FMUL.FTZ R28, R71, R28 ;  /* 0x0000001c471c7220 */ /* 0x008fce0000410000 */
[----:B------:R-:W2:Y:S01]  /*2ff0*/  MUFU.SIN R34, R91 ;  /* 0x0000005b00227308 */ /* 0x000ea20000000400 */
[----:B------:R-:W-:-:S07]  /*3000*/  FFMA.FTZ R31, R97, R88, R31 ;  /* 0x00000058611f7223 */ /* 0x000fce000001001f */
[----:B------:R-:W-:Y:S01]  /*3010*/  MUFU.EX2 R83, R83 ;  /* 0x0000005300537308 */ /* 0x000fe20000000800 */
[----:B------:R-:W-:Y:S01]  /*3020*/  FADD.FTZ R29, R98, R29 ;  /* 0x0000001d621d7221 */ /* 0x000fe20000010000 */
[----:B------:R-:W-:Y:S01]  /*3030*/  FSEL R115, R28, 1, !P4 ;  /* 0x3f8000001c737808 */ /* 0x000fe20006000000 */
[----:B------:R-:W-:-:S05]  /*3040*/  FADD.FTZ R31, RZ, R31 ;  /* 0x0000001fff1f7221 */ /* 0x000fca0000010000 */
[----:B------:R3:W-:Y:S01]  /*3050*/  MUFU.COS R38, R91 ;  /* 0x0000005b00267308 */ /* 0x0007e20000000000 */
[----:B------:R-:W-:Y:S02]  /*3060*/  FMUL.FTZ R36, R112, R29 ;  /* 0x0000001d70247220 */ /* 0x000fe40000410000 */
[----:B0-----:R-:W-:Y:S01]  /*3070*/  FMUL.FTZ R89, R84, R93 ;  /* 0x0000005d54597220 */ /* 0x001fe20000410000 */
[----:B------:R-:W-:Y:S01]  /*3080*/  FSEL R92, R92, 1, !P3 ;  /* 0x3f8000005c5c7808 */ /* 0x000fe20005800000 */
[----:B------:R-:W4:Y:S03]  /*3090*/  LDG.E.64 R68, [R68.64] ;  /* 0x0000000444447981 */ /* 0x000f26000c1e1b00 */
[----:B------:R-:W-:Y:S01]  /*30a0*/  MUFU.SIN R32, R87 ;  /* 0x0000005700207308 */ /* 0x000fe20000000400 */
[----:B------:R-:W-:-:S07]  /*30b0*/  FMUL.FTZ R28, R112, R31 ;  /* 0x0000001f701c7220 */ /* 0x000fce0000410000 */
[----:B------:R-:W0:Y:S01]  /*30c0*/  MUFU.COS R86, R87 ;  /* 0x0000005700567308 */ /* 0x000e220000000000 */
[----:B-1----:R-:W-:Y:S02]  /*30d0*/  FMUL.FTZ R30, R84, R30 ;  /* 0x0000001e541e7220 */ /* 0x002fe40000410000 */
[----:B------:R-:W-:Y:S02]  /*30e0*/  FFMA.FTZ R36, R115, R31, R36 ;  /* 0x0000001f73247223 */ /* 0x000fe40000010024 */
[----:B--2---:R-:W-:Y:S01]  /*30f0*/  FMUL.FTZ R84, R85, R34 ;  /* 0x0000002255547220 */ /* 0x004fe20000410000 */
[----:B---3--:R-:W-:Y:S01]  /*3100*/  FSEL R91, R82, RZ, !P3 ;  /* 0x000000ff525b7208 */ /* 0x008fe20005800000 */
[----:B------:R-:W-:Y:S02]  /*3110*/  FFMA.FTZ R34, R115, R29, -R28 ;  /* 0x0000001d73227223 */ /* 0x000fe4000001081c */
[----:B------:R-:W-:Y:S02]  /*3120*/  FADD.FTZ R36, RZ, R36 ;  /* 0x00000024ff247221 */ /* 0x000fe40000010000 */
[----:B------:R-:W-:-:S02]  /*3130*/  FMUL.FTZ R93, R65, R56 ;  /* 0x00000038415d7220 */ /* 0x000fc40000410000 */
[-C--:B------:R-:W-:Y:S02]  /*3140*/  FMUL.FTZ R28, R94, R99.reuse ;  /* 0x000000635e1c7220 */ /* 0x080fe40000410000 */
[----:B------:R-:W-:Y:S02]  /*3150*/  FADD.FTZ R33, R113, R34 ;  /* 0x0000002271217221 */ /* 0x000fe40000010000 */
[----:B------:R-:W-:Y:S02]  /*3160*/  FMUL.FTZ R35, R91, R36 ;  /* 0x000000245b237220 */ /* 0x000fe40000410000 */
[----:B------:R-:W-:Y:S01]  /*3170*/  FMUL.FTZ R29, R104, R99 ;  /* 0x00000063681d7220 */ /* 0x000fe20000410000 */
[----:B------:R-:W-:Y:S01]  /*3180*/  FSEL R93, R93, RZ, !P3 ;  /* 0x000000ff5d5d7208 */ /* 0x000fe20005800000 */
[C---:B0-----:R-:W-:Y:S02]  /*3190*/  FMUL.FTZ R86, R83.reuse, R86 ;  /* 0x0000005653567220 */ /* 0x041fe40000410000 */
[----:B------:R-:W-:-:S02]  /*31a0*/  FMUL.FTZ R32, R83, R32 ;  /* 0x0000002053207220 */ /* 0x000fc40000410000 */
[----:B------:R-:W-:Y:S02]  /*31b0*/  FFMA.FTZ R28, R104, R95, -R28 ;  /* 0x0000005f681c7223 */ /* 0x000fe4000001081c */
[-C--:B------:R-:W-:Y:S02]  /*31c0*/  FMUL.FTZ R37, R91, R33.reuse ;  /* 0x000000215b257220 */ /* 0x080fe40000410000 */
[----:B------:R-:W-:Y:S02]  /*31d0*/  FMUL.FTZ R83, R85, R38 ;  /* 0x0000002655537220 */ /* 0x000fe40000410000 */
[----:B------:R-:W-:Y:S02]  /*31e0*/  FFMA.FTZ R38, R92, R33, -R35 ;  /* 0x000000215c267223 */ /* 0x000fe40000010823 */
[----:B------:R-:W-:Y:S01]  /*31f0*/  FFMA.FTZ R29, R94, R95, R29 ;  /* 0x0000005f5e1d7223 */ /* 0x000fe2000001001d */
[----:B------:R-:W-:Y:S01]  /*3200*/  FSEL R90, R30, RZ, !P2 ;  /* 0x000000ff1e5a7208 */ /* 0x000fe20005000000 */
[----:B------:R-:W-:-:S02]  /*3210*/  FMUL.FTZ R34, R96, R28 ;  /* 0x0000001c60227220 */ /* 0x000fc40000410000 */
[----:B------:R-:W-:Y:S02]  /*3220*/  FFMA.FTZ R37, R92, R36, R37 ;  /* 0x000000245c257223 */ /* 0x000fe40000010025 */
[----:B------:R-:W-:Y:S02]  /*3230*/  FADD.FTZ R38, R93, R38 ;  /* 0x000000265d267221 */ /* 0x000fe40000010000 */
[-C--:B------:R-:W-:Y:S01]  /*3240*/  FMUL.FTZ R31, R96, R29.reuse ;  /* 0x0000001d601f7220 */ /* 0x080fe20000410000 */
[----:B------:R-:W-:Y:S01]  /*3250*/  FSEL R89, R89, 1, !P2 ;  /* 0x3f80000059597808 */ /* 0x000fe20005000000 */
[----:B------:R-:W-:Y:S02]  /*3260*/  FFMA.FTZ R34, R97, R29, R34 ;  /* 0x0000001d61227223 */ /* 0x000fe40000010022 */
[----:B------:R-:W-:Y:S02]  /*3270*/  FADD.FTZ R37, RZ, R37 ;  /* 0x00000025ff257221 */ /* 0x000fe40000010000 */
[----:B------:R-:W-:-:S02]  /*3280*/  FMUL.FTZ R30, R90, R38 ;  /* 0x000000265a1e7220 */ /* 0x000fc40000410000 */
[----:B------:R-:W-:Y:S02]  /*3290*/  FMUL.FTZ R88, R64, R57 ;  /* 0x0000003940587220 */ /* 0x000fe40000410000 */
[----:B------:R-:W-:Y:S02]  /*32a0*/  FFMA.FTZ R31, R97, R28, -R31 ;  /* 0x0000001c611f7223 */ /* 0x000fe4000001081f */
[----:B------:R-:W-:Y:S02]  /*32b0*/  FMUL.FTZ R28, R112, R34 ;  /* 0x00000022701c7220 */ /* 0x000fe40000410000 */
[-C--:B------:R-:W-:Y:S01]  /*32c0*/  FMUL.FTZ R29, R90, R37.reuse ;  /* 0x000000255a1d7220 */ /* 0x080fe20000410000 */
[----:B------:R-:W-:Y:S01]  /*32d0*/  FSEL R88, R88, RZ, !P2 ;  /* 0x000000ff58587208 */ /* 0x000fe20005000000 */
[----:B------:R-:W-:Y:S01]  /*32e0*/  FFMA.FTZ R30, R89, R37, R30 ;  /* 0x00000025591e7223 */ /* 0x000fe2000001001e */
[----:B------:R-:W-:Y:S01]  /*32f0*/  FSEL R87, R32, RZ, !P1 ;  /* 0x000000ff20577208 */ /* 0x000fe20004800000 */
[----:B------:R-:W-:-:S02]  /*3300*/  FFMA.FTZ R28, R115, R31, -R28 ;  /* 0x0000001f731c7223 */ /* 0x000fc4000001081c */
[----:B------:R-:W-:Y:S02]  /*3310*/  FFMA.FTZ R33, R89, R38, -R29 ;  /* 0x0000002659217223 */ /* 0x000fe4000001081d */
[----:B------:R-:W-:Y:S02]  /*3320*/  FMUL.FTZ R31, R112, R31 ;  /* 0x0000001f701f7220 */ /* 0x000fe40000410000 */
[----:B------:R-:W-:Y:S01]  /*3330*/  FADD.FTZ R32, RZ, R30 ;  /* 0x0000001eff207221 */ /* 0x000fe20000010000 */
[----:B------:R-:W-:Y:S01]  /*3340*/  FSEL R86, R86, 1, !P1 ;  /* 0x3f80000056567808 */ /* 0x000fe20004800000 */
[----:B------:R-:W-:Y:S02]  /*3350*/  FMUL.FTZ R85, R67, R58 ;  /* 0x0000003a43557220 */ /* 0x000fe40000410000 */
[----:B------:R-:W-:Y:S02]  /*3360*/  FADD.FTZ R33, R88, R33 ;  /* 0x0000002158217221 */ /* 0x000fe40000010000 */
[----:B------:R-:W-:-:S02]  /*3370*/  FFMA.FTZ R31, R115, R34, R31 ;  /* 0x00000022731f7223 */ /* 0x000fc4000001001f */
[----:B------:R-:W-:Y:S02]  /*3380*/  FMUL.FTZ R34, R87, R32 ;  /* 0x0000002057227220 */ /* 0x000fe40000410000 */
[----:B------:R-:W-:Y:S01]  /*3390*/  FMUL.FTZ R30, R91, R28 ;  /* 0x0000001c5b1e7220 */ /* 0x000fe20000410000 */
[----:B------:R-:W-:Y:S01]  /*33a0*/  ISETP.GE.U32.AND P5, PT, R103, R42, PT ;  /* 0x0000002a6700720c */ /* 0x000fe20003fa6070 */
[----:B------:R-:W-:Y:S01]  /*33b0*/  FMUL.FTZ R35, R87, R33 ;  /* 0x0000002157237220 */ /* 0x000fe20000410000 */
[----:B------:R-:W-:Y:S01]  /*33c0*/  FSEL R85, R85, RZ, !P1 ;  /* 0x000000ff55557208 */ /* 0x000fe20004800000 */
[----:B------:R-:W-:Y:S02]  /*33d0*/  FMUL.FTZ R29, R91, R31 ;  /* 0x0000001f5b1d7220 */ /* 0x000fe40000410000 */
[----:B------:R-:W-:Y:S02]  /*33e0*/  FFMA.FTZ R34, R86, R33, -R34 ;  /* 0x0000002156227223 */ /* 0x000fe40000010822 */
[----:B------:R-:W-:Y:S01]  /*33f0*/  FFMA.FTZ R30, R92, R31, R30 ;  /* 0x0000001f5c1e7223 */ /* 0x000fe2000001001e */
[----:B------:R-:W-:Y:S01]  /*3400*/  FSEL R84, R84, RZ, !P5 ;  /* 0x000000ff54547208 */ /* 0x000fe20006800000 */
[----:B------:R-:W-:-:S02]  /*3410*/  FFMA.FTZ R35, R86, R32, R35 ;  /* 0x0000002056237223 */ /* 0x000fc40000010023 */
[----:B------:R-:W-:Y:S02]  /*3420*/  FFMA.FTZ R29, R92, R28, -R29 ;  /* 0x0000001c5c1d7223 */ /* 0x000fe4000001081d */
[----:B------:R-:W-:Y:S02]  /*3430*/  FADD.FTZ R34, R85, R34 ;  /* 0x0000002255227221 */ /* 0x000fe40000010000 */
[----:B------:R-:W-:Y:S01]  /*3440*/  FMUL.FTZ R28, R90, R30 ;  /* 0x0000001e5a1c7220 */ /* 0x000fe20000410000 */
[----:B------:R-:W-:Y:S01]  /*3450*/  FSEL R83, R83, 1, !P5 ;  /* 0x3f80000053537808 */ /* 0x000fe20006800000 */
[----:B------:R-:W-:Y:S02]  /*3460*/  FADD.FTZ R35, RZ, R35 ;  /* 0x00000023ff237221 */ /* 0x000fe40000010000 */
[----:B------:R-:W-:Y:S02]  /*3470*/  FMUL.FTZ R82, R66, R59 ;  /* 0x0000003b42527220 */ /* 0x000fe40000410000 */
[----:B------:R-:W-:-:S02]  /*3480*/  FMUL.FTZ R32, R84, R34 ;  /* 0x0000002254207220 */ /* 0x000fc40000410000 */
[-C--:B------:R-:W-:Y:S02]  /*3490*/  FMUL.FTZ R31, R90, R29.reuse ;  /* 0x0000001d5a1f7220 */ /* 0x080fe40000410000 */
[----:B------:R-:W-:Y:S02]  /*34a0*/  FFMA.FTZ R28, R89, R29, -R28 ;  /* 0x0000001d591c7223 */ /* 0x000fe4000001081c */
[-C--:B------:R-:W-:Y:S01]  /*34b0*/  FMUL.FTZ R29, R84, R35.reuse ;  /* 0x00000023541d7220 */ /* 0x080fe20000410000 */
[----:B------:R-:W-:Y:S01]  /*34c0*/  FSEL R82, R82, RZ, !P5 ;  /* 0x000000ff52527208 */ /* 0x000fe20006800000 */
[----:B------:R-:W-:Y:S02]  /*34d0*/  FFMA.FTZ R32, R83, R35, R32 ;  /* 0x0000002353207223 */ /* 0x000fe40000010020 */
[----:B------:R-:W-:Y:S02]  /*34e0*/  FFMA.FTZ R31, R89, R30, R31 ;  /* 0x0000001e591f7223 */ /* 0x000fe4000001001f */
[----:B------:R-:W-:-:S02]  /*34f0*/  FFMA.FTZ R33, R83, R34, -R29 ;  /* 0x0000002253217223 */ /* 0x000fc4000001081d */
[CC--:B------:R-:W-:Y:S02]  /*3500*/  FMUL.FTZ R30, R87.reuse, R28.reuse ;  /* 0x0000001c571e7220 */ /* 0x0c0fe40000410000 */
[----:B------:R-:W-:Y:S02]  /*3510*/  FADD.FTZ R35, RZ, R32 ;  /* 0x00000020ff237221 */ /* 0x000fe40000010000 */
[-C--:B------:R-:W-:Y:S02]  /*3520*/  FMUL.FTZ R29, R87, R31.reuse ;  /* 0x0000001f571d7220 */ /* 0x080fe40000410000 */
[----:B------:R-:W-:Y:S02]  /*3530*/  FADD.FTZ R34, R82, R33 ;  /* 0x0000002152227221 */ /* 0x000fe40000010000 */
[C---:B------:R-:W-:Y:S01]  /*3540*/  FFMA.FTZ R30, R86.reuse, R31, R30 ;  /* 0x0000001f561e7223 */ /* 0x040fe2000001001e */
[----:B------:R-:W0:Y:S01]  /*3550*/  SHFL.UP PT, R37, R35, 0x1, RZ ;  /* 0x0420000023257989 */ /* 0x000e2200000e00ff */
[----:B------:R-:W-:-:S02]  /*3560*/  FFMA.FTZ R29, R86, R28, -R29 ;  /* 0x0000001c561d7223 */ /* 0x000fc4000001081d */
[CC--:B------:R-:W-:Y:S01]  /*3570*/  FMUL.FTZ R32, R84.reuse, R30.reuse ;  /* 0x0000001e54207220 */ /* 0x0c0fe20000410000 */
[----:B------:R-:W1:Y:S01]  /*3580*/  SHFL.UP PT, R33, R34, 0x1, RZ ;  /* 0x0420000022217989 */ /* 0x000e6200000e00ff */
        /* <DEDUP_REMOVED lines=43> */
[C---:B--2---:R-:W-:Y:S02]  /*3840*/  FMUL.FTZ R33, R30.reuse, R29 ;  /* 0x0000001d1e217220 */ /* 0x044fe40000410000 */
[----:B------:R-:W-:Y:S02]  /*3850*/  @P1 FADD.FTZ R35, R35, R28 ;  /* 0x0000001c23231221 */ /* 0x000fe40000010000 */
[-C--:B---3--:R-:W-:Y:S02]  /*3860*/  FMUL.FTZ R28, R30, R31.reuse ;  /* 0x0000001f1e1c7220 */ /* 0x088fe40000410000 */
        /* <DEDUP_REMOVED lines=23> */
[----:B------:R-:W-:Y:S01]  /*39e0*/  ISETP.GE.AND P1, PT, R11, 0x10, PT ;  /* 0x000000100b00780c */ /* 0x000fe20003f26270 */
[----:B------:R-:W-:Y:S01]  /*39f0*/  CS2R R30, SRZ ;  /* 0x00000000001e7805 */ /* 0x000fe2000001ff00 */
[----:B------:R-:W-:Y:S01]  /*3a00*/  MOV R29, RZ ;  /* 0x000000ff001d7202 */ /* 0x000fe20000000f00 */
[----:B0-----:R-:W-:Y:S01]  /*3a10*/  FMUL.FTZ R38, R36, R71 ;  /* 0x0000004724267220 */ /* 0x001fe20000410000 */
[----:B------:R-:W-:-:S03]  /*3a20*/  MOV R28, 0x3f800000 ;  /* 0x3f800000001c7802 */ /* 0x000fc60000000f00 */
[----:B-1----:R-:W-:-:S03]  /*3a30*/  FFMA.FTZ R101, R32, R33, -R38 ;  /* 0x0000002120657223 */ /* 0x002fc60000010826 */
[----:B------:R-:W0:Y:S01]  /*3a40*/  @!P0 LDS.128 R28, [R81.X16+0x460] ;  /* 0x00046000511c8984 */ /* 0x000e22000000cc00 */
[C---:B------:R-:W-:Y:S01]  /*3a50*/  FMUL.FTZ R103, R36.reuse, R33 ;  /* 0x0000002124677220 */ /* 0x040fe20000410000 */
[----:B------:R-:W-:Y:S01]  /*3a60*/  SHF.L.U32 R33, R11, 0x4, RZ ;  /* 0x000000040b217819 */ /* 0x000fe200000006ff */
[----:B--2---:R-:W-:Y:S02]  /*3a70*/  FMUL.FTZ R70, R36, R37 ;  /* 0x0000002524467220 */ /* 0x004fe40000410000 */
[----:B------:R-:W-:Y:S01]  /*3a80*/  FFMA.FTZ R106, R32, R71, R103 ;  /* 0x00000047206a7223 */ /* 0x000fe20000010067 */
[----:B------:R-:W-:Y:S01]  /*3a90*/  LEA.HI.SX32 R33, R33, R33, 0x1b ;  /* 0x0000002121217211 */ /* 0x000fe200078fdaff */
[-C--:B---3--:R-:W-:Y:S02]  /*3aa0*/  FMUL.FTZ R38, R36, R39.reuse ;  /* 0x0000002724267220 */ /* 0x088fe40000410000 */
[C---:B------:R-:W-:Y:S01]  /*3ab0*/  FFMA.FTZ R39, R32.reuse, R39, R70 ;  /* 0x0000002720277223 */ /* 0x040fe20000010046 */
        /* <DEDUP_REMOVED lines=35> */
[----:B------:R-:W-:Y:S01]  /*3cf0*/  HADD2.F32 R103, -RZ, R103.H0_H0 ;  /* 0x20000067ff677230 */ /* 0x000fe20000004100 */
[----:B-1----:R-:W-:-:S02]  /*3d00*/  @!P2 MOV R118, R28 ;  /* 0x0000001c0076a202 */ /* 0x002fc40000000f00 */
[----:B--2---:R-:W-:Y:S01]  /*3d10*/  @!P2 MOV R123, R31 ;  /* 0x0000001f007ba202 */ /* 0x004fe20000000f00 */
[CC--:B------:R-:W-:Y:S02]  /*3d20*/  @P3 FMUL.FTZ R35, R71.reuse, R120.reuse ;  /* 0x0000007847233220 */ /* 0x0c0fe40000410000 */
[C---:B------:R-:W-:Y:S01]  /*3d30*/  @P3 FMUL.FTZ R120, R70.reuse, R120 ;  /* 0x0000007846783220 */ /* 0x040fe20000410000 */
[----:B---3--:R-:W-:Y:S01]  /*3d40*/  @!P2 MOV R121, R30 ;  /* 0x0000001e0079a202 */ /* 0x008fe20000000f00 */
[-C--:B------:R-:W-:Y:S02]  /*3d50*/  @P3 FFMA.FTZ R70, R70, R118.reuse, -R35 ;  /* 0x0000007646463223 */ /* 0x080fe40000010823 */
[----:B------:R-:W-:Y:S02]  /*3d60*/  @P3 FFMA.FTZ R120, R71, R118, R120 ;  /* 0x0000007647783223 */ /* 0x000fe40000010078 */
[----:B------:R-:W-:Y:S02]  /*3d70*/  @P3 FADD.FTZ R121, R121, R70 ;  /* 0x0000004679793221 */ /* 0x000fe40000010000 */
[----:B------:R-:W-:-:S02]  /*3d80*/  @P3 FADD.FTZ R123, R123, R120 ;  /* 0x000000787b7b3221 */ /* 0x000fc40000010000 */
[C---:B----4-:R-:W-:Y:S02]  /*3d90*/  FMUL.FTZ R71, R103.reuse, R69 ;  /* 0x0000004567477220 */ /* 0x050fe40000410000 */
        /* <DEDUP_REMOVED lines=8> */
[----:B------:R-:W-:-:S02]  /*3e20*/  FMUL.FTZ R103, R105, R69 ;  /* 0x0000004569677220 */ /* 0x000fc40000410000 */
[-C--:B------:R-:W-:Y:S02]  /*3e30*/  FMUL.FTZ R105, R105, R68.reuse ;  /* 0x0000004469697220 */ /* 0x080fe40000410000 */
[----:B------:R-:W-:Y:S02]  /*3e40*/  FADD.FTZ R106, RZ, R123 ;  /* 0x0000007bff6a7221 */ /* 0x000fe40000010000 */
[----:B------:R-:W-:Y:S02]  /*3e50*/  FADD.FTZ R102, R102, R121 ;  /* 0x0000007966667221 */ /* 0x000fe40000010000 */
[C---:B------:R-:W-:Y:S01]  /*3e60*/  FFMA.FTZ R94, R114.reuse, R69, R105 ;  /* 0x00000045725e7223 */ /* 0x040fe20000010069 */
[----:B------:R-:W-:Y:S01]  /*3e70*/  HADD2.F32 R116, -RZ, R116.H0_H0 ;  /* 0x20000074ff747230 */ /* 0x000fe20000004100 */
[----:B------:R-:W-:Y:S02]  /*3e80*/  FFMA.FTZ R103, R114, R68, -R103 ;  /* 0x0000004472677223 */ /* 0x000fe40000010867 */
[----:B------:R-:W-:-:S02]  /*3e90*/  FMUL.FTZ R105, R99, R106 ;  /* 0x0000006a63697220 */ /* 0x000fc40000410000 */
[-C--:B------:R-:W-:Y:S02]  /*3ea0*/  FMUL.FTZ R114, R99, R102.reuse ;  /* 0x0000006663727220 */ /* 0x080fe40000410000 */
[C---:B------:R-:W-:Y:S01]  /*3eb0*/  FFMA.FTZ R105, R95.reuse, R102, -R105 ;  /* 0x000000665f697223 */ /* 0x040fe20000010869 */
[----:B------:R-:W-:Y:S01]  /*3ec0*/  HADD2.F32 R107, -RZ, R107.H0_H0 ;  /* 0x2000006bff6b7230 */ /* 0x000fe20000004100 */
[----:B------:R-:W-:Y:S01]  /*3ed0*/  FFMA.FTZ R114, R95, R106, R114 ;  /* 0x0000006a5f727223 */ /* 0x000fe20000010072 */
[----:B------:R-:W-:Y:S01]  /*3ee0*/  HADD2.F32 R110, -RZ, R110.H0_H0 ;  /* 0x2000006eff6e7230 */ /* 0x000fe20000004100 */
[C---:B------:R-:W-:Y:S02]  /*3ef0*/  FFMA.FTZ R71, R116.reuse, R68, -R71 ;  /* 0x0000004474477223 */ /* 0x040fe40000010847 */
[-C--:B------:R-:W-:Y:S02]  /*3f00*/  FFMA.FTZ R70, R116, R69.reuse, R70 ;  /* 0x0000004574467223 */ /* 0x080fe40000010046 */
[----:B------:R-:W-:-:S02]  /*3f10*/  FMUL.FTZ R116, R104, R69 ;  /* 0x0000004568747220 */ /* 0x000fc40000410000 */
[-C--:B------:R-:W-:Y:S02]  /*3f20*/  FMUL.FTZ R118, R104, R68.reuse ;  /* 0x0000004468767220 */ /* 0x080fe40000410000 */
[----:B------:R-:W-:Y:S02]  /*3f30*/  FADD.FTZ R95, R100, R105 ;  /* 0x00000069645f7221 */ /* 0x000fe40000010000 */
[----:B------:R-:W-:Y:S01]  /*3f40*/  FADD.FTZ R100, RZ, R114 ;  /* 0x00000072ff647221 */ /* 0x000fe20000010000 */
[----:B------:R-:W-:Y:S01]  /*3f50*/  HADD2.F32 R108, -RZ, R108.H0_H0 ;  /* 0x2000006cff6c7230 */ /* 0x000fe20000004100 */
[C---:B------:R-:W-:Y:S01]  /*3f60*/  FFMA.FTZ R104, R107.reuse, R68, -R116 ;  /* 0x000000446b687223 */ /* 0x040fe20000010874 */
[----:B------:R-:W-:Y:S01]  /*3f70*/  HADD2.F32 R131, -RZ, R131.H0_H0 ;  /* 0x20000083ff837230 */ /* 0x000fe20000004100 */
[-C--:B------:R-:W-:Y:S02]  /*3f80*/  FFMA.FTZ R99, R107, R69.reuse, R118 ;  /* 0x000000456b637223 */ /* 0x080fe40000010076 */
[----:B------:R-:W-:-:S02]  /*3f90*/  FMUL.FTZ R105, R110, R69 ;  /* 0x000000456e697220 */ /* 0x000fc40000410000 */
[----:B------:R-:W-:Y:S01]  /*3fa0*/  FMUL.FTZ R107, R110, R68 ;  /* 0x000000446e6b7220 */ /* 0x000fe20000410000 */
[----:B------:R-:W-:Y:S01]  /*3fb0*/  HADD2.F32 R119, -RZ, R119.H0_H0 ;  /* 0x20000077ff777230 */ /* 0x000fe20000004100 */
[C---:B------:R-:W-:Y:S01]  /*3fc0*/  FMUL.FTZ R110, R96.reuse, R100 ;  /* 0x00000064606e7220 */ /* 0x040fe20000410000 */
[----:B------:R-:W-:Y:S01]  /*3fd0*/  HADD2.F32 R122, -RZ, R122.H0_H0 ;  /* 0x2000007aff7a7230 */ /* 0x000fe20000004100 */
[----:B------:R-:W-:Y:S01]  /*3fe0*/  FMUL.FTZ R114, R96, R95 ;  /* 0x0000005f60727220 */ /* 0x000fe20000410000 */
[----:B------:R-:W-:Y:S01]  /*3ff0*/  HADD2.F32 R109, -RZ, R109.H0_H0 ;  /* 0x2000006dff6d7230 */ /* 0x000fe20000004100 */
[-C--:B------:R-:W-:Y:S01]  /*4000*/  FFMA.FTZ R96, R108, R69.reuse, R107 ;  /* 0x000000456c607223 */ /* 0x080fe2000001006b */
[----:B------:R-:W-:Y:S01]  /*4010*/  HADD2.F32 R33, -RZ, R130.H0_H0 ;  /* 0x20000082ff217230 */ /* 0x000fe20000004100 */
[----:B------:R-:W-:Y:S01]  /*4020*/  FMUL.FTZ R32, R131, R69 ;  /* 0x0000004583207220 */ /* 0x000fe20000410000 */
[----:B------:R-:W-:Y:S01]  /*4030*/  HADD2.F32 R132, -RZ, R101.H0_H0 ;  /* 0x20000065ff847230 */ /* 0x000fe20000004100 */
[----:B------:R-:W-:Y:S01]  /*4040*/  FFMA.FTZ R107, R97, R95, -R110 ;  /* 0x0000005f616b7223 */ /* 0x000fe2000001086e */
[----:B------:R-:W-:Y:S01]  /*4050*/  HADD2.F32 R117, -RZ, R117.H0_H0 ;  /* 0x20000075ff757230 */ /* 0x000fe20000004100 */
[----:B------:R-:W-:Y:S01]  /*4060*/  FMUL.FTZ R34, R131, R68 ;  /* 0x0000004483227220 */ /* 0x000fe20000410000 */
[----:B------:R-:W-:Y:S01]  /*4070*/  HADD2.F32 R111, -RZ, R111.H0_H0 ;  /* 0x2000006fff6f7230 */ /* 0x000fe20000004100 */
[----:B------:R-:W-:-:S02]  /*4080*/  FMUL.FTZ R101, R119, R69 ;  /* 0x0000004577657220 */ /* 0x000fc40000410000 */
[-C--:B------:R-:W-:Y:S02]  /*4090*/  FMUL.FTZ R35, R122, R69.reuse ;  /* 0x000000457a237220 */ /* 0x080fe40000410000 */
[----:B------:R-:W-:Y:S02]  /*40a0*/  FFMA.FTZ R105, R108, R68, -R105 ;  /* 0x000000446c697223 */ /* 0x000fe40000010869 */
[----:B------:R-:W-:Y:S02]  /*40b0*/  FFMA.FTZ R97, R97, R100, R114 ;  /* 0x0000006461617223 */ /* 0x000fe40000010072 */
[----:B------:R-:W-:Y:S02]  /*40c0*/  FMUL.FTZ R108, R109, R69 ;  /* 0x000000456d6c7220 */ /* 0x000fe40000410000 */
[----:B------:R-:W-:Y:S02]  /*40d0*/  FFMA.FTZ R32, R33, R68, -R32 ;  /* 0x0000004421207223 */ /* 0x000fe40000010820 */
[----:B------:R-:W-:-:S02]  /*40e0*/  FADD.FTZ R98, R98, R107 ;  /* 0x0000006b62627221 */ /* 0x000fc40000010000 */
[----:B------:R-:W-:Y:S02]  /*40f0*/  FFMA.FTZ R33, R33, R69, R34 ;  /* 0x0000004521217223 */ /* 0x000fe40000010022 */
[-C--:B------:R-:W-:Y:S02]  /*4100*/  FMUL.FTZ R119, R119, R68.reuse ;  /* 0x0000004477777220 */ /* 0x080fe40000410000 */
[-C--:B------:R-:W-:Y:S02]  /*4110*/  FFMA.FTZ R101, R132, R68.reuse, -R101 ;  /* 0x0000004484657223 */ /* 0x080fe40000010865 */
[-C--:B------:R-:W-:Y:S02]  /*4120*/  FMUL.FTZ R34, R122, R68.reuse ;  /* 0x000000447a227220 */ /* 0x080fe40000410000 */
[-C--:B------:R-:W-:Y:S02]  /*4130*/  FFMA.FTZ R35, R117, R68.reuse, -R35 ;  /* 0x0000004475237223 */ /* 0x080fe40000010823 */
[----:B------:R-:W-:-:S02]  /*4140*/  FMUL.FTZ R110, R109, R68 ;  /* 0x000000446d6e7220 */ /* 0x000fc40000410000 */
[----:B------:R-:W-:Y:S02]  /*4150*/  FADD.FTZ R97, RZ, R97 ;  /* 0x00000061ff617221 */ /* 0x000fe40000010000 */
[----:B------:R-:W-:Y:S02]  /*4160*/  FFMA.FTZ R68, R111, R68, -R108 ;  /* 0x000000446f447223 */ /* 0x000fe4000001086c */
[CC--:B------:R-:W-:Y:S02]  /*4170*/  FMUL.FTZ R108, R112.reuse, R98.reuse ;  /* 0x00000062706c7220 */ /* 0x0c0fe40000410000 */
[-C--:B------:R-:W-:Y:S02]  /*4180*/  FMUL.FTZ R112, R112, R97.reuse ;  /* 0x0000006170707220 */ /* 0x080fe40000410000 */
[C---:B------:R-:W-:Y:S02]  /*4190*/  FFMA.FTZ R107, R115.reuse, R97, R108 ;  /* 0x00000061736b7223 */ /* 0x040fe4000001006c */
[----:B------:R-:W-:Y:S01]  /*41a0*/  FFMA.FTZ R108, R115, R98, -R112 ;  /* 0x00000062736c7223 */ /* 0x000fe20000010870 */
[----:B------:R-:W-:Y:S01]  /*41b0*/  ISETP.NE.AND P1, PT, R80, RZ, PT ;  /* 0x000000ff5000720c */ /* 0x000fe20003f25270 */
[----:B------:R-:W-:-:S02]  /*41c0*/  FADD.FTZ R107, RZ, R107 ;  /* 0x0000006bff6b7221 */ /* 0x000fc40000010000 */
[----:B------:R-:W-:Y:S02]  /*41d0*/  FMUL.FTZ R109, R37, R31 ;  /* 0x0000001f256d7220 */ /* 0x000fe40000410000 */
[----:B------:R-:W-:Y:S02]  /*41e0*/  FADD.FTZ R108, R113, R108 ;  /* 0x0000006c716c7221 */ /* 0x000fe40000010000 */
[-C--:B------:R-:W-:Y:S02]  /*41f0*/  FFMA.FTZ R119, R132, R69.reuse, R119 ;  /* 0x0000004584777223 */ /* 0x080fe40000010077 */
[----:B------:R-:W-:Y:S02]  /*4200*/  FFMA.FTZ R34, R117, R69, R34 ;  /* 0x0000004575227223 */ /* 0x000fe40000010022 */
[----:B------:R-:W-:Y:S02]  /*4210*/  FMUL.FTZ R113, R91, R107 ;  /* 0x0000006b5b717220 */ /* 0x000fe40000410000 */
[----:B------:R-:W-:-:S02]  /*4220*/  FFMA.FTZ R69, R111, R69, R110 ;  /* 0x000000456f457223 */ /* 0x000fc4000001006e */
[-C--:B------:R-:W-:Y:S02]  /*4230*/  FFMA.FTZ R109, R36, R30.reuse, -R109 ;  /* 0x0000001e246d7223 */ /* 0x080fe4000001086d */
[C---:B------:R-:W-:Y:S02]  /*4240*/  FMUL.FTZ R30, R37.reuse, R30 ;  /* 0x0000001e251e7220 */ /* 0x040fe40000410000 */
[C---:B------:R-:W-:Y:S02]  /*4250*/  FMUL.FTZ R111, R37.reuse, R29 ;  /* 0x0000001d256f7220 */ /* 0x040fe40000410000 */
[----:B------:R-:W-:Y:S02]  /*4260*/  FMUL.FTZ R37, R37, R28 ;  /* 0x0000001c25257220 */ /* 0x000fe40000410000 */
[-C--:B------:R-:W-:Y:S02]  /*4270*/  FMUL.FTZ R91, R91, R108.reuse ;  /* 0x0000006c5b5b7220 */ /* 0x080fe40000410000 */
[----:B------:R-:W-:-:S02]  /*4280*/  FFMA.FTZ R110, R92, R108, -R113 ;  /* 0x0000006c5c6e7223 */ /* 0x000fc40000010871 */
[C---:B------:R-:W-:Y:S02]  /*4290*/  FFMA.FTZ R28, R36.reuse, R28, -R111 ;  /* 0x0000001c241c7223 */ /* 0x040fe4000001086f */
[----:B------:R-:W-:Y:S02]  /*42a0*/  FFMA.FTZ R29, R36, R29, R37 ;  /* 0x0000001d241d7223 */ /* 0x000fe40000010025 */
[----:B------:R-:W-:Y:S01]  /*42b0*/  FFMA.FTZ R91, R92, R107, R91 ;  /* 0x0000006b5c5b7223 */ /* 0x000fe2000001005b */
[----:B------:R-:W-:Y:S01]  /*42c0*/  BSSY B0, `(.L_x_2126) ;  /* 0x0000018000007945 */ /* 0x000fe20003800000 */
[----:B------:R-:W-:Y:S02]  /*42d0*/  FFMA.FTZ R36, R36, R31, R30 ;  /* 0x0000001f24247223 */ /* 0x000fe4000001001e */
[----:B------:R-:W-:Y:S02]  /*42e0*/  FADD.FTZ R92, R93, R110 ;  /* 0x0000006e5d5c7221 */ /* 0x000fe40000010000 */
[----:B------:R-:W-:-:S02]  /*42f0*/  FADD.FTZ R30, R38, R109 ;  /* 0x0000006d261e7221 */ /* 0x000fc40000010000 */
        /* <DEDUP_REMOVED lines=20> */
.L_x_2127:
[----:B------:R-:W-:Y:S05]  /*4440*/  BSYNC B0 ;  /* 0x0000000000007941 */ /* 0x000fea0003800000 */
.L_x_2126:
[-C--:B------:R-:W-:Y:S01]  /*4450*/  FMUL.FTZ R90, R90, R91.reuse ;  /* 0x0000005b5a5a7220 */ /* 0x080fe20000410000 */
[----:B-1----:R-:W-:Y:S01]  /*4460*/  IADD3 R81, R81, 0x1, RZ ;  /* 0x0000000151517810 */ /* 0x002fe20007ffe0ff */
        /* <DEDUP_REMOVED lines=42> */
.L_x_2125:
[----:B------:R-:W-:Y:S01]  /*4710*/  BAR.SYNC.DEFER_BLOCKING 0x0 ;  /* 0x0000000000007b1d */ /* 0x000fe20000010000 */
[----:B------:R-:W-:Y:S02]  /*4720*/  F2FP.PACK_AB R28, R73, R72 ;  /* 0x00000048491c723e */ /* 0x000fe400000000ff */
        /* <DEDUP_REMOVED lines=9> */
[C---:B------:R-:W-:Y:S02]  /*47c0*/  PRMT R35, R30.reuse, 0x7610, R35 ;  /* 0x000076101e237816 */ /* 0x040fe40000000023 */
[----:B------:R-:W-:Y:S01]  /*47d0*/  PRMT R36, R30, 0x7632, R36 ;  /* 0x000076321e247816 */ /* 0x000fe20000000024 */
[----:B------:R-:W-:Y:S01]  /*47e0*/  IMAD R30, R6, c[0x0][0x200], RZ ;  /* 0x00008000061e7a24 */ /* 0x000fe200078e02ff */
[----:B------:R-:W-:Y:S01]  /*47f0*/  ISETP.GE.AND P1, PT, R9, R42, PT ;  /* 0x0000002a0900720c */ /* 0x000fe20003f26270 */
[----:B------:R0:W-:Y:S01]  /*4800*/  STS.U16 [R51], R31 ;  /* 0x0000001f33007388 */ /* 0x0001e20000000400 */
[C-C-:B------:R-:W-:Y:S01]  /*4810*/  LOP3.LUT R53, R8.reuse, 0x20, R7.reuse, 0xfe, !PT ;  /* 0x0000002008357812 */ /* 0x140fe200078efe07 */
[----:B------:R-:W-:Y:S01]  /*4820*/  IMAD R39, R5, c[0x0][0x204], R30 ;  /* 0x0000810005277a24 */ /* 0x000fe200078e021e */
[--C-:B------:R-:W-:Y:S01]  /*4830*/  LOP3.LUT R55, R8, 0x40, R7.reuse, 0xfe, !PT ;  /* 0x0000004008377812 */ /* 0x100fe200078efe07 */
[----:B------:R1:W-:Y:S01]  /*4840*/  STS.U16 [R51+0x2], R32 ;  /* 0x0000022033007388 */ /* 0x0003e20000000400 */
[----:B------:R-:W-:Y:S01]  /*4850*/  IMAD R30, R6, c[0x0][0x1f0], RZ ;  /* 0x00007c00061e7a24 */ /* 0x000fe200078e02ff */
[----:B------:R-:W-:-:S02]  /*4860*/  LOP3.LUT R57, R8, 0x60, R7, 0xfe, !PT ;  /* 0x0000006008397812 */ /* 0x000fc400078efe07 */
[----:B------:R-:W-:Y:S01]  /*4870*/  STS.U16 [R51+0x4], R29 ;  /* 0x0000041d33007388 */ /* 0x000fe20000000400 */
[----:B------:R-:W-:Y:S02]  /*4880*/  IMAD R61, R5, c[0x0][0x1f4], R30 ;  /* 0x00007d00053d7a24 */ /* 0x000fe400078e021e */
[----:B0-----:R-:W-:Y:S01]  /*4890*/  IMAD R31, R3, c[0x0][0x208], RZ ;  /* 0x00008200031f7a24 */ /* 0x001fe200078e02ff */
[----:B------:R0:W-:Y:S01]  /*48a0*/  STS.U16 [R51+0x6], R33 ;  /* 0x0000062133007388 */ /* 0x0001e20000000400 */
[----:B-1----:R-:W-:-:S03]  /*48b0*/  SHF.L.U32 R32, R12, 0x8, RZ ;  /* 0x000000080c207819 */ /* 0x002fc600000006ff */
[----:B------:R1:W-:Y:S04]  /*48c0*/  STS.U16 [R51+0x8], R28 ;  /* 0x0000081c33007388 */ /* 0x0003e80000000400 */
[----:B------:R-:W-:Y:S01]  /*48d0*/  STS.U16 [R51+0xa], R34 ;  /* 0x00000a2233007388 */ /* 0x000fe20000000400 */
[----:B0-----:R-:W-:-:S03]  /*48e0*/  SHF.R.S32.HI R33, RZ, 0x1f, R32 ;  /* 0x0000001fff217819 */ /* 0x001fc60000011420 */
[----:B------:R0:W-:Y:S01]  /*48f0*/  STS.U16 [R51+0xc], R35 ;  /* 0x00000c2333007388 */ /* 0x0001e20000000400 */
[----:B-1----:R-:W-:-:S03]  /*4900*/  IMAD.WIDE.U32 R28, R5, c[0x0][0x200], RZ ;  /* 0x00008000051c7a25 */ /* 0x002fc600078e00ff */
[----:B------:R1:W-:Y:S01]  /*4910*/  STS.U16 [R51+0xe], R36 ;  /* 0x00000e2433007388 */ /* 0x0003e20000000400 */
[----:B------:R-:W-:-:S06]  /*4920*/  NOP ;  /* 0x0000000000007918 */ /* 0x000fcc0000000000 */
[----:B------:R-:W-:Y:S01]  /*4930*/  LDS.U16 R59, [R43] ;  /* 0x000000002b3b7984 */ /* 0x000fe20000000400 */
[----:B------:R-:W-:Y:S01]  /*4940*/  IADD3 R29, R29, R39, RZ ;  /* 0x000000271d1d7210 */ /* 0x000fe20007ffe0ff */
[C---:B0-----:R-:W-:Y:S01]  /*4950*/  IMAD R35, R0.reuse, c[0x0][0x20c], R31 ;  /* 0x0000830000237a24 */ /* 0x041fe200078e021f */
[----:B------:R-:W-:Y:S01]  /*4960*/  LEA R31, P2, R9, c[0x0][0x258], 0x1 ;  /* 0x00009600091f7a11 */ /* 0x000fe200078408ff */
[----:B------:R-:W-:Y:S01]  /*4970*/  LDS.U16 R71, [R44+0x40] ;  /* 0x000040002c477984 */ /* 0x000fe20000000400 */
[----:B-1----:R-:W-:Y:S02]  /*4980*/  @!P1 IMAD.WIDE.U32 R36, R5, c[0x0][0x1f0], R32 ;  /* 0x00007c0005249a25 */ /* 0x002fe400078e0020 */
[----:B------:R-:W-:Y:S01]  /*4990*/  LEA.HI.X R34, R9, c[0x0][0x25c], R10, 0x1, P2 ;  /* 0x0000970009227a11 */ /* 0x000fe200010f0c0a */
[----:B------:R-:W-:Y:S01]  /*49a0*/  LDS.U16 R81, [R45+0x80] ;  /* 0x000080002d517984 */ /* 0x000fe20000000400 */
[----:B------:R-:W-:Y:S01]  /*49b0*/  IMAD.WIDE.U32 R28, R0, c[0x0][0x208], R28 ;  /* 0x00008200001c7a25 */ /* 0x000fe200078e001c */
[----:B------:R-:W-:-:S02]  /*49c0*/  @!P1 IADD3 R37, R61, R37, RZ ;  /* 0x000000253d259210 */ /* 0x000fc40007ffe0ff */
[----:B------:R-:W-:Y:S02]  /*49d0*/  LDS.U16 R83, [R46+0xc0] ;  /* 0x0000c0002e537984 */ /* 0x000fe40000000400 */
[----:B------:R-:W-:Y:S01]  /*49e0*/  IADD3 R28, P3, R32, R28, RZ ;  /* 0x0000001c201c7210 */ /* 0x000fe20007f7e0ff */
[----:B------:R-:W-:Y:S01]  /*49f0*/  @!P1 IMAD.WIDE.U32 R36, R0, c[0x0][0x1f8], R36 ;  /* 0x00007e0000249a25 */ /* 0x000fe200078e0024 */
[----:B------:R-:W-:Y:S02]  /*4a00*/  LDS.U16 R85, [R47+0x100] ;  /* 0x000100002f557984 */ /* 0x000fe40000000400 */
[----:B------:R-:W-:Y:S02]  /*4a10*/  IADD3.X R29, R33, R35, R29, P3, !PT ;  /* 0x00000023211d7210 */ /* 0x000fe40001ffe41d */
[----:B------:R-:W-:Y:S01]  /*4a20*/  LDS.U16 R69, [R48+0x140] ;  /* 0x0001400030457984 */ /* 0x000fe20000000400 */
[C---:B------:R-:W-:Y:S02]  /*4a30*/  LEA R30, P2, R28.reuse, R31, 0x1 ;  /* 0x0000001f1c1e7211 */ /* 0x040fe400078408ff */
[----:B------:R-:W-:Y:S01]  /*4a40*/  @!P1 IADD3 R56, P6, R9, R36, RZ ;  /* 0x0000002409389210 */ /* 0x000fe20007fde0ff */
[----:B------:R-:W-:Y:S01]  /*4a50*/  LDS.U16 R65, [R49+0x180] ;  /* 0x0001800031417984 */ /* 0x000fe20000000400 */
[----:B------:R-:W-:Y:S01]  /*4a60*/  LEA.HI.X R31, R28, R34, R29, 0x1, P2 ;  /* 0x000000221c1f7211 */ /* 0x000fe200010f0c1d */
[----:B------:R-:W-:Y:S01]  /*4a70*/  IMAD R29, R3, c[0x0][0x1f8], RZ ;  /* 0x00007e00031d7a24 */ /* 0x000fe200078e02ff */
[----:B------:R-:W-:Y:S01]  /*4a80*/  IADD3 R28, P2, R9, R32, RZ ;  /* 0x00000020091c7210 */ /* 0x000fe20007f5e0ff */
[----:B------:R-:W-:Y:S01]  /*4a90*/  LDS.U16 R67, [R50+0x1c0] ;  /* 0x0001c00032437984 */ /* 0x000fe20000000400 */
[----:B------:R-:W-:-:S03]  /*4aa0*/  IMAD.WIDE.U32 R34, R5, c[0x0][0x1f0], RZ ;  /* 0x00007c0005227a25 */ /* 0x000fc600078e00ff */
[----:B------:R-:W-:Y:S01]  /*4ab0*/  @!P0 STS [0x210], R42 ;  /* 0x0002102aff008388 */ /* 0x000fe20000000800 */
[----:B------:R-:W-:Y:S01]  /*4ac0*/  IMAD R89, R0, c[0x0][0x1fc], R29 ;  /* 0x00007f0000597a24 */ /* 0x000fe200078e021d */
[C---:B------:R-:W-:Y:S02]  /*4ad0*/  IADD3.X R29, R10.reuse, R33, RZ, P2, !PT ;  /* 0x000000210a1d7210 */ /* 0x040fe400017fe4ff */
[----:B------:R-:W-:Y:S01]  /*4ae0*/  BAR.SYNC.DEFER_BLOCKING 0x0 ;  /* 0x0000000000007b1d */ /* 0x000fe20000010000 */
[----:B------:R-:W-:Y:S02]  /*4af0*/  IADD3 R35, R35, R61, RZ ;  /* 0x0000003d23237210 */ /* 0x000fe40007ffe0ff */
[----:B------:R-:W-:-:S03]  /*4b00*/  @!P1 IADD3.X R87, R10, R37, R89, P6, !PT ;  /* 0x000000250a579210 */ /* 0x000fc600037fe459 */
[----:B------:R-:W0:Y:S02]  /*4b10*/  LDS R54, [0x210] ;  /* 0x00021000ff367984 */ /* 0x000e240000000800 */
[-C--:B0-----:R-:W-:Y:S02]  /*4b20*/  ISETP.GE.AND P5, PT, R9, R54.reuse, PT ;  /* 0x000000360900720c */ /* 0x081fe40003fa6270 */
[-C--:B------:R-:W-:Y:S02]  /*4b30*/  ISETP.GE.AND P4, PT, R53, R54.reuse, PT ;  /* 0x000000363500720c */ /* 0x080fe40003f86270 */
[-C--:B------:R-:W-:Y:S02]  /*4b40*/  ISETP.GE.AND P2, PT, R55, R54.reuse, PT ;  /* 0x000000363700720c */ /* 0x080fe40003f46270 */
[----:B------:R-:W-:-:S07]  /*4b50*/  ISETP.GE.AND P3, PT, R57, R54, PT ;  /* 0x000000363900720c */ /* 0x000fce0003f66270 */
        /* <DEDUP_REMOVED lines=10> */
.L_x_2130:
[----:B------:R-:W-:Y:S05]  /*4c00*/  BSYNC B0 ;  /* 0x0000000000007941 */ /* 0x000fea0003800000 */
.L_x_2129:
[----:B------:R-:W-:Y:S01]  /*4c10*/  IADD3 R52, P5, R9, 0x20, RZ ;  /* 0x0000002009347810 */ /* 0x000fe20007fbe0ff */
[----:B------:R1:W-:Y:S01]  /*4c20*/  @!P4 STG.E.U16 [R30.64+0x40], R71 ;  /* 0x000040471e00c986 */ /* 0x0003e2000c101504 */
[----:B0-----:R-:W-:Y:S01]  /*4c30*/  LOP3.LUT R39, R8, 0x80, R7, 0xfe, !PT ;  /* 0x0000008008277812 */ /* 0x001fe200078efe07 */
[----:B------:R-:W-:Y:S01]  /*4c40*/  IMAD.WIDE.U32 R34, R0, c[0x0][0x1f8], R34 ;  /* 0x00007e0000227a25 */ /* 0x000fe200078e0022 */
[C-C-:B------:R-:W-:Y:S01]  /*4c50*/  LOP3.LUT R59, R8.reuse, 0xa0, R7.reuse, 0xfe, !PT ;  /* 0x000000a0083b7812 */ /* 0x140fe200078efe07 */
[----:B------:R-:W-:Y:S01]  /*4c60*/  @!P2 STG.E.U16 [R30.64+0x80], R81 ;  /* 0x000080511e00a986 */ /* 0x000fe2000c101504 */
[C-C-:B------:R-:W-:Y:S02]  /*4c70*/  LOP3.LUT R61, R8.reuse, 0xc0, R7.reuse, 0xfe, !PT ;  /* 0x000000c0083d7812 */ /* 0x140fe400078efe07 */
[----:B------:R-:W-:Y:S01]  /*4c80*/  LOP3.LUT R63, R8, 0xe0, R7, 0xfe, !PT ;  /* 0x000000e0083f7812 */ /* 0x000fe200078efe07 */
[----:B------:R-:W-:Y:S01]  /*4c90*/  @!P3 STG.E.U16 [R30.64+0xc0], R83 ;  /* 0x0000c0531e00b986 */ /* 0x000fe2000c101504 */
[----:B------:R-:W-:-:S02]  /*4ca0*/  IADD3.X R37, RZ, R10, RZ, P5, !PT ;  /* 0x0000000aff257210 */ /* 0x000fc40002ffe4ff */
[-C--:B------:R-:W-:Y:S02]  /*4cb0*/  ISETP.GE.AND P4, PT, R39, R54.reuse, PT ;  /* 0x000000362700720c */ /* 0x080fe40003f86270 */
[-C--:B------:R-:W-:Y:S02]  /*4cc0*/  ISETP.GE.AND P5, PT, R59, R54.reuse, PT ;  /* 0x000000363b00720c */ /* 0x080fe40003fa6270 */
[-C--:B------:R-:W-:Y:S02]  /*4cd0*/  ISETP.GE.AND P2, PT, R61, R54.reuse, PT ;  /* 0x000000363d00720c */ /* 0x080fe40003f46270 */
[----:B------:R-:W-:Y:S02]  /*4ce0*/  ISETP.GE.AND P3, PT, R63, R54, PT ;  /* 0x000000363f00720c */ /* 0x000fe40003f66270 */
[C---:B------:R-:W-:Y:S02]  /*4cf0*/  SHF.L.U64.HI R38, R52.reuse, 0x1, R37 ;  /* 0x0000000134267819 */ /* 0x040fe40000010225 */
[----:B------:R-:W-:-:S02]  /*4d00*/  SHF.L.U32 R52, R52, 0x1, RZ ;  /* 0x0000000134347819 */ /* 0x000fc400000006ff */
[----:B-1----:R-:W-:Y:S01]  /*4d10*/  PRMT R71, RZ, 0x7610, R71 ;  /* 0x00007610ff477816 */ /* 0x002fe20000000047 */
[----:B------:R-:W-:Y:S01]  /*4d20*/  @!P4 STG.E.U16 [R30.64+0x100], R85 ;  /* 0x000100551e00c986 */ /* 0x000fe2000c101504 */
[----:B------:R-:W-:Y:S02]  /*4d30*/  IADD3 R37, P4, R32, R34, RZ ;  /* 0x0000002220257210 */ /* 0x000fe40007f9e0ff */
[----:B------:R-:W-:Y:S01]  /*4d40*/  IADD3 R34, P6, R52, c[0x0][0x268], RZ ;  /* 0x00009a0034227a10 */ /* 0x000fe20007fde0ff */
[----:B------:R-:W-:Y:S01]  /*4d50*/  @!P5 STG.E.U16 [R30.64+0x140], R69 ;  /* 0x000140451e00d986 */ /* 0x000fe2000c101504 */
[----:B------:R-:W-:Y:S02]  /*4d60*/  IADD3.X R54, R33, R89, R35, P4, !PT ;  /* 0x0000005921367210 */ /* 0x000fe400027fe423 */
[----:B------:R-:W-:Y:S01]  /*4d70*/  IADD3.X R35, R38, c[0x0][0x26c], RZ, P6, !PT ;  /* 0x00009b0026237a10 */ /* 0x000fe200037fe4ff */
[----:B------:R-:W-:Y:S01]  /*4d80*/  @!P2 STG.E.U16 [R30.64+0x180], R65 ;  /* 0x000180411e00a986 */ /* 0x000fe2000c101504 */
[----:B------:R-:W-:-:S02]  /*4d90*/  LEA R34, P6, R37, R34, 0x1 ;  /* 0x0000002225227211 */ /* 0x000fc400078c08ff */
[-C--:B------:R-:W-:Y:S01]  /*4da0*/  ISETP.GE.AND P5, PT, R53, R42.reuse, PT ;  /* 0x0000002a3500720c */ /* 0x080fe20003fa6270 */
[----:B------:R0:W-:Y:S01]  /*4db0*/  @!P3 STG.E.U16 [R30.64+0x1c0], R67 ;  /* 0x0001c0431e00b986 */ /* 0x0001e2000c101504 */
[----:B------:R-:W-:Y:S02]  /*4dc0*/  LEA.HI.X R35, R37, R35, R54, 0x1, P6 ;  /* 0x0000002325237211 */ /* 0x000fe400030f0c36 */
[-C--:B------:R-:W-:Y:S01]  /*4dd0*/  ISETP.GE.AND P6, PT, R55, R42.reuse, PT ;  /* 0x0000002a3700720c */ /* 0x080fe20003fc6270 */
[----:B------:R-:W-:Y:S01]  /*4de0*/  BAR.SYNC.DEFER_BLOCKING 0x0 ;  /* 0x0000000000007b1d */ /* 0x000fe20000010000 */
[C---:B------:R-:W-:Y:S02]  /*4df0*/  @!P1 LEA R36, P4, R56.reuse, c[0x0][0x268], 0x1 ;  /* 0x00009a0038249a11 */ /* 0x040fe400078808ff */
[----:B------:R-:W-:Y:S02]  /*4e00*/  ISETP.GE.AND P3, PT, R57, R42, PT ;  /* 0x0000002a3900720c */ /* 0x000fe40003f66270 */
[----:B------:R-:W-:-:S02]  /*4e10*/  @!P1 LEA.HI.X R37, R56, c[0x0][0x26c], R87, 0x1, P4 ;  /* 0x00009b0038259a11 */ /* 0x000fc400020f0c57 */
[----:B------:R-:W-:Y:S02]  /*4e20*/  PRMT R56, RZ, 0x7610, R56 ;  /* 0x00007610ff387816 */ /* 0x000fe40000000038 */
[-C--:B------:R-:W-:Y:S02]  /*4e30*/  ISETP.GE.AND P2, PT, R39, R42.reuse, PT ;  /* 0x0000002a2700720c */ /* 0x080fe40003f46270 */
[-C--:B------:R-:W-:Y:S02]  /*4e40*/  ISETP.GE.AND P4, PT, R59, R42.reuse, PT ;  /* 0x0000002a3b00720c */ /* 0x080fe40003f86270 */
[----:B------:R-:W-:Y:S02]  /*4e50*/  PRMT R54, RZ, 0x7610, R54 ;  /* 0x00007610ff367816 */ /* 0x000fe40000000036 */
[----:B0-----:R-:W-:Y:S02]  /*4e60*/  PRMT R31, RZ, 0x7610, R31 ;  /* 0x00007610ff1f7816 */ /* 0x001fe4000000001f */
[----:B------:R-:W-:Y:S01]  /*4e70*/  PRMT R30, RZ, 0x7610, R30 ;  /* 0x00007610ff1e7816 */ /* 0x000fe2000000001e */
[----:B------:R-:W2:Y:S01]  /*4e80*/  @!P5 LDG.E.U16 R71, [R34.64] ;  /* 0x000000042247d981 */ /* 0x000ea2000c1e1500 */
[----:B------:R-:W-:-:S03]  /*4e90*/  ISETP.GE.AND P5, PT, R61, R42, PT ;  /* 0x0000002a3d00720c */ /* 0x000fc60003fa6270 */
[----:B------:R-:W3:Y:S01]  /*4ea0*/  @!P6 LDG.E.U16 R56, [R34.64+0x40] ;  /* 0x000040042238e981 */ /* 0x000ee2000c1e1500 */
[----:B------:R-:W-:Y:S02]  /*4eb0*/  ISETP.GE.AND P6, PT, R63, R42, PT ;  /* 0x0000002a3f00720c */ /* 0x000fe40003fc6270 */
[----:B------:R-:W-:Y:S01]  /*4ec0*/  PRMT R65, RZ, 0x7610, R65 ;  /* 0x00007610ff417816 */ /* 0x000fe20000000041 */
[----:B------:R-:W4:Y:S01]  /*4ed0*/  @!P1 LDG.E.U16 R54, [R36.64] ;  /* 0x0000000424369981 */ /* 0x000f22000c1e1500 */
[----:B------:R-:W-:Y:S02]  /*4ee0*/  PRMT R58, RZ, 0x7610, R58 ;  /* 0x00007610ff3a7816 */ /* 0x000fe4000000003a */
[----:B------:R-:W-:Y:S01]  /*4ef0*/  PRMT R67, RZ, 0x7610, R67 ;  /* 0x00007610ff437816 */ /* 0x000fe20000000043 */
[----:B------:R-:W5:Y:S04]  /*4f00*/  @!P3 LDG.E.U16 R31, [R34.64+0x80] ;  /* 0x00008004221fb981 */ /* 0x000f68000c1e1500 */
[----:B------:R-:W3:Y:S04]  /*4f10*/  @!P2 LDG.E.U16 R30, [R34.64+0xc0] ;  /* 0x0000c004221ea981 */ /* 0x000ee8000c1e1500 */
[----:B------:R-:W5:Y:S04]  /*4f20*/  @!P4 LDG.E.U16 R65, [R34.64+0x100] ;  /* 0x000100042241c981 */ /* 0x000f68000c1e1500 */
[----:B------:R-:W5:Y:S04]  /*4f30*/  @!P5 LDG.E.U16 R58, [R34.64+0x140] ;  /* 0x00014004223ad981 */ /* 0x000f68000c1e1500 */
[----:B------:R-:W5:Y:S01]  /*4f40*/  @!P6 LDG.E.U16 R67, [R34.64+0x180] ;  /* 0x000180042243e981 */ /* 0x000f62000c1e1500 */
[----:B------:R-:W-:Y:S03]  /*4f50*/  BSSY B0, `(.L_x_2131) ;  /* 0x0000077000007945 */ /* 0x000fe60003800000 */
[----:B----4-:R-:W-:Y:S04]  /*4f60*/  STS.U16 [R43], R54 ;  /* 0x000000362b007388 */ /* 0x010fe80000000400 */
[----:B--2---:R-:W-:Y:S04]  /*4f70*/  STS.U16 [R44+0x40], R71 ;  /* 0x000040472c007388 */ /* 0x004fe80000000400 */
[----:B---3--:R-:W-:Y:S04]  /*4f80*/  STS.U16 [R45+0x80], R56 ;  /* 0x000080382d007388 */ /* 0x008fe80000000400 */
[----:B-----5:R-:W-:Y:S04]  /*4f90*/  STS.U16 [R46+0xc0], R31 ;  /* 0x0000c01f2e007388 */ /* 0x020fe80000000400 */
[----:B------:R-:W-:Y:S04]  /*4fa0*/  STS.U16 [R47+0x100], R30 ;  /* 0x0001001e2f007388 */ /* 0x000fe80000000400 */
[----:B------:R-:W-:Y:S04]  /*4fb0*/  STS.U16 [R48+0x140], R65 ;  /* 0x0001404130007388 */ /* 0x000fe80000000400 */
[----:B------:R-:W-:Y:S04]  /*4fc0*/  STS.U16 [R49+0x180], R58 ;  /* 0x0001803a31007388 */ /* 0x000fe80000000400 */
[----:B------:R-:W-:Y:S01]  /*4fd0*/  STS.U16 [R50+0x1c0], R67 ;  /* 0x0001c04332007388 */ /* 0x000fe20000000400 */
[----:B------:R-:W-:-:S06]  /*4fe0*/  NOP ;  /* 0x0000000000007918 */ /* 0x000fcc0000000000 */
[----:B------:R-:W0:Y:S04]  /*4ff0*/  LDS.U16 R31, [R51+0xa] ;  /* 0x00000a00331f7984 */ /* 0x000e280000000400 */
[----:B------:R-:W1:Y:S04]  /*5000*/  LDS.U16 R56, [R51+0xe] ;  /* 0x00000e0033387984 */ /* 0x000e680000000400 */
[----:B------:R-:W2:Y:S04]  /*5010*/  LDS.U16 R36, [R51] ;  /* 0x0000000033247984 */ /* 0x000ea80000000400 */
[----:B------:R-:W3:Y:S04]  /*5020*/  LDS.U16 R34, [R51+0x2] ;  /* 0x0000020033227984 */ /* 0x000ee80000000400 */
[----:B------:R-:W4:Y:S04]  /*5030*/  LDS.U16 R35, [R51+0x4] ;  /* 0x0000040033237984 */ /* 0x000f280000000400 */
[----:B------:R-:W5:Y:S04]  /*5040*/  LDS.U16 R37, [R51+0x6] ;  /* 0x0000060033257984 */ /* 0x000f680000000400 */
[----:B------:R-:W5:Y:S04]  /*5050*/  LDS.U16 R54, [R51+0x8] ;  /* 0x0000080033367984 */ /* 0x000f680000000400 */
[----:B------:R-:W5:Y:S01]  /*5060*/  LDS.U16 R30, [R51+0xc] ;  /* 0x00000c00331e7984 */ /* 0x000f620000000400 */
[----:B0-----:R-:W-:-:S02]  /*5070*/  HADD2.F32 R65, -RZ, R31.H0_H0 ;  /* 0x2000001fff417230 */ /* 0x001fc40000004100 */
[----:B-1----:R-:W-:-:S03]  /*5080*/  HADD2.F32 R68, -RZ, R56.H0_H0 ;  /* 0x20000038ff447230 */ /* 0x002fc60000004100 */
[----:B------:R-:W-:Y:S01]  /*5090*/  FMUL.FTZ R66, R65, -1.4426950216293334961 ;  /* 0xbfb8aa3b41427820 */ /* 0x000fe20000410000 */
[----:B--2---:R-:W-:Y:S01]  /*50a0*/  HADD2.F32 R36, -RZ, R36.H0_H0 ;  /* 0x20000024ff247230 */ /* 0x004fe20000004100 */
[----:B------:R-:W-:-:S04]  /*50b0*/  FMUL.FTZ R69, R68, -1.4426950216293334961 ;  /* 0xbfb8aa3b44457820 */ /* 0x000fc80000410000 */
[----:B------:R-:W0:Y:S01]  /*50c0*/  MUFU.EX2 R66, R66 ;  /* 0x0000004200427308 */ /* 0x000e220000000800 */
[----:B---3--:R-:W-:Y:S01]  /*50d0*/  HADD2.F32 R58, -RZ, R34.H0_H0 ;  /* 0x20000022ff3a7230 */ /* 0x008fe20000004100 */
[----:B------:R-:W-:Y:S01]  /*50e0*/  FMUL.FTZ R34, R36, -1.4426950216293334961 ;  /* 0xbfb8aa3b24227820 */ /* 0x000fe20000410000 */
[----:B----4-:R-:W-:-:S03]  /*50f0*/  HADD2.F32 R35, -RZ, R35.H0_H0 ;  /* 0x20000023ff237230 */ /* 0x010fc60000004100 */
[----:B------:R-:W-:Y:S02]  /*5100*/  FMUL.FTZ R60, R58, -1.4426950216293334961 ;  /* 0xbfb8aa3b3a3c7820 */ /* 0x000fe40000410000 */
[----:B------:R-:W1:Y:S01]  /*5110*/  MUFU.EX2 R69, R69 ;  /* 0x0000004500457308 */ /* 0x000e620000000800 */
[----:B-----5:R-:W-:Y:S01]  /*5120*/  HADD2.F32 R62, -RZ, R37.H0_H0 ;  /* 0x20000025ff3e7230 */ /* 0x020fe20000004100 */
[----:B------:R-:W-:Y:S01]  /*5130*/  FMUL.FTZ R37, R35, -1.4426950216293334961 ;  /* 0xbfb8aa3b23257820 */ /* 0x000fe20000410000 */
[----:B------:R-:W-:-:S03]  /*5140*/  HADD2.F32 R54, -RZ, R54.H0_H0 ;  /* 0x20000036ff367230 */ /* 0x000fc60000004100 */
[----:B------:R-:W-:Y:S02]  /*5150*/  FMUL.FTZ R64, R62, -1.4426950216293334961 ;  /* 0xbfb8aa3b3e407820 */ /* 0x000fe40000410000 */
[----:B------:R-:W2:Y:S01]  /*5160*/  MUFU.EX2 R34, R34 ;  /* 0x0000002200227308 */ /* 0x000ea20000000800 */
[----:B------:R-:W-:Y:S01]  /*5170*/  HADD2.F32 R67, -RZ, R30.H0_H0 ;  /* 0x2000001eff437230 */ /* 0x000fe20000004100 */
[----:B------:R-:W-:Y:S02]  /*5180*/  FMUL.FTZ R31, R54, -1.4426950216293334961 ;  /* 0xbfb8aa3b361f7820 */ /* 0x000fe40000410000 */
[----:B0-----:R-:W-:Y:S02]  /*5190*/  FADD.FTZ R66, R66, 1 ;  /* 0x3f80000042427421 */ /* 0x001fe40000010000 */
[----:B------:R-:W-:Y:S02]  /*51a0*/  FMUL.FTZ R30, R67, -1.4426950216293334961 ;  /* 0xbfb8aa3b431e7820 */ /* 0x000fe40000410000 */
        /* <DEDUP_REMOVED lines=9> */
[----:B--2---:R-:W-:Y:S02]  /*5240*/  FADD.FTZ R37, R37, 1 ;  /* 0x3f80000025257421 */ /* 0x004fe40000010000 */
[----:B0-----:R-:W-:-:S05]  /*5250*/  FADD.FTZ R64, R64, 1 ;  /* 0x3f80000040407421 */ /* 0x001fca0000010000 */
[----:B------:R-:W0:Y:S01]  /*5260*/  MUFU.RCP R71, R34 ;  /* 0x0000002200477308 */ /* 0x000e220000001000 */
[----:B-1----:R-:W-:-:S07]  /*5270*/  FADD.FTZ R30, R31, 1 ;  /* 0x3f8000001f1e7421 */ /* 0x002fce0000010000 */
[----:B------:R-:W1:Y:S08]  /*5280*/  MUFU.RCP R81, R60 ;  /* 0x0000003c00517308 */ /* 0x000e700000001000 */
[----:B------:R-:W2:Y:S01]  /*5290*/  MUFU.RCP R70, R37 ;  /* 0x0000002500467308 */ /* 0x000ea20000001000 */
[----:B0-----:R-:W-:-:S04]  /*52a0*/  FMUL.FTZ R31, R36, R71 ;  /* 0x00000047241f7220 */ /* 0x001fc80000410000 */
[----:B------:R-:W-:-:S03]  /*52b0*/  FMUL.FTZ R31, R31, R72 ;  /* 0x000000481f1f7220 */ /* 0x000fc60000410000 */
[----:B------:R-:W0:Y:S01]  /*52c0*/  MUFU.RCP R83, R64 ;  /* 0x0000004000537308 */ /* 0x000e220000001000 */
[----:B-1----:R-:W-:-:S04]  /*52d0*/  FMUL.FTZ R58, R58, R81 ;  /* 0x000000513a3a7220 */ /* 0x002fc80000410000 */
[----:B------:R-:W-:-:S03]  /*52e0*/  FMUL.FTZ R58, R58, R73 ;  /* 0x000000493a3a7220 */ /* 0x000fc60000410000 */
[----:B------:R-:W1:Y:S01]  /*52f0*/  MUFU.RCP R85, R30 ;  /* 0x0000001e00557308 */ /* 0x000e620000001000 */
[----:B--2---:R-:W-:Y:S01]  /*5300*/  FMUL.FTZ R35, R35, R70 ;  /* 0x0000004623237220 */ /* 0x004fe20000410000 */
[----:B------:R-:W-:Y:S01]  /*5310*/  F2FP.PACK_AB R31, R58, R31 ;  /* 0x0000001f3a1f723e */ /* 0x000fe200000000ff */
[----:B------:R-:W-:Y:S02]  /*5320*/  BAR.SYNC.DEFER_BLOCKING 0x0 ;  /* 0x0000000000007b1d */ /* 0x000fe40000010000 */
[----:B------:R-:W-:Y:S01]  /*5330*/  FMUL.FTZ R35, R35, R74 ;  /* 0x0000004a23237220 */ /* 0x000fe20000410000 */
[----:B------:R-:W-:Y:S01]  /*5340*/  PRMT R34, R31, 0x7632, R34 ;  /* 0x000076321f227816 */ /* 0x000fe20000000022 */
[----:B0-----:R-:W-:Y:S02]  /*5350*/  FMUL.FTZ R62, R62, R83 ;  /* 0x000000533e3e7220 */ /* 0x001fe40000410000 */
[----:B------:R-:W0:Y:S02]  /*5360*/  MUFU.RCP R66, R66 ;  /* 0x0000004200427308 */ /* 0x000e240000001000 */
[----:B------:R-:W-:-:S02]  /*5370*/  FMUL.FTZ R62, R62, R75 ;  /* 0x0000004b3e3e7220 */ /* 0x000fc40000410000 */
[----:B-1----:R-:W-:-:S04]  /*5380*/  FMUL.FTZ R37, R54, R85 ;  /* 0x0000005536257220 */ /* 0x002fc80000410000 */
[----:B------:R-:W1:Y:S01]  /*5390*/  MUFU.RCP R56, R56 ;  /* 0x0000003800387308 */ /* 0x000e620000001000 */
[----:B------:R-:W-:Y:S01]  /*53a0*/  F2FP.PACK_AB R35, R62, R35 ;  /* 0x000000233e23723e */ /* 0x000fe200000000ff */
[----:B------:R-:W-:-:S03]  /*53b0*/  FMUL.FTZ R37, R37, R76 ;  /* 0x0000004c25257220 */ /* 0x000fc60000410000 */
[----:B------:R-:W-:-:S03]  /*53c0*/  PRMT R36, R35, 0x7632, R36 ;  /* 0x0000763223247816 */ /* 0x000fc60000000024 */
[----:B------:R-:W2:Y:S01]  /*53d0*/  MUFU.RCP R69, R69 ;  /* 0x0000004500457308 */ /* 0x000ea20000001000 */
[----:B0-----:R-:W-:Y:S01]  /*53e0*/  FMUL.FTZ R30, R65, R66 ;  /* 0x00000042411e7220 */ /* 0x001fe20000410000 */
[----:B------:R-:W-:Y:S03]  /*53f0*/  STS.U16 [R51], R31 ;  /* 0x0000001f33007388 */ /* 0x000fe60000000400 */
[----:B------:R-:W-:Y:S01]  /*5400*/  FMUL.FTZ R30, R30, R77 ;  /* 0x0000004d1e1e7220 */ /* 0x000fe20000410000 */
[----:B------:R0:W-:Y:S01]  /*5410*/  STS.U16 [R51+0x2], R34 ;  /* 0x0000022233007388 */ /* 0x0001e20000000400 */
[----:B-1----:R-:W-:-:S03]  /*5420*/  FMUL.FTZ R67, R67, R56 ;  /* 0x0000003843437220 */ /* 0x002fc60000410000 */
[----:B------:R-:W-:Y:S01]  /*5430*/  F2FP.PACK_AB R30, R30, R37 ;  /* 0x000000251e1e723e */ /* 0x000fe200000000ff */
[----:B------:R1:W-:Y:S01]  /*5440*/  STS.U16 [R51+0x4], R35 ;  /* 0x0000042333007388 */ /* 0x0003e20000000400 */
[----:B------:R-:W-:Y:S02]  /*5450*/  FMUL.FTZ R67, R67, R78 ;  /* 0x0000004e43437220 */ /* 0x000fe40000410000 */
[----:B------:R-:W-:Y:S01]  /*5460*/  PRMT R54, R30, 0x7632, R54 ;  /* 0x000076321e367816 */ /* 0x000fe20000000036 */
[----:B------:R-:W-:Y:S01]  /*5470*/  STS.U16 [R51+0x6], R36 ;  /* 0x0000062433007388 */ /* 0x000fe20000000400 */
[----:B--2---:R-:W-:Y:S02]  /*5480*/  FMUL.FTZ R68, R68, R69 ;  /* 0x0000004544447220 */ /* 0x004fe40000410000 */
[----:B0-----:R-:W-:Y:S01]  /*5490*/  IMAD R34, R6, c[0x0][0x210], RZ ;  /* 0x0000840006227a24 */ /* 0x001fe200078e02ff */
[----:B------:R0:W-:Y:S01]  /*54a0*/  STS.U16 [R51+0x8], R30 ;  /* 0x0000081e33007388 */ /* 0x0001e20000000400 */
[----:B------:R-:W-:-:S02]  /*54b0*/  FMUL.FTZ R68, R68, R79 ;  /* 0x0000004f44447220 */ /* 0x000fc40000410000 */
[----:B-1----:R-:W-:Y:S01]  /*54c0*/  IMAD R35, R5, c[0x0][0x214], R34 ;  /* 0x0000850005237a24 */ /* 0x002fe200078e0222 */
[----:B------:R-:W-:Y:S02]  /*54d0*/  STS.U16 [R51+0xa], R54 ;  /* 0x00000a3633007388 */ /* 0x000fe40000000400 */
[----:B------:R-:W-:-:S04]  /*54e0*/  F2FP.PACK_AB R67, R68, R67 ;  /* 0x000000434443723e */ /* 0x000fc800000000ff */
[----:B------:R-:W-:Y:S01]  /*54f0*/  PRMT R56, R67, 0x7610, R56 ;  /* 0x0000761043387816 */ /* 0x000fe20000000038 */
[----:B0-----:R-:W-:Y:S01]  /*5500*/  IMAD.WIDE.U32 R30, R5, c[0x0][0x210], RZ ;  /* 0x00008400051e7a25 */ /* 0x001fe200078e00ff */
[----:B------:R-:W-:-:S03]  /*5510*/  PRMT R58, R67, 0x7632, R58 ;  /* 0x00007632433a7816 */ /* 0x000fc6000000003a */
[----:B------:R-:W-:Y:S04]  /*5520*/  STS.U16 [R51+0xc], R56 ;  /* 0x00000c3833007388 */ /* 0x000fe80000000400 */
[----:B------:R0:W-:Y:S01]  /*5530*/  STS.U16 [R51+0xe], R58 ;  /* 0x00000e3a33007388 */ /* 0x0001e20000000400 */
[----:B------:R-:W-:-:S06]  /*5540*/  NOP ;  /* 0x0000000000007918 */ /* 0x000fcc0000000000 */
[----:B------:R-:W-:Y:S01]  /*5550*/  LDS.U16 R43, [R43] ;  /* 0x000000002b2b7984 */ /* 0x000fe20000000400 */
[----:B0-----:R-:W-:-:S03]  /*5560*/  IADD3 R51, R31, R35, RZ ;  /* 0x000000231f337210 */ /* 0x001fc60007ffe0ff */
        /* <DEDUP_REMOVED lines=21> */
.L_x_2132:
[----:B------:R-:W-:Y:S05]  /*56c0*/  BSYNC B0 ;  /* 0x0000000000007941 */ /* 0x000fea0003800000 */
.L_x_2131:
[----:B------:R-:W-:Y:S01]  /*56d0*/  MOV R28, R30 ;  /* 0x0000001e001c7202 */ /* 0x000fe20000000f00 */
[----:B------:R-:W-:Y:S01]  /*56e0*/  IMAD R31, R3, c[0x0][0x218], RZ ;  /* 0x00008600031f7a24 */ /* 0x000fe200078e02ff */
[----:B------:R-:W-:Y:S02]  /*56f0*/  MOV R29, R51 ;  /* 0x00000033001d7202 */ /* 0x000fe40000000f00 */
[-C--:B------:R-:W-:Y:S01]  /*5700*/  ISETP.GE.AND P5, PT, R61, R36.reuse, PT ;  /* 0x000000243d00720c */ /* 0x080fe20003fa6270 */
[C---:B0-----:R-:W-:Y:S01]  /*5710*/  IMAD R35, R0.reuse, c[0x0][0x21c], R31 ;  /* 0x0000870000237a24 */ /* 0x041fe200078e021f */
[-C--:B------:R-:W-:Y:S01]  /*5720*/  ISETP.GE.AND P0, PT, R53, R36.reuse, PT ;  /* 0x000000243500720c */ /* 0x080fe20003f06270 */
[----:B------:R-:W-:Y:S01]  /*5730*/  IMAD.WIDE.U32 R28, R0, c[0x0][0x218], R28 ;  /* 0x00008600001c7a25 */ /* 0x000fe200078e001c */
[----:B------:R-:W-:Y:S02]  /*5740*/  IADD3 R12, R12, 0x1, RZ ;  /* 0x000000010c0c7810 */ /* 0x000fe40007ffe0ff */
        /* <DEDUP_REMOVED lines=11> */
[----:B------:R-:W-:-:S03]  /*5800*/  ISETP.GE.AND P3, PT, R39, R36, PT ;  /* 0x000000242700720c */ /* 0x000fc60003f66270 */
[----:B------:R0:W-:Y:S01]  /*5810*/  @!P0 STG.E.U16 [R28.64], R37 ;  /* 0x000000251c008986 */ /* 0x0001e2000c101504 */
[----:B------:R-:W-:-:S03]  /*5820*/  ISETP.GE.AND P0, PT, R12, c[0x0][0x174], PT ;  /* 0x00005d000c007a0c */ /* 0x000fc60003f06270 */
[----:B------:R0:W-:Y:S04]  /*5830*/  @!P4 STG.E.U16 [R28.64+0x100], R67 ;  /* 0x000100431c00c986 */ /* 0x0001e8000c101504 */
[----:B------:R0:W-:Y:S04]  /*5840*/  @!P6 STG.E.U16 [R28.64+0x180], R69 ;  /* 0x000180451c00e986 */ /* 0x0001e8000c101504 */
        /* <DEDUP_REMOVED lines=11> */
.L_x_2133:
[----:B------:R-:W-:Y:S05]  /*5900*/  EXIT ;  /* 0x000000000000794d */ /* 0x000fea0003800000 */
.L_x_2135:
        /* <DEDUP_REMOVED lines=15> */
.L_x_5371:


//--------------------- .text._Z25selective_scan_fwd_kernelI32Selective_Scan_fwd_kernel_traitsILi32ELi8ELi1ELb0ELb1ELb0ELb0EN3c104HalfENS1_7complexIfEEEEv13SSMParamsBase --------------------------
	.section	.text._Z25selective_scan_fwd_kernelI32Selective_Scan_fwd_kernel_traitsILi32ELi8ELi1ELb0ELb1ELb0ELb0EN3c104HalfENS1_7complexIfEEEEv13SSMParamsBase,"ax",@progbits
	.sectioninfo	@"SHI_REGISTERS=137"
	.align	128
        .global         _Z25selective_scan_fwd_kernelI32Selective_Scan_fwd_kernel_traitsILi32ELi8ELi1ELb0ELb1ELb0ELb0EN3c104HalfENS1_7complexIfEEEEv13SSMParamsBase
        .type           _Z25selective_scan_fwd_kernelI32Selective_Scan_fwd_kernel_traitsILi32ELi8ELi1ELb0ELb1ELb0ELb0EN3c104HalfENS1_7complexIfEEEEv13SSMParamsBase,@function
        .size           _Z25selective_scan_fwd_kernelI32Selective_Scan_fwd_kernel_traitsILi32ELi8ELi1ELb0ELb1ELb0ELb0EN3c104HalfENS1_7complexIfEEEEv13SSMParamsBase,(.L_x_5372 - _Z25selective_scan_fwd_kernelI32Selective_Scan_fwd_kernel_traitsILi32ELi8ELi1ELb0ELb1ELb0ELb0EN3c104HalfENS1_7complexIfEEEEv13SSMParamsBase)
        .other          _Z25selective_scan_fwd_kernelI32Selective_Scan_fwd_kernel_traitsILi32ELi8ELi1ELb0ELb1ELb0ELb0EN3c104HalfENS1_7complexIfEEEEv13SSMParamsBase,@"STO_CUDA_ENTRY STV_DEFAULT"
_Z25selective_scan_fwd_kernelI32Selective_Scan_fwd_kernel_traitsILi32ELi8ELi1ELb0ELb1ELb0ELb0EN3c104HalfENS1_7complexIfEEEEv13SSMParamsBase:
.text._Z25selective_scan_fwd_kernelI32Selective_Scan_fwd_kernel_traitsILi32ELi8ELi1ELb0ELb1ELb0ELb0EN3c104HalfENS1_7complexIfEEEEv13SSMParamsBase:
[----:B------:R-:W-:Y:S02]  /*0000*/  MOV R1, c[0x0][0x28] ;  /* 0x00000a0000017a02 */ /* 0x000fe40000000f00 */
[----:B------:R-:W-:Y:S01]  /*0010*/  IABS R9, c[0x0][0x178] ;  /* 0x00005e0000097a13 */ /* 0x000fe20000000000 */
[----:B------:R-:W0:Y:S01]  /*0020*/  S2R R0, SR_CTAID.Y ;  /* 0x0000000000007919 */ /* 0x000e220000002600 */
[----:B------:R-:W-:Y:S01]  /*0030*/  ISETP.NE.U32.AND P0, PT, RZ, c[0x0][0x238], PT ;  /* 0x00008e00ff007a0c */ /* 0x000fe20003f05070 */
[----:B------:R-:W-:Y:S01]  /*0040*/  HFMA2.MMA R26, -RZ, RZ, 0, 0 ;  /* 0x00000000ff1a7435 */ /* 0x000fe200000001ff */
[----:B------:R-:W1:Y:S01]  /*0050*/  I2F.RP R8, R9 ;  /* 0x0000000900087306 */ /* 0x000e620000209400 */
[----:B------:R-:W-:Y:S01]  /*0060*/  ISETP.NE.U32.AND P1, PT, RZ, c[0x0][0x250], PT ;  /* 0x00009400ff007a0c */ /* 0x000fe20003f25070 */
[----:B------:R-:W-:Y:S01]  /*0070*/  ULDC.64 UR4, c[0x0][0x118] ;  /* 0x0000460000047ab9 */ /* 0x000fe20000000a00 */
[----:B------:R-:W-:Y:S02]  /*0080*/  ISETP.NE.AND.EX P0, PT, RZ, c[0x0][0x23c], PT, P0 ;  /* 0x00008f00ff007a0c */ /* 0x000fe40003f05300 */
[----:B------:R-:W-:Y:S02]  /*0090*/  ISETP.NE.AND.EX P1, PT, RZ, c[0x0][0x254], PT, P1 ;  /* 0x00009500ff007a0c */ /* 0x000fe40003f25310 */
[----:B------:R-:W-:Y:S01]  /*00a0*/  MOV R28, RZ ;  /* 0x000000ff001c7202 */ /* 0x000fe20000000f00 */
[----:B-1----:R-:W1:Y:S01]  /*00b0*/  MUFU.RCP R8, R8 ;  /* 0x0000000800087308 */ /* 0x002e620000001000 */
[----:B0-----:R-:W-:-:S07]  /*00c0*/  SHF.R.S32.HI R27, RZ, 0x1f, R0 ;  /* 0x0000001fff1b7819 */ /* 0x001fce0000011400 */
[C---:B------:R-:W-:Y:S02]  /*00d0*/  @P0 LEA R2, P2, R0.reuse, c[0x0][0x238], 0x2 ;  /* 0x00008e0000020a11 */ /* 0x040fe400078410ff */
[C---:B------:R-:W-:Y:S02]  /*00e0*/  @P1 LEA R4, P3, R0.reuse, c[0x0][0x250], 0x2 ;  /* 0x0000940000041a11 */ /* 0x040fe400078610ff */
[C-C-:B------:R-:W-:Y:S01]  /*00f0*/  @P0 LEA.HI.X R3, R0.reuse, c[0x0][0x23c], R27.reuse, 0x2, P2 ;  /* 0x00008f0000030a11 */ /* 0x140fe200010f141b */
[----:B------:R-:W0:Y:S01]  /*0100*/  S2R R29, SR_CTAID.X ;  /* 0x00000000001d7919 */ /* 0x000e220000002500 */
[----:B------:R-:W-:Y:S02]  /*0110*/  @P1 LEA.HI.X R5, R0, c[0x0][0x254], R27, 0x2, P3 ;  /* 0x0000950000051a11 */ /* 0x000fe400018f141b */
[----:B-1----:R-:W-:Y:S01]  /*0120*/  IADD3 R6, R8, 0xffffffe, RZ ;  /* 0x0ffffffe08067810 */ /* 0x002fe20007ffe0ff */
[----:B------:R1:W5:Y:S03]  /*0130*/  @P0 LDG.E R26, [R2.64] ;  /* 0x00000004021a0981 */ /* 0x000366000c1e1900 */
[----:B------:R2:W3:Y:S01]  /*0140*/  F2I.FTZ.U32.TRUNC.NTZ R7, R6 ;  /* 0x0000000600077305 */ /* 0x0004e2000021f000 */
[----:B------:R4:W5:Y:S01]  /*0150*/  @P1 LDG.E R28, [R4.64] ;  /* 0x00000004041c1981 */ /* 0x000962000c1e1900 */
[----:B-1----:R-:W-:Y:S01]  /*0160*/  IABS R2, R0 ;  /* 0x0000000000027213 */ /* 0x002fe20000000000 */
[----:B--2---:R-:W-:Y:S01]  /*0170*/  HFMA2.MMA R6, -RZ, RZ, 0, 0 ;  /* 0x00000000ff067435 */ /* 0x004fe200000001ff */
[----:B----4-:R-:W-:-:S04]  /*0180*/  MOV R4, c[0x0][0x174] ;  /* 0x00005d0000047a02 */ /* 0x010fc80000000f00 */
[----:B------:R-:W-:Y:S02]  /*0190*/  ISETP.GE.AND P0, PT, R4, 0x1, PT ;  /* 0x000000010400780c */ /* 0x000fe40003f06270 */
[----:B---3--:R-:W-:Y:S02]  /*01a0*/  IADD3 R10, RZ, -R7, RZ ;  /* 0x80000007ff0a7210 */ /* 0x008fe40007ffe0ff */
[----:B0-----:R-:W-:-:S03]  /*01b0*/  SHF.R.S32.HI R129, RZ, 0x1f, R29 ;  /* 0x0000001fff817819 */ /* 0x001fc6000001141d */
        /* <DEDUP_REMOVED lines=16> */
[C---:B------:R-:W-:Y:S01]  /*02c0*/  IMAD.WIDE.U32 R2, R0.reuse, c[0x0][0x1d8], RZ ;  /* 0x0000760000027a25 */ /* 0x040fe200078e00ff */
[----:B------:R-:W-:Y:S01]  /*02d0*/  ISETP.NE.AND P1, PT, RZ, c[0x0][0x178], PT ;  /* 0x00005e00ff007a0c */ /* 0x000fe20003f25270 */
[----:B------:R-:W1:Y:S01]  /*02e0*/  S2R R33, SR_LANEID ;  /* 0x0000000000217919 */ /* 0x000e620000000000 */
[----:B------:R-:W-:Y:S01]  /*02f0*/  MOV R34, RZ ;  /* 0x000000ff00227202 */ /* 0x000fe20000000f00 */
[----:B------:R-:W-:-:S02]  /*0300*/  IMAD R9, R0, c[0x0][0x1dc], R9 ;  /* 0x0000770000097a24 */ /* 0x000fc400078e0209 */
[----:B------:R-:W-:Y:S02]  /*0310*/  IMAD R13, R29, c[0x0][0x194], R4 ;  /* 0x000065001d0d7a24 */ /* 0x000fe400078e0204 */
[----:B------:R-:W-:Y:S01]  /*0320*/  IMAD.WIDE.U32 R4, R0, c[0x0][0x1e8], RZ ;  /* 0x00007a0000047a25 */ /* 0x000fe200078e00ff */
[----:B------:R-:W-:Y:S02]  /*0330*/  IADD3 R3, R3, R9, RZ ;  /* 0x0000000903037210 */ /* 0x000fe40007ffe0ff */
[----:B------:R-:W-:Y:S01]  /*0340*/  @P0 IADD3 R8, R8, 0x1, RZ ;  /* 0x0000000108080810 */ /* 0x000fe20007ffe0ff */
[----:B------:R-:W-:Y:S02]  /*0350*/  IMAD R11, R0, c[0x0][0x1ec], R11 ;  /* 0x00007b00000b7a24 */ /* 0x000fe400078e020b */
[----:B------:R-:W-:Y:S01]  /*0360*/  IMAD.WIDE.U32 R6, R29, c[0x0][0x190], RZ ;  /* 0x000064001d067a25 */ /* 0x000fe200078e00ff */
[----:B------:R-:W-:Y:S02]  /*0370*/  @!P2 IADD3 R8, -R8, RZ, RZ ;  /* 0x000000ff0808a210 */ /* 0x000fe40007ffe1ff */
[----:B0-----:R-:W-:Y:S01]  /*0380*/  LOP3.LUT R30, R71, 0x1f, RZ, 0xc0, !PT ;  /* 0x0000001f471e7812 */ /* 0x001fe200078ec0ff */
[----:B------:R-:W-:Y:S01]  /*0390*/  IMAD R10, R129, c[0x0][0x1d0], RZ ;  /* 0x00007400810a7a24 */ /* 0x000fe200078e02ff */
[----:B------:R-:W-:Y:S01]  /*03a0*/  SHF.L.U32 R41, R71, 0x3, RZ ;  /* 0x0000000347297819 */ /* 0x000fe200000006ff */
[----:B------:R-:W-:Y:S01]  /*03b0*/  IMAD.WIDE.U32 R2, R29, c[0x0][0x1d0], R2 ;  /* 0x000074001d027a25 */ /* 0x000fe200078e0002 */
[----:B------:R-:W-:-:S02]  /*03c0*/  @!P1 LOP3.LUT R8, RZ, c[0x0][0x178], RZ, 0x33, !PT ;  /* 0x00005e00ff089a12 */ /* 0x000fc400078e33ff */
[----:B------:R-:W-:Y:S01]  /*03d0*/  IADD3 R5, R5, R11, RZ ;  /* 0x0000000b05057210 */ /* 0x000fe20007ffe0ff */
[----:B------:R-:W-:Y:S01]  /*03e0*/  IMAD R11, R29, c[0x0][0x1d4], R10 ;  /* 0x000075001d0b7a24 */ /* 0x000fe200078e020a */
[----:B------:R-:W-:Y:S01]  /*03f0*/  LOP3.LUT R31, R30, 0xffffff00, R41, 0xf8, !PT ;  /* 0xffffff001e1f7812 */ /* 0x000fe200078ef829 */
[----:B------:R-:W-:Y:S01]  /*0400*/  IMAD R12, R129, c[0x0][0x1e0], RZ ;  /* 0x00007800810c7a24 */ /* 0x000fe200078e02ff */
[----:B------:R-:W-:Y:S01]  /*0410*/  SHF.R.S32.HI R9, RZ, 0x1f, R8 ;  /* 0x0000001fff097819 */ /* 0x000fe20000011408 */
[----:B------:R-:W-:Y:S01]  /*0420*/  IMAD.WIDE.U32 R4, R29, c[0x0][0x1e0], R4 ;  /* 0x000078001d047a25 */ /* 0x000fe200078e0004 */
[----:B------:R-:W-:Y:S02]  /*0430*/  IADD3 R7, R7, R13, RZ ;  /* 0x0000000d07077210 */ /* 0x000fe40007ffe0ff */
[----:B------:R-:W-:Y:S01]  /*0440*/  SHF.R.S32.HI R32, RZ, 0x1f, R31 ;  /* 0x0000001fff207819 */ /* 0x000fe2000001141f */
[----:B------:R-:W-:Y:S01]  /*0450*/  IMAD R9, R9, c[0x0][0x1a8], RZ ;  /* 0x00006a0009097a24 */ /* 0x000fe200078e02ff */
[----:B------:R-:W-:Y:S01]  /*0460*/  IADD3 R17, P0, R31, R2, RZ ;  /* 0x000000021f117210 */ /* 0x000fe20007f1e0ff */
[----:B------:R-:W-:Y:S01]  /*0470*/  IMAD R13, R29, c[0x0][0x1e4], R12 ;  /* 0x000079001d0d7a24 */ /* 0x000fe200078e020c */
[----:B------:R-:W-:Y:S01]  /*0480*/  IADD3 R75, P1, R31, R4, RZ ;  /* 0x000000041f4b7210 */ /* 0x000fe20007f3e0ff */
[----:B------:R-:W-:Y:S01]  /*0490*/  IMAD R9, R8, c[0x0][0x1ac], R9 ;  /* 0x00006b0008097a24 */ /* 0x000fe200078e0209 */
[----:B------:R-:W-:Y:S01]  /*04a0*/  IADD3.X R10, R32, R3, R11, P0, !PT ;  /* 0x00000003200a7210 */ /* 0x000fe200007fe40b */
[----:B------:R-:W-:Y:S01]  /*04b0*/  IMAD.WIDE.U32 R2, R8, c[0x0][0x1a8], R6 ;  /* 0x00006a0008027a25 */ /* 0x000fe200078e0006 */
[----:B------:R-:W-:-:S02]  /*04c0*/  IADD3.X R4, R32, R5, R13, P1, !PT ;  /* 0x0000000520047210 */ /* 0x000fc40000ffe40d */
[----:B------:R-:W-:Y:S01]  /*04d0*/  LOP3.LUT R18, R41, 0xffffff00, RZ, 0xc0, !PT ;  /* 0xffffff0029127812 */ /* 0x000fe200078ec0ff */
[----:B------:R-:W-:Y:S01]  /*04e0*/  IMAD R5, R27, c[0x0][0x1b8], RZ ;  /* 0x00006e001b057a24 */ /* 0x000fe200078e02ff */
[----:B------:R-:W-:Y:S01]  /*04f0*/  IADD3 R59, R3, R9, RZ ;  /* 0x00000009033b7210 */ /* 0x000fe20007ffe0ff */
[----:B------:R-:W-:Y:S01]  /*0500*/  IMAD R3, R29, c[0x0][0x164], R0 ;  /* 0x000059001d037a24 */ /* 0x000fe200078e0200 */
[----:B------:R-:W-:Y:S01]  /*0510*/  LEA R16, P1, R17, c[0x0][0x240], 0x1 ;  /* 0x0000900011107a11 */ /* 0x000fe200078208ff */
[----:B------:R-:W-:Y:S01]  /*0520*/  IMAD.WIDE.U32 R20, R0, c[0x0][0x1b8], RZ ;  /* 0x00006e0000147a25 */ /* 0x000fe200078e00ff */
[----:B------:R-:W-:Y:S02]  /*0530*/  LEA R24, P2, R75, c[0x0][0x248], 0x1 ;  /* 0x000092004b187a11 */ /* 0x000fe400078408ff */
[----:B------:R-:W-:Y:S01]  /*0540*/  LEA R58, P0, R2, c[0x0][0x228], 0x1 ;  /* 0x00008a00023a7a11 */ /* 0x000fe200078008ff */
[----:B------:R-:W-:Y:S01]  /*0550*/  IMAD R5, R0, c[0x0][0x1bc], R5 ;  /* 0x00006f0000057a24 */ /* 0x000fe200078e0205 */
[----:B------:R-:W-:Y:S01]  /*0560*/  IADD3 R18, R18, R31, RZ ;  /* 0x0000001f12127210 */ /* 0x000fe20007ffe0ff */
[----:B------:R-:W-:Y:S01]  /*0570*/  IMAD R3, R3, c[0x0][0x174], RZ ;  /* 0x00005d0003037a24 */ /* 0x000fe200078e02ff */
[----:B------:R-:W-:-:S02]  /*0580*/  IADD3 R36, R41, 0x1, RZ ;  /* 0x0000000129247810 */ /* 0x000fc40007ffe0ff */
[----:B------:R-:W-:Y:S01]  /*0590*/  IADD3 R37, R41, 0x2, RZ ;  /* 0x0000000229257810 */ /* 0x000fe20007ffe0ff */
[----:B------:R-:W-:Y:S01]  /*05a0*/  IMAD R35, R3, c[0x0][0x16c], RZ ;  /* 0x00005b0003237a24 */ /* 0x000fe200078e02ff */
[C---:B------:R-:W-:Y:S02]  /*05b0*/  IADD3 R38, R41.reuse, 0x3, RZ ;  /* 0x0000000329267810 */ /* 0x040fe40007ffe0ff */
[C---:B------:R-:W-:Y:S02]  /*05c0*/  IADD3 R39, R41.reuse, 0x4, RZ ;  /* 0x0000000429277810 */ /* 0x040fe40007ffe0ff */
[----:B------:R-:W-:Y:S02]  /*05d0*/  IADD3 R40, R41, 0x5, RZ ;  /* 0x0000000529287810 */ /* 0x000fe40007ffe0ff */
[----:B------:R-:W-:Y:S02]  /*05e0*/  LEA.HI.X R17, R17, c[0x0][0x244], R10, 0x1, P1 ;  /* 0x0000910011117a11 */ /* 0x000fe400008f0c0a */
[----:B------:R-:W-:-:S02]  /*05f0*/  LEA.HI.X R75, R75, c[0x0][0x24c], R4, 0x1, P2 ;  /* 0x000093004b4b7a11 */ /* 0x000fc400010f0c04 */
[----:B------:R-:W-:Y:S02]  /*0600*/  LEA.HI.X R59, R2, c[0x0][0x22c], R59, 0x1, P0 ;  /* 0x00008b00023b7a11 */ /* 0x000fe400000f0c3b */
[----:B------:R-:W-:Y:S02]  /*0610*/  IADD3 R41, R41, 0x6, RZ ;  /* 0x0000000629297810 */ /* 0x000fe40007ffe0ff */
[----:B------:R-:W-:Y:S02]  /*0620*/  IADD3 R43, R21, R5, RZ ;  /* 0x00000005152b7210 */ /* 0x000fe40007ffe0ff */
[----:B------:R-:W-:Y:S02]  /*0630*/  SHF.R.S32.HI R19, RZ, 0x1f, R18 ;  /* 0x0000001fff137819 */ /* 0x000fe40000011412 */
        /* <DEDUP_REMOVED lines=14> */
[----:B-1----:R-:W-:Y:S02]  /*0720*/  IADD3 R57, R18, 0x1e0, RZ ;  /* 0x000001e012397810 */ /* 0x002fe40007ffe0ff */
.L_x_2159:
[----:B------:R-:W-:Y:S01]  /*0730*/  BAR.SYNC.DEFER_BLOCKING 0x0 ;  /* 0x0000000000007b1d */ /* 0x000fe20000010000 */
[----:B------:R-:W-:Y:S02]  /*0740*/  MOV R3, 0xffffff00 ;  /* 0xffffff0000037802 */ /* 0x000fe40000000f00 */
[C---:B------:R-:W-:Y:S02]  /*0750*/  LOP3.LUT R9, R31.reuse, 0x20, RZ, 0xfc, !PT ;  /* 0x000000201f097812 */ /* 0x040fe400078efcff */
[C---:B0-----:R-:W-:Y:S01]  /*0760*/  LOP3.LUT R11, R31.reuse, 0x40, RZ, 0xfc, !PT ;  /* 0x000000401f0b7812 */ /* 0x041fe200078efcff */
[----:B------:R-:W-:Y:S01]  /*0770*/  IMAD R60, R34, R3, c[0x0][0x168] ;  /* 0x00005a00223c7624 */ /* 0x000fe200078e0203 */
[C---:B------:R-:W-:Y:S02]  /*0780*/  LOP3.LUT R15, R31.reuse, 0x60, RZ, 0xfc, !PT ;  /* 0x000000601f0f7812 */ /* 0x040fe400078efcff */
[----:B------:R-:W-:Y:S02]  /*0790*/  PRMT R2, RZ, 0x7610, R2 ;  /* 0x00007610ff027816 */ /* 0x000fe40000000002 */
[----:B------:R-:W-:-:S02]  /*07a0*/  ISETP.GE.AND P0, PT, R31, R60, PT ;  /* 0x0000003c1f00720c */ /* 0x000fc40003f06270 */
[-C--:B------:R-:W-:Y:S02]  /*07b0*/  ISETP.GE.AND P1, PT, R9, R60.reuse, PT ;  /* 0x0000003c0900720c */ /* 0x080fe40003f26270 */
[-C--:B------:R-:W-:Y:S02]  /*07c0*/  ISETP.GE.AND P2, PT, R11, R60.reuse, PT ;  /* 0x0000003c0b00720c */ /* 0x080fe40003f46270 */
[----:B------:R-:W-:Y:S02]  /*07d0*/  ISETP.GE.AND P3, PT, R15, R60, PT ;  /* 0x0000003c0f00720c */ /* 0x000fe40003f66270 */
[----:B------:R-:W-:Y:S02]  /*07e0*/  PRMT R3, RZ, 0x7610, R3 ;  /* 0x00007610ff037816 */ /* 0x000fe40000000003 */
[----:B------:R-:W-:Y:S02]  /*07f0*/  PRMT R4, RZ, 0x7610, R4 ;  /* 0x00007610ff047816 */ /* 0x000fe40000000004 */
[----:B------:R-:W-:Y:S01]  /*0800*/  PRMT R5, RZ, 0x7610, R5 ;  /* 0x00007610ff057816 */ /* 0x000fe20000000005 */
[----:B------:R-:W2:Y:S01]  /*0810*/  @!P0 LDG.E.U16 R2, [R16.64] ;  /* 0x0000000410028981 */ /* 0x000ea2000c1e1500 */
[----:B------:R-:W-:-:S02]  /*0820*/  LOP3.LUT R23, R31, 0x80, RZ, 0xfc, !PT ;  /* 0x000000801f177812 */ /* 0x000fc400078efcff */
[C---:B------:R-:W-:Y:S01]  /*0830*/  LOP3.LUT R25, R31.reuse, 0xa0, RZ, 0xfc, !PT ;  /* 0x000000a01f197812 */ /* 0x040fe200078efcff */
[----:B------:R-:W3:Y:S01]  /*0840*/  @!P1 LDG.E.U16 R3, [R16.64+0x40] ;  /* 0x0000400410039981 */ /* 0x000ee2000c1e1500 */
[C---:B------:R-:W-:Y:S02]  /*0850*/  LOP3.LUT R65, R31.reuse, 0xc0, RZ, 0xfc, !PT ;  /* 0x000000c01f417812 */ /* 0x040fe400078efcff */
[----:B------:R-:W-:Y:S01]  /*0860*/  LOP3.LUT R73, R31, 0xe0, RZ, 0xfc, !PT ;  /* 0x000000e01f497812 */ /* 0x000fe200078efcff */
[----:B------:R-:W4:Y:S01]  /*0870*/  @!P2 LDG.E.U16 R4, [R16.64+0x80] ;  /* 0x000080041004a981 */ /* 0x000f22000c1e1500 */
[-C--:B------:R-:W-:Y:S02]  /*0880*/  ISETP.GE.AND P0, PT, R23, R60.reuse, PT ;  /* 0x0000003c1700720c */ /* 0x080fe40003f06270 */
[-C--:B------:R-:W-:Y:S01]  /*0890*/  ISETP.GE.AND P1, PT, R25, R60.reuse, PT ;  /* 0x0000003c1900720c */ /* 0x080fe20003f26270 */
[----:B------:R-:W4:Y:S01]  /*08a0*/  @!P3 LDG.E.U16 R5, [R16.64+0xc0] ;  /* 0x0000c0041005b981 */ /* 0x000f22000c1e1500 */
[----:B------:R-:W-:-:S02]  /*08b0*/  ISETP.GE.AND P2, PT, R65, R60, PT ;  /* 0x0000003c4100720c */ /* 0x000fc40003f46270 */
        /* <DEDUP_REMOVED lines=26> */
[----:B------:R-:W-:Y:S02]  /*0a60*/  LEA.HI.SX32 R14, R14, R33, 0x1b ;  /* 0x000000210e0e7211 */ /* 0x000fe400078fdaff */
[----:B------:R-:W-:-:S02]  /*0a70*/  ISETP.GE.AND P0, PT, R65, R60, PT ;  /* 0x0000003c4100720c */ /* 0x000fc40003f06270 */
        /* <DEDUP_REMOVED lines=8> */
[----:B------:R-:W-:Y:S02]  /*0b00*/  PRMT R15, RZ, 0x7610, R15 ;  /* 0x00007610ff0f7816 */ /* 0x000fe4000000000f */
[-C--:B------:R-:W-:Y:S02]  /*0b10*/  ISETP.GE.AND P5, PT, R31, R60.reuse, PT ;  /* 0x0000003c1f00720c */ /* 0x080fe40003fa6270 */
[-C--:B------:R-:W-:Y:S02]  /*0b20*/  ISETP.GE.AND P2, PT, R23, R60.reuse, PT ;  /* 0x0000003c1700720c */ /* 0x080fe40003f46270 */
[----:B------:R-:W-:-:S02]  /*0b30*/  ISETP.GE.AND P1, PT, R25, R60, PT ;  /* 0x0000003c1900720c */ /* 0x000fc40003f26270 */
[----:B------:R-:W-:Y:S02]  /*0b40*/  PRMT R12, RZ, 0x7610, R12 ;  /* 0x00007610ff0c7816 */ /* 0x000fe4000000000c */
[----:B------:R-:W-:Y:S02]  /*0b50*/  PRMT R14, RZ, 0x7610, R14 ;  /* 0x00007610ff0e7816 */ /* 0x000fe4000000000e */
[----:B------:R-:W-:Y:S02]  /*0b60*/  PRMT R22, RZ, 0x7610, R22 ;  /* 0x00007610ff167816 */ /* 0x000fe40000000016 */
[----:B------:R-:W-:Y:S02]  /*0b70*/  PRMT R23, RZ, 0x7610, R23 ;  /* 0x00007610ff177816 */ /* 0x000fe40000000017 */
[----:B------:R-:W-:Y:S01]  /*0b80*/  PRMT R25, RZ, 0x7610, R25 ;  /* 0x00007610ff197816 */ /* 0x000fe20000000019 */
[----:B--2---:R0:W-:Y:S04]  /*0b90*/  STS.U16 [R61], R2 ;  /* 0x000000023d007388 */ /* 0x0041e80000000400 */
[----:B---3--:R1:W-:Y:S01]  /*0ba0*/  STS.U16 [R62+0x40], R3 ;  /* 0x000040033e007388 */ /* 0x0083e20000000400 */
[----:B0-----:R-:W-:-:S03]  /*0bb0*/  SHF.L.U32 R2, R33, 0x3, RZ ;  /* 0x0000000321027819 */ /* 0x001fc600000006ff */
[----:B----4-:R-:W-:Y:S01]  /*0bc0*/  STS.U16 [R63+0x80], R4 ;  /* 0x000080043f007388 */ /* 0x010fe20000000400 */
[----:B------:R-:W-:-:S03]  /*0bd0*/  LEA.HI.SX32 R69, R2, R2, 0x1b ;  /* 0x0000000202457211 */ /* 0x000fc600078fdaff */
[----:B------:R-:W-:Y:S01]  /*0be0*/  STS.U16 [R64+0xc0], R5 ;  /* 0x0000c00540007388 */ /* 0x000fe20000000400 */
[----:B------:R-:W-:-:S03]  /*0bf0*/  SHF.L.U32 R69, R69, 0x1, RZ ;  /* 0x0000000145457819 */ /* 0x000fc600000006ff */
        /* <DEDUP_REMOVED lines=13> */
[----:B------:R-:W-:-:S02]  /*0cd0*/  MOV R2, R24 ;  /* 0x0000001800027202 */ /* 0x000fc40000000f00 */
[----:B-1----:R-:W-:Y:S01]  /*0ce0*/  MOV R3, R75 ;  /* 0x0000004b00037202 */ /* 0x002fe20000000f00 */
[----:B------:R-:W-:Y:S01]  /*0cf0*/  BAR.SYNC.DEFER_BLOCKING 0x0 ;  /* 0x0000000000007b1d */ /* 0x000fe20000010000 */
[----:B0-----:R-:W-:Y:S02]  /*0d00*/  PRMT R13, RZ, 0x7610, R13 ;  /* 0x00007610ff0d7816 */ /* 0x001fe4000000000d */
[----:B------:R-:W-:-:S03]  /*0d10*/  PRMT R24, RZ, 0x7610, R24 ;  /* 0x00007610ff187816 */ /* 0x000fc60000000018 */
        /* <DEDUP_REMOVED lines=84> */
.L_x_2137:
[----:B------:R-:W-:Y:S05]  /*1260*/  BSYNC B0 ;  /* 0x0000000000007941 */ /* 0x000fea0003800000 */
.L_x_2136:
        /* <DEDUP_REMOVED lines=42> */
.L_x_2139:
[----:B------:R-:W-:Y:S05]  /*1510*/  BSYNC B0 ;  /* 0x0000000000007941 */ /* 0x000fea0003800000 */
.L_x_2138:
        /* <DEDUP_REMOVED lines=33> */
.L_x_2141:
[----:B------:R-:W-:Y:S05]  /*1730*/  BSYNC B0 ;  /* 0x0000000000007941 */ /* 0x000fea0003800000 */
.L_x_2140:
        /* <DEDUP_REMOVED lines=33> */
.L_x_2143:
[----:B------:R-:W-:Y:S05]  /*1950*/  BSYNC B0 ;  /* 0x0000000000007941 */ /* 0x000fea0003800000 */
.L_x_2142:
        /* <DEDUP_REMOVED lines=33> */
.L_x_2145:
[----:B------:R-:W-:Y:S05]  /*1b70*/  BSYNC B0 ;  /* 0x0000000000007941 */ /* 0x000fea0003800000 */
.L_x_2144:
        /* <DEDUP_REMOVED lines=33> */
.L_x_2147:
[----:B------:R-:W-:Y:S05]  /*1d90*/  BSYNC B0 ;  /* 0x0000000000007941 */ /* 0x000fea0003800000 */
.L_x_2146:
        /* <DEDUP_REMOVED lines=33> */
.L_x_2149:
[----:B------:R-:W-:Y:S05]  /*1fb0*/  BSYNC B0 ;  /* 0x0000000000007941 */ /* 0x000fea0003800000 */
.L_x_2148:
        /* <DEDUP_REMOVED lines=33> */
.L_x_2151:
[----:B------:R-:W-:Y:S05]  /*21d0*/  BSYNC B0 ;  /* 0x0000000000007941 */ /* 0x000fea0003800000 */
.L_x_2150:
        /* <DEDUP_REMOVED lines=20> */
[----:B------:R-:W-:Y:S01]  /*2320*/  HFMA2.MMA R95, -RZ, RZ, 0, 0 ;  /* 0x00000000ff5f7435 */ /* 0x000fe200000001ff */
[----:B------:R-:W-:Y:S02]  /*2330*/  FMUL.FTZ R81, R11, R70 ;  /* 0x000000460b517220 */ /* 0x000fe40000410000 */
[----:B------:R-:W-:Y:S01]  /*2340*/  FMUL.FTZ R83, R83, R72 ;  /* 0x0000004853537220 */ /* 0x000fe20000410000 */
[----:B------:R-:W-:Y:S01]  /*2350*/  ISETP.EQ.OR P0, PT, R34, RZ, P0 ;  /* 0x000000ff2200720c */ /* 0x000fe20000702670 */
[----:B------:R-:W-:Y:S02]  /*2360*/  FMUL.FTZ R85, R9, R74 ;  /* 0x0000004a09557220 */ /* 0x000fe40000410000 */
[----:B------:R-:W-:-:S02]  /*2370*/  FMUL.FTZ R87, R87, R76 ;  /* 0x0000004c57577220 */ /* 0x000fc40000410000 */
[----:B------:R-:W-:Y:S02]  /*2380*/  FMUL.FTZ R89, R89, R78 ;  /* 0x0000004e59597220 */ /* 0x000fe40000410000 */
[----:B------:R-:W-:Y:S02]  /*2390*/  FMUL.FTZ R91, R5, R80 ;  /* 0x00000050055b7220 */ /* 0x000fe40000410000 */
[----:B------:R-:W-:Y:S02]  /*23a0*/  FMUL.FTZ R93, R93, R82 ;  /* 0x000000525d5d7220 */ /* 0x000fe40000410000 */
[----:B------:R-:W-:Y:S02]  /*23b0*/  FMUL.FTZ R94, R7, R84 ;  /* 0x00000054075e7220 */ /* 0x000fe40000410000 */
.L_x_2155:
        /* <DEDUP_REMOVED lines=9> */
[----:B------:R-:W-:Y:S01]  /*2450*/  MOV R7, 0xffffff00 ;  /* 0xffffff0000077802 */ /* 0x000fe20000000f00 */
[----:B------:R-:W-:Y:S01]  /*2460*/  IMAD R6, R10, c[0x0][0x1a0], RZ ;  /* 0x000068000a067a24 */ /* 0x000fe200078e02ff */
[----:B------:R-:W-:-:S03]  /*2470*/  LEA R12, P1, R4, c[0x0][0x220], 0x3 ;  /* 0x00008800040c7a11 */ /* 0x000fc600078218ff */
[----:B------:R-:W-:Y:S01]  /*2480*/  IMAD R60, R34, R7, c[0x0][0x168] ;  /* 0x00005a00223c7624 */ /* 0x000fe200078e0207 */
[----:B------:R-:W-:Y:S01]  /*2490*/  LEA.HI.X R13, R4, c[0x0][0x224], R5, 0x3, P1 ;  /* 0x00008900040d7a11 */ /* 0x000fe200008f1c05 */
[----:B------:R-:W-:-:S03]  /*24a0*/  IMAD.WIDE.U32 R8, R95, c[0x0][0x1a0], R18 ;  /* 0x000068005f087a25 */ /* 0x000fc600078e0012 */
[----:B------:R-:W-:Y:S01]  /*24b0*/  SHF.L.U32 R11, R60, 0x1, RZ ;  /* 0x000000013c0b7819 */ /* 0x000fe200000006ff */
[----:B------:R-:W-:Y:S01]  /*24c0*/  IMAD R7, R95, c[0x0][0x1a4], R6 ;  /* 0x000069005f077a24 */ /* 0x000fe200078e0206 */
[----:B------:R-:W-:Y:S01]  /*24d0*/  PRMT R24, RZ, 0x7610, R24 ;  /* 0x00007610ff187816 */ /* 0x000fe20000000018 */
[----:B------:R-:W2:Y:S01]  /*24e0*/  LDG.E.64 R4, [R12.64] ;  /* 0x000000040c047981 */ /* 0x000ea2000c1e1b00 */
[----:B------:R-:W-:Y:S02]  /*24f0*/  ISETP.GE.AND P2, PT, R18, R11, PT ;  /* 0x0000000b1200720c */ /* 0x000fe40003f46270 */
[----:B------:R-:W-:Y:S02]  /*2500*/  LEA R6, P1, R8, R58, 0x1 ;  /* 0x0000003a08067211 */ /* 0x000fe400078208ff */
[----:B------:R-:W-:Y:S02]  /*2510*/  IADD3 R7, R9, R7, RZ ;  /* 0x0000000709077210 */ /* 0x000fe40007ffe0ff */
[----:B------:R-:W-:-:S02]  /*2520*/  ISETP.GE.AND P6, PT, R42, R11, PT ;  /* 0x0000000b2a00720c */ /* 0x000fc40003fc6270 */
[----:B------:R-:W-:Y:S02]  /*2530*/  LEA.HI.X R7, R8, R59, R7, 0x1, P1 ;  /* 0x0000003b08077211 */ /* 0x000fe400008f0c07 */
[-C--:B------:R-:W-:Y:S02]  /*2540*/  ISETP.GE.AND P5, PT, R44, R11.reuse, PT ;  /* 0x0000000b2c00720c */ /* 0x080fe40003fa6270 */
[-C--:B------:R-:W-:Y:S01]  /*2550*/  ISETP.GE.AND P1, PT, R45, R11.reuse, PT ;  /* 0x0000000b2d00720c */ /* 0x080fe20003f26270 */
[----:B------:R0:W3:Y:S01]  /*2560*/  @!P2 LDG.E.U16 R24, [R6.64] ;  /* 0x000000040618a981 */ /* 0x0000e2000c1e1500 */
[-C--:B------:R-:W-:Y:S02]  /*2570*/  ISETP.GE.AND P2, PT, R48, R11.reuse, PT ;  /* 0x0000000b3000720c */ /* 0x080fe40003f46270 */
[----:B------:R-:W-:Y:S02]  /*2580*/  ISETP.GE.AND P3, PT, R47, R11, PT ;  /* 0x0000000b2f00720c */ /* 0x000fe40003f66270 */
[----:B------:R-:W-:-:S02]  /*2590*/  PRMT R9, RZ, 0x7610, R9 ;  /* 0x00007610ff097816 */ /* 0x000fc40000000009 */
[----:B------:R-:W-:Y:S02]  /*25a0*/  PRMT R96, RZ, 0x7610, R96 ;  /* 0x00007610ff607816 */ /* 0x000fe40000000060 */
[----:B------:R-:W-:Y:S02]  /*25b0*/  PRMT R25, RZ, 0x7610, R25 ;  /* 0x00007610ff197816 */ /* 0x000fe40000000019 */
[-C--:B------:R-:W-:Y:S01]  /*25c0*/  ISETP.GE.AND P4, PT, R46, R11.reuse, PT ;  /* 0x0000000b2e00720c */ /* 0x080fe20003f86270 */
[----:B------:R0:W4:Y:S01]  /*25d0*/  @!P6 LDG.E.U16 R9, [R6.64+0x40] ;  /* 0x000040040609e981 */ /* 0x000122000c1e1500 */
[----:B------:R-:W-:Y:S02]  /*25e0*/  PRMT R100, RZ, 0x7610, R100 ;  /* 0x00007610ff647816 */ /* 0x000fe40000000064 */
[----:B------:R-:W-:Y:S01]  /*25f0*/  PRMT R71, RZ, 0x7610, R71 ;  /* 0x00007610ff477816 */ /* 0x000fe20000000047 */
[----:B------:R0:W5:Y:S01]  /*2600*/  @!P5 LDG.E.U16 R96, [R6.64+0x80] ;  /* 0x000080040660d981 */ /* 0x000162000c1e1500 */
[----:B------:R-:W-:-:S02]  /*2610*/  ISETP.GE.AND P6, PT, R49, R11, PT ;  /* 0x0000000b3100720c */ /* 0x000fc40003fc6270 */
[-C--:B------:R-:W-:Y:S01]  /*2620*/  ISETP.GE.AND P5, PT, R50, R11.reuse, PT ;  /* 0x0000000b3200720c */ /* 0x080fe20003fa6270 */
[----:B------:R0:W5:Y:S01]  /*2630*/  @!P1 LDG.E.U16 R25, [R6.64+0xc0] ;  /* 0x0000c00406199981 */ /* 0x000162000c1e1500 */
[----:B------:R-:W-:Y:S02]  /*2640*/  PRMT R98, RZ, 0x7610, R98 ;  /* 0x00007610ff627816 */ /* 0x000fe40000000062 */
[-C--:B------:R-:W-:Y:S01]  /*2650*/  ISETP.GE.AND P1, PT, R51, R11.reuse, PT ;  /* 0x0000000b3300720c */ /* 0x080fe20003f26270 */
[----:B------:R0:W5:Y:S01]  /*2660*/  @!P2 LDG.E.U16 R100, [R6.64+0x180] ;  /* 0x000180040664a981 */ /* 0x000162000c1e1500 */
[----:B------:R-:W-:-:S03]  /*2670*/  ISETP.GE.AND P2, PT, R52, R11, PT ;  /* 0x0000000b3400720c */ /* 0x000fc60003f46270 */
[----:B------:R0:W5:Y:S01]  /*2680*/  @!P3 LDG.E.U16 R71, [R6.64+0x140] ;  /* 0x000140040647b981 */ /* 0x000162000c1e1500 */
[-C--:B------:R-:W-:Y:S02]  /*2690*/  ISETP.GE.AND P3, PT, R53, R11.reuse, PT ;  /* 0x0000000b3500720c */ /* 0x080fe40003f66270 */
[----:B------:R-:W-:Y:S01]  /*26a0*/  PRMT R97, RZ, 0x7610, R97 ;  /* 0x00007610ff617816 */ /* 0x000fe20000000061 */
[----:B------:R0:W5:Y:S01]  /*26b0*/  @!P4 LDG.E.U16 R98, [R6.64+0x100] ;  /* 0x000100040662c981 */ /* 0x000162000c1e1500 */
[----:B------:R-:W-:Y:S02]  /*26c0*/  PRMT R99, RZ, 0x7610, R99 ;  /* 0x00007610ff637816 */ /* 0x000fe40000000063 */
[----:B------:R-:W-:Y:S02]  /*26d0*/  PRMT R101, RZ, 0x7610, R101 ;  /* 0x00007610ff657816 */ /* 0x000fe40000000065 */
[----:B------:R-:W-:Y:S01]  /*26e0*/  ISETP.GE.AND P4, PT, R54, R11, PT ;  /* 0x0000000b3600720c */ /* 0x000fe20003f86270 */
[----:B------:R0:W5:Y:S01]  /*26f0*/  @!P6 LDG.E.U16 R97, [R6.64+0x1c0] ;  /* 0x0001c0040661e981 */ /* 0x000162000c1e1500 */
[----:B------:R-:W-:-:S02]  /*2700*/  PRMT R102, RZ, 0x7610, R102 ;  /* 0x00007610ff667816 */ /* 0x000fc40000000066 */
[----:B------:R-:W-:Y:S01]  /*2710*/  PRMT R103, RZ, 0x7610, R103 ;  /* 0x00007610ff677816 */ /* 0x000fe20000000067 */
[----:B------:R0:W5:Y:S01]  /*2720*/  @!P5 LDG.E.U16 R99, [R6.64+0x200] ;  /* 0x000200040663d981 */ /* 0x000162000c1e1500 */
[----:B------:R-:W-:-:S03]  /*2730*/  PRMT R104, RZ, 0x7610, R104 ;  /* 0x00007610ff687816 */ /* 0x000fc60000000068 */
[----:B------:R0:W5:Y:S01]  /*2740*/  @!P1 LDG.E.U16 R101, [R6.64+0x240] ;  /* 0x0002400406659981 */ /* 0x000162000c1e1500 */
[----:B------:R-:W-:-:S03]  /*2750*/  ISETP.GE.AND P1, PT, R55, R11, PT ;  /* 0x0000000b3700720c */ /* 0x000fc60003f26270 */
[----:B------:R0:W5:Y:S01]  /*2760*/  @!P2 LDG.E.U16 R102, [R6.64+0x280] ;  /* 0x000280040666a981 */ /* 0x000162000c1e1500 */
[----:B------:R-:W-:-:S03]  /*2770*/  ISETP.GE.AND P2, PT, R56, R11, PT ;  /* 0x0000000b3800720c */ /* 0x000fc60003f46270 */
[----:B------:R0:W5:Y:S01]  /*2780*/  @!P3 LDG.E.U16 R103, [R6.64+0x2c0] ;  /* 0x0002c0040667b981 */ /* 0x000162000c1e1500 */
[----:B------:R-:W-:Y:S02]  /*2790*/  ISETP.GE.AND P3, PT, R57, R11, PT ;  /* 0x0000000b3900720c */ /* 0x000fe40003f66270 */
[----:B------:R-:W-:Y:S01]  /*27a0*/  PRMT R105, RZ, 0x7610, R105 ;  /* 0x00007610ff697816 */ /* 0x000fe20000000069 */
[----:B------:R0:W5:Y:S01]  /*27b0*/  @!P4 LDG.E.U16 R104, [R6.64+0x300] ;  /* 0x000300040668c981 */ /* 0x000162000c1e1500 */
[----:B------:R-:W-:Y:S02]  /*27c0*/  PRMT R106, RZ, 0x7610, R106 ;  /* 0x00007610ff6a7816 */ /* 0x000fe4000000006a */
[----:B------:R-:W-:Y:S02]  /*27d0*/  PRMT R107, RZ, 0x7610, R107 ;  /* 0x00007610ff6b7816 */ /* 0x000fe4000000006b */
[----:B------:R0:W5:Y:S04]  /*27e0*/  @!P1 LDG.E.U16 R105, [R6.64+0x340] ;  /* 0x0003400406699981 */ /* 0x000168000c1e1500 */
[----:B------:R0:W5:Y:S04]  /*27f0*/  @!P2 LDG.E.U16 R106, [R6.64+0x380] ;  /* 0x00038004066aa981 */ /* 0x000168000c1e1500 */
[----:B------:R0:W5:Y:S01]  /*2800*/  @!P3 LDG.E.U16 R107, [R6.64+0x3c0] ;  /* 0x0003c004066bb981 */ /* 0x000162000c1e1500 */
[----:B------:R-:W-:-:S02]  /*2810*/  ISETP.GE.U32.AND P3, PT, R36, R60, PT ;  /* 0x0000003c2400720c */ /* 0x000fc40003f66070 */
[-C--:B------:R-:W-:Y:S02]  /*2820*/  ISETP.GE.U32.AND P4, PT, R37, R60.reuse, PT ;  /* 0x0000003c2500720c */ /* 0x080fe40003f86070 */
[----:B------:R-:W-:Y:S01]  /*2830*/  ISETP.GE.U32.AND P5, PT, R39, R60, PT ;  /* 0x0000003c2700720c */ /* 0x000fe20003fa6070 */
[----:B--2---:R-:W-:-:S04]  /*2840*/  FMUL.FTZ R8, R5, R70 ;  /* 0x0000004605087220 */ /* 0x004fc80000410000 */
[----:B------:R-:W-:-:S04]  /*2850*/  FMUL.RZ R108, R8, 0.15915493667125701904 ;  /* 0x3e22f983086c7820 */ /* 0x000fc8000040c000 */
[----:B------:R-:W-:Y:S01]  /*2860*/  MUFU.SIN R8, R108 ;  /* 0x0000006c00087308 */ /* 0x000fe20000000400 */
[----:B0-----:R-:W-:-:S07]  /*2870*/  FMUL.FTZ R7, R5, R84 ;  /* 0x0000005405077220 */ /* 0x001fce0000410000 */
[----:B------:R0:W-:Y:S01]  /*2880*/  MUFU.COS R15, R108 ;  /* 0x0000006c000f7308 */ /* 0x0001e20000000000 */
[----:B---3--:R1:W-:Y:S01]  /*2890*/  STS.U16 [R61], R24 ;  /* 0x000000183d007388 */ /* 0x0083e20000000400 */
[----:B0-----:R-:W-:-:S03]  /*28a0*/  IADD3 R108, R33, 0x100, RZ ;  /* 0x00000100216c7810 */ /* 0x001fc60007ffe0ff */
[----:B----4-:R-:W-:Y:S01]  /*28b0*/  STS.U16 [R62+0x40], R9 ;  /* 0x000040093e007388 */ /* 0x010fe20000000400 */
[----:B-1----:R-:W-:Y:S02]  /*28c0*/  IADD3 R24, R33, 0x120, RZ ;  /* 0x0000012021187810 */ /* 0x002fe40007ffe0ff */
[----:B------:R-:W-:Y:S01]  /*28d0*/  LEA.HI.SX32 R108, R108, R33, 0x1b ;  /* 0x000000216c6c7211 */ /* 0x000fe200078fdaff */
[----:B-----5:R0:W-:Y:S01]  /*28e0*/  STS.U16 [R63+0x80], R96 ;  /* 0x000080603f007388 */ /* 0x0201e20000000400 */
[----:B------:R-:W-:-:S03]  /*28f0*/  FMUL.RZ R111, R7, 0.15915493667125701904 ;  /* 0x3e22f983076f7820 */ /* 0x000fc6000040c000 */
[----:B------:R-:W-:Y:S01]  /*2900*/  STS.U16 [R64+0xc0], R25 ;  /* 0x0000c01940007388 */ /* 0x000fe20000000400 */
[----:B------:R-:W-:Y:S01]  /*2910*/  SHF.L.U32 R110, R108, 0x1, RZ ;  /* 0x000000016c6e7819 */ /* 0x000fe200000006ff */
[----:B------:R-:W-:Y:S01]  /*2920*/  FMUL.FTZ R7, R5, R72 ;  /* 0x0000004805077220 */ /* 0x000fe20000410000 */
[C---:B------:R-:W-:Y:S02]  /*2930*/  IADD3 R108, R33.reuse, 0x180, RZ ;  /* 0x00000180216c7810 */ /* 0x040fe40007ffe0ff */
[----:B0-----:R-:W-:Y:S02]  /*2940*/  IADD3 R96, R33, 0x140, RZ ;  /* 0x0000014021607810 */ /* 0x001fe40007ffe0ff */
[-C--:B------:R-:W-:Y:S01]  /*2950*/  LEA.HI.SX32 R24, R24, R33.reuse, 0x1b ;  /* 0x0000002118187211 */ /* 0x080fe200078fdaff */
[----:B------:R0:W-:Y:S01]  /*2960*/  STS.U16 [R65+0x100], R98 ;  /* 0x0001006241007388 */ /* 0x0001e20000000400 */
[----:B------:R-:W-:-:S03]  /*2970*/  LEA.HI.SX32 R96, R96, R33, 0x1b ;  /* 0x0000002160607211 */ /* 0x000fc600078fdaff */
[----:B------:R1:W-:Y:S01]  /*2980*/  STS.U16 [R66+0x140], R71 ;  /* 0x0001404742007388 */ /* 0x0003e20000000400 */
[----:B------:R-:W-:Y:S01]  /*2990*/  FMUL.RZ R9, R7, 0.15915493667125701904 ;  /* 0x3e22f98307097820 */ /* 0x000fe2000040c000 */
[----:B0-----:R-:W-:Y:S02]  /*29a0*/  IADD3 R98, R33, 0x160, RZ ;  /* 0x0000016021627810 */ /* 0x001fe40007ffe0ff */
[----:B------:R-:W-:Y:S01]  /*29b0*/  STS.U16 [R67+0x180], R100 ;  /* 0x0001806443007388 */ /* 0x000fe20000000400 */
[-C--:B------:R-:W-:Y:S02]  /*29c0*/  LEA.HI.SX32 R108, R108, R33.reuse, 0x1b ;  /* 0x000000216c6c7211 */ /* 0x080fe400078fdaff */
[----:B------:R-:W-:Y:S01]  /*29d0*/  LEA.HI.SX32 R98, R98, R33, 0x1b ;  /* 0x0000002162627211 */ /* 0x000fe200078fdaff */
[----:B------:R-:W-:Y:S01]  /*29e0*/  STS.U16 [R68+0x1c0], R97 ;  /* 0x0001c06144007388 */ /* 0x000fe20000000400 */
[----:B------:R-:W-:Y:S01]  /*29f0*/  FMUL.FTZ R7, R5, R74 ;  /* 0x0000004a05077220 */ /* 0x000fe20000410000 */
[----:B------:R-:W-:-:S02]  /*2a00*/  SHF.L.U32 R25, R96, 0x1, RZ ;  /* 0x0000000160197819 */ /* 0x000fc400000006ff */
[----:B------:R0:W-:Y:S01]  /*2a10*/  STS.U16 [R110+0x200], R99 ;  /* 0x000200636e007388 */ /* 0x0001e20000000400 */
[----:B------:R-:W-:Y:S01]  /*2a20*/  SHF.L.U32 R116, R98, 0x1, RZ ;  /* 0x0000000162747819 */ /* 0x000fe200000006ff */
[----:B------:R-:W-:Y:S01]  /*2a30*/  MUFU.SIN R112, R111 ;  /* 0x0000006f00707308 */ /* 0x000fe20000000400 */
[C---:B------:R-:W-:Y:S02]  /*2a40*/  IADD3 R96, R33.reuse, 0x1c0, RZ ;  /* 0x000001c021607810 */ /* 0x040fe40007ffe0ff */
[----:B-1----:R-:W-:Y:S02]  /*2a50*/  SHF.L.U32 R71, R108, 0x1, RZ ;  /* 0x000000016c477819 */ /* 0x002fe400000006ff */
[C---:B------:R-:W-:Y:S02]  /*2a60*/  IADD3 R98, R33.reuse, 0x1e0, RZ ;  /* 0x000001e021627810 */ /* 0x040fe40007ffe0ff */
[----:B0-----:R-:W-:Y:S02]  /*2a70*/  SHF.L.U32 R110, R24, 0x1, RZ ;  /* 0x00000001186e7819 */ /* 0x001fe400000006ff */
[----:B------:R-:W-:Y:S01]  /*2a80*/  IADD3 R24, R33, 0x1a0, RZ ;  /* 0x000001a021187810 */ /* 0x000fe20007ffe0ff */
[----:B------:R0:W-:Y:S01]  /*2a90*/  MUFU.COS R114, R111 ;  /* 0x0000006f00727308 */ /* 0x0001e20000000000 */
[-C--:B------:R-:W-:Y:S01]  /*2aa0*/  LEA.HI.SX32 R96, R96, R33.reuse, 0x1b ;  /* 0x0000002160607211 */ /* 0x080fe200078fdaff */
[----:B------:R-:W-:Y:S01]  /*2ab0*/  STS.U16 [R110+0x240], R101 ;  /* 0x000240656e007388 */ /* 0x000fe20000000400 */
[----:B------:R-:W-:-:S05]  /*2ac0*/  LEA.HI.SX32 R24, R24, R33, 0x1b ;  /* 0x0000002118187211 */ /* 0x000fca00078fdaff */
[----:B------:R-:W-:Y:S01]  /*2ad0*/  MUFU.SIN R109, R9 ;  /* 0x00000009006d7308 */ /* 0x000fe20000000400 */
[----:B0-----:R-:W-:Y:S01]  /*2ae0*/  FMUL.RZ R111, R7, 0.15915493667125701904 ;  /* 0x3e22f983076f7820 */ /* 0x001fe2000040c000 */
[----:B------:R-:W-:Y:S01]  /*2af0*/  SHF.L.U32 R7, R33, 0x4, RZ ;  /* 0x0000000421077819 */ /* 0x000fe200000006ff */
[----:B------:R-:W-:Y:S01]  /*2b00*/  STS.U16 [R25+0x280], R102 ;  /* 0x0002806619007388 */ /* 0x000fe20000000400 */
[----:B------:R-:W-:-:S04]  /*2b10*/  LEA.HI.SX32 R98, R98, R33, 0x1b ;  /* 0x0000002162627211 */ /* 0x000fc800078fdaff */
[----:B------:R0:W-:Y:S01]  /*2b20*/  MUFU.COS R97, R9 ;  /* 0x0000000900617308 */ /* 0x0001e20000000000 */
[----:B------:R1:W-:Y:S01]  /*2b30*/  STS.U16 [R116+0x2c0], R103 ;  /* 0x0002c06774007388 */ /* 0x0003e20000000400 */
[----:B------:R-:W-:-:S03]  /*2b40*/  SHF.L.U32 R99, R96, 0x1, RZ ;  /* 0x0000000160637819 */ /* 0x000fc600000006ff */
[----:B------:R2:W-:Y:S01]  /*2b50*/  STS.U16 [R71+0x300], R104 ;  /* 0x0003006847007388 */ /* 0x0005e20000000400 */
[----:B0-----:R-:W-:Y:S01]  /*2b60*/  FMUL.FTZ R9, R5, R76 ;  /* 0x0000004c05097220 */ /* 0x001fe20000410000 */
[----:B------:R-:W-:-:S03]  /*2b70*/  SHF.L.U32 R96, R98, 0x1, RZ ;  /* 0x0000000162607819 */ /* 0x000fc600000006ff */
[----:B-1----:R-:W-:Y:S01]  /*2b80*/  FMUL.RZ R103, R9, 0.15915493667125701904 ;  /* 0x3e22f98309677820 */ /* 0x002fe2000040c000 */
[----:B------:R-:W-:Y:S02]  /*2b90*/  LEA.HI.SX32 R9, R7, R7, 0x1b ;  /* 0x0000000707097211 */ /* 0x000fe400078fdaff */
[----:B--2---:R-:W-:Y:S02]  /*2ba0*/  SHF.L.U32 R104, R24, 0x1, RZ ;  /* 0x0000000118687819 */ /* 0x004fe400000006ff */
[----:B------:R-:W-:-:S03]  /*2bb0*/  SHF.L.U32 R9, R9, 0x1, RZ ;  /* 0x0000000109097819 */ /* 0x000fc600000006ff */
[----:B------:R-:W-:Y:S04]  /*2bc0*/  STS.U16 [R104+0x340], R105 ;  /* 0x0003406968007388 */ /* 0x000fe80000000400 */
[----:B------:R0:W-:Y:S04]  /*2bd0*/  STS.U16 [R99+0x380], R106 ;  /* 0x0003806a63007388 */ /* 0x0001e80000000400 */
[----:B------:R1:W-:Y:S01]  /*2be0*/  STS.U16 [R96+0x3c0], R107 ;  /* 0x0003c06b60007388 */ /* 0x0003e20000000400 */
[----:B------:R-:W-:-:S06]  /*2bf0*/  NOP ;  /* 0x0000000000007918 */ /* 0x000fcc0000000000 */
[----:B------:R-:W2:Y:S01]  /*2c00*/  LDS.U16 R25, [R9+0x2] ;  /* 0x0000020009197984 */ /* 0x000ea20000000400 */
[----:B------:R-:W-:-:S03]  /*2c10*/  FMUL.FTZ R23, R4, 1.4426950216293334961 ;  /* 0x3fb8aa3b04177820 */ /* 0x000fc60000410000 */
[----:B------:R-:W3:Y:S01]  /*2c20*/  LDS.U16 R24, [R9] ;  /* 0x0000000009187984 */ /* 0x000ee20000000400 */
[C---:B------:R-:W-:Y:S02]  /*2c30*/  FMUL.FTZ R13, R23.reuse, R74 ;  /* 0x0000004a170d7220 */ /* 0x040fe40000410000 */
[----:B------:R-:W-:Y:S01]  /*2c40*/  FMUL.FTZ R12, R23, R76 ;  /* 0x0000004c170c7220 */ /* 0x000fe20000410000 */
[----:B------:R-:W4:Y:S01]  /*2c50*/  LDS.U16 R98, [R9+0x4] ;  /* 0x0000040009627984 */ /* 0x000f220000000400 */
[-C--:B------:R-:W-:Y:S02]  /*2c60*/  FMUL.FTZ R7, R5, R78.reuse ;  /* 0x0000004e05077220 */ /* 0x080fe40000410000 */
[----:B------:R-:W-:Y:S01]  /*2c70*/  FMUL.FTZ R11, R23, R78 ;  /* 0x0000004e170b7220 */ /* 0x000fe20000410000 */
[----:B------:R-:W5:Y:S01]  /*2c80*/  LDS.U16 R99, [R9+0x6] ;  /* 0x0000060009637984 */ /* 0x000f620000000400 */
[----:B------:R-:W-:Y:S01]  /*2c90*/  MUFU.EX2 R13, R13 ;  /* 0x0000000d000d7308 */ /* 0x000fe20000000800 */
[----:B------:R-:W-:-:S02]  /*2ca0*/  FMUL.RZ R113, R7, 0.15915493667125701904 ;  /* 0x3e22f98307717820 */ /* 0x000fc4000040c000 */
[C---:B------:R-:W-:Y:S01]  /*2cb0*/  FMUL.FTZ R14, R23.reuse, R72 ;  /* 0x00000048170e7220 */ /* 0x040fe20000410000 */
[----:B------:R-:W0:Y:S04]  /*2cc0*/  S2R R71, SR_TID.X ;  /* 0x0000000000477919 */ /* 0x000e280000002100 */
[----:B------:R-:W-:Y:S08]  /*2cd0*/  MUFU.SIN R100, R111 ;  /* 0x0000006f00647308 */ /* 0x000ff00000000400 */
[----:B------:R-:W0:Y:S08]  /*2ce0*/  MUFU.COS R108, R111 ;  /* 0x0000006f006c7308 */ /* 0x000e300000000000 */
[----:B------:R-:W-:Y:S08]  /*2cf0*/  MUFU.EX2 R12, R12 ;  /* 0x0000000c000c7308 */ /* 0x000ff00000000800 */
[----:B------:R-:W-:Y:S08]  /*2d00*/  MUFU.SIN R101, R103 ;  /* 0x0000006700657308 */ /* 0x000ff00000000400 */
[----:B------:R0:W0:Y:S01]  /*2d10*/  MUFU.COS R111, R103 ;  /* 0x00000067006f7308 */ /* 0x0000220000000000 */
[----:B------:R-:W-:-:S07]  /*2d20*/  FMUL.FTZ R22, R23, R70 ;  /* 0x0000004617167220 */ /* 0x000fce0000410000 */
[----:B------:R-:W-:Y:S08]  /*2d30*/  MUFU.EX2 R11, R11 ;  /* 0x0000000b000b7308 */ /* 0x000ff00000000800 */
[----:B------:R-:W-:Y:S08]  /*2d40*/  MUFU.SIN R102, R113 ;  /* 0x0000007100667308 */ /* 0x000ff00000000400 */
[----:B------:R-:W1:Y:S01]  /*2d50*/  MUFU.COS R110, R113 ;  /* 0x00000071006e7308 */ /* 0x000e620000000000 */
[----:B------:R-:W-:-:S07]  /*2d60*/  FMUL.FTZ R6, R23, R80 ;  /* 0x0000005017067220 */ /* 0x000fce0000410000 */
[----:B------:R-:W2:Y:S01]  /*2d70*/  MUFU.EX2 R14, R14 ;  /* 0x0000000e000e7308 */ /* 0x000ea20000000800 */
[C---:B------:R-:W-:Y:S02]  /*2d80*/  FMUL.FTZ R4, R23.reuse, R82 ;  /* 0x0000005217047220 */ /* 0x040fe40000410000 */
[----:B------:R-:W-:Y:S02]  /*2d90*/  FMUL.FTZ R23, R23, R84 ;  /* 0x0000005417177220 */ /* 0x000fe40000410000 */
[----:B0-----:R-:W-:Y:S02]  /*2da0*/  FMUL.FTZ R103, R13, R108 ;  /* 0x0000006c0d677220 */ /* 0x001fe40000410000 */
[C---:B------:R-:W-:Y:S01]  /*2db0*/  FMUL.FTZ R108, R12.reuse, R111 ;  /* 0x0000006f0c6c7220 */ /* 0x040fe20000410000 */
[----:B------:R-:W0:Y:S01]  /*2dc0*/  MUFU.EX2 R22, R22 ;  /* 0x0000001600167308 */ /* 0x000e220000000800 */
[----:B------:R-:W-:Y:S02]  /*2dd0*/  FMUL.FTZ R106, R12, R101 ;  /* 0x000000650c6a7220 */ /* 0x000fe40000410000 */
[----:B------:R-:W5:Y:S01]  /*2de0*/  LDS.U16 R12, [R9+0xa] ;  /* 0x00000a00090c7984 */ /* 0x000f620000000400 */
[----:B-1----:R-:W-:-:S02]  /*2df0*/  FMUL.FTZ R113, R11, R110 ;  /* 0x0000006e0b717220 */ /* 0x002fc40000410000 */
[----:B------:R-:W-:Y:S02]  /*2e00*/  FMUL.FTZ R111, R11, R102 ;  /* 0x000000660b6f7220 */ /* 0x000fe40000410000 */
[----:B------:R-:W1:Y:S01]  /*2e10*/  LDS.U16 R11, [R9+0x8] ;  /* 0x00000800090b7984 */ /* 0x000e620000000400 */
[----:B------:R-:W4:Y:S01]  /*2e20*/  MUFU.EX2 R23, R23 ;  /* 0x0000001700177308 */ /* 0x000f220000000800 */
[C---:B--2---:R-:W-:Y:S02]  /*2e30*/  FMUL.FTZ R97, R14.reuse, R97 ;  /* 0x000000610e617220 */ /* 0x044fe40000410000 */
[----:B------:R-:W-:Y:S01]  /*2e40*/  FMUL.FTZ R96, R14, R109 ;  /* 0x0000006d0e607220 */ /* 0x000fe20000410000 */
[----:B------:R-:W-:Y:S01]  /*2e50*/  HADD2.F32 R14, -RZ, R25.H0_H0 ;  /* 0x20000019ff0e7230 */ /* 0x000fe20000004100 */
[----:B------:R-:W-:Y:S01]  /*2e60*/  FMUL.FTZ R7, R5, R80 ;  /* 0x0000005005077220 */ /* 0x000fe20000410000 */
[----:B------:R-:W-:Y:S01]  /*2e70*/  SHF.L.U32 R105, R71, 0x3, RZ ;  /* 0x0000000347697819 */ /* 0x000fe200000006ff */
[----:B------:R-:W-:Y:S01]  /*2e80*/  FMUL.FTZ R5, R5, R82 ;  /* 0x0000005205057220 */ /* 0x000fe20000410000 */
[----:B---3--:R-:W-:Y:S01]  /*2e90*/  HADD2.F32 R24, -RZ, R24.H0_H0 ;  /* 0x20000018ff187230 */ /* 0x008fe20000004100 */
[----:B------:R-:W-:Y:S01]  /*2ea0*/  FMUL.FTZ R100, R13, R100 ;  /* 0x000000640d647220 */ /* 0x000fe20000410000 */
[----:B------:R-:W-:Y:S01]  /*2eb0*/  ISETP.GE.U32.AND P2, PT, R105, R60, PT ;  /* 0x0000003c6900720c */ /* 0x000fe20003f46070 */
[----:B------:R-:W-:Y:S01]  /*2ec0*/  FMUL.RZ R116, R7, 0.15915493667125701904 ;  /* 0x3e22f98307747820 */ /* 0x000fe2000040c000 */
[----:B------:R-:W-:Y:S01]  /*2ed0*/  IADD3 R7, R105, 0x7, RZ ;  /* 0x0000000769077810 */ /* 0x000fe20007ffe0ff */
[----:B------:R-:W-:-:S02]  /*2ee0*/  FMUL.FTZ R13, R81, R14 ;  /* 0x0000000e510d7220 */ /* 0x000fc40000410000 */
[C---:B0-----:R-:W-:Y:S01]  /*2ef0*/  FMUL.FTZ R105, R22.reuse, R15 ;  /* 0x0000000f16697220 */ /* 0x041fe20000410000 */
[----:B------:R-:W0:Y:S01]  /*2f00*/  LDS.U16 R14, [R9+0xe] ;  /* 0x00000e00090e7984 */ /* 0x000e220000000400 */
[----:B------:R-:W-:Y:S01]  /*2f10*/  FMUL.FTZ R104, R22, R8 ;  /* 0x0000000816687220 */ /* 0x000fe20000410000 */
[----:B----4-:R-:W-:Y:S01]  /*2f20*/  HADD2.F32 R22, -RZ, R98.H0_H0 ;  /* 0x20000062ff167230 */ /* 0x010fe20000004100 */
[----:B------:R-:W-:Y:S01]  /*2f30*/  FMUL.RZ R109, R5, 0.15915493667125701904 ;  /* 0x3e22f983056d7820 */ /* 0x000fe2000040c000 */
[----:B------:R-:W-:Y:S01]  /*2f40*/  FSEL R96, R96, RZ, !P3 ;  /* 0x000000ff60607208 */ /* 0x000fe20005800000 */
[----:B------:R-:W-:Y:S01]  /*2f50*/  FMUL.FTZ R5, R81, R24 ;  /* 0x0000001851057220 */ /* 0x000fe20000410000 */
[----:B------:R-:W-:Y:S01]  /*2f60*/  FSEL R98, R13, RZ, !P2 ;  /* 0x000000ff0d627208 */ /* 0x000fe20005000000 */
[----:B------:R-:W-:Y:S01]  /*2f70*/  FMUL.FTZ R8, R23, R112 ;  /* 0x0000007017087220 */ /* 0x000fe20000410000 */
[----:B------:R-:W-:Y:S01]  /*2f80*/  ISETP.GE.U32.AND P1, PT, R7, R60, PT ;  /* 0x0000003c0700720c */ /* 0x000fe20003f26070 */
[----:B------:R-:W-:Y:S01]  /*2f90*/  FMUL.FTZ R7, R23, R114 ;  /* 0x0000007217077220 */ /* 0x000fe20000410000 */
[----:B-----5:R-:W-:Y:S01]  /*2fa0*/  HADD2.F32 R24, -RZ, R99.H0_H0 ;  /* 0x20000063ff187230 */ /* 0x020fe20000004100 */
[----:B------:R-:W2:Y:S01]  /*2fb0*/  LDS.U16 R13, [R9+0xc] ;  /* 0x00000c00090d7984 */ /* 0x000ea20000000400 */
[----:B------:R-:W-:Y:S01]  /*2fc0*/  MUFU.EX2 R4, R4 ;  /* 0x0000000400047308 */ /* 0x000fe20000000800 */
[----:B------:R-:W-:Y:S01]  /*2fd0*/  FMUL.FTZ R22, R83, R22 ;  /* 0x0000001653167220 */ /* 0x000fe20000410000 */
[----:B------:R-:W-:Y:S01]  /*2fe0*/  FSEL R97, R97, 1, !P3 ;  /* 0x3f80000061617808 */ /* 0x000fe20005800000 */
[----:B------:R-:W-:Y:S01]  /*2ff0*/  FMUL.FTZ R110, R98, R96 ;  /* 0x00000060626e7220 */ /* 0x000fe20000410000 */
[----:B------:R-:W-:-:S04]  /*3000*/  FSEL R99, R5, RZ, !P2 ;  /* 0x000000ff05637208 */ /* 0x000fc80005000000 */
[----:B------:R-:W3:Y:S01]  /*3010*/  MUFU.COS R23, R109 ;  /* 0x0000006d00177308 */ /* 0x000ee20000000000 */
[----:B------:R-:W-:Y:S01]  /*3020*/  FMUL.FTZ R24, R83, R24 ;  /* 0x0000001853187220 */ /* 0x000fe20000410000 */
[----:B------:R-:W-:Y:S01]  /*3030*/  FSEL R101, R22, RZ, !P3 ;  /* 0x000000ff16657208 */ /* 0x000fe20005800000 */
[----:B------:R-:W-:-:S05]  /*3040*/  FMUL.FTZ R5, R99, R96 ;  /* 0x0000006063057220 */ /* 0x000fca0000410000 */
[----:B------:R-:W-:Y:S01]  /*3050*/  MUFU.EX2 R6, R6 ;  /* 0x0000000600067308 */ /* 0x000fe20000000800 */
[----:B------:R-:W-:-:S07]  /*3060*/  FFMA.FTZ R110, R99, R97, -R110 ;  /* 0x00000061636e7223 */ /* 0x000fce000001086e */
[----:B------:R-:W-:Y:S08]  /*3070*/  MUFU.SIN R107, R116 ;  /* 0x00000074006b7308 */ /* 0x000ff00000000400 */
[----:B------:R-:W4:Y:S08]  /*3080*/  MUFU.COS R115, R116 ;  /* 0x0000007400737308 */ /* 0x000f300000000000 */
[----:B------:R-:W5:Y:S01]  /*3090*/  MUFU.SIN R15, R109 ;  /* 0x0000006d000f7308 */ /* 0x000f620000000400 */
[----:B------:R-:W-:Y:S01]  /*30a0*/  FSEL R102, R24, RZ, !P3 ;  /* 0x000000ff18667208 */ /* 0x000fe20005800000 */
[----:B------:R-:W-:Y:S01]  /*30b0*/  FFMA.FTZ R5, R98, R97, R5 ;  /* 0x0000006162057223 */ /* 0x000fe20000010005 */
[----:B------:R-:W-:Y:S01]  /*30c0*/  FSEL R100, R100, RZ, !P4 ;  /* 0x000000ff64647208 */ /* 0x000fe20006000000 */
[----:B------:R-:W-:Y:S01]  /*30d0*/  FADD.FTZ R110, R101, R110 ;  /* 0x0000006e656e7221 */ /* 0x000fe20000010000 */
[----:B------:R-:W-:Y:S01]  /*30e0*/  FSEL R103, R103, 1, !P4 ;  /* 0x3f80000067677808 */ /* 0x000fe20006000000 */
[----:B------:R-:W-:-:S02]  /*30f0*/  FADD.FTZ R22, R102, R5 ;  /* 0x0000000566167221 */ /* 0x000fc40000010000 */
[----:B------:R-:W-:Y:S02]  /*3100*/  FMUL.FTZ R24, R100, R110 ;  /* 0x0000006e64187220 */ /* 0x000fe40000410000 */
[----:B---3--:R-:W-:Y:S02]  /*3110*/  FMUL.FTZ R5, R4, R23 ;  /* 0x0000001704057220 */ /* 0x008fe40000410000 */
[C---:B----4-:R-:W-:Y:S02]  /*3120*/  FMUL.FTZ R115, R6.reuse, R115 ;  /* 0x0000007306737220 */ /* 0x050fe40000410000 */
[----:B------:R-:W-:Y:S02]  /*3130*/  FMUL.FTZ R114, R6, R107 ;  /* 0x0000006b06727220 */ /* 0x000fe40000410000 */
[----:B-----5:R-:W-:Y:S02]  /*3140*/  FMUL.FTZ R4, R4, R15 ;  /* 0x0000000f04047220 */ /* 0x020fe40000410000 */
[-C--:B------:R-:W-:Y:S01]  /*3150*/  FMUL.FTZ R6, R100, R22.reuse ;  /* 0x0000001664067220 */ /* 0x080fe20000410000 */
[----:B------:R-:W3:Y:S01]  /*3160*/  LDS.U16 R15, [R9+0x12] ;  /* 0x00001200090f7984 */ /* 0x000ee20000000400 */
[----:B------:R-:W-:Y:S01]  /*3170*/  FFMA.FTZ R112, R103, R22, R24 ;  /* 0x0000001667707223 */ /* 0x000fe20000010018 */
[----:B------:R-:W-:-:S02]  /*3180*/  HADD2.F32 R22, -RZ, R12.H0_H0 ;  /* 0x2000000cff167230 */ /* 0x000fc40000004100 */
[----:B-1----:R-:W-:Y:S01]  /*3190*/  HADD2.F32 R12, -RZ, R11.H0_H0 ;  /* 0x2000000bff0c7230 */ /* 0x002fe20000004100 */
[----:B------:R-:W-:Y:S02]  /*31a0*/  FFMA.FTZ R110, R103, R110, -R6 ;  /* 0x0000006e676e7223 */ /* 0x000fe40000010806 */
[C---:B------:R-:W-:Y:S01]  /*31b0*/  FMUL.FTZ R22, R85.reuse, R22 ;  /* 0x0000001655167220 */ /* 0x040fe20000410000 */
[----:B------:R-:W1:Y:S01]  /*31c0*/  LDS.U16 R6, [R9+0x10] ;  /* 0x0000100009067984 */ /* 0x000e620000000400 */
[----:B------:R-:W-:Y:S01]  /*31d0*/  FMUL.FTZ R12, R85, R12 ;  /* 0x0000000c550c7220 */ /* 0x000fe20000410000 */
[----:B------:R-:W-:Y:S02]  /*31e0*/  ISETP.GE.U32.AND P3, PT, R38, R60, PT ;  /* 0x0000003c2600720c */ /* 0x000fe40003f66070 */
[----:B------:R-:W-:Y:S02]  /*31f0*/  FSEL R107, R22, RZ, !P4 ;  /* 0x000000ff166b7208 */ /* 0x000fe40006000000 */
[----:B------:R-:W-:-:S02]  /*3200*/  FSEL R109, R12, RZ, !P4 ;  /* 0x000000ff0c6d7208 */ /* 0x000fc40006000000 */
[----:B------:R-:W-:Y:S01]  /*3210*/  FSEL R106, R106, RZ, !P3 ;  /* 0x000000ff6a6a7208 */ /* 0x000fe20005800000 */
[----:B------:R-:W-:Y:S01]  /*3220*/  FADD.FTZ R117, R107, R112 ;  /* 0x000000706b757221 */ /* 0x000fe20000010000 */
[----:B------:R-:W-:Y:S01]  /*3230*/  FSEL R105, R105, 1, !P2 ;  /* 0x3f80000069697808 */ /* 0x000fe20005000000 */
[----:B0-----:R-:W-:Y:S01]  /*3240*/  HADD2.F32 R22, -RZ, R14.H0_H0 ;  /* 0x2000000eff167230 */ /* 0x001fe20000004100 */
[----:B------:R-:W-:Y:S01]  /*3250*/  FSEL R108, R108, 1, !P3 ;  /* 0x3f8000006c6c7808 */ /* 0x000fe20005800000 */
[----:B------:R-:W-:Y:S01]  /*3260*/  FADD.FTZ R25, R109, R110 ;  /* 0x0000006e6d197221 */ /* 0x000fe20000010000 */
[----:B--2---:R-:W-:Y:S01]  /*3270*/  HADD2.F32 R14, -RZ, R13.H0_H0 ;  /* 0x2000000dff0e7230 */ /* 0x004fe20000004100 */
[----:B------:R-:W-:Y:S01]  /*3280*/  FMUL.FTZ R110, R106, R117 ;  /* 0x000000756a6e7220 */ /* 0x000fe20000410000 */
[----:B------:R-:W-:Y:S01]  /*3290*/  FSEL R104, R104, RZ, !P2 ;  /* 0x000000ff68687208 */ /* 0x000fe20005000000 */
[----:B------:R-:W-:Y:S01]  /*32a0*/  FMUL.FTZ R11, R105, R96 ;  /* 0x00000060690b7220 */ /* 0x000fe20000410000 */
[----:B------:R-:W0:Y:S01]  /*32b0*/  LDS.U16 R12, [R9+0x16] ;  /* 0x00001600090c7984 */ /* 0x000e220000000400 */
[----:B------:R-:W-:-:S02]  /*32c0*/  FMUL.FTZ R22, R87, R22 ;  /* 0x0000001657167220 */ /* 0x000fc40000410000 */
[-C--:B------:R-:W-:Y:S02]  /*32d0*/  FFMA.FTZ R119, R108, R25.reuse, -R110 ;  /* 0x000000196c777223 */ /* 0x080fe4000001086e */
[----:B------:R-:W-:Y:S02]  /*32e0*/  FMUL.FTZ R25, R106, R25 ;  /* 0x000000196a197220 */ /* 0x000fe40000410000 */
[----:B------:R-:W-:Y:S01]  /*32f0*/  FMUL.FTZ R14, R87, R14 ;  /* 0x0000000e570e7220 */ /* 0x000fe20000410000 */
[----:B------:R-:W-:Y:S01]  /*3300*/  FSEL R110, R22, RZ, !P3 ;  /* 0x000000ff166e7208 */ /* 0x000fe20005800000 */
[C---:B------:R-:W-:Y:S02]  /*3310*/  FFMA.FTZ R23, R104.reuse, R97, R11 ;  /* 0x0000006168177223 */ /* 0x040fe4000001000b */
[----:B------:R-:W2:Y:S01]  /*3320*/  LDS.U16 R11, [R9+0x14] ;  /* 0x00001400090b7984 */ /* 0x000ea20000000400 */
[----:B------:R-:W-:Y:S02]  /*3330*/  FMUL.FTZ R24, R104, R96 ;  /* 0x0000006068187220 */ /* 0x000fe40000410000 */
[----:B------:R-:W-:Y:S01]  /*3340*/  FFMA.FTZ R117, R108, R117, R25 ;  /* 0x000000756c757223 */ /* 0x000fe20000010019 */
[----:B------:R-:W-:Y:S01]  /*3350*/  FSEL R112, R14, RZ, !P3 ;  /* 0x000000ff0e707208 */ /* 0x000fe20005800000 */
[----:B------:R-:W-:Y:S01]  /*3360*/  FMUL.FTZ R13, R100, R23 ;  /* 0x00000017640d7220 */ /* 0x000fe20000410000 */
[----:B------:R-:W-:Y:S01]  /*3370*/  FSEL R111, R111, RZ, !P5 ;  /* 0x000000ff6f6f7208 */ /* 0x000fe20006800000 */
[----:B------:R-:W-:-:S02]  /*3380*/  FFMA.FTZ R24, R105, R97, -R24 ;  /* 0x0000006169187223 */ /* 0x000fc40000010818 */
[----:B------:R-:W-:Y:S01]  /*3390*/  FADD.FTZ R116, R110, R117 ;  /* 0x000000756e747221 */ /* 0x000fe20000010000 */
[----:B------:R-:W-:Y:S01]  /*33a0*/  FSEL R113, R113, 1, !P5 ;  /* 0x3f80000071717808 */ /* 0x000fe20006800000 */
[----:B------:R-:W-:Y:S02]  /*33b0*/  FADD.FTZ R14, R112, R119 ;  /* 0x00000077700e7221 */ /* 0x000fe40000010000 */
[----:B------:R-:W-:Y:S02]  /*33c0*/  FFMA.FTZ R25, R103, R24, -R13 ;  /* 0x0000001867197223 */ /* 0x000fe4000001080d */
[C---:B------:R-:W-:Y:S01]  /*33d0*/  FMUL.FTZ R117, R111.reuse, R116 ;  /* 0x000000746f757220 */ /* 0x040fe20000410000 */
[----:B------:R-:W4:Y:S01]  /*33e0*/  LDS.U16 R13, [R9+0x18] ;  /* 0x00001800090d7984 */ /* 0x000f220000000400 */
[----:B---3--:R-:W-:Y:S01]  /*33f0*/  HADD2.F32 R22, -RZ, R15.H0_H0 ;  /* 0x2000000fff167230 */ /* 0x008fe20000004100 */
[-C--:B------:R-:W-:Y:S02]  /*3400*/  FMUL.FTZ R15, R111, R14.reuse ;  /* 0x0000000e6f0f7220 */ /* 0x080fe40000410000 */
[----:B------:R-:W-:-:S02]  /*3410*/  FFMA.FTZ R118, R113, R14, -R117 ;  /* 0x0000000e71767223 */ /* 0x000fc40000010875 */
[----:B------:R-:W3:Y:S01]  /*3420*/  LDS.U16 R14, [R9+0x1a] ;  /* 0x00001a00090e7984 */ /* 0x000ee20000000400 */
[----:B-1----:R-:W-:Y:S01]  /*3430*/  HADD2.F32 R6, -RZ, R6.H0_H0 ;  /* 0x20000006ff067230 */ /* 0x002fe20000004100 */
[----:B------:R-:W-:Y:S02]  /*3440*/  FFMA.FTZ R119, R113, R116, R15 ;  /* 0x0000007471777223 */ /* 0x000fe4000001000f */
[----:B------:R-:W1:Y:S02]  /*3450*/  LDS.U16 R15, [R9+0x1e] ;  /* 0x00001e00090f7984 */ /* 0x000e640000000400 */
[C---:B------:R-:W-:Y:S02]  /*3460*/  FMUL.FTZ R117, R89.reuse, R6 ;  /* 0x0000000659757220 */ /* 0x040fe40000410000 */
[----:B------:R5:W1:Y:S01]  /*3470*/  LDS.U16 R6, [R9+0x1c] ;  /* 0x00001c0009067984 */ /* 0x000a620000000400 */
[----:B------:R-:W-:Y:S01]  /*3480*/  FMUL.FTZ R22, R89, R22 ;  /* 0x0000001659167220 */ /* 0x000fe20000410000 */
[----:B------:R-:W-:Y:S01]  /*3490*/  ISETP.GE.U32.AND P2, PT, R40, R60, PT ;  /* 0x0000003c2800720c */ /* 0x000fe20003f46070 */
[----:B------:R-:W-:Y:S01]  /*34a0*/  FMUL.FTZ R24, R100, R24 ;  /* 0x0000001864187220 */ /* 0x000fe20000410000 */
[----:B------:R-:W-:-:S02]  /*34b0*/  FSEL R117, R117, RZ, !P5 ;  /* 0x000000ff75757208 */ /* 0x000fc40006800000 */
[----:B------:R-:W-:Y:S01]  /*34c0*/  FSEL R116, R22, RZ, !P5 ;  /* 0x000000ff16747208 */ /* 0x000fe20006800000 */
[----:B0-----:R-:W-:Y:S01]  /*34d0*/  HADD2.F32 R22, -RZ, R12.H0_H0 ;  /* 0x2000000cff167230 */ /* 0x001fe20000004100 */
[----:B------:R-:W-:Y:S01]  /*34e0*/  FSEL R114, R114, RZ, !P2 ;  /* 0x000000ff72727208 */ /* 0x000fe20005000000 */
[----:B------:R-:W-:Y:S02]  /*34f0*/  FFMA.FTZ R23, R103, R23, R24 ;  /* 0x0000001767177223 */ /* 0x000fe40000010018 */
[----:B------:R-:W-:Y:S01]  /*3500*/  FADD.FTZ R119, R116, R119 ;  /* 0x0000007774777221 */ /* 0x000fe20000010000 */
[----:B------:R-:W-:Y:S01]  /*3510*/  FSEL R115, R115, 1, !P2 ;  /* 0x3f80000073737808 */ /* 0x000fe20005000000 */
[----:B------:R-:W-:Y:S01]  /*3520*/  FADD.FTZ R118, R117, R118 ;  /* 0x0000007675767221 */ /* 0x000fe20000010000 */
[----:B--2---:R-:W-:Y:S01]  /*3530*/  HADD2.F32 R12, -RZ, R11.H0_H0 ;  /* 0x2000000bff0c7230 */ /* 0x004fe20000004100 */
[----:B------:R-:W-:Y:S02]  /*3540*/  FMUL.FTZ R24, R106, R23 ;  /* 0x000000176a187220 */ /* 0x000fe40000410000 */
[----:B------:R-:W-:-:S02]  /*3550*/  FMUL.FTZ R120, R114, R119 ;  /* 0x0000007772787220 */ /* 0x000fc40000410000 */
[----:B------:R-:W-:Y:S02]  /*3560*/  FMUL.FTZ R22, R91, R22 ;  /* 0x000000165b167220 */ /* 0x000fe40000410000 */
[----:B------:R-:W-:Y:S01]  /*3570*/  FMUL.FTZ R126, R114, R118 ;  /* 0x00000076727e7220 */ /* 0x000fe20000410000 */
[----:B------:R-:W-:Y:S01]  /*3580*/  ISETP.GE.U32.AND P3, PT, R41, R60, PT ;  /* 0x0000003c2900720c */ /* 0x000fe20003f66070 */
[-C--:B------:R-:W-:Y:S02]  /*3590*/  FFMA.FTZ R24, R108, R25.reuse, -R24 ;  /* 0x000000196c187223 */ /* 0x080fe40000010818 */
[----:B------:R-:W-:Y:S01]  /*35a0*/  FFMA.FTZ R124, R115, R118, -R120 ;  /* 0x00000076737c7223 */ /* 0x000fe20000010878 */
[----:B------:R-:W-:Y:S01]  /*35b0*/  FSEL R118, R22, RZ, !P2 ;  /* 0x000000ff16767208 */ /* 0x000fe20005000000 */
[----:B------:R-:W-:Y:S02]  /*35c0*/  FMUL.FTZ R12, R91, R12 ;  /* 0x0000000c5b0c7220 */ /* 0x000fe40000410000 */
[----:B------:R-:W-:-:S02]  /*35d0*/  FMUL.FTZ R25, R106, R25 ;  /* 0x000000196a197220 */ /* 0x000fc40000410000 */
[----:B------:R-:W-:Y:S01]  /*35e0*/  FFMA.FTZ R11, R115, R119, R126 ;  /* 0x00000077730b7223 */ /* 0x000fe2000001007e */
[----:B------:R-:W-:Y:S01]  /*35f0*/  FSEL R120, R4, RZ, !P3 ;  /* 0x000000ff04787208 */ /* 0x000fe20005800000 */
[----:B------:R-:W-:Y:S01]  /*3600*/  FFMA.FTZ R122, R108, R23, R25 ;  /* 0x000000176c7a7223 */ /* 0x000fe20000010019 */
[----:B------:R-:W-:Y:S01]  /*3610*/  FSEL R119, R12, RZ, !P2 ;  /* 0x000000ff0c777208 */ /* 0x000fe20005000000 */
[----:B----4-:R-:W-:Y:S01]  /*3620*/  HADD2.F32 R4, -RZ, R13.H0_H0 ;  /* 0x2000000dff047230 */ /* 0x010fe20000004100 */
[----:B------:R-:W-:Y:S01]  /*3630*/  FADD.FTZ R11, R118, R11 ;  /* 0x0000000b760b7221 */ /* 0x000fe20000010000 */
[----:B------:R-:W-:Y:S01]  /*3640*/  FSEL R121, R5, 1, !P3 ;  /* 0x3f80000005797808 */ /* 0x000fe20005800000 */
[----:B-----5:R-:W-:Y:S01]  /*3650*/  FMUL.FTZ R9, R111, R122 ;  /* 0x0000007a6f097220 */ /* 0x020fe20000410000 */
[----:B---3--:R-:W-:Y:S01]  /*3660*/  HADD2.F32 R14, -RZ, R14.H0_H0 ;  /* 0x2000000eff0e7230 */ /* 0x008fe20000004100 */
[----:B------:R-:W-:Y:S02]  /*3670*/  FADD.FTZ R124, R119, R124 ;  /* 0x0000007c777c7221 */ /* 0x000fe40000010000 */
[----:B------:R-:W-:-:S02]  /*3680*/  FMUL.FTZ R5, R120, R11 ;  /* 0x0000000b78057220 */ /* 0x000fc40000410000 */
[----:B------:R-:W-:Y:S02]  /*3690*/  FMUL.FTZ R4, R93, R4 ;  /* 0x000000045d047220 */ /* 0x000fe40000410000 */
[-C--:B------:R-:W-:Y:S02]  /*36a0*/  FFMA.FTZ R9, R113, R24.reuse, -R9 ;  /* 0x0000001871097223 */ /* 0x080fe40000010809 */
[----:B------:R-:W-:Y:S02]  /*36b0*/  FMUL.FTZ R24, R111, R24 ;  /* 0x000000186f187220 */ /* 0x000fe40000410000 */
[-C--:B------:R-:W-:Y:S02]  /*36c0*/  FMUL.FTZ R12, R120, R124.reuse ;  /* 0x0000007c780c7220 */ /* 0x080fe40000410000 */
[----:B------:R-:W-:Y:S01]  /*36d0*/  FFMA.FTZ R13, R121, R124, -R5 ;  /* 0x0000007c790d7223 */ /* 0x000fe20000010805 */
[----:B------:R-:W-:Y:S01]  /*36e0*/  FSEL R124, R4, RZ, !P3 ;  /* 0x000000ff047c7208 */ /* 0x000fe20005800000 */
[----:B------:R-:W-:Y:S01]  /*36f0*/  FMUL.FTZ R14, R93, R14 ;  /* 0x0000000e5d0e7220 */ /* 0x000fe20000410000 */
[----:B-1----:R-:W-:Y:S01]  /*3700*/  HADD2.F32 R15, -RZ, R15.H0_H0 ;  /* 0x2000000fff0f7230 */ /* 0x002fe20000004100 */
[----:B------:R-:W-:Y:S01]  /*3710*/  FFMA.FTZ R24, R113, R122, R24 ;  /* 0x0000007a71187223 */ /* 0x000fe20000010018 */
[----:B------:R-:W-:Y:S01]  /*3720*/  FSEL R122, R8, RZ, !P1 ;  /* 0x000000ff087a7208 */ /* 0x000fe20004800000 */
[----:B------:R-:W-:Y:S01]  /*3730*/  FFMA.FTZ R12, R121, R11, R12 ;  /* 0x0000000b790c7223 */ /* 0x000fe2000001000c */
[----:B------:R-:W-:Y:S01]  /*3740*/  FSEL R125, R14, RZ, !P3 ;  /* 0x000000ff0e7d7208 */ /* 0x000fe20005800000 */
[----:B------:R-:W-:Y:S01]  /*3750*/  FADD.FTZ R13, R124, R13 ;  /* 0x0000000d7c0d7221 */ /* 0x000fe20000010000 */
[----:B------:R-:W-:Y:S01]  /*3760*/  HADD2.F32 R5, -RZ, R6.H0_H0 ;  /* 0x20000006ff057230 */ /* 0x000fe20000004100 */
[----:B------:R-:W-:Y:S01]  /*3770*/  FMUL.FTZ R15, R94, R15 ;  /* 0x0000000f5e0f7220 */ /* 0x000fe20000410000 */
[----:B------:R-:W-:Y:S01]  /*3780*/  FSEL R123, R7, 1, !P1 ;  /* 0x3f800000077b7808 */ /* 0x000fe20004800000 */
[----:B------:R-:W-:-:S02]  /*3790*/  FMUL.FTZ R8, R114, R24 ;  /* 0x0000001872087220 */ /* 0x000fc40000410000 */
[----:B------:R-:W-:Y:S02]  /*37a0*/  FADD.FTZ R12, R125, R12 ;  /* 0x0000000c7d0c7221 */ /* 0x000fe40000010000 */
[----:B------:R-:W-:Y:S01]  /*37b0*/  FMUL.FTZ R6, R122, R13 ;  /* 0x0000000d7a067220 */ /* 0x000fe20000410000 */
[----:B------:R-:W-:Y:S01]  /*37c0*/  FSEL R126, R15, RZ, !P1 ;  /* 0x000000ff0f7e7208 */ /* 0x000fe20004800000 */
[----:B------:R-:W-:Y:S02]  /*37d0*/  FMUL.FTZ R5, R94, R5 ;  /* 0x000000055e057220 */ /* 0x000fe40000410000 */
[-C--:B------:R-:W-:Y:S02]  /*37e0*/  FFMA.FTZ R8, R115, R9.reuse, -R8 ;  /* 0x0000000973087223 */ /* 0x080fe40000010808 */
[----:B------:R-:W-:Y:S02]  /*37f0*/  FMUL.FTZ R9, R114, R9 ;  /* 0x0000000972097220 */ /* 0x000fe40000410000 */
[----:B------:R-:W-:-:S02]  /*3800*/  FMUL.FTZ R4, R122, R12 ;  /* 0x0000000c7a047220 */ /* 0x000fc40000410000 */
[----:B------:R-:W-:Y:S01]  /*3810*/  FFMA.FTZ R7, R123, R12, R6 ;  /* 0x0000000c7b077223 */ /* 0x000fe20000010006 */
[----:B------:R-:W-:Y:S01]  /*3820*/  FSEL R127, R5, RZ, !P1 ;  /* 0x000000ff057f7208 */ /* 0x000fe20004800000 */
[----:B------:R-:W-:Y:S02]  /*3830*/  FFMA.FTZ R9, R115, R24, R9 ;  /* 0x0000001873097223 */ /* 0x000fe40000010009 */
[----:B------:R-:W-:Y:S02]  /*3840*/  FFMA.FTZ R6, R123, R13, -R4 ;  /* 0x0000000d7b067223 */ /* 0x000fe40000010804 */
[----:B------:R-:W-:Y:S02]  /*3850*/  FADD.FTZ R7, R126, R7 ;  /* 0x000000077e077221 */ /* 0x000fe40000010000 */
        /* <DEDUP_REMOVED lines=9> */
[C---:B------:R-:W-:Y:S02]  /*38f0*/  FFMA.FTZ R4, R123.reuse, R4, -R5 ;  /* 0x000000047b047223 */ /* 0x040fe40000010805 */
[----:B------:R-:W-:Y:S01]  /*3900*/  FFMA.FTZ R12, R123, R12, R8 ;  /* 0x0000000c7b0c7223 */ /* 0x000fe20000010008 */
[----:B------:R-:W-:Y:S01]  /*3910*/  MOV R8, R20 ;  /* 0x0000001400087202 */ /* 0x000fe20000000f00 */
[----:B------:R-:W-:Y:S01]  /*3920*/  IMAD R10, R10, c[0x0][0x1c0], RZ ;  /* 0x000070000a0a7a24 */ /* 0x000fe200078e02ff */
[----:B------:R-:W-:Y:S01]  /*3930*/  MOV R9, R43 ;  /* 0x0000002b00097202 */ /* 0x000fe20000000f00 */
[----:B------:R-:W2:Y:S02]  /*3940*/  SHFL.UP PT, R5, R4, 0x1, RZ ;  /* 0x0420000004057989 */ /* 0x000ea400000e00ff */
[----:B------:R-:W-:-:S02]  /*3950*/  IMAD R23, R95, c[0x0][0x1c4], R10 ;  /* 0x000071005f177a24 */ /* 0x000fc400078e020a */
[----:B------:R-:W3:Y:S01]  /*3960*/  SHFL.UP PT, R11, R12, 0x1, RZ ;  /* 0x042000000c0b7989 */ /* 0x000ee200000e00ff */
[----:B------:R-:W-:Y:S01]  /*3970*/  IMAD.WIDE.U32 R8, R95, c[0x0][0x1c0], R8 ;  /* 0x000070005f087a25 */ /* 0x000fe200078e0008 */
[----:B------:R-:W-:-:S04]  /*3980*/  ISETP.GE.AND P1, PT, R33, 0x1, PT ;  /* 0x000000012100780c */ /* 0x000fc80003f26270 */
[----:B------:R-:W-:Y:S01]  /*3990*/  IADD3 R23, R9, R23, RZ ;  /* 0x0000001709177210 */ /* 0x000fe20007ffe0ff */
[----:B0-----:R-:W-:Y:S01]  /*39a0*/  FMUL.FTZ R9, R12, R15 ;  /* 0x0000000f0c097220 */ /* 0x001fe20000410000 */
[----:B------:R-:W-:-:S03]  /*39b0*/  LEA R22, P2, R8, c[0x0][0x230], 0x3 ;  /* 0x00008c0008167a11 */ /* 0x000fc600078418ff */
[-C--:B-1----:R-:W-:Y:S02]  /*39c0*/  FFMA.FTZ R9, R4, R13.reuse, -R9 ;  /* 0x0000000d04097223 */ /* 0x082fe40000010809 */
[----:B------:R-:W-:Y:S01]  /*39d0*/  FMUL.FTZ R13, R12, R13 ;  /* 0x0000000d0c0d7220 */ /* 0x000fe20000410000 */
[----:B------:R-:W-:-:S03]  /*39e0*/  LEA.HI.X R23, R8, c[0x0][0x234], R23, 0x3, P2 ;  /* 0x00008d0008177a11 */ /* 0x000fc600010f1c17 */
[----:B------:R-:W-:Y:S02]  /*39f0*/  FFMA.FTZ R8, R4, R15, R13 ;  /* 0x0000000f04087223 */ /* 0x000fe4000001000d */
[----:B------:R-:W-:Y:S01]  /*3a00*/  @P1 FADD.FTZ R6, R6, R9 ;  /* 0x0000000906061221 */ /* 0x000fe20000010000 */
[----:B------:R-:W4:Y:S01]  /*3a10*/  LDG.E.64 R22, [R22.64] ;  /* 0x0000000416167981 */ /* 0x000f22000c1e1b00 */
        /* <DEDUP_REMOVED lines=14> */
[----:B------:R-:W-:Y:S02]  /*3b00*/  FFMA.FTZ R13, R4, R10, -R11 ;  /* 0x0000000a040d7223 */ /* 0x000fe4000001080b */
[----:B--2---:R-:W-:-:S04]  /*3b10*/  FMUL.FTZ R11, R9, R5 ;  /* 0x00000005090b7220 */ /* 0x004fc80000410000 */
[----:B------:R-:W-:Y:S02]  /*3b20*/  @P1 FADD.FTZ R6, R6, R13 ;  /* 0x0000000d06061221 */ /* 0x000fe40000010000 */
[----:B------:R-:W-:Y:S02]  /*3b30*/  @P1 FADD.FTZ R7, R7, R12 ;  /* 0x0000000c07071221 */ /* 0x000fe40000010000 */
[-C--:B---3--:R-:W-:Y:S02]  /*3b40*/  FFMA.FTZ R10, R4, R8.reuse, R11 ;  /* 0x00000008040a7223 */ /* 0x088fe4000001000b */
        /* <DEDUP_REMOVED lines=29> */
[-C--:B--2---:R-:W-:Y:S02]  /*3d20*/  FMUL.FTZ R9, R11, R5.reuse ;  /* 0x000000050b097220 */ /* 0x084fe40000410000 */
[----:B------:R-:W-:Y:S02]  /*3d30*/  @P1 FADD.FTZ R7, R7, R10 ;  /* 0x0000000a07071221 */ /* 0x000fe40000010000 */
[CC--:B---3--:R-:W-:Y:S02]  /*3d40*/  FFMA.FTZ R10, R4.reuse, R8.reuse, R9 ;  /* 0x00000008040a7223 */ /* 0x0c8fe40000010009 */
[C---:B------:R-:W-:Y:S01]  /*3d50*/  FMUL.FTZ R8, R11.reuse, R8 ;  /* 0x000000080b087220 */ /* 0x040fe20000410000 */
[----:B------:R-:W0:Y:S03]  /*3d60*/  SHFL.UP PT, R25, R7, 0x10, RZ ;  /* 0x0600000007197989 */ /* 0x000e2600000e00ff */
[----:B------:R-:W-:Y:S01]  /*3d70*/  @P1 FFMA.FTZ R4, R4, R5, -R8 ;  /* 0x0000000504041223 */ /* 0x000fe20000010808 */
[----:B------:R-:W-:-:S02]  /*3d80*/  FSEL R10, R11, R10, !P1 ;  /* 0x0000000a0b0a7208 */ /* 0x000fc40004800000 */
[----:B------:R-:W1:Y:S04]  /*3d90*/  SHFL.UP PT, R11, R6, 0x10, RZ ;  /* 0x06000000060b7989 */ /* 0x000e6800000e00ff */
[----:B------:R-:W2:Y:S04]  /*3da0*/  SHFL.UP PT, R5, R4, 0x10, RZ ;  /* 0x0600000004057989 */ /* 0x000ea800000e00ff */
[----:B------:R-:W3:Y:S01]  /*3db0*/  SHFL.UP PT, R9, R10, 0x10, RZ ;  /* 0x060000000a097989 */ /* 0x000ee200000e00ff */
[----:B------:R-:W-:Y:S01]  /*3dc0*/  MOV R13, RZ ;  /* 0x000000ff000d7202 */ /* 0x000fe20000000f00 */
[----:B------:R-:W-:Y:S01]  /*3dd0*/  CS2R R14, SRZ ;  /* 0x00000000000e7805 */ /* 0x000fe2000001ff00 */
[----:B------:R-:W-:-:S02]  /*3de0*/  MOV R12, 0x3f800000 ;  /* 0x3f800000000c7802 */ /* 0x000fc40000000f00 */
[----:B------:R-:W-:Y:S02]  /*3df0*/  SHF.L.U32 R128, R95, 0x4, RZ ;  /* 0x000000045f807819 */ /* 0x000fe400000006ff */
[C---:B------:R-:W-:Y:S01]  /*3e00*/  ISETP.GE.AND P1, PT, R33.reuse, 0x10, PT ;  /* 0x000000102100780c */ /* 0x040fe20003f26270 */
[----:B0-----:R-:W-:Y:S02]  /*3e10*/  FMUL.FTZ R8, R10, R25 ;  /* 0x000000190a087220 */ /* 0x001fe40000410000 */
[----:B------:R-:W0:Y:S01]  /*3e20*/  @!P0 LDS.128 R12, [R128+0x460] ;  /* 0x00046000800c8984 */ /* 0x000e220000000c00 */
[----:B------:R-:W-:Y:S01]  /*3e30*/  ISETP.NE.AND P2, PT, R33, 0x1f, PT ;  /* 0x0000001f2100780c */ /* 0x000fe20003f45270 */
[-C--:B-1----:R-:W-:Y:S02]  /*3e40*/  FFMA.FTZ R131, R4, R11.reuse, -R8 ;  /* 0x0000000b04837223 */ /* 0x082fe40000010808 */
[C---:B------:R-:W-:Y:S02]  /*3e50*/  FMUL.FTZ R24, R10.reuse, R11 ;  /* 0x0000000b0a187220 */ /* 0x040fe40000410000 */
[----:B--2---:R-:W-:-:S02]  /*3e60*/  FMUL.FTZ R11, R10, R5 ;  /* 0x000000050a0b7220 */ /* 0x004fc40000410000 */
[----:B------:R-:W-:Y:S02]  /*3e70*/  FFMA.FTZ R24, R4, R25, R24 ;  /* 0x0000001904187223 */ /* 0x000fe40000010018 */
[-C--:B---3--:R-:W-:Y:S02]  /*3e80*/  FMUL.FTZ R8, R10, R9.reuse ;  /* 0x000000090a087220 */ /* 0x088fe40000410000 */
[C---:B------:R-:W-:Y:S02]  /*3e90*/  FFMA.FTZ R11, R4.reuse, R9, R11 ;  /* 0x00000009040b7223 */ /* 0x040fe4000001000b */
        /* <DEDUP_REMOVED lines=51> */
[-C--:B------:R-:W-:Y:S01]  /*41d0*/  FMUL.FTZ R6, R111, R112.reuse ;  /* 0x000000706f067220 */ /* 0x080fe20000410000 */
        /* <DEDUP_REMOVED lines=19> */
[----:B----4-:R-:W-:Y:S02]  /*4310*/  FMUL.FTZ R7, R23, R105 ;  /* 0x0000006917077220 */ /* 0x010fe40000410000 */
[----:B------:R-:W-:Y:S01]  /*4320*/  FADD.FTZ R15, R11, R8 ;  /* 0x000000080b0f7221 */ /* 0x000fe20000010000 */
[----:B------:R-:W-:Y:S05]  /*4330*/  @P1 BRA `(.L_x_2154) ;  /* 0x0000008000001947 */ /* 0x000fea0003800000 */
[----:B------:R-:W-:Y:S01]  /*4340*/  IMAD R4, R34, c[0x0][0x16c], R95 ;  /* 0x00005b0022047a24 */ /* 0x000fe200078e025f */
[----:B------:R0:W-:Y:S04]  /*4350*/  STS.128 [R128+0x460], R12 ;  /* 0x0004600c80007388 */ /* 0x0001e80000000c00 */
[----:B------:R-:W-:-:S02]  /*4360*/  SHF.R.S32.HI R8, RZ, 0x1f, R4 ;  /* 0x0000001fff087819 */ /* 0x000fc40000011404 */
[----:B------:R-:W-:-:S04]  /*4370*/  IADD3 R5, P1, R35, R4, RZ ;  /* 0x0000000423057210 */ /* 0x000fc80007f3e0ff */
[----:B------:R-:W-:Y:S02]  /*4380*/  LEA.HI.X.SX32 R8, R35, R8, 0x1, P1 ;  /* 0x0000000823087211 */ /* 0x000fe400008f0eff */
[----:B------:R-:W-:-:S04]  /*4390*/  LEA R4, P1, R5, c[0x0][0x260], 0x4 ;  /* 0x0000980005047a11 */ /* 0x000fc800078220ff */
[----:B------:R-:W-:-:S05]  /*43a0*/  LEA.HI.X R5, R5, c[0x0][0x264], R8, 0x4, P1 ;  /* 0x0000990005057a11 */ /* 0x000fca00008f2408 */
[----:B------:R0:W-:Y:S04]  /*43b0*/  STG.E.128 [R4.64], R12 ;  /* 0x0000000c04007986 */ /* 0x0001e8000c101d04 */
.L_x_2154:
[----:B------:R-:W-:Y:S05]  /*43c0*/  BSYNC B0 ;  /* 0x0000000000007941 */ /* 0x000fea0003800000 */
.L_x_2153:
[----:B0-----:R-:W-:Y:S01]  /*43d0*/  FFMA.FTZ R4, R22, R99, -R7 ;  /* 0x0000006316047223 */ /* 0x001fe20000010807 */
[----:B------:R-:W-:Y:S01]  /*43e0*/  IADD3 R95, R95, 0x1, RZ ;  /* 0x000000015f5f7810 */ /* 0x000fe20007ffe0ff */
[----:B------:R-:W-:Y:S02]  /*43f0*/  FADD.FTZ R119, R119, R6 ;  /* 0x0000000677777221 */ /* 0x000fe40000010000 */
[----:B------:R-:W-:Y:S01]  /*4400*/  FADD.FTZ R115, R118, R115 ;  /* 0x0000007376737221 */ /* 0x000fe20000010000 */
[----:B------:R-:W-:Y:S01]  /*4410*/  ISETP.GE.AND P1, PT, R95, c[0x0][0x16c], PT ;  /* 0x00005b005f007a0c */ /* 0x000fe20003f26270 */
[----:B------:R-:W-:Y:S02]  /*4420*/  FFMA.FTZ R73, R4, 2, R73 ;  /* 0x4000000004497823 */ /* 0x000fe40000010049 */
[C---:B------:R-:W-:Y:S02]  /*4430*/  FMUL.FTZ R4, R120.reuse, R119 ;  /* 0x0000007778047220 */ /* 0x040fe40000410000 */
[----:B------:R-:W-:-:S02]  /*4440*/  FMUL.FTZ R120, R120, R115 ;  /* 0x0000007378787220 */ /* 0x000fc40000410000 */
[C---:B------:R-:W-:Y:S02]  /*4450*/  FFMA.FTZ R4, R121.reuse, R115, R4 ;  /* 0x0000007379047223 */ /* 0x040fe40000010004 */
[----:B------:R-:W-:Y:S02]  /*4460*/  FFMA.FTZ R121, R121, R119, -R120 ;  /* 0x0000007779797223 */ /* 0x000fe40000010878 */
[----:B------:R-:W-:Y:S02]  /*4470*/  FMUL.FTZ R5, R23, R102 ;  /* 0x0000006617057220 */ /* 0x000fe40000410000 */
[----:B------:R-:W-:Y:S02]  /*4480*/  FADD.FTZ R125, R125, R4 ;  /* 0x000000047d7d7221 */ /* 0x000fe40000010000 */
[----:B------:R-:W-:Y:S02]  /*4490*/  FADD.FTZ R121, R124, R121 ;  /* 0x000000797c797221 */ /* 0x000fe40000010000 */
[----:B------:R-:W-:-:S02]  /*44a0*/  FFMA.FTZ R5, R22, R101, -R5 ;  /* 0x0000006516057223 */ /* 0x000fc40000010805 */
[C---:B------:R-:W-:Y:S02]  /*44b0*/  FMUL.FTZ R4, R122.reuse, R125 ;  /* 0x0000007d7a047220 */ /* 0x040fe40000410000 */
[-C--:B------:R-:W-:Y:S02]  /*44c0*/  FMUL.FTZ R122, R122, R121.reuse ;  /* 0x000000797a7a7220 */ /* 0x080fe40000410000 */
[----:B------:R-:W-:Y:S02]  /*44d0*/  FMUL.FTZ R7, R23, R100 ;  /* 0x0000006417077220 */ /* 0x000fe40000410000 */
[----:B------:R-:W-:Y:S02]  /*44e0*/  FFMA.FTZ R86, R5, 2, R86 ;  /* 0x4000000005567823 */ /* 0x000fe40000010056 */
[----:B------:R-:W-:Y:S02]  /*44f0*/  FMUL.FTZ R5, R23, R110 ;  /* 0x0000006e17057220 */ /* 0x000fe40000410000 */
[----:B------:R-:W-:-:S02]  /*4500*/  FFMA.FTZ R4, R123, R121, -R4 ;  /* 0x000000797b047223 */ /* 0x000fc40000010804 */
[----:B------:R-:W-:Y:S02]  /*4510*/  FFMA.FTZ R123, R123, R125, R122 ;  /* 0x0000007d7b7b7223 */ /* 0x000fe4000001007a */
[C---:B------:R-:W-:Y:S02]  /*4520*/  FFMA.FTZ R6, R22.reuse, R109, -R7 ;  /* 0x0000006d16067223 */ /* 0x040fe40000010807 */
[----:B------:R-:W-:Y:S02]  /*4530*/  FFMA.FTZ R5, R22, R112, -R5 ;  /* 0x0000007016057223 */ /* 0x000fe40000010805 */
[----:B------:R-:W-:Y:S02]  /*4540*/  FMUL.FTZ R7, R23, R113 ;  /* 0x0000007117077220 */ /* 0x000fe40000410000 */
[----:B------:R-:W-:Y:S02]  /*4550*/  FADD.FTZ R126, R126, R123 ;  /* 0x0000007b7e7e7221 */ /* 0x000fe40000010000 */
[----:B------:R-:W-:-:S02]  /*4560*/  FFMA.FTZ R75, R6, 2, R75 ;  /* 0x40000000064b7823 */ /* 0x000fc4000001004b */
[----:B------:R-:W-:Y:S02]  /*4570*/  FFMA.FTZ R88, R5, 2, R88 ;  /* 0x4000000005587823 */ /* 0x000fe40000010058 */
[----:B------:R-:W-:Y:S02]  /*4580*/  FFMA.FTZ R6, R22, R117, -R7 ;  /* 0x0000007516067223 */ /* 0x000fe40000010807 */
[C---:B------:R-:W-:Y:S02]  /*4590*/  FMUL.FTZ R5, R23.reuse, R115 ;  /* 0x0000007317057220 */ /* 0x040fe40000410000 */
[----:B------:R-:W-:Y:S02]  /*45a0*/  FMUL.FTZ R7, R23, R125 ;  /* 0x0000007d17077220 */ /* 0x000fe40000410000 */
[----:B------:R-:W-:Y:S02]  /*45b0*/  FADD.FTZ R127, R127, R4 ;  /* 0x000000047f7f7221 */ /* 0x000fe40000010000 */
[----:B------:R-:W-:-:S02]  /*45c0*/  FMUL.FTZ R23, R23, R126 ;  /* 0x0000007e17177220 */ /* 0x000fc40000410000 */
[C---:B------:R-:W-:Y:S02]  /*45d0*/  FFMA.FTZ R5, R22.reuse, R119, -R5 ;  /* 0x0000007716057223 */ /* 0x040fe40000010805 */
[C---:B------:R-:W-:Y:S02]  /*45e0*/  FFMA.FTZ R4, R22.reuse, R121, -R7 ;  /* 0x0000007916047223 */ /* 0x040fe40000010807 */
[----:B------:R-:W-:Y:S02]  /*45f0*/  FFMA.FTZ R23, R22, R127, -R23 ;  /* 0x0000007f16177223 */ /* 0x000fe40000010817 */
[----:B------:R-:W-:Y:S02]  /*4600*/  FFMA.FTZ R77, R6, 2, R77 ;  /* 0x40000000064d7823 */ /* 0x000fe4000001004d */
[----:B------:R-:W-:Y:S02]  /*4610*/  FFMA.FTZ R90, R5, 2, R90 ;  /* 0x40000000055a7823 */ /* 0x000fe4000001005a */
[----:B------:R-:W-:-:S02]  /*4620*/  FFMA.FTZ R79, R4, 2, R79 ;  /* 0x40000000044f7823 */ /* 0x000fc4000001004f */
[----:B------:R-:W-:Y:S01]  /*4630*/  FFMA.FTZ R92, R23, 2, R92 ;  /* 0x40000000175c7823 */ /* 0x000fe2000001005c */
[----:B------:R-:W-:Y:S01]  /*4640*/  @P1 CALL.REL.NOINC `(.L_x_2152) ;  /* 0x0000001000001944 */ /* 0x000fe20003c00000 */
[----:B------:R-:W-:Y:S05]  /*4650*/  BRA `(.L_x_2155) ;  /* 0xffffdd6000007947 */ /* 0x000fea000383ffff */
.L_x_2152:
[----:B------:R-:W-:Y:S01]  /*4660*/  BAR.SYNC.DEFER_BLOCKING 0x0 ;  /* 0x0000000000007b1d */ /* 0x000fe20000010000 */
[----:B------:R-:W-:Y:S02]  /*4670*/  ISETP.NE.AND P0, PT, R71, RZ, PT ;  /* 0x000000ff4700720c */ /* 0x000fe40003f05270 */
[----:B------:R-:W-:Y:S02]  /*4680*/  F2FP.PACK_AB R73, R86, R73 ;  /* 0x000000495649723e */ /* 0x000fe400000000ff */
[----:B------:R-:W-:Y:S01]  /*4690*/  F2FP.PACK_AB R75, R88, R75 ;  /* 0x0000004b584b723e */ /* 0x000fe200000000ff */
[----:B------:R-:W-:Y:S01]  /*46a0*/  BSSY B0, `(.L_x_2156) ;  /* 0x000002d000007945 */ /* 0x000fe20003800000 */
[----:B------:R-:W-:Y:S02]  /*46b0*/  F2FP.PACK_AB R77, R90, R77 ;  /* 0x0000004d5a4d723e */ /* 0x000fe400000000ff */
[----:B------:R-:W-:-:S02]  /*46c0*/  F2FP.PACK_AB R79, R92, R79 ;  /* 0x0000004f5c4f723e */ /* 0x000fc400000000ff */
[----:B------:R-:W-:Y:S02]  /*46d0*/  PRMT R4, R73, 0x7632, R4 ;  /* 0x0000763249047816 */ /* 0x000fe40000000004 */
[----:B------:R-:W-:Y:S02]  /*46e0*/  PRMT R5, R75, 0x7632, R5 ;  /* 0x000076324b057816 */ /* 0x000fe40000000005 */
[----:B------:R-:W-:Y:S02]  /*46f0*/  PRMT R6, R77, 0x7632, R6 ;  /* 0x000076324d067816 */ /* 0x000fe40000000006 */
[----:B------:R-:W-:Y:S01]  /*4700*/  PRMT R7, R79, 0x7632, R7 ;  /* 0x000076324f077816 */ /* 0x000fe20000000007 */
[----:B------:R-:W-:Y:S04]  /*4710*/  STS.U16 [R69], R73 ;  /* 0x0000004945007388 */ /* 0x000fe80000000400 */
        /* <DEDUP_REMOVED lines=37> */
.L_x_2157:
[----:B------:R-:W-:Y:S05]  /*4970*/  BSYNC B0 ;  /* 0x0000000000007941 */ /* 0x000fea0003800000 */
.L_x_2156:
[C---:B0-----:R-:W-:Y:S02]  /*4980*/  LOP3.LUT R9, R31.reuse, 0x40, RZ, 0xfc, !PT ;  /* 0x000000401f097812 */ /* 0x041fe400078efcff */
[----:B------:R-:W-:Y:S02]  /*4990*/  MOV R5, R25 ;  /* 0x0000001900057202 */ /* 0x000fe40000000f00 */
[----:B------:R-:W-:Y:S02]  /*49a0*/  LOP3.LUT R7, R31, 0x20, RZ, 0xfc, !PT ;  /* 0x000000201f077812 */ /* 0x000fe400078efcff */
[-C--:B------:R-:W-:Y:S01]  /*49b0*/  ISETP.GE.AND P2, PT, R9, R10.reuse, PT ;  /* 0x0000000a0900720c */ /* 0x080fe20003f46270 */
[----:B------:R-:W-:Y:S01]  /*49c0*/  IMAD R9, R27, c[0x0][0x208], RZ ;  /* 0x000082001b097a24 */ /* 0x000fe200078e02ff */
[----:B------:R-:W-:Y:S01]  /*49d0*/  ISETP.GE.AND P0, PT, R7, R10, PT ;  /* 0x0000000a0700720c */ /* 0x000fe20003f06270 */
[----:B------:R-:W-:Y:S01]  /*49e0*/  IMAD.WIDE.U32 R4, R0, c[0x0][0x208], R4 ;  /* 0x0000820000047a25 */ /* 0x000fe200078e0004 */
[----:B------:R-:W-:-:S02]  /*49f0*/  SHF.L.U32 R7, R34, 0x8, RZ ;  /* 0x0000000822077819 */ /* 0x000fc400000006ff */
[----:B------:R-:W-:Y:S01]  /*4a00*/  LOP3.LUT R25, R31, 0x60, RZ, 0xfc, !PT ;  /* 0x000000601f197812 */ /* 0x000fe200078efcff */
[----:B------:R-:W-:Y:S01]  /*4a10*/  IMAD R8, R0, c[0x0][0x20c], R9 ;  /* 0x0000830000087a24 */ /* 0x000fe200078e0209 */
[----:B------:R-:W-:Y:S02]  /*4a20*/  SHF.R.S32.HI R9, RZ, 0x1f, R7 ;  /* 0x0000001fff097819 */ /* 0x000fe40000011407 */
[----:B------:R-:W-:Y:S02]  /*4a30*/  IADD3 R6, P5, R7, R4, RZ ;  /* 0x0000000407067210 */ /* 0x000fe40007fbe0ff */
[----:B------:R-:W-:Y:S02]  /*4a40*/  LEA R7, P4, R31, c[0x0][0x258], 0x1 ;  /* 0x000096001f077a11 */ /* 0x000fe400078808ff */
[----:B------:R-:W-:Y:S02]  /*4a50*/  IADD3.X R5, R9, R8, R5, P5, !PT ;  /* 0x0000000809057210 */ /* 0x000fe40002ffe405 */
[----:B------:R-:W-:-:S02]  /*4a60*/  ISETP.GE.AND P1, PT, R25, R10, PT ;  /* 0x0000000a1900720c */ /* 0x000fc40003f26270 */
[C---:B------:R-:W-:Y:S02]  /*4a70*/  LEA.HI.X R8, R31.reuse, c[0x0][0x25c], R32, 0x1, P4 ;  /* 0x000097001f087a11 */ /* 0x040fe400020f0c20 */
[C---:B------:R-:W-:Y:S02]  /*4a80*/  LEA R4, P6, R6.reuse, R7, 0x1 ;  /* 0x0000000706047211 */ /* 0x040fe400078c08ff */
[C---:B------:R-:W-:Y:S02]  /*4a90*/  LOP3.LUT R9, R31.reuse, 0xa0, RZ, 0xfc, !PT ;  /* 0x000000a01f097812 */ /* 0x040fe400078efcff */
[C---:B------:R-:W-:Y:S02]  /*4aa0*/  LOP3.LUT R25, R31.reuse, 0xc0, RZ, 0xfc, !PT ;  /* 0x000000c01f197812 */ /* 0x040fe400078efcff */
[----:B------:R-:W-:Y:S02]  /*4ab0*/  LOP3.LUT R7, R31, 0xe0, RZ, 0xfc, !PT ;  /* 0x000000e01f077812 */ /* 0x000fe400078efcff */
[----:B------:R-:W-:-:S02]  /*4ac0*/  LEA.HI.X R5, R6, R8, R5, 0x1, P6 ;  /* 0x0000000806057211 */ /* 0x000fc400030f0c05 */
[-C--:B------:R-:W-:Y:S02]  /*4ad0*/  ISETP.GE.AND P4, PT, R9, R10.reuse, PT ;  /* 0x0000000a0900720c */ /* 0x080fe40003f86270 */
[-C--:B------:R-:W-:Y:S01]  /*4ae0*/  ISETP.GE.AND P5, PT, R25, R10.reuse, PT ;  /* 0x0000000a1900720c */ /* 0x080fe20003fa6270 */
[----:B------:R0:W-:Y:S01]  /*4af0*/  @!P0 STG.E.U16 [R4.64+0x40], R11 ;  /* 0x0000400b04008986 */ /* 0x0001e2000c101504 */
[-C--:B------:R-:W-:Y:S02]  /*4b00*/  ISETP.GE.AND P6, PT, R7, R10.reuse, PT ;  /* 0x0000000a0700720c */ /* 0x080fe40003fc6270 */
[----:B------:R-:W-:Y:S01]  /*4b10*/  LOP3.LUT R61, R31, 0x80, RZ, 0xfc, !PT ;  /* 0x000000801f3d7812 */ /* 0x000fe200078efcff */
[----:B------:R0:W-:Y:S01]  /*4b20*/  @!P2 STG.E.U16 [R4.64+0x80], R63 ;  /* 0x0000803f0400a986 */ /* 0x0001e2000c101504 */
[----:B------:R-:W-:Y:S02]  /*4b30*/  IADD3 R34, R34, 0x1, RZ ;  /* 0x0000000122227810 */ /* 0x000fe40007ffe0ff */
[----:B------:R-:W-:Y:S01]  /*4b40*/  ISETP.GE.AND P3, PT, R61, R10, PT ;  /* 0x0000000a3d00720c */ /* 0x000fe20003f66270 */
[----:B------:R0:W-:Y:S01]  /*4b50*/  @!P1 STG.E.U16 [R4.64+0xc0], R13 ;  /* 0x0000c00d04009986 */ /* 0x0001e2000c101504 */
[----:B------:R-:W-:-:S02]  /*4b60*/  ISETP.GE.AND P0, PT, R34, c[0x0][0x174], PT ;  /* 0x00005d0022007a0c */ /* 0x000fc40003f06270 */
[----:B------:R-:W-:Y:S01]  /*4b70*/  IADD3 R24, P1, R2, 0x200, RZ ;  /* 0x0000020002187810 */ /* 0x000fe20007f3e0ff */
[----:B------:R0:W-:Y:S01]  /*4b80*/  @!P4 STG.E.U16 [R4.64+0x140], R15 ;  /* 0x0001400f0400c986 */ /* 0x0001e2000c101504 */
[----:B------:R-:W-:Y:S02]  /*4b90*/  IADD3 R16, P2, R16, 0x200, RZ ;  /* 0x0000020010107810 */ /* 0x000fe40007f5e0ff */
[----:B------:R-:W-:Y:S01]  /*4ba0*/  IADD3.X R75, RZ, R3, RZ, P1, !PT ;  /* 0x00000003ff4b7210 */ /* 0x000fe20000ffe4ff */
[----:B------:R0:W-:Y:S01]  /*4bb0*/  @!P5 STG.E.U16 [R4.64+0x180], R67 ;  /* 0x000180430400d986 */ /* 0x0001e2000c101504 */
[----:B------:R-:W-:-:S03]  /*4bc0*/  IADD3.X R17, RZ, R17, RZ, P2, !PT ;  /* 0x00000011ff117210 */ /* 0x000fc600017fe4ff */
[----:B------:R0:W-:Y:S04]  /*4bd0*/  @!P6 STG.E.U16 [R4.64+0x1c0], R23 ;  /* 0x0001c0170400e986 */ /* 0x0001e8000c101504 */
[----:B------:R0:W-:Y:S01]  /*4be0*/  @!P3 STG.E.U16 [R4.64+0x100], R65 ;  /* 0x000100410400b986 */ /* 0x0001e2000c101504 */
[----:B------:R-:W-:-:S04]  /*4bf0*/  IADD3 R58, P3, R58, 0x400, RZ ;  /* 0x000004003a3a7810 */ /* 0x000fc80007f7e0ff */
[----:B------:R-:W-:Y:S01]  /*4c00*/  IADD3.X R59, RZ, R59, RZ, P3, !PT ;  /* 0x0000003bff3b7210 */ /* 0x000fe20001ffe4ff */
[----:B------:R-:W-:Y:S01]  /*4c10*/  @P0 CALL.REL.NOINC `(.L_x_2158) ;  /* 0x0000001000000944 */ /* 0x000fe20003c00000 */
[----:B------:R-:W-:Y:S05]  /*4c20*/  BRA `(.L_x_2159) ;  /* 0xffffbb0000007947 */ /* 0x000fea000383ffff */
.L_x_2158:
[----:B------:R-:W-:Y:S05]  /*4c30*/  EXIT ;  /* 0x000000000000794d */ /* 0x000fea0003800000 */
.L_x_2160:
        /* <DEDUP_REMOVED lines=12> */
.L_x_5372:


//--------------------- .text._Z25selective_scan_fwd_kernelI32Selective_Scan_fwd_kernel_traitsILi32ELi8ELi1ELb0ELb1ELb0ELb1EN3c104HalfENS1_7complexIfEEEEv13SSMParamsBase --------------------------
	.section	.text._Z25selective_scan_fwd_kernelI32Selective_Scan_fwd_kernel_traitsILi32ELi8ELi1ELb0ELb1ELb0ELb1EN3c104HalfENS1_7complexIfEEEEv13SSMParamsBase,"ax",@progbits
	.sectioninfo	@"SHI_REGISTERS=137"
	.align	128
        .global         _Z25selective_scan_fwd_kernelI32Selective_Scan_fwd_kernel_traitsILi32ELi8ELi1ELb0ELb1ELb0ELb1EN3c104HalfENS1_7complexIfEEEEv13SSMParamsBase
        .type           _Z25selective_scan_fwd_kernelI32Selective_Scan_fwd_kernel_traitsILi32ELi8ELi1ELb0ELb1ELb0ELb1EN3c104HalfENS1_7complexIfEEEEv13SSMParamsBase,@function
        .size           _Z25selective_scan_fwd_kernelI32Selective_Scan_fwd_kernel_traitsILi32ELi8ELi1ELb0ELb1ELb0ELb1EN3c104HalfENS1_7complexIfEEEEv13SSMParamsBase,(.L_x_5373 - _Z25selective_scan_fwd_kernelI32Selective_Scan_fwd_kernel_traitsILi32ELi8ELi1ELb0ELb1ELb0ELb1EN3c104HalfENS1_7complexIfEEEEv13SSMParamsBase)
        .other          _Z25selective_scan_fwd_kernelI32Selective_Scan_fwd_kernel_traitsILi32ELi8ELi1ELb0ELb1ELb0ELb1EN3c104HalfENS1_7complexIfEEEEv13SSMParamsBase,@"STO_CUDA_ENTRY STV_DEFAULT"
_Z25selective_scan_fwd_kernelI32Selective_Scan_fwd_kernel_traitsILi32ELi8ELi1ELb0ELb1ELb0ELb1EN3c104HalfENS1_7complexIfEEEEv13SSMParamsBase:
.text._Z25selective_scan_fwd_kernelI32Selective_Scan_fwd_kernel_traitsILi32ELi8ELi1ELb0ELb1ELb0ELb1EN3c104HalfENS1_7complexIfEEEEv13SSMParamsBase:
        /* <DEDUP_REMOVED lines=13> */
[C---:B------:R-:W-:Y:S01]  /*00d0*/  @P0 LEA R2, P2, R69.reuse, c[0x0][0x238], 0x2 ;  /* 0x00008e0045020a11 */ /* 0x040fe200078410ff */
[----:B------:R-:W0:Y:S01]  /*00e0*/  S2R R60, SR_CTAID.X ;  /* 0x00000000003c7919 */ /* 0x000e220000002500 */
[C---:B------:R-:W-:Y:S02]  /*00f0*/  @P1 LEA R4, P3, R69.reuse, c[0x0][0x250], 0x2 ;  /* 0x0000940045041a11 */ /* 0x040fe400078610ff */
[C-C-:B------:R-:W-:Y:S02]  /*0100*/  @P0 LEA.HI.X R3, R69.reuse, c[0x0][0x23c], R66.reuse, 0x2, P2 ;  /* 0x00008f0045030a11 */ /* 0x140fe400010f1442 */
[----:B------:R-:W-:Y:S02]  /*0110*/  @P1 LEA.HI.X R5, R69, c[0x0][0x254], R66, 0x2, P3 ;  /* 0x0000950045051a11 */ /* 0x000fe400018f1442 */
[----:B-1----:R-:W-:Y:S01]  /*0120*/  IADD3 R6, R0, 0xffffffe, RZ ;  /* 0x0ffffffe00067810 */ /* 0x002fe20007ffe0ff */
[----:B------:R1:W5:Y:S03]  /*0130*/  @P0 LDG.E R64, [R2.64] ;  /* 0x0000000402400981 */ /* 0x000366000c1e1900 */
[----:B------:R2:W3:Y:S01]  /*0140*/  F2I.FTZ.U32.TRUNC.NTZ R7, R6 ;  /* 0x0000000600077305 */ /* 0x0004e2000021f000 */
[----:B------:R4:W5:Y:S01]  /*0150*/  @P1 LDG.E R62, [R4.64] ;  /* 0x00000004043e1981 */ /* 0x000962000c1e1900 */
[----:B-1----:R-:W-:Y:S01]  /*0160*/  IABS R2, R69 ;  /* 0x0000004500027213 */ /* 0x002fe20000000000 */
[----:B--2---:R-:W-:Y:S01]  /*0170*/  HFMA2.MMA R6, -RZ, RZ, 0, 0 ;  /* 0x00000000ff067435 */ /* 0x004fe200000001ff */
[----:B------:R-:W-:-:S04]  /*0180*/  MOV R3, c[0x0][0x174] ;  /* 0x00005d0000037a02 */ /* 0x000fc80000000f00 */
[----:B------:R-:W-:Y:S02]  /*0190*/  ISETP.GE.AND P0, PT, R3, 0x1, PT ;  /* 0x000000010300780c */ /* 0x000fe40003f06270 */
[----:B---3--:R-:W-:-:S05]  /*01a0*/  IADD3 R8, RZ, -R7, RZ ;  /* 0x80000007ff087210 */ /* 0x008fca0007ffe0ff */
[----:B------:R-:W-:-:S04]  /*01b0*/  IMAD R11, R8, R9, RZ ;  /* 0x00000009080b7224 */ /* 0x000fc800078e02ff */
[----:B------:R-:W-:-:S06]  /*01c0*/  IMAD.HI.U32 R7, R7, R11, R6 ;  /* 0x0000000b07077227 */ /* 0x000fcc00078e0006 */
[----:B------:R-:W-:-:S05]  /*01d0*/  IMAD.HI.U32 R8, R7, R2, RZ ;  /* 0x0000000207087227 */ /* 0x000fca00078e00ff */
[----:B------:R-:W-:-:S05]  /*01e0*/  IADD3 R0, -R8, RZ, RZ ;  /* 0x000000ff08007210 */ /* 0x000fca0007ffe1ff */
[----:B------:R-:W-:-:S05]  /*01f0*/  IMAD R0, R9, R0, R2 ;  /* 0x0000000009007224 */ /* 0x000fca00078e0202 */
[----:B------:R-:W-:Y:S01]  /*0200*/  ISETP.GT.U32.AND P1, PT, R9, R0, PT ;  /* 0x000000000900720c */ /* 0x000fe20003f24070 */
[----:B------:R-:W-:-:S12]  /*0210*/  @!P0 EXIT ;  /* 0x000000000000894d */ /* 0x000fd80003800000 */
[----:B0---4-:R-:W0:Y:S01]  /*0220*/  S2R R71, SR_TID.X ;  /* 0x0000000000477919 */ /* 0x011e220000002100 */
[-C--:B------:R-:W-:Y:S01]  /*0230*/  @!P1 IADD3 R0, R0, -R9.reuse, RZ ;  /* 0x8000000900009210 */ /* 0x080fe20007ffe0ff */
[----:B------:R-:W-:Y:S01]  /*0240*/  IMAD R6, R66, c[0x0][0x1e8], RZ ;  /* 0x00007a0042067a24 */ /* 0x000fe200078e02ff */
[C---:B------:R-:W-:Y:S01]  /*0250*/  LOP3.LUT R10, R69.reuse, c[0x0][0x178], RZ, 0x3c, !PT ;  /* 0x00005e00450a7a12 */ /* 0x040fe200078e3cff */
[C---:B------:R-:W-:Y:S01]  /*0260*/  IMAD.WIDE.U32 R2, R69.reuse, c[0x0][0x1d8], RZ ;  /* 0x0000760045027a25 */ /* 0x040fe200078e00ff */
[----:B------:R-:W-:Y:S01]  /*0270*/  ISETP.GE.U32.AND P0, PT, R0, R9, PT ;  /* 0x000000090000720c */ /* 0x000fe20003f06070 */
[----:B------:R-:W1:Y:S01]  /*0280*/  S2R R54, SR_LANEID ;  /* 0x0000000000367919 */ /* 0x000e620000000000 */
[----:B------:R-:W-:Y:S01]  /*0290*/  ISETP.GE.AND P2, PT, R10, RZ, PT ;  /* 0x000000ff0a00720c */ /* 0x000fe20003f46270 */
[----:B------:R-:W-:Y:S01]  /*02a0*/  IMAD R0, R66, c[0x0][0x1d8], RZ ;  /* 0x0000760042007a24 */ /* 0x000fe200078e02ff */
[----:B------:R-:W-:Y:S01]  /*02b0*/  @!P1 IADD3 R8, R8, 0x1, RZ ;  /* 0x0000000108089810 */ /* 0x000fe20007ffe0ff */
[----:B------:R-:W-:Y:S01]  /*02c0*/  IMAD.WIDE.U32 R4, R69, c[0x0][0x1e8], RZ ;  /* 0x00007a0045047a25 */ /* 0x000fe200078e00ff */
[----:B------:R-:W-:-:S02]  /*02d0*/  ISETP.NE.AND P1, PT, RZ, c[0x0][0x178], PT ;  /* 0x00005e00ff007a0c */ /* 0x000fc40003f25270 */
[----:B------:R-:W-:Y:S01]  /*02e0*/  SHF.R.S32.HI R122, RZ, 0x1f, R60 ;  /* 0x0000001fff7a7819 */ /* 0x000fe2000001143c */
[C---:B------:R-:W-:Y:S01]  /*02f0*/  IMAD R7, R69.reuse, c[0x0][0x1dc], R0 ;  /* 0x0000770045077a24 */ /* 0x040fe200078e0200 */
[----:B------:R-:W-:Y:S01]  /*0300*/  MOV R52, RZ ;  /* 0x000000ff00347202 */ /* 0x000fe20000000f00 */
[----:B------:R-:W-:Y:S02]  /*0310*/  IMAD R9, R69, c[0x0][0x1ec], R6 ;  /* 0x00007b0045097a24 */ /* 0x000fe400078e0206 */
[----:B------:R-:W-:Y:S01]  /*0320*/  @P0 IADD3 R8, R8, 0x1, RZ ;  /* 0x0000000108080810 */ /* 0x000fe20007ffe0ff */
[----:B------:R-:W-:Y:S01]  /*0330*/  IMAD R11, R122, c[0x0][0x190], RZ ;  /* 0x000064007a0b7a24 */ /* 0x000fe200078e02ff */
[----:B------:R-:W-:Y:S01]  /*0340*/  IADD3 R3, R3, R7, RZ ;  /* 0x0000000703037210 */ /* 0x000fe20007ffe0ff */
[----:B------:R-:W-:Y:S01]  /*0350*/  IMAD.WIDE.U32 R6, R60, c[0x0][0x190], RZ ;  /* 0x000064003c067a25 */ /* 0x000fe200078e00ff */
[----:B------:R-:W-:Y:S02]  /*0360*/  @!P2 IADD3 R8, -R8, RZ, RZ ;  /* 0x000000ff0808a210 */ /* 0x000fe40007ffe1ff */
[C---:B0-----:R-:W-:Y:S01]  /*0370*/  SHF.L.U32 R58, R71.reuse, 0x3, RZ ;  /* 0x00000003473a7819 */ /* 0x041fe200000006ff */
[C---:B------:R-:W-:Y:S01]  /*0380*/  IMAD R11, R60.reuse, c[0x0][0x194], R11 ;  /* 0x000065003c0b7a24 */ /* 0x040fe200078e020b */
[----:B------:R-:W-:Y:S01]  /*0390*/  LOP3.LUT R67, R71, 0x1f, RZ, 0xc0, !PT ;  /* 0x0000001f47437812 */ /* 0x000fe200078ec0ff */
[----:B------:R-:W-:Y:S01]  /*03a0*/  IMAD.WIDE.U32 R2, R60, c[0x0][0x1d0], R2 ;  /* 0x000074003c027a25 */ /* 0x000fe200078e0002 */
[----:B------:R-:W-:-:S02]  /*03b0*/  LOP3.LUT R58, R58, 0xffffff00, RZ, 0xc0, !PT ;  /* 0xffffff003a3a7812 */ /* 0x000fc400078ec0ff */
[----:B------:R-:W-:Y:S01]  /*03c0*/  @!P1 LOP3.LUT R8, RZ, c[0x0][0x178], RZ, 0x33, !PT ;  /* 0x00005e00ff089a12 */ /* 0x000fe200078e33ff */
[C---:B------:R-:W-:Y:S01]  /*03d0*/  IMAD R13, R122.reuse, c[0x0][0x1e0], RZ ;  /* 0x000078007a0d7a24 */ /* 0x040fe200078e02ff */
[----:B------:R-:W-:Y:S01]  /*03e0*/  IADD3 R5, R5, R9, RZ ;  /* 0x0000000905057210 */ /* 0x000fe20007ffe0ff */
[----:B------:R-:W-:Y:S01]  /*03f0*/  IMAD R9, R122, c[0x0][0x1d0], RZ ;  /* 0x000074007a097a24 */ /* 0x000fe200078e02ff */
[----:B------:R-:W-:Y:S01]  /*0400*/  LOP3.LUT R65, R58, R67, RZ, 0xfc, !PT ;  /* 0x000000433a417212 */ /* 0x000fe200078efcff */
[C---:B------:R-:W-:Y:S01]  /*0410*/  IMAD R13, R60.reuse, c[0x0][0x1e4], R13 ;  /* 0x000079003c0d7a24 */ /* 0x040fe200078e020d */
[----:B------:R-:W-:Y:S01]  /*0420*/  SHF.R.S32.HI R0, RZ, 0x1f, R8 ;  /* 0x0000001fff007819 */ /* 0x000fe20000011408 */
[C---:B------:R-:W-:Y:S01]  /*0430*/  IMAD.WIDE.U32 R4, R60.reuse, c[0x0][0x1e0], R4 ;  /* 0x000078003c047a25 */ /* 0x040fe200078e0004 */
[----:B------:R-:W-:Y:S02]  /*0440*/  IADD3 R7, R7, R11, RZ ;  /* 0x0000000b07077210 */ /* 0x000fe40007ffe0ff */
[----:B------:R-:W-:Y:S01]  /*0450*/  SHF.R.S32.HI R56, RZ, 0x1f, R65 ;  /* 0x0000001fff387819 */ /* 0x000fe20000011441 */
[----:B------:R-:W-:Y:S01]  /*0460*/  IMAD R11, R60, c[0x0][0x1d4], R9 ;  /* 0x000075003c0b7a24 */ /* 0x000fe200078e0209 */
[C---:B------:R-:W-:Y:S01]  /*0470*/  IADD3 R17, P0, R65.reuse, R2, RZ ;  /* 0x0000000241117210 */ /* 0x040fe20007f1e0ff */
[----:B------:R-:W-:Y:S01]  /*0480*/  IMAD R9, R0, c[0x0][0x1a8], RZ ;  /* 0x00006a0000097a24 */ /* 0x000fe200078e02ff */
[----:B------:R-:W-:Y:S01]  /*0490*/  IADD3 R75, P1, R65, R4, RZ ;  /* 0x00000004414b7210 */ /* 0x000fe20007f3e0ff */
[----:B------:R-:W-:Y:S01]  /*04a0*/  IMAD R0, R60, c[0x0][0x164], R69 ;  /* 0x000059003c007a24 */ /* 0x000fe200078e0245 */
[----:B------:R-:W-:Y:S01]  /*04b0*/  IADD3.X R10, R56, R3, R11, P0, !PT ;  /* 0x00000003380a7210 */ /* 0x000fe200007fe40b */
[----:B------:R-:W-:Y:S01]  /*04c0*/  IMAD.WIDE.U32 R2, R8, c[0x0][0x1a8], R6 ;  /* 0x00006a0008027a25 */ /* 0x000fe200078e0006 */
[----:B------:R-:W-:-:S02]  /*04d0*/  IADD3.X R4, R56, R5, R13, P1, !PT ;  /* 0x0000000538047210 */ /* 0x000fc40000ffe40d */
[----:B------:R-:W-:Y:S01]  /*04e0*/  LEA R16, P1, R17, c[0x0][0x240], 0x1 ;  /* 0x0000900011107a11 */ /* 0x000fe200078208ff */
[----:B------:R-:W-:Y:S01]  /*04f0*/  IMAD R9, R8, c[0x0][0x1ac], R9 ;  /* 0x00006b0008097a24 */ /* 0x000fe200078e0209 */
[----:B------:R-:W-:Y:S01]  /*0500*/  LEA R8, P2, R75, c[0x0][0x248], 0x1 ;  /* 0x000092004b087a11 */ /* 0x000fe200078408ff */
[----:B------:R-:W-:Y:S01]  /*0510*/  IMAD R0, R0, c[0x0][0x174], RZ ;  /* 0x00005d0000007a24 */ /* 0x000fe200078e02ff */
[----:B------:R-:W-:Y:S02]  /*0520*/  LEA R34, P0, R2, c[0x0][0x228], 0x1 ;  /* 0x00008a0002227a11 */ /* 0x000fe400078008ff */
[----:B------:R-:W-:Y:S01]  /*0530*/  IADD3 R33, R3, R9, RZ ;  /* 0x0000000903217210 */ /* 0x000fe20007ffe0ff */
[----:B------:R-:W-:Y:S01]  /*0540*/  IMAD R50, R0, c[0x0][0x16c], RZ ;  /* 0x00005b0000327a24 */ /* 0x000fe200078e02ff */
[----:B------:R-:W-:Y:S02]  /*0550*/  IADD3 R18, R58, R65, RZ ;  /* 0x000000413a127210 */ /* 0x000fe40007ffe0ff */
[----:B------:R-:W-:-:S02]  /*0560*/  LEA.HI.X R17, R17, c[0x0][0x244], R10, 0x1, P1 ;  /* 0x0000910011117a11 */ /* 0x000fc400008f0c0a */
[----:B------:R-:W-:Y:S02]  /*0570*/  LEA.HI.X R75, R75, c[0x0][0x24c], R4, 0x1, P2 ;  /* 0x000093004b4b7a11 */ /* 0x000fe400010f0c04 */
[----:B------:R-:W-:Y:S02]  /*0580*/  LEA.HI.X R33, R2, c[0x0][0x22c], R33, 0x1, P0 ;  /* 0x00008b0002217a11 */ /* 0x000fe400000f0c21 */
[C-C-:B------:R-:W-:Y:S02]  /*0590*/  LOP3.LUT R63, R58.reuse, 0x20, R67.reuse, 0xfe, !PT ;  /* 0x000000203a3f7812 */ /* 0x140fe400078efe43 */
[C-C-:B------:R-:W-:Y:S02]  /*05a0*/  LOP3.LUT R61, R58.reuse, 0x40, R67.reuse, 0xfe, !PT ;  /* 0x000000403a3d7812 */ /* 0x140fe400078efe43 */
[C-C-:B------:R-:W-:Y:S02]  /*05b0*/  LOP3.LUT R59, R58.reuse, 0x60, R67.reuse, 0xfe, !PT ;  /* 0x000000603a3b7812 */ /* 0x140fe400078efe43 */
[----:B------:R-:W-:-:S02]  /*05c0*/  LOP3.LUT R57, R58, 0x80, R67, 0xfe, !PT ;  /* 0x000000803a397812 */ /* 0x000fc400078efe43 */
[C-C-:B------:R-:W-:Y:S02]  /*05d0*/  LOP3.LUT R55, R58.reuse, 0xa0, R67.reuse, 0xfe, !PT ;  /* 0x000000a03a377812 */ /* 0x140fe400078efe43 */
[C-C-:B------:R-:W-:Y:S02]  /*05e0*/  LOP3.LUT R53, R58.reuse, 0xc0, R67.reuse, 0xfe, !PT ;  /* 0x000000c03a357812 */ /* 0x140fe400078efe43 */
[----:B------:R-:W-:Y:S02]  /*05f0*/  LOP3.LUT R51, R58, 0xe0, R67, 0xfe, !PT ;  /* 0x000000e03a337812 */ /* 0x000fe400078efe43 */
        /* <DEDUP_REMOVED lines=16> */
.L_x_2186:
        /* <DEDUP_REMOVED lines=17> */
[----:B-1----:R-:W-:Y:S02]  /*0810*/  PRMT R5, RZ, 0x7610, R5 ;  /* 0x00007610ff057816 */ /* 0x002fe40000000005 */
        /* <DEDUP_REMOVED lines=10> */
[C---:B0-----:R-:W-:Y:S02]  /*08c0*/  IADD3 R13, R54.reuse, 0x40, RZ ;  /* 0x00000040360d7810 */ /* 0x041fe40007ffe0ff */
        /* <DEDUP_REMOVED lines=21> */
[----:B------:R-:W-:Y:S02]  /*0a20*/  ISETP.GE.AND P6, PT, R65, R32, PT ;  /* 0x000000204100720c */ /* 0x000fe40003fc6270 */
[----:B------:R-:W-:-:S02]  /*0a30*/  PRMT R12, RZ, 0x7610, R12 ;  /* 0x00007610ff0c7816 */ /* 0x000fc4000000000c */
[-C--:B------:R-:W-:Y:S02]  /*0a40*/  ISETP.GE.AND P5, PT, R63, R32.reuse, PT ;  /* 0x000000203f00720c */ /* 0x080fe40003fa6270 */
        /* <DEDUP_REMOVED lines=8> */
[----:B------:R-:W-:Y:S02]  /*0ad0*/  PRMT R20, RZ, 0x7610, R20 ;  /* 0x00007610ff147816 */ /* 0x000fe40000000014 */
[----:B------:R-:W-:Y:S02]  /*0ae0*/  PRMT R21, RZ, 0x7610, R21 ;  /* 0x00007610ff157816 */ /* 0x000fe40000000015 */
[----:B------:R-:W-:-:S02]  /*0af0*/  PRMT R22, RZ, 0x7610, R22 ;  /* 0x00007610ff167816 */ /* 0x000fc40000000016 */
[----:B------:R-:W-:Y:S01]  /*0b00*/  PRMT R23, RZ, 0x7610, R23 ;  /* 0x00007610ff177816 */ /* 0x000fe20000000017 */
[----:B--2---:R0:W-:Y:S04]  /*0b10*/  STS.U16 [R31], R0 ;  /* 0x000000001f007388 */ /* 0x0041e80000000400 */
[----:B---3--:R1:W-:Y:S04]  /*0b20*/  STS.U16 [R30+0x40], R3 ;  /* 0x000040031e007388 */ /* 0x0083e80000000400 */
[----:B----4-:R2:W-:Y:S01]  /*0b30*/  STS.U16 [R29+0x80], R2 ;  /* 0x000080021d007388 */ /* 0x0105e20000000400 */
[----:B0-----:R-:W-:-:S04]  /*0b40*/  SHF.L.U32 R0, R54, 0x3, RZ ;  /* 0x0000000336007819 */ /* 0x001fc800000006ff */
[----:B------:R-:W-:Y:S02]  /*0b50*/  LEA.HI.SX32 R0, R0, R0, 0x1b ;  /* 0x0000000000007211 */ /* 0x000fe400078fdaff */
[----:B-1----:R-:W-:Y:S01]  /*0b60*/  MOV R3, R75 ;  /* 0x0000004b00037202 */ /* 0x002fe20000000f00 */
[----:B------:R-:W-:Y:S01]  /*0b70*/  STS.U16 [R28+0xc0], R5 ;  /* 0x0000c0051c007388 */ /* 0x000fe20000000400 */
[----:B------:R-:W-:Y:S02]  /*0b80*/  SHF.L.U32 R0, R0, 0x1, RZ ;  /* 0x0000000100007819 */ /* 0x000fe400000006ff */
[----:B--2---:R-:W-:Y:S01]  /*0b90*/  MOV R2, R8 ;  /* 0x0000000800027202 */ /* 0x004fe20000000f00 */
        /* <DEDUP_REMOVED lines=13> */
[----:B------:R-:W-:Y:S06]  /*0c70*/  BAR.SYNC.DEFER_BLOCKING 0x0 ;  /* 0x0000000000007b1d */ /* 0x000fec0000010000 */
[----:B------:R-:W2:Y:S01]  /*0c80*/  @!P6 LDG.E.U16 R12, [R2.64] ;  /* 0x00000004020ce981 */ /* 0x000ea2000c1e1500 */
[----:B------:R-:W-:-:S03]  /*0c90*/  ISETP.GE.AND P6, PT, R51, R32, PT ;  /* 0x000000203300720c */ /* 0x000fc60003fc6270 */
[----:B------:R-:W3:Y:S04]  /*0ca0*/  @!P5 LDG.E.U16 R13, [R2.64+0x40] ;  /* 0x00004004020dd981 */ /* 0x000ee8000c1e1500 */
        /* <DEDUP_REMOVED lines=25> */
[----:B0-----:R-:W-:-:S02]  /*0e40*/  HADD2.F32 R23, -RZ, R68.H0_H0 ;  /* 0x20000044ff177230 */ /* 0x001fc40000004100 */
[----:B-1----:R-:W-:-:S03]  /*0e50*/  HADD2.F32 R73, -RZ, R70.H0_H0 ;  /* 0x20000046ff497230 */ /* 0x002fc60000004100 */
        /* <DEDUP_REMOVED lines=15> */
[----:B------:R-:W-:Y:S01]  /*0f50*/  FSETP.GTU.FTZ.AND P0, PT, R76, 20, PT ;  /* 0x41a000004c00780b */ /* 0x000fe20003f1c000 */
[----:B------:R-:W-:-:S02]  /*0f60*/  HADD2.F32 R21, -RZ, R21.H0_H0 ;  /* 0x20000015ff157230 */ /* 0x000fc40000004100 */
[--C-:B------:R-:W-:Y:S01]  /*0f70*/  FADD.FTZ R70, R79, R62.reuse ;  /* 0x0000003e4f467221 */ /* 0x100fe20000010000 */
[----:B------:R-:W-:Y:S02]  /*0f80*/  FSETP.GTU.FTZ.AND P6, PT, R74, 20, PT ;  /* 0x41a000004a00780b */ /* 0x000fe40003fdc000 */
[----:B------:R-:W-:Y:S01]  /*0f90*/  FSETP.GTU.FTZ.AND P3, PT, R72, 20, PT ;  /* 0x41a000004800780b */ /* 0x000fe20003f7c000 */
[----:B------:R-:W-:Y:S01]  /*0fa0*/  FADD.FTZ R68, R21, R62 ;  /* 0x0000003e15447221 */ /* 0x000fe20000010000 */
        /* <DEDUP_REMOVED lines=33> */
.L_x_2162:
[----:B------:R-:W-:Y:S05]  /*11c0*/  BSYNC B0 ;  /* 0x0000000000007941 */ /* 0x000fea0003800000 */
.L_x_2161:
        /* <DEDUP_REMOVED lines=42> */
.L_x_2164:
[----:B------:R-:W-:Y:S05]  /*1470*/  BSYNC B0 ;  /* 0x0000000000007941 */ /* 0x000fea0003800000 */
.L_x_2163:
        /* <DEDUP_REMOVED lines=33> */
.L_x_2166:
[----:B------:R-:W-:Y:S05]  /*1690*/  BSYNC B0 ;  /* 0x0000000000007941 */ /* 0x000fea0003800000 */
.L_x_2165:
        /* <DEDUP_REMOVED lines=33> */
.L_x_2168:
[----:B------:R-:W-:Y:S05]  /*18b0*/  BSYNC B0 ;  /* 0x0000000000007941 */ /* 0x000fea0003800000 */
.L_x_2167:
        /* <DEDUP_REMOVED lines=33> */
.L_x_2170:
[----:B------:R-:W-:Y:S05]  /*1ad0*/  BSYNC B0 ;  /* 0x0000000000007941 */ /* 0x000fea0003800000 */
.L_x_2169:
        /* <DEDUP_REMOVED lines=33> */
.L_x_2172:
[----:B------:R-:W-:Y:S05]  /*1cf0*/  BSYNC B0 ;  /* 0x0000000000007941 */ /* 0x000fea0003800000 */
.L_x_2171:
        /* <DEDUP_REMOVED lines=33> */
.L_x_2174:
[----:B------:R-:W-:Y:S05]  /*1f10*/  BSYNC B0 ;  /* 0x0000000000007941 */ /* 0x000fea0003800000 */
.L_x_2173:
        /* <DEDUP_REMOVED lines=33> */
.L_x_2176:
[----:B------:R-:W-:Y:S05]  /*2130*/  BSYNC B0 ;  /* 0x0000000000007941 */ /* 0x000fea0003800000 */
.L_x_2175:
        /* <DEDUP_REMOVED lines=30> */
.L_x_2180:
        /* <DEDUP_REMOVED lines=11> */
[----:B------:R-:W-:Y:S01]  /*23d0*/  LEA R12, P1, R4, c[0x0][0x220], 0x3 ;  /* 0x00008800040c7a11 */ /* 0x000fe200078218ff */
[----:B------:R-:W-:-:S03]  /*23e0*/  IMAD.WIDE.U32 R8, R95, c[0x0][0x1a0], R18 ;  /* 0x000068005f087a25 */ /* 0x000fc600078e0012 */
[----:B------:R-:W-:Y:S01]  /*23f0*/  LEA.HI.X R13, R4, c[0x0][0x224], R5, 0x3, P1 ;  /* 0x00008900040d7a11 */ /* 0x000fe200008f1c05 */
[----:B------:R-:W-:Y:S02]  /*2400*/  IMAD R32, R52, R7, c[0x0][0x168] ;  /* 0x00005a0034207624 */ /* 0x000fe400078e0207 */
[----:B------:R-:W-:Y:S01]  /*2410*/  IMAD R7, R95, c[0x0][0x1a4], R6 ;  /* 0x000069005f077a24 */ /* 0x000fe200078e0206 */
[----:B------:R-:W-:Y:S01]  /*2420*/  LEA R6, P1, R8, R34, 0x1 ;  /* 0x0000002208067211 */ /* 0x000fe200078208ff */
[----:B------:R0:W2:Y:S01]  /*2430*/  LDG.E.64 R4, [R12.64] ;  /* 0x000000040c047981 */ /* 0x0000a2000c1e1b00 */
[----:B------:R-:W-:Y:S02]  /*2440*/  SHF.L.U32 R11, R32, 0x1, RZ ;  /* 0x00000001200b7819 */ /* 0x000fe400000006ff */
[----:B------:R-:W-:Y:S02]  /*2450*/  IADD3 R7, R9, R7, RZ ;  /* 0x0000000709077210 */ /* 0x000fe40007ffe0ff */
[----:B------:R-:W-:-:S02]  /*2460*/  ISETP.GE.AND P2, PT, R46, R11, PT ;  /* 0x0000000b2e00720c */ /* 0x000fc40003f46270 */
[----:B------:R-:W-:Y:S02]  /*2470*/  LEA.HI.X R7, R8, R33, R7, 0x1, P1 ;  /* 0x0000002108077211 */ /* 0x000fe400008f0c07 */
        /* <DEDUP_REMOVED lines=8> */
[----:B------:R-:W3:Y:S01]  /*2500*/  @!P1 LDG.E.U16 R71, [R6.64+0x140] ;  /* 0x0001400406479981 */ /* 0x000ee2000c1e1500 */
[----:B------:R-:W-:Y:S02]  /*2510*/  PRMT R20, RZ, 0x7610, R20 ;  /* 0x00007610ff147816 */ /* 0x000fe40000000014 */
[-C--:B------:R-:W-:Y:S01]  /*2520*/  ISETP.GE.AND P5, PT, R49, R11.reuse, PT ;  /* 0x0000000b3100720c */ /* 0x080fe20003fa6270 */
[----:B------:R-:W4:Y:S01]  /*2530*/  @!P2 LDG.E.U16 R94, [R6.64+0x100] ;  /* 0x00010004065ea981 */ /* 0x000f22000c1e1500 */
[----:B------:R-:W-:-:S02]  /*2540*/  ISETP.GE.AND P1, PT, R43, R11, PT ;  /* 0x0000000b2b00720c */ /* 0x000fc40003f26270 */
[-C--:B------:R-:W-:Y:S01]  /*2550*/  ISETP.GE.AND P2, PT, R42, R11.reuse, PT ;  /* 0x0000000b2a00720c */ /* 0x080fe20003f46270 */
[----:B------:R-:W5:Y:S01]  /*2560*/  @!P3 LDG.E.U16 R21, [R6.64+0xc0] ;  /* 0x0000c0040615b981 */ /* 0x000f62000c1e1500 */
[----:B------:R-:W-:-:S03]  /*2570*/  ISETP.GE.AND P3, PT, R41, R11, PT ;  /* 0x0000000b2900720c */ /* 0x000fc60003f66270 */
[----:B------:R-:W3:Y:S01]  /*2580*/  @!P6 LDG.E.U16 R8, [R6.64] ;  /* 0x000000040608e981 */ /* 0x000ee2000c1e1500 */
[-C--:B------:R-:W-:Y:S02]  /*2590*/  ISETP.GE.AND P6, PT, R44, R11.reuse, PT ;  /* 0x0000000b2c00720c */ /* 0x080fe40003fc6270 */
[----:B0-----:R-:W-:Y:S01]  /*25a0*/  PRMT R13, RZ, 0x7610, R13 ;  /* 0x00007610ff0d7816 */ /* 0x001fe2000000000d */
[----:B------:R-:W4:Y:S01]  /*25b0*/  @!P4 LDG.E.U16 R20, [R6.64+0x80] ;  /* 0x000080040614c981 */ /* 0x000f22000c1e1500 */
[----:B------:R-:W-:Y:S02]  /*25c0*/  ISETP.GE.AND P4, PT, R40, R11, PT ;  /* 0x0000000b2800720c */ /* 0x000fe40003f86270 */
[----:B------:R-:W-:Y:S02]  /*25d0*/  PRMT R97, RZ, 0x7610, R97 ;  /* 0x00007610ff617816 */ /* 0x000fe40000000061 */
[----:B------:R-:W-:Y:S01]  /*25e0*/  PRMT R98, RZ, 0x7610, R98 ;  /* 0x00007610ff627816 */ /* 0x000fe20000000062 */
[----:B------:R-:W4:Y:S01]  /*25f0*/  @!P5 LDG.E.U16 R13, [R6.64+0x40] ;  /* 0x00004004060dd981 */ /* 0x000f22000c1e1500 */
[----:B------:R-:W-:-:S02]  /*2600*/  PRMT R99, RZ, 0x7610, R99 ;  /* 0x00007610ff637816 */ /* 0x000fc40000000063 */
[----:B------:R-:W-:Y:S01]  /*2610*/  PRMT R96, RZ, 0x7610, R96 ;  /* 0x00007610ff607816 */ /* 0x000fe20000000060 */
[----:B------:R-:W5:Y:S01]  /*2620*/  @!P1 LDG.E.U16 R97, [R6.64+0x1c0] ;  /* 0x0001c00406619981 */ /* 0x000f62000c1e1500 */
[----:B------:R-:W-:Y:S02]  /*2630*/  PRMT R100, RZ, 0x7610, R100 ;  /* 0x00007610ff647816 */ /* 0x000fe40000000064 */
[-C--:B------:R-:W-:Y:S01]  /*2640*/  ISETP.GE.AND P5, PT, R39, R11.reuse, PT ;  /* 0x0000000b2700720c */ /* 0x080fe20003fa6270 */
[----:B------:R0:W5:Y:S01]  /*2650*/  @!P2 LDG.E.U16 R98, [R6.64+0x200] ;  /* 0x000200040662a981 */ /* 0x000162000c1e1500 */
[-C--:B------:R-:W-:Y:S02]  /*2660*/  ISETP.GE.AND P1, PT, R38, R11.reuse, PT ;  /* 0x0000000b2600720c */ /* 0x080fe40003f26270 */
[-C--:B------:R-:W-:Y:S01]  /*2670*/  ISETP.GE.AND P2, PT, R37, R11.reuse, PT ;  /* 0x0000000b2500720c */ /* 0x080fe20003f46270 */
[----:B------:R0:W5:Y:S01]  /*2680*/  @!P3 LDG.E.U16 R99, [R6.64+0x240] ;  /* 0x000240040663b981 */ /* 0x000162000c1e1500 */
[----:B------:R-:W-:-:S03]  /*2690*/  ISETP.GE.AND P3, PT, R36, R11, PT ;  /* 0x0000000b2400720c */ /* 0x000fc60003f66270 */
[----:B------:R-:W5:Y:S04]  /*26a0*/  @!P6 LDG.E.U16 R96, [R6.64+0x180] ;  /* 0x000180040660e981 */ /* 0x000f68000c1e1500 */
[----:B------:R0:W5:Y:S01]  /*26b0*/  @!P4 LDG.E.U16 R100, [R6.64+0x280] ;  /* 0x000280040664c981 */ /* 0x000162000c1e1500 */
[----:B------:R-:W-:Y:S02]  /*26c0*/  ISETP.GE.AND P4, PT, R35, R11, PT ;  /* 0x0000000b2300720c */ /* 0x000fe40003f86270 */
[----:B------:R-:W-:Y:S02]  /*26d0*/  PRMT R101, RZ, 0x7610, R101 ;  /* 0x00007610ff657816 */ /* 0x000fe40000000065 */
[----:B------:R-:W-:Y:S02]  /*26e0*/  PRMT R103, RZ, 0x7610, R103 ;  /* 0x00007610ff677816 */ /* 0x000fe40000000067 */
[----:B------:R-:W-:-:S02]  /*26f0*/  PRMT R104, RZ, 0x7610, R104 ;  /* 0x00007610ff687816 */ /* 0x000fc40000000068 */
[----:B------:R-:W-:Y:S01]  /*2700*/  PRMT R105, RZ, 0x7610, R105 ;  /* 0x00007610ff697816 */ /* 0x000fe20000000069 */
[----:B------:R0:W5:Y:S01]  /*2710*/  @!P5 LDG.E.U16 R101, [R6.64+0x2c0] ;  /* 0x0002c0040665d981 */ /* 0x000162000c1e1500 */
[----:B------:R-:W-:-:S03]  /*2720*/  PRMT R106, RZ, 0x7610, R106 ;  /* 0x00007610ff6a7816 */ /* 0x000fc6000000006a */
[----:B------:R0:W5:Y:S04]  /*2730*/  @!P1 LDG.E.U16 R103, [R6.64+0x300] ;  /* 0x0003000406679981 */ /* 0x000168000c1e1500 */
[----:B------:R0:W5:Y:S04]  /*2740*/  @!P2 LDG.E.U16 R104, [R6.64+0x340] ;  /* 0x000340040668a981 */ /* 0x000168000c1e1500 */
[----:B------:R0:W5:Y:S04]  /*2750*/  @!P3 LDG.E.U16 R105, [R6.64+0x380] ;  /* 0x000380040669b981 */ /* 0x000168000c1e1500 */
[----:B------:R0:W5:Y:S01]  /*2760*/  @!P4 LDG.E.U16 R106, [R6.64+0x3c0] ;  /* 0x0003c004066ac981 */ /* 0x000162000c1e1500 */
[----:B------:R-:W-:-:S02]  /*2770*/  IADD3 R109, R54, 0x120, RZ ;  /* 0x00000120366d7810 */ /* 0x000fc40007ffe0ff */
[C---:B------:R-:W-:Y:S02]  /*2780*/  IADD3 R111, R54.reuse, 0x140, RZ ;  /* 0x00000140366f7810 */ /* 0x040fe40007ffe0ff */
[-C--:B------:R-:W-:Y:S02]  /*2790*/  LEA.HI.SX32 R109, R109, R54.reuse, 0x1b ;  /* 0x000000366d6d7211 */ /* 0x080fe400078fdaff */
[----:B------:R-:W-:Y:S02]  /*27a0*/  IADD3 R113, R54, 0x160, RZ ;  /* 0x0000016036717810 */ /* 0x000fe40007ffe0ff */
[-C--:B------:R-:W-:Y:S02]  /*27b0*/  LEA.HI.SX32 R111, R111, R54.reuse, 0x1b ;  /* 0x000000366f6f7211 */ /* 0x080fe400078fdaff */
[----:B------:R-:W-:Y:S02]  /*27c0*/  LEA.HI.SX32 R113, R113, R54, 0x1b ;  /* 0x0000003671717211 */ /* 0x000fe400078fdaff */
[----:B------:R-:W-:Y:S01]  /*27d0*/  SHF.L.U32 R111, R111, 0x1, RZ ;  /* 0x000000016f6f7819 */ /* 0x000fe200000006ff */
[----:B--2---:R-:W-:-:S02]  /*27e0*/  FMUL.FTZ R23, R4, 1.4426950216293334961 ;  /* 0x3fb8aa3b04177820 */ /* 0x004fc40000410000 */
[C---:B------:R-:W-:Y:S02]  /*27f0*/  FMUL.FTZ R4, R5.reuse, R80 ;  /* 0x0000005005047220 */ /* 0x040fe40000410000 */
[----:B------:R-:W-:Y:S02]  /*2800*/  FMUL.FTZ R9, R5, R82 ;  /* 0x0000005205097220 */ /* 0x000fe40000410000 */
[----:B------:R-:W-:Y:S02]  /*2810*/  FMUL.RZ R107, R4, 0.15915493667125701904 ;  /* 0x3e22f983046b7820 */ /* 0x000fe4000040c000 */
[----:B------:R-:W-:Y:S02]  /*2820*/  FMUL.RZ R102, R9, 0.15915493667125701904 ;  /* 0x3e22f98309667820 */ /* 0x000fe4000040c000 */
[----:B------:R-:W-:Y:S01]  /*2830*/  MUFU.SIN R9, R107 ;  /* 0x0000006b00097308 */ /* 0x000fe20000000400 */
[----:B------:R-:W-:-:S07]  /*2840*/  FMUL.FTZ R4, R5, R78 ;  /* 0x0000004e05047220 */ /* 0x000fce0000410000 */
[----:B------:R1:W-:Y:S01]  /*2850*/  MUFU.COS R11, R107 ;  /* 0x0000006b000b7308 */ /* 0x0003e20000000000 */
[----:B------:R-:W-:Y:S02]  /*2860*/  FMUL.RZ R108, R4, 0.15915493667125701904 ;  /* 0x3e22f983046c7820 */ /* 0x000fe4000040c000 */
[----:B------:R-:W-:Y:S01]  /*2870*/  FMUL.FTZ R4, R5, R76 ;  /* 0x0000004c05047220 */ /* 0x000fe20000410000 */
[----:B-1----:R-:W-:-:S04]  /*2880*/  IADD3 R107, R54, 0x100, RZ ;  /* 0x00000100366b7810 */ /* 0x002fc80007ffe0ff */
[----:B------:R-:W-:Y:S01]  /*2890*/  LEA.HI.SX32 R107, R107, R54, 0x1b ;  /* 0x000000366b6b7211 */ /* 0x000fe200078fdaff */
[----:B---3--:R-:W-:Y:S01]  /*28a0*/  STS.U16 [R31], R8 ;  /* 0x000000081f007388 */ /* 0x008fe20000000400 */
[----:B------:R-:W-:Y:S02]  /*28b0*/  MUFU.SIN R14, R102 ;  /* 0x00000066000e7308 */ /* 0x000fe40000000400 */
[----:B------:R-:W-:Y:S01]  /*28c0*/  SHF.L.U32 R115, R107, 0x1, RZ ;  /* 0x000000016b737819 */ /* 0x000fe200000006ff */
[----:B------:R-:W-:Y:S01]  /*28d0*/  FMUL.RZ R110, R4, 0.15915493667125701904 ;  /* 0x3e22f983046e7820 */ /* 0x000fe2000040c000 */
[----:B------:R-:W-:Y:S01]  /*28e0*/  IADD3 R107, R54, 0x1c0, RZ ;  /* 0x000001c0366b7810 */ /* 0x000fe20007ffe0ff */
[----:B----4-:R-:W-:Y:S04]  /*28f0*/  STS.U16 [R30+0x40], R13 ;  /* 0x0000400d1e007388 */ /* 0x010fe80000000400 */
[----:B------:R-:W-:Y:S01]  /*2900*/  STS.U16 [R29+0x80], R20 ;  /* 0x000080141d007388 */ /* 0x000fe20000000400 */
[----:B------:R1:W-:Y:S03]  /*2910*/  MUFU.COS R22, R102 ;  /* 0x0000006600167308 */ /* 0x0003e60000000000 */
[----:B-----5:R2:W-:Y:S04]  /*2920*/  STS.U16 [R28+0xc0], R21 ;  /* 0x0000c0151c007388 */ /* 0x0205e80000000400 */
[----:B------:R-:W-:Y:S01]  /*2930*/  STS.U16 [R27+0x100], R94 ;  /* 0x0001005e1b007388 */ /* 0x000fe20000000400 */
[----:B-1----:R-:W-:-:S03]  /*2940*/  SHF.L.U32 R102, R109, 0x1, RZ ;  /* 0x000000016d667819 */ /* 0x002fc600000006ff */
[----:B------:R1:W-:Y:S01]  /*2950*/  STS.U16 [R26+0x140], R71 ;  /* 0x000140471a007388 */ /* 0x0003e20000000400 */
[----:B--2---:R-:W-:-:S03]  /*2960*/  IADD3 R21, R54, 0x180, RZ ;  /* 0x0000018036157810 */ /* 0x004fc60007ffe0ff */
[----:B------:R-:W-:Y:S01]  /*2970*/  STS.U16 [R25+0x180], R96 ;  /* 0x0001806019007388 */ /* 0x000fe20000000400 */
[C---:B------:R-:W-:Y:S02]  /*2980*/  IADD3 R109, R54.reuse, 0x1e0, RZ ;  /* 0x000001e0366d7810 */ /* 0x040fe40007ffe0ff */
[-C--:B------:R-:W-:Y:S01]  /*2990*/  LEA.HI.SX32 R4, R21, R54.reuse, 0x1b ;  /* 0x0000003615047211 */ /* 0x080fe200078fdaff */
[----:B------:R2:W-:Y:S01]  /*29a0*/  STS.U16 [R24+0x1c0], R97 ;  /* 0x0001c06118007388 */ /* 0x0005e20000000400 */
[C---:B-1----:R-:W-:Y:S01]  /*29b0*/  IADD3 R71, R54.reuse, 0x1a0, RZ ;  /* 0x000001a036477810 */ /* 0x042fe20007ffe0ff */
[----:B0-----:R-:W-:Y:S01]  /*29c0*/  MUFU.SIN R6, R108 ;  /* 0x0000006c00067308 */ /* 0x001fe20000000400 */
[----:B------:R-:W-:Y:S01]  /*29d0*/  SHF.L.U32 R94, R54, 0x4, RZ ;  /* 0x00000004365e7819 */ /* 0x000fe200000006ff */
[----:B------:R0:W-:Y:S01]  /*29e0*/  STS.U16 [R115+0x200], R98 ;  /* 0x0002006273007388 */ /* 0x0001e20000000400 */
[-C--:B------:R-:W-:Y:S02]  /*29f0*/  LEA.HI.SX32 R71, R71, R54.reuse, 0x1b ;  /* 0x0000003647477211 */ /* 0x080fe400078fdaff */
[----:B------:R-:W-:Y:S01]  /*2a00*/  LEA.HI.SX32 R107, R107, R54, 0x1b ;  /* 0x000000366b6b7211 */ /* 0x000fe200078fdaff */
[----:B--2---:R-:W-:-:S02]  /*2a10*/  FMUL.FTZ R97, R5, R74 ;  /* 0x0000004a05617220 */ /* 0x004fc40000410000 */
[----:B------:R1:W-:Y:S01]  /*2a20*/  MUFU.COS R7, R108 ;  /* 0x0000006c00077308 */ /* 0x0003e20000000000 */
[----:B------:R2:W-:Y:S01]  /*2a30*/  STS.U16 [R102+0x240], R99 ;  /* 0x0002406366007388 */ /* 0x0005e20000000400 */
[----:B------:R-:W-:Y:S02]  /*2a40*/  LEA.HI.SX32 R109, R109, R54, 0x1b ;  /* 0x000000366d6d7211 */ /* 0x000fe400078fdaff */
[----:B0-----:R-:W-:Y:S01]  /*2a50*/  SHF.L.U32 R98, R4, 0x1, RZ ;  /* 0x0000000104627819 */ /* 0x001fe200000006ff */
[----:B------:R0:W-:Y:S01]  /*2a60*/  STS.U16 [R111+0x280], R100 ;  /* 0x000280646f007388 */ /* 0x0001e20000000400 */
[----:B------:R-:W-:Y:S02]  /*2a70*/  LEA.HI.SX32 R4, R94, R94, 0x1b ;  /* 0x0000005e5e047211 */ /* 0x000fe400078fdaff */
[----:B-1----:R-:W-:Y:S01]  /*2a80*/  SHF.L.U32 R108, R113, 0x1, RZ ;  /* 0x00000001716c7819 */ /* 0x002fe200000006ff */
[----:B--2---:R-:W-:Y:S01]  /*2a90*/  FMUL.RZ R99, R97, 0.15915493667125701904 ;  /* 0x3e22f98361637820 */ /* 0x004fe2000040c000 */
[----:B------:R-:W-:-:S02]  /*2aa0*/  SHF.L.U32 R97, R71, 0x1, RZ ;  /* 0x0000000147617819 */ /* 0x000fc400000006ff */
[----:B------:R-:W-:Y:S02]  /*2ab0*/  SHF.L.U32 R109, R109, 0x1, RZ ;  /* 0x000000016d6d7819 */ /* 0x000fe400000006ff */
[----:B0-----:R-:W-:Y:S01]  /*2ac0*/  SHF.L.U32 R100, R107, 0x1, RZ ;  /* 0x000000016b647819 */ /* 0x001fe200000006ff */
[----:B------:R0:W-:Y:S01]  /*2ad0*/  STS.U16 [R108+0x2c0], R101 ;  /* 0x0002c0656c007388 */ /* 0x0001e20000000400 */
[----:B------:R-:W-:Y:S01]  /*2ae0*/  FMUL.FTZ R96, R23, R76 ;  /* 0x0000004c17607220 */ /* 0x000fe20000410000 */
[----:B------:R-:W-:Y:S02]  /*2af0*/  SHF.L.U32 R4, R4, 0x1, RZ ;  /* 0x0000000104047819 */ /* 0x000fe400000006ff */
[----:B------:R-:W-:Y:S04]  /*2b00*/  STS.U16 [R98+0x300], R103 ;  /* 0x0003006762007388 */ /* 0x000fe80000000400 */
[----:B------:R1:W-:Y:S01]  /*2b10*/  STS.U16 [R97+0x340], R104 ;  /* 0x0003406861007388 */ /* 0x0003e20000000400 */
[----:B------:R2:W-:Y:S03]  /*2b20*/  MUFU.EX2 R21, R96 ;  /* 0x0000006000157308 */ /* 0x0005e60000000800 */
[----:B------:R3:W-:Y:S04]  /*2b30*/  STS.U16 [R100+0x380], R105 ;  /* 0x0003806964007388 */ /* 0x0007e80000000400 */
[----:B------:R-:W-:Y:S01]  /*2b40*/  STS.U16 [R109+0x3c0], R106 ;  /* 0x0003c06a6d007388 */ /* 0x000fe20000000400 */
[----:B------:R-:W-:-:S06]  /*2b50*/  NOP ;  /* 0x0000000000007918 */ /* 0x000fcc0000000000 */
[----:B------:R-:W4:Y:S04]  /*2b60*/  LDS.U16 R94, [R4] ;  /* 0x00000000045e7984 */ /* 0x000f280000000400 */
[----:B--2---:R-:W2:Y:S04]  /*2b70*/  LDS.U16 R96, [R4+0x2] ;  /* 0x0000020004607984 */ /* 0x004ea80000000400 */
[----:B------:R-:W5:Y:S01]  /*2b80*/  S2R R71, SR_TID.X ;  /* 0x0000000000477919 */ /* 0x000f620000002100 */
[----:B------:R-:W-:Y:S03]  /*2b90*/  MUFU.SIN R102, R99 ;  /* 0x0000006300667308 */ /* 0x000fe60000000400 */
[----:B------:R-:W2:Y:S05]  /*2ba0*/  LDS.U16 R100, [R4+0x6] ;  /* 0x0000060004647984 */ /* 0x000eaa0000000400 */
[----:B0-----:R0:W-:Y:S01]  /*2bb0*/  MUFU.COS R108, R99 ;  /* 0x00000063006c7308 */ /* 0x0011e20000000000 */
[C---:B------:R-:W-:Y:S01]  /*2bc0*/  FMUL.FTZ R15, R23.reuse, R82 ;  /* 0x00000052170f7220 */ /* 0x040fe20000410000 */
[----:B0-----:R-:W0:Y:S06]  /*2bd0*/  LDS.U16 R99, [R4+0x4] ;  /* 0x0000040004637984 */ /* 0x001e2c0000000400 */
[----:B------:R-:W2:Y:S01]  /*2be0*/  MUFU.EX2 R15, R15 ;  /* 0x0000000f000f7308 */ /* 0x000ea20000000800 */
[----:B------:R-:W-:-:S02]  /*2bf0*/  FMUL.FTZ R12, R23, R80 ;  /* 0x00000050170c7220 */ /* 0x000fc40000410000 */
[----:B-1----:R-:W-:Y:S01]  /*2c00*/  FMUL.FTZ R97, R5, R72 ;  /* 0x0000004805617220 */ /* 0x002fe20000410000 */
[----:B-----5:R-:W-:-:S03]  /*2c10*/  SHF.L.U32 R111, R71, 0x3, RZ ;  /* 0x00000003476f7819 */ /* 0x020fc600000006ff */
[----:B---3--:R-:W-:Y:S01]  /*2c20*/  FMUL.RZ R105, R97, 0.15915493667125701904 ;  /* 0x3e22f98361697820 */ /* 0x008fe2000040c000 */
[----:B------:R-:W1:Y:S01]  /*2c30*/  MUFU.EX2 R12, R12 ;  /* 0x0000000c000c7308 */ /* 0x000e620000000800 */
[----:B------:R-:W-:Y:S01]  /*2c40*/  IADD3 R97, R111, 0x1, RZ ;  /* 0x000000016f617810 */ /* 0x000fe20007ffe0ff */
[----:B------:R-:W-:-:S03]  /*2c50*/  FMUL.FTZ R98, R23, R74 ;  /* 0x0000004a17627220 */ /* 0x000fc60000410000 */
[----:B------:R-:W-:Y:S02]  /*2c60*/  ISETP.GE.U32.AND P2, PT, R97, R32, PT ;  /* 0x000000206100720c */ /* 0x000fe40003f46070 */
[----:B------:R-:W-:Y:S01]  /*2c70*/  IADD3 R97, R111, 0x3, RZ ;  /* 0x000000036f617810 */ /* 0x000fe20007ffe0ff */
[----:B------:R-:W-:Y:S01]  /*2c80*/  FMUL.FTZ R8, R23, R78 ;  /* 0x0000004e17087220 */ /* 0x000fe20000410000 */
[----:B----4-:R-:W-:Y:S01]  /*2c90*/  HADD2.F32 R94, -RZ, R94.H0_H0 ;  /* 0x2000005eff5e7230 */ /* 0x010fe20000004100 */
[----:B------:R3:W-:Y:S01]  /*2ca0*/  MUFU.EX2 R107, R98 ;  /* 0x00000062006b7308 */ /* 0x0007e20000000800 */
[----:B------:R-:W-:Y:S01]  /*2cb0*/  ISETP.GE.U32.AND P5, PT, R97, R32, PT ;  /* 0x000000206100720c */ /* 0x000fe20003fa6070 */
[----:B--2---:R-:W-:Y:S01]  /*2cc0*/  HADD2.F32 R96, -RZ, R96.H0_H0 ;  /* 0x20000060ff607230 */ /* 0x004fe20000004100 */
[C---:B------:R-:W-:Y:S02]  /*2cd0*/  FMUL.FTZ R103, R23.reuse, R72 ;  /* 0x0000004817677220 */ /* 0x040fe40000410000 */
[----:B------:R-:W-:-:S03]  /*2ce0*/  FMUL.FTZ R97, R23, R68 ;  /* 0x0000004417617220 */ /* 0x000fc60000410000 */
[----:B------:R-:W-:Y:S01]  /*2cf0*/  MUFU.SIN R104, R105 ;  /* 0x0000006900687308 */ /* 0x000fe20000000400 */
[----:B---3--:R-:W-:Y:S01]  /*2d00*/  FMUL.FTZ R98, R23, R70 ;  /* 0x0000004617627220 */ /* 0x008fe20000410000 */
[----:B------:R-:W-:Y:S01]  /*2d10*/  ISETP.GE.U32.AND P6, PT, R111, R32, PT ;  /* 0x000000206f00720c */ /* 0x000fe20003fc6070 */
[----:B------:R-:W-:Y:S02]  /*2d20*/  FMUL.FTZ R23, R5, R70 ;  /* 0x0000004605177220 */ /* 0x000fe40000410000 */
[----:B------:R-:W-:-:S03]  /*2d30*/  FMUL.FTZ R14, R15, R14 ;  /* 0x0000000e0f0e7220 */ /* 0x000fc60000410000 */
[----:B------:R2:W-:Y:S01]  /*2d40*/  MUFU.COS R114, R105 ;  /* 0x0000006900727308 */ /* 0x0005e20000000000 */
[----:B------:R-:W-:Y:S02]  /*2d50*/  FMUL.FTZ R22, R15, R22 ;  /* 0x000000160f167220 */ /* 0x000fe40000410000 */
[C---:B------:R-:W-:Y:S02]  /*2d60*/  FMUL.FTZ R94, R81.reuse, R94 ;  /* 0x0000005e515e7220 */ /* 0x040fe40000410000 */
[----:B------:R-:W-:Y:S01]  /*2d70*/  FMUL.FTZ R15, R81, R96 ;  /* 0x00000060510f7220 */ /* 0x000fe20000410000 */
[----:B--2---:R-:W-:Y:S02]  /*2d80*/  IADD3 R105, R111, 0x5, RZ ;  /* 0x000000056f697810 */ /* 0x004fe40007ffe0ff */
[----:B------:R-:W2:Y:S02]  /*2d90*/  MUFU.EX2 R8, R8 ;  /* 0x0000000800087308 */ /* 0x000ea40000000800 */
[----:B------:R-:W-:Y:S01]  /*2da0*/  ISETP.GE.U32.AND P3, PT, R105, R32, PT ;  /* 0x000000206900720c */ /* 0x000fe20003f66070 */
[----:B------:R-:W-:Y:S01]  /*2db0*/  FMUL.RZ R105, R23, 0.15915493667125701904 ;  /* 0x3e22f98317697820 */ /* 0x000fe2000040c000 */
[----:B------:R-:W-:-:S04]  /*2dc0*/  IADD3 R23, R111, 0x6, RZ ;  /* 0x000000066f177810 */ /* 0x000fc80007ffe0ff */
[----:B------:R-:W3:Y:S01]  /*2dd0*/  MUFU.SIN R13, R110 ;  /* 0x0000006e000d7308 */ /* 0x000ee20000000400 */
[----:B------:R-:W-:Y:S01]  /*2de0*/  IADD3 R101, R111, 0x2, RZ ;  /* 0x000000026f657810 */ /* 0x000fe20007ffe0ff */
[----:B------:R-:W-:Y:S01]  /*2df0*/  FMUL.FTZ R5, R5, R68 ;  /* 0x0000004405057220 */ /* 0x000fe20000410000 */
[----:B------:R-:W-:-:S05]  /*2e00*/  FSEL R96, R94, RZ, !P6 ;  /* 0x000000ff5e607208 */ /* 0x000fca0007000000 */
[----:B------:R4:W-:Y:S01]  /*2e10*/  MUFU.EX2 R115, R97 ;  /* 0x0000006100737308 */ /* 0x0009e20000000800 */
[----:B------:R-:W-:Y:S01]  /*2e20*/  FSEL R94, R15, RZ, !P6 ;  /* 0x000000ff0f5e7208 */ /* 0x000fe20007000000 */
[----:B------:R-:W-:Y:S01]  /*2e30*/  HADD2.F32 R100, -RZ, R100.H0_H0 ;  /* 0x20000064ff647230 */ /* 0x000fe20000004100 */
[----:B------:R-:W-:Y:S02]  /*2e40*/  ISETP.GE.U32.AND P1, PT, R101, R32, PT ;  /* 0x000000206500720c */ /* 0x000fe40003f26070 */
[----:B----4-:R-:W-:Y:S01]  /*2e50*/  FSEL R97, R14, RZ, !P6 ;  /* 0x000000ff0e617208 */ /* 0x010fe20007000000 */
[----:B-1----:R-:W-:Y:S02]  /*2e60*/  FMUL.FTZ R14, R12, R9 ;  /* 0x000000090c0e7220 */ /* 0x002fe40000410000 */
[----:B------:R1:W-:Y:S01]  /*2e70*/  MUFU.EX2 R109, R98 ;  /* 0x00000062006d7308 */ /* 0x0003e20000000800 */
[----:B------:R-:W-:Y:S01]  /*2e80*/  LDS.U16 R9, [R4+0x8] ;  /* 0x0000080004097984 */ /* 0x000fe20000000400 */
[----:B------:R-:W-:-:S06]  /*2e90*/  IADD3 R101, R111, 0x4, RZ ;  /* 0x000000046f657810 */ /* 0x000fcc0007ffe0ff */
[----:B------:R4:W5:Y:S01]  /*2ea0*/  MUFU.EX2 R113, R103 ;  /* 0x0000006700717308 */ /* 0x0009620000000800 */
[----:B-1----:R-:W-:Y:S02]  /*2eb0*/  FSEL R98, R22, 1, !P6 ;  /* 0x3f80000016627808 */ /* 0x002fe40007000000 */
[----:B------:R-:W-:Y:S01]  /*2ec0*/  ISETP.GE.U32.AND P6, PT, R23, R32, PT ;  /* 0x000000201700720c */ /* 0x000fe20003fc6070 */
[----:B------:R-:W-:Y:S02]  /*2ed0*/  FMUL.RZ R23, R5, 0.15915493667125701904 ;  /* 0x3e22f98305177820 */ /* 0x000fe4000040c000 */
[----:B----4-:R-:W-:Y:S01]  /*2ee0*/  FMUL.FTZ R103, R12, R11 ;  /* 0x0000000b0c677220 */ /* 0x010fe20000410000 */
[----:B0-----:R-:W-:Y:S01]  /*2ef0*/  HADD2.F32 R12, -RZ, R99.H0_H0 ;  /* 0x20000063ff0c7230 */ /* 0x001fe20000004100 */
[----:B------:R-:W0:Y:S01]  /*2f00*/  MUFU.COS R20, R110 ;  /* 0x0000006e00147308 */ /* 0x000e220000000000 */
[----:B------:R-:W1:Y:S01]  /*2f10*/  LDS.U16 R11, [R4+0xa] ;  /* 0x00000a00040b7984 */ /* 0x000e620000000400 */
[----:B------:R-:W-:-:S02]  /*2f20*/  FSEL R99, R14, RZ, !P2 ;  /* 0x000000ff0e637208 */ /* 0x000fc40005000000 */
[----:B------:R-:W-:Y:S01]  /*2f30*/  ISETP.GE.U32.AND P4, PT, R101, R32, PT ;  /* 0x000000206500720c */ /* 0x000fe20003f86070 */
[----:B------:R-:W-:-:S03]  /*2f40*/  FMUL.FTZ R12, R83, R12 ;  /* 0x0000000c530c7220 */ /* 0x000fc60000410000 */
[----:B------:R-:W4:Y:S01]  /*2f50*/  MUFU.COS R14, R23 ;  /* 0x00000017000e7308 */ /* 0x000f220000000000 */
[----:B------:R-:W-:Y:S01]  /*2f60*/  FMUL.FTZ R101, R83, R100 ;  /* 0x0000006453657220 */ /* 0x000fe20000410000 */
[----:B------:R-:W-:Y:S01]  /*2f70*/  IADD3 R15, R111, 0x7, RZ ;  /* 0x000000076f0f7810 */ /* 0x000fe20007ffe0ff */
[C---:B--2---:R-:W-:Y:S01]  /*2f80*/  FMUL.FTZ R7, R8.reuse, R7 ;  /* 0x0000000708077220 */ /* 0x044fe20000410000 */
[----:B------:R-:W-:Y:S01]  /*2f90*/  FSEL R103, R103, 1, !P2 ;  /* 0x3f80000067677808 */ /* 0x000fe20005000000 */
[----:B------:R-:W-:-:S03]  /*2fa0*/  FMUL.FTZ R6, R8, R6 ;  /* 0x0000000608067220 */ /* 0x000fc60000410000 */
[----:B------:R-:W2:Y:S01]  /*2fb0*/  MUFU.SIN R110, R105 ;  /* 0x00000069006e7308 */ /* 0x000ea20000000400 */
[----:B------:R-:W-:Y:S01]  /*2fc0*/  FMUL.FTZ R8, R94, R99 ;  /* 0x000000635e087220 */ /* 0x000fe20000410000 */
[----:B------:R-:W-:Y:S02]  /*2fd0*/  FSEL R100, R12, RZ, !P2 ;  /* 0x000000ff0c647208 */ /* 0x000fe40005000000 */
[----:B------:R-:W-:Y:S01]  /*2fe0*/  FSEL R101, R101, RZ, !P2 ;  /* 0x000000ff65657208 */ /* 0x000fe20005000000 */
[----:B------:R-:W-:Y:S03]  /*2ff0*/  LDS.U16 R12, [R4+0xc] ;  /* 0x00000c00040c7984 */ /* 0x000fe60000000400 */
[----:B------:R3:W0:Y:S01]  /*3000*/  MUFU.COS R22, R105 ;  /* 0x0000006900167308 */ /* 0x0006220000000000 */
[----:B------:R-:W-:Y:S01]  /*3010*/  ISETP.GE.U32.AND P2, PT, R15, R32, PT ;  /* 0x000000200f00720c */ /* 0x000fe20003f46070 */
[----:B------:R-:W-:-:S02]  /*3020*/  FFMA.FTZ R15, R96, R103, -R8 ;  /* 0x00000067600f7223 */ /* 0x000fc40000010808 */
[----:B---3--:R-:W-:Y:S02]  /*3030*/  FMUL.FTZ R105, R21, R13 ;  /* 0x0000000d15697220 */ /* 0x008fe40000410000 */
[----:B------:R-:W3:Y:S01]  /*3040*/  LDS.U16 R13, [R4+0xe] ;  /* 0x00000e00040d7984 */ /* 0x000ee20000000400 */
[----:B------:R-:W-:Y:S02]  /*3050*/  FMUL.FTZ R5, R96, R99 ;  /* 0x0000006360057220 */ /* 0x000fe40000410000 */
[C---:B-----5:R-:W-:Y:S02]  /*3060*/  FMUL.FTZ R114, R113.reuse, R114 ;  /* 0x0000007271727220 */ /* 0x060fe40000410000 */
[----:B------:R-:W-:Y:S01]  /*3070*/  FMUL.FTZ R113, R113, R104 ;  /* 0x0000006871717220 */ /* 0x000fe20000410000 */
[----:B------:R-:W-:Y:S01]  /*3080*/  FSEL R104, R6, RZ, !P1 ;  /* 0x000000ff06687208 */ /* 0x000fe20004800000 */
[----:B0-----:R-:W-:Y:S02]  /*3090*/  FMUL.FTZ R106, R21, R20 ;  /* 0x00000014156a7220 */ /* 0x001fe40000410000 */
[----:B------:R-:W-:-:S02]  /*30a0*/  FADD.FTZ R15, R100, R15 ;  /* 0x0000000f640f7221 */ /* 0x000fc40000010000 */
[----:B------:R-:W-:Y:S02]  /*30b0*/  FFMA.FTZ R20, R94, R103, R5 ;  /* 0x000000675e147223 */ /* 0x000fe40000010005 */
[----:B------:R-:W-:Y:S01]  /*30c0*/  FMUL.FTZ R111, R107, R102 ;  /* 0x000000666b6f7220 */ /* 0x000fe20000410000 */
[----:B------:R-:W-:Y:S01]  /*30d0*/  FSEL R102, R7, 1, !P1 ;  /* 0x3f80000007667808 */ /* 0x000fe20004800000 */
[----:B----4-:R-:W-:Y:S02]  /*30e0*/  FMUL.FTZ R6, R115, R14 ;  /* 0x0000000e73067220 */ /* 0x010fe40000410000 */
[----:B------:R-:W-:Y:S02]  /*30f0*/  FMUL.FTZ R14, R104, R15 ;  /* 0x0000000f680e7220 */ /* 0x000fe40000410000 */
[----:B------:R-:W-:Y:S02]  /*3100*/  FADD.FTZ R21, R101, R20 ;  /* 0x0000001465157221 */ /* 0x000fe40000010000 */
[----:B--2---:R-:W-:-:S02]  /*3110*/  FMUL.FTZ R8, R109, R110 ;  /* 0x0000006e6d087220 */ /* 0x004fc40000410000 */
[-C--:B------:R-:W-:Y:S02]  /*3120*/  FFMA.FTZ R110, R102, R21.reuse, R14 ;  /* 0x00000015666e7223 */ /* 0x080fe4000001000e */
[----:B------:R-:W-:Y:S01]  /*3130*/  FMUL.FTZ R20, R104, R21 ;  /* 0x0000001568147220 */ /* 0x000fe20000410000 */
[----:B------:R-:W0:Y:S01]  /*3140*/  LDS.U16 R14, [R4+0x10] ;  /* 0x00001000040e7984 */ /* 0x000e220000000400 */
[----:B------:R-:W-:Y:S02]  /*3150*/  FMUL.FTZ R5, R109, R22 ;  /* 0x000000166d057220 */ /* 0x000fe40000410000 */
[----:B------:R-:W-:Y:S02]  /*3160*/  FFMA.FTZ R109, R102, R15, -R20 ;  /* 0x0000000f666d7223 */ /* 0x000fe40000010814 */
[-C--:B------:R-:W-:Y:S01]  /*3170*/  FMUL.FTZ R20, R98, R99.reuse ;  /* 0x0000006362147220 */ /* 0x080fe20000410000 */
[----:B------:R-:W2:Y:S01]  /*3180*/  LDS.U16 R15, [R4+0x12] ;  /* 0x00001200040f7984 */ /* 0x000ea20000000400 */
[----:B------:R4:W5:Y:S01]  /*3190*/  MUFU.SIN R116, R23 ;  /* 0x0000001700747308 */ /* 0x0009620000000400 */
[----:B-1----:R-:W-:Y:S01]  /*31a0*/  HADD2.F32 R22, -RZ, R11.H0_H0 ;  /* 0x2000000bff167230 */ /* 0x002fe20000004100 */
[C---:B------:R-:W-:Y:S01]  /*31b0*/  FMUL.FTZ R21, R97.reuse, R99 ;  /* 0x0000006361157220 */ /* 0x040fe20000410000 */
[----:B------:R-:W1:Y:S01]  /*31c0*/  LDS.U16 R11, [R4+0x16] ;  /* 0x00001600040b7984 */ /* 0x000e620000000400 */
[----:B----4-:R-:W-:Y:S01]  /*31d0*/  FFMA.FTZ R23, R97, R103, R20 ;  /* 0x0000006761177223 */ /* 0x010fe20000010014 */
[----:B------:R-:W-:Y:S01]  /*31e0*/  HADD2.F32 R20, -RZ, R9.H0_H0 ;  /* 0x20000009ff147230 */ /* 0x000fe20000004100 */
[----:B------:R-:W-:-:S04]  /*31f0*/  FMUL.FTZ R112, R107, R108 ;  /* 0x0000006c6b707220 */ /* 0x000fc80000410000 */
[C---:B------:R-:W-:Y:S02]  /*3200*/  FMUL.FTZ R20, R85.reuse, R20 ;  /* 0x0000001455147220 */ /* 0x040fe40000410000 */
[----:B------:R-:W-:Y:S02]  /*3210*/  FMUL.FTZ R22, R85, R22 ;  /* 0x0000001655167220 */ /* 0x000fe40000410000 */
[----:B------:R-:W-:Y:S01]  /*3220*/  FMUL.FTZ R9, R104, R23 ;  /* 0x0000001768097220 */ /* 0x000fe20000410000 */
[----:B------:R-:W-:Y:S01]  /*3230*/  FSEL R108, R20, RZ, !P1 ;  /* 0x000000ff146c7208 */ /* 0x000fe20004800000 */
[----:B------:R-:W-:Y:S01]  /*3240*/  FFMA.FTZ R21, R98, R103, -R21 ;  /* 0x0000006762157223 */ /* 0x000fe20000010815 */
[----:B---3--:R-:W-:Y:S01]  /*3250*/  HADD2.F32 R20, -RZ, R13.H0_H0 ;  /* 0x2000000dff147230 */ /* 0x008fe20000004100 */
[----:B------:R-:W-:Y:S01]  /*3260*/  FSEL R105, R105, RZ, !P5 ;  /* 0x000000ff69697208 */ /* 0x000fe20006800000 */
[----:B------:R-:W-:Y:S01]  /*3270*/  HADD2.F32 R12, -RZ, R12.H0_H0 ;  /* 0x2000000cff0c7230 */ /* 0x000fe20000004100 */
[----:B------:R-:W-:Y:S01]  /*3280*/  FSEL R107, R22, RZ, !P1 ;  /* 0x000000ff166b7208 */ /* 0x000fe20004800000 */
[----:B------:R-:W-:-:S02]  /*3290*/  FADD.FTZ R13, R108, R109 ;  /* 0x0000006d6c0d7221 */ /* 0x000fc40000010000 */
[----:B------:R-:W-:Y:S01]  /*32a0*/  FFMA.FTZ R117, R102, R21, -R9 ;  /* 0x0000001566757223 */ /* 0x000fe20000010809 */
[----:B------:R-:W-:Y:S01]  /*32b0*/  FSEL R106, R106, 1, !P5 ;  /* 0x3f8000006a6a7808 */ /* 0x000fe20006800000 */
[----:B------:R-:W3:Y:S01]  /*32c0*/  LDS.U16 R9, [R4+0x14] ;  /* 0x0000140004097984 */ /* 0x000ee20000000400 */
[----:B------:R-:W-:Y:S02]  /*32d0*/  FMUL.FTZ R20, R87, R20 ;  /* 0x0000001457147220 */ /* 0x000fe40000410000 */
[----:B-----5:R-:W-:Y:S02]  /*32e0*/  FMUL.FTZ R7, R115, R116 ;  /* 0x0000007473077220 */ /* 0x020fe40000410000 */
[----:B------:R-:W-:Y:S02]  /*32f0*/  FADD.FTZ R110, R107, R110 ;  /* 0x0000006e6b6e7221 */ /* 0x000fe40000010000 */
[----:B------:R-:W-:Y:S02]  /*3300*/  FMUL.FTZ R12, R87, R12 ;  /* 0x0000000c570c7220 */ /* 0x000fe40000410000 */
[----:B------:R-:W-:Y:S01]  /*3310*/  FMUL.FTZ R115, R105, R13 ;  /* 0x0000000d69737220 */ /* 0x000fe20000410000 */
[----:B------:R-:W-:Y:S01]  /*3320*/  FSEL R109, R20, RZ, !P5 ;  /* 0x000000ff146d7208 */ /* 0x000fe20006800000 */
[----:B------:R-:W-:-:S02]  /*3330*/  FMUL.FTZ R21, R104, R21 ;  /* 0x0000001568157220 */ /* 0x000fc40000410000 */
[-C--:B------:R-:W-:Y:S02]  /*3340*/  FMUL.FTZ R22, R105, R110.reuse ;  /* 0x0000006e69167220 */ /* 0x080fe40000410000 */
[----:B------:R-:W-:Y:S01]  /*3350*/  FFMA.FTZ R20, R106, R110, R115 ;  /* 0x0000006e6a147223 */ /* 0x000fe20000010073 */
[----:B------:R-:W-:Y:S02]  /*3360*/  FSEL R110, R12, RZ, !P5 ;  /* 0x000000ff0c6e7208 */ /* 0x000fe40006800000 */
[----:B------:R-:W4:Y:S01]  /*3370*/  LDS.U16 R12, [R4+0x18] ;  /* 0x00001800040c7984 */ /* 0x000f220000000400 */
[----:B------:R-:W-:Y:S02]  /*3380*/  FFMA.FTZ R21, R102, R23, R21 ;  /* 0x0000001766157223 */ /* 0x000fe40000010015 */
[----:B------:R-:W-:Y:S01]  /*3390*/  FFMA.FTZ R23, R106, R13, -R22 ;  /* 0x0000000d6a177223 */ /* 0x000fe20000010816 */
[----:B0-----:R-:W-:Y:S01]  /*33a0*/  HADD2.F32 R14, -RZ, R14.H0_H0 ;  /* 0x2000000eff0e7230 */ /* 0x001fe20000004100 */
[----:B------:R-:W0:Y:S01]  /*33b0*/  LDS.U16 R13, [R4+0x1a] ;  /* 0x00001a00040d7984 */ /* 0x000e220000000400 */
[----:B------:R-:W-:Y:S01]  /*33c0*/  FADD.FTZ R22, R109, R20 ;  /* 0x000000146d167221 */ /* 0x000fe20000010000 */
[----:B--2---:R-:W-:-:S02]  /*33d0*/  HADD2.F32 R20, -RZ, R15.H0_H0 ;  /* 0x2000000fff147230 */ /* 0x004fc40000004100 */
[----:B------:R-:W-:Y:S01]  /*33e0*/  FMUL.FTZ R14, R89, R14 ;  /* 0x0000000e590e7220 */ /* 0x000fe20000410000 */
[----:B------:R-:W2:Y:S01]  /*33f0*/  LDS.U16 R15, [R4+0x1e] ;  /* 0x00001e00040f7984 */ /* 0x000ea20000000400 */
[----:B------:R-:W-:Y:S01]  /*3400*/  FSEL R111, R111, RZ, !P4 ;  /* 0x000000ff6f6f7208 */ /* 0x000fe20006000000 */
[----:B------:R-:W-:Y:S02]  /*3410*/  FADD.FTZ R23, R110, R23 ;  /* 0x000000176e177221 */ /* 0x000fe40000010000 */
[----:B------:R-:W-:Y:S02]  /*3420*/  FSEL R116, R14, RZ, !P4 ;  /* 0x000000ff0e747208 */ /* 0x000fe40006000000 */
[----:B------:R5:W0:Y:S01]  /*3430*/  LDS.U16 R14, [R4+0x1c] ;  /* 0x00001c00040e7984 */ /* 0x000a220000000400 */
[----:B------:R-:W-:Y:S01]  /*3440*/  FSEL R112, R112, 1, !P4 ;  /* 0x3f80000070707808 */ /* 0x000fe20006000000 */
[C---:B------:R-:W-:Y:S02]  /*3450*/  FMUL.FTZ R121, R111.reuse, R23 ;  /* 0x000000176f797220 */ /* 0x040fe40000410000 */
[----:B------:R-:W-:-:S02]  /*3460*/  FMUL.FTZ R115, R111, R22 ;  /* 0x000000166f737220 */ /* 0x000fc40000410000 */
[C---:B------:R-:W-:Y:S02]  /*3470*/  FFMA.FTZ R118, R112.reuse, R22, R121 ;  /* 0x0000001670767223 */ /* 0x040fe40000010079 */
[----:B------:R-:W-:Y:S02]  /*3480*/  FMUL.FTZ R20, R89, R20 ;  /* 0x0000001459147220 */ /* 0x000fe40000410000 */
[----:B------:R-:W-:Y:S02]  /*3490*/  FMUL.FTZ R22, R105, R21 ;  /* 0x0000001569167220 */ /* 0x000fe40000410000 */
[----:B------:R-:W-:Y:S01]  /*34a0*/  FFMA.FTZ R119, R112, R23, -R115 ;  /* 0x0000001770777223 */ /* 0x000fe20000010873 */
[----:B------:R-:W-:Y:S01]  /*34b0*/  FSEL R115, R20, RZ, !P4 ;  /* 0x000000ff14737208 */ /* 0x000fe20006000000 */
[-C--:B------:R-:W-:Y:S01]  /*34c0*/  FFMA.FTZ R23, R106, R117.reuse, -R22 ;  /* 0x000000756a177223 */ /* 0x080fe20000010816 */
[----:B-1----:R-:W-:Y:S01]  /*34d0*/  HADD2.F32 R22, -RZ, R11.H0_H0 ;  /* 0x2000000bff167230 */ /* 0x002fe20000004100 */
[----:B------:R-:W-:Y:S01]  /*34e0*/  FSEL R113, R113, RZ, !P3 ;  /* 0x000000ff71717208 */ /* 0x000fe20005800000 */
[----:B------:R-:W-:Y:S01]  /*34f0*/  FADD.FTZ R119, R116, R119 ;  /* 0x0000007774777221 */ /* 0x000fe20000010000 */
[----:B---3--:R-:W-:Y:S01]  /*3500*/  HADD2.F32 R20, -RZ, R9.H0_H0 ;  /* 0x20000009ff147230 */ /* 0x008fe20000004100 */
[----:B------:R-:W-:Y:S01]  /*3510*/  FMUL.FTZ R117, R105, R117 ;  /* 0x0000007569757220 */ /* 0x000fe20000410000 */
[----:B------:R-:W-:Y:S01]  /*3520*/  FSEL R114, R114, 1, !P3 ;  /* 0x3f80000072727808 */ /* 0x000fe20005800000 */
[----:B------:R-:W-:-:S02]  /*3530*/  FADD.FTZ R118, R115, R118 ;  /* 0x0000007673767221 */ /* 0x000fc40000010000 */
[----:B------:R-:W-:Y:S02]  /*3540*/  FMUL.FTZ R22, R91, R22 ;  /* 0x000000165b167220 */ /* 0x000fe40000410000 */
[C---:B------:R-:W-:Y:S02]  /*3550*/  FMUL.FTZ R11, R113.reuse, R119 ;  /* 0x00000077710b7220 */ /* 0x040fe40000410000 */
[----:B------:R-:W-:Y:S02]  /*3560*/  FMUL.FTZ R9, R113, R118 ;  /* 0x0000007671097220 */ /* 0x000fe40000410000 */
[----:B------:R-:W-:Y:S01]  /*3570*/  FFMA.FTZ R21, R106, R21, R117 ;  /* 0x000000156a157223 */ /* 0x000fe20000010075 */
[----:B------:R-:W-:Y:S01]  /*3580*/  FSEL R117, R22, RZ, !P3 ;  /* 0x000000ff16757208 */ /* 0x000fe20005800000 */
[----:B------:R-:W-:Y:S01]  /*3590*/  FMUL.FTZ R20, R91, R20 ;  /* 0x000000145b147220 */ /* 0x000fe20000410000 */
[----:B------:R-:W-:Y:S01]  /*35a0*/  FSEL R120, R5, 1, !P6 ;  /* 0x3f80000005787808 */ /* 0x000fe20007000000 */
[C---:B------:R-:W-:Y:S01]  /*35b0*/  FFMA.FTZ R126, R114.reuse, R118, R11 ;  /* 0x00000076727e7223 */ /* 0x040fe2000001000b */
[----:B----4-:R-:W-:Y:S01]  /*35c0*/  HADD2.F32 R5, -RZ, R12.H0_H0 ;  /* 0x2000000cff057230 */ /* 0x010fe20000004100 */
[----:B------:R-:W-:Y:S01]  /*35d0*/  FFMA.FTZ R124, R114, R119, -R9 ;  /* 0x00000077727c7223 */ /* 0x000fe20000010809 */
[----:B------:R-:W-:Y:S01]  /*35e0*/  FSEL R118, R8, RZ, !P6 ;  /* 0x000000ff08767208 */ /* 0x000fe20007000000 */
[----:B-----5:R-:W-:Y:S01]  /*35f0*/  FMUL.FTZ R4, R111, R21 ;  /* 0x000000156f047220 */ /* 0x020fe20000410000 */
[----:B------:R-:W-:Y:S01]  /*3600*/  FSEL R119, R20, RZ, !P3 ;  /* 0x000000ff14777208 */ /* 0x000fe20005800000 */
[----:B------:R-:W-:Y:S01]  /*3610*/  FADD.FTZ R11, R117, R126 ;  /* 0x0000007e750b7221 */ /* 0x000fe20000010000 */
[----:B0-----:R-:W-:Y:S01]  /*3620*/  HADD2.F32 R13, -RZ, R13.H0_H0 ;  /* 0x2000000dff0d7230 */ /* 0x001fe20000004100 */
[----:B------:R-:W-:-:S02]  /*3630*/  FMUL.FTZ R5, R92, R5 ;  /* 0x000000055c057220 */ /* 0x000fc40000410000 */
[----:B------:R-:W-:Y:S02]  /*3640*/  FFMA.FTZ R8, R112, R23, -R4 ;  /* 0x0000001770087223 */ /* 0x000fe40000010804 */
[----:B------:R-:W-:Y:S02]  /*3650*/  FADD.FTZ R9, R119, R124 ;  /* 0x0000007c77097221 */ /* 0x000fe40000010000 */
[----:B------:R-:W-:Y:S01]  /*3660*/  FMUL.FTZ R4, R118, R11 ;  /* 0x0000000b76047220 */ /* 0x000fe20000410000 */
[----:B------:R-:W-:Y:S01]  /*3670*/  FSEL R125, R5, RZ, !P6 ;  /* 0x000000ff057d7208 */ /* 0x000fe20007000000 */
[----:B------:R-:W-:Y:S02]  /*3680*/  FMUL.FTZ R13, R92, R13 ;  /* 0x0000000d5c0d7220 */ /* 0x000fe40000410000 */
[----:B------:R-:W-:Y:S02]  /*3690*/  FMUL.FTZ R23, R111, R23 ;  /* 0x000000176f177220 */ /* 0x000fe40000410000 */
[----:B------:R-:W-:-:S02]  /*36a0*/  FMUL.FTZ R20, R118, R9 ;  /* 0x0000000976147220 */ /* 0x000fc40000410000 */
[----:B------:R-:W-:Y:S01]  /*36b0*/  FFMA.FTZ R12, R120, R9, -R4 ;  /* 0x00000009780c7223 */ /* 0x000fe20000010804 */
[----:B--2---:R-:W-:Y:S01]  /*36c0*/  HADD2.F32 R4, -RZ, R15.H0_H0 ;  /* 0x2000000fff047230 */ /* 0x004fe20000004100 */
        /* <DEDUP_REMOVED lines=18> */
[----:B------:R-:W-:Y:S02]  /*37f0*/  IMAD R4, R66, c[0x0][0x1b8], RZ ;  /* 0x00006e0042047a24 */ /* 0x000fe400078e02ff */
[----:B------:R-:W-:Y:S02]  /*3800*/  FFMA.FTZ R23, R114, R23, R8 ;  /* 0x0000001772177223 */ /* 0x000fe40000010008 */
[----:B------:R-:W-:Y:S02]  /*3810*/  FFMA.FTZ R6, R124, R12, -R5 ;  /* 0x0000000c7c067223 */ /* 0x000fe40000010805 */
[----:B------:R-:W-:Y:S02]  /*3820*/  FADD.FTZ R7, R126, R7 ;  /* 0x000000077e077221 */ /* 0x000fe40000010000 */
[----:B------:R-:W-:-:S04]  /*3830*/  IMAD.WIDE.U32 R8, R69, c[0x0][0x1b8], RZ ;  /* 0x00006e0045087a25 */ /* 0x000fc800078e00ff */
[----:B------:R-:W-:Y:S02]  /*3840*/  IMAD R13, R69, c[0x0][0x1bc], R4 ;  /* 0x00006f00450d7a24 */ /* 0x000fe400078e0204 */
[C---:B------:R-:W-:Y:S01]  /*3850*/  FMUL.FTZ R5, R118.reuse, R11 ;  /* 0x0000000b76057220 */ /* 0x040fe20000410000 */
[----:B------:R-:W0:Y:S01]  /*3860*/  SHFL.UP PT, R15, R7, 0x1, RZ ;  /* 0x04200000070f7989 */ /* 0x000e2200000e00ff */
[----:B------:R-:W-:Y:S02]  /*3870*/  FMUL.FTZ R4, R118, R23 ;  /* 0x0000001776047220 */ /* 0x000fe40000410000 */
[----:B------:R-:W-:Y:S01]  /*3880*/  FADD.FTZ R6, R127, R6 ;  /* 0x000000067f067221 */ /* 0x000fe20000010000 */
[----:B------:R-:W-:Y:S01]  /*3890*/  IADD3 R9, R9, R13, RZ ;  /* 0x0000000d09097210 */ /* 0x000fe20007ffe0ff */
[C---:B------:R-:W-:Y:S02]  /*38a0*/  FFMA.FTZ R5, R120.reuse, R23, R5 ;  /* 0x0000001778057223 */ /* 0x040fe40000010005 */
[----:B------:R-:W-:Y:S01]  /*38b0*/  FFMA.FTZ R4, R120, R11, -R4 ;  /* 0x0000000b78047223 */ /* 0x000fe20000010804 */
[----:B------:R-:W1:Y:S01]  /*38c0*/  SHFL.UP PT, R13, R6, 0x1, RZ ;  /* 0x04200000060d7989 */ /* 0x000e6200000e00ff */
[----:B------:R-:W-:-:S02]  /*38d0*/  FMUL.FTZ R11, R121, R5 ;  /* 0x00000005790b7220 */ /* 0x000fc40000410000 */
[-C--:B------:R-:W-:Y:S02]  /*38e0*/  FMUL.FTZ R12, R121, R4.reuse ;  /* 0x00000004790c7220 */ /* 0x080fe40000410000 */
[C---:B------:R-:W-:Y:S02]  /*38f0*/  FFMA.FTZ R4, R124.reuse, R4, -R11 ;  /* 0x000000047c047223 */ /* 0x040fe4000001080b */
[----:B------:R-:W-:Y:S02]  /*3900*/  FFMA.FTZ R12, R124, R5, R12 ;  /* 0x000000057c0c7223 */ /* 0x000fe4000001000c */
[----:B------:R-:W-:Y:S01]  /*3910*/  IMAD R10, R10, c[0x0][0x1c0], RZ ;  /* 0x000070000a0a7a24 */ /* 0x000fe200078e02ff */
[----:B------:R-:W2:Y:S01]  /*3920*/  SHFL.UP PT, R5, R4, 0x1, RZ ;  /* 0x0420000004057989 */ /* 0x000ea200000e00ff */
[----:B------:R-:W-:-:S03]  /*3930*/  IMAD.WIDE.U32 R8, R95, c[0x0][0x1c0], R8 ;  /* 0x000070005f087a25 */ /* 0x000fc600078e0008 */
[----:B------:R-:W3:Y:S01]  /*3940*/  SHFL.UP PT, R11, R12, 0x1, RZ ;  /* 0x042000000c0b7989 */ /* 0x000ee200000e00ff */
[----:B------:R-:W-:Y:S01]  /*3950*/  IMAD R21, R95, c[0x0][0x1c4], R10 ;  /* 0x000071005f157a24 */ /* 0x000fe200078e020a */
        /* <DEDUP_REMOVED lines=72> */
[----:B------:R-:W-:Y:S01]  /*3de0*/  ISETP.GE.AND P1, PT, R54, 0x10, PT ;  /* 0x000000103600780c */ /* 0x000fe20003f26270 */
        /* <DEDUP_REMOVED lines=71> */
[C---:B------:R-:W-:Y:S02]  /*4260*/  FFMA.FTZ R12, R8.reuse, R12, -R5 ;  /* 0x0000000c080c7223 */ /* 0x040fe40000010805 */
[C---:B------:R-:W-:Y:S02]  /*4270*/  FMUL.FTZ R5, R113.reuse, R112 ;  /* 0x0000007071057220 */ /* 0x040fe40000410000 */
[C---:B------:R-:W-:Y:S01]  /*4280*/  FFMA.FTZ R13, R8.reuse, R13, R9 ;  /* 0x0000000d080d7223 */ /* 0x040fe20000010009 */
[----:B------:R-:W-:Y:S01]  /*4290*/  BSSY B0, `(.L_x_2178) ;  /* 0x0000011000007945 */ /* 0x000fe20003800000 */
[-C--:B------:R-:W-:Y:S02]  /*42a0*/  FMUL.FTZ R113, R113, R116.reuse ;  /* 0x0000007471717220 */ /* 0x080fe40000410000 */
[----:B------:R-:W-:Y:S02]  /*42b0*/  FFMA.FTZ R8, R8, R15, R14 ;  /* 0x0000000f08087223 */ /* 0x000fe4000001000e */
[----:B------:R-:W-:-:S02]  /*42c0*/  FFMA.FTZ R6, R114, R116, -R5 ;  /* 0x0000007472067223 */ /* 0x000fc40000010805 */
        /* <DEDUP_REMOVED lines=13> */
.L_x_2179:
[----:B------:R-:W-:Y:S05]  /*43a0*/  BSYNC B0 ;  /* 0x0000000000007941 */ /* 0x000fea0003800000 */
.L_x_2178:
[----:B------:R-:W-:Y:S01]  /*43b0*/  FFMA.FTZ R7, R20, R96, -R7 ;  /* 0x0000006014077223 */ /* 0x000fe20000010807 */
[----:B------:R-:W-:Y:S01]  /*43c0*/  IADD3 R95, R95, 0x1, RZ ;  /* 0x000000015f5f7810 */ /* 0x000fe20007ffe0ff */
[----:B------:R-:W-:Y:S02]  /*43d0*/  FADD.FTZ R119, R119, R6 ;  /* 0x0000000677777221 */ /* 0x000fe40000010000 */
[----:B------:R-:W-:Y:S01]  /*43e0*/  FADD.FTZ R114, R117, R114 ;  /* 0x0000007275727221 */ /* 0x000fe20000010000 */
[----:B------:R-:W-:Y:S01]  /*43f0*/  ISETP.GE.AND P1, PT, R95, c[0x0][0x16c], PT ;  /* 0x00005b005f007a0c */ /* 0x000fe20003f26270 */
[----:B------:R-:W-:Y:S02]  /*4400*/  FFMA.FTZ R90, R7, 2, R90 ;  /* 0x40000000075a7823 */ /* 0x000fe4000001005a */
[C---:B------:R-:W-:Y:S02]  /*4410*/  FMUL.FTZ R7, R118.reuse, R119 ;  /* 0x0000007776077220 */ /* 0x040fe40000410000 */
[----:B0-----:R-:W-:-:S02]  /*4420*/  FMUL.FTZ R5, R118, R114 ;  /* 0x0000007276057220 */ /* 0x001fc40000410000 */
[C---:B------:R-:W-:Y:S02]  /*4430*/  FFMA.FTZ R4, R120.reuse, R114, R7 ;  /* 0x0000007278047223 */ /* 0x040fe40000010007 */
[----:B------:R-:W-:Y:S02]  /*4440*/  FFMA.FTZ R120, R120, R119, -R5 ;  /* 0x0000007778787223 */ /* 0x000fe40000010805 */
[----:B------:R-:W-:Y:S02]  /*4450*/  FADD.FTZ R8, R123, R4 ;  /* 0x000000047b087221 */ /* 0x000fe40000010000 */
[----:B------:R-:W-:Y:S02]  /*4460*/  FADD.FTZ R120, R125, R120 ;  /* 0x000000787d787221 */ /* 0x000fe40000010000 */
[----:B------:R-:W-:Y:S02]  /*4470*/  FMUL.FTZ R9, R21, R101 ;  /* 0x0000006515097220 */ /* 0x000fe40000410000 */
[----:B------:R-:W-:-:S02]  /*4480*/  FMUL.FTZ R5, R121, R8 ;  /* 0x0000000879057220 */ /* 0x000fc40000410000 */
[----:B------:R-:W-:Y:S02]  /*4490*/  FMUL.FTZ R121, R121, R120 ;  /* 0x0000007879797220 */ /* 0x000fe40000410000 */
[----:B------:R-:W-:Y:S02]  /*44a0*/  FFMA.FTZ R6, R20, R99, -R9 ;  /* 0x0000006314067223 */ /* 0x000fe40000010809 */
[C---:B------:R-:W-:Y:S02]  /*44b0*/  FMUL.FTZ R9, R21.reuse, R102 ;  /* 0x0000006615097220 */ /* 0x040fe40000410000 */
[----:B------:R-:W-:Y:S02]  /*44c0*/  FFMA.FTZ R121, R124, R8, R121 ;  /* 0x000000087c797223 */ /* 0x000fe40000010079 */
[----:B------:R-:W-:Y:S02]  /*44d0*/  FFMA.FTZ R9, R20, R108, -R9 ;  /* 0x0000006c14097223 */ /* 0x000fe40000010809 */
[----:B------:R-:W-:-:S02]  /*44e0*/  FMUL.FTZ R7, R21, R22 ;  /* 0x0000001615077220 */ /* 0x000fc40000410000 */
[----:B------:R-:W-:Y:S02]  /*44f0*/  FFMA.FTZ R4, R124, R120, -R5 ;  /* 0x000000787c047223 */ /* 0x000fe40000010805 */
[----:B------:R-:W-:Y:S02]  /*4500*/  FADD.FTZ R126, R126, R121 ;  /* 0x000000797e7e7221 */ /* 0x000fe40000010000 */
[----:B------:R-:W-:Y:S02]  /*4510*/  FFMA.FTZ R79, R6, 2, R79 ;  /* 0x40000000064f7823 */ /* 0x000fe4000001004f */
[----:B------:R-:W-:Y:S02]  /*4520*/  FFMA.FTZ R88, R9, 2, R88 ;  /* 0x4000000009587823 */ /* 0x000fe40000010058 */
[----:B------:R-:W-:Y:S02]  /*4530*/  FFMA.FTZ R6, R20, R110, -R7 ;  /* 0x0000006e14067223 */ /* 0x000fe40000010807 */
[----:B------:R-:W-:-:S02]  /*4540*/  FMUL.FTZ R7, R21, R112 ;  /* 0x0000007015077220 */ /* 0x000fc40000410000 */
[C---:B------:R-:W-:Y:S02]  /*4550*/  FMUL.FTZ R5, R21.reuse, R114 ;  /* 0x0000007215057220 */ /* 0x040fe40000410000 */
[----:B------:R-:W-:Y:S02]  /*4560*/  FMUL.FTZ R9, R21, R8 ;  /* 0x0000000815097220 */ /* 0x000fe40000410000 */
[----:B------:R-:W-:Y:S02]  /*4570*/  FADD.FTZ R127, R127, R4 ;  /* 0x000000047f7f7221 */ /* 0x000fe40000010000 */
[----:B------:R-:W-:Y:S02]  /*4580*/  FMUL.FTZ R21, R21, R126 ;  /* 0x0000007e15157220 */ /* 0x000fe40000410000 */
        /* <DEDUP_REMOVED lines=8> */
[----:B------:R-:W-:Y:S01]  /*4610*/  FFMA.FTZ R73, R20, 2, R73 ;  /* 0x4000000014497823 */ /* 0x000fe20000010049 */
[----:B------:R-:W-:Y:S01]  /*4620*/  @P1 CALL.REL.NOINC `(.L_x_2177) ;  /* 0x0000001000001944 */ /* 0x000fe20003c00000 */
[----:B------:R-:W-:Y:S05]  /*4630*/  BRA `(.L_x_2180) ;  /* 0xffffdce000007947 */ /* 0x000fea000383ffff */
.L_x_2177:
[----:B------:R-:W-:Y:S01]  /*4640*/  BAR.SYNC.DEFER_BLOCKING 0x0 ;  /* 0x0000000000007b1d */ /* 0x000fe20000010000 */
[----:B------:R-:W-:Y:S01]  /*4650*/  F2FP.PACK_AB R4, R79, R90 ;  /* 0x0000005a4f04723e */ /* 0x000fe200000000ff */
[----:B------:R-:W-:Y:S01]  /*4660*/  IMAD R14, R66, c[0x0][0x1f8], RZ ;  /* 0x00007e00420e7a24 */ /* 0x000fe200078e02ff */
[----:B------:R-:W-:Y:S02]  /*4670*/  ISETP.NE.AND P0, PT, R71, RZ, PT ;  /* 0x000000ff4700720c */ /* 0x000fe40003f05270 */
[C---:B------:R-:W-:Y:S01]  /*4680*/  PRMT R7, R4.reuse, 0x7610, R7 ;  /* 0x0000761004077816 */ /* 0x040fe20000000007 */
[----:B------:R-:W-:Y:S01]  /*4690*/  BSSY B0, `(.L_x_2181) ;  /* 0x0000047000007945 */ /* 0x000fe20003800000 */
[----:B------:R-:W-:Y:S02]  /*46a0*/  PRMT R8, R4, 0x7632, R8 ;  /* 0x0000763204087816 */ /* 0x000fe40000000008 */
[----:B------:R-:W-:-:S02]  /*46b0*/  F2FP.PACK_AB R5, R77, R88 ;  /* 0x000000584d05723e */ /* 0x000fc400000000ff */
[----:B------:R-:W-:Y:S02]  /*46c0*/  F2FP.PACK_AB R4, R75, R86 ;  /* 0x000000564b04723e */ /* 0x000fe400000000ff */
[----:B------:R-:W-:Y:S02]  /*46d0*/  F2FP.PACK_AB R6, R73, R84 ;  /* 0x000000544906723e */ /* 0x000fe400000000ff */
[----:B------:R-:W-:Y:S02]  /*46e0*/  PRMT R9, R5, 0x7632, R9 ;  /* 0x0000763205097816 */ /* 0x000fe40000000009 */
[----:B------:R-:W-:Y:S02]  /*46f0*/  PRMT R10, R4, 0x7632, R10 ;  /* 0x00007632040a7816 */ /* 0x000fe4000000000a */
[----:B------:R-:W-:Y:S02]  /*4700*/  PRMT R11, R6, 0x7632, R11 ;  /* 0x00007632060b7816 */ /* 0x000fe4000000000b */
[----:B------:R-:W-:-:S02]  /*4710*/  ISETP.GE.AND P2, PT, R65, R32, PT ;  /* 0x000000204100720c */ /* 0x000fc40003f46270 */
[----:B------:R-:W-:Y:S01]  /*4720*/  MOV R12, 0x2 ;  /* 0x00000002000c7802 */ /* 0x000fe20000000f00 */
[----:B------:R-:W-:Y:S04]  /*4730*/  STS.U16 [R0], R7 ;  /* 0x0000000700007388 */ /* 0x000fe80000000400 */
[----:B------:R0:W-:Y:S04]  /*4740*/  STS.U16 [R0+0x2], R8 ;  /* 0x0000020800007388 */ /* 0x0001e80000000400 */
[----:B------:R1:W-:Y:S04]  /*4750*/  STS.U16 [R0+0x4], R5 ;  /* 0x0000040500007388 */ /* 0x0003e80000000400 */
[----:B------:R-:W-:Y:S01]  /*4760*/  STS.U16 [R0+0x6], R9 ;  /* 0x0000060900007388 */ /* 0x000fe20000000400 */
[----:B0-----:R-:W-:-:S03]  /*4770*/  IMAD R8, R66, c[0x0][0x208], RZ ;  /* 0x0000820042087a24 */ /* 0x001fc600078e02ff */
[----:B------:R0:W-:Y:S01]  /*4780*/  STS.U16 [R0+0x8], R4 ;  /* 0x0000080400007388 */ /* 0x0001e20000000400 */
[----:B-1----:R-:W-:-:S03]  /*4790*/  IMAD R5, R122, c[0x0][0x200], RZ ;  /* 0x000080007a057a24 */ /* 0x002fc600078e02ff */
[----:B------:R-:W-:Y:S01]  /*47a0*/  STS.U16 [R0+0xa], R10 ;  /* 0x00000a0a00007388 */ /* 0x000fe20000000400 */
[----:B------:R-:W-:Y:S02]  /*47b0*/  IMAD R97, R69, c[0x0][0x20c], R8 ;  /* 0x0000830045617a24 */ /* 0x000fe400078e0208 */
[----:B------:R-:W-:Y:S01]  /*47c0*/  IMAD R93, R60, c[0x0][0x204], R5 ;  /* 0x000081003c5d7a24 */ /* 0x000fe200078e0205 */
[----:B------:R1:W-:Y:S01]  /*47d0*/  STS.U16 [R0+0xc], R6 ;  /* 0x00000c0600007388 */ /* 0x0003e20000000400 */
[----:B0-----:R-:W-:-:S03]  /*47e0*/  SHF.L.U32 R4, R52, 0x8, RZ ;  /* 0x0000000834047819 */ /* 0x001fc600000006ff */
[----:B------:R0:W-:Y:S01]  /*47f0*/  STS.U16 [R0+0xe], R11 ;  /* 0x00000e0b00007388 */ /* 0x0001e20000000400 */
[----:B------:R-:W-:-:S06]  /*4800*/  NOP ;  /* 0x0000000000007918 */ /* 0x000fcc0000000000 */
[----:B------:R-:W-:Y:S01]  /*4810*/  LDS.U16 R21, [R31] ;  /* 0x000000001f157984 */ /* 0x000fe20000000400 */
[----:B-1----:R-:W-:Y:S01]  /*4820*/  IMAD.WIDE.U32 R6, R60, c[0x0][0x200], RZ ;  /* 0x000080003c067a25 */ /* 0x002fe200078e00ff */
[----:B------:R-:W-:Y:S02]  /*4830*/  SHF.R.S32.HI R5, RZ, 0x1f, R4 ;  /* 0x0000001fff057819 */ /* 0x000fe40000011404 */
[----:B------:R-:W-:Y:S01]  /*4840*/  LDS.U16 R23, [R30+0x40] ;  /* 0x000040001e177984 */ /* 0x000fe20000000400 */
[----:B0-----:R-:W-:Y:S01]  /*4850*/  IMAD R11, R122, c[0x0][0x1f0], RZ ;  /* 0x00007c007a0b7a24 */ /* 0x001fe200078e02ff */
[----:B------:R-:W-:Y:S02]  /*4860*/  IADD3 R7, R7, R93, RZ ;  /* 0x0000005d07077210 */ /* 0x000fe40007ffe0ff */
[----:B------:R-:W-:Y:S01]  /*4870*/  LDS.U16 R81, [R29+0x80] ;  /* 0x000080001d517984 */ /* 0x000fe20000000400 */
[C---:B------:R-:W-:Y:S02]  /*4880*/  IMAD R95, R60.reuse, c[0x0][0x1f4], R11 ;  /* 0x00007d003c5f7a24 */ /* 0x040fe400078e020b */
[----:B------:R-:W-:Y:S01]  /*4890*/  IMAD.WIDE.U32 R8, R69, c[0x0][0x208], R6 ;  /* 0x0000820045087a25 */ /* 0x000fe200078e0006 */
[----:B------:R-:W-:Y:S03]  /*48a0*/  LDS.U16 R83, [R28+0xc0] ;  /* 0x0000c0001c537984 */ /* 0x000fe60000000400 */
[----:B------:R-:W-:Y:S01]  /*48b0*/  @!P2 IMAD.WIDE.U32 R10, R60, c[0x0][0x1f0], R4 ;  /* 0x00007c003c0aaa25 */ /* 0x000fe200078e0004 */
[----:B------:R-:W-:Y:S01]  /*48c0*/  LDS.U16 R85, [R27+0x100] ;  /* 0x000100001b557984 */ /* 0x000fe20000000400 */
[----:B------:R-:W-:-:S02]  /*48d0*/  IADD3 R15, P1, R4, R8, RZ ;  /* 0x00000008040f7210 */ /* 0x000fc40007f3e0ff */
[----:B------:R-:W-:Y:S01]  /*48e0*/  IMAD.WIDE R6, R65, R12, c[0x0][0x258] ;  /* 0x0000960041067625 */ /* 0x000fe200078e020c */
[----:B------:R-:W-:Y:S01]  /*48f0*/  LDS.U16 R87, [R26+0x140] ;  /* 0x000140001a577984 */ /* 0x000fe20000000400 */
[----:B------:R-:W-:Y:S02]  /*4900*/  @!P2 IADD3 R13, R95, R11, RZ ;  /* 0x0000000b5f0da210 */ /* 0x000fe40007ffe0ff */
[----:B------:R-:W-:Y:S01]  /*4910*/  @!P2 MOV R12, R10 ;  /* 0x0000000a000ca202 */ /* 0x000fe20000000f00 */
[----:B------:R-:W-:Y:S01]  /*4920*/  LDS.U16 R89, [R25+0x180] ;  /* 0x0001800019597984 */ /* 0x000fe20000000400 */
[----:B------:R-:W-:Y:S01]  /*4930*/  IADD3.X R8, R5, R97, R9, P1, !PT ;  /* 0x0000006105087210 */ /* 0x000fe20000ffe409 */
[----:B------:R-:W-:Y:S01]  /*4940*/  IMAD.WIDE.U32 R10, R60, c[0x0][0x1f0], RZ ;  /* 0x00007c003c0a7a25 */ /* 0x000fe200078e00ff */
[----:B------:R-:W-:Y:S01]  /*4950*/  LEA R6, P1, R15, R6, 0x1 ;  /* 0x000000060f067211 */ /* 0x000fe200078208ff */
[----:B------:R-:W-:Y:S02]  /*4960*/  LDS.U16 R91, [R24+0x1c0] ;  /* 0x0001c000185b7984 */ /* 0x000fe40000000400 */
[----:B------:R-:W-:Y:S01]  /*4970*/  @!P2 IMAD.WIDE.U32 R12, R69, c[0x0][0x1f8], R12 ;  /* 0x00007e00450caa25 */ /* 0x000fe200078e000c */
[----:B------:R-:W-:Y:S01]  /*4980*/  LEA.HI.X R7, R15, R7, R8, 0x1, P1 ;  /* 0x000000070f077211 */ /* 0x000fe200008f0c08 */
[----:B------:R-:W-:Y:S04]  /*4990*/  @!P0 STS [0x210], R32 ;  /* 0x00021020ff008388 */ /* 0x000fe80000000800 */
[----:B------:R-:W-:Y:S01]  /*49a0*/  BAR.SYNC.DEFER_BLOCKING 0x0 ;  /* 0x0000000000007b1d */ /* 0x000fe20000010000 */
[----:B------:R-:W-:Y:S01]  /*49b0*/  IADD3 R8, P1, R65, R4, RZ ;  /* 0x0000000441087210 */ /* 0x000fe20007f3e0ff */
[----:B------:R-:W-:Y:S01]  /*49c0*/  IMAD R97, R69, c[0x0][0x1fc], R14 ;  /* 0x00007f0045617a24 */ /* 0x000fe200078e020e */
[----:B------:R-:W-:-:S02]  /*49d0*/  @!P2 IADD3 R22, P6, R65, R12, RZ ;  /* 0x0000000c4116a210 */ /* 0x000fc40007fde0ff */
[----:B------:R-:W-:Y:S02]  /*49e0*/  IADD3.X R9, R56, R5, RZ, P1, !PT ;  /* 0x0000000538097210 */ /* 0x000fe40000ffe4ff */
[----:B------:R-:W-:Y:S01]  /*49f0*/  IADD3 R11, R11, R95, RZ ;  /* 0x0000005f0b0b7210 */ /* 0x000fe20007ffe0ff */
[----:B------:R-:W0:Y:S02]  /*4a00*/  LDS R20, [0x210] ;  /* 0x00021000ff147984 */ /* 0x000e240000000800 */
[-C--:B0-----:R-:W-:Y:S02]  /*4a10*/  ISETP.GE.AND P5, PT, R65, R20.reuse, PT ;  /* 0x000000144100720c */ /* 0x081fe40003fa6270 */
[-C--:B------:R-:W-:Y:S02]  /*4a20*/  ISETP.GE.AND P3, PT, R63, R20.reuse, PT ;  /* 0x000000143f00720c */ /* 0x080fe40003f66270 */
[-C--:B------:R-:W-:Y:S02]  /*4a30*/  ISETP.GE.AND P4, PT, R61, R20.reuse, PT ;  /* 0x000000143d00720c */ /* 0x080fe40003f86270 */
[----:B------:R-:W-:-:S02]  /*4a40*/  ISETP.GE.AND P1, PT, R59, R20, PT ;  /* 0x000000143b00720c */ /* 0x000fc40003f26270 */
[----:B------:R-:W-:-:S05]  /*4a50*/  @!P2 IADD3.X R63, R56, R13, R97, P6, !PT ;  /* 0x0000000d383fa210 */ /* 0x000fca00037fe461 */
        /* <DEDUP_REMOVED lines=10> */
.L_x_2182:
[----:B------:R-:W-:Y:S05]  /*4b00*/  BSYNC B0 ;  /* 0x0000000000007941 */ /* 0x000fea0003800000 */
.L_x_2181:
[C---:B------:R-:W-:Y:S01]  /*4b10*/  @!P2 LEA R12, P6, R22.reuse, c[0x0][0x268], 0x1 ;  /* 0x00009a00160caa11 */ /* 0x040fe200078c08ff */
[----:B------:R-:W-:Y:S01]  /*4b20*/  @!P3 STG.E.U16 [R6.64+0x40], R23 ;  /* 0x000040170600b986 */ /* 0x000fe2000c101504 */
[-C--:B------:R-:W-:Y:S01]  /*4b30*/  ISETP.GE.AND P3, PT, R57, R20.reuse, PT ;  /* 0x000000143900720c */ /* 0x080fe20003f66270 */
[----:B------:R-:W-:Y:S01]  /*4b40*/  IMAD.WIDE.U32 R10, R69, c[0x0][0x1f8], R10 ;  /* 0x00007e00450a7a25 */ /* 0x000fe200078e000a */
[----:B------:R-:W-:Y:S01]  /*4b50*/  @!P2 LEA.HI.X R13, R22, c[0x0][0x26c], R63, 0x1, P6 ;  /* 0x00009b00160daa11 */ /* 0x000fe200030f0c3f */
[----:B------:R-:W-:Y:S01]  /*4b60*/  @!P4 STG.E.U16 [R6.64+0x80], R81 ;  /* 0x000080510600c986 */ /* 0x000fe2000c101504 */
[-C--:B------:R-:W-:Y:S02]  /*4b70*/  ISETP.GE.AND P4, PT, R55, R20.reuse, PT ;  /* 0x000000143700720c */ /* 0x080fe40003f86270 */
[-C--:B------:R-:W-:Y:S01]  /*4b80*/  ISETP.GE.AND P5, PT, R53, R20.reuse, PT ;  /* 0x000000143500720c */ /* 0x080fe20003fa6270 */
[----:B------:R-:W-:Y:S01]  /*4b90*/  @!P1 STG.E.U16 [R6.64+0xc0], R83 ;  /* 0x0000c05306009986 */ /* 0x000fe2000c101504 */
[----:B------:R-:W-:-:S02]  /*4ba0*/  ISETP.GE.AND P6, PT, R51, R20, PT ;  /* 0x000000143300720c */ /* 0x000fc40003fc6270 */
[----:B------:R-:W-:Y:S02]  /*4bb0*/  LOP3.LUT R63, R58, 0x20, R67, 0xfe, !PT ;  /* 0x000000203a3f7812 */ /* 0x000fe400078efe43 */
[----:B0-----:R-:W-:Y:S01]  /*4bc0*/  IADD3 R21, P1, R4, R10, RZ ;  /* 0x0000000a04157210 */ /* 0x001fe20007f3e0ff */
[----:B------:R-:W-:Y:S01]  /*4bd0*/  @!P3 STG.E.U16 [R6.64+0x100], R85 ;  /* 0x000100550600b986 */ /* 0x000fe2000c101504 */
[----:B------:R-:W-:Y:S02]  /*4be0*/  SHF.L.U32 R10, R63, 0x1, RZ ;  /* 0x000000013f0a7819 */ /* 0x000fe400000006ff */
[----:B------:R-:W-:Y:S01]  /*4bf0*/  IADD3.X R22, R5, R97, R11, P1, !PT ;  /* 0x0000006105167210 */ /* 0x000fe20000ffe40b */
[----:B------:R-:W-:Y:S01]  /*4c00*/  @!P4 STG.E.U16 [R6.64+0x140], R87 ;  /* 0x000140570600c986 */ /* 0x000fe2000c101504 */
[----:B------:R-:W-:Y:S02]  /*4c10*/  IADD3 R14, P1, R10, c[0x0][0x268], RZ ;  /* 0x00009a000a0e7a10 */ /* 0x000fe40007f3e0ff */
[----:B------:R-:W-:Y:S01]  /*4c20*/  SHF.L.U64.HI R11, R63, 0x1, R56 ;  /* 0x000000013f0b7819 */ /* 0x000fe20000010238 */
[----:B------:R-:W-:Y:S01]  /*4c30*/  @!P5 STG.E.U16 [R6.64+0x180], R89 ;  /* 0x000180590600d986 */ /* 0x000fe2000c101504 */
[----:B------:R-:W-:-:S02]  /*4c40*/  LEA R14, P3, R21, R14, 0x1 ;  /* 0x0000000e150e7211 */ /* 0x000fc400078608ff */
[----:B------:R-:W-:Y:S01]  /*4c50*/  IADD3.X R15, R11, c[0x0][0x26c], RZ, P1, !PT ;  /* 0x00009b000b0f7a10 */ /* 0x000fe20000ffe4ff */
[----:B------:R0:W-:Y:S01]  /*4c60*/  @!P6 STG.E.U16 [R6.64+0x1c0], R91 ;  /* 0x0001c05b0600e986 */ /* 0x0001e2000c101504 */
[-C--:B------:R-:W-:Y:S02]  /*4c70*/  ISETP.GE.AND P1, PT, R63, R32.reuse, PT ;  /* 0x000000203f00720c */ /* 0x080fe40003f26270 */
[----:B------:R-:W-:Y:S01]  /*4c80*/  PRMT R20, RZ, 0x7610, R20 ;  /* 0x00007610ff147816 */ /* 0x000fe20000000014 */
[----:B------:R-:W-:Y:S01]  /*4c90*/  BAR.SYNC.DEFER_BLOCKING 0x0 ;  /* 0x0000000000007b1d */ /* 0x000fe20000010000 */
[----:B------:R-:W-:Y:S02]  /*4ca0*/  LEA.HI.X R15, R21, R15, R22, 0x1, P3 ;  /* 0x0000000f150f7211 */ /* 0x000fe400018f0c16 */
[----:B------:R-:W-:Y:S02]  /*4cb0*/  PRMT R21, RZ, 0x7610, R21 ;  /* 0x00007610ff157816 */ /* 0x000fe40000000015 */
[----:B------:R-:W-:-:S02]  /*4cc0*/  ISETP.GE.AND P6, PT, R61, R32, PT ;  /* 0x000000203d00720c */ /* 0x000fc40003fc6270 */
        /* <DEDUP_REMOVED lines=59> */
[----:B------:R-:W4:Y:S08]  /*5080*/  MUFU.EX2 R7, R7 ;  /* 0x0000000700077308 */ /* 0x000f300000000800 */
[----:B------:R5:W5:Y:S01]  /*5090*/  MUFU.EX2 R78, R12 ;  /* 0x0000000c004e7308 */ /* 0x000b620000000800 */
        /* <DEDUP_REMOVED lines=12> */
[----:B------:R3:W4:Y:S08]  /*5160*/  MUFU.RCP R85, R12 ;  /* 0x0000000c00557308 */ /* 0x0007300000001000 */
[----:B------:R4:W5:Y:S08]  /*5170*/  MUFU.RCP R87, R13 ;  /* 0x0000000d00577308 */ /* 0x0009700000001000 */
[----:B------:R-:W4:Y:S08]  /*5180*/  MUFU.RCP R89, R78 ;  /* 0x0000004e00597308 */ /* 0x000f300000001000 */
[----:B------:R-:W5:Y:S01]  /*5190*/  MUFU.RCP R81, R81 ;  /* 0x0000005100517308 */ /* 0x000f620000001000 */
[----:B0-----:R-:W-:-:S02]  /*51a0*/  FMUL.FTZ R6, R21, R22 ;  /* 0x0000001615067220 */ /* 0x001fc40000410000 */
[----:B-1----:R-:W-:Y:S02]  /*51b0*/  FMUL.FTZ R7, R68, R83 ;  /* 0x0000005344077220 */ /* 0x002fe40000410000 */
[----:B--2---:R-:W-:Y:S02]  /*51c0*/  FMUL.FTZ R15, R15, R20 ;  /* 0x000000140f0f7220 */ /* 0x004fe40000410000 */
[----:B---3--:R-:W-:Y:S01]  /*51d0*/  FMUL.FTZ R12, R23, R70 ;  /* 0x00000046170c7220 */ /* 0x008fe20000410000 */
[----:B------:R-:W-:Y:S01]  /*51e0*/  BAR.SYNC.DEFER_BLOCKING 0x0 ;  /* 0x0000000000007b1d */ /* 0x000fe20000010000 */
        /* <DEDUP_REMOVED lines=19> */
[C---:B------:R-:W-:Y:S02]  /*5320*/  PRMT R22, R21.reuse, 0x7610, R22 ;  /* 0x0000761015167816 */ /* 0x040fe40000000016 */
[----:B------:R-:W-:Y:S01]  /*5330*/  PRMT R68, R21, 0x7632, R68 ;  /* 0x0000763215447816 */ /* 0x000fe20000000044 */
[----:B------:R-:W-:Y:S04]  /*5340*/  STS.U16 [R0], R6 ;  /* 0x0000000600007388 */ /* 0x000fe80000000400 */
[----:B------:R-:W-:Y:S04]  /*5350*/  STS.U16 [R0+0x2], R7 ;  /* 0x0000020700007388 */ /* 0x000fe80000000400 */
        /* <DEDUP_REMOVED lines=18> */
[----:B0-----:R-:W-:-:S02]  /*5480*/  IMAD R13, R122, c[0x0][0x210], RZ ;  /* 0x000084007a0d7a24 */ /* 0x001fc400078e02ff */
[----:B------:R-:W-:-:S04]  /*5490*/  IMAD.WIDE.U32 R6, R60, c[0x0][0x210], RZ ;  /* 0x000084003c067a25 */ /* 0x000fc800078e00ff */
        /* <DEDUP_REMOVED lines=13> */
.L_x_2184:
[----:B------:R-:W-:Y:S05]  /*5570*/  BSYNC B0 ;  /* 0x0000000000007941 */ /* 0x000fea0003800000 */
.L_x_2183:
[----:B------:R-:W-:Y:S01]  /*5580*/  MOV R7, R75 ;  /* 0x0000004b00077202 */ /* 0x000fe20000000f00 */
[----:B------:R-:W-:Y:S01]  /*5590*/  IMAD R8, R66, c[0x0][0x218], RZ ;  /* 0x0000860042087a24 */ /* 0x000fe200078e02ff */
[----:B------:R-:W-:Y:S02]  /*55a0*/  IADD3 R10, P1, R10, c[0x0][0x270], RZ ;  /* 0x00009c000a0a7a10 */ /* 0x000fe40007f3e0ff */
[-C--:B------:R-:W-:Y:S01]  /*55b0*/  ISETP.GE.AND P4, PT, R55, R0.reuse, PT ;  /* 0x000000003700720c */ /* 0x080fe20003f86270 */
[----:B------:R-:W-:Y:S01]  /*55c0*/  IMAD.WIDE.U32 R6, R69, c[0x0][0x218], R6 ;  /* 0x0000860045067a25 */ /* 0x000fe200078e0006 */
[-C--:B------:R-:W-:Y:S02]  /*55d0*/  ISETP.GE.AND P5, PT, R53, R0.reuse, PT ;  /* 0x000000003500720c */ /* 0x080fe40003fa6270 */
[----:B------:R-:W-:Y:S01]  /*55e0*/  ISETP.GE.AND P6, PT, R51, R0, PT ;  /* 0x000000003300720c */ /* 0x000fe20003fc6270 */
[----:B------:R-:W-:Y:S01]  /*55f0*/  IMAD R9, R69, c[0x0][0x21c], R8 ;  /* 0x0000870045097a24 */ /* 0x000fe200078e0208 */
[----:B------:R-:W-:-:S02]  /*5600*/  IADD3 R6, P0, R4, R6, RZ ;  /* 0x0000000604067210 */ /* 0x000fc40007f1e0ff */
[----:B------:R-:W-:Y:S02]  /*5610*/  IADD3.X R11, R11, c[0x0][0x274], RZ, P1, !PT ;  /* 0x00009d000b0b7a10 */ /* 0x000fe40000ffe4ff */
[----:B------:R-:W-:Y:S02]  /*5620*/  IADD3.X R5, R5, R9, R7, P0, !PT ;  /* 0x0000000905057210 */ /* 0x000fe400007fe407 */
[C---:B------:R-:W-:Y:S02]  /*5630*/  LEA R4, P2, R6.reuse, R10, 0x1 ;  /* 0x0000000a06047211 */ /* 0x040fe400078408ff */
[----:B------:R-:W-:Y:S02]  /*5640*/  ISETP.GE.AND P0, PT, R63, R0, PT ;  /* 0x000000003f00720c */ /* 0x000fe40003f06270 */
[----:B------:R-:W-:Y:S02]  /*5650*/  LEA.HI.X R5, R6, R11, R5, 0x1, P2 ;  /* 0x0000000b06057211 */ /* 0x000fe400010f0c05 */
[----:B------:R-:W-:-:S02]  /*5660*/  IADD3 R52, R52, 0x1, RZ ;  /* 0x0000000134347810 */ /* 0x000fc40007ffe0ff */
[-C--:B------:R-:W-:Y:S01]  /*5670*/  ISETP.GE.AND P1, PT, R61, R0.reuse, PT ;  /* 0x000000003d00720c */ /* 0x080fe20003f26270 */
[----:B------:R1:W-:Y:S01]  /*5680*/  @!P4 STG.E.U16 [R4.64+0x100], R23 ;  /* 0x000100170400c986 */ /* 0x0003e2000c101504 */
[-C--:B------:R-:W-:Y:S02]  /*5690*/  ISETP.GE.AND P2, PT, R59, R0.reuse, PT ;  /* 0x000000003b00720c */ /* 0x080fe40003f46270 */
[----:B------:R-:W-:Y:S01]  /*56a0*/  ISETP.GE.AND P3, PT, R57, R0, PT ;  /* 0x000000003900720c */ /* 0x000fe20003f66270 */
        /* <DEDUP_REMOVED lines=15> */
.L_x_2185:
[----:B------:R-:W-:Y:S05]  /*57a0*/  EXIT ;  /* 0x000000000000794d */ /* 0x000fea0003800000 */
.L_x_2187:
        /* <DEDUP_REMOVED lines=13> */
.L_x_5373:


//--------------------- .text._Z25selective_scan_fwd_kernelI32Selective_Scan_fwd_kernel_traitsILi32ELi8ELi1ELb0ELb1ELb1ELb0EN3c104HalfENS1_7complexIfEEEEv13SSMParamsBase --------------------------
	.section	.text._Z25selective_scan_fwd_kernelI32Selective_Scan_fwd_kernel_traitsILi32ELi8ELi1ELb0ELb1ELb1ELb0EN3c104HalfENS1_7complexIfEEEEv13SSMParamsBase,"ax",@progbits
	.sectioninfo	@"SHI_REGISTERS=141"
	.align	128
        .global         _Z25selective_scan_fwd_kernelI32Selective_Scan_fwd_kernel_traitsILi32ELi8ELi1ELb0ELb1ELb1ELb0EN3c104HalfENS1_7complexIfEEEEv13SSMParamsBase
        .type           _Z25selective_scan_fwd_kernelI32Selective_Scan_fwd_kernel_traitsILi32ELi8ELi1ELb0ELb1ELb1ELb0EN3c104HalfENS1_7complexIfEEEEv13SSMParamsBase,@function
        .size           _Z25selective_scan_fwd_kernelI32Selective_Scan_fwd_kernel_traitsILi32ELi8ELi1ELb0ELb1ELb1ELb0EN3c104HalfENS1_7complexIfEEEEv13SSMParamsBase,(.L_x_5374 - _Z25selective_scan_fwd_kernelI32Selective_Scan_fwd_kernel_traitsILi32ELi8ELi1ELb0ELb1ELb1ELb0EN3c104HalfENS1_7complexIfEEEEv13SSMParamsBase)
        .other          _Z25selective_scan_fwd_kernelI32Selective_Scan_fwd_kernel_traitsILi32ELi8ELi1ELb0ELb1ELb1ELb0EN3c104HalfENS1_7complexIfEEEEv13SSMParamsBase,@"STO_CUDA_ENTRY STV_DEFAULT"
_Z25selective_scan_fwd_kernelI32Selective_Scan_fwd_kernel_traitsILi32ELi8ELi1ELb0ELb1ELb1ELb0EN3c104HalfENS1_7complexIfEEEEv13SSMParamsBase:
.text._Z25selective_scan_fwd_kernelI32Selective_Scan_fwd_kernel_traitsILi32ELi8ELi1ELb0ELb1ELb1ELb0EN3c104HalfENS1_7complexIfEEEEv13SSMParamsBase:
        /* <DEDUP_REMOVED lines=26> */
[----:B---3--:R-:W-:Y:S02]  /*01a0*/  IADD3 R10, RZ, -R7, RZ ;  /* 0x80000007ff0a7210 */ /* 0x008fe40007ffe0ff */
[----:B------:R-:W-:-:S03]  /*01b0*/  SHF.R.S32.HI R129, RZ, 0x1f, R25 ;  /* 0x0000001fff817819 */ /* 0x000fc60000011419 */
[----:B------:R-:W-:-:S04]  /*01c0*/  IMAD R11, R10, R9, RZ ;  /* 0x000000090a0b7224 */ /* 0x000fc800078e02ff */
[----:B------:R-:W-:-:S06]  /*01d0*/  IMAD.HI.U32 R7, R7, R11, R6 ;  /* 0x0000000b07077227 */ /* 0x000fcc00078e0006 */
[----:B------:R-:W-:-:S05]  /*01e0*/  IMAD.HI.U32 R12, R7, R2, RZ ;  /* 0x00000002070c7227 */ /* 0x000fca00078e00ff */
[----:B------:R-:W-:-:S05]  /*01f0*/  IADD3 R3, -R12, RZ, RZ ;  /* 0x000000ff0c037210 */ /* 0x000fca0007ffe1ff */
[----:B------:R-:W-:Y:S02]  /*0200*/  IMAD R2, R9, R3, R2 ;  /* 0x0000000309027224 */ /* 0x000fe400078e0202 */
[----:B------:R-:W-:-:S03]  /*0210*/  IMAD.MOV.U32 R3, RZ, RZ, c[0x0][0x174] ;  /* 0x00005d00ff037624 */ /* 0x000fc600078e00ff */
[----:B------:R-:W-:Y:S02]  /*0220*/  ISETP.GT.U32.AND P1, PT, R9, R2, PT ;  /* 0x000000020900720c */ /* 0x000fe40003f24070 */
[----:B------:R-:W-:-:S11]  /*0230*/  ISETP.GE.AND P0, PT, R3, 0x1, PT ;  /* 0x000000010300780c */ /* 0x000fd60003f06270 */
[----:B------:R-:W-:Y:S02]  /*0240*/  @!P1 IADD3 R2, R2, -R9, RZ ;  /* 0x8000000902029210 */ /* 0x000fe40007ffe0ff */
[----:B------:R-:W-:Y:S05]  /*0250*/  @!P0 EXIT ;  /* 0x000000000000894d */ /* 0x000fea0003800000 */
[----:B----4-:R-:W0:Y:S01]  /*0260*/  S2R R53, SR_TID.X ;  /* 0x0000000000357919 */ /* 0x010e220000002100 */
[----:B------:R-:W-:Y:S01]  /*0270*/  ISETP.GE.U32.AND P0, PT, R2, R9, PT ;  /* 0x000000090200720c */ /* 0x000fe20003f06070 */
[----:B------:R-:W-:Y:S01]  /*0280*/  IMAD R5, R23, c[0x0][0x1d8], RZ ;  /* 0x0000760017057a24 */ /* 0x000fe200078e02ff */
[----:B------:R-:W-:Y:S01]  /*0290*/  LOP3.LUT R8, R0, c[0x0][0x178], RZ, 0x3c, !PT ;  /* 0x00005e0000087a12 */ /* 0x000fe200078e3cff */
[----:B------:R-:W-:Y:S01]  /*02a0*/  IMAD R4, R129, c[0x0][0x190], RZ ;  /* 0x0000640081047a24 */ /* 0x000fe200078e02ff */
[----:B------:R-:W-:Y:S01]  /*02b0*/  @!P1 IADD3 R12, R12, 0x1, RZ ;  /* 0x000000010c0c9810 */ /* 0x000fe20007ffe0ff */
[----:B------:R-:W-:Y:S01]  /*02c0*/  IMAD R11, R23, c[0x0][0x1e8], RZ ;  /* 0x00007a00170b7a24 */ /* 0x000fe200078e02ff */
[----:B------:R-:W-:Y:S01]  /*02d0*/  ISETP.GE.AND P2, PT, R8, RZ, PT ;  /* 0x000000ff0800720c */ /* 0x000fe20003f46270 */
[C---:B------:R-:W-:Y:S01]  /*02e0*/  IMAD.WIDE.U32 R2, R0.reuse, c[0x0][0x1d8], RZ ;  /* 0x0000760000027a25 */ /* 0x040fe200078e00ff */
[----:B------:R-:W-:Y:S01]  /*02f0*/  ISETP.NE.AND P1, PT, RZ, c[0x0][0x178], PT ;  /* 0x00005e00ff007a0c */ /* 0x000fe20003f25270 */
[----:B------:R-:W1:Y:S01]  /*0300*/  S2R R30, SR_LANEID ;  /* 0x00000000001e7919 */ /* 0x000e620000000000 */
[----:B------:R-:W-:Y:S01]  /*0310*/  MOV R31, RZ ;  /* 0x000000ff001f7202 */ /* 0x000fe20000000f00 */
[----:B------:R-:W-:Y:S01]  /*0320*/  IMAD R9, R0, c[0x0][0x1dc], R5 ;  /* 0x0000770000097a24 */ /* 0x000fe200078e0205 */
[----:B------:R-:W-:Y:S01]  /*0330*/  MOV R8, R2 ;  /* 0x0000000200087202 */ /* 0x000fe20000000f00 */
[----:B------:R-:W-:Y:S01]  /*0340*/  IMAD R13, R25, c[0x0][0x194], R4 ;  /* 0x00006500190d7a24 */ /* 0x000fe200078e0204 */
[----:B------:R-:W-:Y:S01]  /*0350*/  @P0 IADD3 R12, R12, 0x1, RZ ;  /* 0x000000010c0c0810 */ /* 0x000fe20007ffe0ff */
[----:B------:R-:W-:Y:S01]  /*0360*/  IMAD.WIDE.U32 R4, R0, c[0x0][0x1e8], RZ ;  /* 0x00007a0000047a25 */ /* 0x000fe200078e00ff */
[----:B------:R-:W-:-:S03]  /*0370*/  IADD3 R9, R3, R9, RZ ;  /* 0x0000000903097210 */ /* 0x000fc60007ffe0ff */
[----:B------:R-:W-:Y:S01]  /*0380*/  IMAD R11, R0, c[0x0][0x1ec], R11 ;  /* 0x00007b00000b7a24 */ /* 0x000fe200078e020b */
[----:B------:R-:W-:Y:S01]  /*0390*/  @!P2 IADD3 R12, -R12, RZ, RZ ;  /* 0x000000ff0c0ca210 */ /* 0x000fe20007ffe1ff */
[----:B------:R-:W-:Y:S01]  /*03a0*/  IMAD R10, R129, c[0x0][0x1b0], RZ ;  /* 0x00006c00810a7a24 */ /* 0x000fe200078e02ff */
[----:B------:R-:W-:Y:S01]  /*03b0*/  @!P1 LOP3.LUT R12, RZ, c[0x0][0x178], RZ, 0x33, !PT ;  /* 0x00005e00ff0c9a12 */ /* 0x000fe200078e33ff */
[----:B------:R-:W-:Y:S01]  /*03c0*/  IMAD.WIDE.U32 R8, R25, c[0x0][0x1d0], R8 ;  /* 0x0000740019087a25 */ /* 0x000fe200078e0008 */
[C---:B0-----:R-:W-:Y:S02]  /*03d0*/  SHF.L.U32 R27, R53.reuse, 0x3, RZ ;  /* 0x00000003351b7819 */ /* 0x041fe400000006ff */
[----:B------:R-:W-:Y:S01]  /*03e0*/  LOP3.LUT R26, R53, 0x1f, RZ, 0xc0, !PT ;  /* 0x0000001f351a7812 */ /* 0x000fe200078ec0ff */
[----:B------:R-:W-:Y:S01]  /*03f0*/  IMAD.WIDE.U32 R2, R25, c[0x0][0x1b0], RZ ;  /* 0x00006c0019027a25 */ /* 0x000fe200078e00ff */
[----:B------:R-:W-:Y:S02]  /*0400*/  LOP3.LUT R27, R27, 0xffffff00, RZ, 0xc0, !PT ;  /* 0xffffff001b1b7812 */ /* 0x000fe400078ec0ff */
[----:B------:R-:W-:Y:S01]  /*0410*/  IADD3 R11, R5, R11, RZ ;  /* 0x0000000b050b7210 */ /* 0x000fe20007ffe0ff */
[----:B------:R-:W-:Y:S01]  /*0420*/  IMAD R5, R25, c[0x0][0x1b4], R10 ;  /* 0x00006d0019057a24 */ /* 0x000fe200078e020a */
[----:B------:R-:W-:Y:S01]  /*0430*/  LOP3.LUT R28, R27, R26, RZ, 0xfc, !PT ;  /* 0x0000001a1b1c7212 */ /* 0x000fe200078efcff */
[----:B------:R-:W-:-:S02]  /*0440*/  IMAD.MOV.U32 R10, RZ, RZ, R4 ;  /* 0x000000ffff0a7224 */ /* 0x000fc400078e0004 */
[----:B------:R-:W-:Y:S01]  /*0450*/  IMAD R4, R129, c[0x0][0x1d0], RZ ;  /* 0x0000740081047a24 */ /* 0x000fe200078e02ff */
[----:B------:R-:W-:Y:S01]  /*0460*/  IADD3 R17, P0, R28, R8, RZ ;  /* 0x000000081c117210 */ /* 0x000fe20007f1e0ff */
[----:B------:R-:W-:Y:S01]  /*0470*/  IMAD.WIDE.U32 R6, R25, c[0x0][0x190], RZ ;  /* 0x0000640019067a25 */ /* 0x000fe200078e00ff */
[----:B------:R-:W-:Y:S02]  /*0480*/  SHF.R.S32.HI R29, RZ, 0x1f, R28 ;  /* 0x0000001fff1d7819 */ /* 0x000fe4000001141c */
[----:B------:R-:W-:Y:S01]  /*0490*/  SHF.R.S32.HI R8, RZ, 0x1f, R12 ;  /* 0x0000001fff087819 */ /* 0x000fe2000001140c */
[----:B------:R-:W-:Y:S01]  /*04a0*/  IMAD R14, R129, c[0x0][0x1e0], RZ ;  /* 0x00007800810e7a24 */ /* 0x000fe200078e02ff */
[----:B------:R-:W-:Y:S01]  /*04b0*/  IADD3 R5, R3, R5, RZ ;  /* 0x0000000503057210 */ /* 0x000fe20007ffe0ff */
[----:B------:R-:W-:Y:S01]  /*04c0*/  IMAD R4, R25, c[0x0][0x1d4], R4 ;  /* 0x0000750019047a24 */ /* 0x000fe200078e0204 */
[----:B------:R-:W-:Y:S01]  /*04d0*/  IADD3 R7, R7, R13, RZ ;  /* 0x0000000d07077210 */ /* 0x000fe20007ffe0ff */
[----:B------:R-:W-:-:S04]  /*04e0*/  IMAD.WIDE.U32 R10, R25, c[0x0][0x1e0], R10 ;  /* 0x00007800190a7a25 */ /* 0x000fc800078e000a */
[----:B------:R-:W-:Y:S01]  /*04f0*/  IMAD R3, R25, c[0x0][0x1e4], R14 ;  /* 0x0000790019037a24 */ /* 0x000fe200078e020e */
[----:B------:R-:W-:Y:S02]  /*0500*/  IADD3 R55, P1, R28, R10, RZ ;  /* 0x0000000a1c377210 */ /* 0x000fe40007f3e0ff */
[C---:B------:R-:W-:Y:S01]  /*0510*/  IADD3.X R14, R29.reuse, R9, R4, P0, !PT ;  /* 0x000000091d0e7210 */ /* 0x040fe200007fe404 */
[----:B------:R-:W-:Y:S01]  /*0520*/  IMAD R9, R8, c[0x0][0x1a8], RZ ;  /* 0x00006a0008097a24 */ /* 0x000fe200078e02ff */
[----:B------:R-:W-:Y:S02]  /*0530*/  MOV R4, R2 ;  /* 0x0000000200047202 */ /* 0x000fe40000000f00 */
[----:B------:R-:W-:Y:S01]  /*0540*/  IADD3.X R10, R29, R11, R3, P1, !PT ;  /* 0x0000000b1d0a7210 */ /* 0x000fe20000ffe403 */
[C---:B------:R-:W-:Y:S01]  /*0550*/  IMAD.WIDE.U32 R2, R12.reuse, c[0x0][0x1a8], R6 ;  /* 0x00006a000c027a25 */ /* 0x040fe200078e0006 */
[----:B------:R-:W-:Y:S02]  /*0560*/  LEA R16, P0, R17, c[0x0][0x240], 0x1 ;  /* 0x0000900011107a11 */ /* 0x000fe400078008ff */
[----:B------:R-:W-:Y:S01]  /*0570*/  LEA R54, P1, R55, c[0x0][0x248], 0x1 ;  /* 0x0000920037367a11 */ /* 0x000fe200078208ff */
[----:B------:R-:W-:Y:S01]  /*0580*/  IMAD R9, R12, c[0x0][0x1ac], R9 ;  /* 0x00006b000c097a24 */ /* 0x000fe200078e0209 */
[----:B------:R-:W-:Y:S01]  /*0590*/  LEA.HI.X R17, R17, c[0x0][0x244], R14, 0x1, P0 ;  /* 0x0000910011117a11 */ /* 0x000fe200000f0c0e */
[----:B------:R-:W-:Y:S01]  /*05a0*/  IMAD R7, R8, c[0x0][0x1c8], RZ ;  /* 0x0000720008077a24 */ /* 0x000fe200078e02ff */
[----:B------:R-:W-:Y:S01]  /*05b0*/  LEA R43, P0, R2, c[0x0][0x228], 0x1 ;  /* 0x00008a00022b7a11 */ /* 0x000fe200078008ff */
[----:B------:R-:W-:Y:S01]  /*05c0*/  IMAD.WIDE.U32 R4, R12, c[0x0][0x1c8], R4 ;  /* 0x000072000c047a25 */ /* 0x000fe200078e0004 */
[----:B------:R-:W-:-:S02]  /*05d0*/  IADD3 R45, R3, R9, RZ ;  /* 0x00000009032d7210 */ /* 0x000fc40007ffe0ff */
[----:B------:R-:W-:Y:S01]  /*05e0*/  LEA.HI.X R55, R55, c[0x0][0x24c], R10, 0x1, P1 ;  /* 0x0000930037377a11 */ /* 0x000fe200008f0c0a */
[----:B------:R-:W-:Y:S01]  /*05f0*/  IMAD R7, R12, c[0x0][0x1cc], R7 ;  /* 0x000073000c077a24 */ /* 0x000fe200078e0207 */
[----:B------:R-:W-:Y:S01]  /*0600*/  LEA.HI.X R45, R2, c[0x0][0x22c], R45, 0x1, P0 ;  /* 0x00008b00022d7a11 */ /* 0x000fe200000f0c2d */
[----:B------:R-:W-:Y:S01]  /*0610*/  IMAD.IADD R2, R27, 0x1, R28 ;  /* 0x000000011b027824 */ /* 0x000fe200078e021c */
[----:B------:R-:W-:Y:S02]  /*0620*/  LEA R44, P1, R4, c[0x0][0x230], 0x1 ;  /* 0x00008c00042c7a11 */ /* 0x000fe400078208ff */
[----:B------:R-:W-:Y:S02]  /*0630*/  IADD3 R3, R5, R7, RZ ;  /* 0x0000000705037210 */ /* 0x000fe40007ffe0ff */
[----:B------:R-:W-:Y:S02]  /*0640*/  IADD3 R32, R2, 0x20, RZ ;  /* 0x0000002002207810 */ /* 0x000fe40007ffe0ff */
[----:B------:R-:W-:-:S02]  /*0650*/  LEA.HI.X R46, R4, c[0x0][0x234], R3, 0x1, P1 ;  /* 0x00008d00042e7a11 */ /* 0x000fc400008f0c03 */
        /* <DEDUP_REMOVED lines=9> */
[----:B-1----:R-:W-:Y:S02]  /*06f0*/  IADD3 R42, R2, 0x1e0, RZ ;  /* 0x000001e0022a7810 */ /* 0x002fe40007ffe0ff */
.L_x_2211:
[----:B------:R-:W-:Y:S01]  /*0700*/  BAR.SYNC.DEFER_BLOCKING 0x0 ;  /* 0x0000000000007b1d */ /* 0x000fe20000010000 */
[----:B0-----:R-:W-:Y:S02]  /*0710*/  MOV R4, 0xffffff00 ;  /* 0xffffff0000047802 */ /* 0x001fe40000000f00 */
[C-C-:B------:R-:W-:Y:S02]  /*0720*/  LOP3.LUT R10, R27.reuse, 0x20, R26.reuse, 0xfe, !PT ;  /* 0x000000201b0a7812 */ /* 0x140fe400078efe1a */
[--C-:B------:R-:W-:Y:S01]  /*0730*/  LOP3.LUT R14, R27, 0x40, R26.reuse, 0xfe, !PT ;  /* 0x000000401b0e7812 */ /* 0x100fe200078efe1a */
[----:B------:R-:W-:Y:S01]  /*0740*/  IMAD R47, R31, R4, c[0x0][0x168] ;  /* 0x00005a001f2f7624 */ /* 0x000fe200078e0204 */
[----:B------:R-:W-:-:S02]  /*0750*/  LOP3.LUT R18, R27, 0x60, R26, 0xfe, !PT ;  /* 0x000000601b127812 */ /* 0x000fc400078efe1a */
[----:B------:R-:W-:Y:S02]  /*0760*/  PRMT R4, RZ, 0x7610, R4 ;  /* 0x00007610ff047816 */ /* 0x000fe40000000004 */
[-C--:B------:R-:W-:Y:S02]  /*0770*/  ISETP.GE.AND P0, PT, R28, R47.reuse, PT ;  /* 0x0000002f1c00720c */ /* 0x080fe40003f06270 */
[-C--:B------:R-:W-:Y:S02]  /*0780*/  ISETP.GE.AND P1, PT, R10, R47.reuse, PT ;  /* 0x0000002f0a00720c */ /* 0x080fe40003f26270 */
[-C--:B------:R-:W-:Y:S02]  /*0790*/  ISETP.GE.AND P2, PT, R14, R47.reuse, PT ;  /* 0x0000002f0e00720c */ /* 0x080fe40003f46270 */
[----:B------:R-:W-:Y:S02]  /*07a0*/  ISETP.GE.AND P3, PT, R18, R47, PT ;  /* 0x0000002f1200720c */ /* 0x000fe40003f66270 */
[----:B------:R-:W-:-:S02]  /*07b0*/  PRMT R6, RZ, 0x7610, R6 ;  /* 0x00007610ff067816 */ /* 0x000fc40000000006 */
[----:B------:R-:W-:Y:S02]  /*07c0*/  PRMT R5, RZ, 0x7610, R5 ;  /* 0x00007610ff057816 */ /* 0x000fe40000000005 */
[----:B------:R-:W-:Y:S01]  /*07d0*/  PRMT R7, RZ, 0x7610, R7 ;  /* 0x00007610ff077816 */ /* 0x000fe20000000007 */
[----:B------:R-:W2:Y:S01]  /*07e0*/  @!P0 LDG.E.U16 R4, [R16.64] ;  /* 0x0000000410048981 */ /* 0x000ea2000c1e1500 */
[C-C-:B------:R-:W-:Y:S02]  /*07f0*/  LOP3.LUT R20, R27.reuse, 0x80, R26.reuse, 0xfe, !PT ;  /* 0x000000801b147812 */ /* 0x140fe400078efe1a */
[C-C-:B------:R-:W-:Y:S01]  /*0800*/  LOP3.LUT R48, R27.reuse, 0xa0, R26.reuse, 0xfe, !PT ;  /* 0x000000a01b307812 */ /* 0x140fe200078efe1a */
[----:B------:R-:W3:Y:S01]  /*0810*/  @!P1 LDG.E.U16 R6, [R16.64+0x40] ;  /* 0x0000400410069981 */ /* 0x000ee2000c1e1500 */
[C-C-:B------:R-:W-:Y:S02]  /*0820*/  LOP3.LUT R50, R27.reuse, 0xc0, R26.reuse, 0xfe, !PT ;  /* 0x000000c01b327812 */ /* 0x140fe400078efe1a */
[----:B------:R-:W-:Y:S01]  /*0830*/  LOP3.LUT R52, R27, 0xe0, R26, 0xfe, !PT ;  /* 0x000000e01b347812 */ /* 0x000fe200078efe1a */
[----:B------:R-:W4:Y:S01]  /*0840*/  @!P2 LDG.E.U16 R5, [R16.64+0x80] ;  /* 0x000080041005a981 */ /* 0x000f22000c1e1500 */
[----:B------:R-:W-:-:S02]  /*0850*/  ISETP.GE.AND P0, PT, R20, R47, PT ;  /* 0x0000002f1400720c */ /* 0x000fc40003f06270 */
[-C--:B------:R-:W-:Y:S01]  /*0860*/  ISETP.GE.AND P1, PT, R48, R47.reuse, PT ;  /* 0x0000002f3000720c */ /* 0x080fe20003f26270 */
[----:B------:R-:W4:Y:S01]  /*0870*/  @!P3 LDG.E.U16 R7, [R16.64+0xc0] ;  /* 0x0000c0041007b981 */ /* 0x000f22000c1e1500 */
[-C--:B------:R-:W-:Y:S02]  /*0880*/  ISETP.GE.AND P2, PT, R50, R47.reuse, PT ;  /* 0x0000002f3200720c */ /* 0x080fe40003f46270 */
[----:B------:R-:W-:Y:S02]  /*0890*/  ISETP.GE.AND P3, PT, R52, R47, PT ;  /* 0x0000002f3400720c */ /* 0x000fe40003f66270 */
[----:B------:R-:W-:Y:S02]  /*08a0*/  PRMT R8, RZ, 0x7610, R8 ;  /* 0x00007610ff087816 */ /* 0x000fe40000000008 */
[----:B------:R-:W-:Y:S02]  /*08b0*/  PRMT R9, RZ, 0x7610, R9 ;  /* 0x00007610ff097816 */ /* 0x000fe40000000009 */
[----:B------:R-:W-:-:S02]  /*08c0*/  PRMT R12, RZ, 0x7610, R12 ;  /* 0x00007610ff0c7816 */ /* 0x000fc4000000000c */
        /* <DEDUP_REMOVED lines=14> */
[C---:B------:R-:W-:Y:S02]  /*09b0*/  IADD3 R11, R30.reuse, 0x80, RZ ;  /* 0x000000801e0b7810 */ /* 0x040fe40007ffe0ff */
[----:B------:R-:W-:Y:S02]  /*09c0*/  SHF.L.U32 R76, R15, 0x1, RZ ;  /* 0x000000010f4c7819 */ /* 0x000fe400000006ff */
[----:B------:R-:W-:Y:S02]  /*09d0*/  SHF.L.U32 R82, R19, 0x1, RZ ;  /* 0x0000000113527819 */ /* 0x000fe400000006ff */
[----:B------:R-:W-:-:S02]  /*09e0*/  IADD3 R15, R30, 0xa0, RZ ;  /* 0x000000a01e0f7810 */ /* 0x000fc40007ffe0ff */
[C---:B------:R-:W-:Y:S02]  /*09f0*/  IADD3 R19, R30.reuse, 0xc0, RZ ;  /* 0x000000c01e137810 */ /* 0x040fe40007ffe0ff */
[----:B------:R-:W-:Y:S02]  /*0a00*/  IADD3 R21, R30, 0xe0, RZ ;  /* 0x000000e01e157810 */ /* 0x000fe40007ffe0ff */
[-C--:B------:R-:W-:Y:S02]  /*0a10*/  LEA.HI.SX32 R11, R11, R30.reuse, 0x1b ;  /* 0x0000001e0b0b7211 */ /* 0x080fe400078fdaff */
[-C--:B------:R-:W-:Y:S02]  /*0a20*/  LEA.HI.SX32 R15, R15, R30.reuse, 0x1b ;  /* 0x0000001e0f0f7211 */ /* 0x080fe400078fdaff */
[----:B------:R-:W-:Y:S01]  /*0a30*/  LEA.HI.SX32 R19, R19, R30, 0x1b ;  /* 0x0000001e13137211 */ /* 0x000fe200078fdaff */
[----:B------:R-:W-:Y:S01]  /*0a40*/  IMAD.SHL.U32 R81, R11, 0x2, RZ ;  /* 0x000000020b517824 */ /* 0x000fe200078e00ff */
[----:B------:R-:W-:-:S02]  /*0a50*/  ISETP.GE.AND P1, PT, R48, R47, PT ;  /* 0x0000002f3000720c */ /* 0x000fc40003f26270 */
[----:B------:R-:W-:Y:S02]  /*0a60*/  LEA.HI.SX32 R21, R21, R30, 0x1b ;  /* 0x0000001e15157211 */ /* 0x000fe400078fdaff */
[----:B------:R-:W-:Y:S02]  /*0a70*/  SHF.L.U32 R80, R15, 0x1, RZ ;  /* 0x000000010f507819 */ /* 0x000fe400000006ff */
[----:B------:R-:W-:Y:S02]  /*0a80*/  SHF.L.U32 R79, R19, 0x1, RZ ;  /* 0x00000001134f7819 */ /* 0x000fe400000006ff */
[----:B------:R-:W-:Y:S02]  /*0a90*/  SHF.L.U32 R78, R21, 0x1, RZ ;  /* 0x00000001154e7819 */ /* 0x000fe400000006ff */
[-C--:B------:R-:W-:Y:S02]  /*0aa0*/  ISETP.GE.AND P6, PT, R10, R47.reuse, PT ;  /* 0x0000002f0a00720c */ /* 0x080fe40003fc6270 */
[----:B------:R-:W-:-:S02]  /*0ab0*/  ISETP.GE.AND P4, PT, R14, R47, PT ;  /* 0x0000002f0e00720c */ /* 0x000fc40003f86270 */
[-C--:B------:R-:W-:Y:S02]  /*0ac0*/  ISETP.GE.AND P3, PT, R18, R47.reuse, PT ;  /* 0x0000002f1200720c */ /* 0x080fe40003f66270 */
[----:B------:R-:W-:Y:S02]  /*0ad0*/  PRMT R14, RZ, 0x7610, R14 ;  /* 0x00007610ff0e7816 */ /* 0x000fe4000000000e */
[----:B------:R-:W-:Y:S02]  /*0ae0*/  ISETP.GE.AND P5, PT, R28, R47, PT ;  /* 0x0000002f1c00720c */ /* 0x000fe40003fa6270 */
[----:B------:R-:W-:Y:S02]  /*0af0*/  MOV R18, R54 ;  /* 0x0000003600127202 */ /* 0x000fe40000000f00 */
[----:B------:R-:W-:Y:S02]  /*0b00*/  MOV R19, R55 ;  /* 0x0000003700137202 */ /* 0x000fe40000000f00 */
[----:B------:R-:W-:-:S02]  /*0b10*/  ISETP.GE.AND P2, PT, R20, R47, PT ;  /* 0x0000002f1400720c */ /* 0x000fc40003f46270 */
[----:B------:R-:W-:Y:S02]  /*0b20*/  ISETP.GE.AND P0, PT, R50, R47, PT ;  /* 0x0000002f3200720c */ /* 0x000fe40003f06270 */
[----:B------:R-:W-:Y:S02]  /*0b30*/  PRMT R15, RZ, 0x7610, R15 ;  /* 0x00007610ff0f7816 */ /* 0x000fe4000000000f */
[----:B------:R-:W-:Y:S02]  /*0b40*/  PRMT R20, RZ, 0x7610, R20 ;  /* 0x00007610ff147816 */ /* 0x000fe40000000014 */
[----:B------:R-:W-:Y:S02]  /*0b50*/  PRMT R21, RZ, 0x7610, R21 ;  /* 0x00007610ff157816 */ /* 0x000fe40000000015 */
[----:B------:R-:W-:Y:S02]  /*0b60*/  PRMT R50, RZ, 0x7610, R50 ;  /* 0x00007610ff327816 */ /* 0x000fe40000000032 */
[----:B------:R-:W-:Y:S01]  /*0b70*/  PRMT R55, RZ, 0x7610, R55 ;  /* 0x00007610ff377816 */ /* 0x000fe20000000037 */
[----:B--2---:R0:W-:Y:S04]  /*0b80*/  STS.U16 [R49], R4 ;  /* 0x0000000431007388 */ /* 0x0041e80000000400 */
[----:B---3--:R-:W-:Y:S01]  /*0b90*/  STS.U16 [R51+0x40], R6 ;  /* 0x0000400633007388 */ /* 0x008fe20000000400 */
[----:B0-----:R-:W-:-:S03]  /*0ba0*/  SHF.L.U32 R4, R30, 0x3, RZ ;  /* 0x000000031e047819 */ /* 0x001fc600000006ff */
[----:B----4-:R-:W-:Y:S01]  /*0bb0*/  STS.U16 [R76+0x80], R5 ;  /* 0x000080054c007388 */ /* 0x010fe20000000400 */
[----:B------:R-:W-:-:S03]  /*0bc0*/  LEA.HI.SX32 R48, R4, R4, 0x1b ;  /* 0x0000000404307211 */ /* 0x000fc600078fdaff */
[----:B------:R-:W-:Y:S02]  /*0bd0*/  STS.U16 [R82+0xc0], R7 ;  /* 0x0000c00752007388 */ /* 0x000fe40000000400 */
[----:B------:R-:W-:Y:S02]  /*0be0*/  IMAD.SHL.U32 R48, R48, 0x2, RZ ;  /* 0x0000000230307824 */ /* 0x000fe400078e00ff */
        /* <DEDUP_REMOVED lines=100> */
.L_x_2189:
[----:B------:R-:W-:Y:S05]  /*1230*/  BSYNC B0 ;  /* 0x0000000000007941 */ /* 0x000fea0003800000 */
.L_x_2188:
        /* <DEDUP_REMOVED lines=42> */
.L_x_2191:
[----:B------:R-:W-:Y:S05]  /*14e0*/  BSYNC B0 ;  /* 0x0000000000007941 */ /* 0x000fea0003800000 */
.L_x_2190:
        /* <DEDUP_REMOVED lines=33> */
.L_x_2193:
[----:B------:R-:W-:Y:S05]  /*1700*/  BSYNC B0 ;  /* 0x0000000000007941 */ /* 0x000fea0003800000 */
.L_x_2192:
        /* <DEDUP_REMOVED lines=33> */
.L_x_2195:
[----:B------:R-:W-:Y:S05]  /*1920*/  BSYNC B0 ;  /* 0x0000000000007941 */ /* 0x000fea0003800000 */
.L_x_2194:
        /* <DEDUP_REMOVED lines=33> */
.L_x_2197:
[----:B------:R-:W-:Y:S05]  /*1b40*/  BSYNC B0 ;  /* 0x0000000000007941 */ /* 0x000fea0003800000 */
.L_x_2196:
        /* <DEDUP_REMOVED lines=33> */
.L_x_2199:
[----:B------:R-:W-:Y:S05]  /*1d60*/  BSYNC B0 ;  /* 0x0000000000007941 */ /* 0x000fea0003800000 */
.L_x_2198:
        /* <DEDUP_REMOVED lines=33> */
.L_x_2201:
[----:B------:R-:W-:Y:S05]  /*1f80*/  BSYNC B0 ;  /* 0x0000000000007941 */ /* 0x000fea0003800000 */
.L_x_2200:
        /* <DEDUP_REMOVED lines=33> */
.L_x_2203:
[----:B------:R-:W-:Y:S05]  /*21a0*/  BSYNC B0 ;  /* 0x0000000000007941 */ /* 0x000fea0003800000 */
.L_x_2202:
        /* <DEDUP_REMOVED lines=19> */
[----:B------:R-:W-:Y:S01]  /*22e0*/  FMUL.FTZ R63, R11, R50 ;  /* 0x000000320b3f7220 */ /* 0x000fe20000410000 */
[----:B------:R-:W-:Y:S01]  /*22f0*/  MOV R77, RZ ;  /* 0x000000ff004d7202 */ /* 0x000fe20000000f00 */
[----:B------:R-:W-:Y:S02]  /*2300*/  FMUL.FTZ R65, R65, R52 ;  /* 0x0000003441417220 */ /* 0x000fe40000410000 */
[----:B------:R-:W-:Y:S02]  /*2310*/  FMUL.FTZ R67, R9, R54 ;  /* 0x0000003609437220 */ /* 0x000fe40000410000 */
[----:B------:R-:W-:Y:S02]  /*2320*/  FMUL.FTZ R69, R69, R56 ;  /* 0x0000003845457220 */ /* 0x000fe40000410000 */
[----:B------:R-:W-:-:S02]  /*2330*/  FMUL.FTZ R71, R7, R58 ;  /* 0x0000003a07477220 */ /* 0x000fc40000410000 */
[----:B------:R-:W-:Y:S02]  /*2340*/  FMUL.FTZ R73, R73, R60 ;  /* 0x0000003c49497220 */ /* 0x000fe40000410000 */
[----:B------:R-:W-:Y:S02]  /*2350*/  FMUL.FTZ R74, R13, R62 ;  /* 0x0000003e0d4a7220 */ /* 0x000fe40000410000 */
[----:B------:R-:W-:Y:S02]  /*2360*/  FMUL.FTZ R75, R5, R64 ;  /* 0x00000040054b7220 */ /* 0x000fe40000410000 */
.L_x_2207:
[----:B------:R-:W-:Y:S01]  /*2370*/  IMAD R3, R23, c[0x0][0x180], RZ ;  /* 0x0000600017037a24 */ /* 0x000fe200078e02ff */
[----:B------:R-:W-:Y:S01]  /*2380*/  SHF.R.S32.HI R14, RZ, 0x1f, R77 ;  /* 0x0000001fff0e7819 */ /* 0x000fe2000001144d */
[----:B------:R-:W-:-:S04]  /*2390*/  IMAD.WIDE.U32 R4, R0, c[0x0][0x180], RZ ;  /* 0x0000600000047a25 */ /* 0x000fc800078e00ff */
[----:B------:R-:W-:Y:S02]  /*23a0*/  IMAD R3, R0, c[0x0][0x184], R3 ;  /* 0x0000610000037a24 */ /* 0x000fe400078e0203 */
[----:B------:R-:W-:-:S03]  /*23b0*/  IMAD R6, R14, c[0x0][0x188], RZ ;  /* 0x000062000e067a24 */ /* 0x000fc600078e02ff */
[----:B------:R-:W-:Y:S01]  /*23c0*/  IADD3 R5, R5, R3, RZ ;  /* 0x0000000305057210 */ /* 0x000fe20007ffe0ff */
[C---:B------:R-:W-:Y:S02]  /*23d0*/  IMAD R3, R77.reuse, c[0x0][0x18c], R6 ;  /* 0x000063004d037a24 */ /* 0x040fe400078e0206 */
[----:B------:R-:W-:Y:S02]  /*23e0*/  IMAD R6, R14, c[0x0][0x1a0], RZ ;  /* 0x000068000e067a24 */ /* 0x000fe400078e02ff */
[----:B------:R-:W-:-:S04]  /*23f0*/  IMAD.WIDE.U32 R4, R77, c[0x0][0x188], R4 ;  /* 0x000062004d047a25 */ /* 0x000fc800078e0004 */
[----:B------:R-:W-:Y:S01]  /*2400*/  IMAD R7, R77, c[0x0][0x1a4], R6 ;  /* 0x000069004d077a24 */ /* 0x000fe200078e0206 */
[----:B------:R-:W-:Y:S02]  /*2410*/  IADD3 R5, R5, R3, RZ ;  /* 0x0000000305057210 */ /* 0x000fe40007ffe0ff */
[C---:B------:R-:W-:Y:S02]  /*2420*/  LEA R8, P0, R4.reuse, c[0x0][0x220], 0x3 ;  /* 0x0000880004087a11 */ /* 0x040fe400078018ff */
[--C-:B------:R-:W-:Y:S02]  /*2430*/  SHF.R.S32.HI R3, RZ, 0x1f, R2.reuse ;  /* 0x0000001fff037819 */ /* 0x100fe40000011402 */
[----:B------:R-:W-:Y:S02]  /*2440*/  LEA.HI.X R9, R4, c[0x0][0x224], R5, 0x3, P0 ;  /* 0x0000890004097a11 */ /* 0x000fe400000f1c05 */
[----:B------:R-:W-:Y:S01]  /*2450*/  MOV R4, 0xffffff00 ;  /* 0xffffff0000047802 */ /* 0x000fe20000000f00 */
[----:B------:R-:W-:-:S04]  /*2460*/  IMAD.WIDE.U32 R10, R77, c[0x0][0x1a0], R2 ;  /* 0x000068004d0a7a25 */ /* 0x000fc800078e0002 */
[----:B------:R-:W-:Y:S01]  /*2470*/  IMAD R47, R31, R4, c[0x0][0x168] ;  /* 0x00005a001f2f7624 */ /* 0x000fe200078e0204 */
[----:B------:R-:W-:Y:S01]  /*2480*/  LEA R6, P0, R10, R43, 0x1 ;  /* 0x0000002b0a067211 */ /* 0x000fe200078008ff */
[----:B------:R-:W-:Y:S01]  /*2490*/  IMAD.IADD R7, R11, 0x1, R7 ;  /* 0x000000010b077824 */ /* 0x000fe200078e0207 */
[C---:B------:R-:W-:Y:S01]  /*24a0*/  IADD3 R102, R2.reuse, 0xc0, RZ ;  /* 0x000000c002667810 */ /* 0x040fe20007ffe0ff */
[----:B------:R-:W2:Y:S01]  /*24b0*/  LDG.E.64 R4, [R8.64] ;  /* 0x0000000408047981 */ /* 0x000ea2000c1e1b00 */
[----:B------:R-:W-:Y:S02]  /*24c0*/  SHF.L.U32 R89, R47, 0x1, RZ ;  /* 0x000000012f597819 */ /* 0x000fe400000006ff */
[----:B------:R-:W-:Y:S02]  /*24d0*/  IADD3 R100, R2, 0xa0, RZ ;  /* 0x000000a002647810 */ /* 0x000fe40007ffe0ff */
[----:B------:R-:W-:Y:S02]  /*24e0*/  LEA.HI.X R7, R10, R45, R7, 0x1, P0 ;  /* 0x0000002d0a077211 */ /* 0x000fe400000f0c07 */
[----:B------:R-:W-:-:S02]  /*24f0*/  ISETP.GE.AND P6, PT, R2, R89, PT ;  /* 0x000000590200720c */ /* 0x000fc40003fc6270 */
[-C--:B------:R-:W-:Y:S02]  /*2500*/  ISETP.GE.AND P0, PT, R102, R89.reuse, PT ;  /* 0x000000596600720c */ /* 0x080fe40003f06270 */
[-C--:B------:R-:W-:Y:S02]  /*2510*/  ISETP.GE.AND P1, PT, R100, R89.reuse, PT ;  /* 0x000000596400720c */ /* 0x080fe40003f26270 */
[C---:B------:R-:W-:Y:S02]  /*2520*/  IADD3 R98, R2.reuse, 0x80, RZ ;  /* 0x0000008002627810 */ /* 0x040fe40007ffe0ff */
[----:B------:R-:W-:Y:S02]  /*2530*/  IADD3 R96, R2, 0x60, RZ ;  /* 0x0000006002607810 */ /* 0x000fe40007ffe0ff */
[----:B------:R-:W-:Y:S02]  /*2540*/  PRMT R10, RZ, 0x7610, R10 ;  /* 0x00007610ff0a7816 */ /* 0x000fe4000000000a */
[----:B------:R-:W-:-:S02]  /*2550*/  ISETP.GE.AND P2, PT, R98, R89, PT ;  /* 0x000000596200720c */ /* 0x000fc40003f46270 */
[-C--:B------:R-:W-:Y:S02]  /*2560*/  ISETP.GE.AND P5, PT, R32, R89.reuse, PT ;  /* 0x000000592000720c */ /* 0x080fe40003fa6270 */
[-C--:B------:R-:W-:Y:S01]  /*2570*/  ISETP.GE.AND P3, PT, R96, R89.reuse, PT ;  /* 0x000000596000720c */ /* 0x080fe20003f66270 */
[----:B------:R0:W3:Y:S01]  /*2580*/  @!P6 LDG.E.U16 R10, [R6.64] ;  /* 0x00000004060ae981 */ /* 0x0000e2000c1e1500 */
[----:B------:R-:W-:Y:S02]  /*2590*/  PRMT R86, RZ, 0x7610, R86 ;  /* 0x00007610ff567816 */ /* 0x000fe40000000056 */
[-C--:B------:R-:W-:Y:S02]  /*25a0*/  ISETP.GE.AND P4, PT, R33, R89.reuse, PT ;  /* 0x000000592100720c */ /* 0x080fe40003f86270 */
[----:B------:R-:W-:Y:S02]  /*25b0*/  PRMT R21, RZ, 0x7610, R21 ;  /* 0x00007610ff157816 */ /* 0x000fe40000000015 */
[----:B------:R-:W-:Y:S01]  /*25c0*/  ISETP.GE.AND P6, PT, R34, R89, PT ;  /* 0x000000592200720c */ /* 0x000fe20003fc6270 */
[----:B------:R0:W4:Y:S01]  /*25d0*/  @!P0 LDG.E.U16 R86, [R6.64+0x180] ;  /* 0x0001800406568981 */ /* 0x000122000c1e1500 */
[----:B------:R-:W-:-:S02]  /*25e0*/  PRMT R84, RZ, 0x7610, R84 ;  /* 0x00007610ff547816 */ /* 0x000fc40000000054 */
[----:B------:R-:W-:Y:S01]  /*25f0*/  PRMT R20, RZ, 0x7610, R20 ;  /* 0x00007610ff147816 */ /* 0x000fe20000000014 */
[----:B------:R0:W5:Y:S01]  /*2600*/  @!P1 LDG.E.U16 R21, [R6.64+0x140] ;  /* 0x0001400406159981 */ /* 0x000162000c1e1500 */
[----:B------:R-:W-:Y:S02]  /*2610*/  PRMT R13, RZ, 0x7610, R13 ;  /* 0x00007610ff0d7816 */ /* 0x000fe4000000000d */
[-C--:B------:R-:W-:Y:S01]  /*2620*/  ISETP.GE.AND P0, PT, R35, R89.reuse, PT ;  /* 0x000000592300720c */ /* 0x080fe20003f06270 */
[----:B------:R0:W4:Y:S01]  /*2630*/  @!P2 LDG.E.U16 R84, [R6.64+0x100] ;  /* 0x000100040654a981 */ /* 0x000122000c1e1500 */
[----:B------:R-:W-:Y:S02]  /*2640*/  PRMT R11, RZ, 0x7610, R11 ;  /* 0x00007610ff0b7816 */ /* 0x000fe4000000000b */
[----:B------:R-:W-:Y:S01]  /*2650*/  ISETP.GE.AND P1, PT, R36, R89, PT ;  /* 0x000000592400720c */ /* 0x000fe20003f26270 */
[----:B------:R0:W4:Y:S01]  /*2660*/  @!P5 LDG.E.U16 R20, [R6.64+0x40] ;  /* 0x000040040614d981 */ /* 0x000122000c1e1500 */
[----:B------:R-:W-:-:S02]  /*2670*/  PRMT R53, RZ, 0x7610, R53 ;  /* 0x00007610ff357816 */ /* 0x000fc40000000035 */
[-C--:B------:R-:W-:Y:S01]  /*2680*/  ISETP.GE.AND P2, PT, R37, R89.reuse, PT ;  /* 0x000000592500720c */ /* 0x080fe20003f46270 */
[----:B------:R0:W5:Y:S01]  /*2690*/  @!P3 LDG.E.U16 R13, [R6.64+0xc0] ;  /* 0x0000c004060db981 */ /* 0x000162000c1e1500 */
[----:B------:R-:W-:Y:S02]  /*26a0*/  ISETP.GE.AND P3, PT, R38, R89, PT ;  /* 0x000000592600720c */ /* 0x000fe40003f66270 */
[----:B------:R-:W-:Y:S01]  /*26b0*/  PRMT R87, RZ, 0x7610, R87 ;  /* 0x00007610ff577816 */ /* 0x000fe20000000057 */
[----:B------:R0:W5:Y:S01]  /*26c0*/  @!P4 LDG.E.U16 R11, [R6.64+0x80] ;  /* 0x00008004060bc981 */ /* 0x000162000c1e1500 */
[----:B------:R-:W-:Y:S02]  /*26d0*/  PRMT R91, RZ, 0x7610, R91 ;  /* 0x00007610ff5b7816 */ /* 0x000fe4000000005b */
        /* <DEDUP_REMOVED lines=8> */
[-C--:B------:R-:W-:Y:S02]  /*2760*/  ISETP.GE.AND P2, PT, R41, R89.reuse, PT ;  /* 0x000000592900720c */ /* 0x080fe40003f46270 */
[----:B------:R-:W-:Y:S01]  /*2770*/  PRMT R90, RZ, 0x7610, R90 ;  /* 0x00007610ff5a7816 */ /* 0x000fe2000000005a */
[----:B------:R0:W5:Y:S01]  /*2780*/  @!P3 LDG.E.U16 R93, [R6.64+0x2c0] ;  /* 0x0002c004065db981 */ /* 0x000162000c1e1500 */
[----:B------:R-:W-:Y:S02]  /*2790*/  ISETP.GE.AND P3, PT, R42, R89, PT ;  /* 0x000000592a00720c */ /* 0x000fe40003f66270 */
[----:B------:R-:W-:Y:S02]  /*27a0*/  PRMT R92, RZ, 0x7610, R92 ;  /* 0x00007610ff5c7816 */ /* 0x000fe4000000005c */
[----:B------:R-:W-:Y:S01]  /*27b0*/  PRMT R95, RZ, 0x7610, R95 ;  /* 0x00007610ff5f7816 */ /* 0x000fe2000000005f */
[----:B------:R0:W5:Y:S01]  /*27c0*/  @!P0 LDG.E.U16 R90, [R6.64+0x300] ;  /* 0x00030004065a8981 */ /* 0x000162000c1e1500 */
[----:B------:R-:W-:-:S03]  /*27d0*/  PRMT R94, RZ, 0x7610, R94 ;  /* 0x00007610ff5e7816 */ /* 0x000fc6000000005e */
[----:B------:R0:W5:Y:S04]  /*27e0*/  @!P1 LDG.E.U16 R92, [R6.64+0x340] ;  /* 0x00034004065c9981 */ /* 0x000168000c1e1500 */
[----:B------:R0:W5:Y:S04]  /*27f0*/  @!P2 LDG.E.U16 R95, [R6.64+0x380] ;  /* 0x00038004065fa981 */ /* 0x000168000c1e1500 */
[----:B------:R0:W5:Y:S01]  /*2800*/  @!P3 LDG.E.U16 R94, [R6.64+0x3c0] ;  /* 0x0003c004065eb981 */ /* 0x000162000c1e1500 */
[----:B------:R-:W-:-:S04]  /*2810*/  IMAD R14, R14, c[0x0][0x1c0], RZ ;  /* 0x000070000e0e7a24 */ /* 0x000fc800078e02ff */
[----:B------:R-:W-:Y:S01]  /*2820*/  IMAD R97, R77, c[0x0][0x1c4], R14 ;  /* 0x000071004d617a24 */ /* 0x000fe200078e020e */
[-C--:B------:R-:W-:Y:S02]  /*2830*/  ISETP.GE.AND P6, PT, R96, R89.reuse, PT ;  /* 0x000000596000720c */ /* 0x080fe40003fc6270 */
[-C--:B------:R-:W-:Y:S02]  /*2840*/  ISETP.GE.AND P4, PT, R32, R89.reuse, PT ;  /* 0x000000592000720c */ /* 0x080fe40003f86270 */
[-C--:B------:R-:W-:Y:S02]  /*2850*/  ISETP.GE.AND P5, PT, R33, R89.reuse, PT ;  /* 0x000000592100720c */ /* 0x080fe40003fa6270 */
[----:B------:R-:W-:Y:S02]  /*2860*/  ISETP.GE.AND P0, PT, R98, R89, PT ;  /* 0x000000596200720c */ /* 0x000fe40003f06270 */
[----:B------:R-:W-:Y:S02]  /*2870*/  PRMT R110, RZ, 0x7610, R110 ;  /* 0x00007610ff6e7816 */ /* 0x000fe4000000006e */
[----:B------:R-:W-:-:S02]  /*2880*/  PRMT R113, RZ, 0x7610, R113 ;  /* 0x00007610ff717816 */ /* 0x000fc40000000071 */
        /* <DEDUP_REMOVED lines=12> */
[----:B------:R-:W-:Y:S01]  /*2950*/  PRMT R119, RZ, 0x7610, R119 ;  /* 0x00007610ff777816 */ /* 0x000fe20000000077 */
[----:B--2---:R-:W-:-:S04]  /*2960*/  FMUL.FTZ R8, R5, R50 ;  /* 0x0000003205087220 */ /* 0x004fc80000410000 */
[----:B------:R-:W-:Y:S02]  /*2970*/  FMUL.RZ R83, R8, 0.15915493667125701904 ;  /* 0x3e22f98308537820 */ /* 0x000fe4000040c000 */
[----:B------:R-:W-:-:S04]  /*2980*/  IMAD.WIDE.U32 R8, R77, c[0x0][0x1c0], R2 ;  /* 0x000070004d087a25 */ /* 0x000fc800078e0002 */
[----:B------:R-:W-:Y:S01]  /*2990*/  FMUL.FTZ R85, R4, 1.4426950216293334961 ;  /* 0x3fb8aa3b04557820 */ /* 0x000fe20000410000 */
[----:B0-----:R-:W-:Y:S01]  /*29a0*/  IADD3 R7, R9, R97, RZ ;  /* 0x0000006109077210 */ /* 0x001fe20007ffe0ff */
[----:B------:R-:W-:Y:S01]  /*29b0*/  FMUL.FTZ R4, R5, R52 ;  /* 0x0000003405047220 */ /* 0x000fe20000410000 */
[----:B------:R-:W-:Y:S02]  /*29c0*/  IADD3 R9, R30, 0x100, RZ ;  /* 0x000001001e097810 */ /* 0x000fe40007ffe0ff */
[----:B------:R-:W-:Y:S01]  /*29d0*/  LEA R6, P3, R8, R44, 0x1 ;  /* 0x0000002c08067211 */ /* 0x000fe200078608ff */
[----:B------:R-:W-:Y:S01]  /*29e0*/  FMUL.RZ R96, R4, 0.15915493667125701904 ;  /* 0x3e22f98304607820 */ /* 0x000fe2000040c000 */
[----:B------:R-:W-:Y:S01]  /*29f0*/  IADD3 R97, R30, 0x120, RZ ;  /* 0x000001201e617810 */ /* 0x000fe20007ffe0ff */
[----:B---3--:R-:W-:Y:S01]  /*2a00*/  STS.U16 [R49], R10 ;  /* 0x0000000a31007388 */ /* 0x008fe20000000400 */
[----:B------:R-:W-:Y:S02]  /*2a10*/  LEA.HI.SX32 R4, R9, R30, 0x1b ;  /* 0x0000001e09047211 */ /* 0x000fe400078fdaff */
[----:B------:R-:W-:-:S02]  /*2a20*/  LEA.HI.X R7, R8, R46, R7, 0x1, P3 ;  /* 0x0000002e08077211 */ /* 0x000fc400018f0c07 */
[----:B------:R-:W-:Y:S02]  /*2a30*/  LEA.HI.SX32 R8, R97, R30, 0x1b ;  /* 0x0000001e61087211 */ /* 0x000fe400078fdaff */
[----:B------:R-:W-:Y:S01]  /*2a40*/  SHF.L.U32 R4, R4, 0x1, RZ ;  /* 0x0000000104047819 */ /* 0x000fe200000006ff */
[----:B----4-:R0:W-:Y:S04]  /*2a50*/  STS.U16 [R51+0x40], R20 ;  /* 0x0000401433007388 */ /* 0x0101e80000000400 */
[----:B-----5:R1:W-:Y:S01]  /*2a60*/  STS.U16 [R76+0x80], R11 ;  /* 0x0000800b4c007388 */ /* 0x0203e20000000400 */
[----:B0-----:R-:W-:-:S03]  /*2a70*/  IADD3 R51, R30, 0x140, RZ ;  /* 0x000001401e337810 */ /* 0x001fc60007ffe0ff */
[----:B------:R0:W-:Y:S04]  /*2a80*/  STS.U16 [R82+0xc0], R13 ;  /* 0x0000c00d52007388 */ /* 0x0001e80000000400 */
[----:B------:R-:W-:Y:S01]  /*2a90*/  STS.U16 [R81+0x100], R84 ;  /* 0x0001005451007388 */ /* 0x000fe20000000400 */
[----:B-1----:R-:W-:-:S03]  /*2aa0*/  IADD3 R11, R30, 0x160, RZ ;  /* 0x000001601e0b7810 */ /* 0x002fc60007ffe0ff */
[----:B------:R1:W-:Y:S01]  /*2ab0*/  STS.U16 [R80+0x140], R21 ;  /* 0x0001401550007388 */ /* 0x0003e20000000400 */
[----:B0-----:R-:W-:Y:S01]  /*2ac0*/  FMUL.FTZ R13, R5, R54 ;  /* 0x00000036050d7220 */ /* 0x001fe20000410000 */
[-C--:B------:R-:W-:Y:S02]  /*2ad0*/  LEA.HI.SX32 R9, R51, R30.reuse, 0x1b ;  /* 0x0000001e33097211 */ /* 0x080fe400078fdaff */
[----:B------:R-:W-:Y:S01]  /*2ae0*/  STS.U16 [R79+0x180], R86 ;  /* 0x000180564f007388 */ /* 0x000fe20000000400 */
[----:B------:R-:W-:Y:S02]  /*2af0*/  LEA.HI.SX32 R10, R11, R30, 0x1b ;  /* 0x0000001e0b0a7211 */ /* 0x000fe400078fdaff */
[C---:B------:R-:W-:Y:S01]  /*2b00*/  IADD3 R51, R30.reuse, 0x1e0, RZ ;  /* 0x000001e01e337810 */ /* 0x040fe20007ffe0ff */
[----:B------:R0:W-:Y:S01]  /*2b10*/  STS.U16 [R78+0x1c0], R53 ;  /* 0x0001c0354e007388 */ /* 0x0001e20000000400 */
[C---:B-1----:R-:W-:Y:S02]  /*2b20*/  IADD3 R21, R30.reuse, 0x1c0, RZ ;  /* 0x000001c01e157810 */ /* 0x042fe40007ffe0ff */
[----:B------:R-:W-:-:S02]  /*2b30*/  IADD3 R11, R30, 0x180, RZ ;  /* 0x000001801e0b7810 */ /* 0x000fc40007ffe0ff */
[-C--:B------:R-:W-:Y:S01]  /*2b40*/  LEA.HI.SX32 R20, R21, R30.reuse, 0x1b ;  /* 0x0000001e15147211 */ /* 0x080fe200078fdaff */
[----:B0-----:R-:W-:Y:S01]  /*2b50*/  FMUL.RZ R78, R13, 0.15915493667125701904 ;  /* 0x3e22f9830d4e7820 */ /* 0x001fe2000040c000 */
[----:B------:R-:W-:Y:S02]  /*2b60*/  IADD3 R13, R30, 0x1a0, RZ ;  /* 0x000001a01e0d7810 */ /* 0x000fe40007ffe0ff */
[----:B------:R-:W-:Y:S01]  /*2b70*/  LEA.HI.SX32 R21, R51, R30, 0x1b ;  /* 0x0000001e33157211 */ /* 0x000fe200078fdaff */
[----:B------:R-:W-:Y:S01]  /*2b80*/  FMUL.FTZ R51, R5, R56 ;  /* 0x0000003805337220 */ /* 0x000fe20000410000 */
[-C--:B------:R-:W-:Y:S02]  /*2b90*/  LEA.HI.SX32 R11, R11, R30.reuse, 0x1b ;  /* 0x0000001e0b0b7211 */ /* 0x080fe400078fdaff */
[----:B------:R-:W-:Y:S02]  /*2ba0*/  LEA.HI.SX32 R13, R13, R30, 0x1b ;  /* 0x0000001e0d0d7211 */ /* 0x000fe400078fdaff */
[----:B------:R-:W-:-:S02]  /*2bb0*/  SHF.L.U32 R8, R8, 0x1, RZ ;  /* 0x0000000108087819 */ /* 0x000fc400000006ff */
[----:B------:R-:W-:Y:S01]  /*2bc0*/  SHF.L.U32 R9, R9, 0x1, RZ ;  /* 0x0000000109097819 */ /* 0x000fe200000006ff */
[----:B------:R-:W-:Y:S01]  /*2bd0*/  FMUL.RZ R86, R51, 0.15915493667125701904 ;  /* 0x3e22f98333567820 */ /* 0x000fe2000040c000 */
[----:B------:R-:W-:Y:S01]  /*2be0*/  SHF.L.U32 R10, R10, 0x1, RZ ;  /* 0x000000010a0a7819 */ /* 0x000fe200000006ff */
[----:B------:R0:W-:Y:S01]  /*2bf0*/  STS.U16 [R4+0x200], R87 ;  /* 0x0002005704007388 */ /* 0x0001e20000000400 */
[----:B------:R-:W-:Y:S01]  /*2c00*/  SHF.L.U32 R11, R11, 0x1, RZ ;  /* 0x000000010b0b7819 */ /* 0x000fe200000006ff */
[----:B------:R-:W-:Y:S01]  /*2c10*/  IMAD.SHL.U32 R13, R13, 0x2, RZ ;  /* 0x000000020d0d7824 */ /* 0x000fe200078e00ff */
[----:B------:R-:W-:Y:S01]  /*2c20*/  SHF.L.U32 R51, R30, 0x4, RZ ;  /* 0x000000041e337819 */ /* 0x000fe200000006ff */
[----:B------:R-:W-:Y:S01]  /*2c30*/  STS.U16 [R8+0x240], R91 ;  /* 0x0002405b08007388 */ /* 0x000fe20000000400 */
[----:B------:R-:W-:-:S03]  /*2c40*/  FMUL.FTZ R84, R85, R56 ;  /* 0x0000003855547220 */ /* 0x000fc60000410000 */
[----:B------:R-:W-:Y:S01]  /*2c50*/  STS.U16 [R9+0x280], R88 ;  /* 0x0002805809007388 */ /* 0x000fe20000000400 */
[----:B------:R-:W-:Y:S02]  /*2c60*/  SHF.L.U32 R20, R20, 0x1, RZ ;  /* 0x0000000114147819 */ /* 0x000fe400000006ff */
[----:B0-----:R-:W-:Y:S01]  /*2c70*/  LEA.HI.SX32 R87, R51, R51, 0x1b ;  /* 0x0000003333577211 */ /* 0x001fe200078fdaff */
[----:B------:R-:W-:Y:S01]  /*2c80*/  STS.U16 [R10+0x2c0], R93 ;  /* 0x0002c05d0a007388 */ /* 0x000fe20000000400 */
[----:B------:R-:W-:-:S03]  /*2c90*/  SHF.L.U32 R21, R21, 0x1, RZ ;  /* 0x0000000115157819 */ /* 0x000fc600000006ff */
[----:B------:R-:W-:Y:S01]  /*2ca0*/  STS.U16 [R11+0x300], R90 ;  /* 0x0003005a0b007388 */ /* 0x000fe20000000400 */
[----:B------:R-:W-:-:S03]  /*2cb0*/  SHF.L.U32 R87, R87, 0x1, RZ ;  /* 0x0000000157577819 */ /* 0x000fc600000006ff */
[----:B------:R0:W-:Y:S04]  /*2cc0*/  STS.U16 [R13+0x340], R92 ;  /* 0x0003405c0d007388 */ /* 0x0001e80000000400 */
[----:B------:R-:W-:Y:S01]  /*2cd0*/  STS.U16 [R20+0x380], R95 ;  /* 0x0003805f14007388 */ /* 0x000fe20000000400 */
[----:B0-----:R0:W-:Y:S03]  /*2ce0*/  MUFU.EX2 R92, R84 ;  /* 0x00000054005c7308 */ /* 0x0011e60000000800 */
[----:B------:R-:W-:Y:S01]  /*2cf0*/  STS.U16 [R21+0x3c0], R94 ;  /* 0x0003c05e15007388 */ /* 0x000fe20000000400 */
[----:B------:R-:W-:-:S06]  /*2d00*/  NOP ;  /* 0x0000000000007918 */ /* 0x000fcc0000000000 */
[C---:B------:R-:W-:Y:S01]  /*2d10*/  FMUL.FTZ R51, R5.reuse, R58 ;  /* 0x0000003a05337220 */ /* 0x040fe20000410000 */
[----:B------:R-:W-:Y:S01]  /*2d20*/  ISETP.GE.AND P3, PT, R2, R89, PT ;  /* 0x000000590200720c */ /* 0x000fe20003f66270 */
[----:B0-----:R-:W-:Y:S01]  /*2d30*/  FMUL.FTZ R84, R5, R60 ;  /* 0x0000003c05547220 */ /* 0x001fe20000410000 */
[----:B------:R-:W-:Y:S01]  /*2d40*/  MUFU.SIN R97, R86 ;  /* 0x0000005600617308 */ /* 0x000fe20000000400 */
[----:B------:R-:W-:Y:S02]  /*2d50*/  PRMT R80, RZ, 0x7610, R80 ;  /* 0x00007610ff507816 */ /* 0x000fe40000000050 */
[----:B------:R-:W-:Y:S01]  /*2d60*/  PRMT R79, RZ, 0x7610, R79 ;  /* 0x00007610ff4f7816 */ /* 0x000fe2000000004f */
[----:B------:R-:W-:Y:S01]  /*2d70*/  FMUL.RZ R91, R84, 0.15915493667125701904 ;  /* 0x3e22f983545b7820 */ /* 0x000fe2000040c000 */
[----:B------:R0:W2:Y:S04]  /*2d80*/  @!P0 LDG.E.U16 R110, [R6.64+0x100] ;  /* 0x00010004066e8981 */ /* 0x0000a8000c1e1500 */
[----:B------:R-:W1:Y:S01]  /*2d90*/  LDS.U16 R84, [R87] ;  /* 0x0000000057547984 */ /* 0x000e620000000400 */
[----:B------:R3:W-:Y:S01]  /*2da0*/  MUFU.COS R99, R86 ;  /* 0x0000005600637308 */ /* 0x0007e20000000000 */
[----:B------:R-:W-:-:S02]  /*2db0*/  FMUL.FTZ R53, R85, R54 ;  /* 0x0000003655357220 */ /* 0x000fc40000410000 */
[----:B------:R0:W4:Y:S04]  /*2dc0*/  @!P3 LDG.E.U16 R80, [R6.64] ;  /* 0x000000040650b981 */ /* 0x000128000c1e1500 */
[----:B------:R0:W5:Y:S01]  /*2dd0*/  @!P5 LDG.E.U16 R79, [R6.64+0x80] ;  /* 0x00008004064fd981 */ /* 0x000162000c1e1500 */
[----:B---3--:R-:W-:Y:S01]  /*2de0*/  FMUL.RZ R86, R51, 0.15915493667125701904 ;  /* 0x3e22f98333567820 */ /* 0x008fe2000040c000 */
[----:B------:R-:W-:Y:S02]  /*2df0*/  MUFU.SIN R81, R78 ;  /* 0x0000004e00517308 */ /* 0x000fe40000000400 */
[----:B------:R0:W3:Y:S04]  /*2e00*/  @!P6 LDG.E.U16 R113, [R6.64+0xc0] ;  /* 0x0000c0040671e981 */ /* 0x0000e8000c1e1500 */
[----:B------:R-:W-:Y:S02]  /*2e10*/  LDS.U16 R95, [R87+0x6] ;  /* 0x00000600575f7984 */ /* 0x000fe40000000400 */
[----:B------:R0:W-:Y:S02]  /*2e20*/  MUFU.COS R82, R78 ;  /* 0x0000004e00527308 */ /* 0x0001e40000000000 */
[----:B------:R-:W-:Y:S01]  /*2e30*/  LDS.U16 R94, [R87+0x4] ;  /* 0x00000400575e7984 */ /* 0x000fe20000000400 */
[----:B------:R-:W-:-:S03]  /*2e40*/  FMUL.FTZ R15, R85, R50 ;  /* 0x00000032550f7220 */ /* 0x000fc60000410000 */
[----:B------:R1:W2:Y:S02]  /*2e50*/  @!P1 LDG.E.U16 R115, [R6.64+0x140] ;  /* 0x0001400406739981 */ /* 0x0002a4000c1e1500 */
[----:B------:R-:W-:Y:S01]  /*2e60*/  MUFU.SIN R101, R86 ;  /* 0x0000005600657308 */ /* 0x000fe20000000400 */
[----:B0-----:R-:W-:Y:S01]  /*2e70*/  PRMT R78, RZ, 0x7610, R78 ;  /* 0x00007610ff4e7816 */ /* 0x001fe2000000004e */
[----:B------:R0:W2:Y:S06]  /*2e80*/  @!P2 LDG.E.U16 R112, [R6.64+0x180] ;  /* 0x000180040670a981 */ /* 0x0000ac000c1e1500 */
[----:B------:R0:W-:Y:S01]  /*2e90*/  MUFU.COS R103, R86 ;  /* 0x0000005600677308 */ /* 0x0001e20000000000 */
[----:B------:R1:W2:Y:S01]  /*2ea0*/  @!P4 LDG.E.U16 R78, [R6.64+0x40] ;  /* 0x00004004064ec981 */ /* 0x0002a2000c1e1500 */
[----:B------:R-:W-:-:S03]  /*2eb0*/  ISETP.GE.AND P0, PT, R35, R89, PT ;  /* 0x000000592300720c */ /* 0x000fc60003f06270 */
[----:B0-----:R-:W0:Y:S03]  /*2ec0*/  LDS.U16 R86, [R87+0x2] ;  /* 0x0000020057567984 */ /* 0x001e260000000400 */
[----:B------:R1:W0:Y:S01]  /*2ed0*/  MUFU.EX2 R93, R53 ;  /* 0x00000035005d7308 */ /* 0x0002220000000800 */
[-C--:B------:R-:W-:Y:S01]  /*2ee0*/  ISETP.GE.AND P6, PT, R34, R89.reuse, PT ;  /* 0x000000592200720c */ /* 0x080fe20003fc6270 */
[----:B------:R-:W-:Y:S01]  /*2ef0*/  FMUL.FTZ R51, R85, R58 ;  /* 0x0000003a55337220 */ /* 0x000fe20000410000 */
[----:B------:R-:W-:-:S04]  /*2f00*/  ISETP.GE.AND P1, PT, R36, R89, PT ;  /* 0x000000592400720c */ /* 0x000fc80003f26270 */
[----:B------:R0:W2:Y:S04]  /*2f10*/  @!P0 LDG.E.U16 R111, [R6.64+0x200] ;  /* 0x00020004066f8981 */ /* 0x0000a8000c1e1500 */
[----:B-1----:R-:W1:Y:S01]  /*2f20*/  S2R R53, SR_TID.X ;  /* 0x0000000000357919 */ /* 0x002e620000002100 */
[-C--:B------:R-:W-:Y:S02]  /*2f30*/  ISETP.GE.AND P0, PT, R42, R89.reuse, PT ;  /* 0x000000592a00720c */ /* 0x080fe40003f06270 */
[-C--:B------:R-:W-:Y:S01]  /*2f40*/  ISETP.GE.AND P2, PT, R37, R89.reuse, PT ;  /* 0x000000592500720c */ /* 0x080fe20003f46270 */
[----:B------:R0:W2:Y:S01]  /*2f50*/  @!P6 LDG.E.U16 R117, [R6.64+0x1c0] ;  /* 0x0001c0040675e981 */ /* 0x0000a2000c1e1500 */
[-C--:B------:R-:W-:Y:S02]  /*2f60*/  ISETP.GE.AND P3, PT, R38, R89.reuse, PT ;  /* 0x000000592600720c */ /* 0x080fe40003f66270 */
[----:B------:R-:W-:-:S02]  /*2f70*/  ISETP.GE.AND P4, PT, R39, R89, PT ;  /* 0x000000592700720c */ /* 0x000fc40003f86270 */
[-C--:B------:R-:W-:Y:S01]  /*2f80*/  ISETP.GE.AND P5, PT, R40, R89.reuse, PT ;  /* 0x000000592800720c */ /* 0x080fe20003fa6270 */
[----:B------:R-:W-:Y:S01]  /*2f90*/  MUFU.SIN R12, R83 ;  /* 0x00000053000c7308 */ /* 0x000fe20000000400 */
[----:B------:R-:W-:Y:S01]  /*2fa0*/  ISETP.GE.AND P6, PT, R41, R89, PT ;  /* 0x000000592900720c */ /* 0x000fe20003fc6270 */
[----:B------:R-:W-:Y:S01]  /*2fb0*/  FMUL.FTZ R76, R85, R52 ;  /* 0x00000034554c7220 */ /* 0x000fe20000410000 */
[----:B------:R-:W-:-:S05]  /*2fc0*/  HADD2.F32 R84, -RZ, R84.H0_H0 ;  /* 0x20000054ff547230 */ /* 0x000fca0000004100 */
[----:B------:R-:W-:Y:S01]  /*2fd0*/  MUFU.COS R14, R83 ;  /* 0x00000053000e7308 */ /* 0x000fe20000000000 */
[----:B------:R-:W-:Y:S01]  /*2fe0*/  FMUL.FTZ R104, R85, R62 ;  /* 0x0000003e55687220 */ /* 0x000fe20000410000 */
[----:B------:R0:W2:Y:S06]  /*2ff0*/  @!P0 LDG.E.U16 R126, [R6.64+0x3c0] ;  /* 0x0003c004067e8981 */ /* 0x0000ac000c1e1500 */
[----:B------:R-:W-:Y:S01]  /*3000*/  MUFU.COS R49, R96 ;  /* 0x0000006000317308 */ /* 0x000fe20000000000 */
[----:B-1----:R-:W-:Y:S01]  /*3010*/  SHF.L.U32 R98, R53, 0x3, RZ ;  /* 0x0000000335627819 */ /* 0x002fe200000006ff */
[----:B------:R0:W2:Y:S04]  /*3020*/  @!P1 LDG.E.U16 R123, [R6.64+0x240] ;  /* 0x00024004067b9981 */ /* 0x0000a8000c1e1500 */
[----:B------:R0:W2:Y:S02]  /*3030*/  @!P2 LDG.E.U16 R120, [R6.64+0x280] ;  /* 0x000280040678a981 */ /* 0x0000a4000c1e1500 */
[----:B------:R-:W-:Y:S01]  /*3040*/  MUFU.SIN R83, R96 ;  /* 0x0000006000537308 */ /* 0x000fe20000000400 */
[----:B------:R-:W-:Y:S01]  /*3050*/  FMUL.FTZ R84, R63, R84 ;  /* 0x000000543f547220 */ /* 0x000fe20000410000 */
[----:B------:R0:W2:Y:S04]  /*3060*/  @!P3 LDG.E.U16 R121, [R6.64+0x2c0] ;  /* 0x0002c0040679b981 */ /* 0x0000a8000c1e1500 */
[----:B------:R0:W2:Y:S02]  /*3070*/  @!P4 LDG.E.U16 R118, [R6.64+0x300] ;  /* 0x000300040676c981 */ /* 0x0000a4000c1e1500 */
[----:B------:R1:W-:Y:S01]  /*3080*/  MUFU.EX2 R96, R51 ;  /* 0x0000003300607308 */ /* 0x0003e20000000800 */
[C---:B------:R-:W-:Y:S01]  /*3090*/  IADD3 R88, R98.reuse, 0x1, RZ ;  /* 0x0000000162587810 */ /* 0x040fe20007ffe0ff */
[----:B------:R0:W2:Y:S04]  /*30a0*/  @!P5 LDG.E.U16 R116, [R6.64+0x340] ;  /* 0x000340040674d981 */ /* 0x0000a8000c1e1500 */
[----:B------:R0:W2:Y:S02]  /*30b0*/  @!P6 LDG.E.U16 R119, [R6.64+0x380] ;  /* 0x000380040677e981 */ /* 0x0000a4000c1e1500 */
[----:B------:R-:W0:Y:S01]  /*30c0*/  MUFU.EX2 R15, R15 ;  /* 0x0000000f000f7308 */ /* 0x000e220000000800 */
[----:B-1----:R-:W-:Y:S01]  /*30d0*/  FMUL.FTZ R51, R85, R60 ;  /* 0x0000003c55337220 */ /* 0x002fe20000410000 */
[----:B------:R-:W-:-:S02]  /*30e0*/  IADD3 R90, R98, 0x2, RZ ;  /* 0x00000002625a7810 */ /* 0x000fc40007ffe0ff */
[----:B------:R-:W-:-:S04]  /*30f0*/  ISETP.GE.U32.AND P0, PT, R98, R47, PT ;  /* 0x0000002f6200720c */ /* 0x000fc80003f06070 */
[----:B------:R-:W1:Y:S01]  /*3100*/  MUFU.EX2 R76, R76 ;  /* 0x0000004c004c7308 */ /* 0x000e620000000800 */
[----:B0-----:R-:W0:Y:S01]  /*3110*/  LDS.U16 R6, [R87+0xa] ;  /* 0x00000a0057067984 */ /* 0x001e220000000400 */
[----:B------:R-:W-:Y:S01]  /*3120*/  ISETP.GE.U32.AND P1, PT, R88, R47, PT ;  /* 0x0000002f5800720c */ /* 0x000fe20003f26070 */
[----:B------:R-:W-:-:S05]  /*3130*/  HADD2.F32 R86, -RZ, R86.H0_H0 ;  /* 0x20000056ff567230 */ /* 0x000fca0000004100 */
[----:B------:R-:W-:Y:S01]  /*3140*/  MUFU.SIN R105, R91 ;  /* 0x0000005b00697308 */ /* 0x000fe20000000400 */
[----:B------:R-:W-:-:S07]  /*3150*/  ISETP.GE.U32.AND P2, PT, R90, R47, PT ;  /* 0x0000002f5a00720c */ /* 0x000fce0003f46070 */
[----:B------:R-:W-:Y:S01]  /*3160*/  MUFU.COS R107, R91 ;  /* 0x0000005b006b7308 */ /* 0x000fe20000000000 */
[----:B------:R-:W-:Y:S01]  /*3170*/  FSEL R89, R84, RZ, !P0 ;  /* 0x000000ff54597208 */ /* 0x000fe20004000000 */
[----:B------:R-:W-:Y:S01]  /*3180*/  HADD2.F32 R94, -RZ, R94.H0_H0 ;  /* 0x2000005eff5e7230 */ /* 0x000fe20000004100 */
[----:B------:R-:W-:Y:S01]  /*3190*/  FMUL.FTZ R82, R93, R82 ;  /* 0x000000525d527220 */ /* 0x000fe20000410000 */
[----:B------:R-:W-:Y:S04]  /*31a0*/  LDS.U16 R7, [R87+0xc] ;  /* 0x00000c0057077984 */ /* 0x000fe80000000400 */
[----:B------:R1:W0:Y:S01]  /*31b0*/  MUFU.EX2 R100, R51 ;  /* 0x0000003300647308 */ /* 0x0002220000000800 */
[----:B------:R-:W-:Y:S01]  /*31c0*/  IADD3 R88, R98, 0x3, RZ ;  /* 0x0000000362587810 */ /* 0x000fe20007ffe0ff */
[----:B-1----:R-:W-:-:S02]  /*31d0*/  FMUL.FTZ R51, R85, R64 ;  /* 0x0000004055337220 */ /* 0x002fc40000410000 */
[C---:B------:R-:W-:Y:S02]  /*31e0*/  FMUL.FTZ R85, R5.reuse, R62 ;  /* 0x0000003e05557220 */ /* 0x040fe40000410000 */
[----:B------:R-:W-:Y:S01]  /*31f0*/  FMUL.FTZ R5, R5, R64 ;  /* 0x0000004005057220 */ /* 0x000fe20000410000 */
[----:B------:R-:W-:-:S03]  /*3200*/  IADD3 R90, R98, 0x4, RZ ;  /* 0x00000004625a7810 */ /* 0x000fc60007ffe0ff */
[----:B------:R-:W-:Y:S02]  /*3210*/  FMUL.RZ R84, R5, 0.15915493667125701904 ;  /* 0x3e22f98305547820 */ /* 0x000fe4000040c000 */
[----:B------:R-:W1:Y:S01]  /*3220*/  LDS.U16 R5, [R87+0x8] ;  /* 0x0000080057057984 */ /* 0x000e620000000400 */
[-C--:B------:R-:W-:Y:S01]  /*3230*/  ISETP.GE.U32.AND P3, PT, R88, R47.reuse, PT ;  /* 0x0000002f5800720c */ /* 0x080fe20003f66070 */
[C---:B------:R-:W-:Y:S01]  /*3240*/  FMUL.FTZ R14, R15.reuse, R14 ;  /* 0x0000000e0f0e7220 */ /* 0x040fe20000410000 */
[----:B------:R-:W-:Y:S01]  /*3250*/  ISETP.GE.U32.AND P4, PT, R90, R47, PT ;  /* 0x0000002f5a00720c */ /* 0x000fe20003f86070 */
[----:B------:R-:W-:Y:S01]  /*3260*/  FMUL.FTZ R12, R15, R12 ;  /* 0x0000000c0f0c7220 */ /* 0x000fe20000410000 */
[C---:B------:R-:W-:Y:S01]  /*3270*/  IADD3 R88, R98.reuse, 0x5, RZ ;  /* 0x0000000562587810 */ /* 0x040fe20007ffe0ff */
[----:B------:R-:W-:Y:S01]  /*3280*/  FMUL.FTZ R86, R63, R86 ;  /* 0x000000563f567220 */ /* 0x000fe20000410000 */
[C---:B------:R-:W-:Y:S01]  /*3290*/  IADD3 R90, R98.reuse, 0x6, RZ ;  /* 0x00000006625a7810 */ /* 0x040fe20007ffe0ff */
[----:B------:R-:W-:Y:S01]  /*32a0*/  FMUL.RZ R85, R85, 0.15915493667125701904 ;  /* 0x3e22f98355557820 */ /* 0x000fe2000040c000 */
[----:B------:R-:W-:Y:S01]  /*32b0*/  IADD3 R98, R98, 0x7, RZ ;  /* 0x0000000762627810 */ /* 0x000fe20007ffe0ff */
[----:B------:R-:W-:Y:S01]  /*32c0*/  FMUL.FTZ R83, R76, R83 ;  /* 0x000000534c537220 */ /* 0x000fe20000410000 */
[----:B------:R-:W-:-:S02]  /*32d0*/  ISETP.GE.U32.AND P5, PT, R88, R47, PT ;  /* 0x0000002f5800720c */ /* 0x000fc40003fa6070 */
[-C--:B------:R-:W-:Y:S02]  /*32e0*/  ISETP.GE.U32.AND P6, PT, R90, R47.reuse, PT ;  /* 0x0000002f5a00720c */ /* 0x080fe40003fc6070 */
[----:B------:R-:W-:Y:S02]  /*32f0*/  FSEL R88, R12, RZ, !P0 ;  /* 0x000000ff0c587208 */ /* 0x000fe40004000000 */
[----:B------:R-:W-:Y:S02]  /*3300*/  FSEL R90, R86, RZ, !P0 ;  /* 0x000000ff565a7208 */ /* 0x000fe40004000000 */
[----:B------:R-:W-:Y:S01]  /*3310*/  FSEL R91, R14, 1, !P0 ;  /* 0x3f8000000e5b7808 */ /* 0x000fe20004000000 */
[----:B------:R-:W-:Y:S01]  /*3320*/  HADD2.F32 R14, -RZ, R95.H0_H0 ;  /* 0x2000005fff0e7230 */ /* 0x000fe20000004100 */
[----:B------:R-:W-:Y:S01]  /*3330*/  ISETP.GE.U32.AND P0, PT, R98, R47, PT ;  /* 0x0000002f6200720c */ /* 0x000fe20003f06070 */
[----:B------:R-:W-:Y:S01]  /*3340*/  MUFU.EX2 R104, R104 ;  /* 0x0000006800687308 */ /* 0x000fe20000000800 */
[----:B------:R-:W-:Y:S01]  /*3350*/  FMUL.FTZ R49, R76, R49 ;  /* 0x000000314c317220 */ /* 0x000fe20000410000 */
[----:B------:R-:W1:Y:S01]  /*3360*/  LDS.U16 R12, [R87+0xe] ;  /* 0x00000e00570c7984 */ /* 0x000e620000000400 */
[----:B------:R-:W-:Y:S01]  /*3370*/  FMUL.FTZ R98, R92, R99 ;  /* 0x000000635c627220 */ /* 0x000fe20000410000 */
[----:B------:R-:W-:Y:S01]  /*3380*/  FSEL R99, R83, RZ, !P1 ;  /* 0x000000ff53637208 */ /* 0x000fe20004800000 */
[----:B------:R-:W-:-:S03]  /*3390*/  FMUL.FTZ R81, R93, R81 ;  /* 0x000000515d517220 */ /* 0x000fc60000410000 */
[----:B------:R-:W1:Y:S01]  /*33a0*/  MUFU.COS R109, R85 ;  /* 0x00000055006d7308 */ /* 0x000e620000000000 */
[----:B------:R-:W-:Y:S02]  /*33b0*/  FMUL.FTZ R97, R92, R97 ;  /* 0x000000615c617220 */ /* 0x000fe40000410000 */
[C---:B0-----:R-:W-:Y:S02]  /*33c0*/  FMUL.FTZ R93, R100.reuse, R107 ;  /* 0x0000006b645d7220 */ /* 0x041fe40000410000 */
[----:B------:R-:W-:-:S03]  /*33d0*/  FMUL.FTZ R92, R100, R105 ;  /* 0x00000069645c7220 */ /* 0x000fc60000410000 */
[----:B------:R0:W1:Y:S01]  /*33e0*/  MUFU.SIN R15, R85 ;  /* 0x00000055000f7308 */ /* 0x0000620000000400 */
[----:B------:R-:W-:Y:S01]  /*33f0*/  FMUL.FTZ R14, R65, R14 ;  /* 0x0000000e410e7220 */ /* 0x000fe20000410000 */
[----:B------:R-:W-:Y:S01]  /*3400*/  FSEL R100, R49, 1, !P1 ;  /* 0x3f80000031647808 */ /* 0x000fe20004800000 */
[-C--:B------:R-:W-:Y:S02]  /*3410*/  FMUL.FTZ R83, R89, R99.reuse ;  /* 0x0000006359537220 */ /* 0x080fe40000410000 */
[----:B------:R-:W-:Y:S02]  /*3420*/  FMUL.FTZ R94, R65, R94 ;  /* 0x0000005e415e7220 */ /* 0x000fe40000410000 */
[----:B------:R-:W-:Y:S02]  /*3430*/  FMUL.FTZ R49, R90, R99 ;  /* 0x000000635a317220 */ /* 0x000fe40000410000 */
[----:B0-----:R-:W-:Y:S01]  /*3440*/  FMUL.FTZ R85, R96, R101 ;  /* 0x0000006560557220 */ /* 0x001fe20000410000 */
[----:B------:R-:W-:Y:S01]  /*3450*/  FSEL R101, R14, RZ, !P1 ;  /* 0x000000ff0e657208 */ /* 0x000fe20004800000 */
[-C--:B------:R-:W-:Y:S01]  /*3460*/  FFMA.FTZ R14, R90, R100.reuse, R83 ;  /* 0x000000645a0e7223 */ /* 0x080fe20000010053 */
[----:B------:R-:W-:Y:S01]  /*3470*/  FSEL R102, R94, RZ, !P1 ;  /* 0x000000ff5e667208 */ /* 0x000fe20004800000 */
[----:B------:R-:W-:Y:S01]  /*3480*/  FMUL.FTZ R86, R96, R103 ;  /* 0x0000006760567220 */ /* 0x000fe20000410000 */
[----:B------:R-:W-:Y:S01]  /*3490*/  FSEL R103, R81, RZ, !P2 ;  /* 0x000000ff51677208 */ /* 0x000fe20005000000 */
[----:B------:R-:W-:-:S02]  /*34a0*/  FFMA.FTZ R49, R89, R100, -R49 ;  /* 0x0000006459317223 */ /* 0x000fc40000010831 */
[----:B------:R-:W-:Y:S01]  /*34b0*/  FADD.FTZ R76, R101, R14 ;  /* 0x0000000e654c7221 */ /* 0x000fe20000010000 */
[----:B------:R-:W-:Y:S01]  /*34c0*/  FSEL R105, R82, 1, !P2 ;  /* 0x3f80000052697808 */ /* 0x000fe20005000000 */
[C---:B-1----:R-:W-:Y:S02]  /*34d0*/  FMUL.FTZ R107, R104.reuse, R109 ;  /* 0x0000006d686b7220 */ /* 0x042fe40000410000 */
[----:B------:R-:W-:Y:S02]  /*34e0*/  FMUL.FTZ R104, R104, R15 ;  /* 0x0000000f68687220 */ /* 0x000fe40000410000 */
[----:B------:R-:W-:Y:S02]  /*34f0*/  FADD.FTZ R14, R102, R49 ;  /* 0x00000031660e7221 */ /* 0x000fe40000010000 */
[C---:B------:R-:W-:Y:S02]  /*3500*/  FMUL.FTZ R15, R103.reuse, R76 ;  /* 0x0000004c670f7220 */ /* 0x040fe40000410000 */
[----:B------:R-:W-:-:S02]  /*3510*/  FMUL.FTZ R81, R103, R14 ;  /* 0x0000000e67517220 */ /* 0x000fc40000410000 */
[----:B------:R-:W-:Y:S01]  /*3520*/  FFMA.FTZ R96, R105, R14, -R15 ;  /* 0x0000000e69607223 */ /* 0x000fe2000001080f */
[----:B------:R-:W-:Y:S01]  /*3530*/  HADD2.F32 R82, -RZ, R6.H0_H0 ;  /* 0x20000006ff527230 */ /* 0x000fe20000004100 */
[----:B------:R-:W0:Y:S01]  /*3540*/  LDS.U16 R14, [R87+0x12] ;  /* 0x00001200570e7984 */ /* 0x000e220000000400 */
[----:B------:R-:W-:-:S03]  /*3550*/  FMUL.FTZ R49, R91, R99 ;  /* 0x000000635b317220 */ /* 0x000fc60000410000 */
[----:B------:R-:W1:Y:S01]  /*3560*/  LDS.U16 R6, [R87+0x10] ;  /* 0x0000100057067984 */ /* 0x000e620000000400 */
[----:B------:R-:W-:Y:S01]  /*3570*/  FFMA.FTZ R81, R105, R76, R81 ;  /* 0x0000004c69517223 */ /* 0x000fe20000010051 */
[----:B------:R-:W-:Y:S01]  /*3580*/  HADD2.F32 R76, -RZ, R5.H0_H0 ;  /* 0x20000005ff4c7230 */ /* 0x000fe20000004100 */
[----:B------:R-:W-:Y:S01]  /*3590*/  MUFU.EX2 R51, R51 ;  /* 0x0000003300337308 */ /* 0x000fe20000000800 */
[C---:B------:R-:W-:Y:S02]  /*35a0*/  FMUL.FTZ R15, R88.reuse, R99 ;  /* 0x00000063580f7220 */ /* 0x040fe40000410000 */
[----:B------:R-:W-:-:S05]  /*35b0*/  FFMA.FTZ R94, R88, R100, R49 ;  /* 0x00000064585e7223 */ /* 0x000fca0000010031 */
[----:B------:R-:W-:Y:S01]  /*35c0*/  MUFU.SIN R114, R84 ;  /* 0x0000005400727308 */ /* 0x000fe20000000400 */
[----:B------:R-:W-:Y:S02]  /*35d0*/  FMUL.FTZ R76, R67, R76 ;  /* 0x0000004c434c7220 */ /* 0x000fe40000410000 */
[----:B------:R-:W-:-:S05]  /*35e0*/  FMUL.FTZ R5, R103, R94 ;  /* 0x0000005e67057220 */ /* 0x000fca0000410000 */
[----:B------:R0:W0:Y:S01]  /*35f0*/  MUFU.COS R124, R84 ;  /* 0x00000054007c7308 */ /* 0x0000220000000000 */
[----:B------:R-:W-:Y:S01]  /*3600*/  FMUL.FTZ R82, R67, R82 ;  /* 0x0000005243527220 */ /* 0x000fe20000410000 */
[----:B------:R-:W-:Y:S01]  /*3610*/  FSEL R109, R76, RZ, !P2 ;  /* 0x000000ff4c6d7208 */ /* 0x000fe20005000000 */
[----:B------:R-:W-:Y:S01]  /*3620*/  HADD2.F32 R76, -RZ, R12.H0_H0 ;  /* 0x2000000cff4c7230 */ /* 0x000fe20000004100 */
[----:B0-----:R-:W-:Y:S02]  /*3630*/  FFMA.FTZ R84, R91, R100, -R15 ;  /* 0x000000645b547223 */ /* 0x001fe4000001080f */
[----:B------:R-:W0:Y:S01]  /*3640*/  LDS.U16 R15, [R87+0x16] ;  /* 0x00001600570f7984 */ /* 0x000e220000000400 */
[----:B------:R-:W-:Y:S01]  /*3650*/  FSEL R108, R82, RZ, !P2 ;  /* 0x000000ff526c7208 */ /* 0x000fe20005000000 */
[-C--:B------:R-:W-:Y:S02]  /*3660*/  FFMA.FTZ R49, R105, R84.reuse, -R5 ;  /* 0x0000005469317223 */ /* 0x080fe40000010805 */
[----:B------:R-:W0:Y:S01]  /*3670*/  LDS.U16 R5, [R87+0x14] ;  /* 0x0000140057057984 */ /* 0x000e220000000400 */
[----:B------:R-:W-:Y:S01]  /*3680*/  FSEL R106, R97, RZ, !P3 ;  /* 0x000000ff616a7208 */ /* 0x000fe20005800000 */
[----:B------:R-:W-:Y:S01]  /*3690*/  FMUL.FTZ R84, R103, R84 ;  /* 0x0000005467547220 */ /* 0x000fe20000410000 */
[----:B------:R-:W-:Y:S01]  /*36a0*/  HADD2.F32 R12, -RZ, R7.H0_H0 ;  /* 0x20000007ff0c7230 */ /* 0x000fe20000004100 */
[----:B------:R-:W-:Y:S01]  /*36b0*/  FADD.FTZ R7, R109, R96 ;  /* 0x000000606d077221 */ /* 0x000fe20000010000 */
[----:B------:R-:W-:Y:S01]  /*36c0*/  FSEL R98, R98, 1, !P3 ;  /* 0x3f80000062627808 */ /* 0x000fe20005800000 */
[----:B------:R-:W-:-:S02]  /*36d0*/  FMUL.FTZ R124, R51, R124 ;  /* 0x0000007c337c7220 */ /* 0x000fc40000410000 */
[----:B------:R-:W-:Y:S02]  /*36e0*/  FMUL.FTZ R114, R51, R114 ;  /* 0x0000007233727220 */ /* 0x000fe40000410000 */
[----:B------:R-:W-:Y:S02]  /*36f0*/  FADD.FTZ R81, R108, R81 ;  /* 0x000000516c517221 */ /* 0x000fe40000010000 */
[----:B------:R-:W-:Y:S02]  /*3700*/  FMUL.FTZ R76, R69, R76 ;  /* 0x0000004c454c7220 */ /* 0x000fe40000410000 */
[----:B------:R-:W-:Y:S02]  /*3710*/  FFMA.FTZ R51, R105, R94, R84 ;  /* 0x0000005e69337223 */ /* 0x000fe40000010054 */
[----:B------:R-:W-:Y:S02]  /*3720*/  FMUL.FTZ R84, R106, R7 ;  /* 0x000000076a547220 */ /* 0x000fe40000410000 */
[----:B------:R-:W-:Y:S01]  /*3730*/  FMUL.FTZ R12, R69, R12 ;  /* 0x0000000c450c7220 */ /* 0x000fe20000410000 */
[----:B------:R-:W-:Y:S01]  /*3740*/  FSEL R83, R76, RZ, !P3 ;  /* 0x000000ff4c537208 */ /* 0x000fe20005800000 */
[----:B------:R-:W-:-:S02]  /*3750*/  FMUL.FTZ R82, R106, R81 ;  /* 0x000000516a527220 */ /* 0x000fc40000410000 */
[----:B------:R-:W-:Y:S01]  /*3760*/  FFMA.FTZ R76, R98, R81, R84 ;  /* 0x00000051624c7223 */ /* 0x000fe20000010054 */
[----:B------:R-:W-:Y:S01]  /*3770*/  FSEL R84, R12, RZ, !P3 ;  /* 0x000000ff0c547208 */ /* 0x000fe20005800000 */
[----:B------:R-:W-:Y:S01]  /*3780*/  FFMA.FTZ R95, R98, R7, -R82 ;  /* 0x00000007625f7223 */ /* 0x000fe20000010852 */
[----:B------:R-:W-:Y:S01]  /*3790*/  FSEL R85, R85, RZ, !P4 ;  /* 0x000000ff55557208 */ /* 0x000fe20006000000 */
[C---:B------:R-:W-:Y:S02]  /*37a0*/  FMUL.FTZ R7, R106.reuse, R51 ;  /* 0x000000336a077220 */ /* 0x040fe40000410000 */
[----:B------:R-:W-:Y:S02]  /*37b0*/  FMUL.FTZ R12, R106, R49 ;  /* 0x000000316a0c7220 */ /* 0x000fe40000410000 */
[----:B------:R-:W-:Y:S01]  /*37c0*/  FADD.FTZ R76, R83, R76 ;  /* 0x0000004c534c7221 */ /* 0x000fe20000010000 */
[----:B------:R-:W-:Y:S01]  /*37d0*/  FSEL R86, R86, 1, !P4 ;  /* 0x3f80000056567808 */ /* 0x000fe20006000000 */
[----:B------:R-:W-:-:S02]  /*37e0*/  FADD.FTZ R95, R84, R95 ;  /* 0x0000005f545f7221 */ /* 0x000fc40000010000 */
[----:B------:R-:W-:Y:S02]  /*37f0*/  FMUL.FTZ R81, R85, R76 ;  /* 0x0000004c55517220 */ /* 0x000fe40000410000 */
[C---:B------:R-:W-:Y:S02]  /*3800*/  FFMA.FTZ R49, R98.reuse, R49, -R7 ;  /* 0x0000003162317223 */ /* 0x040fe40000010807 */
[----:B------:R-:W-:Y:S01]  /*3810*/  FFMA.FTZ R51, R98, R51, R12 ;  /* 0x0000003362337223 */ /* 0x000fe2000001000c */
[----:B------:R-:W3:Y:S01]  /*3820*/  LDS.U16 R7, [R87+0x18] ;  /* 0x0000180057077984 */ /* 0x000ee20000000400 */
[----:B------:R-:W-:-:S03]  /*3830*/  HADD2.F32 R14, -RZ, R14.H0_H0 ;  /* 0x2000000eff0e7230 */ /* 0x000fc60000004100 */
[----:B------:R-:W3:Y:S01]  /*3840*/  LDS.U16 R12, [R87+0x1a] ;  /* 0x00001a00570c7984 */ /* 0x000ee20000000400 */
[CC--:B------:R-:W-:Y:S01]  /*3850*/  FFMA.FTZ R96, R86.reuse, R95.reuse, -R81 ;  /* 0x0000005f56607223 */ /* 0x0c0fe20000010851 */
[----:B-1----:R-:W-:Y:S01]  /*3860*/  HADD2.F32 R6, -RZ, R6.H0_H0 ;  /* 0x20000006ff067230 */ /* 0x002fe20000004100 */
[----:B------:R-:W-:Y:S02]  /*3870*/  FMUL.FTZ R95, R85, R95 ;  /* 0x0000005f555f7220 */ /* 0x000fe40000410000 */
[C---:B------:R-:W-:Y:S02]  /*3880*/  FMUL.FTZ R94, R71.reuse, R14 ;  /* 0x0000000e475e7220 */ /* 0x040fe40000410000 */
[----:B------:R-:W-:Y:S01]  /*3890*/  FFMA.FTZ R97, R86, R76, R95 ;  /* 0x0000004c56617223 */ /* 0x000fe2000001005f */
[----:B------:R-:W1:Y:S01]  /*38a0*/  LDS.U16 R14, [R87+0x1e] ;  /* 0x00001e00570e7984 */ /* 0x000e620000000400 */
[----:B------:R-:W-:Y:S01]  /*38b0*/  FMUL.FTZ R95, R71, R6 ;  /* 0x00000006475f7220 */ /* 0x000fe20000410000 */
[----:B------:R-:W-:-:S02]  /*38c0*/  FSEL R94, R94, RZ, !P4 ;  /* 0x000000ff5e5e7208 */ /* 0x000fc40006000000 */
[----:B------:R-:W1:Y:S01]  /*38d0*/  LDS.U16 R6, [R87+0x1c] ;  /* 0x00001c0057067984 */ /* 0x000e620000000400 */
[----:B------:R-:W-:Y:S01]  /*38e0*/  FMUL.FTZ R76, R85, R51 ;  /* 0x00000033554c7220 */ /* 0x000fe20000410000 */
[----:B------:R-:W-:Y:S01]  /*38f0*/  FSEL R95, R95, RZ, !P4 ;  /* 0x000000ff5f5f7208 */ /* 0x000fe20006000000 */
[----:B0-----:R-:W-:Y:S01]  /*3900*/  HADD2.F32 R82, -RZ, R15.H0_H0 ;  /* 0x2000000fff527230 */ /* 0x001fe20000004100 */
[----:B------:R-:W-:Y:S01]  /*3910*/  FSEL R92, R92, RZ, !P5 ;  /* 0x000000ff5c5c7208 */ /* 0x000fe20006800000 */
[----:B------:R-:W-:Y:S01]  /*3920*/  FADD.FTZ R97, R94, R97 ;  /* 0x000000615e617221 */ /* 0x000fe20000010000 */
[----:B------:R-:W-:Y:S01]  /*3930*/  FSEL R93, R93, 1, !P5 ;  /* 0x3f8000005d5d7808 */ /* 0x000fe20006800000 */
[----:B------:R-:W-:Y:S01]  /*3940*/  FFMA.FTZ R81, R86, R49, -R76 ;  /* 0x0000003156517223 */ /* 0x000fe2000001084c */
[----:B------:R-:W-:Y:S01]  /*3950*/  HADD2.F32 R76, -RZ, R5.H0_H0 ;  /* 0x20000005ff4c7230 */ /* 0x000fe20000004100 */
[----:B------:R-:W-:Y:S02]  /*3960*/  FADD.FTZ R96, R95, R96 ;  /* 0x000000605f607221 */ /* 0x000fe40000010000 */
[----:B------:R-:W-:-:S02]  /*3970*/  FMUL.FTZ R82, R73, R82 ;  /* 0x0000005249527220 */ /* 0x000fc40000410000 */
[CC--:B------:R-:W-:Y:S02]  /*3980*/  FMUL.FTZ R5, R92.reuse, R97.reuse ;  /* 0x000000615c057220 */ /* 0x0c0fe40000410000 */
[----:B------:R-:W-:Y:S02]  /*3990*/  FMUL.FTZ R128, R92, R96 ;  /* 0x000000605c807220 */ /* 0x000fe40000410000 */
[----:B------:R-:W-:Y:S02]  /*39a0*/  FMUL.FTZ R76, R73, R76 ;  /* 0x0000004c494c7220 */ /* 0x000fe40000410000 */
[C---:B------:R-:W-:Y:S01]  /*39b0*/  FFMA.FTZ R122, R93.reuse, R96, -R5 ;  /* 0x000000605d7a7223 */ /* 0x040fe20000010805 */
[----:B------:R-:W-:Y:S01]  /*39c0*/  FSEL R96, R82, RZ, !P5 ;  /* 0x000000ff52607208 */ /* 0x000fe20006800000 */
[----:B------:R-:W-:Y:S01]  /*39d0*/  FFMA.FTZ R5, R93, R97, R128 ;  /* 0x000000615d057223 */ /* 0x000fe20000010080 */
[----:B------:R-:W-:Y:S01]  /*39e0*/  FSEL R97, R76, RZ, !P5 ;  /* 0x000000ff4c617208 */ /* 0x000fe20006800000 */
[----:B------:R-:W-:Y:S01]  /*39f0*/  FMUL.FTZ R49, R85, R49 ;  /* 0x0000003155317220 */ /* 0x000fe20000410000 */
[----:B------:R-:W-:Y:S01]  /*3a00*/  FSEL R104, R104, RZ, !P6 ;  /* 0x000000ff68687208 */ /* 0x000fe20007000000 */
[----:B------:R-:W-:Y:S01]  /*3a10*/  FADD.FTZ R15, R96, R5 ;  /* 0x00000005600f7221 */ /* 0x000fe20000010000 */
[----:B------:R-:W-:Y:S01]  /*3a20*/  FSEL R107, R107, 1, !P6 ;  /* 0x3f8000006b6b7808 */ /* 0x000fe20007000000 */
[----:B------:R-:W-:-:S02]  /*3a30*/  FFMA.FTZ R49, R86, R51, R49 ;  /* 0x0000003356317223 */ /* 0x000fc40000010031 */
[----:B------:R-:W-:Y:S02]  /*3a40*/  FMUL.FTZ R76, R92, R81 ;  /* 0x000000515c4c7220 */ /* 0x000fe40000410000 */
[----:B------:R-:W-:Y:S02]  /*3a50*/  FADD.FTZ R122, R97, R122 ;  /* 0x0000007a617a7221 */ /* 0x000fe40000010000 */
[----:B------:R-:W-:Y:S02]  /*3a60*/  FMUL.FTZ R5, R104, R15 ;  /* 0x0000000f68057220 */ /* 0x000fe40000410000 */
[-C--:B------:R-:W-:Y:S02]  /*3a70*/  FMUL.FTZ R82, R92, R49.reuse ;  /* 0x000000315c527220 */ /* 0x080fe40000410000 */
[----:B------:R-:W-:Y:S01]  /*3a80*/  FFMA.FTZ R76, R93, R49, R76 ;  /* 0x000000315d4c7223 */ /* 0x000fe2000001004c */
[----:B---3--:R-:W-:Y:S01]  /*3a90*/  HADD2.F32 R7, -RZ, R7.H0_H0 ;  /* 0x20000007ff077230 */ /* 0x008fe20000004100 */
[-C--:B------:R-:W-:Y:S01]  /*3aa0*/  FFMA.FTZ R49, R107, R122.reuse, -R5 ;  /* 0x0000007a6b317223 */ /* 0x080fe20000010805 */
[----:B------:R-:W-:Y:S01]  /*3ab0*/  HADD2.F32 R5, -RZ, R12.H0_H0 ;  /* 0x2000000cff057230 */ /* 0x000fe20000004100 */
[----:B------:R-:W-:-:S02]  /*3ac0*/  FMUL.FTZ R128, R104, R122 ;  /* 0x0000007a68807220 */ /* 0x000fc40000410000 */
[C---:B------:R-:W-:Y:S02]  /*3ad0*/  FMUL.FTZ R7, R74.reuse, R7 ;  /* 0x000000074a077220 */ /* 0x040fe40000410000 */
[----:B------:R-:W-:Y:S01]  /*3ae0*/  FMUL.FTZ R5, R74, R5 ;  /* 0x000000054a057220 */ /* 0x000fe20000410000 */
[----:B-1----:R-:W-:Y:S01]  /*3af0*/  HADD2.F32 R14, -RZ, R14.H0_H0 ;  /* 0x2000000eff0e7230 */ /* 0x002fe20000004100 */
[----:B------:R-:W-:Y:S01]  /*3b00*/  FFMA.FTZ R82, R93, R81, -R82 ;  /* 0x000000515d527223 */ /* 0x000fe20000010852 */
[----:B------:R-:W-:Y:S01]  /*3b10*/  FSEL R122, R7, RZ, !P6 ;  /* 0x000000ff077a7208 */ /* 0x000fe20007000000 */
[----:B------:R-:W-:Y:S01]  /*3b20*/  FFMA.FTZ R128, R107, R15, R128 ;  /* 0x0000000f6b807223 */ /* 0x000fe20000010080 */
[----:B------:R-:W-:Y:S01]  /*3b30*/  FSEL R125, R5, RZ, !P6 ;  /* 0x000000ff057d7208 */ /* 0x000fe20007000000 */
[----:B------:R-:W-:Y:S01]  /*3b40*/  FMUL.FTZ R12, R104, R76 ;  /* 0x0000004c680c7220 */ /* 0x000fe20000410000 */
[----:B------:R-:W-:Y:S01]  /*3b50*/  HADD2.F32 R6, -RZ, R6.H0_H0 ;  /* 0x20000006ff067230 */ /* 0x000fe20000004100 */
[----:B------:R-:W-:Y:S01]  /*3b60*/  FSEL R114, R114, RZ, !P0 ;  /* 0x000000ff72727208 */ /* 0x000fe20004000000 */
[----:B------:R-:W-:-:S02]  /*3b70*/  FADD.FTZ R49, R122, R49 ;  /* 0x000000317a317221 */ /* 0x000fc40000010000 */
[-C--:B------:R-:W-:Y:S02]  /*3b80*/  FFMA.FTZ R7, R107, R82.reuse, -R12 ;  /* 0x000000526b077223 */ /* 0x080fe4000001080c */
[----:B------:R-:W-:Y:S02]  /*3b90*/  FADD.FTZ R15, R125, R128 ;  /* 0x000000807d0f7221 */ /* 0x000fe40000010000 */
[----:B------:R-:W-:Y:S01]  /*3ba0*/  FMUL.FTZ R82, R104, R82 ;  /* 0x0000005268527220 */ /* 0x000fe20000410000 */
[----:B------:R-:W-:Y:S01]  /*3bb0*/  FSEL R124, R124, 1, !P0 ;  /* 0x3f8000007c7c7808 */ /* 0x000fe20004000000 */
[C---:B------:R-:W-:Y:S02]  /*3bc0*/  FMUL.FTZ R14, R75.reuse, R14 ;  /* 0x0000000e4b0e7220 */ /* 0x040fe40000410000 */
[----:B------:R-:W-:Y:S02]  /*3bd0*/  FMUL.FTZ R6, R75, R6 ;  /* 0x000000064b067220 */ /* 0x000fe40000410000 */
[----:B------:R-:W-:-:S02]  /*3be0*/  FMUL.FTZ R51, R114, R49 ;  /* 0x0000003172337220 */ /* 0x000fc40000410000 */
[-C--:B------:R-:W-:Y:S02]  /*3bf0*/  FMUL.FTZ R12, R114, R15.reuse ;  /* 0x0000000f720c7220 */ /* 0x080fe40000410000 */
[----:B------:R-:W-:Y:S01]  /*3c00*/  FFMA.FTZ R5, R107, R76, R82 ;  /* 0x0000004c6b057223 */ /* 0x000fe20000010052 */
[----:B------:R-:W-:Y:S01]  /*3c10*/  FSEL R128, R14, RZ, !P0 ;  /* 0x000000ff0e807208 */ /* 0x000fe20004000000 */
[----:B------:R-:W-:Y:S01]  /*3c20*/  FFMA.FTZ R15, R124, R15, R51 ;  /* 0x0000000f7c0f7223 */ /* 0x000fe20000010033 */
[----:B------:R-:W-:Y:S01]  /*3c30*/  FSEL R127, R6, RZ, !P0 ;  /* 0x000000ff067f7208 */ /* 0x000fe20004000000 */
[----:B------:R-:W-:Y:S02]  /*3c40*/  FFMA.FTZ R14, R124, R49, -R12 ;  /* 0x000000317c0e7223 */ /* 0x000fe4000001080c */
[----:B------:R-:W-:Y:S02]  /*3c50*/  FMUL.FTZ R12, R114, R5 ;  /* 0x00000005720c7220 */ /* 0x000fe40000410000 */
[----:B------:R-:W-:-:S02]  /*3c60*/  FADD.FTZ R15, R128, R15 ;  /* 0x0000000f800f7221 */ /* 0x000fc40000010000 */
        /* <DEDUP_REMOVED lines=10> */
[C---:B-1----:R-:W-:Y:S02]  /*3d10*/  FMUL.FTZ R82, R6.reuse, R49 ;  /* 0x0000003106527220 */ /* 0x042fe40000410000 */
[----:B---3--:R-:W-:Y:S02]  /*3d20*/  FMUL.FTZ R76, R6, R5 ;  /* 0x00000005064c7220 */ /* 0x008fe40000410000 */
[C---:B------:R-:W-:Y:S02]  /*3d30*/  FFMA.FTZ R81, R12.reuse, R49, -R81 ;  /* 0x000000310c517223 */ /* 0x040fe40000010851 */
[C---:B------:R-:W-:Y:S02]  /*3d40*/  FFMA.FTZ R82, R12.reuse, R51, R82 ;  /* 0x000000330c527223 */ /* 0x040fe40000010052 */
[-C--:B--2---:R-:W-:Y:S02]  /*3d50*/  FFMA.FTZ R49, R12, R7.reuse, R76 ;  /* 0x000000070c317223 */ /* 0x084fe4000001004c */
[----:B------:R-:W-:-:S02]  /*3d60*/  FMUL.FTZ R7, R6, R7 ;  /* 0x0000000706077220 */ /* 0x000fc40000410000 */
[----:B------:R-:W-:Y:S02]  /*3d70*/  @P0 FADD.FTZ R15, R15, R82 ;  /* 0x000000520f0f0221 */ /* 0x000fe40000010000 */
[----:B------:R-:W-:Y:S01]  /*3d80*/  @P0 FADD.FTZ R14, R14, R81 ;  /* 0x000000510e0e0221 */ /* 0x000fe20000010000 */
[----:B------:R-:W-:Y:S01]  /*3d90*/  FSEL R49, R6, R49, !P0 ;  /* 0x0000003106317208 */ /* 0x000fe20004000000 */
[----:B------:R-:W-:Y:S01]  /*3da0*/  @P0 FFMA.FTZ R12, R12, R5, -R7 ;  /* 0x000000050c0c0223 */ /* 0x000fe20000010807 */
        /* <DEDUP_REMOVED lines=20> */
[----:B------:R-:W-:-:S02]  /*3ef0*/  IADD3 R49, R30, 0x20, RZ ;  /* 0x000000201e317810 */ /* 0x000fc40007ffe0ff */
[CC--:B------:R-:W-:Y:S02]  /*3f00*/  LEA.HI.SX32 R76, R30.reuse, R30.reuse, 0x1b ;  /* 0x0000001e1e4c7211 */ /* 0x0c0fe400078fdaff */
[C---:B------:R-:W-:Y:S02]  /*3f10*/  IADD3 R51, R30.reuse, 0x40, RZ ;  /* 0x000000401e337810 */ /* 0x040fe40007ffe0ff */
[-C--:B------:R-:W-:Y:S02]  /*3f20*/  LEA.HI.SX32 R82, R49, R30.reuse, 0x1b ;  /* 0x0000001e31527211 */ /* 0x080fe400078fdaff */
[----:B------:R-:W-:Y:S02]  /*3f30*/  ISETP.GE.AND P0, PT, R30, 0x4, PT ;  /* 0x000000041e00780c */ /* 0x000fe40003f06270 */
[----:B------:R-:W-:Y:S02]  /*3f40*/  SHF.L.U32 R49, R76, 0x1, RZ ;  /* 0x000000014c317819 */ /* 0x000fe400000006ff */
[----:B------:R-:W-:-:S02]  /*3f50*/  LEA.HI.SX32 R76, R51, R30, 0x1b ;  /* 0x0000001e334c7211 */ /* 0x000fc400078fdaff */
[----:B------:R-:W-:Y:S01]  /*3f60*/  SHF.L.U32 R51, R82, 0x1, RZ ;  /* 0x0000000152337819 */ /* 0x000fe200000006ff */
[C---:B0-----:R-:W-:Y:S02]  /*3f70*/  FMUL.FTZ R82, R6.reuse, R5 ;  /* 0x0000000506527220 */ /* 0x041fe40000410000 */
[C---:B-1----:R-:W-:Y:S02]  /*3f80*/  FMUL.FTZ R132, R6.reuse, R81 ;  /* 0x0000005106847220 */ /* 0x042fe40000410000 */
[-C--:B--2---:R-:W-:Y:S02]  /*3f90*/  FMUL.FTZ R130, R6, R131.reuse ;  /* 0x0000008306827220 */ /* 0x084fe40000410000 */
[C---:B------:R-:W-:Y:S02]  /*3fa0*/  FFMA.FTZ R132, R12.reuse, R131, R132 ;  /* 0x000000830c847223 */ /* 0x040fe40000010084 */
[-C--:B---3--:R-:W-:Y:S02]  /*3fb0*/  FFMA.FTZ R133, R12, R7.reuse, R82 ;  /* 0x000000070c857223 */ /* 0x088fe40000010052 */
[----:B------:R-:W-:-:S02]  /*3fc0*/  FMUL.FTZ R7, R6, R7 ;  /* 0x0000000706077220 */ /* 0x000fc40000410000 */
[C---:B------:R-:W-:Y:S02]  /*3fd0*/  FFMA.FTZ R81, R12.reuse, R81, -R130 ;  /* 0x000000510c517223 */ /* 0x040fe40000010882 */
[----:B------:R-:W-:Y:S02]  /*3fe0*/  @P0 FFMA.FTZ R12, R12, R5, -R7 ;  /* 0x000000050c0c0223 */ /* 0x000fe40000010807 */
[----:B------:R-:W-:Y:S02]  /*3ff0*/  @P0 FADD.FTZ R15, R15, R132 ;  /* 0x000000840f0f0221 */ /* 0x000fe40000010000 */
[----:B------:R-:W-:Y:S01]  /*4000*/  @P0 FADD.FTZ R14, R14, R81 ;  /* 0x000000510e0e0221 */ /* 0x000fe20000010000 */
[----:B------:R-:W-:Y:S01]  /*4010*/  FSEL R133, R6, R133, !P0 ;  /* 0x0000008506857208 */ /* 0x000fe20004000000 */
[----:B------:R-:W0:Y:S04]  /*4020*/  SHFL.UP PT, R5, R12, 0x8, RZ ;  /* 0x050000000c057989 */ /* 0x000e2800000e00ff */
[----:B------:R-:W-:Y:S01]  /*4030*/  SHFL.UP PT, R130, R15, 0x8, RZ ;  /* 0x050000000f827989 */ /* 0x000fe200000e00ff */
[----:B------:R-:W-:-:S03]  /*4040*/  IMAD.SHL.U32 R76, R76, 0x2, RZ ;  /* 0x000000024c4c7824 */ /* 0x000fc600078e00ff */
[----:B------:R-:W1:Y:S04]  /*4050*/  SHFL.UP PT, R7, R14, 0x8, RZ ;  /* 0x050000000e077989 */ /* 0x000e6800000e00ff */
[----:B------:R-:W2:Y:S01]  /*4060*/  SHFL.UP PT, R6, R133, 0x8, RZ ;  /* 0x0500000085067989 */ /* 0x000ea200000e00ff */
[----:B------:R-:W-:-:S03]  /*4070*/  IADD3 R137, R30, 0x60, RZ ;  /* 0x000000601e897810 */ /* 0x000fc60007ffe0ff */
[----:B----4-:R-:W-:Y:S04]  /*4080*/  STS.U16 [R49+0x420], R80 ;  /* 0x0004205031007388 */ /* 0x010fe80000000400 */
[----:B------:R-:W-:Y:S04]  /*4090*/  STS.U16 [R51+0x460], R78 ;  /* 0x0004604e33007388 */ /* 0x000fe80000000400 */
[----:B-----5:R3:W-:Y:S01]  /*40a0*/  STS.U16 [R76+0x4a0], R79 ;  /* 0x0004a04f4c007388 */ /* 0x0207e20000000400 */
[C---:B------:R-:W-:Y:S02]  /*40b0*/  IADD3 R81, R30.reuse, 0xe0, RZ ;  /* 0x000000e01e517810 */ /* 0x040fe40007ffe0ff */
[----:B------:R-:W-:-:S02]  /*40c0*/  IADD3 R135, R30, 0xa0, RZ ;  /* 0x000000a01e877810 */ /* 0x000fc40007ffe0ff */
[-C--:B------:R-:W-:Y:S02]  /*40d0*/  LEA.HI.SX32 R137, R137, R30.reuse, 0x1b ;  /* 0x0000001e89897211 */ /* 0x080fe400078fdaff */
[C---:B---3--:R-:W-:Y:S02]  /*40e0*/  IADD3 R79, R30.reuse, 0x80, RZ ;  /* 0x000000801e4f7810 */ /* 0x048fe40007ffe0ff */
[----:B------:R-:W-:Y:S02]  /*40f0*/  IADD3 R131, R30, 0xc0, RZ ;  /* 0x000000c01e837810 */ /* 0x000fe40007ffe0ff */
[-C--:B------:R-:W-:Y:S02]  /*4100*/  LEA.HI.SX32 R79, R79, R30.reuse, 0x1b ;  /* 0x0000001e4f4f7211 */ /* 0x080fe400078fdaff */
[-C--:B------:R-:W-:Y:S02]  /*4110*/  LEA.HI.SX32 R78, R81, R30.reuse, 0x1b ;  /* 0x0000001e514e7211 */ /* 0x080fe400078fdaff */
[----:B------:R-:W-:-:S02]  /*4120*/  LEA.HI.SX32 R135, R135, R30, 0x1b ;  /* 0x0000001e87877211 */ /* 0x000fc400078fdaff */
[----:B------:R-:W-:Y:S02]  /*4130*/  SHF.L.U32 R82, R137, 0x1, RZ ;  /* 0x0000000189527819 */ /* 0x000fe400000006ff */
[----:B------:R-:W-:Y:S02]  /*4140*/  LEA.HI.SX32 R131, R131, R30, 0x1b ;  /* 0x0000001e83837211 */ /* 0x000fe400078fdaff */
[----:B------:R-:W-:Y:S02]  /*4150*/  SHF.L.U32 R81, R79, 0x1, RZ ;  /* 0x000000014f517819 */ /* 0x000fe400000006ff */
[----:B------:R-:W-:Y:S01]  /*4160*/  ISETP.GE.AND P0, PT, R30, 0x8, PT ;  /* 0x000000081e00780c */ /* 0x000fe20003f06270 */
[----:B------:R-:W-:Y:S01]  /*4170*/  STS.U16 [R82+0x4e0], R113 ;  /* 0x0004e07152007388 */ /* 0x000fe20000000400 */
[----:B------:R-:W-:Y:S02]  /*4180*/  SHF.L.U32 R80, R135, 0x1, RZ ;  /* 0x0000000187507819 */ /* 0x000fe400000006ff */
[----:B------:R-:W-:Y:S01]  /*4190*/  SHF.L.U32 R79, R131, 0x1, RZ ;  /* 0x00000001834f7819 */ /* 0x000fe200000006ff */
[----:B------:R3:W-:Y:S01]  /*41a0*/  STS.U16 [R81+0x520], R110 ;  /* 0x0005206e51007388 */ /* 0x0007e20000000400 */
[----:B0-----:R-:W-:-:S02]  /*41b0*/  FMUL.FTZ R131, R133, R5 ;  /* 0x0000000585837220 */ /* 0x001fc40000410000 */
[C---:B-1----:R-:W-:Y:S01]  /*41c0*/  FMUL.FTZ R135, R133.reuse, R7 ;  /* 0x0000000785877220 */ /* 0x042fe20000410000 */
[----:B------:R-:W-:Y:S01]  /*41d0*/  STS.U16 [R80+0x560], R115 ;  /* 0x0005607350007388 */ /* 0x000fe20000000400 */
[----:B---3--:R-:W-:-:S03]  /*41e0*/  FMUL.FTZ R110, R133, R130 ;  /* 0x00000082856e7220 */ /* 0x008fc60000410000 */
[----:B------:R2:W-:Y:S01]  /*41f0*/  STS.U16 [R79+0x5a0], R112 ;  /* 0x0005a0704f007388 */ /* 0x0005e20000000400 */
[C---:B------:R-:W-:Y:S02]  /*4200*/  FFMA.FTZ R130, R12.reuse, R130, R135 ;  /* 0x000000820c827223 */ /* 0x040fe40000010087 */
[----:B------:R-:W-:Y:S01]  /*4210*/  FFMA.FTZ R7, R12, R7, -R110 ;  /* 0x000000070c077223 */ /* 0x000fe2000001086e */
[----:B------:R-:W-:Y:S01]  /*4220*/  SHF.L.U32 R78, R78, 0x1, RZ ;  /* 0x000000014e4e7819 */ /* 0x000fe200000006ff */
[----:B------:R-:W-:Y:S02]  /*4230*/  @P0 FADD.FTZ R15, R15, R130 ;  /* 0x000000820f0f0221 */ /* 0x000fe40000010000 */
[-C--:B--2---:R-:W-:Y:S02]  /*4240*/  FFMA.FTZ R112, R12, R6.reuse, R131 ;  /* 0x000000060c707223 */ /* 0x084fe40000010083 */
[----:B------:R-:W-:Y:S02]  /*4250*/  FMUL.FTZ R6, R133, R6 ;  /* 0x0000000685067220 */ /* 0x000fe40000410000 */
[----:B------:R-:W-:-:S02]  /*4260*/  @P0 FADD.FTZ R14, R14, R7 ;  /* 0x000000070e0e0221 */ /* 0x000fc40000010000 */
[----:B------:R-:W-:Y:S01]  /*4270*/  @P0 FFMA.FTZ R12, R12, R5, -R6 ;  /* 0x000000050c0c0223 */ /* 0x000fe20000010806 */
[----:B------:R-:W-:Y:S01]  /*4280*/  STS.U16 [R78+0x5e0], R117 ;  /* 0x0005e0754e007388 */ /* 0x000fe20000000400 */
[----:B------:R-:W-:-:S03]  /*4290*/  FSEL R112, R133, R112, !P0 ;  /* 0x0000007085707208 */ /* 0x000fc60004000000 */
[----:B------:R-:W-:Y:S01]  /*42a0*/  STS.U16 [R4+0x620], R111 ;  /* 0x0006206f04007388 */ /* 0x000fe20000000400 */
[----:B------:R-:W-:-:S03]  /*42b0*/  ISETP.NE.AND P0, PT, R26, RZ, PT ;  /* 0x000000ff1a00720c */ /* 0x000fc60003f05270 */
[----:B------:R-:W0:Y:S04]  /*42c0*/  SHFL.UP PT, R111, R14, 0x10, RZ ;  /* 0x060000000e6f7989 */ /* 0x000e2800000e00ff */
[----:B------:R-:W1:Y:S04]  /*42d0*/  SHFL.UP PT, R113, R15, 0x10, RZ ;  /* 0x060000000f717989 */ /* 0x000e6800000e00ff */
[----:B------:R-:W2:Y:S01]  /*42e0*/  SHFL.UP PT, R5, R12, 0x10, RZ ;  /* 0x060000000c057989 */ /* 0x000ea200000e00ff */
[----:B------:R-:W-:-:S03]  /*42f0*/  ISETP.EQ.OR P0, PT, R31, RZ, P0 ;  /* 0x000000ff1f00720c */ /* 0x000fc60000702670 */
[----:B------:R-:W3:Y:S04]  /*4300*/  SHFL.UP PT, R7, R112, 0x10, RZ ;  /* 0x0600000070077989 */ /* 0x000ee800000e00ff */
[----:B------:R4:W-:Y:S04]  /*4310*/  STS.U16 [R8+0x660], R123 ;  /* 0x0006607b08007388 */ /* 0x0009e80000000400 */
[----:B------:R5:W-:Y:S04]  /*4320*/  STS.U16 [R9+0x6a0], R120 ;  /* 0x0006a07809007388 */ /* 0x000be80000000400 */
[----:B------:R-:W-:Y:S01]  /*4330*/  STS.U16 [R10+0x6e0], R121 ;  /* 0x0006e0790a007388 */ /* 0x000fe20000000400 */
[----:B----4-:R-:W-:Y:S01]  /*4340*/  MOV R8, 0x3f800000 ;  /* 0x3f80000000087802 */ /* 0x010fe20000000f00 */
[----:B-----5:R-:W-:-:S02]  /*4350*/  HFMA2.MMA R9, -RZ, RZ, 0, 0 ;  /* 0x00000000ff097435 */ /* 0x020fc400000001ff */
[----:B------:R4:W-:Y:S04]  /*4360*/  STS.U16 [R11+0x720], R118 ;  /* 0x000720760b007388 */ /* 0x0009e80000000400 */
[----:B------:R0:W-:Y:S01]  /*4370*/  STS.U16 [R13+0x760], R116 ;  /* 0x000760740d007388 */ /* 0x0001e20000000400 */
[----:B----4-:R-:W-:-:S03]  /*4380*/  CS2R R10, SRZ ;  /* 0x00000000000a7805 */ /* 0x010fc6000001ff00 */
[----:B------:R4:W-:Y:S04]  /*4390*/  STS.U16 [R20+0x7a0], R119 ;  /* 0x0007a07714007388 */ /* 0x0009e80000000400 */
[----:B------:R-:W-:Y:S01]  /*43a0*/  STS.U16 [R21+0x7e0], R126 ;  /* 0x0007e07e15007388 */ /* 0x000fe20000000400 */
[----:B------:R-:W-:-:S06]  /*43b0*/  NOP ;  /* 0x0000000000007918 */ /* 0x000fcc0000000000 */
[----:B------:R-:W5:Y:S01]  /*43c0*/  @!P0 LDS.128 R8, [R77.X16+0x880] ;  /* 0x000880004d088984 */ /* 0x000f62000000cc00 */
[----:B------:R-:W-:Y:S01]  /*43d0*/  ISETP.GE.AND P0, PT, R30, 0x10, PT ;  /* 0x000000101e00780c */ /* 0x000fe20003f06270 */
[C---:B0-----:R-:W-:Y:S02]  /*43e0*/  FMUL.FTZ R13, R112.reuse, R111 ;  /* 0x0000006f700d7220 */ /* 0x041fe40000410000 */
[C---:B-1----:R-:W-:Y:S01]  /*43f0*/  FMUL.FTZ R4, R112.reuse, R113 ;  /* 0x0000007170047220 */ /* 0x042fe20000410000 */
[----:B------:R-:W-:Y:S01]  /*4400*/  LDS.U16 R130, [R87+0x420] ;  /* 0x0004200057827984 */ /* 0x000fe20000000400 */
[----:B--2---:R-:W-:Y:S02]  /*4410*/  FMUL.FTZ R6, R112, R5 ;  /* 0x0000000570067220 */ /* 0x004fe40000410000 */
[C---:B----4-:R-:W-:Y:S01]  /*4420*/  FFMA.FTZ R20, R12.reuse, R113, R13 ;  /* 0x000000710c147223 */ /* 0x050fe2000001000d */
[----:B------:R-:W-:Y:S01]  /*4430*/  LDS.U16 R132, [R87+0x422] ;  /* 0x0004220057847984 */ /* 0x000fe20000000400 */
[----:B------:R-:W-:-:S02]  /*4440*/  FFMA.FTZ R111, R12, R111, -R4 ;  /* 0x0000006f0c6f7223 */ /* 0x000fc40000010804 */
[-C--:B---3--:R-:W-:Y:S01]  /*4450*/  FFMA.FTZ R13, R12, R7.reuse, R6 ;  /* 0x000000070c0d7223 */ /* 0x088fe20000010006 */
[----:B------:R-:W-:Y:S01]  /*4460*/  LDS.U16 R126, [R87+0x424] ;  /* 0x00042400577e7984 */ /* 0x000fe20000000400 */
[----:B------:R-:W-:Y:S02]  /*4470*/  FMUL.FTZ R4, R112, R7 ;  /* 0x0000000770047220 */ /* 0x000fe40000410000 */
[----:B------:R-:W-:Y:S01]  /*4480*/  @P0 FADD.FTZ R14, R14, R111 ;  /* 0x0000006f0e0e0221 */ /* 0x000fe20000010000 */
[----:B------:R-:W-:Y:S01]  /*4490*/  FSEL R13, R112, R13, !P0 ;  /* 0x0000000d700d7208 */ /* 0x000fe20004000000 */
[----:B------:R-:W-:Y:S01]  /*44a0*/  @P0 FFMA.FTZ R12, R12, R5, -R4 ;  /* 0x000000050c0c0223 */ /* 0x000fe20000010804 */
[----:B------:R-:W-:Y:S01]  /*44b0*/  LDS.U16 R131, [R87+0x426] ;  /* 0x0004260057837984 */ /* 0x000fe20000000400 */
[----:B------:R-:W-:Y:S01]  /*44c0*/  @P0 FADD.FTZ R15, R15, R20 ;  /* 0x000000140f0f0221 */ /* 0x000fe20000010000 */
[C---:B------:R-:W-:Y:S02]  /*44d0*/  ISETP.NE.AND P0, PT, R30.reuse, 0x1f, PT ;  /* 0x0000001f1e00780c */ /* 0x040fe40003f05270 */
        /* <DEDUP_REMOVED lines=24> */
[----:B0-----:R-:W-:Y:S01]  /*4660*/  @!P1 IMAD.MOV.U32 R135, RZ, RZ, R9 ;  /* 0x000000ffff879224 */ /* 0x001fe200078e0009 */
[----:B-1----:R-:W-:-:S02]  /*4670*/  @!P1 MOV R136, R8 ;  /* 0x0000000800889202 */ /* 0x002fc40000000f00 */
[----:B--2---:R-:W-:Y:S02]  /*4680*/  @!P1 MOV R133, R11 ;  /* 0x0000000b00859202 */ /* 0x004fe40000000f00 */
[----:B---3--:R-:W-:Y:S01]  /*4690*/  @!P1 MOV R134, R10 ;  /* 0x0000000a00869202 */ /* 0x008fe20000000f00 */
[CC--:B------:R-:W-:Y:S02]  /*46a0*/  @P2 FMUL.FTZ R87, R20.reuse, R135.reuse ;  /* 0x0000008714572220 */ /* 0x0c0fe40000410000 */
[C---:B------:R-:W-:Y:S02]  /*46b0*/  @P2 FMUL.FTZ R135, R21.reuse, R135 ;  /* 0x0000008715872220 */ /* 0x040fe40000410000 */
        /* <DEDUP_REMOVED lines=28> */
[----:B------:R-:W-:Y:S02]  /*4880*/  FFMA.FTZ R8, R4, R8, -R13 ;  /* 0x0000000804087223 */ /* 0x000fe4000001080d */
[----:B------:R-:W-:Y:S02]  /*4890*/  FMUL.FTZ R12, R106, R105 ;  /* 0x000000696a0c7220 */ /* 0x000fe40000410000 */
[----:B------:R-:W-:Y:S01]  /*48a0*/  FFMA.FTZ R9, R4, R9, R5 ;  /* 0x0000000904097223 */ /* 0x000fe20000010005 */
[----:B------:R-:W-:Y:S01]  /*48b0*/  BSSY B0, `(.L_x_2205) ;  /* 0x0000018000007945 */ /* 0x000fe20003800000 */
[----:B------:R-:W-:Y:S02]  /*48c0*/  FMUL.FTZ R21, R106, R109 ;  /* 0x0000006d6a157220 */ /* 0x000fe40000410000 */
[----:B------:R-:W-:Y:S01]  /*48d0*/  FFMA.FTZ R4, R4, R11, R10 ;  /* 0x0000000b04047223 */ /* 0x000fe2000001000a */
[----:B------:R-:W-:Y:S01]  /*48e0*/  HADD2.F32 R132, -RZ, R132.H0_H0 ;  /* 0x20000084ff847230 */ /* 0x000fe20000004100 */
[----:B------:R-:W-:-:S02]  /*48f0*/  FFMA.FTZ R13, R98, R109, -R12 ;  /* 0x0000006d620d7223 */ /* 0x000fc4000001080c */
        /* <DEDUP_REMOVED lines=19> */
.L_x_2206:
[----:B------:R-:W-:Y:S05]  /*4a30*/  BSYNC B0 ;  /* 0x0000000000007941 */ /* 0x000fea0003800000 */
.L_x_2205:
[----:B------:R-:W-:Y:S01]  /*4a40*/  FADD.FTZ R98, R83, R98 ;  /* 0x0000006253627221 */ /* 0x000fe20000010000 */
[----:B------:R-:W-:Y:S01]  /*4a50*/  HADD2.F32 R121, -RZ, R121.H0_H0 ;  /* 0x20000079ff797230 */ /* 0x000fe20000004100 */
[----:B------:R-:W-:Y:S01]  /*4a60*/  FADD.FTZ R84, R84, R13 ;  /* 0x0000000d54547221 */ /* 0x000fe20000010000 */
[----:B------:R-:W-:Y:S01]  /*4a70*/  HADD2.F32 R119, -RZ, R119.H0_H0 ;  /* 0x20000077ff777230 */ /* 0x000fe20000004100 */
[----:B-1----:R-:W-:Y:S01]  /*4a80*/  FMUL.FTZ R5, R85, R98 ;  /* 0x0000006255057220 */ /* 0x002fe20000410000 */
[----:B------:R-:W-:Y:S01]  /*4a90*/  IADD3 R77, R77, 0x1, RZ ;  /* 0x000000014d4d7810 */ /* 0x000fe20007ffe0ff */
[-C--:B------:R-:W-:Y:S01]  /*4aa0*/  FMUL.FTZ R85, R85, R84.reuse ;  /* 0x0000005455557220 */ /* 0x080fe20000410000 */
[----:B------:R-:W-:Y:S01]  /*4ab0*/  HADD2.F32 R131, -RZ, R131.H0_H0 ;  /* 0x20000083ff837230 */ /* 0x000fe20000004100 */
[C---:B------:R-:W-:Y:S01]  /*4ac0*/  FFMA.FTZ R4, R86.reuse, R84, -R5 ;  /* 0x0000005456047223 */ /* 0x040fe20000010805 */
[----:B------:R-:W-:Y:S01]  /*4ad0*/  ISETP.GE.AND P0, PT, R77, c[0x0][0x16c], PT ;  /* 0x00005b004d007a0c */ /* 0x000fe20003f06270 */
[-C--:B------:R-:W-:Y:S01]  /*4ae0*/  FFMA.FTZ R85, R86, R98.reuse, R85 ;  /* 0x0000006256557223 */ /* 0x080fe20000010055 */
        /* <DEDUP_REMOVED lines=23> */
[----:B------:R-:W-:-:S02]  /*4c60*/  FFMA.FTZ R4, R107, R93, R4 ;  /* 0x0000005d6b047223 */ /* 0x000fc40000010004 */
[----:B------:R-:W-:Y:S02]  /*4c70*/  FFMA.FTZ R107, R107, R97, -R104 ;  /* 0x000000616b6b7223 */ /* 0x000fe40000010868 */
[----:B------:R-:W-:Y:S02]  /*4c80*/  FFMA.FTZ R119, R119, R84, -R6 ;  /* 0x0000005477777223 */ /* 0x000fe40000010806 */
[----:B------:R-:W-:Y:S02]  /*4c90*/  FADD.FTZ R107, R122, R107 ;  /* 0x0000006b7a6b7221 */ /* 0x000fe40000010000 */
[----:B------:R-:W-:Y:S02]  /*4ca0*/  FADD.FTZ R6, R125, R4 ;  /* 0x000000047d067221 */ /* 0x000fe40000010000 */
[C---:B------:R-:W-:Y:S02]  /*4cb0*/  FMUL.FTZ R7, R114.reuse, R107 ;  /* 0x0000006b72077220 */ /* 0x040fe40000410000 */
[----:B------:R-:W-:-:S02]  /*4cc0*/  FMUL.FTZ R5, R114, R6 ;  /* 0x0000000672057220 */ /* 0x000fc40000410000 */
[C---:B------:R-:W-:Y:S02]  /*4cd0*/  FFMA.FTZ R7, R124.reuse, R6, R7 ;  /* 0x000000067c077223 */ /* 0x040fe40000010007 */
[----:B------:R-:W-:Y:S02]  /*4ce0*/  FFMA.FTZ R4, R124, R107, -R5 ;  /* 0x0000006b7c047223 */ /* 0x000fe40000010805 */
[----:B------:R-:W-:Y:S02]  /*4cf0*/  FADD.FTZ R128, R128, R7 ;  /* 0x0000000780807221 */ /* 0x000fe40000010000 */
[----:B------:R-:W-:Y:S02]  /*4d00*/  FMUL.FTZ R132, R132, R91 ;  /* 0x0000005b84847220 */ /* 0x000fe40000410000 */
[----:B------:R-:W-:Y:S02]  /*4d10*/  FMUL.FTZ R131, R131, R20 ;  /* 0x0000001483837220 */ /* 0x000fe40000410000 */
[----:B------:R-:W-:-:S02]  /*4d20*/  FMUL.FTZ R123, R123, R105 ;  /* 0x000000697b7b7220 */ /* 0x000fc40000410000 */
[----:B------:R-:W-:Y:S02]  /*4d30*/  FMUL.FTZ R118, R118, R85 ;  /* 0x0000005576767220 */ /* 0x000fe40000410000 */
[----:B------:R-:W-:Y:S02]  /*4d40*/  FMUL.FTZ R5, R116, R93 ;  /* 0x0000005d74057220 */ /* 0x000fe40000410000 */
[----:B------:R-:W-:Y:S02]  /*4d50*/  FMUL.FTZ R6, R113, R6 ;  /* 0x0000000671067220 */ /* 0x000fe40000410000 */
[----:B------:R-:W-:Y:S02]  /*4d60*/  FADD.FTZ R4, R127, R4 ;  /* 0x000000047f047221 */ /* 0x000fe40000010000 */
[----:B------:R-:W-:Y:S02]  /*4d70*/  FMUL.FTZ R115, R115, R128 ;  /* 0x0000008073737220 */ /* 0x000fe40000410000 */
        /* <DEDUP_REMOVED lines=14> */
[----:B------:R-:W-:Y:S01]  /*4e60*/  FFMA.FTZ R72, R115, 2, R72 ;  /* 0x4000000073487823 */ /* 0x000fe20000010048 */
[----:B------:R-:W-:Y:S01]  /*4e70*/  @P0 CALL.REL.NOINC `(.L_x_2204) ;  /* 0x0000001000000944 */ /* 0x000fe20003c00000 */
[----:B------:R-:W-:Y:S05]  /*4e80*/  BRA `(.L_x_2207) ;  /* 0xffffd4e000007947 */ /* 0x000fea000383ffff */
.L_x_2204:
[----:B------:R-:W-:Y:S01]  /*4e90*/  BAR.SYNC.DEFER_BLOCKING 0x0 ;  /* 0x0000000000007b1d */ /* 0x000fe20000010000 */
[----:B------:R-:W-:Y:S02]  /*4ea0*/  ISETP.NE.AND P0, PT, R53, RZ, PT ;  /* 0x000000ff3500720c */ /* 0x000fe40003f05270 */
[----:B------:R-:W-:Y:S02]  /*4eb0*/  F2FP.PACK_AB R55, R66, R55 ;  /* 0x000000374237723e */ /* 0x000fe400000000ff */
[----:B------:R-:W-:Y:S01]  /*4ec0*/  F2FP.PACK_AB R57, R68, R57 ;  /* 0x000000394439723e */ /* 0x000fe200000000ff */
[----:B------:R-:W-:Y:S01]  /*4ed0*/  BSSY B0, `(.L_x_2208) ;  /* 0x000002d000007945 */ /* 0x000fe20003800000 */
[----:B------:R-:W-:-:S02]  /*4ee0*/  F2FP.PACK_AB R59, R70, R59 ;  /* 0x0000003b463b723e */ /* 0x000fc400000000ff */
[----:B------:R-:W-:Y:S02]  /*4ef0*/  F2FP.PACK_AB R61, R72, R61 ;  /* 0x0000003d483d723e */ /* 0x000fe400000000ff */
        /* <DEDUP_REMOVED lines=35> */
[----:B------:R-:W-:-:S04]  /*5130*/  IMAD.WIDE.U32 R6, R25, c[0x0][0x200], R6 ;  /* 0x0000800019067a25 */ /* 0x000fc800078e0006 */
[----:B------:R-:W-:-:S04]  /*5140*/  IMAD.IADD R7, R9, 0x1, R7 ;  /* 0x0000000109077824 */ /* 0x000fc800078e0207 */
[----:B------:R-:W-:-:S05]  /*5150*/  IMAD.WIDE.U32 R6, R0, c[0x0][0x208], R6 ;  /* 0x0000820000067a25 */ /* 0x000fca00078e0006 */
[----:B------:R-:W-:Y:S02]  /*5160*/  IADD3 R7, R7, R47, RZ ;  /* 0x0000002f07077210 */ /* 0x000fe40007ffe0ff */
[----:B------:R-:W-:-:S04]  /*5170*/  LEA R8, P0, R6, c[0x0][0x258], 0x1 ;  /* 0x0000960006087a11 */ /* 0x000fc800078008ff */
[----:B------:R-:W-:-:S05]  /*5180*/  LEA.HI.X R9, R6, c[0x0][0x25c], R7, 0x1, P0 ;  /* 0x0000970006097a11 */ /* 0x000fca00000f0c07 */
[----:B------:R0:W-:Y:S04]  /*5190*/  STG.E.U16 [R8.64], R49 ;  /* 0x0000003108007986 */ /* 0x0001e8000c101504 */
.L_x_2209:
[----:B------:R-:W-:Y:S05]  /*51a0*/  BSYNC B0 ;  /* 0x0000000000007941 */ /* 0x000fea0003800000 */
.L_x_2208:
        /* <DEDUP_REMOVED lines=11> */
[----:B------:R-:W-:Y:S02]  /*5260*/  LOP3.LUT R12, R27, 0x80, R26, 0xfe, !PT ;  /* 0x000000801b0c7812 */ /* 0x000fe400078efe1a */
[----:B------:R-:W-:Y:S02]  /*5270*/  LEA R7, P4, R28, c[0x0][0x258], 0x1 ;  /* 0x000096001c077a11 */ /* 0x000fe400078808ff */
[----:B------:R-:W-:Y:S02]  /*5280*/  IADD3.X R5, R9, R8, R5, P5, !PT ;  /* 0x0000000809057210 */ /* 0x000fe40002ffe405 */
[----:B------:R-:W-:-:S02]  /*5290*/  ISETP.GE.AND P3, PT, R12, R55, PT ;  /* 0x000000370c00720c */ /* 0x000fc40003f66270 */
[----:B------:R-:W-:Y:S02]  /*52a0*/  LEA.HI.X R8, R28, c[0x0][0x25c], R29, 0x1, P4 ;  /* 0x000097001c087a11 */ /* 0x000fe400020f0c1d */
[C---:B------:R-:W-:Y:S02]  /*52b0*/  LEA R4, P6, R6.reuse, R7, 0x1 ;  /* 0x0000000706047211 */ /* 0x040fe400078c08ff */
[C-C-:B------:R-:W-:Y:S02]  /*52c0*/  LOP3.LUT R12, R27.reuse, 0xc0, R26.reuse, 0xfe, !PT ;  /* 0x000000c01b0c7812 */ /* 0x140fe400078efe1a */
[----:B------:R-:W-:Y:S02]  /*52d0*/  LOP3.LUT R14, R27, 0xe0, R26, 0xfe, !PT ;  /* 0x000000e01b0e7812 */ /* 0x000fe400078efe1a */
[----:B------:R-:W-:Y:S02]  /*52e0*/  LEA.HI.X R5, R6, R8, R5, 0x1, P6 ;  /* 0x0000000806057211 */ /* 0x000fe400030f0c05 */
[----:B------:R-:W-:-:S02]  /*52f0*/  ISETP.GE.AND P5, PT, R12, R55, PT ;  /* 0x000000370c00720c */ /* 0x000fc40003fa6270 */
[-C--:B------:R-:W-:Y:S01]  /*5300*/  ISETP.GE.AND P6, PT, R14, R55.reuse, PT ;  /* 0x000000370e00720c */ /* 0x080fe20003fc6270 */
[----:B------:R0:W-:Y:S01]  /*5310*/  @!P0 STG.E.U16 [R4.64+0x40], R51 ;  /* 0x0000403304008986 */ /* 0x0001e2000c101504 */
[--C-:B------:R-:W-:Y:S02]  /*5320*/  LOP3.LUT R10, R27, 0x60, R26.reuse, 0xfe, !PT ;  /* 0x000000601b0a7812 */ /* 0x100fe400078efe1a */
[----:B------:R-:W-:Y:S01]  /*5330*/  IADD3 R31, R31, 0x1, RZ ;  /* 0x000000011f1f7810 */ /* 0x000fe20007ffe0ff */
[----:B------:R0:W-:Y:S01]  /*5340*/  @!P2 STG.E.U16 [R4.64+0x80], R11 ;  /* 0x0000800b0400a986 */ /* 0x0001e2000c101504 */
[----:B------:R-:W-:Y:S02]  /*5350*/  ISETP.GE.AND P1, PT, R10, R55, PT ;  /* 0x000000370a00720c */ /* 0x000fe40003f26270 */
[----:B------:R-:W-:Y:S01]  /*5360*/  LOP3.LUT R10, R27, 0xa0, R26, 0xfe, !PT ;  /* 0x000000a01b0a7812 */ /* 0x000fe200078efe1a */
[----:B------:R0:W-:Y:S01]  /*5370*/  @!P3 STG.E.U16 [R4.64+0x100], R81 ;  /* 0x000100510400b986 */ /* 0x0001e2000c101504 */
[----:B------:R-:W-:-:S02]  /*5380*/  ISETP.GE.AND P0, PT, R31, c[0x0][0x174], PT ;  /* 0x00005d001f007a0c */ /* 0x000fc40003f06270 */
[----:B------:R-:W-:Y:S01]  /*5390*/  ISETP.GE.AND P4, PT, R10, R55, PT ;  /* 0x000000370a00720c */ /* 0x000fe20003f86270 */
[----:B------:R0:W-:Y:S01]  /*53a0*/  @!P5 STG.E.U16 [R4.64+0x180], R79 ;  /* 0x0001804f0400d986 */ /* 0x0001e2000c101504 */
[----:B------:R-:W-:Y:S02]  /*53b0*/  IADD3 R43, P3, R43, 0x400, RZ ;  /* 0x000004002b2b7810 */ /* 0x000fe40007f7e0ff */
[----:B------:R-:W-:Y:S01]  /*53c0*/  IADD3 R16, P2, R16, 0x200, RZ ;  /* 0x0000020010107810 */ /* 0x000fe20007f5e0ff */
[----:B------:R0:W-:Y:S01]  /*53d0*/  @!P6 STG.E.U16 [R4.64+0x1c0], R21 ;  /* 0x0001c0150400e986 */ /* 0x0001e2000c101504 */
[----:B------:R-:W-:Y:S02]  /*53e0*/  IADD3.X R45, RZ, R45, RZ, P3, !PT ;  /* 0x0000002dff2d7210 */ /* 0x000fe40001ffe4ff */
[----:B------:R-:W-:Y:S01]  /*53f0*/  IADD3.X R17, RZ, R17, RZ, P2, !PT ;  /* 0x00000011ff117210 */ /* 0x000fe200017fe4ff */
        /* <DEDUP_REMOVED lines=8> */
.L_x_2210:
[----:B------:R-:W-:Y:S05]  /*5480*/  EXIT ;  /* 0x000000000000794d */ /* 0x000fea0003800000 */
.L_x_2212:
        /* <DEDUP_REMOVED lines=15> */
.L_x_5374:


//--------------------- .text._Z25selective_scan_fwd_kernelI32Selective_Scan_fwd_kernel_traitsILi32ELi8ELi1ELb0ELb1ELb1ELb1EN3c104HalfENS1_7complexIfEEEEv13SSMParamsBase --------------------------
	.section	.text._Z25selective_scan_fwd_kernelI32Selective_Scan_fwd_kernel_traitsILi32ELi8ELi1ELb0ELb1ELb1ELb1EN3c104HalfENS1_7complexIfEEEEv13SSMParamsBase,"ax",@progbits
	.sectioninfo	@"SHI_REGISTERS=140"
	.align	128
        .global         _Z25selective_scan_fwd_kernelI32Selective_Scan_fwd_kernel_traitsILi32ELi8ELi1ELb0ELb1ELb1ELb1EN3c104HalfENS1_7complexIfEEEEv13SSMParamsBase
        .type           _Z25selective_scan_fwd_kernelI32Selective_Scan_fwd_kernel_traitsILi32ELi8ELi1ELb0ELb1ELb1ELb1EN3c104HalfENS1_7complexIfEEEEv13SSMParamsBase,@function
        .size           _Z25selective_scan_fwd_kernelI32Selective_Scan_fwd_kernel_traitsILi32ELi8ELi1ELb0ELb1ELb1ELb1EN3c104HalfENS1_7complexIfEEEEv13SSMParamsBase,(.L_x_5375 - _Z25selective_scan_fwd_kernelI32Selective_Scan_fwd_kernel_traitsILi32ELi8ELi1ELb0ELb1ELb1ELb1EN3c104HalfENS1_7complexIfEEEEv13SSMParamsBase)
        .other          _Z25selective_scan_fwd_kernelI32Selective_Scan_fwd_kernel_traitsILi32ELi8ELi1ELb0ELb1ELb1ELb1EN3c104HalfENS1_7complexIfEEEEv13SSMParamsBase,@"STO_CUDA_ENTRY STV_DEFAULT"
_Z25selective_scan_fwd_kernelI32Selective_Scan_fwd_kernel_traitsILi32ELi8ELi1ELb0ELb1ELb1ELb1EN3c104HalfENS1_7complexIfEEEEv13SSMParamsBase:
.text._Z25selective_scan_fwd_kernelI32Selective_Scan_fwd_kernel_traitsILi32ELi8ELi1ELb0ELb1ELb1ELb1EN3c104HalfENS1_7complexIfEEEEv13SSMParamsBase:
[----:B------:R-:W-:Y:S02]  /*0000*/  MOV R1, c[0x0][0x28] ;  /* 0x00000a0000017a02 */ /* 0x000fe40000000f00 */
[----:B------:R-:W0:Y:S01]  /*0010*/  S2UR UR4, SR_CTAID.Y ;  /* 0x00000000000479c3 */ /* 0x000e220000002600 */
[----:B------:R-:W-:Y:S01]  /*0020*/  ISETP.NE.U32.AND P1, PT, RZ, c[0x0][0x250], PT ;  /* 0x00009400ff007a0c */ /* 0x000fe20003f25070 */
[----:B------:R-:W-:Y:S01]  /*0030*/  HFMA2.MMA R22, -RZ, RZ, 0, 0 ;  /* 0x00000000ff167435 */ /* 0x000fe200000001ff */
[----:B------:R-:W-:Y:S02]  /*0040*/  MOV R24, RZ ;  /* 0x000000ff00187202 */ /* 0x000fe40000000f00 */
[----:B------:R-:W-:Y:S02]  /*0050*/  ISETP.NE.AND.EX P1, PT, RZ, c[0x0][0x254], PT, P1 ;  /* 0x00009500ff007a0c */ /* 0x000fe40003f25310 */
[----:B------:R-:W-:Y:S02]  /*0060*/  ISETP.NE.U32.AND P0, PT, RZ, c[0x0][0x238], PT ;  /* 0x00008e00ff007a0c */ /* 0x000fe40003f05070 */
[----:B------:R-:W-:Y:S02]  /*0070*/  IABS R15, c[0x0][0x178] ;  /* 0x00005e00000f7a13 */ /* 0x000fe40000000000 */
[----:B------:R-:W-:-:S02]  /*0080*/  ISETP.NE.AND.EX P0, PT, RZ, c[0x0][0x23c], PT, P0 ;  /* 0x00008f00ff007a0c */ /* 0x000fc40003f05300 */
[----:B0-----:R-:W-:Y:S01]  /*0090*/  MOV R0, UR4 ;  /* 0x0000000400007c02 */ /* 0x001fe20008000f00 */
[----:B------:R-:W-:-:S03]  /*00a0*/  ULDC.64 UR4, c[0x0][0x118] ;  /* 0x0000460000047ab9 */ /* 0x000fc60000000a00 */
[----:B------:R-:W-:Y:S02]  /*00b0*/  SHF.R.S32.HI R23, RZ, 0x1f, R0 ;  /* 0x0000001fff177819 */ /* 0x000fe40000011400 */
[C---:B------:R-:W-:Y:S01]  /*00c0*/  @P1 LEA R4, P3, R0.reuse, c[0x0][0x250], 0x2 ;  /* 0x0000940000041a11 */ /* 0x040fe200078610ff */
[----:B------:R-:W0:Y:S04]  /*00d0*/  I2F.RP R8, R15 ;  /* 0x0000000f00087306 */ /* 0x000e280000209400 */
[C---:B------:R-:W-:Y:S02]  /*00e0*/  @P0 LEA R2, P2, R0.reuse, c[0x0][0x238], 0x2 ;  /* 0x00008e0000020a11 */ /* 0x040fe400078410ff */
[C-C-:B------:R-:W-:Y:S02]  /*00f0*/  @P1 LEA.HI.X R5, R0.reuse, c[0x0][0x254], R23.reuse, 0x2, P3 ;  /* 0x0000950000051a11 */ /* 0x140fe400018f1417 */
[----:B------:R-:W-:-:S03]  /*0100*/  @P0 LEA.HI.X R3, R0, c[0x0][0x23c], R23, 0x2, P2 ;  /* 0x00008f0000030a11 */ /* 0x000fc600010f1417 */
[----:B------:R1:W5:Y:S01]  /*0110*/  @P1 LDG.E R24, [R4.64] ;  /* 0x0000000404181981 */ /* 0x000362000c1e1900 */
[----:B------:R-:W2:Y:S03]  /*0120*/  S2UR UR6, SR_CTAID.X ;  /* 0x00000000000679c3 */ /* 0x000ea60000002500 */
[----:B------:R3:W5:Y:S01]  /*0130*/  @P0 LDG.E R22, [R2.64] ;  /* 0x0000000402160981 */ /* 0x000762000c1e1900 */
[----:B0-----:R-:W0:Y:S02]  /*0140*/  MUFU.RCP R8, R8 ;  /* 0x0000000800087308 */ /* 0x001e240000001000 */
[----:B0-----:R-:W-:-:S06]  /*0150*/  IADD3 R6, R8, 0xffffffe, RZ ;  /* 0x0ffffffe08067810 */ /* 0x001fcc0007ffe0ff */
[----:B------:R0:W4:Y:S02]  /*0160*/  F2I.FTZ.U32.TRUNC.NTZ R7, R6 ;  /* 0x0000000600077305 */ /* 0x000124000021f000 */
[----:B0-----:R-:W-:Y:S01]  /*0170*/  IMAD.MOV.U32 R6, RZ, RZ, RZ ;  /* 0x000000ffff067224 */ /* 0x001fe200078e00ff */
[----:B----4-:R-:W-:-:S05]  /*0180*/  IADD3 R10, RZ, -R7, RZ ;  /* 0x80000007ff0a7210 */ /* 0x010fca0007ffe0ff */
[----:B---3--:R-:W-:-:S04]  /*0190*/  IMAD R3, R10, R15, RZ ;  /* 0x0000000f0a037224 */ /* 0x008fc800078e02ff */
[----:B------:R-:W-:Y:S01]  /*01a0*/  IMAD.HI.U32 R7, R7, R3, R6 ;  /* 0x0000000307077227 */ /* 0x000fe200078e0006 */
[----:B------:R-:W-:Y:S02]  /*01b0*/  MOV R3, c[0x0][0x174] ;  /* 0x00005d0000037a02 */ /* 0x000fe40000000f00 */
[----:B------:R-:W-:Y:S02]  /*01c0*/  IABS R2, R0 ;  /* 0x0000000000027213 */ /* 0x000fe40000000000 */
[----:B------:R-:W-:-:S03]  /*01d0*/  ISETP.GE.AND P0, PT, R3, 0x1, PT ;  /* 0x000000010300780c */ /* 0x000fc60003f06270 */
[----:B------:R-:W-:Y:S01]  /*01e0*/  IMAD.HI.U32 R12, R7, R2, RZ ;  /* 0x00000002070c7227 */ /* 0x000fe200078e00ff */
[----:B--2---:R-:W-:-:S04]  /*01f0*/  MOV R25, UR6 ;  /* 0x0000000600197c02 */ /* 0x004fc80008000f00 */
[----:B------:R-:W-:Y:S02]  /*0200*/  IADD3 R8, -R12, RZ, RZ ;  /* 0x000000ff0c087210 */ /* 0x000fe40007ffe1ff */
[----:B------:R-:W-:-:S03]  /*0210*/  SHF.R.S32.HI R128, RZ, 0x1f, R25 ;  /* 0x0000001fff807819 */ /* 0x000fc60000011419 */
[----:B------:R-:W-:Y:S01]  /*0220*/  IMAD R8, R15, R8, R2 ;  /* 0x000000080f087224 */ /* 0x000fe200078e0202 */
[----:B------:R-:W-:Y:S06]  /*0230*/  @!P0 EXIT ;  /* 0x000000000000894d */ /* 0x000fec0003800000 */
[----:B-1----:R-:W0:Y:S01]  /*0240*/  S2R R51, SR_TID.X ;  /* 0x0000000000337919 */ /* 0x002e220000002100 */
[----:B------:R-:W-:Y:S01]  /*0250*/  ISETP.GT.U32.AND P2, PT, R15, R8, PT ;  /* 0x000000080f00720c */ /* 0x000fe20003f44070 */
[----:B------:R-:W-:Y:S01]  /*0260*/  IMAD R2, R128, c[0x0][0x190], RZ ;  /* 0x0000640080027a24 */ /* 0x000fe200078e02ff */
[----:B------:R-:W-:Y:S01]  /*0270*/  LOP3.LUT R10, R0, c[0x0][0x178], RZ, 0x3c, !PT ;  /* 0x00005e00000a7a12 */ /* 0x000fe200078e3cff */
[----:B------:R-:W-:Y:S01]  /*0280*/  IMAD R9, R23, c[0x0][0x1d8], RZ ;  /* 0x0000760017097a24 */ /* 0x000fe200078e02ff */
[----:B------:R-:W-:Y:S01]  /*0290*/  ISETP.NE.AND P1, PT, RZ, c[0x0][0x178], PT ;  /* 0x00005e00ff007a0c */ /* 0x000fe20003f25270 */
[----:B------:R-:W-:Y:S01]  /*02a0*/  IMAD R13, R25, c[0x0][0x194], R2 ;  /* 0x00006500190d7a24 */ /* 0x000fe200078e0202 */
[----:B------:R-:W-:Y:S01]  /*02b0*/  ISETP.GE.AND P3, PT, R10, RZ, PT ;  /* 0x000000ff0a00720c */ /* 0x000fe20003f66270 */
[----:B------:R-:W-:Y:S01]  /*02c0*/  IMAD R11, R23, c[0x0][0x1e8], RZ ;  /* 0x00007a00170b7a24 */ /* 0x000fe200078e02ff */
[----:B------:R-:W1:Y:S01]  /*02d0*/  S2R R30, SR_LANEID ;  /* 0x00000000001e7919 */ /* 0x000e620000000000 */
[----:B------:R-:W-:Y:S01]  /*02e0*/  IMAD.WIDE.U32 R2, R0, c[0x0][0x1d8], RZ ;  /* 0x0000760000027a25 */ /* 0x000fe200078e00ff */
[----:B------:R-:W-:-:S03]  /*02f0*/  MOV R31, RZ ;  /* 0x000000ff001f7202 */ /* 0x000fc60000000f00 */
[----:B------:R-:W-:Y:S01]  /*0300*/  @!P2 IMAD.IADD R8, R8, 0x1, -R15 ;  /* 0x000000010808a824 */ /* 0x000fe200078e0a0f */
[----:B------:R-:W-:Y:S01]  /*0310*/  @!P2 IADD3 R12, R12, 0x1, RZ ;  /* 0x000000010c0ca810 */ /* 0x000fe20007ffe0ff */
[C---:B------:R-:W-:Y:S02]  /*0320*/  IMAD R9, R0.reuse, c[0x0][0x1dc], R9 ;  /* 0x0000770000097a24 */ /* 0x040fe400078e0209 */
[----:B------:R-:W-:Y:S01]  /*0330*/  IMAD.WIDE.U32 R4, R0, c[0x0][0x1e8], RZ ;  /* 0x00007a0000047a25 */ /* 0x000fe200078e00ff */
[----:B------:R-:W-:Y:S02]  /*0340*/  ISETP.GE.U32.AND P0, PT, R8, R15, PT ;  /* 0x0000000f0800720c */ /* 0x000fe40003f06070 */
[----:B------:R-:W-:Y:S01]  /*0350*/  IADD3 R9, R3, R9, RZ ;  /* 0x0000000903097210 */ /* 0x000fe20007ffe0ff */
[----:B------:R-:W-:Y:S01]  /*0360*/  IMAD R11, R0, c[0x0][0x1ec], R11 ;  /* 0x00007b00000b7a24 */ /* 0x000fe200078e020b */
[----:B------:R-:W-:Y:S01]  /*0370*/  MOV R8, R2 ;  /* 0x0000000200087202 */ /* 0x000fe20000000f00 */
[C---:B0-----:R-:W-:Y:S01]  /*0380*/  IMAD.SHL.U32 R27, R51.reuse, 0x8, RZ ;  /* 0x00000008331b7824 */ /* 0x041fe200078e00ff */
[----:B------:R-:W-:Y:S01]  /*0390*/  LOP3.LUT R26, R51, 0x1f, RZ, 0xc0, !PT ;  /* 0x0000001f331a7812 */ /* 0x000fe200078ec0ff */
[----:B------:R-:W-:Y:S01]  /*03a0*/  IMAD R16, R128, c[0x0][0x1d0], RZ ;  /* 0x0000740080107a24 */ /* 0x000fe200078e02ff */
[----:B------:R-:W-:Y:S01]  /*03b0*/  IADD3 R11, R5, R11, RZ ;  /* 0x0000000b050b7210 */ /* 0x000fe20007ffe0ff */
[----:B------:R-:W-:Y:S01]  /*03c0*/  IMAD.WIDE.U32 R6, R25, c[0x0][0x190], RZ ;  /* 0x0000640019067a25 */ /* 0x000fe200078e00ff */
[----:B------:R-:W-:-:S02]  /*03d0*/  LOP3.LUT R27, R27, 0xffffff00, RZ, 0xc0, !PT ;  /* 0xffffff001b1b7812 */ /* 0x000fc400078ec0ff */
[----:B------:R-:W-:Y:S01]  /*03e0*/  MOV R10, R4 ;  /* 0x00000004000a7202 */ /* 0x000fe20000000f00 */
[----:B------:R-:W-:Y:S01]  /*03f0*/  IMAD.WIDE.U32 R4, R25, c[0x0][0x1d0], R8 ;  /* 0x0000740019047a25 */ /* 0x000fe200078e0008 */
[----:B------:R-:W-:Y:S02]  /*0400*/  LOP3.LUT R28, R27, R26, RZ, 0xfc, !PT ;  /* 0x0000001a1b1c7212 */ /* 0x000fe400078efcff */
[----:B------:R-:W-:Y:S01]  /*0410*/  @P0 IADD3 R12, R12, 0x1, RZ ;  /* 0x000000010c0c0810 */ /* 0x000fe20007ffe0ff */
[C---:B------:R-:W-:Y:S01]  /*0420*/  IMAD R16, R25.reuse, c[0x0][0x1d4], R16 ;  /* 0x0000750019107a24 */ /* 0x040fe200078e0210 */
[----:B------:R-:W-:Y:S01]  /*0430*/  SHF.R.S32.HI R29, RZ, 0x1f, R28 ;  /* 0x0000001fff1d7819 */ /* 0x000fe2000001141c */
[----:B------:R-:W-:Y:S01]  /*0440*/  IMAD R14, R128, c[0x0][0x1b0], RZ ;  /* 0x00006c00800e7a24 */ /* 0x000fe200078e02ff */
[----:B------:R-:W-:Y:S01]  /*0450*/  IADD3 R17, P0, R28, R4, RZ ;  /* 0x000000041c117210 */ /* 0x000fe20007f1e0ff */
[----:B------:R-:W-:Y:S01]  /*0460*/  IMAD R4, R128, c[0x0][0x1e0], RZ ;  /* 0x0000780080047a24 */ /* 0x000fe200078e02ff */
[----:B------:R-:W-:Y:S01]  /*0470*/  @!P3 IADD3 R12, -R12, RZ, RZ ;  /* 0x000000ff0c0cb210 */ /* 0x000fe20007ffe1ff */
[----:B------:R-:W-:Y:S01]  /*0480*/  IMAD.WIDE.U32 R8, R25, c[0x0][0x1e0], R10 ;  /* 0x0000780019087a25 */ /* 0x000fe200078e000a */
[----:B------:R-:W-:-:S02]  /*0490*/  @!P1 LOP3.LUT R12, RZ, c[0x0][0x178], RZ, 0x33, !PT ;  /* 0x00005e00ff0c9a12 */ /* 0x000fc400078e33ff */
[----:B------:R-:W-:Y:S01]  /*04a0*/  IADD3 R7, R7, R13, RZ ;  /* 0x0000000d07077210 */ /* 0x000fe20007ffe0ff */
[----:B------:R-:W-:Y:S01]  /*04b0*/  IMAD.WIDE.U32 R2, R25, c[0x0][0x1b0], RZ ;  /* 0x00006c0019027a25 */ /* 0x000fe200078e00ff */
[----:B------:R-:W-:Y:S02]  /*04c0*/  IADD3.X R10, R29, R5, R16, P0, !PT ;  /* 0x000000051d0a7210 */ /* 0x000fe400007fe410 */
[----:B------:R-:W-:Y:S01]  /*04d0*/  IADD3 R57, P1, R28, R8, RZ ;  /* 0x000000081c397210 */ /* 0x000fe20007f3e0ff */
[----:B------:R-:W-:Y:S01]  /*04e0*/  IMAD R13, R25, c[0x0][0x1b4], R14 ;  /* 0x00006d00190d7a24 */ /* 0x000fe200078e020e */
[----:B------:R-:W-:Y:S01]  /*04f0*/  LEA R16, P0, R17, c[0x0][0x240], 0x1 ;  /* 0x0000900011107a11 */ /* 0x000fe200078008ff */
[----:B------:R-:W-:Y:S01]  /*0500*/  IMAD R5, R25, c[0x0][0x1e4], R4 ;  /* 0x0000790019057a24 */ /* 0x000fe200078e0204 */
[----:B------:R-:W-:Y:S02]  /*0510*/  SHF.R.S32.HI R4, RZ, 0x1f, R12 ;  /* 0x0000001fff047819 */ /* 0x000fe4000001140c */
[----:B------:R-:W-:-:S02]  /*0520*/  IADD3 R3, R3, R13, RZ ;  /* 0x0000000d03037210 */ /* 0x000fc40007ffe0ff */
[----:B------:R-:W-:Y:S01]  /*0530*/  IADD3.X R8, R29, R9, R5, P1, !PT ;  /* 0x000000091d087210 */ /* 0x000fe20000ffe405 */
[C---:B------:R-:W-:Y:S01]  /*0540*/  IMAD R9, R4.reuse, c[0x0][0x1a8], RZ ;  /* 0x00006a0004097a24 */ /* 0x040fe200078e02ff */
[----:B------:R-:W-:Y:S01]  /*0550*/  LEA.HI.X R17, R17, c[0x0][0x244], R10, 0x1, P0 ;  /* 0x0000910011117a11 */ /* 0x000fe200000f0c0a */
[----:B------:R-:W-:Y:S01]  /*0560*/  IMAD R11, R4, c[0x0][0x1c8], RZ ;  /* 0x00007200040b7a24 */ /* 0x000fe200078e02ff */
[----:B------:R-:W-:Y:S01]  /*0570*/  LEA R54, P0, R57, c[0x0][0x248], 0x1 ;  /* 0x0000920039367a11 */ /* 0x000fe200078008ff */
[----:B------:R-:W-:-:S03]  /*0580*/  IMAD.WIDE.U32 R4, R12, c[0x0][0x1a8], R6 ;  /* 0x00006a000c047a25 */ /* 0x000fc600078e0006 */
[----:B------:R-:W-:Y:S01]  /*0590*/  LEA.HI.X R57, R57, c[0x0][0x24c], R8, 0x1, P0 ;  /* 0x0000930039397a11 */ /* 0x000fe200000f0c08 */
[----:B------:R-:W-:Y:S01]  /*05a0*/  IMAD.WIDE.U32 R6, R12, c[0x0][0x1c8], R2 ;  /* 0x000072000c067a25 */ /* 0x000fe200078e0002 */
[----:B------:R-:W-:-:S03]  /*05b0*/  LEA R42, P0, R4, c[0x0][0x228], 0x1 ;  /* 0x00008a00042a7a11 */ /* 0x000fc600078008ff */
[----:B------:R-:W-:Y:S01]  /*05c0*/  IMAD R3, R12, c[0x0][0x1ac], R9 ;  /* 0x00006b000c037a24 */ /* 0x000fe200078e0209 */
[----:B------:R-:W-:Y:S01]  /*05d0*/  LEA R43, P1, R6, c[0x0][0x230], 0x1 ;  /* 0x00008c00062b7a11 */ /* 0x000fe200078208ff */
[----:B------:R-:W-:Y:S02]  /*05e0*/  IMAD R11, R12, c[0x0][0x1cc], R11 ;  /* 0x000073000c0b7a24 */ /* 0x000fe400078e020b */
[----:B------:R-:W-:Y:S01]  /*05f0*/  IMAD.IADD R2, R27, 0x1, R28 ;  /* 0x000000011b027824 */ /* 0x000fe200078e021c */
[----:B------:R-:W-:Y:S02]  /*0600*/  IADD3 R3, R5, R3, RZ ;  /* 0x0000000305037210 */ /* 0x000fe40007ffe0ff */
[----:B------:R-:W-:Y:S02]  /*0610*/  IADD3 R45, R7, R11, RZ ;  /* 0x0000000b072d7210 */ /* 0x000fe40007ffe0ff */
[----:B------:R-:W-:Y:S02]  /*0620*/  LEA.HI.X R44, R4, c[0x0][0x22c], R3, 0x1, P0 ;  /* 0x00008b00042c7a11 */ /* 0x000fe400000f0c03 */
        /* <DEDUP_REMOVED lines=11> */
.L_x_2238:
        /* <DEDUP_REMOVED lines=41> */
[----:B------:R-:W-:Y:S01]  /*0970*/  SHF.L.U32 R50, R50, 0x1, RZ ;  /* 0x0000000132327819 */ /* 0x000fe200000006ff */
[----:B------:R-:W-:Y:S01]  /*0980*/  IMAD.SHL.U32 R48, R19, 0x2, RZ ;  /* 0x0000000213307824 */ /* 0x000fe200078e00ff */
[----:B------:R-:W-:Y:S02]  /*0990*/  SHF.L.U32 R49, R11, 0x1, RZ ;  /* 0x000000010b317819 */ /* 0x000fe400000006ff */
[C---:B------:R-:W-:Y:S02]  /*09a0*/  IADD3 R11, R30.reuse, 0x80, RZ ;  /* 0x000000801e0b7810 */ /* 0x040fe40007ffe0ff */
[----:B------:R-:W-:Y:S02]  /*09b0*/  SHF.L.U32 R81, R21, 0x1, RZ ;  /* 0x0000000115517819 */ /* 0x000fe400000006ff */
[C---:B------:R-:W-:Y:S02]  /*09c0*/  IADD3 R19, R30.reuse, 0xa0, RZ ;  /* 0x000000a01e137810 */ /* 0x040fe40007ffe0ff */
[----:B------:R-:W-:-:S02]  /*09d0*/  IADD3 R21, R30, 0xc0, RZ ;  /* 0x000000c01e157810 */ /* 0x000fc40007ffe0ff */
[----:B------:R-:W-:Y:S02]  /*09e0*/  IADD3 R53, R30, 0xe0, RZ ;  /* 0x000000e01e357810 */ /* 0x000fe40007ffe0ff */
[-C--:B------:R-:W-:Y:S02]  /*09f0*/  LEA.HI.SX32 R11, R11, R30.reuse, 0x1b ;  /* 0x0000001e0b0b7211 */ /* 0x080fe400078fdaff */
[-C--:B------:R-:W-:Y:S02]  /*0a00*/  LEA.HI.SX32 R19, R19, R30.reuse, 0x1b ;  /* 0x0000001e13137211 */ /* 0x080fe400078fdaff */
[-C--:B------:R-:W-:Y:S02]  /*0a10*/  LEA.HI.SX32 R21, R21, R30.reuse, 0x1b ;  /* 0x0000001e15157211 */ /* 0x080fe400078fdaff */
[----:B------:R-:W-:Y:S02]  /*0a20*/  LEA.HI.SX32 R53, R53, R30, 0x1b ;  /* 0x0000001e35357211 */ /* 0x000fe400078fdaff */
[----:B------:R-:W-:-:S02]  /*0a30*/  ISETP.GE.AND P0, PT, R46, R47, PT ;  /* 0x0000002f2e00720c */ /* 0x000fc40003f06270 */
[----:B------:R-:W-:Y:S02]  /*0a40*/  SHF.L.U32 R80, R11, 0x1, RZ ;  /* 0x000000010b507819 */ /* 0x000fe400000006ff */
[----:B------:R-:W-:Y:S01]  /*0a50*/  SHF.L.U32 R79, R19, 0x1, RZ ;  /* 0x00000001134f7819 */ /* 0x000fe200000006ff */
[----:B------:R-:W-:Y:S01]  /*0a60*/  IMAD.SHL.U32 R76, R53, 0x2, RZ ;  /* 0x00000002354c7824 */ /* 0x000fe200078e00ff */
[----:B------:R-:W-:Y:S02]  /*0a70*/  SHF.L.U32 R78, R21, 0x1, RZ ;  /* 0x00000001154e7819 */ /* 0x000fe400000006ff */
[-C--:B------:R-:W-:Y:S02]  /*0a80*/  ISETP.GE.AND P6, PT, R10, R47.reuse, PT ;  /* 0x0000002f0a00720c */ /* 0x080fe40003fc6270 */
[-C--:B------:R-:W-:Y:S02]  /*0a90*/  ISETP.GE.AND P4, PT, R12, R47.reuse, PT ;  /* 0x0000002f0c00720c */ /* 0x080fe40003f86270 */
[----:B------:R-:W-:-:S02]  /*0aa0*/  ISETP.GE.AND P2, PT, R18, R47, PT ;  /* 0x0000002f1200720c */ /* 0x000fc40003f46270 */
[----:B------:R-:W-:Y:S02]  /*0ab0*/  PRMT R12, RZ, 0x7610, R12 ;  /* 0x00007610ff0c7816 */ /* 0x000fe4000000000c */
[----:B------:R-:W-:Y:S02]  /*0ac0*/  ISETP.GE.AND P5, PT, R28, R47, PT ;  /* 0x0000002f1c00720c */ /* 0x000fe40003fa6270 */
[----:B------:R-:W-:Y:S02]  /*0ad0*/  MOV R18, R54 ;  /* 0x0000003600127202 */ /* 0x000fe40000000f00 */
[----:B------:R-:W-:Y:S02]  /*0ae0*/  MOV R19, R57 ;  /* 0x0000003900137202 */ /* 0x000fe40000000f00 */
[-C--:B------:R-:W-:Y:S02]  /*0af0*/  ISETP.GE.AND P3, PT, R14, R47.reuse, PT ;  /* 0x0000002f0e00720c */ /* 0x080fe40003f66270 */
[----:B------:R-:W-:-:S02]  /*0b00*/  ISETP.GE.AND P1, PT, R20, R47, PT ;  /* 0x0000002f1400720c */ /* 0x000fc40003f26270 */
[----:B------:R-:W-:Y:S02]  /*0b10*/  PRMT R14, RZ, 0x7610, R14 ;  /* 0x00007610ff0e7816 */ /* 0x000fe4000000000e */
[----:B------:R-:W-:Y:S02]  /*0b20*/  PRMT R21, RZ, 0x7610, R21 ;  /* 0x00007610ff157816 */ /* 0x000fe40000000015 */
[----:B------:R-:W-:Y:S02]  /*0b30*/  PRMT R20, RZ, 0x7610, R20 ;  /* 0x00007610ff147816 */ /* 0x000fe40000000014 */
[----:B------:R-:W-:Y:S02]  /*0b40*/  PRMT R53, RZ, 0x7610, R53 ;  /* 0x00007610ff357816 */ /* 0x000fe40000000035 */
[----:B------:R-:W-:Y:S01]  /*0b50*/  PRMT R55, RZ, 0x7610, R55 ;  /* 0x00007610ff377816 */ /* 0x000fe20000000037 */
[----:B--2---:R-:W-:Y:S04]  /*0b60*/  STS.U16 [R50], R5 ;  /* 0x0000000532007388 */ /* 0x004fe80000000400 */
[----:B---3--:R0:W-:Y:S04]  /*0b70*/  STS.U16 [R49+0x40], R4 ;  /* 0x0000400431007388 */ /* 0x0081e80000000400 */
[----:B----4-:R-:W-:Y:S01]  /*0b80*/  STS.U16 [R48+0x80], R7 ;  /* 0x0000800730007388 */ /* 0x010fe20000000400 */
[----:B0-----:R-:W-:-:S03]  /*0b90*/  SHF.L.U32 R4, R30, 0x3, RZ ;  /* 0x000000031e047819 */ /* 0x001fc600000006ff */
[----:B------:R-:W-:Y:S01]  /*0ba0*/  STS.U16 [R81+0xc0], R6 ;  /* 0x0000c00651007388 */ /* 0x000fe20000000400 */
[----:B------:R-:W-:-:S04]  /*0bb0*/  LEA.HI.SX32 R46, R4, R4, 0x1b ;  /* 0x00000004042e7211 */ /* 0x000fc800078fdaff */
[----:B------:R-:W-:Y:S01]  /*0bc0*/  SHF.L.U32 R46, R46, 0x1, RZ ;  /* 0x000000012e2e7819 */ /* 0x000fe200000006ff */
        /* <DEDUP_REMOVED lines=100> */
.L_x_2214:
[----:B------:R-:W-:Y:S05]  /*1210*/  BSYNC B0 ;  /* 0x0000000000007941 */ /* 0x000fea0003800000 */
.L_x_2213:
        /* <DEDUP_REMOVED lines=42> */
.L_x_2216:
[----:B------:R-:W-:Y:S05]  /*14c0*/  BSYNC B0 ;  /* 0x0000000000007941 */ /* 0x000fea0003800000 */
.L_x_2215:
        /* <DEDUP_REMOVED lines=33> */
.L_x_2218:
[----:B------:R-:W-:Y:S05]  /*16e0*/  BSYNC B0 ;  /* 0x0000000000007941 */ /* 0x000fea0003800000 */
.L_x_2217:
        /* <DEDUP_REMOVED lines=33> */
.L_x_2220:
[----:B------:R-:W-:Y:S05]  /*1900*/  BSYNC B0 ;  /* 0x0000000000007941 */ /* 0x000fea0003800000 */
.L_x_2219:
        /* <DEDUP_REMOVED lines=33> */
.L_x_2222:
[----:B------:R-:W-:Y:S05]  /*1b20*/  BSYNC B0 ;  /* 0x0000000000007941 */ /* 0x000fea0003800000 */
.L_x_2221:
        /* <DEDUP_REMOVED lines=33> */
.L_x_2224:
[----:B------:R-:W-:Y:S05]  /*1d40*/  BSYNC B0 ;  /* 0x0000000000007941 */ /* 0x000fea0003800000 */
.L_x_2223:
        /* <DEDUP_REMOVED lines=33> */
.L_x_2226:
[----:B------:R-:W-:Y:S05]  /*1f60*/  BSYNC B0 ;  /* 0x0000000000007941 */ /* 0x000fea0003800000 */
.L_x_2225:
        /* <DEDUP_REMOVED lines=33> */
.L_x_2228:
[----:B------:R-:W-:Y:S05]  /*2180*/  BSYNC B0 ;  /* 0x0000000000007941 */ /* 0x000fea0003800000 */
.L_x_2227:
        /* <DEDUP_REMOVED lines=19> */
[----:B------:R-:W-:Y:S01]  /*22c0*/  HFMA2.MMA R77, -RZ, RZ, 0, 0 ;  /* 0x00000000ff4d7435 */ /* 0x000fe200000001ff */
        /* <DEDUP_REMOVED lines=8> */
.L_x_2232:
[----:B------:R-:W-:Y:S01]  /*2350*/  IMAD R3, R23, c[0x0][0x180], RZ ;  /* 0x0000600017037a24 */ /* 0x000fe200078e02ff */
[----:B------:R-:W-:Y:S01]  /*2360*/  SHF.R.S32.HI R102, RZ, 0x1f, R77 ;  /* 0x0000001fff667819 */ /* 0x000fe2000001144d */
[----:B------:R-:W-:Y:S01]  /*2370*/  IMAD.WIDE.U32 R4, R0, c[0x0][0x180], RZ ;  /* 0x0000600000047a25 */ /* 0x000fe200078e00ff */
[----:B------:R-:W-:-:S03]  /*2380*/  MOV R12, 0xffffff00 ;  /* 0xffffff00000c7802 */ /* 0x000fc60000000f00 */
[----:B------:R-:W-:Y:S02]  /*2390*/  IMAD R3, R0, c[0x0][0x184], R3 ;  /* 0x0000610000037a24 */ /* 0x000fe400078e0203 */
[C---:B------:R-:W-:Y:S02]  /*23a0*/  IMAD R6, R102.reuse, c[0x0][0x188], RZ ;  /* 0x0000620066067a24 */ /* 0x040fe400078e02ff */
[----:B------:R-:W-:Y:S01]  /*23b0*/  IMAD R47, R31, R12, c[0x0][0x168] ;  /* 0x00005a001f2f7624 */ /* 0x000fe200078e020c */
[----:B------:R-:W-:Y:S01]  /*23c0*/  IADD3 R5, R5, R3, RZ ;  /* 0x0000000305057210 */ /* 0x000fe20007ffe0ff */
[C---:B------:R-:W-:Y:S01]  /*23d0*/  IMAD R7, R77.reuse, c[0x0][0x18c], R6 ;  /* 0x000063004d077a24 */ /* 0x040fe200078e0206 */
[----:B------:R-:W-:Y:S01]  /*23e0*/  SHF.R.S32.HI R3, RZ, 0x1f, R2 ;  /* 0x0000001fff037819 */ /* 0x000fe20000011402 */
[----:B------:R-:W-:Y:S02]  /*23f0*/  IMAD R6, R102, c[0x0][0x1a0], RZ ;  /* 0x0000680066067a24 */ /* 0x000fe400078e02ff */
[----:B------:R-:W-:-:S04]  /*2400*/  IMAD.WIDE.U32 R4, R77, c[0x0][0x188], R4 ;  /* 0x000062004d047a25 */ /* 0x000fc800078e0004 */
[----:B------:R-:W-:Y:S01]  /*2410*/  IMAD.WIDE.U32 R10, R77, c[0x0][0x1a0], R2 ;  /* 0x000068004d0a7a25 */ /* 0x000fe200078e0002 */
[----:B------:R-:W-:Y:S02]  /*2420*/  IADD3 R5, R5, R7, RZ ;  /* 0x0000000705057210 */ /* 0x000fe40007ffe0ff */
[C---:B------:R-:W-:Y:S01]  /*2430*/  LEA R8, P0, R4.reuse, c[0x0][0x220], 0x3 ;  /* 0x0000880004087a11 */ /* 0x040fe200078018ff */
[----:B------:R-:W-:Y:S02]  /*2440*/  IMAD R7, R77, c[0x0][0x1a4], R6 ;  /* 0x000069004d077a24 */ /* 0x000fe400078e0206 */
[----:B------:R-:W-:Y:S01]  /*2450*/  IMAD.SHL.U32 R87, R47, 0x2, RZ ;  /* 0x000000022f577824 */ /* 0x000fe200078e00ff */
[----:B------:R-:W-:Y:S02]  /*2460*/  LEA.HI.X R9, R4, c[0x0][0x224], R5, 0x3, P0 ;  /* 0x0000890004097a11 */ /* 0x000fe400000f1c05 */
[----:B------:R-:W-:Y:S02]  /*2470*/  IADD3 R7, R11, R7, RZ ;  /* 0x000000070b077210 */ /* 0x000fe40007ffe0ff */
[----:B------:R-:W-:Y:S01]  /*2480*/  LEA R6, P0, R10, R42, 0x1 ;  /* 0x0000002a0a067211 */ /* 0x000fe200078008ff */
[----:B------:R-:W2:Y:S01]  /*2490*/  LDG.E.64 R4, [R8.64] ;  /* 0x0000000408047981 */ /* 0x000ea2000c1e1b00 */
[----:B------:R-:W-:-:S02]  /*24a0*/  IADD3 R98, R2, 0xc0, RZ ;  /* 0x000000c002627810 */ /* 0x000fc40007ffe0ff */
[C---:B------:R-:W-:Y:S02]  /*24b0*/  IADD3 R96, R2.reuse, 0xa0, RZ ;  /* 0x000000a002607810 */ /* 0x040fe40007ffe0ff */
[CC--:B------:R-:W-:Y:S02]  /*24c0*/  ISETP.GE.AND P6, PT, R2.reuse, R87.reuse, PT ;  /* 0x000000570200720c */ /* 0x0c0fe40003fc6270 */
[----:B------:R-:W-:Y:S02]  /*24d0*/  IADD3 R94, R2, 0x80, RZ ;  /* 0x00000080025e7810 */ /* 0x000fe40007ffe0ff */
[----:B------:R-:W-:Y:S02]  /*24e0*/  LEA.HI.X R7, R10, R44, R7, 0x1, P0 ;  /* 0x0000002c0a077211 */ /* 0x000fe400000f0c07 */
[----:B------:R-:W-:Y:S02]  /*24f0*/  IADD3 R82, R2, 0x60, RZ ;  /* 0x0000006002527810 */ /* 0x000fe40007ffe0ff */
[----:B------:R-:W-:-:S02]  /*2500*/  ISETP.GE.AND P0, PT, R98, R87, PT ;  /* 0x000000576200720c */ /* 0x000fc40003f06270 */
[-C--:B------:R-:W-:Y:S02]  /*2510*/  ISETP.GE.AND P1, PT, R96, R87.reuse, PT ;  /* 0x000000576000720c */ /* 0x080fe40003f26270 */
[-C--:B------:R-:W-:Y:S02]  /*2520*/  ISETP.GE.AND P5, PT, R32, R87.reuse, PT ;  /* 0x000000572000720c */ /* 0x080fe40003fa6270 */
[-C--:B------:R-:W-:Y:S02]  /*2530*/  ISETP.GE.AND P2, PT, R94, R87.reuse, PT ;  /* 0x000000575e00720c */ /* 0x080fe40003f46270 */
[-C--:B------:R-:W-:Y:S02]  /*2540*/  ISETP.GE.AND P3, PT, R82, R87.reuse, PT ;  /* 0x000000575200720c */ /* 0x080fe40003f66270 */
[----:B------:R-:W-:Y:S02]  /*2550*/  ISETP.GE.AND P4, PT, R33, R87, PT ;  /* 0x000000572100720c */ /* 0x000fe40003f86270 */
[----:B------:R-:W-:-:S02]  /*2560*/  PRMT R11, RZ, 0x7610, R11 ;  /* 0x00007610ff0b7816 */ /* 0x000fc4000000000b */
[----:B------:R-:W-:Y:S02]  /*2570*/  PRMT R51, RZ, 0x7610, R51 ;  /* 0x00007610ff337816 */ /* 0x000fe40000000033 */
[----:B------:R-:W-:Y:S02]  /*2580*/  IADD3 R100, R2, 0xe0, RZ ;  /* 0x000000e002647810 */ /* 0x000fe40007ffe0ff */
[----:B------:R-:W-:Y:S01]  /*2590*/  PRMT R84, RZ, 0x7610, R84 ;  /* 0x00007610ff547816 */ /* 0x000fe20000000054 */
[----:B------:R0:W3:Y:S01]  /*25a0*/  @!P6 LDG.E.U16 R11, [R6.64] ;  /* 0x00000004060be981 */ /* 0x0000e2000c1e1500 */
[----:B------:R-:W-:Y:S02]  /*25b0*/  PRMT R10, RZ, 0x7610, R10 ;  /* 0x00007610ff0a7816 */ /* 0x000fe4000000000a */
[----:B------:R-:W-:Y:S01]  /*25c0*/  PRMT R21, RZ, 0x7610, R21 ;  /* 0x00007610ff157816 */ /* 0x000fe20000000015 */
[----:B------:R0:W4:Y:S01]  /*25d0*/  @!P0 LDG.E.U16 R51, [R6.64+0x180] ;  /* 0x0001800406338981 */ /* 0x000122000c1e1500 */
[----:B------:R-:W-:-:S02]  /*25e0*/  PRMT R20, RZ, 0x7610, R20 ;  /* 0x00007610ff147816 */ /* 0x000fc40000000014 */
[----:B------:R-:W-:Y:S01]  /*25f0*/  PRMT R13, RZ, 0x7610, R13 ;  /* 0x00007610ff0d7816 */ /* 0x000fe2000000000d */
[----:B------:R0:W5:Y:S01]  /*2600*/  @!P1 LDG.E.U16 R84, [R6.64+0x140] ;  /* 0x0001400406549981 */ /* 0x000162000c1e1500 */
[-C--:B------:R-:W-:Y:S02]  /*2610*/  ISETP.GE.AND P6, PT, R100, R87.reuse, PT ;  /* 0x000000576400720c */ /* 0x080fe40003fc6270 */
[-C--:B------:R-:W-:Y:S01]  /*2620*/  ISETP.GE.AND P0, PT, R34, R87.reuse, PT ;  /* 0x000000572200720c */ /* 0x080fe20003f06270 */
[----:B------:R0:W4:Y:S01]  /*2630*/  @!P5 LDG.E.U16 R10, [R6.64+0x40] ;  /* 0x00004004060ad981 */ /* 0x000122000c1e1500 */
[----:B------:R-:W-:-:S03]  /*2640*/  ISETP.GE.AND P1, PT, R35, R87, PT ;  /* 0x000000572300720c */ /* 0x000fc60003f26270 */
[----:B------:R0:W5:Y:S01]  /*2650*/  @!P2 LDG.E.U16 R21, [R6.64+0x100] ;  /* 0x000100040615a981 */ /* 0x000162000c1e1500 */
[----:B------:R-:W-:-:S03]  /*2660*/  ISETP.GE.AND P2, PT, R36, R87, PT ;  /* 0x000000572400720c */ /* 0x000fc60003f46270 */
[----:B------:R0:W5:Y:S01]  /*2670*/  @!P3 LDG.E.U16 R20, [R6.64+0xc0] ;  /* 0x0000c0040614b981 */ /* 0x000162000c1e1500 */
[----:B------:R-:W-:-:S03]  /*2680*/  ISETP.GE.AND P3, PT, R37, R87, PT ;  /* 0x000000572500720c */ /* 0x000fc60003f66270 */
[----:B------:R0:W5:Y:S01]  /*2690*/  @!P4 LDG.E.U16 R13, [R6.64+0x80] ;  /* 0x00008004060dc981 */ /* 0x000162000c1e1500 */
[----:B------:R-:W-:Y:S02]  /*26a0*/  PRMT R89, RZ, 0x7610, R89 ;  /* 0x00007610ff597816 */ /* 0x000fe40000000059 */
[----:B------:R-:W-:Y:S02]  /*26b0*/  PRMT R91, RZ, 0x7610, R91 ;  /* 0x00007610ff5b7816 */ /* 0x000fe4000000005b */
        /* <DEDUP_REMOVED lines=19> */
[----:B------:R0:W5:Y:S01]  /*27f0*/  @!P3 LDG.E.U16 R92, [R6.64+0x3c0] ;  /* 0x0003c004065cb981 */ /* 0x000162000c1e1500 */
[----:B------:R-:W-:-:S04]  /*2800*/  IMAD R102, R102, c[0x0][0x1c0], RZ ;  /* 0x0000700066667a24 */ /* 0x000fc800078e02ff */
[----:B------:R-:W-:Y:S01]  /*2810*/  IMAD R99, R77, c[0x0][0x1c4], R102 ;  /* 0x000071004d637a24 */ /* 0x000fe200078e0266 */
[-C--:B------:R-:W-:Y:S02]  /*2820*/  ISETP.GE.AND P0, PT, R94, R87.reuse, PT ;  /* 0x000000575e00720c */ /* 0x080fe40003f06270 */
[-C--:B------:R-:W-:Y:S02]  /*2830*/  ISETP.GE.AND P6, PT, R82, R87.reuse, PT ;  /* 0x000000575200720c */ /* 0x080fe40003fc6270 */
[----:B------:R-:W-:Y:S02]  /*2840*/  PRMT R110, RZ, 0x7610, R110 ;  /* 0x00007610ff6e7816 */ /* 0x000fe4000000006e */
[-C--:B------:R-:W-:Y:S02]  /*2850*/  ISETP.GE.AND P5, PT, R32, R87.reuse, PT ;  /* 0x000000572000720c */ /* 0x080fe40003fa6270 */
[-C--:B------:R-:W-:Y:S02]  /*2860*/  ISETP.GE.AND P1, PT, R96, R87.reuse, PT ;  /* 0x000000576000720c */ /* 0x080fe40003f26270 */
[----:B------:R-:W-:-:S02]  /*2870*/  ISETP.GE.AND P2, PT, R98, R87, PT ;  /* 0x000000576200720c */ /* 0x000fc40003f46270 */
[----:B------:R-:W-:Y:S02]  /*2880*/  PRMT R109, RZ, 0x7610, R109 ;  /* 0x00007610ff6d7816 */ /* 0x000fe4000000006d */
        /* <DEDUP_REMOVED lines=21> */
[----:B------:R-:W-:Y:S02]  /*29e0*/  LEA.HI.SX32 R4, R9, R30, 0x1b ;  /* 0x0000001e09047211 */ /* 0x000fe400078fdaff */
[----:B------:R-:W-:Y:S02]  /*29f0*/  LEA.HI.X R7, R8, R45, R7, 0x1, P4 ;  /* 0x0000002d08077211 */ /* 0x000fe400020f0c07 */
[C---:B------:R-:W-:Y:S01]  /*2a00*/  IADD3 R99, R30.reuse, 0x160, RZ ;  /* 0x000001601e637810 */ /* 0x040fe20007ffe0ff */
[----:B---3--:R0:W-:Y:S02]  /*2a10*/  STS.U16 [R50], R11 ;  /* 0x0000000b32007388 */ /* 0x0081e40000000400 */
[----:B0-----:R-:W-:-:S02]  /*2a20*/  IADD3 R11, R30, 0x120, RZ ;  /* 0x000001201e0b7810 */ /* 0x001fc40007ffe0ff */
[----:B----4-:R0:W-:Y:S02]  /*2a30*/  STS.U16 [R49+0x40], R10 ;  /* 0x0000400a31007388 */ /* 0x0101e40000000400 */
[----:B------:R-:W-:Y:S01]  /*2a40*/  LEA.HI.SX32 R8, R11, R30, 0x1b ;  /* 0x0000001e0b087211 */ /* 0x000fe200078fdaff */
[----:B------:R-:W-:Y:S01]  /*2a50*/  FMUL.FTZ R11, R5, R56 ;  /* 0x00000038050b7220 */ /* 0x000fe20000410000 */
[C---:B0-----:R-:W-:Y:S01]  /*2a60*/  IADD3 R49, R30.reuse, 0x140, RZ ;  /* 0x000001401e317810 */ /* 0x041fe20007ffe0ff */
[----:B-----5:R-:W-:Y:S03]  /*2a70*/  STS.U16 [R48+0x80], R13 ;  /* 0x0000800d30007388 */ /* 0x020fe60000000400 */
[----:B------:R-:W-:Y:S01]  /*2a80*/  LEA.HI.SX32 R9, R49, R30, 0x1b ;  /* 0x0000001e31097211 */ /* 0x000fe200078fdaff */
[----:B------:R-:W-:Y:S01]  /*2a90*/  STS.U16 [R81+0xc0], R20 ;  /* 0x0000c01451007388 */ /* 0x000fe20000000400 */
[----:B------:R-:W-:-:S03]  /*2aa0*/  IADD3 R49, R30, 0x1e0, RZ ;  /* 0x000001e01e317810 */ /* 0x000fc60007ffe0ff */
[----:B------:R0:W-:Y:S04]  /*2ab0*/  STS.U16 [R80+0x100], R21 ;  /* 0x0001001550007388 */ /* 0x0001e80000000400 */
[----:B------:R1:W-:Y:S01]  /*2ac0*/  STS.U16 [R79+0x140], R84 ;  /* 0x000140544f007388 */ /* 0x0003e20000000400 */
[----:B0-----:R-:W-:-:S03]  /*2ad0*/  IADD3 R21, R30, 0x1c0, RZ ;  /* 0x000001c01e157810 */ /* 0x001fc60007ffe0ff */
[----:B------:R-:W-:Y:S01]  /*2ae0*/  STS.U16 [R78+0x180], R51 ;  /* 0x000180334e007388 */ /* 0x000fe20000000400 */
[----:B------:R-:W-:-:S03]  /*2af0*/  LEA.HI.SX32 R20, R21, R30, 0x1b ;  /* 0x0000001e15147211 */ /* 0x000fc600078fdaff */
[----:B------:R0:W-:Y:S01]  /*2b00*/  STS.U16 [R76+0x1c0], R89 ;  /* 0x0001c0594c007388 */ /* 0x0001e20000000400 */
[----:B------:R-:W-:Y:S01]  /*2b10*/  LEA.HI.SX32 R21, R49, R30, 0x1b ;  /* 0x0000001e31157211 */ /* 0x000fe200078fdaff */
[----:B------:R-:W-:Y:S01]  /*2b20*/  FMUL.FTZ R49, R5, R58 ;  /* 0x0000003a05317220 */ /* 0x000fe20000410000 */
[----:B------:R-:W-:Y:S02]  /*2b30*/  SHF.L.U32 R4, R4, 0x1, RZ ;  /* 0x0000000104047819 */ /* 0x000fe400000006ff */
[----:B------:R-:W-:Y:S01]  /*2b40*/  SHF.L.U32 R8, R8, 0x1, RZ ;  /* 0x0000000108087819 */ /* 0x000fe200000006ff */
[----:B-1----:R-:W-:Y:S01]  /*2b50*/  FMUL.RZ R84, R49, 0.15915493667125701904 ;  /* 0x3e22f98331547820 */ /* 0x002fe2000040c000 */
[----:B------:R-:W-:Y:S01]  /*2b60*/  LEA.HI.SX32 R10, R99, R30, 0x1b ;  /* 0x0000001e630a7211 */ /* 0x000fe200078fdaff */
[----:B0-----:R-:W-:Y:S01]  /*2b70*/  FMUL.RZ R76, R11, 0.15915493667125701904 ;  /* 0x3e22f9830b4c7820 */ /* 0x001fe2000040c000 */
[----:B------:R-:W-:Y:S02]  /*2b80*/  IADD3 R11, R30, 0x180, RZ ;  /* 0x000001801e0b7810 */ /* 0x000fe40007ffe0ff */
[----:B------:R-:W-:-:S02]  /*2b90*/  SHF.L.U32 R9, R9, 0x1, RZ ;  /* 0x0000000109097819 */ /* 0x000fc400000006ff */
[C---:B------:R-:W-:Y:S01]  /*2ba0*/  IADD3 R13, R30.reuse, 0x1a0, RZ ;  /* 0x000001a01e0d7810 */ /* 0x040fe20007ffe0ff */
[----:B------:R-:W-:Y:S01]  /*2bb0*/  STS.U16 [R4+0x200], R91 ;  /* 0x0002005b04007388 */ /* 0x000fe20000000400 */
[-C--:B------:R-:W-:Y:S02]  /*2bc0*/  LEA.HI.SX32 R11, R11, R30.reuse, 0x1b ;  /* 0x0000001e0b0b7211 */ /* 0x080fe400078fdaff */
[----:B------:R-:W-:Y:S01]  /*2bd0*/  SHF.L.U32 R49, R30, 0x4, RZ ;  /* 0x000000041e317819 */ /* 0x000fe200000006ff */
[----:B------:R-:W-:Y:S01]  /*2be0*/  STS.U16 [R8+0x240], R93 ;  /* 0x0002405d08007388 */ /* 0x000fe20000000400 */
[----:B------:R-:W-:Y:S02]  /*2bf0*/  SHF.L.U32 R10, R10, 0x1, RZ ;  /* 0x000000010a0a7819 */ /* 0x000fe400000006ff */
[----:B------:R-:W-:Y:S01]  /*2c00*/  LEA.HI.SX32 R13, R13, R30, 0x1b ;  /* 0x0000001e0d0d7211 */ /* 0x000fe200078fdaff */
[----:B------:R0:W-:Y:S01]  /*2c10*/  STS.U16 [R9+0x280], R86 ;  /* 0x0002805609007388 */ /* 0x0001e20000000400 */
[----:B------:R-:W-:Y:S01]  /*2c20*/  FMUL.FTZ R80, R85, R58 ;  /* 0x0000003a55507220 */ /* 0x000fe20000410000 */
[----:B------:R-:W-:Y:S01]  /*2c30*/  MUFU.SIN R12, R15 ;  /* 0x0000000f000c7308 */ /* 0x000fe20000000400 */
[----:B------:R-:W-:Y:S01]  /*2c40*/  IMAD.SHL.U32 R11, R11, 0x2, RZ ;  /* 0x000000020b0b7824 */ /* 0x000fe200078e00ff */
[----:B------:R-:W-:Y:S01]  /*2c50*/  SHF.L.U32 R13, R13, 0x1, RZ ;  /* 0x000000010d0d7819 */ /* 0x000fe200000006ff */
[----:B------:R1:W-:Y:S01]  /*2c60*/  STS.U16 [R10+0x2c0], R95 ;  /* 0x0002c05f0a007388 */ /* 0x0003e20000000400 */
[----:B------:R-:W-:-:S02]  /*2c70*/  SHF.L.U32 R20, R20, 0x1, RZ ;  /* 0x0000000114147819 */ /* 0x000fc400000006ff */
[----:B0-----:R-:W-:Y:S01]  /*2c80*/  LEA.HI.SX32 R86, R49, R49, 0x1b ;  /* 0x0000003131567211 */ /* 0x001fe200078fdaff */
[----:B------:R-:W-:Y:S01]  /*2c90*/  FMUL.FTZ R49, R5, R60 ;  /* 0x0000003c05317220 */ /* 0x000fe20000410000 */
[----:B------:R-:W-:Y:S01]  /*2ca0*/  MUFU.COS R14, R15 ;  /* 0x0000000f000e7308 */ /* 0x000fe20000000000 */
[----:B------:R-:W-:Y:S01]  /*2cb0*/  SHF.L.U32 R21, R21, 0x1, RZ ;  /* 0x0000000115157819 */ /* 0x000fe200000006ff */
[----:B------:R0:W-:Y:S01]  /*2cc0*/  STS.U16 [R11+0x300], R88 ;  /* 0x000300580b007388 */ /* 0x0001e20000000400 */
[----:B------:R-:W-:-:S05]  /*2cd0*/  SHF.L.U32 R86, R86, 0x1, RZ ;  /* 0x0000000156567819 */ /* 0x000fca00000006ff */
[----:B------:R-:W-:Y:S01]  /*2ce0*/  MUFU.SIN R15, R94 ;  /* 0x0000005e000f7308 */ /* 0x000fe20000000400 */
[----:B------:R2:W-:Y:S07]  /*2cf0*/  STS.U16 [R13+0x340], R90 ;  /* 0x0003405a0d007388 */ /* 0x0005ee0000000400 */
[----:B------:R-:W-:Y:S01]  /*2d00*/  MUFU.COS R82, R94 ;  /* 0x0000005e00527308 */ /* 0x000fe20000000000 */
[----:B------:R-:W-:Y:S01]  /*2d10*/  STS.U16 [R20+0x380], R97 ;  /* 0x0003806114007388 */ /* 0x000fe20000000400 */
[----:B------:R-:W-:-:S06]  /*2d20*/  ISETP.GE.AND P4, PT, R2, R87, PT ;  /* 0x000000570200720c */ /* 0x000fcc0003f86270 */
[----:B-1----:R-:W-:Y:S01]  /*2d30*/  MUFU.SIN R95, R84 ;  /* 0x00000054005f7308 */ /* 0x002fe20000000400 */
[----:B------:R-:W-:Y:S01]  /*2d40*/  STS.U16 [R21+0x3c0], R92 ;  /* 0x0003c05c15007388 */ /* 0x000fe20000000400 */
[----:B------:R-:W-:-:S06]  /*2d50*/  NOP ;  /* 0x0000000000007918 */ /* 0x000fcc0000000000 */
[----:B------:R1:W-:Y:S01]  /*2d60*/  MUFU.COS R99, R84 ;  /* 0x0000005400637308 */ /* 0x0003e20000000000 */
[----:B------:R-:W-:Y:S01]  /*2d70*/  FMUL.FTZ R51, R85, R56 ;  /* 0x0000003855337220 */ /* 0x000fe20000410000 */
[----:B------:R3:W4:Y:S01]  /*2d80*/  @!P6 LDG.E.U16 R110, [R6.64+0xc0] ;  /* 0x0000c004066ee981 */ /* 0x000722000c1e1500 */
[----:B------:R-:W-:Y:S02]  /*2d90*/  PRMT R81, RZ, 0x7610, R81 ;  /* 0x00007610ff517816 */ /* 0x000fe40000000051 */
[----:B------:R-:W-:Y:S01]  /*2da0*/  PRMT R79, RZ, 0x7610, R79 ;  /* 0x00007610ff4f7816 */ /* 0x000fe2000000004f */
[----:B------:R3:W5:Y:S02]  /*2db0*/  @!P0 LDG.E.U16 R109, [R6.64+0x100] ;  /* 0x00010004066d8981 */ /* 0x000764000c1e1500 */
[----:B------:R0:W-:Y:S01]  /*2dc0*/  MUFU.EX2 R94, R80 ;  /* 0x00000050005e7308 */ /* 0x0001e20000000800 */
[----:B-1----:R-:W-:Y:S01]  /*2dd0*/  FMUL.RZ R84, R49, 0.15915493667125701904 ;  /* 0x3e22f98331547820 */ /* 0x002fe2000040c000 */
[----:B------:R-:W-:Y:S01]  /*2de0*/  ISETP.GE.AND P6, PT, R33, R87, PT ;  /* 0x000000572100720c */ /* 0x000fe20003fc6270 */
[----:B------:R3:W4:Y:S04]  /*2df0*/  @!P4 LDG.E.U16 R81, [R6.64] ;  /* 0x000000040651c981 */ /* 0x000728000c1e1500 */
[----:B------:R-:W-:Y:S01]  /*2e00*/  LDS.U16 R93, [R86+0x6] ;  /* 0x00000600565d7984 */ /* 0x000fe20000000400 */
[----:B0-----:R-:W-:Y:S01]  /*2e10*/  FMUL.FTZ R80, R5, R62 ;  /* 0x0000003e05507220 */ /* 0x001fe20000410000 */
[----:B------:R-:W-:Y:S02]  /*2e20*/  MUFU.SIN R101, R84 ;  /* 0x0000005400657308 */ /* 0x000fe40000000400 */
[----:B------:R-:W-:Y:S01]  /*2e30*/  LDS.U16 R92, [R86+0x4] ;  /* 0x00000400565c7984 */ /* 0x000fe20000000400 */
[----:B------:R-:W-:-:S03]  /*2e40*/  FMUL.RZ R89, R80, 0.15915493667125701904 ;  /* 0x3e22f98350597820 */ /* 0x000fc6000040c000 */
[----:B------:R-:W0:Y:S02]  /*2e50*/  LDS.U16 R80, [R86] ;  /* 0x0000000056507984 */ /* 0x000e240000000400 */
[----:B------:R1:W-:Y:S02]  /*2e60*/  MUFU.COS R103, R84 ;  /* 0x0000005400677308 */ /* 0x0003e40000000000 */
[----:B------:R3:W4:Y:S01]  /*2e70*/  @!P6 LDG.E.U16 R79, [R6.64+0x80] ;  /* 0x00008004064fe981 */ /* 0x000722000c1e1500 */
[----:B------:R-:W-:-:S03]  /*2e80*/  FMUL.FTZ R83, R85, R52 ;  /* 0x0000003455537220 */ /* 0x000fc60000410000 */
[----:B------:R3:W4:Y:S04]  /*2e90*/  @!P1 LDG.E.U16 R112, [R6.64+0x140] ;  /* 0x0001400406709981 */ /* 0x000728000c1e1500 */
[----:B-1----:R-:W1:Y:S01]  /*2ea0*/  LDS.U16 R84, [R86+0x2] ;  /* 0x0000020056547984 */ /* 0x002e620000000400 */
[----:B------:R2:W-:Y:S03]  /*2eb0*/  MUFU.EX2 R91, R51 ;  /* 0x00000033005b7308 */ /* 0x0005e60000000800 */
[----:B------:R3:W4:Y:S04]  /*2ec0*/  @!P2 LDG.E.U16 R111, [R6.64+0x180] ;  /* 0x00018004066fa981 */ /* 0x000728000c1e1500 */
[----:B------:R3:W4:Y:S01]  /*2ed0*/  @!P3 LDG.E.U16 R113, [R6.64+0x1c0] ;  /* 0x0001c0040671b981 */ /* 0x000722000c1e1500 */
[----:B------:R-:W-:Y:S03]  /*2ee0*/  MUFU.SIN R50, R76 ;  /* 0x0000004c00327308 */ /* 0x000fe60000000400 */
[----:B--2---:R-:W2:Y:S05]  /*2ef0*/  S2R R51, SR_TID.X ;  /* 0x0000000000337919 */ /* 0x004eaa0000002100 */
[----:B------:R3:W-:Y:S02]  /*2f00*/  MUFU.COS R78, R76 ;  /* 0x0000004c004e7308 */ /* 0x0007e40000000000 */
[----:B---3--:R-:W-:-:S06]  /*2f10*/  PRMT R76, RZ, 0x7610, R76 ;  /* 0x00007610ff4c7816 */ /* 0x008fcc000000004c */
[----:B------:R3:W4:Y:S01]  /*2f20*/  @!P5 LDG.E.U16 R76, [R6.64+0x40] ;  /* 0x00004004064cd981 */ /* 0x000722000c1e1500 */
[-C--:B------:R-:W-:Y:S02]  /*2f30*/  ISETP.GE.AND P0, PT, R34, R87.reuse, PT ;  /* 0x000000572200720c */ /* 0x080fe40003f06270 */
[-C--:B------:R-:W-:Y:S02]  /*2f40*/  ISETP.GE.AND P1, PT, R35, R87.reuse, PT ;  /* 0x000000572300720c */ /* 0x080fe40003f26270 */
[-C--:B------:R-:W-:Y:S01]  /*2f50*/  ISETP.GE.AND P2, PT, R36, R87.reuse, PT ;  /* 0x000000572400720c */ /* 0x080fe20003f46270 */
[----:B------:R-:W0:Y:S01]  /*2f60*/  MUFU.EX2 R83, R83 ;  /* 0x0000005300537308 */ /* 0x000e220000000800 */
[-C--:B------:R-:W-:Y:S01]  /*2f70*/  ISETP.GE.AND P3, PT, R37, R87.reuse, PT ;  /* 0x000000572500720c */ /* 0x080fe20003f66270 */
[----:B--2---:R-:W-:Y:S01]  /*2f80*/  IMAD.SHL.U32 R102, R51, 0x8, RZ ;  /* 0x0000000833667824 */ /* 0x004fe200078e00ff */
[-C--:B------:R-:W-:Y:S01]  /*2f90*/  ISETP.GE.AND P4, PT, R38, R87.reuse, PT ;  /* 0x000000572600720c */ /* 0x080fe20003f86270 */
[----:B------:R-:W-:Y:S01]  /*2fa0*/  FMUL.FTZ R48, R85, R54 ;  /* 0x0000003655307220 */ /* 0x000fe20000410000 */
[----:B------:R-:W-:-:S03]  /*2fb0*/  ISETP.GE.AND P5, PT, R39, R87, PT ;  /* 0x000000572700720c */ /* 0x000fc60003fa6270 */
[----:B------:R3:W2:Y:S01]  /*2fc0*/  @!P0 LDG.E.U16 R115, [R6.64+0x200] ;  /* 0x0002000406738981 */ /* 0x0006a2000c1e1500 */
[-C--:B------:R-:W-:Y:S01]  /*2fd0*/  ISETP.GE.AND P0, PT, R41, R87.reuse, PT ;  /* 0x000000572900720c */ /* 0x080fe20003f06270 */
[C---:B------:R-:W-:Y:S01]  /*2fe0*/  FMUL.FTZ R49, R85.reuse, R60 ;  /* 0x0000003c55317220 */ /* 0x040fe20000410000 */
[----:B------:R-:W-:Y:S01]  /*2ff0*/  ISETP.GE.AND P6, PT, R40, R87, PT ;  /* 0x000000572800720c */ /* 0x000fe20003fc6270 */
[----:B------:R3:W2:Y:S01]  /*3000*/  @!P1 LDG.E.U16 R121, [R6.64+0x240] ;  /* 0x0002400406799981 */ /* 0x0006a2000c1e1500 */
[C---:B------:R-:W-:Y:S02]  /*3010*/  IADD3 R88, R102.reuse, 0x1, RZ ;  /* 0x0000000166587810 */ /* 0x040fe40007ffe0ff */
[----:B------:R-:W-:Y:S01]  /*3020*/  IADD3 R90, R102, 0x2, RZ ;  /* 0x00000002665a7810 */ /* 0x000fe20007ffe0ff */
[----:B------:R3:W-:Y:S01]  /*3030*/  MUFU.EX2 R96, R49 ;  /* 0x0000003100607308 */ /* 0x0007e20000000800 */
[----:B------:R3:W2:Y:S01]  /*3040*/  @!P2 LDG.E.U16 R120, [R6.64+0x280] ;  /* 0x000280040678a981 */ /* 0x0006a2000c1e1500 */
[-C--:B------:R-:W-:Y:S01]  /*3050*/  ISETP.GE.U32.AND P1, PT, R88, R47.reuse, PT ;  /* 0x0000002f5800720c */ /* 0x080fe20003f26070 */
[----:B0-----:R-:W-:Y:S01]  /*3060*/  HADD2.F32 R80, -RZ, R80.H0_H0 ;  /* 0x20000050ff507230 */ /* 0x001fe20000004100 */
[-C--:B------:R-:W-:Y:S01]  /*3070*/  ISETP.GE.U32.AND P2, PT, R90, R47.reuse, PT ;  /* 0x0000002f5a00720c */ /* 0x080fe20003f46070 */
[----:B-1----:R-:W-:Y:S01]  /*3080*/  HADD2.F32 R84, -RZ, R84.H0_H0 ;  /* 0x20000054ff547230 */ /* 0x002fe20000004100 */
[C---:B------:R-:W-:Y:S01]  /*3090*/  IADD3 R88, R102.reuse, 0x3, RZ ;  /* 0x0000000366587810 */ /* 0x040fe20007ffe0ff */
[----:B------:R0:W2:Y:S01]  /*30a0*/  @!P3 LDG.E.U16 R119, [R6.64+0x2c0] ;  /* 0x0002c0040677b981 */ /* 0x0000a2000c1e1500 */
[----:B------:R-:W1:Y:S01]  /*30b0*/  MUFU.EX2 R48, R48 ;  /* 0x0000003000307308 */ /* 0x000e620000000800 */
[C---:B---3--:R-:W-:Y:S01]  /*30c0*/  FMUL.FTZ R49, R85.reuse, R62 ;  /* 0x0000003e55317220 */ /* 0x048fe20000410000 */
[----:B------:R-:W-:Y:S01]  /*30d0*/  IADD3 R90, R102, 0x4, RZ ;  /* 0x00000004665a7810 */ /* 0x000fe20007ffe0ff */
[----:B------:R0:W3:Y:S01]  /*30e0*/  @!P4 LDG.E.U16 R118, [R6.64+0x300] ;  /* 0x000300040676c981 */ /* 0x0000e2000c1e1500 */
[-C--:B------:R-:W-:Y:S01]  /*30f0*/  ISETP.GE.U32.AND P3, PT, R88, R47.reuse, PT ;  /* 0x0000002f5800720c */ /* 0x080fe20003f66070 */
[----:B------:R-:W-:Y:S01]  /*3100*/  FMUL.FTZ R98, R85, R64 ;  /* 0x0000004055627220 */ /* 0x000fe20000410000 */
[----:B------:R-:W-:-:S02]  /*3110*/  ISETP.GE.U32.AND P4, PT, R90, R47, PT ;  /* 0x0000002f5a00720c */ /* 0x000fc40003f86070 */
[----:B------:R-:W-:Y:S01]  /*3120*/  MUFU.SIN R105, R89 ;  /* 0x0000005900697308 */ /* 0x000fe20000000400 */
[C---:B------:R-:W-:Y:S01]  /*3130*/  IADD3 R88, R102.reuse, 0x5, RZ ;  /* 0x0000000566587810 */ /* 0x040fe20007ffe0ff */
[C---:B------:R-:W-:Y:S01]  /*3140*/  FMUL.FTZ R14, R83.reuse, R14 ;  /* 0x0000000e530e7220 */ /* 0x040fe20000410000 */
[C---:B------:R-:W-:Y:S01]  /*3150*/  IADD3 R90, R102.reuse, 0x6, RZ ;  /* 0x00000006665a7810 */ /* 0x040fe20007ffe0ff */
[----:B------:R-:W-:Y:S01]  /*3160*/  FMUL.FTZ R12, R83, R12 ;  /* 0x0000000c530c7220 */ /* 0x000fe20000410000 */
[----:B------:R0:W2:Y:S01]  /*3170*/  @!P0 LDG.E.U16 R122, [R6.64+0x3c0] ;  /* 0x0003c004067a8981 */ /* 0x0000a2000c1e1500 */
[C---:B------:R-:W-:Y:S02]  /*3180*/  FMUL.FTZ R80, R61.reuse, R80 ;  /* 0x000000503d507220 */ /* 0x040fe40000410000 */
[----:B------:R-:W-:Y:S01]  /*3190*/  MUFU.COS R107, R89 ;  /* 0x00000059006b7308 */ /* 0x000fe20000000000 */
[----:B------:R-:W-:Y:S01]  /*31a0*/  FMUL.FTZ R84, R61, R84 ;  /* 0x000000543d547220 */ /* 0x000fe20000410000 */
[----:B------:R0:W2:Y:S01]  /*31b0*/  @!P5 LDG.E.U16 R116, [R6.64+0x340] ;  /* 0x000340040674d981 */ /* 0x0000a2000c1e1500 */
[----:B------:R-:W-:-:S03]  /*31c0*/  ISETP.GE.U32.AND P0, PT, R102, R47, PT ;  /* 0x0000002f6600720c */ /* 0x000fc60003f06070 */
[----:B------:R0:W2:Y:S02]  /*31d0*/  @!P6 LDG.E.U16 R117, [R6.64+0x380] ;  /* 0x000380040675e981 */ /* 0x0000a4000c1e1500 */
[----:B------:R1:W1:Y:S01]  /*31e0*/  MUFU.EX2 R100, R49 ;  /* 0x0000003100647308 */ /* 0x0002620000000800 */
[----:B------:R-:W-:Y:S02]  /*31f0*/  IADD3 R102, R102, 0x7, RZ ;  /* 0x0000000766667810 */ /* 0x000fe40007ffe0ff */
[-C--:B------:R-:W-:Y:S02]  /*3200*/  ISETP.GE.U32.AND P5, PT, R88, R47.reuse, PT ;  /* 0x0000002f5800720c */ /* 0x080fe40003fa6070 */
[----:B------:R-:W-:Y:S01]  /*3210*/  ISETP.GE.U32.AND P6, PT, R90, R47, PT ;  /* 0x0000002f5a00720c */ /* 0x000fe20003fc6070 */
[----:B0-----:R-:W0:Y:S01]  /*3220*/  LDS.U16 R6, [R86+0xa] ;  /* 0x00000a0056067984 */ /* 0x001e220000000400 */
[----:B-1----:R-:W-:Y:S02]  /*3230*/  FMUL.FTZ R49, R85, R66 ;  /* 0x0000004255317220 */ /* 0x002fe40000410000 */
[C---:B------:R-:W-:Y:S01]  /*3240*/  FMUL.FTZ R85, R5.reuse, R64 ;  /* 0x0000004005557220 */ /* 0x040fe20000410000 */
[----:B------:R-:W-:Y:S01]  /*3250*/  FSEL R87, R12, RZ, !P0 ;  /* 0x000000ff0c577208 */ /* 0x000fe20004000000 */
[----:B------:R-:W-:Y:S01]  /*3260*/  FMUL.FTZ R5, R5, R66 ;  /* 0x0000004205057220 */ /* 0x000fe20000410000 */
[----:B------:R-:W-:Y:S01]  /*3270*/  FSEL R88, R80, RZ, !P0 ;  /* 0x000000ff50587208 */ /* 0x000fe20004000000 */
[----:B------:R-:W-:Y:S01]  /*3280*/  FMUL.FTZ R15, R48, R15 ;  /* 0x0000000f300f7220 */ /* 0x000fe20000410000 */
[----:B------:R-:W-:Y:S01]  /*3290*/  FSEL R89, R84, RZ, !P0 ;  /* 0x000000ff54597208 */ /* 0x000fe20004000000 */
[----:B------:R-:W-:Y:S01]  /*32a0*/  FMUL.FTZ R78, R91, R78 ;  /* 0x0000004e5b4e7220 */ /* 0x000fe20000410000 */
[----:B------:R-:W-:Y:S01]  /*32b0*/  FSEL R90, R14, 1, !P0 ;  /* 0x3f8000000e5a7808 */ /* 0x000fe20004000000 */
[----:B------:R-:W-:Y:S01]  /*32c0*/  FMUL.RZ R85, R85, 0.15915493667125701904 ;  /* 0x3e22f98355557820 */ /* 0x000fe2000040c000 */
[----:B------:R-:W-:Y:S01]  /*32d0*/  ISETP.GE.U32.AND P0, PT, R102, R47, PT ;  /* 0x0000002f6600720c */ /* 0x000fe20003f06070 */
[----:B------:R-:W-:-:S02]  /*32e0*/  FMUL.RZ R102, R5, 0.15915493667125701904 ;  /* 0x3e22f98305667820 */ /* 0x000fc4000040c000 */
[----:B------:R-:W-:Y:S01]  /*32f0*/  FMUL.FTZ R50, R91, R50 ;  /* 0x000000325b327220 */ /* 0x000fe20000410000 */
[----:B------:R-:W1:Y:S01]  /*3300*/  LDS.U16 R5, [R86+0x8] ;  /* 0x0000080056057984 */ /* 0x000e620000000400 */
[----:B------:R-:W-:Y:S01]  /*3310*/  MUFU.SIN R83, R85 ;  /* 0x0000005500537308 */ /* 0x000fe20000000400 */
[----:B------:R-:W-:Y:S01]  /*3320*/  FMUL.FTZ R84, R96, R101 ;  /* 0x0000006560547220 */ /* 0x000fe20000410000 */
[----:B------:R-:W-:Y:S01]  /*3330*/  HADD2.F32 R14, -RZ, R93.H0_H0 ;  /* 0x2000005dff0e7230 */ /* 0x000fe20000004100 */
[----:B------:R-:W-:Y:S01]  /*3340*/  FMUL.FTZ R82, R48, R82 ;  /* 0x0000005230527220 */ /* 0x000fe20000410000 */
[----:B------:R-:W-:Y:S01]  /*3350*/  HADD2.F32 R92, -RZ, R92.H0_H0 ;  /* 0x2000005cff5c7230 */ /* 0x000fe20000004100 */
[----:B------:R-:W-:Y:S01]  /*3360*/  FMUL.FTZ R91, R100, R105 ;  /* 0x00000069645b7220 */ /* 0x000fe20000410000 */
[----:B------:R-:W0:Y:S02]  /*3370*/  LDS.U16 R12, [R86+0xe] ;  /* 0x00000e00560c7984 */ /* 0x000e240000000400 */
[----:B------:R1:W-:Y:S01]  /*3380*/  MUFU.COS R123, R85 ;  /* 0x00000055007b7308 */ /* 0x0003e20000000000 */
[----:B------:R-:W-:Y:S01]  /*3390*/  FMUL.FTZ R14, R63, R14 ;  /* 0x0000000e3f0e7220 */ /* 0x000fe20000410000 */
[----:B------:R-:W-:Y:S01]  /*33a0*/  FSEL R101, R82, 1, !P1 ;  /* 0x3f80000052657808 */ /* 0x000fe20004800000 */
[----:B------:R-:W0:Y:S01]  /*33b0*/  LDS.U16 R7, [R86+0xc] ;  /* 0x00000c0056077984 */ /* 0x000e220000000400 */
[----:B-1----:R-:W-:-:S02]  /*33c0*/  FMUL.FTZ R85, R96, R103 ;  /* 0x0000006760557220 */ /* 0x002fc40000410000 */
[----:B------:R-:W-:Y:S01]  /*33d0*/  FMUL.FTZ R96, R100, R107 ;  /* 0x0000006b64607220 */ /* 0x000fe20000410000 */
[----:B------:R-:W-:Y:S01]  /*33e0*/  FSEL R100, R15, RZ, !P1 ;  /* 0x000000ff0f647208 */ /* 0x000fe20004800000 */
[----:B------:R-:W1:Y:S01]  /*33f0*/  MUFU.EX2 R98, R98 ;  /* 0x0000006200627308 */ /* 0x000e620000000800 */
[----:B------:R-:W-:-:S03]  /*3400*/  FMUL.FTZ R92, R63, R92 ;  /* 0x0000005c3f5c7220 */ /* 0x000fc60000410000 */
[----:B------:R-:W-:-:S04]  /*3410*/  FMUL.FTZ R80, R88, R100 ;  /* 0x0000006458507220 */ /* 0x000fc80000410000 */
[----:B------:R-:W-:Y:S01]  /*3420*/  MUFU.EX2 R49, R49 ;  /* 0x0000003100317308 */ /* 0x000fe20000000800 */
[C---:B------:R-:W-:Y:S02]  /*3430*/  FMUL.FTZ R15, R89.reuse, R100 ;  /* 0x00000064590f7220 */ /* 0x040fe40000410000 */
[----:B------:R-:W-:-:S05]  /*3440*/  FFMA.FTZ R93, R89, R101, R80 ;  /* 0x00000065595d7223 */ /* 0x000fca0000010050 */
[----:B------:R-:W0:Y:S01]  /*3450*/  MUFU.COS R48, R102 ;  /* 0x0000006600307308 */ /* 0x000e220000000000 */
[----:B------:R-:W-:Y:S02]  /*3460*/  FSEL R103, R92, RZ, !P1 ;  /* 0x000000ff5c677208 */ /* 0x000fe40004800000 */
[----:B------:R-:W-:-:S05]  /*3470*/  FSEL R104, R50, RZ, !P2 ;  /* 0x000000ff32687208 */ /* 0x000fca0005000000 */
[----:B------:R0:W1:Y:S01]  /*3480*/  MUFU.SIN R114, R102 ;  /* 0x0000006600727308 */ /* 0x0000620000000400 */
[----:B------:R-:W-:Y:S02]  /*3490*/  FSEL R105, R78, 1, !P2 ;  /* 0x3f8000004e697808 */ /* 0x000fe40005000000 */
[----:B0-----:R-:W-:Y:S01]  /*34a0*/  FSEL R102, R14, RZ, !P1 ;  /* 0x000000ff0e667208 */ /* 0x001fe20004800000 */
[----:B------:R-:W-:-:S04]  /*34b0*/  FFMA.FTZ R14, R88, R101, -R15 ;  /* 0x00000065580e7223 */ /* 0x000fc8000001080f */
[----:B------:R-:W-:Y:S02]  /*34c0*/  FADD.FTZ R93, R102, R93 ;  /* 0x0000005d665d7221 */ /* 0x000fe40000010000 */
[----:B------:R-:W-:Y:S02]  /*34d0*/  FADD.FTZ R14, R103, R14 ;  /* 0x0000000e670e7221 */ /* 0x000fe40000010000 */
[----:B------:R-:W-:Y:S02]  /*34e0*/  FMUL.FTZ R15, R104, R93 ;  /* 0x0000005d680f7220 */ /* 0x000fe40000410000 */
[----:B-1----:R-:W-:Y:S02]  /*34f0*/  FMUL.FTZ R108, R98, R123 ;  /* 0x0000007b626c7220 */ /* 0x002fe40000410000 */
[----:B------:R-:W-:Y:S02]  /*3500*/  FMUL.FTZ R123, R49, R48 ;  /* 0x00000030317b7220 */ /* 0x000fe40000410000 */
[----:B------:R-:W-:-:S02]  /*3510*/  FMUL.FTZ R48, R104, R14 ;  /* 0x0000000e68307220 */ /* 0x000fc40000410000 */
[----:B------:R-:W-:Y:S02]  /*3520*/  FFMA.FTZ R82, R105, R14, -R15 ;  /* 0x0000000e69527223 */ /* 0x000fe4000001080f */
[----:B------:R-:W-:Y:S01]  /*3530*/  FMUL.FTZ R14, R90, R100 ;  /* 0x000000645a0e7220 */ /* 0x000fe20000410000 */
[----:B------:R-:W-:Y:S01]  /*3540*/  HADD2.F32 R50, -RZ, R6.H0_H0 ;  /* 0x20000006ff327230 */ /* 0x000fe20000004100 */
[----:B------:R-:W-:Y:S01]  /*3550*/  FMUL.FTZ R114, R49, R114 ;  /* 0x0000007231727220 */ /* 0x000fe20000410000 */
[----:B------:R-:W-:Y:S01]  /*3560*/  LDS.U16 R6, [R86+0x10] ;  /* 0x0000100056067984 */ /* 0x000fe20000000400 */
[----:B------:R-:W-:-:S03]  /*3570*/  FFMA.FTZ R49, R87, R101, R14 ;  /* 0x0000006557317223 */ /* 0x000fc6000001000e */
[----:B------:R-:W0:Y:S01]  /*3580*/  LDS.U16 R14, [R86+0x12] ;  /* 0x00001200560e7984 */ /* 0x000e220000000400 */
[----:B------:R-:W-:Y:S01]  /*3590*/  FFMA.FTZ R93, R105, R93, R48 ;  /* 0x0000005d695d7223 */ /* 0x000fe20000010030 */
[----:B------:R-:W-:Y:S01]  /*35a0*/  HADD2.F32 R48, -RZ, R5.H0_H0 ;  /* 0x20000005ff307230 */ /* 0x000fe20000004100 */
[----:B------:R-:W-:Y:S01]  /*35b0*/  FMUL.FTZ R15, R87, R100 ;  /* 0x00000064570f7220 */ /* 0x000fe20000410000 */
[----:B------:R-:W-:Y:S01]  /*35c0*/  LDS.U16 R5, [R86+0x14] ;  /* 0x0000140056057984 */ /* 0x000fe20000000400 */
[C---:B------:R-:W-:Y:S02]  /*35d0*/  FMUL.FTZ R50, R65.reuse, R50 ;  /* 0x0000003241327220 */ /* 0x040fe40000410000 */
[----:B------:R-:W-:Y:S02]  /*35e0*/  FMUL.FTZ R48, R65, R48 ;  /* 0x0000003041307220 */ /* 0x000fe40000410000 */
[----:B------:R-:W-:Y:S01]  /*35f0*/  FFMA.FTZ R15, R90, R101, -R15 ;  /* 0x000000655a0f7223 */ /* 0x000fe2000001080f */
[----:B------:R-:W-:Y:S01]  /*3600*/  FSEL R106, R50, RZ, !P2 ;  /* 0x000000ff326a7208 */ /* 0x000fe20005000000 */
[----:B------:R-:W-:Y:S01]  /*3610*/  FMUL.FTZ R95, R94, R95 ;  /* 0x0000005f5e5f7220 */ /* 0x000fe20000410000 */
[----:B------:R-:W-:Y:S01]  /*3620*/  FSEL R107, R48, RZ, !P2 ;  /* 0x000000ff306b7208 */ /* 0x000fe20005000000 */
[----:B------:R-:W-:Y:S01]  /*3630*/  FMUL.FTZ R78, R104, R49 ;  /* 0x00000031684e7220 */ /* 0x000fe20000410000 */
[----:B------:R-:W-:Y:S01]  /*3640*/  HADD2.F32 R48, -RZ, R12.H0_H0 ;  /* 0x2000000cff307230 */ /* 0x000fe20000004100 */
[----:B------:R-:W-:Y:S01]  /*3650*/  FMUL.FTZ R97, R94, R99 ;  /* 0x000000635e617220 */ /* 0x000fe20000410000 */
[----:B------:R-:W-:Y:S01]  /*3660*/  HADD2.F32 R12, -RZ, R7.H0_H0 ;  /* 0x20000007ff0c7230 */ /* 0x000fe20000004100 */
[-C--:B------:R-:W-:Y:S01]  /*3670*/  FFMA.FTZ R78, R105, R15.reuse, -R78 ;  /* 0x0000000f694e7223 */ /* 0x080fe2000001084e */
[----:B------:R-:W-:Y:S01]  /*3680*/  FSEL R99, R95, RZ, !P3 ;  /* 0x000000ff5f637208 */ /* 0x000fe20005800000 */
[----:B------:R-:W-:-:S02]  /*3690*/  FMUL.FTZ R80, R104, R15 ;  /* 0x0000000f68507220 */ /* 0x000fc40000410000 */
[----:B------:R-:W1:Y:S01]  /*36a0*/  LDS.U16 R15, [R86+0x16] ;  /* 0x00001600560f7984 */ /* 0x000e620000000400 */
[----:B------:R-:W-:Y:S01]  /*36b0*/  FADD.FTZ R50, R106, R93 ;  /* 0x0000005d6a327221 */ /* 0x000fe20000010000 */
[----:B------:R-:W-:Y:S01]  /*36c0*/  FSEL R97, R97, 1, !P3 ;  /* 0x3f80000061617808 */ /* 0x000fe20005800000 */
[----:B------:R-:W-:Y:S02]  /*36d0*/  FMUL.FTZ R12, R67, R12 ;  /* 0x0000000c430c7220 */ /* 0x000fe40000410000 */
[----:B------:R-:W-:Y:S02]  /*36e0*/  FADD.FTZ R82, R107, R82 ;  /* 0x000000526b527221 */ /* 0x000fe40000010000 */
[----:B------:R-:W-:Y:S02]  /*36f0*/  FMUL.FTZ R7, R99, R50 ;  /* 0x0000003263077220 */ /* 0x000fe40000410000 */
[----:B------:R-:W-:Y:S02]  /*3700*/  FFMA.FTZ R80, R105, R49, R80 ;  /* 0x0000003169507223 */ /* 0x000fe40000010050 */
[----:B------:R-:W-:Y:S01]  /*3710*/  FMUL.FTZ R98, R98, R83 ;  /* 0x0000005362627220 */ /* 0x000fe20000410000 */
[----:B------:R-:W-:Y:S01]  /*3720*/  FSEL R83, R12, RZ, !P3 ;  /* 0x000000ff0c537208 */ /* 0x000fe20005800000 */
[----:B------:R-:W-:-:S02]  /*3730*/  FFMA.FTZ R92, R97, R82, -R7 ;  /* 0x00000052615c7223 */ /* 0x000fc40000010807 */
[C---:B------:R-:W-:Y:S02]  /*3740*/  FMUL.FTZ R12, R99.reuse, R78 ;  /* 0x0000004e630c7220 */ /* 0x040fe40000410000 */
[----:B------:R-:W-:Y:S02]  /*3750*/  FMUL.FTZ R7, R99, R80 ;  /* 0x0000005063077220 */ /* 0x000fe40000410000 */
[----:B------:R-:W-:Y:S02]  /*3760*/  FMUL.FTZ R48, R67, R48 ;  /* 0x0000003043307220 */ /* 0x000fe40000410000 */
[C---:B------:R-:W-:Y:S02]  /*3770*/  FFMA.FTZ R80, R97.reuse, R80, R12 ;  /* 0x0000005061507223 */ /* 0x040fe4000001000c */
[----:B------:R-:W-:Y:S01]  /*3780*/  FFMA.FTZ R78, R97, R78, -R7 ;  /* 0x0000004e614e7223 */ /* 0x000fe20000010807 */
[----:B------:R-:W5:Y:S01]  /*3790*/  LDS.U16 R12, [R86+0x1a] ;  /* 0x00001a00560c7984 */ /* 0x000f620000000400 */
[----:B------:R-:W-:-:S03]  /*37a0*/  FMUL.FTZ R49, R99, R82 ;  /* 0x0000005263317220 */ /* 0x000fc60000410000 */
[----:B------:R-:W5:Y:S01]  /*37b0*/  LDS.U16 R7, [R86+0x18] ;  /* 0x0000180056077984 */ /* 0x000f620000000400 */
[----:B------:R-:W-:Y:S01]  /*37c0*/  FSEL R82, R48, RZ, !P3 ;  /* 0x000000ff30527208 */ /* 0x000fe20005800000 */
[----:B------:R-:W-:Y:S01]  /*37d0*/  FFMA.FTZ R49, R97, R50, R49 ;  /* 0x0000003261317223 */ /* 0x000fe20000010031 */
[----:B0-----:R-:W-:Y:S02]  /*37e0*/  HADD2.F32 R14, -RZ, R14.H0_H0 ;  /* 0x2000000eff0e7230 */ /* 0x001fe40000004100 */
[----:B------:R-:W-:Y:S01]  /*37f0*/  HADD2.F32 R6, -RZ, R6.H0_H0 ;  /* 0x20000006ff067230 */ /* 0x000fe20000004100 */
[----:B------:R-:W-:Y:S01]  /*3800*/  FSEL R84, R84, RZ, !P4 ;  /* 0x000000ff54547208 */ /* 0x000fe20006000000 */
[----:B------:R-:W-:Y:S01]  /*3810*/  FADD.FTZ R49, R82, R49 ;  /* 0x0000003152317221 */ /* 0x000fe20000010000 */
[----:B------:R-:W-:Y:S01]  /*3820*/  FSEL R85, R85, 1, !P4 ;  /* 0x3f80000055557808 */ /* 0x000fe20006000000 */
[C---:B------:R-:W-:Y:S02]  /*3830*/  FMUL.FTZ R95, R69.reuse, R14 ;  /* 0x0000000e455f7220 */ /* 0x040fe40000410000 */
[----:B------:R-:W-:Y:S01]  /*3840*/  FMUL.FTZ R94, R69, R6 ;  /* 0x00000006455e7220 */ /* 0x000fe20000410000 */
[----:B------:R-:W0:Y:S01]  /*3850*/  LDS.U16 R14, [R86+0x1e] ;  /* 0x00001e00560e7984 */ /* 0x000e220000000400 */
[----:B------:R-:W-:-:S02]  /*3860*/  FADD.FTZ R92, R83, R92 ;  /* 0x0000005c535c7221 */ /* 0x000fc40000010000 */
[CC--:B------:R-:W-:Y:S01]  /*3870*/  FMUL.FTZ R48, R84.reuse, R49.reuse ;  /* 0x0000003154307220 */ /* 0x0c0fe20000410000 */
[----:B------:R-:W0:Y:S03]  /*3880*/  LDS.U16 R6, [R86+0x1c] ;  /* 0x00001c0056067984 */ /* 0x000e260000000400 */
[-C--:B------:R-:W-:Y:S02]  /*3890*/  FFMA.FTZ R93, R85, R92.reuse, -R48 ;  /* 0x0000005c555d7223 */ /* 0x080fe40000010830 */
[C---:B------:R-:W-:Y:S01]  /*38a0*/  FMUL.FTZ R92, R84.reuse, R92 ;  /* 0x0000005c545c7220 */ /* 0x040fe20000410000 */
[----:B------:R-:W-:Y:S01]  /*38b0*/  FSEL R95, R95, RZ, !P4 ;  /* 0x000000ff5f5f7208 */ /* 0x000fe20006000000 */
[----:B------:R-:W-:Y:S01]  /*38c0*/  FMUL.FTZ R48, R84, R80 ;  /* 0x0000005054307220 */ /* 0x000fe20000410000 */
[----:B------:R-:W-:Y:S01]  /*38d0*/  FSEL R94, R94, RZ, !P4 ;  /* 0x000000ff5e5e7208 */ /* 0x000fe20006000000 */
[----:B------:R-:W-:Y:S01]  /*38e0*/  FFMA.FTZ R92, R85, R49, R92 ;  /* 0x00000031555c7223 */ /* 0x000fe2000001005c */
[----:B------:R-:W-:Y:S01]  /*38f0*/  FSEL R91, R91, RZ, !P5 ;  /* 0x000000ff5b5b7208 */ /* 0x000fe20006800000 */
[-C--:B------:R-:W-:Y:S01]  /*3900*/  FFMA.FTZ R49, R85, R78.reuse, -R48 ;  /* 0x0000004e55317223 */ /* 0x080fe20000010830 */
[----:B-1----:R-:W-:Y:S01]  /*3910*/  HADD2.F32 R50, -RZ, R15.H0_H0 ;  /* 0x2000000fff327230 */ /* 0x002fe20000004100 */
[----:B------:R-:W-:Y:S01]  /*3920*/  FADD.FTZ R92, R95, R92 ;  /* 0x0000005c5f5c7221 */ /* 0x000fe20000010000 */
[----:B------:R-:W-:Y:S01]  /*3930*/  HADD2.F32 R48, -RZ, R5.H0_H0 ;  /* 0x20000005ff307230 */ /* 0x000fe20000004100 */
[----:B------:R-:W-:Y:S01]  /*3940*/  FADD.FTZ R93, R94, R93 ;  /* 0x0000005d5e5d7221 */ /* 0x000fe20000010000 */
[----:B------:R-:W-:Y:S01]  /*3950*/  FSEL R96, R96, 1, !P5 ;  /* 0x3f80000060607808 */ /* 0x000fe20006800000 */
[----:B------:R-:W-:-:S02]  /*3960*/  FMUL.FTZ R78, R84, R78 ;  /* 0x0000004e544e7220 */ /* 0x000fc40000410000 */
[----:B------:R-:W-:Y:S02]  /*3970*/  FMUL.FTZ R50, R71, R50 ;  /* 0x0000003247327220 */ /* 0x000fe40000410000 */
[C---:B------:R-:W-:Y:S02]  /*3980*/  FMUL.FTZ R5, R91.reuse, R92 ;  /* 0x0000005c5b057220 */ /* 0x040fe40000410000 */
[-C--:B------:R-:W-:Y:S02]  /*3990*/  FMUL.FTZ R125, R91, R93.reuse ;  /* 0x0000005d5b7d7220 */ /* 0x080fe40000410000 */
[----:B------:R-:W-:Y:S02]  /*39a0*/  FMUL.FTZ R48, R71, R48 ;  /* 0x0000003047307220 */ /* 0x000fe40000410000 */
[----:B------:R-:W-:Y:S02]  /*39b0*/  FFMA.FTZ R78, R85, R80, R78 ;  /* 0x00000050554e7223 */ /* 0x000fe4000001004e */
[----:B------:R-:W-:Y:S01]  /*39c0*/  FFMA.FTZ R15, R96, R93, -R5 ;  /* 0x0000005d600f7223 */ /* 0x000fe20000010805 */
[----:B------:R-:W-:Y:S01]  /*39d0*/  FSEL R93, R50, RZ, !P5 ;  /* 0x000000ff325d7208 */ /* 0x000fe20006800000 */
[----:B------:R-:W-:Y:S01]  /*39e0*/  FFMA.FTZ R80, R96, R92, R125 ;  /* 0x0000005c60507223 */ /* 0x000fe2000001007d */
[----:B------:R-:W-:Y:S01]  /*39f0*/  FSEL R92, R48, RZ, !P5 ;  /* 0x000000ff305c7208 */ /* 0x000fe20006800000 */
[----:B------:R-:W-:Y:S01]  /*3a00*/  FMUL.FTZ R5, R91, R78 ;  /* 0x0000004e5b057220 */ /* 0x000fe20000410000 */
[----:B------:R-:W-:Y:S01]  /*3a10*/  FSEL R98, R98, RZ, !P6 ;  /* 0x000000ff62627208 */ /* 0x000fe20007000000 */
[----:B------:R-:W-:Y:S01]  /*3a20*/  FADD.FTZ R125, R93, R80 ;  /* 0x000000505d7d7221 */ /* 0x000fe20000010000 */
[----:B-----5:R-:W-:Y:S01]  /*3a30*/  HADD2.F32 R12, -RZ, R12.H0_H0 ;  /* 0x2000000cff0c7230 */ /* 0x020fe20000004100 */
[----:B------:R-:W-:Y:S01]  /*3a40*/  FADD.FTZ R15, R92, R15 ;  /* 0x0000000f5c0f7221 */ /* 0x000fe20000010000 */
[----:B------:R-:W-:Y:S01]  /*3a50*/  HADD2.F32 R48, -RZ, R7.H0_H0 ;  /* 0x20000007ff307230 */ /* 0x000fe20000004100 */
[-C--:B------:R-:W-:Y:S01]  /*3a60*/  FFMA.FTZ R5, R96, R49.reuse, -R5 ;  /* 0x0000003160057223 */ /* 0x080fe20000010805 */
[----:B------:R-:W-:Y:S01]  /*3a70*/  FSEL R108, R108, 1, !P6 ;  /* 0x3f8000006c6c7808 */ /* 0x000fe20007000000 */
[----:B------:R-:W-:-:S02]  /*3a80*/  FMUL.FTZ R49, R91, R49 ;  /* 0x000000315b317220 */ /* 0x000fc40000410000 */
[C---:B------:R-:W-:Y:S02]  /*3a90*/  FMUL.FTZ R50, R98.reuse, R125 ;  /* 0x0000007d62327220 */ /* 0x040fe40000410000 */
[-C--:B------:R-:W-:Y:S02]  /*3aa0*/  FMUL.FTZ R7, R98, R15.reuse ;  /* 0x0000000f62077220 */ /* 0x080fe40000410000 */
[C---:B------:R-:W-:Y:S02]  /*3ab0*/  FMUL.FTZ R12, R73.reuse, R12 ;  /* 0x0000000c490c7220 */ /* 0x040fe40000410000 */
[----:B------:R-:W-:Y:S02]  /*3ac0*/  FMUL.FTZ R48, R73, R48 ;  /* 0x0000003049307220 */ /* 0x000fe40000410000 */
[----:B------:R-:W-:Y:S02]  /*3ad0*/  FFMA.FTZ R49, R96, R78, R49 ;  /* 0x0000004e60317223 */ /* 0x000fe40000010031 */
[----:B------:R-:W-:-:S02]  /*3ae0*/  FFMA.FTZ R15, R108, R15, -R50 ;  /* 0x0000000f6c0f7223 */ /* 0x000fc40000010832 */
[----:B------:R-:W-:Y:S01]  /*3af0*/  FFMA.FTZ R50, R108, R125, R7 ;  /* 0x0000007d6c327223 */ /* 0x000fe20000010007 */
[----:B------:R-:W-:Y:S01]  /*3b00*/  FSEL R125, R12, RZ, !P6 ;  /* 0x000000ff0c7d7208 */ /* 0x000fe20007000000 */
[----:B------:R-:W-:Y:S01]  /*3b10*/  FMUL.FTZ R7, R98, R49 ;  /* 0x0000003162077220 */ /* 0x000fe20000410000 */
[----:B------:R-:W-:Y:S01]  /*3b20*/  FSEL R124, R48, RZ, !P6 ;  /* 0x000000ff307c7208 */ /* 0x000fe20007000000 */
[----:B0-----:R-:W-:Y:S02]  /*3b30*/  HADD2.F32 R14, -RZ, R14.H0_H0 ;  /* 0x2000000eff0e7230 */ /* 0x001fe40000004100 */
[----:B------:R-:W-:Y:S01]  /*3b40*/  HADD2.F32 R6, -RZ, R6.H0_H0 ;  /* 0x20000006ff067230 */ /* 0x000fe20000004100 */
[----:B------:R-:W-:Y:S01]  /*3b50*/  FSEL R114, R114, RZ, !P0 ;  /* 0x000000ff72727208 */ /* 0x000fe20004000000 */
[----:B------:R-:W-:Y:S02]  /*3b60*/  FFMA.FTZ R7, R108, R5, -R7 ;  /* 0x000000056c077223 */ /* 0x000fe40000010807 */
[----:B------:R-:W-:-:S02]  /*3b70*/  FADD.FTZ R50, R125, R50 ;  /* 0x000000327d327221 */ /* 0x000fc40000010000 */
[----:B------:R-:W-:Y:S02]  /*3b80*/  FADD.FTZ R15, R124, R15 ;  /* 0x0000000f7c0f7221 */ /* 0x000fe40000010000 */
[----:B------:R-:W-:Y:S01]  /*3b90*/  FMUL.FTZ R5, R98, R5 ;  /* 0x0000000562057220 */ /* 0x000fe20000410000 */
[----:B------:R-:W-:Y:S01]  /*3ba0*/  FSEL R123, R123, 1, !P0 ;  /* 0x3f8000007b7b7808 */ /* 0x000fe20004000000 */
[C---:B------:R-:W-:Y:S02]  /*3bb0*/  FMUL.FTZ R14, R75.reuse, R14 ;  /* 0x0000000e4b0e7220 */ /* 0x040fe40000410000 */
[----:B------:R-:W-:Y:S02]  /*3bc0*/  FMUL.FTZ R6, R75, R6 ;  /* 0x000000064b067220 */ /* 0x000fe40000410000 */
[C---:B------:R-:W-:Y:S02]  /*3bd0*/  FMUL.FTZ R12, R114.reuse, R50 ;  /* 0x00000032720c7220 */ /* 0x040fe40000410000 */
[----:B------:R-:W-:-:S02]  /*3be0*/  FMUL.FTZ R48, R114, R15 ;  /* 0x0000000f72307220 */ /* 0x000fc40000410000 */
[----:B------:R-:W-:Y:S01]  /*3bf0*/  FFMA.FTZ R5, R108, R49, R5 ;  /* 0x000000316c057223 */ /* 0x000fe20000010005 */
[----:B------:R-:W-:Y:S01]  /*3c00*/  FSEL R126, R14, RZ, !P0 ;  /* 0x000000ff0e7e7208 */ /* 0x000fe20004000000 */
[C---:B------:R-:W-:Y:S01]  /*3c10*/  FFMA.FTZ R14, R123.reuse, R15, -R12 ;  /* 0x0000000f7b0e7223 */ /* 0x040fe2000001080c */
[----:B------:R-:W-:Y:S01]  /*3c20*/  FSEL R127, R6, RZ, !P0 ;  /* 0x000000ff067f7208 */ /* 0x000fe20004000000 */
[----:B------:R-:W-:Y:S02]  /*3c30*/  FFMA.FTZ R49, R123, R50, R48 ;  /* 0x000000327b317223 */ /* 0x000fe40000010030 */
[C---:B------:R-:W-:Y:S02]  /*3c40*/  FMUL.FTZ R12, R114.reuse, R5 ;  /* 0x00000005720c7220 */ /* 0x040fe40000410000 */
[----:B------:R-:W-:Y:S02]  /*3c50*/  FADD.FTZ R14, R127, R14 ;  /* 0x0000000e7f0e7221 */ /* 0x000fe40000010000 */
[----:B------:R-:W-:-:S02]  /*3c60*/  FMUL.FTZ R6, R114, R7 ;  /* 0x0000000772067220 */ /* 0x000fc40000410000 */
[----:B------:R-:W-:Y:S02]  /*3c70*/  FADD.FTZ R15, R126, R49 ;  /* 0x000000317e0f7221 */ /* 0x000fe40000010000 */
[C---:B------:R-:W-:Y:S01]  /*3c80*/  FFMA.FTZ R12, R123.reuse, R7, -R12 ;  /* 0x000000077b0c7223 */ /* 0x040fe2000001080c */
[----:B------:R-:W0:Y:S01]  /*3c90*/  SHFL.UP PT, R49, R14, 0x1, RZ ;  /* 0x042000000e317989 */ /* 0x000e2200000e00ff */
[----:B------:R-:W-:-:S03]  /*3ca0*/  FFMA.FTZ R6, R123, R5, R6 ;  /* 0x000000057b067223 */ /* 0x000fc60000010006 */
[----:B------:R-:W1:Y:S04]  /*3cb0*/  SHFL.UP PT, R129, R15, 0x1, RZ ;  /* 0x042000000f817989 */ /* 0x000e6800000e00ff */
[----:B------:R-:W5:Y:S04]  /*3cc0*/  SHFL.UP PT, R5, R12, 0x1, RZ ;  /* 0x042000000c057989 */ /* 0x000f6800000e00ff */
[----:B------:R-:W2:Y:S01]  /*3cd0*/  SHFL.UP PT, R7, R6, 0x1, RZ ;  /* 0x0420000006077989 */ /* 0x000ea200000e00ff */
[----:B------:R-:W-:Y:S01]  /*3ce0*/  ISETP.GE.AND P0, PT, R30, 0x1, PT ;  /* 0x000000011e00780c */ /* 0x000fe20003f06270 */
[----:B0-----:R-:W-:-:S02]  /*3cf0*/  FMUL.FTZ R78, R6, R49 ;  /* 0x00000031064e7220 */ /* 0x001fc40000410000 */
[C---:B-1----:R-:W-:Y:S02]  /*3d00*/  FMUL.FTZ R50, R6.reuse, R129 ;  /* 0x0000008106327220 */ /* 0x042fe40000410000 */
[----:B-----5:R-:W-:Y:S02]  /*3d10*/  FMUL.FTZ R48, R6, R5 ;  /* 0x0000000506307220 */ /* 0x020fe40000410000 */
[C---:B------:R-:W-:Y:S02]  /*3d20*/  FFMA.FTZ R78, R12.reuse, R129, R78 ;  /* 0x000000810c4e7223 */ /* 0x040fe4000001004e */
[C---:B------:R-:W-:Y:S02]  /*3d30*/  FFMA.FTZ R49, R12.reuse, R49, -R50 ;  /* 0x000000310c317223 */ /* 0x040fe40000010832 */
        /* <DEDUP_REMOVED lines=9> */
[----:B------:R-:W5:Y:S01]  /*3dd0*/  SHFL.UP PT, R6, R129, 0x2, RZ ;  /* 0x0440000081067989 */ /* 0x000f6200000e00ff */
[----:B------:R-:W-:Y:S01]  /*3de0*/  ISETP.GE.AND P0, PT, R30, 0x2, PT ;  /* 0x000000021e00780c */ /* 0x000fe20003f06270 */
[----:B0-----:R-:W-:-:S02]  /*3df0*/  FMUL.FTZ R50, R129, R48 ;  /* 0x0000003081327220 */ /* 0x001fc40000410000 */
[CC--:B-1----:R-:W-:Y:S02]  /*3e00*/  FMUL.FTZ R133, R129.reuse, R7.reuse ;  /* 0x0000000781857220 */ /* 0x0c2fe40000410000 */
[C---:B------:R-:W-:Y:S02]  /*3e10*/  FFMA.FTZ R7, R12.reuse, R7, -R50 ;  /* 0x000000070c077223 */ /* 0x040fe40000010832 */
[C---:B--2---:R-:W-:Y:S02]  /*3e20*/  FMUL.FTZ R131, R129.reuse, R5 ;  /* 0x0000000581837220 */ /* 0x044fe40000410000 */
[C---:B------:R-:W-:Y:S02]  /*3e30*/  FFMA.FTZ R48, R12.reuse, R48, R133 ;  /* 0x000000300c307223 */ /* 0x040fe40000010085 */
[-C--:B-----5:R-:W-:Y:S02]  /*3e40*/  FMUL.FTZ R49, R129, R6.reuse ;  /* 0x0000000681317220 */ /* 0x0a0fe40000410000 */
        /* <DEDUP_REMOVED lines=8> */
[----:B------:R-:W5:Y:S01]  /*3ed0*/  SHFL.UP PT, R7, R6, 0x4, RZ ;  /* 0x0480000006077989 */ /* 0x000f6200000e00ff */
[----:B------:R-:W-:-:S02]  /*3ee0*/  IADD3 R133, R30, 0x20, RZ ;  /* 0x000000201e857810 */ /* 0x000fc40007ffe0ff */
[C---:B------:R-:W-:Y:S02]  /*3ef0*/  ISETP.GE.AND P0, PT, R30.reuse, 0x4, PT ;  /* 0x000000041e00780c */ /* 0x040fe40003f06270 */
[----:B------:R-:W-:Y:S02]  /*3f00*/  IADD3 R49, R30, 0x40, RZ ;  /* 0x000000401e317810 */ /* 0x000fe40007ffe0ff */
[-C--:B------:R-:W-:Y:S02]  /*3f10*/  LEA.HI.SX32 R133, R133, R30.reuse, 0x1b ;  /* 0x0000001e85857211 */ /* 0x080fe400078fdaff */
[----:B------:R-:W-:Y:S01]  /*3f20*/  LEA.HI.SX32 R48, R49, R30, 0x1b ;  /* 0x0000001e31307211 */ /* 0x000fe200078fdaff */
[C---:B0-----:R-:W-:Y:S01]  /*3f30*/  FMUL.FTZ R78, R6.reuse, R5 ;  /* 0x00000005064e7220 */ /* 0x041fe20000410000 */
[----:B------:R-:W-:Y:S01]  /*3f40*/  SHF.L.U32 R49, R133, 0x1, RZ ;  /* 0x0000000185317819 */ /* 0x000fe200000006ff */
[C---:B-1----:R-:W-:Y:S02]  /*3f50*/  FMUL.FTZ R130, R6.reuse, R129 ;  /* 0x0000008106827220 */ /* 0x042fe40000410000 */
[----:B--2---:R-:W-:-:S02]  /*3f60*/  FMUL.FTZ R80, R6, R131 ;  /* 0x0000008306507220 */ /* 0x004fc40000410000 */
[C---:B------:R-:W-:Y:S02]  /*3f70*/  FFMA.FTZ R130, R12.reuse, R131, R130 ;  /* 0x000000830c827223 */ /* 0x040fe40000010082 */
[-C--:B-----5:R-:W-:Y:S02]  /*3f80*/  FFMA.FTZ R133, R12, R7.reuse, R78 ;  /* 0x000000070c857223 */ /* 0x0a0fe4000001004e */
[----:B------:R-:W-:Y:S02]  /*3f90*/  FMUL.FTZ R7, R6, R7 ;  /* 0x0000000706077220 */ /* 0x000fe40000410000 */
[C---:B------:R-:W-:Y:S02]  /*3fa0*/  FFMA.FTZ R129, R12.reuse, R129, -R80 ;  /* 0x000000810c817223 */ /* 0x040fe40000010850 */
[----:B------:R-:W-:Y:S02]  /*3fb0*/  @P0 FFMA.FTZ R12, R12, R5, -R7 ;  /* 0x000000050c0c0223 */ /* 0x000fe40000010807 */
[----:B------:R-:W-:-:S02]  /*3fc0*/  @P0 FADD.FTZ R15, R15, R130 ;  /* 0x000000820f0f0221 */ /* 0x000fc40000010000 */
[----:B------:R-:W-:Y:S01]  /*3fd0*/  @P0 FADD.FTZ R14, R14, R129 ;  /* 0x000000810e0e0221 */ /* 0x000fe20000010000 */
[----:B------:R-:W-:Y:S01]  /*3fe0*/  LEA.HI.SX32 R50, R30, R30, 0x1b ;  /* 0x0000001e1e327211 */ /* 0x000fe200078fdaff */
[----:B------:R-:W0:Y:S01]  /*3ff0*/  SHFL.UP PT, R5, R12, 0x8, RZ ;  /* 0x050000000c057989 */ /* 0x000e2200000e00ff */
[----:B------:R-:W-:-:S03]  /*4000*/  FSEL R133, R6, R133, !P0 ;  /* 0x0000008506857208 */ /* 0x000fc60004000000 */
[----:B------:R-:W-:Y:S01]  /*4010*/  SHFL.UP PT, R129, R15, 0x8, RZ ;  /* 0x050000000f817989 */ /* 0x000fe200000e00ff */
[----:B------:R-:W-:-:S03]  /*4020*/  SHF.L.U32 R50, R50, 0x1, RZ ;  /* 0x0000000132327819 */ /* 0x000fc600000006ff */
[----:B------:R-:W1:Y:S01]  /*4030*/  SHFL.UP PT, R7, R14, 0x8, RZ ;  /* 0x050000000e077989 */ /* 0x000e6200000e00ff */
[----:B------:R-:W-:-:S03]  /*4040*/  SHF.L.U32 R48, R48, 0x1, RZ ;  /* 0x0000000130307819 */ /* 0x000fc600000006ff */
[----:B------:R-:W2:Y:S01]  /*4050*/  SHFL.UP PT, R6, R133, 0x8, RZ ;  /* 0x0500000085067989 */ /* 0x000ea200000e00ff */
[----:B------:R-:W-:-:S03]  /*4060*/  IADD3 R137, R30, 0x60, RZ ;  /* 0x000000601e897810 */ /* 0x000fc60007ffe0ff */
[----:B----4-:R4:W-:Y:S04]  /*4070*/  STS.U16 [R50+0x420], R81 ;  /* 0x0004205132007388 */ /* 0x0109e80000000400 */
[----:B------:R-:W-:Y:S04]  /*4080*/  STS.U16 [R49+0x460], R76 ;  /* 0x0004604c31007388 */ /* 0x000fe80000000400 */
[----:B------:R5:W-:Y:S01]  /*4090*/  STS.U16 [R48+0x4a0], R79 ;  /* 0x0004a04f30007388 */ /* 0x000be20000000400 */
[----:B------:R-:W-:Y:S02]  /*40a0*/  LEA.HI.SX32 R137, R137, R30, 0x1b ;  /* 0x0000001e89897211 */ /* 0x000fe400078fdaff */
[----:B----4-:R-:W-:-:S02]  /*40b0*/  IADD3 R81, R30, 0xe0, RZ ;  /* 0x000000e01e517810 */ /* 0x010fc40007ffe0ff */
[C---:B------:R-:W-:Y:S02]  /*40c0*/  IADD3 R131, R30.reuse, 0xc0, RZ ;  /* 0x000000c01e837810 */ /* 0x040fe40007ffe0ff */
[----:B-----5:R-:W-:Y:S02]  /*40d0*/  IADD3 R79, R30, 0x80, RZ ;  /* 0x000000801e4f7810 */ /* 0x020fe40007ffe0ff */
[-C--:B------:R-:W-:Y:S02]  /*40e0*/  LEA.HI.SX32 R76, R81, R30.reuse, 0x1b ;  /* 0x0000001e514c7211 */ /* 0x080fe400078fdaff */
[----:B------:R-:W-:Y:S02]  /*40f0*/  LEA.HI.SX32 R79, R79, R30, 0x1b ;  /* 0x0000001e4f4f7211 */ /* 0x000fe400078fdaff */
[----:B------:R-:W-:Y:S02]  /*4100*/  SHF.L.U32 R81, R137, 0x1, RZ ;  /* 0x0000000189517819 */ /* 0x000fe400000006ff */
[----:B------:R-:W-:-:S02]  /*4110*/  SHF.L.U32 R80, R79, 0x1, RZ ;  /* 0x000000014f507819 */ /* 0x000fc400000006ff */
[-C--:B------:R-:W-:Y:S02]  /*4120*/  LEA.HI.SX32 R131, R131, R30.reuse, 0x1b ;  /* 0x0000001e83837211 */ /* 0x080fe400078fdaff */
[C---:B------:R-:W-:Y:S01]  /*4130*/  ISETP.GE.AND P0, PT, R30.reuse, 0x8, PT ;  /* 0x000000081e00780c */ /* 0x040fe20003f06270 */
[----:B------:R2:W-:Y:S01]  /*4140*/  STS.U16 [R81+0x4e0], R110 ;  /* 0x0004e06e51007388 */ /* 0x0005e20000000400 */
[----:B------:R-:W-:Y:S02]  /*4150*/  IADD3 R135, R30, 0xa0, RZ ;  /* 0x000000a01e877810 */ /* 0x000fe40007ffe0ff */
[----:B------:R-:W-:Y:S01]  /*4160*/  SHF.L.U32 R78, R131, 0x1, RZ ;  /* 0x00000001834e7819 */ /* 0x000fe200000006ff */
[----:B------:R4:W-:Y:S01]  /*4170*/  STS.U16 [R80+0x520], R109 ;  /* 0x0005206d50007388 */ /* 0x0009e20000000400 */
[----:B0-----:R-:W-:Y:S01]  /*4180*/  FMUL.FTZ R131, R133, R5 ;  /* 0x0000000585837220 */ /* 0x001fe20000410000 */
[----:B------:R-:W-:Y:S01]  /*4190*/  LEA.HI.SX32 R135, R135, R30, 0x1b ;  /* 0x0000001e87877211 */ /* 0x000fe200078fdaff */
[----:B-1----:R-:W-:-:S02]  /*41a0*/  FMUL.FTZ R130, R133, R7 ;  /* 0x0000000785827220 */ /* 0x002fc40000410000 */
[CC--:B--2---:R-:W-:Y:S02]  /*41b0*/  FFMA.FTZ R110, R12.reuse, R6.reuse, R131 ;  /* 0x000000060c6e7223 */ /* 0x0c4fe40000010083 */
[CC--:B----4-:R-:W-:Y:S02]  /*41c0*/  FMUL.FTZ R109, R133.reuse, R129.reuse ;  /* 0x00000081856d7220 */ /* 0x0d0fe40000410000 */
[C---:B------:R-:W-:Y:S02]  /*41d0*/  FFMA.FTZ R130, R12.reuse, R129, R130 ;  /* 0x000000810c827223 */ /* 0x040fe40000010082 */
[----:B------:R-:W-:Y:S02]  /*41e0*/  FFMA.FTZ R109, R12, R7, -R109 ;  /* 0x000000070c6d7223 */ /* 0x000fe4000001086d */
[----:B------:R-:W-:Y:S02]  /*41f0*/  FMUL.FTZ R6, R133, R6 ;  /* 0x0000000685067220 */ /* 0x000fe40000410000 */
[----:B------:R-:W-:-:S02]  /*4200*/  IMAD.SHL.U32 R79, R135, 0x2, RZ ;  /* 0x00000002874f7824 */ /* 0x000fc400078e00ff */
[----:B------:R-:W-:Y:S02]  /*4210*/  @P0 FADD.FTZ R14, R14, R109 ;  /* 0x0000006d0e0e0221 */ /* 0x000fe40000010000 */
[----:B------:R-:W-:Y:S02]  /*4220*/  @P0 FADD.FTZ R15, R15, R130 ;  /* 0x000000820f0f0221 */ /* 0x000fe40000010000 */
[----:B------:R-:W-:Y:S01]  /*4230*/  @P0 FFMA.FTZ R12, R12, R5, -R6 ;  /* 0x000000050c0c0223 */ /* 0x000fe20000010806 */
[----:B------:R-:W-:Y:S01]  /*4240*/  STS.U16 [R79+0x560], R112 ;  /* 0x000560704f007388 */ /* 0x000fe20000000400 */
[----:B------:R-:W-:-:S03]  /*4250*/  FSEL R110, R133, R110, !P0 ;  /* 0x0000006e856e7208 */ /* 0x000fc60004000000 */
[----:B------:R-:W-:Y:S01]  /*4260*/  STS.U16 [R78+0x5a0], R111 ;  /* 0x0005a06f4e007388 */ /* 0x000fe20000000400 */
[----:B------:R-:W-:-:S03]  /*4270*/  SHF.L.U32 R76, R76, 0x1, RZ ;  /* 0x000000014c4c7819 */ /* 0x000fc600000006ff */
[----:B------:R-:W0:Y:S01]  /*4280*/  SHFL.UP PT, R109, R14, 0x10, RZ ;  /* 0x060000000e6d7989 */ /* 0x000e2200000e00ff */
[----:B------:R-:W-:-:S03]  /*4290*/  ISETP.NE.AND P0, PT, R26, RZ, PT ;  /* 0x000000ff1a00720c */ /* 0x000fc60003f05270 */
[----:B------:R-:W1:Y:S04]  /*42a0*/  SHFL.UP PT, R111, R15, 0x10, RZ ;  /* 0x060000000f6f7989 */ /* 0x000e6800000e00ff */
[----:B------:R-:W2:Y:S01]  /*42b0*/  SHFL.UP PT, R5, R12, 0x10, RZ ;  /* 0x060000000c057989 */ /* 0x000ea200000e00ff */
[----:B------:R-:W-:-:S03]  /*42c0*/  ISETP.EQ.OR P0, PT, R31, RZ, P0 ;  /* 0x000000ff1f00720c */ /* 0x000fc60000702670 */
[----:B------:R-:W4:Y:S04]  /*42d0*/  SHFL.UP PT, R7, R110, 0x10, RZ ;  /* 0x060000006e077989 */ /* 0x000f2800000e00ff */
[----:B------:R-:W-:Y:S04]  /*42e0*/  STS.U16 [R76+0x5e0], R113 ;  /* 0x0005e0714c007388 */ /* 0x000fe80000000400 */
[----:B------:R-:W-:Y:S04]  /*42f0*/  STS.U16 [R4+0x620], R115 ;  /* 0x0006207304007388 */ /* 0x000fe80000000400 */
[----:B------:R5:W-:Y:S04]  /*4300*/  STS.U16 [R8+0x660], R121 ;  /* 0x0006607908007388 */ /* 0x000be80000000400 */
[----:B------:R0:W-:Y:S04]  /*4310*/  STS.U16 [R9+0x6a0], R120 ;  /* 0x0006a07809007388 */ /* 0x0001e80000000400 */
[----:B------:R-:W-:Y:S01]  /*4320*/  STS.U16 [R10+0x6e0], R119 ;  /* 0x0006e0770a007388 */ /* 0x000fe20000000400 */
[----:B-----5:R-:W-:-:S03]  /*4330*/  MOV R8, 0x3f800000 ;  /* 0x3f80000000087802 */ /* 0x020fc60000000f00 */
[----:B---3--:R3:W-:Y:S01]  /*4340*/  STS.U16 [R11+0x720], R118 ;  /* 0x000720760b007388 */ /* 0x0087e20000000400 */
[----:B0-----:R-:W-:-:S03]  /*4350*/  MOV R9, RZ ;  /* 0x000000ff00097202 */ /* 0x001fc60000000f00 */
[----:B------:R0:W-:Y:S01]  /*4360*/  STS.U16 [R13+0x760], R116 ;  /* 0x000760740d007388 */ /* 0x0001e20000000400 */
[----:B---3--:R-:W-:-:S03]  /*4370*/  CS2R R10, SRZ ;  /* 0x00000000000a7805 */ /* 0x008fc6000001ff00 */
        /* <DEDUP_REMOVED lines=9> */
[C---:B---3--:R-:W-:Y:S01]  /*4410*/  FFMA.FTZ R20, R12.reuse, R111, R13 ;  /* 0x0000006f0c147223 */ /* 0x048fe2000001000d */
[----:B------:R-:W-:Y:S01]  /*4420*/  LDS.U16 R131, [R86+0x422] ;  /* 0x0004220056837984 */ /* 0x000fe20000000400 */
[----:B------:R-:W-:-:S02]  /*4430*/  FFMA.FTZ R109, R12, R109, -R4 ;  /* 0x0000006d0c6d7223 */ /* 0x000fc40000010804 */
[-C--:B----4-:R-:W-:Y:S01]  /*4440*/  FFMA.FTZ R13, R12, R7.reuse, R6 ;  /* 0x000000070c0d7223 */ /* 0x090fe20000010006 */
        /* <DEDUP_REMOVED lines=34> */
[----:B--2---:R-:W-:-:S02]  /*4670*/  @!P1 MOV R132, R11 ;  /* 0x0000000b00849202 */ /* 0x004fc40000000f00 */
[----:B---3--:R-:W-:Y:S01]  /*4680*/  @!P1 MOV R133, R10 ;  /* 0x0000000a00859202 */ /* 0x008fe20000000f00 */
[CC--:B------:R-:W-:Y:S02]  /*4690*/  @P2 FMUL.FTZ R86, R20.reuse, R134.reuse ;  /* 0x0000008614562220 */ /* 0x0c0fe40000410000 */
[C---:B------:R-:W-:Y:S02]  /*46a0*/  @P2 FMUL.FTZ R134, R21.reuse, R134 ;  /* 0x0000008615862220 */ /* 0x040fe40000410000 */
[-C--:B------:R-:W-:Y:S02]  /*46b0*/  @P2 FFMA.FTZ R21, R21, R135.reuse, R86 ;  /* 0x0000008715152223 */ /* 0x080fe40000010056 */
[----:B------:R-:W-:Y:S02]  /*46c0*/  @P2 FFMA.FTZ R134, R20, R135, -R134 ;  /* 0x0000008714862223 */ /* 0x000fe40000010886 */
[----:B------:R-:W-:Y:S02]  /*46d0*/  @P2 FADD.FTZ R132, R132, R21 ;  /* 0x0000001584842221 */ /* 0x000fe40000010000 */
[----:B------:R-:W-:-:S02]  /*46e0*/  @P2 FADD.FTZ R133, R133, R134 ;  /* 0x0000008685852221 */ /* 0x000fc40000010000 */
        /* <DEDUP_REMOVED lines=13> */
[----:B------:R-:W-:Y:S01]  /*47c0*/  FMUL.FTZ R104, R104, R103 ;  /* 0x0000006768687220 */ /* 0x000fe20000410000 */
[----:B------:R-:W-:Y:S01]  /*47d0*/  ISETP.NE.AND P0, PT, R51, RZ, PT ;  /* 0x000000ff3300720c */ /* 0x000fe20003f05270 */
[----:B------:R-:W-:Y:S02]  /*47e0*/  FMUL.FTZ R15, R5, R11 ;  /* 0x0000000b050f7220 */ /* 0x000fe40000410000 */
[C---:B------:R-:W-:Y:S02]  /*47f0*/  FFMA.FTZ R12, R105.reuse, R103, -R12 ;  /* 0x00000067690c7223 */ /* 0x040fe4000001080c */
[----:B------:R-:W-:Y:S02]  /*4800*/  FFMA.FTZ R105, R105, R21, R104 ;  /* 0x0000001569697223 */ /* 0x000fe40000010068 */
[----:B------:R-:W-:-:S02]  /*4810*/  FFMA.FTZ R15, R4, R10, -R15 ;  /* 0x0000000a040f7223 */ /* 0x000fc4000001080f */
[C---:B------:R-:W-:Y:S02]  /*4820*/  FMUL.FTZ R13, R5.reuse, R9 ;  /* 0x00000009050d7220 */ /* 0x040fe40000410000 */
[C---:B------:R-:W-:Y:S02]  /*4830*/  FMUL.FTZ R10, R5.reuse, R10 ;  /* 0x0000000a050a7220 */ /* 0x040fe40000410000 */
[----:B------:R-:W-:Y:S02]  /*4840*/  FADD.FTZ R106, R106, R105 ;  /* 0x000000696a6a7221 */ /* 0x000fe40000010000 */
[-C--:B------:R-:W-:Y:S02]  /*4850*/  FMUL.FTZ R5, R5, R8.reuse ;  /* 0x0000000805057220 */ /* 0x080fe40000410000 */
[----:B------:R-:W-:Y:S02]  /*4860*/  FADD.FTZ R12, R107, R12 ;  /* 0x0000000c6b0c7221 */ /* 0x000fe40000010000 */
[----:B------:R-:W-:-:S02]  /*4870*/  FFMA.FTZ R8, R4, R8, -R13 ;  /* 0x0000000804087223 */ /* 0x000fc4000001080d */
[C---:B------:R-:W-:Y:S02]  /*4880*/  FMUL.FTZ R13, R99.reuse, R106 ;  /* 0x0000006a630d7220 */ /* 0x040fe40000410000 */
[C---:B------:R-:W-:Y:S01]  /*4890*/  FFMA.FTZ R9, R4.reuse, R9, R5 ;  /* 0x0000000904097223 */ /* 0x040fe20000010005 */
        /* <DEDUP_REMOVED lines=24> */
.L_x_2231:
[----:B------:R-:W-:Y:S05]  /*4a20*/  BSYNC B0 ;  /* 0x0000000000007941 */ /* 0x000fea0003800000 */
.L_x_2230:
[----:B------:R-:W-:Y:S01]  /*4a30*/  FADD.FTZ R97, R82, R97 ;  /* 0x0000006152617221 */ /* 0x000fe20000010000 */
[----:B------:R-:W-:Y:S01]  /*4a40*/  HADD2.F32 R130, -RZ, R130.H0_H0 ;  /* 0x20000082ff827230 */ /* 0x000fe20000004100 */
[----:B-1----:R-:W-:Y:S01]  /*4a50*/  FADD.FTZ R9, R83, R14 ;  /* 0x0000000e53097221 */ /* 0x002fe20000010000 */
[----:B------:R-:W-:Y:S01]  /*4a60*/  HADD2.F32 R122, -RZ, R122.H0_H0 ;  /* 0x2000007aff7a7230 */ /* 0x000fe20000004100 */
[C---:B------:R-:W-:Y:S01]  /*4a70*/  FMUL.FTZ R4, R84.reuse, R97 ;  /* 0x0000006154047220 */ /* 0x040fe20000410000 */
[----:B------:R-:W-:Y:S01]  /*4a80*/  HADD2.F32 R120, -RZ, R120.H0_H0 ;  /* 0x20000078ff787230 */ /* 0x000fe20000004100 */
[-C--:B------:R-:W-:Y:S01]  /*4a90*/  FMUL.FTZ R84, R84, R9.reuse ;  /* 0x0000000954547220 */ /* 0x080fe20000410000 */
[----:B------:R-:W-:Y:S01]  /*4aa0*/  HADD2.F32 R118, -RZ, R118.H0_H0 ;  /* 0x20000076ff767230 */ /* 0x000fe20000004100 */
[----:B------:R-:W-:Y:S01]  /*4ab0*/  FFMA.FTZ R5, R85, R9, -R4 ;  /* 0x0000000955057223 */ /* 0x000fe20000010804 */
[----:B------:R-:W-:Y:S01]  /*4ac0*/  IADD3 R77, R77, 0x1, RZ ;  /* 0x000000014d4d7810 */ /* 0x000fe20007ffe0ff */
[----:B------:R-:W-:Y:S01]  /*4ad0*/  FFMA.FTZ R84, R85, R97, R84 ;  /* 0x0000006155547223 */ /* 0x000fe20000010054 */
[----:B------:R-:W-:Y:S01]  /*4ae0*/  HADD2.F32 R121, -RZ, R121.H0_H0 ;  /* 0x20000079ff797230 */ /* 0x000fe20000004100 */
[----:B------:R-:W-:Y:S01]  /*4af0*/  FADD.FTZ R94, R94, R5 ;  /* 0x000000055e5e7221 */ /* 0x000fe20000010000 */
[----:B------:R-:W-:Y:S01]  /*4b00*/  ISETP.GE.AND P0, PT, R77, c[0x0][0x16c], PT ;  /* 0x00005b004d007a0c */ /* 0x000fe20003f06270 */
        /* <DEDUP_REMOVED lines=10> */
[C---:B------:R-:W-:Y:S01]  /*4bb0*/  FFMA.FTZ R5, R96.reuse, R94, -R5 ;  /* 0x0000005e60057223 */ /* 0x040fe20000010805 */
[----:B------:R-:W-:Y:S01]  /*4bc0*/  HADD2.F32 R119, -RZ, R119.H0_H0 ;  /* 0x20000077ff777230 */ /* 0x000fe20000004100 */
[----:B------:R-:W-:Y:S01]  /*4bd0*/  FFMA.FTZ R96, R96, R84, R91 ;  /* 0x0000005460607223 */ /* 0x000fe2000001005b */
[----:B------:R-:W-:Y:S01]  /*4be0*/  HADD2.F32 R116, -RZ, R116.H0_H0 ;  /* 0x20000074ff747230 */ /* 0x000fe20000004100 */
[----:B------:R-:W-:Y:S01]  /*4bf0*/  FFMA.FTZ R68, R7, 2, R68 ;  /* 0x4000000007447823 */ /* 0x000fe20000010044 */
[----:B------:R-:W-:Y:S01]  /*4c00*/  HADD2.F32 R111, -RZ, R111.H0_H0 ;  /* 0x2000006fff6f7230 */ /* 0x000fe20000004100 */
[----:B------:R-:W-:Y:S01]  /*4c10*/  FMUL.FTZ R7, R120, R97 ;  /* 0x0000006178077220 */ /* 0x000fe20000410000 */
[----:B------:R-:W-:Y:S01]  /*4c20*/  HADD2.F32 R110, -RZ, R110.H0_H0 ;  /* 0x2000006eff6e7230 */ /* 0x000fe20000004100 */
[----:B------:R-:W-:Y:S01]  /*4c30*/  FADD.FTZ R11, R92, R5 ;  /* 0x000000055c0b7221 */ /* 0x000fe20000010000 */
[----:B------:R-:W-:Y:S01]  /*4c40*/  HADD2.F32 R109, -RZ, R109.H0_H0 ;  /* 0x2000006dff6d7230 */ /* 0x000fe20000004100 */
[----:B------:R-:W-:-:S02]  /*4c50*/  FADD.FTZ R96, R93, R96 ;  /* 0x000000605d607221 */ /* 0x000fc40000010000 */
[----:B------:R-:W-:Y:S02]  /*4c60*/  FFMA.FTZ R9, R118, R9, -R7 ;  /* 0x0000000976097223 */ /* 0x000fe40000010807 */
        /* <DEDUP_REMOVED lines=12> */
[----:B------:R-:W-:Y:S02]  /*4d30*/  FMUL.FTZ R131, R131, R90 ;  /* 0x0000005a83837220 */ /* 0x000fe40000410000 */
[----:B------:R-:W-:Y:S02]  /*4d40*/  FMUL.FTZ R121, R121, R106 ;  /* 0x0000006a79797220 */ /* 0x000fe40000410000 */
[----:B------:R-:W-:Y:S02]  /*4d50*/  FMUL.FTZ R117, R117, R84 ;  /* 0x0000005475757220 */ /* 0x000fe40000410000 */
[----:B------:R-:W-:Y:S02]  /*4d60*/  FMUL.FTZ R6, R115, R96 ;  /* 0x0000006073067220 */ /* 0x000fe40000410000 */
[----:B------:R-:W-:-:S02]  /*4d70*/  FMUL.FTZ R5, R112, R125 ;  /* 0x0000007d70057220 */ /* 0x000fc40000410000 */
[----:B------:R-:W-:Y:S02]  /*4d80*/  FMUL.FTZ R4, R113, R4 ;  /* 0x0000000471047220 */ /* 0x000fe40000410000 */
        /* <DEDUP_REMOVED lines=15> */
.L_x_2229:
[----:B------:R-:W-:Y:S01]  /*4e80*/  BAR.SYNC.DEFER_BLOCKING 0x0 ;  /* 0x0000000000007b1d */ /* 0x000fe20000010000 */
[----:B------:R-:W-:Y:S01]  /*4e90*/  F2FP.PACK_AB R4, R68, R53 ;  /* 0x000000354404723e */ /* 0x000fe200000000ff */
[----:B------:R-:W-:Y:S01]  /*4ea0*/  IMAD.WIDE.U32 R62, R25, c[0x0][0x1f0], RZ ;  /* 0x00007c00193e7a25 */ /* 0x000fe200078e00ff */
[----:B------:R-:W-:Y:S02]  /*4eb0*/  ISETP.NE.AND P0, PT, R51, RZ, PT ;  /* 0x000000ff3300720c */ /* 0x000fe40003f05270 */
[C---:B------:R-:W-:Y:S01]  /*4ec0*/  PRMT R7, R4.reuse, 0x7610, R7 ;  /* 0x0000761004077816 */ /* 0x040fe20000000007 */
[----:B------:R-:W-:Y:S01]  /*4ed0*/  BSSY B0, `(.L_x_2233) ;  /* 0x000004b000007945 */ /* 0x000fe20003800000 */
[----:B------:R-:W-:-:S02]  /*4ee0*/  PRMT R8, R4, 0x7632, R8 ;  /* 0x0000763204087816 */ /* 0x000fc40000000008 */
[----:B------:R-:W-:Y:S02]  /*4ef0*/  F2FP.PACK_AB R5, R70, R55 ;  /* 0x000000374605723e */ /* 0x000fe400000000ff */
[----:B------:R-:W-:Y:S02]  /*4f00*/  F2FP.PACK_AB R4, R72, R57 ;  /* 0x000000394804723e */ /* 0x000fe400000000ff */
[----:B------:R-:W-:Y:S02]  /*4f10*/  F2FP.PACK_AB R6, R74, R59 ;  /* 0x0000003b4a06723e */ /* 0x000fe400000000ff */
[----:B------:R-:W-:Y:S02]  /*4f20*/  PRMT R9, R5, 0x7632, R9 ;  /* 0x0000763205097816 */ /* 0x000fe40000000009 */
[C---:B------:R-:W-:Y:S02]  /*4f30*/  PRMT R10, R4.reuse, 0x7610, R10 ;  /* 0x00007610040a7816 */ /* 0x040fe4000000000a */
[----:B------:R-:W-:Y:S01]  /*4f40*/  PRMT R12, R4, 0x7632, R12 ;  /* 0x00007632040c7816 */ /* 0x000fe2000000000c */
[----:B------:R-:W-:Y:S01]  /*4f50*/  IMAD R4, R128, c[0x0][0x200], RZ ;  /* 0x0000800080047a24 */ /* 0x000fe200078e02ff */
[----:B------:R-:W-:-:S02]  /*4f60*/  PRMT R14, R6, 0x7632, R14 ;  /* 0x00007632060e7816 */ /* 0x000fc4000000000e */
[C---:B------:R-:W-:Y:S01]  /*4f70*/  ISETP.GE.AND P1, PT, R28.reuse, R47, PT ;  /* 0x0000002f1c00720c */ /* 0x040fe20003f26270 */
[----:B------:R-:W-:Y:S01]  /*4f80*/  STS.U16 [R46], R7 ;  /* 0x000000072e007388 */ /* 0x000fe20000000400 */
[----:B------:R-:W-:Y:S01]  /*4f90*/  IMAD R21, R25, c[0x0][0x204], R4 ;  /* 0x0000810019157a24 */ /* 0x000fe200078e0204 */
[----:B------:R-:W-:Y:S02]  /*4fa0*/  SHF.L.U32 R4, R31, 0x8, RZ ;  /* 0x000000081f047819 */ /* 0x000fe400000006ff */
[----:B------:R0:W-:Y:S01]  /*4fb0*/  STS.U16 [R46+0x2], R8 ;  /* 0x000002082e007388 */ /* 0x0001e20000000400 */
[----:B------:R-:W-:-:S03]  /*4fc0*/  LEA R61, P2, R28, c[0x0][0x258], 0x1 ;  /* 0x000096001c3d7a11 */ /* 0x000fc600078408ff */
[----:B------:R1:W-:Y:S04]  /*4fd0*/  STS.U16 [R46+0x4], R5 ;  /* 0x000004052e007388 */ /* 0x0003e80000000400 */
[----:B------:R2:W-:Y:S01]  /*4fe0*/  STS.U16 [R46+0x6], R9 ;  /* 0x000006092e007388 */ /* 0x0005e20000000400 */
[----:B0-----:R-:W-:-:S03]  /*4ff0*/  IMAD R8, R128, c[0x0][0x1f0], RZ ;  /* 0x00007c0080087a24 */ /* 0x001fc600078e02ff */
[----:B------:R0:W-:Y:S01]  /*5000*/  STS.U16 [R46+0x8], R10 ;  /* 0x0000080a2e007388 */ /* 0x0001e20000000400 */
[----:B-1----:R-:W-:Y:S01]  /*5010*/  SHF.R.S32.HI R5, RZ, 0x1f, R4 ;  /* 0x0000001fff057819 */ /* 0x002fe20000011404 */
[----:B------:R-:W-:Y:S02]  /*5020*/  IMAD R83, R25, c[0x0][0x1f4], R8 ;  /* 0x00007d0019537a24 */ /* 0x000fe400078e0208 */
[----:B------:R-:W-:Y:S01]  /*5030*/  STS.U16 [R46+0xa], R12 ;  /* 0x00000a0c2e007388 */ /* 0x000fe20000000400 */
[----:B--2---:R-:W-:-:S03]  /*5040*/  IMAD R9, R23, c[0x0][0x208], RZ ;  /* 0x0000820017097a24 */ /* 0x004fc600078e02ff */
[----:B------:R1:W-:Y:S01]  /*5050*/  STS.U16 [R46+0xc], R6 ;  /* 0x00000c062e007388 */ /* 0x0003e20000000400 */
[----:B------:R-:W-:Y:S01]  /*5060*/  IADD3 R63, R63, R83, RZ ;  /* 0x000000533f3f7210 */ /* 0x000fe20007ffe0ff */
[----:B------:R-:W-:Y:S01]  /*5070*/  IMAD R15, R0, c[0x0][0x20c], R9 ;  /* 0x00008300000f7a24 */ /* 0x000fe200078e0209 */
[----:B0-----:R-:W-:Y:S01]  /*5080*/  LOP3.LUT R10, R27, 0x40, R26, 0xfe, !PT ;  /* 0x000000401b0a7812 */ /* 0x001fe200078efe1a */
[----:B------:R0:W-:Y:S01]  /*5090*/  STS.U16 [R46+0xe], R14 ;  /* 0x00000e0e2e007388 */ /* 0x0001e20000000400 */
[----:B------:R-:W-:-:S06]  /*50a0*/  NOP ;  /* 0x0000000000007918 */ /* 0x000fcc0000000000 */
[----:B------:R-:W-:Y:S01]  /*50b0*/  LDS.U16 R11, [R50] ;  /* 0x00000000320b7984 */ /* 0x000fe20000000400 */
[----:B-1----:R-:W-:Y:S01]  /*50c0*/  IMAD.WIDE.U32 R6, R25, c[0x0][0x200], RZ ;  /* 0x0000800019067a25 */ /* 0x002fe200078e00ff */
[----:B------:R-:W-:Y:S02]  /*50d0*/  LOP3.LUT R12, R27, 0x60, R26, 0xfe, !PT ;  /* 0x000000601b0c7812 */ /* 0x000fe400078efe1a */
[----:B------:R-:W-:Y:S01]  /*50e0*/  LDS.U16 R13, [R49+0x40] ;  /* 0x00004000310d7984 */ /* 0x000fe20000000400 */
[----:B------:R-:W-:Y:S02]  /*50f0*/  IMAD.IADD R7, R7, 0x1, R21 ;  /* 0x0000000107077824 */ /* 0x000fe400078e0215 */
[----:B------:R-:W-:Y:S01]  /*5100*/  @!P1 IMAD.WIDE.U32 R8, R25, c[0x0][0x1f0], R4 ;  /* 0x00007c0019089a25 */ /* 0x000fe200078e0004 */
[----:B------:R-:W-:Y:S03]  /*5110*/  LDS.U16 R65, [R48+0x80] ;  /* 0x0000800030417984 */ /* 0x000fe60000000400 */
[----:B------:R-:W-:Y:S01]  /*5120*/  IMAD.WIDE.U32 R6, R0, c[0x0][0x208], R6 ;  /* 0x0000820000067a25 */ /* 0x000fe200078e0006 */
[----:B------:R-:W-:Y:S01]  /*5130*/  LDS.U16 R67, [R81+0xc0] ;  /* 0x0000c00051437984 */ /* 0x000fe20000000400 */
[----:B0-----:R-:W-:-:S02]  /*5140*/  @!P1 MOV R14, R8 ;  /* 0x00000008000e9202 */ /* 0x001fc40000000f00 */
[----:B------:R-:W-:Y:S01]  /*5150*/  LOP3.LUT R8, R27, 0x20, R26, 0xfe, !PT ;  /* 0x000000201b087812 */ /* 0x000fe200078efe1a */
[----:B------:R-:W-:Y:S01]  /*5160*/  LDS.U16 R69, [R80+0x100] ;  /* 0x0001000050457984 */ /* 0x000fe20000000400 */
[----:B------:R-:W-:-:S03]  /*5170*/  IADD3 R6, P3, R4, R6, RZ ;  /* 0x0000000604067210 */ /* 0x000fc60007f7e0ff */
[----:B------:R-:W-:Y:S01]  /*5180*/  LDS.U16 R71, [R79+0x140] ;  /* 0x000140004f477984 */ /* 0x000fe20000000400 */
[----:B------:R-:W-:Y:S02]  /*5190*/  IADD3.X R7, R5, R15, R7, P3, !PT ;  /* 0x0000000f05077210 */ /* 0x000fe40001ffe407 */
[----:B------:R-:W-:Y:S01]  /*51a0*/  @!P1 IADD3 R15, R83, R9, RZ ;  /* 0x00000009530f9210 */ /* 0x000fe20007ffe0ff */
[----:B------:R-:W-:Y:S01]  /*51b0*/  LDS.U16 R73, [R78+0x180] ;  /* 0x000180004e497984 */ /* 0x000fe20000000400 */
[----:B------:R-:W-:Y:S02]  /*51c0*/  LEA.HI.X R9, R28, c[0x0][0x25c], R29, 0x1, P2 ;  /* 0x000097001c097a11 */ /* 0x000fe400010f0c1d */
[----:B------:R-:W-:Y:S01]  /*51d0*/  LEA R60, P2, R6, R61, 0x1 ;  /* 0x0000003d063c7211 */ /* 0x000fe200078408ff */
[----:B------:R-:W-:Y:S01]  /*51e0*/  LDS.U16 R75, [R76+0x1c0] ;  /* 0x0001c0004c4b7984 */ /* 0x000fe20000000400 */
[----:B------:R-:W-:Y:S02]  /*51f0*/  @!P1 IMAD.WIDE.U32 R14, R0, c[0x0][0x1f8], R14 ;  /* 0x00007e00000e9a25 */ /* 0x000fe400078e000e */
[----:B------:R-:W-:Y:S01]  /*5200*/  LEA.HI.X R61, R6, R9, R7, 0x1, P2 ;  /* 0x00000009063d7211 */ /* 0x000fe200010f0c07 */
[----:B------:R-:W-:Y:S01]  /*5210*/  @!P0 STS [0x210], R47 ;  /* 0x0002102fff008388 */ /* 0x000fe20000000800 */
[----:B------:R-:W-:-:S03]  /*5220*/  IMAD R7, R23, c[0x0][0x1f8], RZ ;  /* 0x00007e0017077a24 */ /* 0x000fc600078e02ff */
[----:B------:R-:W-:Y:S01]  /*5230*/  BAR.SYNC.DEFER_BLOCKING 0x0 ;  /* 0x0000000000007b1d */ /* 0x000fe20000010000 */
[----:B------:R-:W-:Y:S01]  /*5240*/  IADD3 R6, P2, R28, R4, RZ ;  /* 0x000000041c067210 */ /* 0x000fe20007f5e0ff */
[----:B------:R-:W-:Y:S01]  /*5250*/  IMAD R85, R0, c[0x0][0x1fc], R7 ;  /* 0x00007f0000557a24 */ /* 0x000fe200078e0207 */
[C---:B------:R-:W-:Y:S02]  /*5260*/  @!P1 IADD3 R58, P6, R28.reuse, R14, RZ ;  /* 0x0000000e1c3a9210 */ /* 0x040fe40007fde0ff */
[C---:B------:R-:W-:Y:S02]  /*5270*/  IADD3.X R7, R29.reuse, R5, RZ, P2, !PT ;  /* 0x000000051d077210 */ /* 0x040fe400017fe4ff */
[----:B------:R-:W-:Y:S01]  /*5280*/  @!P1 IADD3.X R83, R29, R15, R85, P6, !PT ;  /* 0x0000000f1d539210 */ /* 0x000fe200037fe455 */
[----:B------:R-:W0:Y:S02]  /*5290*/  LDS R77, [0x210] ;  /* 0x00021000ff4d7984 */ /* 0x000e240000000800 */
[----:B0-----:R-:W-:-:S02]  /*52a0*/  ISETP.GE.AND P5, PT, R28, R77, PT ;  /* 0x0000004d1c00720c */ /* 0x001fc40003fa6270 */
        /* <DEDUP_REMOVED lines=8> */
[----:B------:R-:W-:-:S04]  /*5330*/  IMAD.WIDE.U32 R14, R0, c[0x0][0x208], R14 ;  /* 0x00008200000e7a25 */ /* 0x000fc800078e000e */
[----:B------:R-:W-:Y:S01]  /*5340*/  IMAD.IADD R9, R15, 0x1, R9 ;  /* 0x000000010f097824 */ /* 0x000fe200078e0209 */
[----:B------:R-:W-:-:S04]  /*5350*/  LEA R20, P5, R14, c[0x0][0x258], 0x1 ;  /* 0x000096000e147a11 */ /* 0x000fc800078a08ff */
[----:B------:R-:W-:-:S05]  /*5360*/  LEA.HI.X R21, R14, c[0x0][0x25c], R9, 0x1, P5 ;  /* 0x000097000e157a11 */ /* 0x000fca00028f0c09 */
[----:B------:R0:W-:Y:S04]  /*5370*/  STG.E.U16 [R20.64], R11 ;  /* 0x0000000b14007986 */ /* 0x0001e8000c101504 */
.L_x_2234:
[----:B------:R-:W-:Y:S05]  /*5380*/  BSYNC B0 ;  /* 0x0000000000007941 */ /* 0x000fea0003800000 */
.L_x_2233:
[----:B0-----:R-:W-:Y:S01]  /*5390*/  IADD3 R11, P5, R28, 0x20, RZ ;  /* 0x000000201c0b7810 */ /* 0x001fe20007fbe0ff */
[----:B------:R0:W-:Y:S01]  /*53a0*/  @!P4 STG.E.U16 [R60.64+0x40], R13 ;  /* 0x0000400d3c00c986 */ /* 0x0001e2000c101504 */
[C---:B------:R-:W-:Y:S01]  /*53b0*/  LOP3.LUT R14, R27.reuse, 0x80, R26, 0xfe, !PT ;  /* 0x000000801b0e7812 */ /* 0x040fe200078efe1a */
[----:B------:R-:W-:Y:S01]  /*53c0*/  IMAD.WIDE.U32 R62, R0, c[0x0][0x1f8], R62 ;  /* 0x00007e00003e7a25 */ /* 0x000fe200078e003e */
[C-C-:B------:R-:W-:Y:S01]  /*53d0*/  LOP3.LUT R54, R27.reuse, 0xa0, R26.reuse, 0xfe, !PT ;  /* 0x000000a01b367812 */ /* 0x140fe200078efe1a */
[----:B------:R1:W-:Y:S01]  /*53e0*/  @!P2 STG.E.U16 [R60.64+0x80], R65 ;  /* 0x000080413c00a986 */ /* 0x0003e2000c101504 */
        /* <DEDUP_REMOVED lines=9> */
[----:B------:R-:W-:-:S03]  /*5480*/  SHF.L.U32 R11, R11, 0x1, RZ ;  /* 0x000000010b0b7819 */ /* 0x000fc600000006ff */
[----:B------:R-:W-:Y:S01]  /*5490*/  @!P4 STG.E.U16 [R60.64+0x100], R69 ;  /* 0x000100453c00c986 */ /* 0x000fe2000c101504 */
[----:B------:R-:W-:Y:S02]  /*54a0*/  IADD3 R64, P6, R11, c[0x0][0x268], RZ ;  /* 0x00009a000b407a10 */ /* 0x000fe40007fde0ff */
[----:B------:R-:W-:Y:S01]  /*54b0*/  IADD3 R15, P4, R4, R62, RZ ;  /* 0x0000003e040f7210 */ /* 0x000fe20007f9e0ff */
[----:B------:R-:W-:Y:S01]  /*54c0*/  @!P5 STG.E.U16 [R60.64+0x140], R71 ;  /* 0x000140473c00d986 */ /* 0x000fe2000c101504 */
[----:B0-----:R-:W-:Y:S02]  /*54d0*/  IADD3.X R13, R9, c[0x0][0x26c], RZ, P6, !PT ;  /* 0x00009b00090d7a10 */ /* 0x001fe400037fe4ff */
[----:B------:R-:W-:Y:S01]  /*54e0*/  IADD3.X R56, R5, R85, R63, P4, !PT ;  /* 0x0000005505387210 */ /* 0x000fe200027fe43f */
[----:B------:R-:W-:Y:S01]  /*54f0*/  @!P2 STG.E.U16 [R60.64+0x180], R73 ;  /* 0x000180493c00a986 */ /* 0x000fe2000c101504 */
[C---:B------:R-:W-:Y:S02]  /*5500*/  LEA R64, P6, R15.reuse, R64, 0x1 ;  /* 0x000000400f407211 */ /* 0x040fe400078c08ff */
[----:B------:R-:W-:Y:S01]  /*5510*/  ISETP.GE.AND P5, PT, R8, R47, PT ;  /* 0x0000002f0800720c */ /* 0x000fe20003fa6270 */
[----:B------:R0:W-:Y:S01]  /*5520*/  @!P3 STG.E.U16 [R60.64+0x1c0], R75 ;  /* 0x0001c04b3c00b986 */ /* 0x0001e2000c101504 */
[----:B-1----:R-:W-:-:S02]  /*5530*/  LEA.HI.X R65, R15, R13, R56, 0x1, P6 ;  /* 0x0000000d0f417211 */ /* 0x002fc400030f0c38 */
[-C--:B------:R-:W-:Y:S02]  /*5540*/  ISETP.GE.AND P6, PT, R10, R47.reuse, PT ;  /* 0x0000002f0a00720c */ /* 0x080fe40003fc6270 */
[----:B------:R-:W-:Y:S01]  /*5550*/  PRMT R56, RZ, 0x7610, R56 ;  /* 0x00007610ff387816 */ /* 0x000fe20000000038 */
[----:B------:R-:W-:Y:S01]  /*5560*/  BAR.SYNC.DEFER_BLOCKING 0x0 ;  /* 0x0000000000007b1d */ /* 0x000fe20000010000 */
[----:B------:R-:W-:Y:S02]  /*5570*/  @!P1 LEA R62, P4, R58, c[0x0][0x268], 0x1 ;  /* 0x00009a003a3e9a11 */ /* 0x000fe400078808ff */
[----:B------:R-:W-:Y:S02]  /*5580*/  PRMT R15, RZ, 0x7610, R15 ;  /* 0x00007610ff0f7816 */ /* 0x000fe4000000000f */
[----:B------:R-:W-:Y:S02]  /*5590*/  ISETP.GE.AND P3, PT, R12, R47, PT ;  /* 0x0000002f0c00720c */ /* 0x000fe40003f66270 */
[----:B------:R-:W-:-:S02]  /*55a0*/  @!P1 LEA.HI.X R63, R58, c[0x0][0x26c], R83, 0x1, P4 ;  /* 0x00009b003a3f9a11 */ /* 0x000fc400020f0c53 */
[-C--:B------:R-:W-:Y:S02]  /*55b0*/  ISETP.GE.AND P2, PT, R14, R47.reuse, PT ;  /* 0x0000002f0e00720c */ /* 0x080fe40003f46270 */
[-C--:B------:R-:W-:Y:S02]  /*55c0*/  ISETP.GE.AND P4, PT, R54, R47.reuse, PT ;  /* 0x0000002f3600720c */ /* 0x080fe40003f86270 */
[----:B------:R-:W-:Y:S02]  /*55d0*/  PRMT R13, RZ, 0x7610, R13 ;  /* 0x00007610ff0d7816 */ /* 0x000fe4000000000d */
[----:B------:R-:W-:Y:S02]  /*55e0*/  PRMT R58, RZ, 0x7610, R58 ;  /* 0x00007610ff3a7816 */ /* 0x000fe4000000003a */
[----:B------:R-:W-:Y:S01]  /*55f0*/  PRMT R21, RZ, 0x7610, R21 ;  /* 0x00007610ff157816 */ /* 0x000fe20000000015 */
[----:B------:R-:W2:Y:S01]  /*5600*/  @!P5 LDG.E.U16 R56, [R64.64] ;  /* 0x000000044038d981 */ /* 0x000ea2000c1e1500 */
[----:B------:R-:W-:-:S03]  /*5610*/  ISETP.GE.AND P5, PT, R52, R47, PT ;  /* 0x0000002f3400720c */ /* 0x000fc60003fa6270 */
[----:B------:R-:W3:Y:S01]  /*5620*/  @!P6 LDG.E.U16 R15, [R64.64+0x40] ;  /* 0x00004004400fe981 */ /* 0x000ee2000c1e1500 */
[----:B------:R-:W-:Y:S02]  /*5630*/  ISETP.GE.AND P6, PT, R20, R47, PT ;  /* 0x0000002f1400720c */ /* 0x000fe40003fc6270 */
[----:B0-----:R-:W-:Y:S01]  /*5640*/  PRMT R60, RZ, 0x7610, R60 ;  /* 0x00007610ff3c7816 */ /* 0x001fe2000000003c */
        /* <DEDUP_REMOVED lines=37> */
[----:B-----5:R-:W-:Y:S02]  /*58a0*/  HADD2.F32 R21, -RZ, R21.H0_H0 ;  /* 0x20000015ff157230 */ /* 0x020fe40000004100 */
[----:B------:R-:W-:Y:S01]  /*58b0*/  HADD2.F32 R67, -RZ, R58.H0_H0 ;  /* 0x2000003aff437230 */ /* 0x000fe20000004100 */
[----:B------:R-:W-:-:S04]  /*58c0*/  FMUL.FTZ R58, R15, -1.4426950216293334961 ;  /* 0xbfb8aa3b0f3a7820 */ /* 0x000fc80000410000 */
[----:B------:R-:W2:Y:S01]  /*58d0*/  MUFU.EX2 R56, R56 ;  /* 0x0000003800387308 */ /* 0x000ea20000000800 */
[----:B------:R-:W-:Y:S01]  /*58e0*/  HADD2.F32 R71, -RZ, R60.H0_H0 ;  /* 0x2000003cff477230 */ /* 0x000fe20000004100 */
[----:B------:R-:W-:Y:S02]  /*58f0*/  FMUL.FTZ R60, R21, -1.4426950216293334961 ;  /* 0xbfb8aa3b153c7820 */ /* 0x000fe40000410000 */
[----:B------:R-:W-:Y:S02]  /*5900*/  FMUL.FTZ R69, R67, -1.4426950216293334961 ;  /* 0xbfb8aa3b43457820 */ /* 0x000fe40000410000 */
[----:B------:R-:W-:Y:S02]  /*5910*/  FMUL.FTZ R73, R71, -1.4426950216293334961 ;  /* 0xbfb8aa3b47497820 */ /* 0x000fe40000410000 */
        /* <DEDUP_REMOVED lines=25> */
[----:B------:R-:W-:Y:S01]  /*5ab0*/  FMUL.FTZ R56, R56, R55 ;  /* 0x0000003738387220 */ /* 0x000fe20000410000 */
[----:B------:R-:W-:Y:S01]  /*5ac0*/  PRMT R13, R62, 0x7632, R13 ;  /* 0x000076323e0d7816 */ /* 0x000fe2000000000d */
[----:B-1----:R-:W-:Y:S02]  /*5ad0*/  FMUL.FTZ R65, R65, R66 ;  /* 0x0000004241417220 */ /* 0x002fe40000410000 */
[----:B------:R-:W1:Y:S02]  /*5ae0*/  MUFU.RCP R82, R69 ;  /* 0x0000004500527308 */ /* 0x000e640000001000 */
[----:B------:R-:W-:-:S02]  /*5af0*/  FMUL.FTZ R65, R65, R70 ;  /* 0x0000004641417220 */ /* 0x000fc40000410000 */
[----:B0-----:R-:W-:-:S04]  /*5b00*/  FMUL.FTZ R58, R15, R58 ;  /* 0x0000003a0f3a7220 */ /* 0x001fc80000410000 */
[----:B------:R-:W0:Y:S01]  /*5b10*/  MUFU.RCP R60, R60 ;  /* 0x0000003c003c7308 */ /* 0x000e220000001000 */
[----:B------:R-:W-:Y:S01]  /*5b20*/  F2FP.PACK_AB R56, R65, R56 ;  /* 0x000000384138723e */ /* 0x000fe200000000ff */
[----:B------:R-:W-:-:S03]  /*5b30*/  FMUL.FTZ R58, R58, R57 ;  /* 0x000000393a3a7220 */ /* 0x000fc60000410000 */
[----:B------:R-:W-:-:S03]  /*5b40*/  PRMT R53, R56, 0x7632, R53 ;  /* 0x0000763238357816 */ /* 0x000fc60000000035 */
[----:B------:R-:W2:Y:S01]  /*5b50*/  MUFU.RCP R84, R73 ;  /* 0x0000004900547308 */ /* 0x000ea20000001000 */
[----:B-1----:R-:W-:Y:S01]  /*5b60*/  FMUL.FTZ R67, R67, R82 ;  /* 0x0000005243437220 */ /* 0x002fe20000410000 */
[----:B------:R-:W-:Y:S03]  /*5b70*/  STS.U16 [R46], R62 ;  /* 0x0000003e2e007388 */ /* 0x000fe60000000400 */
[----:B------:R-:W-:Y:S01]  /*5b80*/  FMUL.FTZ R67, R67, R72 ;  /* 0x0000004843437220 */ /* 0x000fe20000410000 */
[----:B------:R-:W-:Y:S01]  /*5b90*/  STS.U16 [R46+0x2], R13 ;  /* 0x0000020d2e007388 */ /* 0x000fe20000000400 */
[----:B0-----:R-:W-:-:S03]  /*5ba0*/  FMUL.FTZ R60, R21, R60 ;  /* 0x0000003c153c7220 */ /* 0x001fc60000410000 */
[----:B------:R-:W-:Y:S01]  /*5bb0*/  F2FP.PACK_AB R58, R67, R58 ;  /* 0x0000003a433a723e */ /* 0x000fe200000000ff */
[----:B------:R-:W-:Y:S01]  /*5bc0*/  STS.U16 [R46+0x4], R56 ;  /* 0x000004382e007388 */ /* 0x000fe20000000400 */
[----:B------:R-:W-:Y:S02]  /*5bd0*/  FMUL.FTZ R60, R60, R59 ;  /* 0x0000003b3c3c7220 */ /* 0x000fe40000410000 */
[----:B------:R-:W-:Y:S01]  /*5be0*/  PRMT R55, R58, 0x7632, R55 ;  /* 0x000076323a377816 */ /* 0x000fe20000000037 */
[----:B------:R-:W-:Y:S01]  /*5bf0*/  STS.U16 [R46+0x6], R53 ;  /* 0x000006352e007388 */ /* 0x000fe20000000400 */
[----:B--2---:R-:W-:-:S03]  /*5c00*/  FMUL.FTZ R71, R71, R84 ;  /* 0x0000005447477220 */ /* 0x004fc60000410000 */
[----:B------:R-:W-:Y:S01]  /*5c10*/  STS.U16 [R46+0x8], R58 ;  /* 0x0000083a2e007388 */ /* 0x000fe20000000400 */
[----:B------:R-:W-:-:S03]  /*5c20*/  FMUL.FTZ R71, R71, R74 ;  /* 0x0000004a47477220 */ /* 0x000fc60000410000 */
[----:B------:R-:W-:Y:S02]  /*5c30*/  STS.U16 [R46+0xa], R55 ;  /* 0x00000a372e007388 */ /* 0x000fe40000000400 */
[----:B------:R-:W-:-:S04]  /*5c40*/  F2FP.PACK_AB R60, R71, R60 ;  /* 0x0000003c473c723e */ /* 0x000fc800000000ff */
[----:B------:R-:W-:Y:S01]  /*5c50*/  PRMT R57, R60, 0x7632, R57 ;  /* 0x000076323c397816 */ /* 0x000fe20000000039 */
[----:B------:R-:W-:Y:S04]  /*5c60*/  STS.U16 [R46+0xc], R60 ;  /* 0x00000c3c2e007388 */ /* 0x000fe80000000400 */
[----:B------:R0:W-:Y:S01]  /*5c70*/  STS.U16 [R46+0xe], R57 ;  /* 0x00000e392e007388 */ /* 0x0001e20000000400 */
[----:B------:R-:W-:-:S06]  /*5c80*/  NOP ;  /* 0x0000000000007918 */ /* 0x000fcc0000000000 */
[----:B------:R-:W-:Y:S01]  /*5c90*/  LDS.U16 R13, [R50] ;  /* 0x00000000320d7984 */ /* 0x000fe20000000400 */
[----:B0-----:R-:W-:-:S03]  /*5ca0*/  IMAD R46, R128, c[0x0][0x210], RZ ;  /* 0x00008400802e7a24 */ /* 0x001fc600078e02ff */
[----:B------:R-:W-:Y:S01]  /*5cb0*/  LDS.U16 R49, [R49+0x40] ;  /* 0x0000400031317984 */ /* 0x000fe20000000400 */
[----:B------:R-:W-:-:S03]  /*5cc0*/  IMAD.WIDE.U32 R56, R25, c[0x0][0x210], RZ ;  /* 0x0000840019387a25 */ /* 0x000fc600078e00ff */
        /* <DEDUP_REMOVED lines=22> */
.L_x_2236:
[----:B------:R-:W-:Y:S05]  /*5e30*/  BSYNC B0 ;  /* 0x0000000000007941 */ /* 0x000fea0003800000 */
.L_x_2235:
[----:B------:R-:W-:Y:S01]  /*5e40*/  MOV R7, R61 ;  /* 0x0000003d00077202 */ /* 0x000fe20000000f00 */
[----:B------:R-:W-:Y:S01]  /*5e50*/  IMAD.MOV.U32 R6, RZ, RZ, R56 ;  /* 0x000000ffff067224 */ /* 0x000fe200078e0038 */
[-C--:B------:R-:W-:Y:S01]  /*5e60*/  ISETP.GE.AND P5, PT, R52, R59.reuse, PT ;  /* 0x0000003b3400720c */ /* 0x080fe20003fa6270 */
[----:B0-----:R-:W-:Y:S01]  /*5e70*/  IMAD R13, R23, c[0x0][0x218], RZ ;  /* 0x00008600170d7a24 */ /* 0x001fe200078e02ff */
[-C--:B------:R-:W-:Y:S01]  /*5e80*/  ISETP.GE.AND P0, PT, R8, R59.reuse, PT ;  /* 0x0000003b0800720c */ /* 0x080fe20003f06270 */
[----:B------:R-:W-:Y:S01]  /*5e90*/  IMAD.WIDE.U32 R6, R0, c[0x0][0x218], R6 ;  /* 0x0000860000067a25 */ /* 0x000fe200078e0006 */
[----:B------:R-:W-:Y:S02]  /*5ea0*/  IADD3 R31, R31, 0x1, RZ ;  /* 0x000000011f1f7810 */ /* 0x000fe40007ffe0ff */
[----:B------:R-:W-:Y:S01]  /*5eb0*/  ISETP.GE.AND P1, PT, R10, R59, PT ;  /* 0x0000003b0a00720c */ /* 0x000fe20003f26270 */
[----:B------:R-:W-:Y:S01]  /*5ec0*/  IMAD R13, R0, c[0x0][0x21c], R13 ;  /* 0x00008700000d7a24 */ /* 0x000fe200078e020d */
        /* <DEDUP_REMOVED lines=9> */
[----:B------:R0:W-:Y:S01]  /*5f60*/  @!P5 STG.E.U16 [R4.64+0x140], R53 ;  /* 0x000140350400d986 */ /* 0x0001e2000c101504 */
[----:B------:R-:W-:-:S03]  /*5f70*/  ISETP.GE.AND P4, PT, R54, R59, PT ;  /* 0x0000003b3600720c */ /* 0x000fc60003f86270 */
[----:B------:R0:W-:Y:S01]  /*5f80*/  @!P0 STG.E.U16 [R4.64], R49 ;  /* 0x0000003104008986 */ /* 0x0001e2000c101504 */
[----:B------:R-:W-:-:S03]  /*5f90*/  ISETP.GE.AND P0, PT, R31, c[0x0][0x174], PT ;  /* 0x00005d001f007a0c */ /* 0x000fc60003f06270 */
[----:B------:R0:W-:Y:S01]  /*5fa0*/  @!P1 STG.E.U16 [R4.64+0x40], R15 ;  /* 0x0000400f04009986 */ /* 0x0001e2000c101504 */
[----:B------:R-:W-:-:S03]  /*5fb0*/  IADD3 R54, P1, R18, 0x200, RZ ;  /* 0x0000020012367810 */ /* 0x000fc60007f3e0ff */
[----:B------:R0:W-:Y:S01]  /*5fc0*/  @!P6 STG.E.U16 [R4.64+0x180], R55 ;  /* 0x000180370400e986 */ /* 0x0001e2000c101504 */
[----:B------:R-:W-:-:S03]  /*5fd0*/  IADD3.X R57, RZ, R19, RZ, P1, !PT ;  /* 0x00000013ff397210 */ /* 0x000fc60000ffe4ff */
        /* <DEDUP_REMOVED lines=11> */
.L_x_2237:
[----:B------:R-:W-:Y:S05]  /*6090*/  EXIT ;  /* 0x000000000000794d */ /* 0x000fea0003800000 */
.L_x_2239:
        /* <DEDUP_REMOVED lines=14> */
.L_x_5375:


//--------------------- .text._Z25selective_scan_fwd_kernelI32Selective_Scan_fwd_kernel_traitsILi32ELi8ELi1ELb1ELb0ELb0ELb0EN3c104HalfENS1_7complexIfEEEEv13SSMParamsBase --------------------------
	.section	.text._Z25selective_scan_fwd_kernelI32Selective_Scan_fwd_kernel_traitsILi32ELi8ELi1ELb1ELb0ELb0ELb0EN3c104HalfENS1_7complexIfEEEEv13SSMParamsBase,"ax",@progbits
	.sectioninfo	@"SHI_REGISTERS=88"
	.align	128
        .global         _Z25selective_scan_fwd_kernelI32Selective_Scan_fwd_kernel_traitsILi32ELi8ELi1ELb1ELb0ELb0ELb0EN3c104HalfENS1_7complexIfEEEEv13SSMParamsBase
        .type           _Z25selective_scan_fwd_kernelI32Selective_Scan_fwd_kernel_traitsILi32ELi8ELi1ELb1ELb0ELb0ELb0EN3c104HalfENS1_7complexIfEEEEv13SSMParamsBase,@function
        .size           _Z25selective_scan_fwd_kernelI32Selective_Scan_fwd_kernel_traitsILi32ELi8ELi1ELb1ELb0ELb0ELb0EN3c104HalfENS1_7complexIfEEEEv13SSMParamsBase,(.L_x_5376 - _Z25selective_scan_fwd_kernelI32Selective_Scan_fwd_kernel_traitsILi32ELi8ELi1ELb1ELb0ELb0ELb0EN3c104HalfENS1_7complexIfEEEEv13SSMParamsBase)
        .other          _Z25selective_scan_fwd_kernelI32Selective_Scan_fwd_kernel_traitsILi32ELi8ELi1ELb1ELb0ELb0ELb0EN3c104HalfENS1_7complexIfEEEEv13SSMParamsBase,@"STO_CUDA_ENTRY STV_DEFAULT"
_Z25selective_scan_fwd_kernelI32Selective_Scan_fwd_kernel_traitsILi32ELi8ELi1ELb1ELb0ELb0ELb0EN3c104HalfENS1_7complexIfEEEEv13SSMParamsBase:
.text._Z25selective_scan_fwd_kernelI32Selective_Scan_fwd_kernel_traitsILi32ELi8ELi1ELb1ELb0ELb0ELb0EN3c104HalfENS1_7complexIfEEEEv13SSMParamsBase:
[----:B------:R-:W-:Y:S02]  /*0000*/  MOV R1, c[0x0][0x28] ;  /* 0x00000a0000017a02 */ /* 0x000fe40000000f00 */
[----:B------:R-:W0:Y:S01]  /*0010*/  S2R R0, SR_CTAID.Y ;  /* 0x0000000000007919 */ /* 0x000e220000002600 */
[----:B------:R-:W1:Y:S01]  /*0020*/  S2UR UR4, SR_CTAID.X ;  /* 0x00000000000479c3 */ /* 0x000e620000002500 */
[----:B------:R-:W-:Y:S01]  /*0030*/  ISETP.NE.U32.AND P0, PT, RZ, c[0x0][0x238], PT ;  /* 0x00008e00ff007a0c */ /* 0x000fe20003f05070 */
[----:B------:R-:W-:Y:S01]  /*0040*/  HFMA2.MMA R20, -RZ, RZ, 0, 0 ;  /* 0x00000000ff147435 */ /* 0x000fe200000001ff */
[----:B------:R-:W-:Y:S01]  /*0050*/  ISETP.NE.U32.AND P1, PT, RZ, c[0x0][0x250], PT ;  /* 0x00009400ff007a0c */ /* 0x000fe20003f25070 */
[----:B------:R-:W-:Y:S01]  /*0060*/  ULDC.64 UR6, c[0x0][0x118] ;  /* 0x0000460000067ab9 */ /* 0x000fe20000000a00 */
[----:B------:R-:W-:Y:S02]  /*0070*/  ISETP.NE.AND.EX P0, PT, RZ, c[0x0][0x23c], PT, P0 ;  /* 0x00008f00ff007a0c */ /* 0x000fe40003f05300 */
[----:B------:R-:W-:Y:S02]  /*0080*/  ISETP.NE.AND.EX P1, PT, RZ, c[0x0][0x254], PT, P1 ;  /* 0x00009500ff007a0c */ /* 0x000fe40003f25310 */
[----:B------:R-:W-:-:S02]  /*0090*/  MOV R13, c[0x0][0x174] ;  /* 0x00005d00000d7a02 */ /* 0x000fc40000000f00 */
[----:B------:R-:W-:Y:S02]  /*00a0*/  MOV R22, RZ ;  /* 0x000000ff00167202 */ /* 0x000fe40000000f00 */
[----:B0-----:R-:W-:-:S05]  /*00b0*/  SHF.R.S32.HI R21, RZ, 0x1f, R0 ;  /* 0x0000001fff157819 */ /* 0x001fca0000011400 */
[C---:B------:R-:W-:Y:S02]  /*00c0*/  @P0 LEA R6, P2, R0.reuse, c[0x0][0x238], 0x2 ;  /* 0x00008e0000060a11 */ /* 0x040fe400078410ff */
[----:B-1----:R-:W-:Y:S02]  /*00d0*/  MOV R23, UR4 ;  /* 0x0000000400177c02 */ /* 0x002fe40008000f00 */
[C---:B------:R-:W-:Y:S02]  /*00e0*/  @P0 LEA.HI.X R7, R0.reuse, c[0x0][0x23c], R21, 0x2, P2 ;  /* 0x00008f0000070a11 */ /* 0x040fe400010f1415 */
[----:B------:R-:W-:Y:S02]  /*00f0*/  SHF.R.S32.HI R24, RZ, 0x1f, R23 ;  /* 0x0000001fff187819 */ /* 0x000fe40000011417 */
[----:B------:R-:W-:Y:S01]  /*0100*/  @P1 LEA R8, P3, R0, c[0x0][0x250], 0x2 ;  /* 0x0000940000081a11 */ /* 0x000fe200078610ff */
[----:B------:R0:W5:Y:S01]  /*0110*/  @P0 LDG.E R20, [R6.64] ;  /* 0x0000000606140981 */ /* 0x000162000c1e1900 */
[----:B------:R-:W-:Y:S01]  /*0120*/  ISETP.GE.AND P0, PT, R13, 0x1, PT ;  /* 0x000000010d00780c */ /* 0x000fe20003f06270 */
[----:B------:R-:W-:Y:S01]  /*0130*/  IMAD R12, R24, c[0x0][0x1e0], RZ ;  /* 0x00007800180c7a24 */ /* 0x000fe200078e02ff */
[----:B------:R-:W-:Y:S01]  /*0140*/  @P1 LEA.HI.X R9, R0, c[0x0][0x254], R21, 0x2, P3 ;  /* 0x0000950000091a11 */ /* 0x000fe200018f1415 */
[----:B------:R-:W-:-:S04]  /*0150*/  IMAD.WIDE.U32 R4, R23, c[0x0][0x1e0], RZ ;  /* 0x0000780017047a25 */ /* 0x000fc800078e00ff */
[----:B------:R-:W-:Y:S01]  /*0160*/  IMAD R10, R24, c[0x0][0x1d0], RZ ;  /* 0x00007400180a7a24 */ /* 0x000fe200078e02ff */
[----:B------:R1:W5:Y:S01]  /*0170*/  @P1 LDG.E R22, [R8.64] ;  /* 0x0000000608161981 */ /* 0x000362000c1e1900 */
[C---:B0-----:R-:W-:Y:S02]  /*0180*/  IMAD R7, R23.reuse, c[0x0][0x1e4], R12 ;  /* 0x0000790017077a24 */ /* 0x041fe400078e020c */
[----:B------:R-:W-:-:S03]  /*0190*/  IMAD.WIDE.U32 R2, R23, c[0x0][0x1d0], RZ ;  /* 0x0000740017027a25 */ /* 0x000fc600078e00ff */
[----:B------:R-:W-:Y:S01]  /*01a0*/  IADD3 R5, R5, R7, RZ ;  /* 0x0000000705057210 */ /* 0x000fe20007ffe0ff */
[----:B------:R-:W-:Y:S02]  /*01b0*/  IMAD R11, R23, c[0x0][0x1d4], R10 ;  /* 0x00007500170b7a24 */ /* 0x000fe400078e020a */
[C---:B------:R-:W-:Y:S02]  /*01c0*/  IMAD R7, R21.reuse, c[0x0][0x1d8], RZ ;  /* 0x0000760015077a24 */ /* 0x040fe400078e02ff */
[----:B-1----:R-:W-:Y:S01]  /*01d0*/  IMAD R9, R21, c[0x0][0x1e8], RZ ;  /* 0x00007a0015097a24 */ /* 0x002fe200078e02ff */
[----:B------:R-:W-:Y:S01]  /*01e0*/  IADD3 R3, R3, R11, RZ ;  /* 0x0000000b03037210 */ /* 0x000fe20007ffe0ff */
[C---:B------:R-:W-:Y:S02]  /*01f0*/  IMAD R7, R0.reuse, c[0x0][0x1dc], R7 ;  /* 0x0000770000077a24 */ /* 0x040fe400078e0207 */
[----:B------:R-:W-:Y:S01]  /*0200*/  IMAD R9, R0, c[0x0][0x1ec], R9 ;  /* 0x00007b0000097a24 */ /* 0x000fe200078e0209 */
[----:B------:R-:W-:Y:S06]  /*0210*/  @!P0 EXIT ;  /* 0x000000000000894d */ /* 0x000fec0003800000 */
[----:B------:R-:W0:Y:S01]  /*0220*/  S2R R25, SR_TID.X ;  /* 0x0000000000197919 */ /* 0x000e220000002100 */
[----:B------:R-:W-:Y:S01]  /*0230*/  IMAD.WIDE.U32 R2, R0, c[0x0][0x1d8], R2 ;  /* 0x0000760000027a25 */ /* 0x000fe200078e0002 */
[----:B------:R-:W-:-:S02]  /*0240*/  MOV R26, RZ ;  /* 0x000000ff001a7202 */ /* 0x000fc40000000f00 */
[----:B------:R-:W1:Y:S01]  /*0250*/  S2R R75, SR_LANEID ;  /* 0x00000000004b7919 */ /* 0x000e620000000000 */
[----:B------:R-:W-:Y:S01]  /*0260*/  IMAD.WIDE.U32 R4, R0, c[0x0][0x1e8], R4 ;  /* 0x00007a0000047a25 */ /* 0x000fe200078e0004 */
[----:B------:R-:W-:Y:S02]  /*0270*/  IADD3 R29, R3, R7, RZ ;  /* 0x00000007031d7210 */ /* 0x000fe40007ffe0ff */
[----:B------:R-:W-:Y:S02]  /*0280*/  LEA R28, P0, R2, c[0x0][0x240], 0x1 ;  /* 0x00009000021c7a11 */ /* 0x000fe400078008ff */
[----:B------:R-:W-:Y:S02]  /*0290*/  IADD3 R31, R5, R9, RZ ;  /* 0x00000009051f7210 */ /* 0x000fe40007ffe0ff */
[----:B------:R-:W-:Y:S02]  /*02a0*/  LEA R30, P1, R4, c[0x0][0x248], 0x1 ;  /* 0x00009200041e7a11 */ /* 0x000fe400078208ff */
[----:B------:R-:W-:-:S02]  /*02b0*/  LEA.HI.X R29, R2, c[0x0][0x244], R29, 0x1, P0 ;  /* 0x00009100021d7a11 */ /* 0x000fc400000f0c1d */
[----:B------:R-:W-:-:S04]  /*02c0*/  LEA.HI.X R31, R4, c[0x0][0x24c], R31, 0x1, P1 ;  /* 0x00009300041f7a11 */ /* 0x000fc800008f0c1f */
.L_x_2259:
[----:B------:R-:W-:Y:S01]  /*02d0*/  BAR.SYNC.DEFER_BLOCKING 0x0 ;  /* 0x0000000000007b1d */ /* 0x000fe20000010000 */
[----:B0-----:R-:W-:-:S06]  /*02e0*/  IMAD.WIDE R8, R25, 0x10, R30 ;  /* 0x0000001019087825 */ /* 0x001fcc00078e021e */
[----:B------:R-:W2:Y:S01]  /*02f0*/  LDG.E.128 R8, [R8.64] ;  /* 0x0000000608087981 */ /* 0x000ea2000c1e1d00 */
[----:B------:R-:W-:-:S06]  /*0300*/  IMAD.WIDE R4, R25, 0x10, R28 ;  /* 0x0000001019047825 */ /* 0x000fcc00078e021c */
[----:B-----5:R-:W5:Y:S01]  /*0310*/  LDG.E.128 R4, [R4.64] ;  /* 0x0000000604047981 */ /* 0x020f62000c1e1d00 */
[----:B------:R-:W-:Y:S01]  /*0320*/  ULDC.U8 UR4, c[0x0][0x17e] ;  /* 0x00005f8000047ab9 */ /* 0x000fe20000000000 */
[----:B------:R-:W-:Y:S01]  /*0330*/  MOV R2, c[0x0][0x16c] ;  /* 0x00005b0000027a02 */ /* 0x000fe20000000f00 */
[----:B------:R-:W-:Y:S03]  /*0340*/  BSSY B0, `(.L_x_2240) ;  /* 0x0000038000007945 */ /* 0x000fe60003800000 */
[----:B------:R-:W-:Y:S01]  /*0350*/  ISETP.GE.AND P6, PT, R2, 0x1, PT ;  /* 0x000000010200780c */ /* 0x000fe20003fc6270 */
[--C-:B--2---:R-:W-:Y:S02]  /*0360*/  HADD2.F32 R27, -RZ, R8.reuse.H0_H0 ;  /* 0x20000008ff1b7230 */ /* 0x104fe40000004100 */
[----:B------:R-:W-:Y:S02]  /*0370*/  HADD2.F32 R3, -RZ, R8.H1_H1 ;  /* 0x30000008ff037230 */ /* 0x000fe40000004100 */
[--C-:B------:R-:W-:Y:S01]  /*0380*/  HADD2.F32 R33, -RZ, R9.reuse.H0_H0 ;  /* 0x20000009ff217230 */ /* 0x100fe20000004100 */
[--C-:B------:R-:W-:Y:S01]  /*0390*/  FADD.FTZ R27, R27, R22.reuse ;  /* 0x000000161b1b7221 */ /* 0x100fe20000010000 */
        /* <DEDUP_REMOVED lines=18> */
[----:B-1----:R-:W-:Y:S07]  /*04c0*/  @P0 BRA `(.L_x_2241) ;  /* 0x000001f000000947 */ /* 0x002fee0003800000 */
        /* <DEDUP_REMOVED lines=31> */
.L_x_2241:
[----:B------:R-:W-:Y:S05]  /*06c0*/  BSYNC B0 ;  /* 0x0000000000007941 */ /* 0x000fea0003800000 */
.L_x_2240:
        /* <DEDUP_REMOVED lines=36> */
.L_x_2243:
[----:B------:R-:W-:Y:S05]  /*0910*/  BSYNC B0 ;  /* 0x0000000000007941 */ /* 0x000fea0003800000 */
.L_x_2242:
[----:B------:R-:W-:Y:S01]  /*0920*/  ISETP.EQ.OR P4, PT, RZ, UR4, P4 ;  /* 0x00000004ff007c0c */ /* 0x000fe2000a782670 */
[----:B------:R-:W-:Y:S01]  /*0930*/  BSSY B0, `(.L_x_2244) ;  /* 0x000002d000007945 */ /* 0x000fe20003800000 */
[----:B------:R-:W-:Y:S01]  /*0940*/  FSETP.GTU.FTZ.AND P3, PT, R38, 20, PT ;  /* 0x41a000002600780b */ /* 0x000fe20003f7c000 */
[--C-:B-----5:R-:W-:Y:S01]  /*0950*/  HADD2.F32 R54, -RZ, R5.reuse.H0_H0 ;  /* 0x20000005ff367230 */ /* 0x120fe20000004100 */
[----:B------:R-:W-:Y:S01]  /*0960*/  ISETP.EQ.OR P5, PT, RZ, UR4, P5 ;  /* 0x00000004ff007c0c */ /* 0x000fe2000afa2670 */
[--C-:B------:R-:W-:Y:S01]  /*0970*/  HADD2.F32 R52, -RZ, R4.reuse.H0_H0 ;  /* 0x20000004ff347230 */ /* 0x100fe20000004100 */
[----:B------:R-:W-:Y:S01]  /*0980*/  ISETP.EQ.OR P2, PT, RZ, UR4, P2 ;  /* 0x00000004ff007c0c */ /* 0x000fe20009742670 */
[----:B------:R-:W-:Y:S01]  /*0990*/  HADD2.F32 R53, -RZ, R4.H1_H1 ;  /* 0x30000004ff357230 */ /* 0x000fe20000004100 */
[----:B------:R-:W-:Y:S01]  /*09a0*/  ISETP.EQ.OR P1, PT, RZ, UR4, P1 ;  /* 0x00000004ff007c0c */ /* 0x000fe20008f22670 */
[----:B------:R-:W-:Y:S01]  /*09b0*/  HADD2.F32 R5, -RZ, R5.H1_H1 ;  /* 0x30000005ff057230 */ /* 0x000fe20000004100 */
[----:B------:R-:W-:Y:S01]  /*09c0*/  ISETP.EQ.OR P0, PT, RZ, UR4, P0 ;  /* 0x00000004ff007c0c */ /* 0x000fe20008702670 */
[--C-:B------:R-:W-:Y:S01]  /*09d0*/  HADD2.F32 R56, -RZ, R6.reuse.H0_H0 ;  /* 0x20000006ff387230 */ /* 0x100fe20000004100 */
[----:B------:R-:W-:Y:S01]  /*09e0*/  ISETP.EQ.OR P3, PT, RZ, UR4, P3 ;  /* 0x00000004ff007c0c */ /* 0x000fe20009f62670 */
[----:B------:R-:W-:Y:S01]  /*09f0*/  HADD2.F32 R57, -RZ, R6.H1_H1 ;  /* 0x30000006ff397230 */ /* 0x000fe20000004100 */
        /* <DEDUP_REMOVED lines=32> */
.L_x_2245:
[----:B------:R-:W-:Y:S05]  /*0c00*/  BSYNC B0 ;  /* 0x0000000000007941 */ /* 0x000fea0003800000 */
.L_x_2244:
        /* <DEDUP_REMOVED lines=33> */
.L_x_2247:
[----:B------:R-:W-:Y:S05]  /*0e20*/  BSYNC B0 ;  /* 0x0000000000007941 */ /* 0x000fea0003800000 */
.L_x_2246:
        /* <DEDUP_REMOVED lines=33> */
.L_x_2249:
[----:B------:R-:W-:Y:S05]  /*1040*/  BSYNC B0 ;  /* 0x0000000000007941 */ /* 0x000fea0003800000 */
.L_x_2248:
        /* <DEDUP_REMOVED lines=33> */
.L_x_2251:
[----:B------:R-:W-:Y:S05]  /*1260*/  BSYNC B0 ;  /* 0x0000000000007941 */ /* 0x000fea0003800000 */
.L_x_2250:
        /* <DEDUP_REMOVED lines=33> */
.L_x_2253:
[----:B------:R-:W-:Y:S05]  /*1480*/  BSYNC B0 ;  /* 0x0000000000007941 */ /* 0x000fea0003800000 */
.L_x_2252:
        /* <DEDUP_REMOVED lines=33> */
.L_x_2255:
[----:B------:R-:W-:Y:S05]  /*16a0*/  BSYNC B0 ;  /* 0x0000000000007941 */ /* 0x000fea0003800000 */
.L_x_2254:
[--C-:B------:R-:W-:Y:S01]  /*16b0*/  HADD2.F32 R58, -RZ, R7.reuse.H0_H0 ;  /* 0x20000007ff3a7230 */ /* 0x100fe20000004100 */
[----:B------:R-:W-:Y:S01]  /*16c0*/  BAR.SYNC.DEFER_BLOCKING 0x0 ;  /* 0x0000000000007b1d */ /* 0x000fe20000010000 */
[----:B------:R-:W-:Y:S01]  /*16d0*/  HADD2.F32 R13, -RZ, R7.H1_H1 ;  /* 0x30000007ff0d7230 */ /* 0x000fe20000004100 */
[-C--:B------:R-:W-:Y:S02]  /*16e0*/  FMUL.FTZ R41, R52, R20.reuse ;  /* 0x0000001434297220 */ /* 0x080fe40000410000 */
[-C--:B------:R-:W-:Y:S02]  /*16f0*/  FMUL.FTZ R40, R53, R20.reuse ;  /* 0x0000001435287220 */ /* 0x080fe40000410000 */
[-C--:B------:R-:W-:Y:S02]  /*1700*/  FMUL.FTZ R39, R54, R20.reuse ;  /* 0x0000001436277220 */ /* 0x080fe40000410000 */
[-C--:B------:R-:W-:Y:S02]  /*1710*/  FMUL.FTZ R59, R56, R20.reuse ;  /* 0x00000014383b7220 */ /* 0x080fe40000410000 */
[----:B------:R-:W-:-:S02]  /*1720*/  FMUL.FTZ R48, R57, R20 ;  /* 0x0000001439307220 */ /* 0x000fc40000410000 */
[-C--:B------:R-:W-:Y:S02]  /*1730*/  FMUL.FTZ R49, R58, R20.reuse ;  /* 0x000000143a317220 */ /* 0x080fe40000410000 */
[-C--:B------:R-:W-:Y:S02]  /*1740*/  FMUL.FTZ R64, R5, R20.reuse ;  /* 0x0000001405407220 */ /* 0x080fe40000410000 */
        /* <DEDUP_REMOVED lines=13> */
[----:B------:R-:W2:Y:S01]  /*1820*/  S2R R23, SR_CTAID.X ;  /* 0x0000000000177919 */ /* 0x000ea20000002500 */
[C---:B------:R-:W-:Y:S01]  /*1830*/  IMAD R9, R21.reuse, c[0x0][0x1b8], RZ ;  /* 0x00006e0015097a24 */ /* 0x040fe200078e02ff */
[----:B------:R-:W-:Y:S01]  /*1840*/  UMOV UR4, URZ ;  /* 0x0000003f00047c82 */ /* 0x000fe20008000000 */
[----:B------:R-:W-:-:S02]  /*1850*/  IMAD R11, R21, c[0x0][0x198], RZ ;  /* 0x00006600150b7a24 */ /* 0x000fc400078e02ff */
[----:B------:R-:W-:Y:S02]  /*1860*/  IMAD R5, R26, c[0x0][0x16c], RZ ;  /* 0x00005b001a057a24 */ /* 0x000fe400078e02ff */
[----:B------:R-:W-:Y:S02]  /*1870*/  FMUL.FTZ R60, R13, R38 ;  /* 0x000000260d3c7220 */ /* 0x000fe40000410000 */
[C---:B0-----:R-:W-:Y:S02]  /*1880*/  IMAD R7, R0.reuse, c[0x0][0x184], R3 ;  /* 0x0000610000077a24 */ /* 0x041fe400078e0203 */
[----:B------:R-:W-:-:S04]  /*1890*/  IMAD.WIDE.U32 R42, R0, c[0x0][0x180], RZ ;  /* 0x00006000002a7a25 */ /* 0x000fc800078e00ff */
[----:B--2---:R-:W-:Y:S01]  /*18a0*/  IMAD R2, R23, c[0x0][0x164], R0 ;  /* 0x0000590017027a24 */ /* 0x004fe200078e0200 */
[----:B------:R-:W-:Y:S01]  /*18b0*/  LEA R45, P0, R42, c[0x0][0x220], 0x3 ;  /* 0x000088002a2d7a11 */ /* 0x000fe200078018ff */
[----:B------:R-:W-:Y:S02]  /*18c0*/  IMAD R9, R0, c[0x0][0x1bc], R9 ;  /* 0x00006f0000097a24 */ /* 0x000fe400078e0209 */
[----:B------:R-:W-:Y:S02]  /*18d0*/  IMAD R2, R2, c[0x0][0x174], RZ ;  /* 0x00005d0002027a24 */ /* 0x000fe400078e02ff */
[----:B------:R-:W-:Y:S02]  /*18e0*/  IMAD R11, R0, c[0x0][0x19c], R11 ;  /* 0x00006700000b7a24 */ /* 0x000fe400078e020b */
[----:B------:R-:W-:Y:S02]  /*18f0*/  IMAD R2, R2, c[0x0][0x16c], RZ ;  /* 0x00005b0002027a24 */ /* 0x000fe400078e02ff */
[----:B------:R-:W-:-:S04]  /*1900*/  IMAD.WIDE.U32 R46, R0, c[0x0][0x198], RZ ;  /* 0x00006600002e7a25 */ /* 0x000fc800078e00ff */
[----:B------:R-:W-:-:S04]  /*1910*/  IMAD.WIDE R62, R2, R63, c[0x0][0x260] ;  /* 0x00009800023e7625 */ /* 0x000fc800078e023f */
[----:B------:R-:W-:-:S04]  /*1920*/  IMAD.WIDE.U32 R2, R0, c[0x0][0x1b8], RZ ;  /* 0x00006e0000027a25 */ /* 0x000fc800078e00ff */
[----:B------:R-:W-:Y:S01]  /*1930*/  IMAD.WIDE R62, R5, 0x10, R62 ;  /* 0x00000010053e7825 */ /* 0x000fe200078e023e */
[----:B------:R-:W-:Y:S02]  /*1940*/  IADD3 R5, R43, R7, RZ ;  /* 0x000000072b057210 */ /* 0x000fe40007ffe0ff */
[----:B------:R-:W-:Y:S02]  /*1950*/  IADD3 R43, R3, R9, RZ ;  /* 0x00000009032b7210 */ /* 0x000fe40007ffe0ff */
[----:B------:R-:W-:Y:S02]  /*1960*/  IADD3 R3, R47, R11, RZ ;  /* 0x0000000b2f037210 */ /* 0x000fe40007ffe0ff */
[----:B------:R-:W-:Y:S02]  /*1970*/  LEA R44, P1, R2, c[0x0][0x230], 0x3 ;  /* 0x00008c00022c7a11 */ /* 0x000fe400078218ff */
[----:B------:R-:W-:Y:S02]  /*1980*/  LEA R47, P2, R46, c[0x0][0x228], 0x3 ;  /* 0x00008a002e2f7a11 */ /* 0x000fe400078418ff */
[----:B------:R-:W-:-:S02]  /*1990*/  LEA.HI.X R42, R42, c[0x0][0x224], R5, 0x3, P0 ;  /* 0x000089002a2a7a11 */ /* 0x000fc400000f1c05 */
[----:B------:R-:W-:Y:S02]  /*19a0*/  LEA.HI.X R43, R2, c[0x0][0x234], R43, 0x3, P1 ;  /* 0x00008d00022b7a11 */ /* 0x000fe400008f1c2b */
[----:B------:R-:W-:Y:S02]  /*19b0*/  LEA.HI.X R46, R46, c[0x0][0x22c], R3, 0x3, P2 ;  /* 0x00008b002e2e7a11 */ /* 0x000fe400010f1c03 */
[----:B------:R-:W-:Y:S02]  /*19c0*/  MOV R51, R63 ;  /* 0x0000003f00337202 */ /* 0x000fe40000000f00 */
.L_x_2257:
[----:B------:R-:W-:Y:S02]  /*19d0*/  MOV R2, R45 ;  /* 0x0000002d00027202 */ /* 0x000fe40000000f00 */
[----:B------:R-:W-:-:S06]  /*19e0*/  MOV R3, R42 ;  /* 0x0000002a00037202 */ /* 0x000fcc0000000f00 */
[----:B------:R-:W2:Y:S01]  /*19f0*/  LDG.E.64 R2, [R2.64] ;  /* 0x0000000602027981 */ /* 0x000ea2000c1e1b00 */
[C---:B-1----:R-:W-:Y:S02]  /*1a00*/  ISETP.GE.AND P0, PT, R75.reuse, 0x1, PT ;  /* 0x000000014b00780c */ /* 0x042fe40003f06270 */
[----:B------:R-:W-:Y:S01]  /*1a10*/  ISETP.GE.AND P1, PT, R75, 0x8, PT ;  /* 0x000000084b00780c */ /* 0x000fe20003f26270 */
[C---:B--2---:R-:W-:Y:S02]  /*1a20*/  FMUL.FTZ R4, R3.reuse, R27 ;  /* 0x0000001b03047220 */ /* 0x044fe40000410000 */
[----:B------:R-:W-:Y:S02]  /*1a30*/  FMUL.FTZ R5, R2, 1.4426950216293334961 ;  /* 0x3fb8aa3b02057820 */ /* 0x000fe40000410000 */
[----:B------:R-:W-:Y:S02]  /*1a40*/  FMUL.RZ R6, R4, 0.15915493667125701904 ;  /* 0x3e22f98304067820 */ /* 0x000fe4000040c000 */
[----:B------:R-:W-:-:S02]  /*1a50*/  FMUL.FTZ R4, R3, R32 ;  /* 0x0000002003047220 */ /* 0x000fc40000410000 */
[----:B------:R-:W-:Y:S01]  /*1a60*/  FMUL.FTZ R2, R5, R32 ;  /* 0x0000002005027220 */ /* 0x000fe20000410000 */
        /* <DEDUP_REMOVED lines=8> */
[----:B------:R-:W-:Y:S02]  /*1af0*/  FMUL.RZ R12, R4, 0.15915493667125701904 ;  /* 0x3e22f983040c7820 */ /* 0x000fe4000040c000 */
[C---:B------:R-:W-:Y:S01]  /*1b00*/  FMUL.FTZ R4, R5.reuse, R35 ;  /* 0x0000002305047220 */ /* 0x040fe20000410000 */
[----:B------:R0:W1:Y:S01]  /*1b10*/  MUFU.EX2 R65, R2 ;  /* 0x0000000200417308 */ /* 0x0000620000000800 */
[----:B------:R-:W-:-:S07]  /*1b20*/  FMUL.FTZ R80, R5, R38 ;  /* 0x0000002605507220 */ /* 0x000fce0000410000 */
[----:B------:R2:W3:Y:S01]  /*1b30*/  MUFU.COS R10, R7 ;  /* 0x00000007000a7308 */ /* 0x0004e20000000000 */
[----:B0-----:R-:W-:-:S04]  /*1b40*/  FMUL.FTZ R2, R3, R35 ;  /* 0x0000002303027220 */ /* 0x001fc80000410000 */
[----:B------:R-:W-:Y:S02]  /*1b50*/  FMUL.RZ R13, R2, 0.15915493667125701904 ;  /* 0x3e22f983020d7820 */ /* 0x000fe4000040c000 */
[----:B------:R-:W-:Y:S01]  /*1b60*/  FMUL.FTZ R2, R3, R36 ;  /* 0x0000002403027220 */ /* 0x000fe20000410000 */
[----:B------:R0:W-:Y:S01]  /*1b70*/  MUFU.COS R66, R6 ;  /* 0x0000000600427308 */ /* 0x0001e20000000000 */
[----:B-1----:R-:W-:Y:S02]  /*1b80*/  FMUL.FTZ R63, R65, R8 ;  /* 0x00000008413f7220 */ /* 0x002fe40000410000 */
[C---:B--2---:R-:W-:Y:S02]  /*1b90*/  FMUL.FTZ R7, R5.reuse, R34 ;  /* 0x0000002205077220 */ /* 0x044fe40000410000 */
[----:B------:R-:W-:Y:S02]  /*1ba0*/  FMUL.RZ R14, R2, 0.15915493667125701904 ;  /* 0x3e22f983020e7820 */ /* 0x000fe4000040c000 */
[----:B------:R-:W-:Y:S01]  /*1bb0*/  FMUL.FTZ R8, RZ, R63 ;  /* 0x0000003fff087220 */ /* 0x000fe20000410000 */
[----:B------:R-:W-:Y:S01]  /*1bc0*/  MUFU.SIN R67, R11 ;  /* 0x0000000b00437308 */ /* 0x000fe20000000400 */
[----:B0-----:R-:W-:-:S02]  /*1bd0*/  FMUL.FTZ R6, R5, R33 ;  /* 0x0000002105067220 */ /* 0x001fc40000410000 */
[----:B---3--:R-:W-:Y:S02]  /*1be0*/  FMUL.FTZ R65, R65, R10 ;  /* 0x0000000a41417220 */ /* 0x008fe40000410000 */
[C---:B------:R-:W-:Y:S02]  /*1bf0*/  FMUL.FTZ R10, R52.reuse, R63 ;  /* 0x0000003f340a7220 */ /* 0x040fe40000410000 */
[----:B------:R-:W-:Y:S01]  /*1c00*/  FMUL.FTZ R2, R5, R36 ;  /* 0x0000002405027220 */ /* 0x000fe20000410000 */
[----:B------:R-:W0:Y:S01]  /*1c10*/  MUFU.EX2 R6, R6 ;  /* 0x0000000600067308 */ /* 0x000e220000000800 */
[-C--:B------:R-:W-:Y:S02]  /*1c20*/  FFMA.FTZ R10, RZ, R65.reuse, R10 ;  /* 0x00000041ff0a7223 */ /* 0x080fe4000001000a */
[----:B------:R-:W-:Y:S02]  /*1c30*/  FFMA.FTZ R8, R52, R65, -R8 ;  /* 0x0000004134087223 */ /* 0x000fe40000010808 */
[----:B------:R-:W-:-:S02]  /*1c40*/  FMUL.FTZ R5, R3, R37 ;  /* 0x0000002503057220 */ /* 0x000fc40000410000 */
[----:B------:R-:W-:Y:S01]  /*1c50*/  FADD.FTZ R10, RZ, R10 ;  /* 0x0000000aff0a7221 */ /* 0x000fe20000010000 */
[----:B------:R1:W2:Y:S01]  /*1c60*/  MUFU.COS R69, R11 ;  /* 0x0000000b00457308 */ /* 0x0002a20000000000 */
[----:B------:R-:W-:-:S07]  /*1c70*/  FADD.FTZ R8, R53, R8 ;  /* 0x0000000835087221 */ /* 0x000fce0000010000 */
[----:B------:R-:W3:Y:S01]  /*1c80*/  MUFU.EX2 R9, R9 ;  /* 0x0000000900097308 */ /* 0x000ee20000000800 */
[----:B-1----:R-:W-:Y:S02]  /*1c90*/  FMUL.FTZ R11, R3, R38 ;  /* 0x00000026030b7220 */ /* 0x002fe40000410000 */
[----:B0-----:R-:W-:-:S05]  /*1ca0*/  FMUL.FTZ R67, R6, R67 ;  /* 0x0000004306437220 */ /* 0x001fca0000410000 */
[----:B------:R-:W-:Y:S01]  /*1cb0*/  MUFU.SIN R72, R12 ;  /* 0x0000000c00487308 */ /* 0x000fe20000000400 */
[----:B--2---:R-:W-:Y:S02]  /*1cc0*/  FMUL.FTZ R69, R6, R69 ;  /* 0x0000004506457220 */ /* 0x004fe40000410000 */
[----:B------:R-:W-:-:S05]  /*1cd0*/  FMUL.FTZ R6, R67, R10 ;  /* 0x0000000a43067220 */ /* 0x000fca0000410000 */
[----:B------:R-:W0:Y:S01]  /*1ce0*/  MUFU.EX2 R7, R7 ;  /* 0x0000000700077308 */ /* 0x000e220000000800 */
[C---:B---3--:R-:W-:Y:S02]  /*1cf0*/  FMUL.FTZ R66, R9.reuse, R66 ;  /* 0x0000004209427220 */ /* 0x048fe40000410000 */
[----:B------:R-:W-:Y:S02]  /*1d00*/  FMUL.FTZ R68, R9, R68 ;  /* 0x0000004409447220 */ /* 0x000fe40000410000 */
[----:B------:R-:W-:-:S03]  /*1d10*/  FFMA.FTZ R9, R69, R8, -R6 ;  /* 0x0000000845097223 */ /* 0x000fc60000010806 */
[----:B------:R1:W2:Y:S01]  /*1d20*/  MUFU.COS R70, R12 ;  /* 0x0000000c00467308 */ /* 0x0002a20000000000 */
[----:B------:R-:W-:-:S07]  /*1d30*/  FADD.FTZ R9, R54, R9 ;  /* 0x0000000936097221 */ /* 0x000fce0000010000 */
[----:B------:R-:W-:Y:S01]  /*1d40*/  MUFU.SIN R76, R13 ;  /* 0x0000000d004c7308 */ /* 0x000fe20000000400 */
[----:B-1----:R-:W-:Y:S02]  /*1d50*/  FMUL.RZ R12, R5, 0.15915493667125701904 ;  /* 0x3e22f983050c7820 */ /* 0x002fe4000040c000 */
[----:B0-----:R-:W-:-:S05]  /*1d60*/  FMUL.FTZ R72, R7, R72 ;  /* 0x0000004807487220 */ /* 0x001fca0000410000 */
[----:B------:R0:W-:Y:S01]  /*1d70*/  MUFU.COS R71, R13 ;  /* 0x0000000d00477308 */ /* 0x0001e20000000000 */
[----:B--2---:R-:W-:-:S07]  /*1d80*/  FMUL.FTZ R70, R7, R70 ;  /* 0x0000004607467220 */ /* 0x004fce0000410000 */
[----:B------:R-:W1:Y:S01]  /*1d90*/  MUFU.EX2 R4, R4 ;  /* 0x0000000400047308 */ /* 0x000e620000000800 */
[----:B0-----:R-:W-:Y:S02]  /*1da0*/  FMUL.RZ R13, R11, 0.15915493667125701904 ;  /* 0x3e22f9830b0d7820 */ /* 0x001fe4000040c000 */
[----:B------:R-:W-:-:S04]  /*1db0*/  FMUL.FTZ R11, R67, R8 ;  /* 0x00000008430b7220 */ /* 0x000fc80000410000 */
[----:B------:R-:W-:Y:S01]  /*1dc0*/  FFMA.FTZ R11, R69, R10, R11 ;  /* 0x0000000a450b7223 */ /* 0x000fe2000001000b */
[----:B------:R-:W-:Y:S03]  /*1dd0*/  MUFU.SIN R73, R14 ;  /* 0x0000000e00497308 */ /* 0x000fe60000000400 */
[----:B------:R-:W-:-:S05]  /*1de0*/  FADD.FTZ R11, RZ, R11 ;  /* 0x0000000bff0b7221 */ /* 0x000fca0000010000 */
[----:B------:R-:W-:Y:S01]  /*1df0*/  MUFU.COS R61, R14 ;  /* 0x0000000e003d7308 */ /* 0x000fe20000000000 */
[C---:B-1----:R-:W-:Y:S02]  /*1e00*/  FMUL.FTZ R71, R4.reuse, R71 ;  /* 0x0000004704477220 */ /* 0x042fe40000410000 */
[----:B------:R-:W-:Y:S02]  /*1e10*/  FMUL.FTZ R76, R4, R76 ;  /* 0x0000004c044c7220 */ /* 0x000fe40000410000 */
[----:B------:R-:W-:-:S03]  /*1e20*/  FMUL.FTZ R4, R72, R9 ;  /* 0x0000000948047220 */ /* 0x000fc60000410000 */
[----:B------:R-:W0:Y:S01]  /*1e30*/  MUFU.EX2 R2, R2 ;  /* 0x0000000200027308 */ /* 0x000e220000000800 */
[----:B------:R-:W-:-:S04]  /*1e40*/  FFMA.FTZ R4, R70, R11, R4 ;  /* 0x0000000b46047223 */ /* 0x000fc80000010004 */
[----:B------:R-:W-:-:S03]  /*1e50*/  FADD.FTZ R6, RZ, R4 ;  /* 0x00000004ff067221 */ /* 0x000fc60000010000 */
[----:B------:R-:W-:Y:S01]  /*1e60*/  MUFU.EX2 R78, R78 ;  /* 0x0000004e004e7308 */ /* 0x000fe20000000800 */
[----:B------:R-:W-:-:S07]  /*1e70*/  FMUL.FTZ R8, R76, R6 ;  /* 0x000000064c087220 */ /* 0x000fce0000410000 */
[----:B------:R-:W1:Y:S01]  /*1e80*/  MUFU.COS R3, R12 ;  /* 0x0000000c00037308 */ /* 0x000e620000000000 */
[C---:B0-----:R-:W-:Y:S02]  /*1e90*/  FMUL.FTZ R61, R2.reuse, R61 ;  /* 0x0000003d023d7220 */ /* 0x041fe40000410000 */
[----:B------:R-:W-:Y:S02]  /*1ea0*/  FMUL.FTZ R73, R2, R73 ;  /* 0x0000004902497220 */ /* 0x000fe40000410000 */
[----:B------:R-:W-:-:S03]  /*1eb0*/  FMUL.FTZ R2, R72, R11 ;  /* 0x0000000b48027220 */ /* 0x000fc60000410000 */
[----:B------:R-:W0:Y:S01]  /*1ec0*/  MUFU.SIN R5, R12 ;  /* 0x0000000c00057308 */ /* 0x000e220000000400 */
[----:B------:R-:W-:-:S07]  /*1ed0*/  FFMA.FTZ R2, R70, R9, -R2 ;  /* 0x0000000946027223 */ /* 0x000fce0000010802 */
[----:B------:R-:W-:Y:S01]  /*1ee0*/  MUFU.EX2 R80, R80 ;  /* 0x0000005000507308 */ /* 0x000fe20000000800 */
[----:B-1----:R-:W-:Y:S02]  /*1ef0*/  FMUL.FTZ R74, R78, R3 ;  /* 0x000000034e4a7220 */ /* 0x002fe40000410000 */
[----:B------:R-:W-:-:S04]  /*1f00*/  FMUL.FTZ R3, R66, R63 ;  /* 0x0000003f42037220 */ /* 0x000fc80000410000 */
[----:B------:R-:W-:Y:S01]  /*1f10*/  FFMA.FTZ R4, R68, R65, R3 ;  /* 0x0000004144047223 */ /* 0x000fe20000010003 */
[----:B------:R-:W1:Y:S01]  /*1f20*/  MUFU.COS R77, R13 ;  /* 0x0000000d004d7308 */ /* 0x000e620000000000 */
[----:B0-----:R-:W-:Y:S02]  /*1f30*/  FMUL.FTZ R78, R78, R5 ;  /* 0x000000054e4e7220 */ /* 0x001fe40000410000 */
[----:B------:R-:W-:Y:S02]  /*1f40*/  FADD.FTZ R5, R55, R2 ;  /* 0x0000000237057221 */ /* 0x000fe40000010000 */
[----:B------:R-:W-:Y:S02]  /*1f50*/  FMUL.FTZ R2, R68, R63 ;  /* 0x0000003f44027220 */ /* 0x000fe40000410000 */
[----:B------:R-:W-:Y:S01]  /*1f60*/  FMUL.FTZ R9, R76, R5 ;  /* 0x000000054c097220 */ /* 0x000fe20000410000 */
[----:B------:R-:W0:Y:S01]  /*1f70*/  MUFU.SIN R7, R13 ;  /* 0x0000000d00077308 */ /* 0x000e220000000400 */
[----:B------:R-:W-:-:S02]  /*1f80*/  FFMA.FTZ R2, R66, R65, -R2 ;  /* 0x0000004142027223 */ /* 0x000fc40000010802 */
[----:B------:R-:W-:Y:S02]  /*1f90*/  FFMA.FTZ R9, R71, R6, R9 ;  /* 0x0000000647097223 */ /* 0x000fe40000010009 */
[----:B------:R-:W-:Y:S02]  /*1fa0*/  FMUL.FTZ R3, R67, R4 ;  /* 0x0000000443037220 */ /* 0x000fe40000410000 */
[C---:B-1----:R-:W-:Y:S02]  /*1fb0*/  FMUL.FTZ R77, R80.reuse, R77 ;  /* 0x0000004d504d7220 */ /* 0x042fe40000410000 */
[----:B------:R-:W-:Y:S02]  /*1fc0*/  FFMA.FTZ R3, R69, R2, -R3 ;  /* 0x0000000245037223 */ /* 0x000fe40000010803 */
[----:B0-----:R-:W-:Y:S02]  /*1fd0*/  FMUL.FTZ R80, R80, R7 ;  /* 0x0000000750507220 */ /* 0x001fe40000410000 */
[----:B------:R-:W-:-:S02]  /*1fe0*/  FFMA.FTZ R7, R71, R5, -R8 ;  /* 0x0000000547077223 */ /* 0x000fc40000010808 */
[----:B------:R-:W-:Y:S02]  /*1ff0*/  FADD.FTZ R8, RZ, R9 ;  /* 0x00000009ff087221 */ /* 0x000fe40000010000 */
[----:B------:R-:W-:Y:S02]  /*2000*/  FADD.FTZ R6, R56, R7 ;  /* 0x0000000738067221 */ /* 0x000fe40000010000 */
[----:B------:R-:W-:Y:S02]  /*2010*/  FMUL.FTZ R5, R67, R2 ;  /* 0x0000000243057220 */ /* 0x000fe40000410000 */
[C---:B------:R-:W-:Y:S02]  /*2020*/  FMUL.FTZ R9, R73.reuse, R6 ;  /* 0x0000000649097220 */ /* 0x040fe40000410000 */
[-C--:B------:R-:W-:Y:S02]  /*2030*/  FMUL.FTZ R7, R73, R8.reuse ;  /* 0x0000000849077220 */ /* 0x080fe40000410000 */
[----:B------:R-:W-:-:S02]  /*2040*/  FFMA.FTZ R9, R61, R8, R9 ;  /* 0x000000083d097223 */ /* 0x000fc40000010009 */
[----:B------:R-:W-:Y:S02]  /*2050*/  FFMA.FTZ R5, R69, R4, R5 ;  /* 0x0000000445057223 */ /* 0x000fe40000010005 */
[----:B------:R-:W-:Y:S02]  /*2060*/  FFMA.FTZ R6, R61, R6, -R7 ;  /* 0x000000063d067223 */ /* 0x000fe40000010807 */
[----:B------:R-:W-:Y:S02]  /*2070*/  FADD.FTZ R9, RZ, R9 ;  /* 0x00000009ff097221 */ /* 0x000fe40000010000 */
[C---:B------:R-:W-:Y:S02]  /*2080*/  FMUL.FTZ R2, R72.reuse, R5 ;  /* 0x0000000548027220 */ /* 0x040fe40000410000 */
[----:B------:R-:W-:Y:S02]  /*2090*/  FADD.FTZ R7, R57, R6 ;  /* 0x0000000639077221 */ /* 0x000fe40000010000 */
[----:B------:R-:W-:-:S02]  /*20a0*/  FMUL.FTZ R4, R72, R3 ;  /* 0x0000000348047220 */ /* 0x000fc40000410000 */
[----:B------:R-:W-:Y:S02]  /*20b0*/  FMUL.FTZ R10, R78, R9 ;  /* 0x000000094e0a7220 */ /* 0x000fe40000410000 */
[----:B------:R-:W-:Y:S02]  /*20c0*/  FFMA.FTZ R2, R70, R3, -R2 ;  /* 0x0000000346027223 */ /* 0x000fe40000010802 */
[----:B------:R-:W-:Y:S02]  /*20d0*/  FMUL.FTZ R11, R78, R7 ;  /* 0x000000074e0b7220 */ /* 0x000fe40000410000 */
[----:B------:R-:W-:Y:S02]  /*20e0*/  FFMA.FTZ R4, R70, R5, R4 ;  /* 0x0000000546047223 */ /* 0x000fe40000010004 */
[----:B------:R-:W-:Y:S02]  /*20f0*/  FFMA.FTZ R7, R74, R7, -R10 ;  /* 0x000000074a077223 */ /* 0x000fe4000001080a */
[----:B------:R-:W-:-:S02]  /*2100*/  FMUL.FTZ R5, R76, R2 ;  /* 0x000000024c057220 */ /* 0x000fc40000410000 */
[----:B------:R-:W-:Y:S02]  /*2110*/  FFMA.FTZ R11, R74, R9, R11 ;  /* 0x000000094a0b7223 */ /* 0x000fe4000001000b */
[-C--:B------:R-:W-:Y:S02]  /*2120*/  FMUL.FTZ R3, R76, R4.reuse ;  /* 0x000000044c037220 */ /* 0x080fe40000410000 */
[----:B------:R-:W-:Y:S02]  /*2130*/  FADD.FTZ R10, R58, R7 ;  /* 0x000000073a0a7221 */ /* 0x000fe40000010000 */
[C---:B------:R-:W-:Y:S01]  /*2140*/  FFMA.FTZ R8, R71.reuse, R4, R5 ;  /* 0x0000000447087223 */ /* 0x040fe20000010005 */
[----:B------:R-:W-:Y:S01]  /*2150*/  MOV R4, R44 ;  /* 0x0000002c00047202 */ /* 0x000fe20000000f00 */
[----:B------:R-:W-:Y:S01]  /*2160*/  FADD.FTZ R11, RZ, R11 ;  /* 0x0000000bff0b7221 */ /* 0x000fe20000010000 */
[----:B------:R-:W-:Y:S01]  /*2170*/  MOV R5, R43 ;  /* 0x0000002b00057202 */ /* 0x000fe20000000f00 */
[----:B------:R-:W-:Y:S01]  /*2180*/  FFMA.FTZ R6, R71, R2, -R3 ;  /* 0x0000000247067223 */ /* 0x000fe20000010803 */
[----:B------:R-:W-:Y:S01]  /*2190*/  MOV R2, R47 ;  /* 0x0000002f00027202 */ /* 0x000fe20000000f00 */
[C---:B------:R-:W-:Y:S01]  /*21a0*/  FMUL.FTZ R14, R80.reuse, R10 ;  /* 0x0000000a500e7220 */ /* 0x040fe20000410000 */
[----:B------:R-:W-:Y:S01]  /*21b0*/  MOV R3, R46 ;  /* 0x0000002e00037202 */ /* 0x000fe20000000f00 */
[----:B------:R-:W-:Y:S01]  /*21c0*/  FMUL.FTZ R7, R73, R8 ;  /* 0x0000000849077220 */ /* 0x000fe20000410000 */
[----:B------:R0:W2:Y:S01]  /*21d0*/  LDG.E.64 R16, [R4.64] ;  /* 0x0000000604107981 */ /* 0x0000a2000c1e1b00 */
[----:B------:R-:W-:-:S02]  /*21e0*/  FMUL.FTZ R12, R80, R11 ;  /* 0x0000000b500c7220 */ /* 0x000fc40000410000 */
[-C--:B------:R-:W-:Y:S01]  /*21f0*/  FMUL.FTZ R9, R73, R6.reuse ;  /* 0x0000000649097220 */ /* 0x080fe20000410000 */
[----:B------:R-:W2:Y:S01]  /*2200*/  LDG.E.64 R2, [R2.64] ;  /* 0x0000000602027981 */ /* 0x000ea2000c1e1b00 */
[----:B------:R-:W-:Y:S02]  /*2210*/  FFMA.FTZ R14, R77, R11, R14 ;  /* 0x0000000b4d0e7223 */ /* 0x000fe4000001000e */
[----:B------:R-:W-:Y:S02]  /*2220*/  FFMA.FTZ R7, R61, R6, -R7 ;  /* 0x000000063d077223 */ /* 0x000fe40000010807 */
[----:B------:R-:W-:Y:S02]  /*2230*/  FFMA.FTZ R11, R77, R10, -R12 ;  /* 0x0000000a4d0b7223 */ /* 0x000fe4000001080c */
[----:B------:R-:W-:Y:S02]  /*2240*/  FFMA.FTZ R9, R61, R8, R9 ;  /* 0x000000083d097223 */ /* 0x000fe40000010009 */
[----:B------:R-:W-:-:S02]  /*2250*/  FADD.FTZ R15, RZ, R14 ;  /* 0x0000000eff0f7221 */ /* 0x000fc40000010000 */
[----:B0-----:R-:W-:Y:S02]  /*2260*/  FMUL.FTZ R5, R78, R7 ;  /* 0x000000074e057220 */ /* 0x001fe40000410000 */
[----:B------:R-:W-:Y:S02]  /*2270*/  FADD.FTZ R14, R60, R11 ;  /* 0x0000000b3c0e7221 */ /* 0x000fe40000010000 */
[-C--:B------:R-:W-:Y:S02]  /*2280*/  FMUL.FTZ R4, R78, R9.reuse ;  /* 0x000000094e047220 */ /* 0x080fe40000410000 */
[C---:B------:R-:W-:Y:S02]  /*2290*/  FFMA.FTZ R5, R74.reuse, R9, R5 ;  /* 0x000000094a057223 */ /* 0x040fe40000010005 */
[----:B------:R-:W-:Y:S01]  /*22a0*/  FFMA.FTZ R4, R74, R7, -R4 ;  /* 0x000000074a047223 */ /* 0x000fe20000010804 */
        /* <DEDUP_REMOVED lines=29> */
[-C--:B---3--:R-:W-:Y:S02]  /*2480*/  FMUL.FTZ R6, R7, R4.reuse ;  /* 0x0000000407067220 */ /* 0x088fe40000410000 */
[----:B------:R-:W-:Y:S01]  /*2490*/  @P0 FADD.FTZ R15, R15, R10 ;  /* 0x0000000a0f0f0221 */ /* 0x000fe20000010000 */
        /* <DEDUP_REMOVED lines=16> */
[-C--:B----4-:R-:W-:Y:S01]  /*25a0*/  FMUL.FTZ R4, R6, R7.reuse ;  /* 0x0000000706047220 */ /* 0x090fe20000410000 */
[----:B------:R-:W0:Y:S01]  /*25b0*/  SHFL.UP PT, R10, R15, 0x8, RZ ;  /* 0x050000000f0a7989 */ /* 0x000e2200000e00ff */
[C---:B------:R-:W-:Y:S02]  /*25c0*/  FFMA.FTZ R7, R12.reuse, R7, R8 ;  /* 0x000000070c077223 */ /* 0x040fe40000010008 */
[----:B------:R-:W-:Y:S01]  /*25d0*/  @P0 FFMA.FTZ R12, R12, R5, -R4 ;  /* 0x000000050c0c0223 */ /* 0x000fe20000010804 */
[----:B------:R-:W1:Y:S02]  /*25e0*/  SHFL.UP PT, R9, R14, 0x8, RZ ;  /* 0x050000000e097989 */ /* 0x000e6400000e00ff */
[----:B------:R-:W-:-:S02]  /*25f0*/  FSEL R7, R6, R7, !P0 ;  /* 0x0000000706077208 */ /* 0x000fc40004000000 */
[----:B------:R-:W3:Y:S04]  /*2600*/  SHFL.UP PT, R4, R12, 0x8, RZ ;  /* 0x050000000c047989 */ /* 0x000ee800000e00ff */
[----:B------:R-:W4:Y:S01]  /*2610*/  SHFL.UP PT, R5, R7, 0x8, RZ ;  /* 0x0500000007057989 */ /* 0x000f2200000e00ff */
[CC--:B0-----:R-:W-:Y:S02]  /*2620*/  FMUL.FTZ R6, R7.reuse, R10.reuse ;  /* 0x0000000a07067220 */ /* 0x0c1fe40000410000 */
[-C--:B-1----:R-:W-:Y:S02]  /*2630*/  FMUL.FTZ R11, R7, R9.reuse ;  /* 0x00000009070b7220 */ /* 0x082fe40000410000 */
[C---:B------:R-:W-:Y:S02]  /*2640*/  FFMA.FTZ R9, R12.reuse, R9, -R6 ;  /* 0x000000090c097223 */ /* 0x040fe40000010806 */
[----:B------:R-:W-:-:S02]  /*2650*/  FFMA.FTZ R10, R12, R10, R11 ;  /* 0x0000000a0c0a7223 */ /* 0x000fc4000001000b */
[-C--:B---3--:R-:W-:Y:S02]  /*2660*/  FMUL.FTZ R6, R7, R4.reuse ;  /* 0x0000000407067220 */ /* 0x088fe40000410000 */
[----:B------:R-:W-:Y:S02]  /*2670*/  @P1 FADD.FTZ R15, R15, R10 ;  /* 0x0000000a0f0f1221 */ /* 0x000fe40000010000 */
[-C--:B----4-:R-:W-:Y:S02]  /*2680*/  FFMA.FTZ R6, R12, R5.reuse, R6 ;  /* 0x000000050c067223 */ /* 0x090fe40000010006 */
[C---:B------:R-:W-:Y:S01]  /*2690*/  FMUL.FTZ R5, R7.reuse, R5 ;  /* 0x0000000507057220 */ /* 0x040fe20000410000 */
[----:B------:R-:W0:Y:S01]  /*26a0*/  SHFL.UP PT, R19, R15, 0x10, RZ ;  /* 0x060000000f137989 */ /* 0x000e2200000e00ff */
[----:B------:R-:W-:Y:S02]  /*26b0*/  @P1 FADD.FTZ R14, R14, R9 ;  /* 0x000000090e0e1221 */ /* 0x000fe40000010000 */
[----:B------:R-:W-:Y:S01]  /*26c0*/  @P1 FFMA.FTZ R12, R12, R4, -R5 ;  /* 0x000000040c0c1223 */ /* 0x000fe20000010805 */
[----:B------:R-:W-:-:S02]  /*26d0*/  FSEL R6, R7, R6, !P1 ;  /* 0x0000000607067208 */ /* 0x000fc40004800000 */
[----:B------:R-:W1:Y:S01]  /*26e0*/  SHFL.UP PT, R13, R14, 0x10, RZ ;  /* 0x060000000e0d7989 */ /* 0x000e6200000e00ff */
[----:B------:R-:W-:-:S03]  /*26f0*/  LOP3.LUT P0, RZ, R25, 0x1f, RZ, 0xc0, !PT ;  /* 0x0000001f19ff7812 */ /* 0x000fc6000780c0ff */
[----:B------:R-:W3:Y:S01]  /*2700*/  SHFL.UP PT, R5, R12, 0x10, RZ ;  /* 0x060000000c057989 */ /* 0x000ee200000e00ff */
[----:B------:R-:W-:-:S03]  /*2710*/  ISETP.EQ.OR P0, PT, R26, RZ, P0 ;  /* 0x000000ff1a00720c */ /* 0x000fc60000702670 */
[----:B------:R-:W4:Y:S01]  /*2720*/  SHFL.UP PT, R7, R6, 0x10, RZ ;  /* 0x0600000006077989 */ /* 0x000f2200000e00ff */
[----:B------:R-:W-:Y:S01]  /*2730*/  MOV R9, RZ ;  /* 0x000000ff00097202 */ /* 0x000fe20000000f00 */
[----:B------:R-:W-:Y:S01]  /*2740*/  CS2R R10, SRZ ;  /* 0x00000000000a7805 */ /* 0x000fe2000001ff00 */
[----:B------:R-:W-:-:S07]  /*2750*/  MOV R8, 0x3f800000 ;  /* 0x3f80000000087802 */ /* 0x000fce0000000f00 */
[----:B------:R-:W5:Y:S01]  /*2760*/  @!P0 LDS.128 R8, [UR4+0x260] ;  /* 0x00026004ff088984 */ /* 0x000f620008000c00 */
[----:B0-----:R-:W-:Y:S01]  /*2770*/  FMUL.FTZ R4, R6, R19 ;  /* 0x0000001306047220 */ /* 0x001fe20000410000 */
[C---:B------:R-:W-:Y:S02]  /*2780*/  ISETP.GE.AND P0, PT, R75.reuse, 0x10, PT ;  /* 0x000000104b00780c */ /* 0x040fe40003f06270 */
[----:B------:R-:W-:Y:S01]  /*2790*/  ISETP.NE.AND P1, PT, R75, 0x1f, PT ;  /* 0x0000001f4b00780c */ /* 0x000fe20003f25270 */
[-C--:B-1----:R-:W-:Y:S02]  /*27a0*/  FFMA.FTZ R81, R12, R13.reuse, -R4 ;  /* 0x0000000d0c517223 */ /* 0x082fe40000010804 */
[C---:B------:R-:W-:Y:S02]  /*27b0*/  FMUL.FTZ R18, R6.reuse, R13 ;  /* 0x0000000d06127220 */ /* 0x040fe40000410000 */
[----:B---3--:R-:W-:Y:S02]  /*27c0*/  FMUL.FTZ R13, R6, R5 ;  /* 0x00000005060d7220 */ /* 0x008fe40000410000 */
[----:B------:R-:W-:-:S02]  /*27d0*/  FFMA.FTZ R18, R12, R19, R18 ;  /* 0x000000130c127223 */ /* 0x000fc40000010012 */
[-C--:B----4-:R-:W-:Y:S02]  /*27e0*/  FFMA.FTZ R13, R12, R7.reuse, R13 ;  /* 0x000000070c0d7223 */ /* 0x090fe4000001000d */
[----:B------:R-:W-:Y:S02]  /*27f0*/  FMUL.FTZ R4, R6, R7 ;  /* 0x0000000706047220 */ /* 0x000fe40000410000 */
        /* <DEDUP_REMOVED lines=29> */
[----:B------:R-:W-:Y:S01]  /*29d0*/  FFMA.FTZ R83, R66, R83, -R68 ;  /* 0x0000005342537223 */ /* 0x000fe20000010844 */
[----:B------:R-:W-:Y:S01]  /*29e0*/  MOV R15, c[0x0][0x1a0] ;  /* 0x00006800000f7a02 */ /* 0x000fe20000000f00 */
[----:B------:R-:W-:-:S02]  /*29f0*/  FADD.FTZ R12, RZ, R12 ;  /* 0x0000000cff0c7221 */ /* 0x000fc40000010000 */
[----:B------:R-:W-:Y:S01]  /*2a00*/  FADD.FTZ R14, R52, R83 ;  /* 0x00000053340e7221 */ /* 0x000fe20000010000 */
[----:B------:R-:W-:Y:S01]  /*2a10*/  MOV R18, c[0x0][0x1a4] ;  /* 0x0000690000127a02 */ /* 0x000fe20000000f00 */
[----:B------:R-:W-:Y:S01]  /*2a20*/  FMUL.FTZ R13, R63, R12 ;  /* 0x0000000c3f0d7220 */ /* 0x000fe20000410000 */
[----:B------:R-:W-:Y:S01]  /*2a30*/  LEA R47, P0, R15, R47, 0x3 ;  /* 0x0000002f0f2f7211 */ /* 0x000fe200078018ff */
[-C--:B------:R-:W-:Y:S02]  /*2a40*/  FMUL.FTZ R63, R63, R14.reuse ;  /* 0x0000000e3f3f7220 */ /* 0x080fe40000410000 */
[----:B------:R-:W-:Y:S01]  /*2a50*/  FFMA.FTZ R66, R65, R14, -R13 ;  /* 0x0000000e41427223 */ /* 0x000fe2000001080d */
[----:B------:R-:W-:Y:S01]  /*2a60*/  LEA.HI.X R46, R15, R46, R18, 0x3, P0 ;  /* 0x0000002e0f2e7211 */ /* 0x000fe200000f1c12 */
[----:B------:R-:W-:Y:S02]  /*2a70*/  FFMA.FTZ R18, R65, R12, R63 ;  /* 0x0000000c41127223 */ /* 0x000fe4000001003f */
[----:B------:R-:W-:-:S02]  /*2a80*/  FADD.FTZ R66, R53, R66 ;  /* 0x0000004235427221 */ /* 0x000fc40000010000 */
[----:B------:R-:W-:Y:S02]  /*2a90*/  FADD.FTZ R18, RZ, R18 ;  /* 0x00000012ff127221 */ /* 0x000fe40000010000 */
[C---:B------:R-:W-:Y:S02]  /*2aa0*/  FMUL.FTZ R13, R67.reuse, R66 ;  /* 0x00000042430d7220 */ /* 0x040fe40000410000 */
[-C--:B------:R-:W-:Y:S01]  /*2ab0*/  FMUL.FTZ R67, R67, R18.reuse ;  /* 0x0000001243437220 */ /* 0x080fe20000410000 */
[----:B------:R-:W-:Y:S01]  /*2ac0*/  MOV R63, c[0x0][0x188] ;  /* 0x00006200003f7a02 */ /* 0x000fe20000000f00 */
[C---:B------:R-:W-:Y:S02]  /*2ad0*/  FFMA.FTZ R13, R69.reuse, R18, R13 ;  /* 0x00000012450d7223 */ /* 0x040fe4000001000d */
[----:B------:R-:W-:Y:S01]  /*2ae0*/  FFMA.FTZ R15, R69, R66, -R67 ;  /* 0x00000042450f7223 */ /* 0x000fe20000010843 */
[----:B------:R-:W-:Y:S01]  /*2af0*/  MOV R65, c[0x0][0x18c] ;  /* 0x0000630000417a02 */ /* 0x000fe20000000f00 */
[----:B------:R-:W-:Y:S01]  /*2b00*/  FADD.FTZ R13, RZ, R13 ;  /* 0x0000000dff0d7221 */ /* 0x000fe20000010000 */
[----:B------:R-:W-:Y:S01]  /*2b10*/  LEA R45, P1, R63, R45, 0x3 ;  /* 0x0000002d3f2d7211 */ /* 0x000fe200078218ff */
[----:B------:R-:W-:Y:S01]  /*2b20*/  FADD.FTZ R15, R54, R15 ;  /* 0x0000000f360f7221 */ /* 0x000fe20000010000 */
[----:B------:R-:W-:-:S02]  /*2b30*/  MOV R19, c[0x0][0x1c0] ;  /* 0x0000700000137a02 */ /* 0x000fc40000000f00 */
[----:B------:R-:W-:Y:S01]  /*2b40*/  LEA.HI.X R42, R63, R42, R65, 0x3, P1 ;  /* 0x0000002a3f2a7211 */ /* 0x000fe200008f1c41 */
[C---:B------:R-:W-:Y:S02]  /*2b50*/  FMUL.FTZ R65, R72.reuse, R13 ;  /* 0x0000000d48417220 */ /* 0x040fe40000410000 */
[----:B------:R-:W-:Y:S01]  /*2b60*/  FMUL.FTZ R72, R72, R15 ;  /* 0x0000000f48487220 */ /* 0x000fe20000410000 */
[----:B------:R-:W-:Y:S01]  /*2b70*/  MOV R68, c[0x0][0x1c4] ;  /* 0x0000710000447a02 */ /* 0x000fe20000000f00 */
[----:B------:R-:W-:Y:S01]  /*2b80*/  FMUL.FTZ R63, R5, R11 ;  /* 0x0000000b053f7220 */ /* 0x000fe20000410000 */
[C---:B------:R-:W-:Y:S01]  /*2b90*/  LEA R44, P0, R19.reuse, R44, 0x3 ;  /* 0x0000002c132c7211 */ /* 0x040fe200078018ff */
[----:B------:R-:W-:Y:S02]  /*2ba0*/  FFMA.FTZ R72, R70, R13, R72 ;  /* 0x0000000d46487223 */ /* 0x000fe40000010048 */
[----:B------:R-:W-:Y:S01]  /*2bb0*/  FFMA.FTZ R67, R4, R10, -R63 ;  /* 0x0000000a04437223 */ /* 0x000fe2000001083f */
[----:B------:R-:W-:Y:S01]  /*2bc0*/  LEA.HI.X R43, R19, R43, R68, 0x3, P0 ;  /* 0x0000002b132b7211 */ /* 0x000fe200000f1c44 */
[----:B--2---:R-:W-:-:S02]  /*2bd0*/  FMUL.FTZ R19, R3, R17 ;  /* 0x0000001103137220 */ /* 0x004fc40000410000 */
[----:B------:R-:W-:Y:S02]  /*2be0*/  FFMA.FTZ R68, R70, R15, -R65 ;  /* 0x0000000f46447223 */ /* 0x000fe40000010841 */
[----:B------:R-:W-:Y:S02]  /*2bf0*/  FADD.FTZ R63, RZ, R72 ;  /* 0x00000048ff3f7221 */ /* 0x000fe40000010000 */
[C---:B------:R-:W-:Y:S02]  /*2c00*/  FMUL.FTZ R10, R5.reuse, R10 ;  /* 0x0000000a050a7220 */ /* 0x040fe40000410000 */
[----:B------:R-:W-:Y:S02]  /*2c10*/  FMUL.FTZ R65, R5, R9 ;  /* 0x0000000905417220 */ /* 0x000fe40000410000 */
[C---:B------:R-:W-:Y:S02]  /*2c20*/  FMUL.FTZ R17, R2.reuse, R17 ;  /* 0x0000001102117220 */ /* 0x040fe40000410000 */
[----:B------:R-:W-:-:S02]  /*2c30*/  FFMA.FTZ R19, R2, R16, -R19 ;  /* 0x0000001002137223 */ /* 0x000fc40000010813 */
[----:B------:R-:W-:Y:S02]  /*2c40*/  FMUL.FTZ R5, R5, R8 ;  /* 0x0000000805057220 */ /* 0x000fe40000410000 */
[----:B------:R-:W-:Y:S02]  /*2c50*/  FADD.FTZ R68, R55, R68 ;  /* 0x0000004437447221 */ /* 0x000fe40000010000 */
[----:B------:R-:W-:Y:S02]  /*2c60*/  FMUL.FTZ R2, R76, R63 ;  /* 0x0000003f4c027220 */ /* 0x000fe40000410000 */
[----:B------:R-:W-:Y:S02]  /*2c70*/  FFMA.FTZ R9, R4, R9, R5 ;  /* 0x0000000904097223 */ /* 0x000fe40000010005 */
[-C--:B------:R-:W-:Y:S02]  /*2c80*/  FMUL.FTZ R76, R76, R68.reuse ;  /* 0x000000444c4c7220 */ /* 0x080fe40000410000 */
[----:B------:R-:W-:-:S02]  /*2c90*/  FFMA.FTZ R5, R71, R68, -R2 ;  /* 0x0000004447057223 */ /* 0x000fc40000010802 */
[C---:B------:R-:W-:Y:S02]  /*2ca0*/  FFMA.FTZ R8, R4.reuse, R8, -R65 ;  /* 0x0000000804087223 */ /* 0x040fe40000010841 */
[----:B------:R-:W-:Y:S01]  /*2cb0*/  FFMA.FTZ R2, R4, R11, R10 ;  /* 0x0000000b04027223 */ /* 0x000fe2000001000a */
[----:B------:R-:W-:Y:S01]  /*2cc0*/  ISETP.NE.AND P0, PT, R25, RZ, PT ;  /* 0x000000ff1900720c */ /* 0x000fe20003f05270 */
[----:B------:R-:W-:Y:S02]  /*2cd0*/  FFMA.FTZ R76, R71, R63, R76 ;  /* 0x0000003f474c7223 */ /* 0x000fe4000001004c */
[----:B------:R-:W-:Y:S02]  /*2ce0*/  FADD.FTZ R4, R56, R5 ;  /* 0x0000000538047221 */ /* 0x000fe40000010000 */
[----:B------:R-:W-:Y:S02]  /*2cf0*/  FADD.FTZ R10, R6, R67 ;  /* 0x00000043060a7221 */ /* 0x000fe40000010000 */
[----:B------:R-:W-:-:S02]  /*2d00*/  FADD.FTZ R76, RZ, R76 ;  /* 0x0000004cff4c7221 */ /* 0x000fc40000010000 */
[C---:B------:R-:W-:Y:S02]  /*2d10*/  FMUL.FTZ R6, R73.reuse, R4 ;  /* 0x0000000449067220 */ /* 0x040fe40000410000 */
[-C--:B------:R-:W-:Y:S02]  /*2d20*/  FMUL.FTZ R73, R73, R76.reuse ;  /* 0x0000004c49497220 */ /* 0x080fe40000410000 */
[----:B------:R-:W-:Y:S02]  /*2d30*/  FFMA.FTZ R5, R61, R76, R6 ;  /* 0x0000004c3d057223 */ /* 0x000fe40000010006 */
[----:B------:R-:W-:Y:S02]  /*2d40*/  FFMA.FTZ R17, R3, R16, R17 ;  /* 0x0000001003117223 */ /* 0x000fe40000010011 */
[----:B------:R-:W-:Y:S02]  /*2d50*/  FFMA.FTZ R6, R61, R4, -R73 ;  /* 0x000000043d067223 */ /* 0x000fe40000010849 */
[----:B------:R-:W-:Y:S01]  /*2d60*/  FADD.FTZ R16, RZ, R5 ;  /* 0x00000005ff107221 */ /* 0x000fe20000010000 */
[----:B------:R-:W-:Y:S01]  /*2d70*/  @!P0 MOV R3, R51 ;  /* 0x0000003300038202 */ /* 0x000fe20000000f00 */
[----:B------:R-:W-:Y:S01]  /*2d80*/  FADD.FTZ R11, R7, R2 ;  /* 0x00000002070b7221 */ /* 0x000fe20000010000 */
[----:B------:R-:W-:Y:S01]  /*2d90*/  @!P0 MOV R2, R62 ;  /* 0x0000003e00028202 */ /* 0x000fe20000000f00 */
[----:B------:R-:W-:-:S02]  /*2da0*/  FADD.FTZ R61, R57, R6 ;  /* 0x00000006393d7221 */ /* 0x000fc40000010000 */
[----:B------:R-:W-:Y:S02]  /*2db0*/  FMUL.FTZ R5, R78, R16 ;  /* 0x000000104e057220 */ /* 0x000fe40000410000 */
[----:B------:R0:W-:Y:S01]  /*2dc0*/  @!P0 STG.E.128 [R2.64], R8 ;  /* 0x0000000802008986 */ /* 0x0001e2000c101d06 */
[----:B------:R-:W-:Y:S02]  /*2dd0*/  FMUL.FTZ R18, R17, R18 ;  /* 0x0000001211127220 */ /* 0x000fe40000410000 */
[----:B------:R-:W-:Y:S02]  /*2de0*/  FFMA.FTZ R5, R74, R61, -R5 ;  /* 0x0000003d4a057223 */ /* 0x000fe40000010805 */
[----:B------:R-:W-:Y:S02]  /*2df0*/  FFMA.FTZ R7, R19, R66, -R18 ;  /* 0x0000004213077223 */ /* 0x000fe40000010812 */
[----:B------:R-:W-:Y:S02]  /*2e00*/  FADD.FTZ R5, R58, R5 ;  /* 0x000000053a057221 */ /* 0x000fe40000010000 */
[----:B------:R-:W-:-:S02]  /*2e10*/  FFMA.FTZ R40, R7, 2, R40 ;  /* 0x4000000007287823 */ /* 0x000fc40000010028 */
[----:B0-----:R-:W-:Y:S02]  /*2e20*/  FMUL.FTZ R3, R78, R61 ;  /* 0x0000003d4e037220 */ /* 0x001fe40000410000 */
[----:B------:R-:W-:Y:S02]  /*2e30*/  FMUL.FTZ R2, R17, R13 ;  /* 0x0000000d11027220 */ /* 0x000fe40000410000 */
[----:B------:R-:W-:Y:S02]  /*2e40*/  FFMA.FTZ R3, R74, R16, R3 ;  /* 0x000000104a037223 */ /* 0x000fe40000010003 */
[----:B------:R-:W-:Y:S01]  /*2e50*/  FFMA.FTZ R6, R19, R15, -R2 ;  /* 0x0000000f13067223 */ /* 0x000fe20000010802 */
[----:B------:R-:W-:Y:S01]  /*2e60*/  IADD3 R79, R79, 0x1, RZ ;  /* 0x000000014f4f7810 */ /* 0x000fe20007ffe0ff */
[----:B------:R-:W-:Y:S02]  /*2e70*/  FADD.FTZ R7, RZ, R3 ;  /* 0x00000003ff077221 */ /* 0x000fe40000010000 */
[C---:B------:R-:W-:Y:S01]  /*2e80*/  FMUL.FTZ R2, R80.reuse, R5 ;  /* 0x0000000550027220 */ /* 0x040fe20000410000 */
[----:B------:R0:W-:Y:S01]  /*2e90*/  @!P0 STS.128 [UR4+0x260], R8 ;  /* 0x00026008ff008988 */ /* 0x0001e20008000c04 */
[-C--:B------:R-:W-:Y:S01]  /*2ea0*/  FMUL.FTZ R80, R80, R7.reuse ;  /* 0x0000000750507220 */ /* 0x080fe20000410000 */
[----:B------:R-:W-:Y:S01]  /*2eb0*/  ISETP.GE.AND P0, PT, R79, c[0x0][0x16c], PT ;  /* 0x00005b004f007a0c */ /* 0x000fe20003f06270 */
[----:B------:R-:W-:-:S02]  /*2ec0*/  FFMA.FTZ R2, R77, R7, R2 ;  /* 0x000000074d027223 */ /* 0x000fc40000010002 */
[----:B------:R-:W-:Y:S02]  /*2ed0*/  FFMA.FTZ R77, R77, R5, -R80 ;  /* 0x000000054d4d7223 */ /* 0x000fe40000010850 */
[----:B------:R-:W-:Y:S02]  /*2ee0*/  FFMA.FTZ R39, R6, 2, R39 ;  /* 0x4000000006277823 */ /* 0x000fe40000010027 */
[C---:B------:R-:W-:Y:S02]  /*2ef0*/  FMUL.FTZ R3, R17.reuse, R76 ;  /* 0x0000004c11037220 */ /* 0x040fe40000410000 */
[C---:B------:R-:W-:Y:S02]  /*2f00*/  FMUL.FTZ R12, R17.reuse, R12 ;  /* 0x0000000c110c7220 */ /* 0x040fe40000410000 */
[----:B0-----:R-:W-:Y:S02]  /*2f10*/  FADD.FTZ R8, RZ, R2 ;  /* 0x00000002ff087221 */ /* 0x001fe40000010000 */
[----:B------:R-:W-:-:S02]  /*2f20*/  FMUL.FTZ R63, R17, R63 ;  /* 0x0000003f113f7220 */ /* 0x000fc40000410000 */
[C---:B------:R-:W-:Y:S02]  /*2f30*/  FMUL.FTZ R2, R17.reuse, R16 ;  /* 0x0000001011027220 */ /* 0x040fe40000410000 */
[C---:B------:R-:W-:Y:S02]  /*2f40*/  FMUL.FTZ R6, R17.reuse, R7 ;  /* 0x0000000711067220 */ /* 0x040fe40000410000 */
[----:B------:R-:W-:Y:S02]  /*2f50*/  FMUL.FTZ R8, R17, R8 ;  /* 0x0000000811087220 */ /* 0x000fe40000410000 */
[----:B------:R-:W-:Y:S02]  /*2f60*/  FADD.FTZ R77, R60, R77 ;  /* 0x0000004d3c4d7221 */ /* 0x000fe40000010000 */
[C---:B------:R-:W-:Y:S01]  /*2f70*/  FFMA.FTZ R4, R19.reuse, R4, -R3 ;  /* 0x0000000413047223 */ /* 0x040fe20000010803 */
[----:B------:R-:W-:Y:S01]  /*2f80*/  IADD3 R62, P1, R62, 0x10, RZ ;  /* 0x000000103e3e7810 */ /* 0x000fe20007f3e0ff */
[----:B------:R-:W-:-:S02]  /*2f90*/  FFMA.FTZ R12, R19, R14, -R12 ;  /* 0x0000000e130c7223 */ /* 0x000fc4000001080c */
[C---:B------:R-:W-:Y:S02]  /*2fa0*/  FFMA.FTZ R63, R19.reuse, R68, -R63 ;  /* 0x00000044133f7223 */ /* 0x040fe4000001083f */
[C---:B------:R-:W-:Y:S02]  /*2fb0*/  FFMA.FTZ R3, R19.reuse, R61, -R2 ;  /* 0x0000003d13037223 */ /* 0x040fe40000010802 */
[C---:B------:R-:W-:Y:S01]  /*2fc0*/  FFMA.FTZ R6, R19.reuse, R5, -R6 ;  /* 0x0000000513067223 */ /* 0x040fe20000010806 */
[----:B------:R-:W-:Y:S01]  /*2fd0*/  UIADD3 UR4, UR4, 0x10, URZ ;  /* 0x0000001004047890 */ /* 0x000fe2000fffe03f */
[----:B------:R-:W-:Y:S01]  /*2fe0*/  FFMA.FTZ R19, R19, R77, -R8 ;  /* 0x0000004d13137223 */ /* 0x000fe20000010808 */
[----:B------:R-:W-:Y:S01]  /*2ff0*/  IADD3.X R51, RZ, R51, RZ, P1, !PT ;  /* 0x00000033ff337210 */ /* 0x000fe20000ffe4ff */
        /* <DEDUP_REMOVED lines=8> */
.L_x_2256:
[----:B------:R-:W-:Y:S01]  /*3080*/  SHF.L.U32 R2, R26, 0x8, RZ ;  /* 0x000000081a027819 */ /* 0x000fe200000006ff */
[----:B------:R-:W-:Y:S01]  /*3090*/  IMAD R4, R24, c[0x0][0x200], RZ ;  /* 0x0000800018047a24 */ /* 0x000fe200078e02ff */
[----:B------:R-:W-:Y:S01]  /*30a0*/  BAR.SYNC.DEFER_BLOCKING 0x0 ;  /* 0x0000000000007b1d */ /* 0x000fe20000010000 */
[----:B------:R-:W-:Y:S01]  /*30b0*/  IMAD R7, R21, c[0x0][0x208], RZ ;  /* 0x0000820015077a24 */ /* 0x000fe200078e02ff */
[----:B------:R-:W-:Y:S01]  /*30c0*/  SHF.R.S32.HI R3, RZ, 0x1f, R2 ;  /* 0x0000001fff037819 */ /* 0x000fe20000011402 */
[C---:B------:R-:W-:Y:S01]  /*30d0*/  IMAD R5, R23.reuse, c[0x0][0x204], R4 ;  /* 0x0000810017057a24 */ /* 0x040fe200078e0204 */
[----:B------:R-:W-:Y:S01]  /*30e0*/  F2FP.PACK_AB R11, R50, R49 ;  /* 0x00000031320b723e */ /* 0x000fe200000000ff */
[----:B------:R-:W-:Y:S01]  /*30f0*/  IMAD R7, R0, c[0x0][0x20c], R7 ;  /* 0x0000830000077a24 */ /* 0x000fe200078e0207 */
[----:B------:R-:W-:Y:S01]  /*3100*/  F2FP.PACK_AB R10, R48, R59 ;  /* 0x0000003b300a723e */ /* 0x000fe200000000ff */
[----:B------:R-:W-:Y:S01]  /*3110*/  IMAD.WIDE.U32 R2, R23, c[0x0][0x200], R2 ;  /* 0x0000800017027a25 */ /* 0x000fe200078e0002 */
[----:B------:R-:W-:-:S02]  /*3120*/  F2FP.PACK_AB R9, R64, R39 ;  /* 0x000000274009723e */ /* 0x000fc400000000ff */
[----:B------:R-:W-:Y:S02]  /*3130*/  F2FP.PACK_AB R8, R40, R41 ;  /* 0x000000292808723e */ /* 0x000fe400000000ff */
[----:B------:R-:W-:Y:S02]  /*3140*/  IADD3 R3, R3, R5, RZ ;  /* 0x0000000503037210 */ /* 0x000fe40007ffe0ff */
[----:B------:R-:W-:Y:S02]  /*3150*/  IADD3 R26, R26, 0x1, RZ ;  /* 0x000000011a1a7810 */ /* 0x000fe40007ffe0ff */
[----:B------:R-:W-:Y:S01]  /*3160*/  IADD3 R28, P1, R28, 0x200, RZ ;  /* 0x000002001c1c7810 */ /* 0x000fe20007f3e0ff */
[----:B------:R-:W-:Y:S01]  /*3170*/  IMAD.WIDE.U32 R2, R0, c[0x0][0x208], R2 ;  /* 0x0000820000027a25 */ /* 0x000fe200078e0002 */
[----:B------:R-:W-:Y:S02]  /*3180*/  IADD3 R30, P2, R30, 0x200, RZ ;  /* 0x000002001e1e7810 */ /* 0x000fe40007f5e0ff */
[----:B------:R-:W-:-:S02]  /*3190*/  IADD3.X R29, RZ, R29, RZ, P1, !PT ;  /* 0x0000001dff1d7210 */ /* 0x000fc40000ffe4ff */
[----:B------:R-:W-:Y:S02]  /*31a0*/  IADD3 R3, R3, R7, RZ ;  /* 0x0000000703037210 */ /* 0x000fe40007ffe0ff */
[C---:B------:R-:W-:Y:S02]  /*31b0*/  LEA R4, P0, R2.reuse, c[0x0][0x258], 0x1 ;  /* 0x0000960002047a11 */ /* 0x040fe400078008ff */
[----:B------:R-:W-:Y:S02]  /*31c0*/  IADD3.X R31, RZ, R31, RZ, P2, !PT ;  /* 0x0000001fff1f7210 */ /* 0x000fe400017fe4ff */
[----:B------:R-:W-:Y:S02]  /*31d0*/  LEA.HI.X R5, R2, c[0x0][0x25c], R3, 0x1, P0 ;  /* 0x0000970002057a11 */ /* 0x000fe400000f0c03 */
[----:B------:R-:W-:-:S03]  /*31e0*/  ISETP.GE.AND P0, PT, R26, c[0x0][0x174], PT ;  /* 0x00005d001a007a0c */ /* 0x000fc60003f06270 */
[----:B------:R-:W-:-:S05]  /*31f0*/  IMAD.WIDE R2, R25, 0x10, R4 ;  /* 0x0000001019027825 */ /* 0x000fca00078e0204 */
[----:B------:R0:W-:Y:S05]  /*3200*/  STG.E.128 [R2.64], R8 ;  /* 0x0000000802007986 */ /* 0x0001ea000c101d06 */
[----:B------:R-:W-:Y:S01]  /*3210*/  @P0 CALL.REL.NOINC `(.L_x_2258) ;  /* 0x0000001000000944 */ /* 0x000fe20003c00000 */
[----:B------:R-:W-:Y:S05]  /*3220*/  BRA `(.L_x_2259) ;  /* 0xffffd0a000007947 */ /* 0x000fea000383ffff */
.L_x_2258:
[----:B------:R-:W-:Y:S05]  /*3230*/  EXIT ;  /* 0x000000000000794d */ /* 0x000fea0003800000 */
.L_x_2260:
        /* <DEDUP_REMOVED lines=12> */
.L_x_5376:


//--------------------- .text._Z25selective_scan_fwd_kernelI32Selective_Scan_fwd_kernel_traitsILi32ELi8ELi1ELb1ELb0ELb0ELb1EN3c104HalfENS1_7complexIfEEEEv13SSMParamsBase --------------------------
	.section	.text._Z25selective_scan_fwd_kernelI32Selective_Scan_fwd_kernel_traitsILi32ELi8ELi1ELb1ELb0ELb0ELb1EN3c104HalfENS1_7complexIfEEEEv13SSMParamsBase,"ax",@progbits
	.sectioninfo	@"SHI_REGISTERS=88"
	.align	128
        .global         _Z25selective_scan_fwd_kernelI32Selective_Scan_fwd_kernel_traitsILi32ELi8ELi1ELb1ELb0ELb0ELb1EN3c104HalfENS1_7complexIfEEEEv13SSMParamsBase
        .type           _Z25selective_scan_fwd_kernelI32Selective_Scan_fwd_kernel_traitsILi32ELi8ELi1ELb1ELb0ELb0ELb1EN3c104HalfENS1_7complexIfEEEEv13SSMParamsBase,@function
        .size           _Z25selective_scan_fwd_kernelI32Selective_Scan_fwd_kernel_traitsILi32ELi8ELi1ELb1ELb0ELb0ELb1EN3c104HalfENS1_7complexIfEEEEv13SSMParamsBase,(.L_x_5377 - _Z25selective_scan_fwd_kernelI32Selective_Scan_fwd_kernel_traitsILi32ELi8ELi1ELb1ELb0ELb0ELb1EN3c104HalfENS1_7complexIfEEEEv13SSMParamsBase)
        .other          _Z25selective_scan_fwd_kernelI32Selective_Scan_fwd_kernel_traitsILi32ELi8ELi1ELb1ELb0ELb0ELb1EN3c104HalfENS1_7complexIfEEEEv13SSMParamsBase,@"STO_CUDA_ENTRY STV_DEFAULT"
_Z25selective_scan_fwd_kernelI32Selective_Scan_fwd_kernel_traitsILi32ELi8ELi1ELb1ELb0ELb0ELb1EN3c104HalfENS1_7complexIfEEEEv13SSMParamsBase:
.text._Z25selective_scan_fwd_kernelI32Selective_Scan_fwd_kernel_traitsILi32ELi8ELi1ELb1ELb0ELb0ELb1EN3c104HalfENS1_7complexIfEEEEv13SSMParamsBase:
        /* <DEDUP_REMOVED lines=45> */
.L_x_2280:
        /* <DEDUP_REMOVED lines=63> */
.L_x_2262:
[----:B------:R-:W-:Y:S05]  /*06c0*/  BSYNC B0 ;  /* 0x0000000000007941 */ /* 0x000fea0003800000 */
.L_x_2261:
        /* <DEDUP_REMOVED lines=36> */
.L_x_2264:
[----:B------:R-:W-:Y:S05]  /*0910*/  BSYNC B0 ;  /* 0x0000000000007941 */ /* 0x000fea0003800000 */
.L_x_2263:
        /* <DEDUP_REMOVED lines=46> */
.L_x_2266:
[----:B------:R-:W-:Y:S05]  /*0c00*/  BSYNC B0 ;  /* 0x0000000000007941 */ /* 0x000fea0003800000 */
.L_x_2265:
        /* <DEDUP_REMOVED lines=33> */
.L_x_2268:
[----:B------:R-:W-:Y:S05]  /*0e20*/  BSYNC B0 ;  /* 0x0000000000007941 */ /* 0x000fea0003800000 */
.L_x_2267:
        /* <DEDUP_REMOVED lines=33> */
.L_x_2270:
[----:B------:R-:W-:Y:S05]  /*1040*/  BSYNC B0 ;  /* 0x0000000000007941 */ /* 0x000fea0003800000 */
.L_x_2269:
        /* <DEDUP_REMOVED lines=33> */
.L_x_2272:
[----:B------:R-:W-:Y:S05]  /*1260*/  BSYNC B0 ;  /* 0x0000000000007941 */ /* 0x000fea0003800000 */
.L_x_2271:
        /* <DEDUP_REMOVED lines=33> */
.L_x_2274:
[----:B------:R-:W-:Y:S05]  /*1480*/  BSYNC B0 ;  /* 0x0000000000007941 */ /* 0x000fea0003800000 */
.L_x_2273:
        /* <DEDUP_REMOVED lines=33> */
.L_x_2276:
[----:B------:R-:W-:Y:S05]  /*16a0*/  BSYNC B0 ;  /* 0x0000000000007941 */ /* 0x000fea0003800000 */
.L_x_2275:
        /* <DEDUP_REMOVED lines=50> */
.L_x_2278:
        /* <DEDUP_REMOVED lines=363> */
.L_x_2277:
[----:B------:R-:W-:Y:S01]  /*3080*/  SHF.L.U32 R2, R26, 0x8, RZ ;  /* 0x000000081a027819 */ /* 0x000fe200000006ff */
[C---:B------:R-:W-:Y:S01]  /*3090*/  IMAD R4, R24.reuse, c[0x0][0x200], RZ ;  /* 0x0000800018047a24 */ /* 0x040fe200078e02ff */
[----:B------:R-:W-:Y:S01]  /*30a0*/  BAR.SYNC.DEFER_BLOCKING 0x0 ;  /* 0x0000000000007b1d */ /* 0x000fe20000010000 */
[----:B------:R-:W-:Y:S01]  /*30b0*/  IMAD R6, R24, c[0x0][0x1f0], RZ ;  /* 0x00007c0018067a24 */ /* 0x000fe200078e02ff */
[----:B------:R-:W-:Y:S01]  /*30c0*/  SHF.R.S32.HI R3, RZ, 0x1f, R2 ;  /* 0x0000001fff037819 */ /* 0x000fe20000011402 */
[----:B------:R-:W-:-:S02]  /*30d0*/  IMAD R9, R23, c[0x0][0x204], R4 ;  /* 0x0000810017097a24 */ /* 0x000fc400078e0204 */
[C---:B------:R-:W-:Y:S02]  /*30e0*/  IMAD R11, R23.reuse, c[0x0][0x1f4], R6 ;  /* 0x00007d00170b7a24 */ /* 0x040fe400078e0206 */
[----:B------:R-:W-:-:S04]  /*30f0*/  IMAD.WIDE.U32 R4, R23, c[0x0][0x200], R2 ;  /* 0x0000800017047a25 */ /* 0x000fc800078e0002 */
[----:B------:R-:W-:Y:S01]  /*3100*/  IMAD.WIDE.U32 R6, R23, c[0x0][0x1f0], R2 ;  /* 0x00007c0017067a25 */ /* 0x000fe200078e0002 */
[----:B------:R-:W-:-:S03]  /*3110*/  IADD3 R5, R5, R9, RZ ;  /* 0x0000000905057210 */ /* 0x000fc60007ffe0ff */
[----:B------:R-:W-:Y:S01]  /*3120*/  IMAD R9, R21, c[0x0][0x208], RZ ;  /* 0x0000820015097a24 */ /* 0x000fe200078e02ff */
[----:B------:R-:W-:Y:S01]  /*3130*/  IADD3 R7, R7, R11, RZ ;  /* 0x0000000b07077210 */ /* 0x000fe20007ffe0ff */
[----:B------:R-:W-:Y:S02]  /*3140*/  IMAD R11, R21, c[0x0][0x1f8], RZ ;  /* 0x00007e00150b7a24 */ /* 0x000fe400078e02ff */
[C---:B------:R-:W-:Y:S02]  /*3150*/  IMAD R9, R0.reuse, c[0x0][0x20c], R9 ;  /* 0x0000830000097a24 */ /* 0x040fe400078e0209 */
[----:B------:R-:W-:-:S04]  /*3160*/  IMAD.WIDE.U32 R4, R0, c[0x0][0x208], R4 ;  /* 0x0000820000047a25 */ /* 0x000fc800078e0004 */
[C---:B------:R-:W-:Y:S01]  /*3170*/  IMAD R11, R0.reuse, c[0x0][0x1fc], R11 ;  /* 0x00007f00000b7a24 */ /* 0x040fe200078e020b */
[----:B------:R-:W-:Y:S01]  /*3180*/  IADD3 R9, R5, R9, RZ ;  /* 0x0000000905097210 */ /* 0x000fe20007ffe0ff */
[----:B------:R-:W-:Y:S01]  /*3190*/  IMAD.WIDE.U32 R6, R0, c[0x0][0x1f8], R6 ;  /* 0x00007e0000067a25 */ /* 0x000fe200078e0006 */
[----:B------:R-:W-:-:S04]  /*31a0*/  LEA R12, P0, R4, c[0x0][0x258], 0x1 ;  /* 0x00009600040c7a11 */ /* 0x000fc800078008ff */
[----:B------:R-:W-:Y:S02]  /*31b0*/  IADD3 R5, R7, R11, RZ ;  /* 0x0000000b07057210 */ /* 0x000fe40007ffe0ff */
[----:B------:R-:W-:Y:S02]  /*31c0*/  LEA R8, P1, R6, c[0x0][0x268], 0x1 ;  /* 0x00009a0006087a11 */ /* 0x000fe400078208ff */
[----:B------:R-:W-:Y:S02]  /*31d0*/  LEA.HI.X R13, R4, c[0x0][0x25c], R9, 0x1, P0 ;  /* 0x00009700040d7a11 */ /* 0x000fe400000f0c09 */
[----:B------:R-:W-:Y:S02]  /*31e0*/  LEA.HI.X R9, R6, c[0x0][0x26c], R5, 0x1, P1 ;  /* 0x00009b0006097a11 */ /* 0x000fe400008f0c05 */
[----:B------:R-:W-:Y:S01]  /*31f0*/  F2FP.PACK_AB R7, R50, R49 ;  /* 0x000000313207723e */ /* 0x000fe200000000ff */
[----:B------:R-:W-:Y:S01]  /*3200*/  IMAD.WIDE R12, R25, 0x10, R12 ;  /* 0x00000010190c7825 */ /* 0x000fe200078e020c */
[----:B------:R-:W-:-:S02]  /*3210*/  F2FP.PACK_AB R6, R48, R59 ;  /* 0x0000003b3006723e */ /* 0x000fc400000000ff */
[----:B------:R-:W-:Y:S01]  /*3220*/  F2FP.PACK_AB R5, R64, R39 ;  /* 0x000000274005723e */ /* 0x000fe200000000ff */
[----:B------:R-:W-:Y:S01]  /*3230*/  IMAD.WIDE R8, R25, 0x10, R8 ;  /* 0x0000001019087825 */ /* 0x000fe200078e0208 */
[----:B------:R-:W-:-:S05]  /*3240*/  F2FP.PACK_AB R4, R40, R41 ;  /* 0x000000292804723e */ /* 0x000fca00000000ff */
[----:B------:R0:W-:Y:S04]  /*3250*/  STG.E.128 [R12.64], R4 ;  /* 0x000000040c007986 */ /* 0x0001e8000c101d06 */
[----:B------:R-:W-:Y:S06]  /*3260*/  BAR.SYNC.DEFER_BLOCKING 0x0 ;  /* 0x0000000000007b1d */ /* 0x000fec0000010000 */
[----:B------:R-:W0:Y:S01]  /*3270*/  LDG.E.128 R8, [R8.64] ;  /* 0x0000000608087981 */ /* 0x000e22000c1e1d00 */
[----:B------:R-:W-:Y:S01]  /*3280*/  IMAD R34, R24, c[0x0][0x210], RZ ;  /* 0x0000840018227a24 */ /* 0x000fe200078e02ff */
[----:B------:R-:W-:Y:S01]  /*3290*/  IADD3 R26, R26, 0x1, RZ ;  /* 0x000000011a1a7810 */ /* 0x000fe20007ffe0ff */
[----:B------:R-:W-:Y:S01]  /*32a0*/  IMAD.WIDE.U32 R2, R23, c[0x0][0x210], R2 ;  /* 0x0000840017027a25 */ /* 0x000fe200078e0002 */
[----:B------:R-:W-:-:S02]  /*32b0*/  IADD3 R28, P1, R28, 0x200, RZ ;  /* 0x000002001c1c7810 */ /* 0x000fc40007f3e0ff */
[----:B------:R-:W-:Y:S01]  /*32c0*/  IADD3 R30, P2, R30, 0x200, RZ ;  /* 0x000002001e1e7810 */ /* 0x000fe20007f5e0ff */
[----:B------:R-:W-:Y:S01]  /*32d0*/  IMAD R37, R23, c[0x0][0x214], R34 ;  /* 0x0000850017257a24 */ /* 0x000fe200078e0222 */
[----:B------:R-:W-:Y:S02]  /*32e0*/  IADD3.X R29, RZ, R29, RZ, P1, !PT ;  /* 0x0000001dff1d7210 */ /* 0x000fe40000ffe4ff */
[----:B------:R-:W-:Y:S02]  /*32f0*/  IADD3.X R31, RZ, R31, RZ, P2, !PT ;  /* 0x0000001fff1f7210 */ /* 0x000fe400017fe4ff */
[----:B------:R-:W-:-:S05]  /*3300*/  IADD3 R3, R3, R37, RZ ;  /* 0x0000002503037210 */ /* 0x000fca0007ffe0ff */
[----:B------:R-:W-:Y:S01]  /*3310*/  IMAD.WIDE.U32 R2, R0, c[0x0][0x218], R2 ;  /* 0x0000860000027a25 */ /* 0x000fe200078e0002 */
[----:B------:R-:W-:Y:S01]  /*3320*/  BAR.SYNC.DEFER_BLOCKING 0x0 ;  /* 0x0000000000007b1d */ /* 0x000fe20000010000 */
[----:B0-----:R-:W-:Y:S02]  /*3330*/  HADD2.F32 R6, -RZ, R10.H0_H0 ;  /* 0x2000000aff067230 */ /* 0x001fe40000004100 */
[--C-:B------:R-:W-:Y:S02]  /*3340*/  HADD2.F32 R16, -RZ, R8.reuse.H1_H1 ;  /* 0x30000008ff107230 */ /* 0x100fe40000004100 */
[----:B------:R-:W-:Y:S01]  /*3350*/  HADD2.F32 R18, -RZ, R9.H0_H0 ;  /* 0x20000009ff127230 */ /* 0x000fe20000004100 */
[----:B------:R-:W-:Y:S01]  /*3360*/  FMUL.FTZ R7, R6, -1.4426950216293334961 ;  /* 0xbfb8aa3b06077820 */ /* 0x000fe20000410000 */
[----:B------:R-:W-:Y:S01]  /*3370*/  HADD2.F32 R14, -RZ, R8.H0_H0 ;  /* 0x20000008ff0e7230 */ /* 0x000fe20000004100 */
[----:B------:R-:W-:Y:S01]  /*3380*/  FMUL.FTZ R17, R16, -1.4426950216293334961 ;  /* 0xbfb8aa3b10117820 */ /* 0x000fe20000410000 */
[----:B------:R-:W-:Y:S01]  /*3390*/  HADD2.F32 R12, -RZ, R11.H0_H0 ;  /* 0x2000000bff0c7230 */ /* 0x000fe20000004100 */
[----:B------:R-:W-:Y:S01]  /*33a0*/  FMUL.FTZ R4, R18, -1.4426950216293334961 ;  /* 0xbfb8aa3b12047820 */ /* 0x000fe20000410000 */
[----:B------:R-:W-:Y:S01]  /*33b0*/  HADD2.F32 R19, -RZ, R9.H1_H1 ;  /* 0x30000009ff137230 */ /* 0x000fe20000004100 */
[----:B------:R-:W0:Y:S01]  /*33c0*/  MUFU.EX2 R7, R7 ;  /* 0x0000000700077308 */ /* 0x000e220000000800 */
[----:B------:R-:W-:Y:S01]  /*33d0*/  HADD2.F32 R11, -RZ, R11.H1_H1 ;  /* 0x3000000bff0b7230 */ /* 0x000fe20000004100 */
[----:B------:R-:W-:Y:S01]  /*33e0*/  FMUL.FTZ R15, R14, -1.4426950216293334961 ;  /* 0xbfb8aa3b0e0f7820 */ /* 0x000fe20000410000 */
[----:B------:R-:W-:Y:S01]  /*33f0*/  HADD2.F32 R10, -RZ, R10.H1_H1 ;  /* 0x3000000aff0a7230 */ /* 0x000fe20000004100 */
[----:B------:R-:W-:-:S02]  /*3400*/  FMUL.FTZ R5, R19, -1.4426950216293334961 ;  /* 0xbfb8aa3b13057820 */ /* 0x000fc40000410000 */
[----:B------:R-:W-:Y:S02]  /*3410*/  FMUL.FTZ R13, R11, -1.4426950216293334961 ;  /* 0xbfb8aa3b0b0d7820 */ /* 0x000fe40000410000 */
[----:B------:R-:W-:Y:S01]  /*3420*/  FMUL.FTZ R8, R10, -1.4426950216293334961 ;  /* 0xbfb8aa3b0a087820 */ /* 0x000fe20000410000 */
[----:B------:R-:W2:Y:S01]  /*3430*/  MUFU.EX2 R17, R17 ;  /* 0x0000001100117308 */ /* 0x000ea20000000800 */
[----:B------:R-:W-:Y:S02]  /*3440*/  FMUL.FTZ R9, R12, -1.4426950216293334961 ;  /* 0xbfb8aa3b0c097820 */ /* 0x000fe40000410000 */
[----:B0-----:R-:W-:-:S05]  /*3450*/  FADD.FTZ R7, R7, 1 ;  /* 0x3f80000007077421 */ /* 0x001fca0000010000 */
[----:B------:R-:W0:Y:S08]  /*3460*/  MUFU.EX2 R4, R4 ;  /* 0x0000000400047308 */ /* 0x000e300000000800 */
[----:B------:R-:W3:Y:S01]  /*3470*/  MUFU.EX2 R15, R15 ;  /* 0x0000000f000f7308 */ /* 0x000ee20000000800 */
[----:B--2---:R-:W-:-:S07]  /*3480*/  FADD.FTZ R17, R17, 1 ;  /* 0x3f80000011117421 */ /* 0x004fce0000010000 */
[----:B------:R-:W2:Y:S01]  /*3490*/  MUFU.EX2 R5, R5 ;  /* 0x0000000500057308 */ /* 0x000ea20000000800 */
[----:B0-----:R-:W-:-:S07]  /*34a0*/  FADD.FTZ R4, R4, 1 ;  /* 0x3f80000004047421 */ /* 0x001fce0000010000 */
[----:B------:R-:W0:Y:S01]  /*34b0*/  MUFU.EX2 R13, R13 ;  /* 0x0000000d000d7308 */ /* 0x000e220000000800 */
[----:B---3--:R-:W-:-:S07]  /*34c0*/  FADD.FTZ R15, R15, 1 ;  /* 0x3f8000000f0f7421 */ /* 0x008fce0000010000 */
[----:B------:R-:W3:Y:S01]  /*34d0*/  MUFU.EX2 R8, R8 ;  /* 0x0000000800087308 */ /* 0x000ee20000000800 */
[----:B--2---:R-:W-:-:S07]  /*34e0*/  FADD.FTZ R5, R5, 1 ;  /* 0x3f80000005057421 */ /* 0x004fce0000010000 */
[----:B------:R-:W2:Y:S01]  /*34f0*/  MUFU.EX2 R9, R9 ;  /* 0x0000000900097308 */ /* 0x000ea20000000800 */
[----:B0-----:R-:W-:-:S07]  /*3500*/  FADD.FTZ R13, R13, 1 ;  /* 0x3f8000000d0d7421 */ /* 0x001fce0000010000 */
[----:B------:R-:W0:Y:S01]  /*3510*/  MUFU.RCP R7, R7 ;  /* 0x0000000700077308 */ /* 0x000e220000001000 */
[----:B---3--:R-:W-:Y:S02]  /*3520*/  FADD.FTZ R8, R8, 1 ;  /* 0x3f80000008087421 */ /* 0x008fe40000010000 */
[----:B--2---:R-:W-:-:S05]  /*3530*/  FADD.FTZ R9, R9, 1 ;  /* 0x3f80000009097421 */ /* 0x004fca0000010000 */
[----:B------:R-:W2:Y:S01]  /*3540*/  MUFU.RCP R27, R4 ;  /* 0x00000004001b7308 */ /* 0x000ea20000001000 */
[----:B0-----:R-:W-:-:S07]  /*3550*/  FMUL.FTZ R6, R6, R7 ;  /* 0x0000000706067220 */ /* 0x001fce0000410000 */
[----:B------:R-:W0:Y:S01]  /*3560*/  MUFU.RCP R17, R17 ;  /* 0x0000001100117308 */ /* 0x000e220000001000 */
[----:B------:R-:W-:Y:S02]  /*3570*/  IMAD R7, R21, c[0x0][0x218], RZ ;  /* 0x0000860015077a24 */ /* 0x000fe400078e02ff */
[----:B------:R-:W-:-:S05]  /*3580*/  FMUL.FTZ R6, R6, R59 ;  /* 0x0000003b06067220 */ /* 0x000fca0000410000 */
[----:B------:R0:W3:Y:S01]  /*3590*/  MUFU.RCP R32, R5 ;  /* 0x0000000500207308 */ /* 0x0000e20000001000 */
[----:B--2---:R-:W-:-:S04]  /*35a0*/  FMUL.FTZ R18, R18, R27 ;  /* 0x0000001b12127220 */ /* 0x004fc80000410000 */
[----:B------:R-:W-:-:S03]  /*35b0*/  FMUL.FTZ R18, R18, R39 ;  /* 0x0000002712127220 */ /* 0x000fc60000410000 */
[----:B------:R2:W4:Y:S01]  /*35c0*/  MUFU.RCP R4, R13 ;  /* 0x0000000d00047308 */ /* 0x0005220000001000 */
[----:B0-----:R-:W-:-:S07]  /*35d0*/  FMUL.FTZ R5, R16, R17 ;  /* 0x0000001110057220 */ /* 0x001fce0000410000 */
[----:B------:R-:W0:Y:S01]  /*35e0*/  MUFU.RCP R15, R15 ;  /* 0x0000000f000f7308 */ /* 0x000e220000001000 */
[----:B--2---:R-:W-:Y:S02]  /*35f0*/  IMAD R13, R0, c[0x0][0x21c], R7 ;  /* 0x00008700000d7a24 */ /* 0x004fe400078e0207 */
[----:B---3--:R-:W-:Y:S02]  /*3600*/  FMUL.FTZ R19, R19, R32 ;  /* 0x0000002013137220 */ /* 0x008fe40000410000 */
[----:B------:R-:W-:Y:S01]  /*3610*/  FMUL.FTZ R7, R5, R40 ;  /* 0x0000002805077220 */ /* 0x000fe20000410000 */
[----:B------:R-:W-:Y:S01]  /*3620*/  IADD3 R3, R3, R13, RZ ;  /* 0x0000000d03037210 */ /* 0x000fe20007ffe0ff */
[----:B------:R-:W-:Y:S01]  /*3630*/  FMUL.FTZ R19, R19, R64 ;  /* 0x0000004013137220 */ /* 0x000fe20000410000 */
[----:B------:R-:W2:Y:S01]  /*3640*/  MUFU.RCP R33, R8 ;  /* 0x0000000800217308 */ /* 0x000ea20000001000 */
[----:B----4-:R-:W-:Y:S01]  /*3650*/  FMUL.FTZ R11, R11, R4 ;  /* 0x000000040b0b7220 */ /* 0x010fe20000410000 */
[----:B------:R-:W-:-:S02]  /*3660*/  LEA R4, P0, R2, c[0x0][0x270], 0x1 ;  /* 0x00009c0002047a11 */ /* 0x000fc400078008ff */
[----:B------:R-:W-:Y:S01]  /*3670*/  F2FP.PACK_AB R17, R19, R18 ;  /* 0x000000121311723e */ /* 0x000fe200000000ff */
[----:B------:R-:W-:Y:S01]  /*3680*/  FMUL.FTZ R11, R11, R50 ;  /* 0x000000320b0b7220 */ /* 0x000fe20000410000 */
[----:B------:R-:W-:Y:S02]  /*3690*/  LEA.HI.X R5, R2, c[0x0][0x274], R3, 0x1, P0 ;  /* 0x00009d0002057a11 */ /* 0x000fe400000f0c03 */
[----:B------:R2:W3:Y:S01]  /*36a0*/  MUFU.RCP R35, R9 ;  /* 0x0000000900237308 */ /* 0x0004e20000001000 */
[----:B0-----:R-:W-:Y:S01]  /*36b0*/  FMUL.FTZ R14, R14, R15 ;  /* 0x0000000f0e0e7220 */ /* 0x001fe20000410000 */
[----:B------:R-:W-:Y:S01]  /*36c0*/  ISETP.GE.AND P0, PT, R26, c[0x0][0x174], PT ;  /* 0x00005d001a007a0c */ /* 0x000fe20003f06270 */
[----:B------:R-:W-:-:S04]  /*36d0*/  IMAD.WIDE R2, R25, 0x10, R4 ;  /* 0x0000001019027825 */ /* 0x000fc800078e0204 */
[----:B------:R-:W-:Y:S02]  /*36e0*/  FMUL.FTZ R14, R14, R41 ;  /* 0x000000290e0e7220 */ /* 0x000fe40000410000 */
[----:B--2---:R-:W-:-:S03]  /*36f0*/  FMUL.FTZ R9, R10, R33 ;  /* 0x000000210a097220 */ /* 0x004fc60000410000 */
[----:B------:R-:W-:Y:S01]  /*3700*/  F2FP.PACK_AB R16, R7, R14 ;  /* 0x0000000e0710723e */ /* 0x000fe200000000ff */
[----:B------:R-:W-:Y:S02]  /*3710*/  FMUL.FTZ R9, R9, R48 ;  /* 0x0000003009097220 */ /* 0x000fe40000410000 */
[----:B---3--:R-:W-:-:S03]  /*3720*/  FMUL.FTZ R12, R12, R35 ;  /* 0x000000230c0c7220 */ /* 0x008fc60000410000 */
[----:B------:R-:W-:Y:S01]  /*3730*/  F2FP.PACK_AB R18, R9, R6 ;  /* 0x000000060912723e */ /* 0x000fe200000000ff */
[----:B------:R-:W-:-:S05]  /*3740*/  FMUL.FTZ R12, R12, R49 ;  /* 0x000000310c0c7220 */ /* 0x000fca0000410000 */
[----:B------:R-:W-:-:S05]  /*3750*/  F2FP.PACK_AB R19, R11, R12 ;  /* 0x0000000c0b13723e */ /* 0x000fca00000000ff */
[----:B------:R0:W-:Y:S01]  /*3760*/  STG.E.128 [R2.64], R16 ;  /* 0x0000001002007986 */ /* 0x0001e2000c101d06 */
[----:B------:R-:W-:Y:S01]  /*3770*/  @P0 CALL.REL.NOINC `(.L_x_2279) ;  /* 0x0000001000000944 */ /* 0x000fe20003c00000 */
[----:B------:R-:W-:Y:S05]  /*3780*/  BRA `(.L_x_2280) ;  /* 0xffffcb4000007947 */ /* 0x000fea000383ffff */
.L_x_2279:
[----:B------:R-:W-:Y:S05]  /*3790*/  EXIT ;  /* 0x000000000000794d */ /* 0x000fea0003800000 */
.L_x_2281:
        /* <DEDUP_REMOVED lines=14> */
.L_x_5377:


//--------------------- .text._Z25selective_scan_fwd_kernelI32Selective_Scan_fwd_kernel_traitsILi32ELi8ELi1ELb1ELb0ELb1ELb0EN3c104HalfENS1_7complexIfEEEEv13SSMParamsBase --------------------------
	.section	.text._Z25selective_scan_fwd_kernelI32Selective_Scan_fwd_kernel_traitsILi32ELi8ELi1ELb1ELb0ELb1ELb0EN3c104HalfENS1_7complexIfEEEEv13SSMParamsBase,"ax",@progbits
	.sectioninfo	@"SHI_REGISTERS=93"
	.align	128
        .global         _Z25selective_scan_fwd_kernelI32Selective_Scan_fwd_kernel_traitsILi32ELi8ELi1ELb1ELb0ELb1ELb0EN3c104HalfENS1_7complexIfEEEEv13SSMParamsBase
        .type           _Z25selective_scan_fwd_kernelI32Selective_Scan_fwd_kernel_traitsILi32ELi8ELi1ELb1ELb0ELb1ELb0EN3c104HalfENS1_7complexIfEEEEv13SSMParamsBase,@function
        .size           _Z25selective_scan_fwd_kernelI32Selective_Scan_fwd_kernel_traitsILi32ELi8ELi1ELb1ELb0ELb1ELb0EN3c104HalfENS1_7complexIfEEEEv13SSMParamsBase,(.L_x_5378 - _Z25selective_scan_fwd_kernelI32Selective_Scan_fwd_kernel_traitsILi32ELi8ELi1ELb1ELb0ELb1ELb0EN3c104HalfENS1_7complexIfEEEEv13SSMParamsBase)
        .other          _Z25selective_scan_fwd_kernelI32Selective_Scan_fwd_kernel_traitsILi32ELi8ELi1ELb1ELb0ELb1ELb0EN3c104HalfENS1_7complexIfEEEEv13SSMParamsBase,@"STO_CUDA_ENTRY STV_DEFAULT"
_Z25selective_scan_fwd_kernelI32Selective_Scan_fwd_kernel_traitsILi32ELi8ELi1ELb1ELb0ELb1ELb0EN3c104HalfENS1_7complexIfEEEEv13SSMParamsBase:
.text._Z25selective_scan_fwd_kernelI32Selective_Scan_fwd_kernel_traitsILi32ELi8ELi1ELb1ELb0ELb1ELb0EN3c104HalfENS1_7complexIfEEEEv13SSMParamsBase:
        /* <DEDUP_REMOVED lines=16> */
[--C-:B------:R-:W-:Y:S02]  /*0100*/  @P0 LEA.HI.X R3, R0, c[0x0][0x23c], R27.reuse, 0x2, P2 ;  /* 0x00008f0000030a11 */ /* 0x100fe400010f141b */
[----:B-1----:R-:W-:Y:S01]  /*0110*/  IADD3 R6, R8, 0xffffffe, RZ ;  /* 0x0ffffffe08067810 */ /* 0x002fe20007ffe0ff */
[----:B------:R-:W0:Y:S01]  /*0120*/  S2UR UR6, SR_CTAID.X ;  /* 0x00000000000679c3 */ /* 0x000e220000002500 */
[----:B------:R-:W-:Y:S01]  /*0130*/  @P1 LEA.HI.X R5, R0, c[0x0][0x254], R27, 0x2, P3 ;  /* 0x0000950000051a11 */ /* 0x000fe200018f141b */
[----:B------:R1:W5:Y:S01]  /*0140*/  @P0 LDG.E R26, [R2.64] ;  /* 0x00000004021a0981 */ /* 0x000362000c1e1900 */
[----:B------:R2:W3:Y:S03]  /*0150*/  F2I.FTZ.U32.TRUNC.NTZ R7, R6 ;  /* 0x0000000600077305 */ /* 0x0004e6000021f000 */
[----:B------:R4:W5:Y:S01]  /*0160*/  @P1 LDG.E R28, [R4.64] ;  /* 0x00000004041c1981 */ /* 0x000962000c1e1900 */
[----:B--2---:R-:W-:Y:S01]  /*0170*/  HFMA2.MMA R6, -RZ, RZ, 0, 0 ;  /* 0x00000000ff067435 */ /* 0x004fe200000001ff */
[----:B-1----:R-:W-:-:S02]  /*0180*/  IABS R2, R0 ;  /* 0x0000000000027213 */ /* 0x002fc40000000000 */
[----:B---3--:R-:W-:-:S05]  /*0190*/  IADD3 R10, RZ, -R7, RZ ;  /* 0x80000007ff0a7210 */ /* 0x008fca0007ffe0ff */
[----:B------:R-:W-:Y:S01]  /*01a0*/  IMAD R9, R10, R11, RZ ;  /* 0x0000000b0a097224 */ /* 0x000fe200078e02ff */
[----:B0-----:R-:W-:-:S03]  /*01b0*/  MOV R29, UR6 ;  /* 0x00000006001d7c02 */ /* 0x001fc60008000f00 */
[----:B------:R-:W-:Y:S01]  /*01c0*/  IMAD.HI.U32 R7, R7, R9, R6 ;  /* 0x0000000907077227 */ /* 0x000fe200078e0006 */
[----:B------:R-:W-:-:S03]  /*01d0*/  SHF.R.S32.HI R69, RZ, 0x1f, R29 ;  /* 0x0000001fff457819 */ /* 0x000fc6000001141d */
[----:B----4-:R-:W-:-:S04]  /*01e0*/  IMAD.WIDE.U32 R4, R29, c[0x0][0x1e0], RZ ;  /* 0x000078001d047a25 */ /* 0x010fc800078e00ff */
[----:B------:R-:W-:-:S04]  /*01f0*/  IMAD.HI.U32 R9, R7, R2, RZ ;  /* 0x0000000207097227 */ /* 0x000fc800078e00ff */
[----:B------:R-:W-:Y:S01]  /*0200*/  IMAD R10, R69, c[0x0][0x1e0], RZ ;  /* 0x00007800450a7a24 */ /* 0x000fe200078e02ff */
[----:B------:R-:W-:Y:S01]  /*0210*/  IADD3 R3, -R9, RZ, RZ ;  /* 0x000000ff09037210 */ /* 0x000fe20007ffe1ff */
[----:B------:R-:W-:Y:S02]  /*0220*/  IMAD R12, R69, c[0x0][0x1b0], RZ ;  /* 0x00006c00450c7a24 */ /* 0x000fe400078e02ff */
[----:B------:R-:W-:Y:S01]  /*0230*/  IMAD R13, R29, c[0x0][0x1e4], R10 ;  /* 0x000079001d0d7a24 */ /* 0x000fe200078e020a */
[----:B------:R-:W-:Y:S01]  /*0240*/  MOV R10, c[0x0][0x174] ;  /* 0x00005d00000a7a02 */ /* 0x000fe20000000f00 */
[----:B------:R-:W-:Y:S02]  /*0250*/  IMAD R2, R11, R3, R2 ;  /* 0x000000030b027224 */ /* 0x000fe400078e0202 */
[----:B------:R-:W-:Y:S01]  /*0260*/  IMAD R8, R69, c[0x0][0x1d0], RZ ;  /* 0x0000740045087a24 */ /* 0x000fe200078e02ff */
[----:B------:R-:W-:Y:S01]  /*0270*/  IADD3 R5, R5, R13, RZ ;  /* 0x0000000d05057210 */ /* 0x000fe20007ffe0ff */
[----:B------:R-:W-:Y:S01]  /*0280*/  IMAD.WIDE.U32 R6, R29, c[0x0][0x1b0], RZ ;  /* 0x00006c001d067a25 */ /* 0x000fe200078e00ff */
[----:B------:R-:W-:-:S03]  /*0290*/  ISETP.GT.U32.AND P1, PT, R11, R2, PT ;  /* 0x000000020b00720c */ /* 0x000fc60003f24070 */
[----:B------:R-:W-:Y:S02]  /*02a0*/  IMAD R15, R29, c[0x0][0x1b4], R12 ;  /* 0x00006d001d0f7a24 */ /* 0x000fe400078e020c */
[----:B------:R-:W-:Y:S02]  /*02b0*/  IMAD R13, R27, c[0x0][0x1e8], RZ ;  /* 0x00007a001b0d7a24 */ /* 0x000fe400078e02ff */
[----:B------:R-:W-:Y:S01]  /*02c0*/  IMAD.WIDE.U32 R4, R0, c[0x0][0x1e8], R4 ;  /* 0x00007a0000047a25 */ /* 0x000fe200078e0004 */
[----:B------:R-:W-:-:S03]  /*02d0*/  IADD3 R7, R7, R15, RZ ;  /* 0x0000000f07077210 */ /* 0x000fc60007ffe0ff */
[----:B------:R-:W-:Y:S02]  /*02e0*/  IMAD R13, R0, c[0x0][0x1ec], R13 ;  /* 0x00007b00000d7a24 */ /* 0x000fe400078e020d */
[-C--:B------:R-:W-:Y:S02]  /*02f0*/  @!P1 IADD3 R2, R2, -R11.reuse, RZ ;  /* 0x8000000b02029210 */ /* 0x080fe40007ffe0ff */
[----:B------:R-:W-:Y:S02]  /*0300*/  @!P1 IADD3 R9, R9, 0x1, RZ ;  /* 0x0000000109099810 */ /* 0x000fe40007ffe0ff */
[----:B------:R-:W-:Y:S01]  /*0310*/  ISETP.GE.U32.AND P0, PT, R2, R11, PT ;  /* 0x0000000b0200720c */ /* 0x000fe20003f06070 */
[----:B------:R-:W-:Y:S01]  /*0320*/  IMAD R11, R29, c[0x0][0x1d4], R8 ;  /* 0x000075001d0b7a24 */ /* 0x000fe200078e0208 */
[----:B------:R-:W-:Y:S02]  /*0330*/  LOP3.LUT R2, R0, c[0x0][0x178], RZ, 0x3c, !PT ;  /* 0x00005e0000027a12 */ /* 0x000fe400078e3cff */
[----:B------:R-:W-:-:S02]  /*0340*/  ISETP.NE.AND P1, PT, RZ, c[0x0][0x178], PT ;  /* 0x00005e00ff007a0c */ /* 0x000fc40003f25270 */
[----:B------:R-:W-:Y:S01]  /*0350*/  ISETP.GE.AND P2, PT, R2, RZ, PT ;  /* 0x000000ff0200720c */ /* 0x000fe20003f46270 */
[----:B------:R-:W-:-:S05]  /*0360*/  IMAD.WIDE.U32 R2, R29, c[0x0][0x1d0], RZ ;  /* 0x000074001d027a25 */ /* 0x000fca00078e00ff */
[----:B------:R-:W-:Y:S01]  /*0370*/  IADD3 R3, R3, R11, RZ ;  /* 0x0000000b03037210 */ /* 0x000fe20007ffe0ff */
[----:B------:R-:W-:Y:S01]  /*0380*/  IMAD R11, R27, c[0x0][0x1d8], RZ ;  /* 0x000076001b0b7a24 */ /* 0x000fe200078e02ff */
[----:B------:R-:W-:Y:S02]  /*0390*/  @P0 IADD3 R9, R9, 0x1, RZ ;  /* 0x0000000109090810 */ /* 0x000fe40007ffe0ff */
[----:B------:R-:W-:Y:S01]  /*03a0*/  ISETP.GE.AND P0, PT, R10, 0x1, PT ;  /* 0x000000010a00780c */ /* 0x000fe20003f06270 */
[C---:B------:R-:W-:Y:S02]  /*03b0*/  IMAD R11, R0.reuse, c[0x0][0x1dc], R11 ;  /* 0x00007700000b7a24 */ /* 0x040fe400078e020b */
[----:B------:R-:W-:Y:S01]  /*03c0*/  @!P2 IADD3 R9, -R9, RZ, RZ ;  /* 0x000000ff0909a210 */ /* 0x000fe20007ffe1ff */
[----:B------:R-:W-:Y:S01]  /*03d0*/  IMAD.WIDE.U32 R2, R0, c[0x0][0x1d8], R2 ;  /* 0x0000760000027a25 */ /* 0x000fe200078e0002 */
[----:B------:R-:W-:-:S04]  /*03e0*/  @!P1 LOP3.LUT R9, RZ, c[0x0][0x178], RZ, 0x33, !PT ;  /* 0x00005e00ff099a12 */ /* 0x000fc800078e33ff */
[----:B------:R-:W-:Y:S01]  /*03f0*/  SHF.R.S32.HI R8, RZ, 0x1f, R9 ;  /* 0x0000001fff087819 */ /* 0x000fe20000011409 */
[----:B------:R-:W-:-:S04]  /*0400*/  IMAD.WIDE.U32 R6, R9, c[0x0][0x1c8], R6 ;  /* 0x0000720009067a25 */ /* 0x000fc800078e0006 */
[----:B------:R-:W-:-:S04]  /*0410*/  IMAD R8, R8, c[0x0][0x1c8], RZ ;  /* 0x0000720008087a24 */ /* 0x000fc800078e02ff */
[----:B------:R-:W-:Y:S01]  /*0420*/  IMAD R37, R9, c[0x0][0x1cc], R8 ;  /* 0x0000730009257a24 */ /* 0x000fe200078e0208 */
[----:B------:R-:W-:Y:S06]  /*0430*/  @!P0 EXIT ;  /* 0x000000000000894d */ /* 0x000fec0003800000 */
[----:B------:R-:W0:Y:S01]  /*0440*/  S2R R30, SR_TID.X ;  /* 0x00000000001e7919 */ /* 0x000e220000002100 */
[----:B------:R-:W-:Y:S02]  /*0450*/  IADD3 R33, R3, R11, RZ ;  /* 0x0000000b03217210 */ /* 0x000fe40007ffe0ff */
[----:B------:R-:W-:Y:S01]  /*0460*/  IADD3 R35, R5, R13, RZ ;  /* 0x0000000d05237210 */ /* 0x000fe20007ffe0ff */
[----:B------:R-:W1:Y:S01]  /*0470*/  S2R R71, SR_LANEID ;  /* 0x0000000000477919 */ /* 0x000e620000000000 */
[----:B------:R-:W-:Y:S02]  /*0480*/  LEA R32, P0, R2, c[0x0][0x240], 0x1 ;  /* 0x0000900002207a11 */ /* 0x000fe400078008ff */
[----:B------:R-:W-:Y:S02]  /*0490*/  LEA R34, P1, R4, c[0x0][0x248], 0x1 ;  /* 0x0000920004227a11 */ /* 0x000fe400078208ff */
[----:B------:R-:W-:-:S02]  /*04a0*/  LEA R36, P2, R6, c[0x0][0x230], 0x1 ;  /* 0x00008c0006247a11 */ /* 0x000fc400078408ff */
[----:B------:R-:W-:Y:S02]  /*04b0*/  IADD3 R37, R7, R37, RZ ;  /* 0x0000002507257210 */ /* 0x000fe40007ffe0ff */
[----:B------:R-:W-:Y:S02]  /*04c0*/  LEA.HI.X R33, R2, c[0x0][0x244], R33, 0x1, P0 ;  /* 0x0000910002217a11 */ /* 0x000fe400000f0c21 */
[----:B------:R-:W-:Y:S02]  /*04d0*/  LEA.HI.X R35, R4, c[0x0][0x24c], R35, 0x1, P1 ;  /* 0x0000930004237a11 */ /* 0x000fe400008f0c23 */
[----:B------:R-:W-:Y:S02]  /*04e0*/  LEA.HI.X R37, R6, c[0x0][0x234], R37, 0x1, P2 ;  /* 0x00008d0006257a11 */ /* 0x000fe400010f0c25 */
[----:B------:R-:W-:Y:S02]  /*04f0*/  MOV R31, RZ ;  /* 0x000000ff001f7202 */ /* 0x000fe40000000f00 */
.L_x_2303:
        /* <DEDUP_REMOVED lines=63> */
.L_x_2283:
[----:B------:R-:W-:Y:S05]  /*08f0*/  BSYNC B0 ;  /* 0x0000000000007941 */ /* 0x000fea0003800000 */
.L_x_2282:
        /* <DEDUP_REMOVED lines=36> */
.L_x_2285:
[----:B------:R-:W-:Y:S05]  /*0b40*/  BSYNC B0 ;  /* 0x0000000000007941 */ /* 0x000fea0003800000 */
.L_x_2284:
        /* <DEDUP_REMOVED lines=46> */
.L_x_2287:
[----:B------:R-:W-:Y:S05]  /*0e30*/  BSYNC B0 ;  /* 0x0000000000007941 */ /* 0x000fea0003800000 */
.L_x_2286:
        /* <DEDUP_REMOVED lines=33> */
.L_x_2289:
[----:B------:R-:W-:Y:S05]  /*1050*/  BSYNC B0 ;  /* 0x0000000000007941 */ /* 0x000fea0003800000 */
.L_x_2288:
        /* <DEDUP_REMOVED lines=33> */
.L_x_2291:
[----:B------:R-:W-:Y:S05]  /*1270*/  BSYNC B0 ;  /* 0x0000000000007941 */ /* 0x000fea0003800000 */
.L_x_2290:
        /* <DEDUP_REMOVED lines=33> */
.L_x_2293:
[----:B------:R-:W-:Y:S05]  /*1490*/  BSYNC B0 ;  /* 0x0000000000007941 */ /* 0x000fea0003800000 */
.L_x_2292:
        /* <DEDUP_REMOVED lines=33> */
.L_x_2295:
[----:B------:R-:W-:Y:S05]  /*16b0*/  BSYNC B0 ;  /* 0x0000000000007941 */ /* 0x000fea0003800000 */
.L_x_2294:
        /* <DEDUP_REMOVED lines=33> */
.L_x_2297:
[----:B------:R-:W-:Y:S05]  /*18d0*/  BSYNC B0 ;  /* 0x0000000000007941 */ /* 0x000fea0003800000 */
.L_x_2296:
        /* <DEDUP_REMOVED lines=19> */
[----:B------:R-:W-:Y:S01]  /*1a10*/  HFMA2.MMA R54, -RZ, RZ, 0, 0 ;  /* 0x00000000ff367435 */ /* 0x000fe200000001ff */
[----:B------:R-:W-:-:S08]  /*1a20*/  FMUL.FTZ R39, R7, R52 ;  /* 0x0000003407277220 */ /* 0x000fd00000410000 */
.L_x_2301:
        /* <DEDUP_REMOVED lines=15> */
[----:B------:R-:W-:Y:S01]  /*1b20*/  IMAD R23, R54, c[0x0][0x1a4], R23 ;  /* 0x0000690036177a24 */ /* 0x000fe200078e0217 */
[----:B-1----:R-:W-:Y:S01]  /*1b30*/  ISETP.GE.AND P1, PT, R71, 0x8, PT ;  /* 0x000000084700780c */ /* 0x002fe20003f26270 */
[----:B--2---:R-:W-:Y:S02]  /*1b40*/  FMUL.FTZ R2, R5, R38 ;  /* 0x0000002605027220 */ /* 0x004fe40000410000 */
[----:B------:R-:W-:-:S02]  /*1b50*/  FMUL.FTZ R21, R4, 1.4426950216293334961 ;  /* 0x3fb8aa3b04157820 */ /* 0x000fc40000410000 */
[----:B------:R-:W-:Y:S02]  /*1b60*/  FMUL.RZ R3, R2, 0.15915493667125701904 ;  /* 0x3e22f98302037820 */ /* 0x000fe4000040c000 */
[-C--:B------:R-:W-:Y:S02]  /*1b70*/  FMUL.FTZ R2, R5, R40.reuse ;  /* 0x0000002805027220 */ /* 0x080fe40000410000 */
[----:B------:R-:W-:Y:S01]  /*1b80*/  MUFU.SIN R81, R3 ;  /* 0x0000000300517308 */ /* 0x000fe20000000400 */
[----:B------:R-:W-:Y:S02]  /*1b90*/  FMUL.FTZ R19, R21, R40 ;  /* 0x0000002815137220 */ /* 0x000fe40000410000 */
[----:B------:R-:W-:Y:S02]  /*1ba0*/  FMUL.RZ R6, R2, 0.15915493667125701904 ;  /* 0x3e22f98302067820 */ /* 0x000fe4000040c000 */
[-C--:B------:R-:W-:Y:S02]  /*1bb0*/  FMUL.FTZ R2, R5, R42.reuse ;  /* 0x0000002a05027220 */ /* 0x080fe40000410000 */
[----:B------:R-:W-:Y:S01]  /*1bc0*/  FMUL.FTZ R17, R21, R42 ;  /* 0x0000002a15117220 */ /* 0x000fe20000410000 */
[----:B------:R0:W-:Y:S01]  /*1bd0*/  MUFU.COS R79, R3 ;  /* 0x00000003004f7308 */ /* 0x0001e20000000000 */
[----:B------:R-:W-:-:S02]  /*1be0*/  FMUL.RZ R7, R2, 0.15915493667125701904 ;  /* 0x3e22f98302077820 */ /* 0x000fc4000040c000 */
[-C--:B------:R-:W-:Y:S02]  /*1bf0*/  FMUL.FTZ R2, R5, R44.reuse ;  /* 0x0000002c05027220 */ /* 0x080fe40000410000 */
[C---:B------:R-:W-:Y:S02]  /*1c00*/  FMUL.FTZ R15, R21.reuse, R44 ;  /* 0x0000002c150f7220 */ /* 0x040fe40000410000 */
[-C--:B------:R-:W-:Y:S01]  /*1c10*/  FMUL.FTZ R11, R21, R46.reuse ;  /* 0x0000002e150b7220 */ /* 0x080fe20000410000 */
[----:B------:R-:W-:Y:S01]  /*1c20*/  MUFU.SIN R70, R6 ;  /* 0x0000000600467308 */ /* 0x000fe20000000400 */
[----:B0-----:R-:W-:Y:S02]  /*1c30*/  FMUL.RZ R3, R2, 0.15915493667125701904 ;  /* 0x3e22f98302037820 */ /* 0x001fe4000040c000 */
[----:B------:R-:W-:Y:S02]  /*1c40*/  FMUL.FTZ R2, R5, R46 ;  /* 0x0000002e05027220 */ /* 0x000fe40000410000 */
[----:B------:R-:W-:-:S02]  /*1c50*/  FMUL.FTZ R14, R21, R38 ;  /* 0x00000026150e7220 */ /* 0x000fc40000410000 */
[----:B------:R-:W-:Y:S01]  /*1c60*/  FMUL.RZ R12, R2, 0.15915493667125701904 ;  /* 0x3e22f983020c7820 */ /* 0x000fe2000040c000 */
[----:B------:R-:W-:Y:S01]  /*1c70*/  MUFU.SIN R16, R3 ;  /* 0x0000000300107308 */ /* 0x000fe20000000400 */
[-C--:B------:R-:W-:Y:S02]  /*1c80*/  FMUL.FTZ R2, R5, R48.reuse ;  /* 0x0000003005027220 */ /* 0x080fe40000410000 */
[C---:B------:R-:W-:Y:S02]  /*1c90*/  FMUL.FTZ R18, R21.reuse, R48 ;  /* 0x0000003015127220 */ /* 0x040fe40000410000 */
[----:B------:R-:W-:Y:S02]  /*1ca0*/  FMUL.RZ R20, R2, 0.15915493667125701904 ;  /* 0x3e22f98302147820 */ /* 0x000fe4000040c000 */
[C---:B------:R-:W-:Y:S01]  /*1cb0*/  FMUL.FTZ R65, R21.reuse, R50 ;  /* 0x0000003215417220 */ /* 0x040fe20000410000 */
[----:B------:R0:W-:Y:S01]  /*1cc0*/  MUFU.COS R76, R3 ;  /* 0x00000003004c7308 */ /* 0x0001e20000000000 */
[----:B------:R-:W-:-:S07]  /*1cd0*/  FMUL.FTZ R63, R21, R52 ;  /* 0x00000034153f7220 */ /* 0x000fce0000410000 */
[----:B------:R-:W-:Y:S01]  /*1ce0*/  MUFU.COS R72, R6 ;  /* 0x0000000600487308 */ /* 0x000fe20000000000 */
[----:B0-----:R-:W-:-:S04]  /*1cf0*/  IMAD R3, R27, c[0x0][0x198], RZ ;  /* 0x000066001b037a24 */ /* 0x001fc800078e02ff */
[----:B------:R-:W-:-:S03]  /*1d00*/  IMAD R3, R0, c[0x0][0x19c], R3 ;  /* 0x0000670000037a24 */ /* 0x000fc600078e0203 */
[----:B------:R-:W-:Y:S08]  /*1d10*/  MUFU.SIN R74, R7 ;  /* 0x00000007004a7308 */ /* 0x000ff00000000400 */
[----:B------:R0:W-:Y:S08]  /*1d20*/  MUFU.COS R4, R7 ;  /* 0x0000000700047308 */ /* 0x0001f00000000000 */
[----:B------:R-:W1:Y:S01]  /*1d30*/  MUFU.EX2 R19, R19 ;  /* 0x0000001300137308 */ /* 0x000e620000000800 */
[----:B0-----:R-:W-:-:S05]  /*1d40*/  IMAD.WIDE.U32 R6, R0, c[0x0][0x198], RZ ;  /* 0x0000660000067a25 */ /* 0x001fca00078e00ff */
[----:B------:R-:W-:Y:S01]  /*1d50*/  IADD3 R7, R7, R3, RZ ;  /* 0x0000000307077210 */ /* 0x000fe20007ffe0ff */
[C---:B------:R-:W-:Y:S01]  /*1d60*/  IMAD.WIDE.U32 R2, R54.reuse, c[0x0][0x1c0], RZ ;  /* 0x0000700036027a25 */ /* 0x040fe200078e00ff */
[----:B------:R-:W0:Y:S03]  /*1d70*/  MUFU.EX2 R17, R17 ;  /* 0x0000001100117308 */ /* 0x000e260000000800 */
[----:B------:R-:W-:Y:S01]  /*1d80*/  IMAD.WIDE.U32 R6, R54, c[0x0][0x1a0], R6 ;  /* 0x0000680036067a25 */ /* 0x000fe200078e0006 */
[----:B------:R-:W-:-:S04]  /*1d90*/  IADD3 R3, R3, R13, RZ ;  /* 0x0000000d03037210 */ /* 0x000fc80007ffe0ff */
[----:B------:R-:W-:Y:S01]  /*1da0*/  MUFU.SIN R78, R12 ;  /* 0x0000000c004e7308 */ /* 0x000fe20000000400 */
[C---:B-1----:R-:W-:Y:S02]  /*1db0*/  FMUL.FTZ R70, R19.reuse, R70 ;  /* 0x0000004613467220 */ /* 0x042fe40000410000 */
[----:B------:R-:W-:-:S05]  /*1dc0*/  FMUL.FTZ R72, R19, R72 ;  /* 0x0000004813487220 */ /* 0x000fca0000410000 */
[----:B------:R1:W-:Y:S01]  /*1dd0*/  MUFU.COS R10, R12 ;  /* 0x0000000c000a7308 */ /* 0x0003e20000000000 */
[C---:B0-----:R-:W-:Y:S02]  /*1de0*/  FMUL.FTZ R73, R17.reuse, R4 ;  /* 0x0000000411497220 */ /* 0x041fe40000410000 */
[----:B------:R-:W-:Y:S02]  /*1df0*/  FMUL.FTZ R4, RZ, R70 ;  /* 0x00000046ff047220 */ /* 0x000fe40000410000 */
[----:B------:R-:W-:Y:S02]  /*1e00*/  FMUL.FTZ R74, R17, R74 ;  /* 0x0000004a114a7220 */ /* 0x000fe40000410000 */
[----:B------:R-:W-:Y:S01]  /*1e10*/  FMUL.FTZ R17, R5, R52 ;  /* 0x0000003405117220 */ /* 0x000fe20000410000 */
[----:B------:R-:W0:Y:S01]  /*1e20*/  MUFU.EX2 R15, R15 ;  /* 0x0000000f000f7308 */ /* 0x000e220000000800 */
[----:B-1----:R-:W-:-:S04]  /*1e30*/  LEA R12, P0, R2, R36, 0x1 ;  /* 0x00000024020c7211 */ /* 0x002fc800078008ff */
[----:B------:R-:W-:Y:S02]  /*1e40*/  LEA.HI.X R13, R2, R37, R3, 0x1, P0 ;  /* 0x00000025020d7211 */ /* 0x000fe400000f0c03 */
[----:B------:R-:W-:Y:S01]  /*1e50*/  IADD3 R3, R7, R23, RZ ;  /* 0x0000001707037210 */ /* 0x000fe20007ffe0ff */
[----:B------:R-:W-:Y:S01]  /*1e60*/  MUFU.SIN R67, R20 ;  /* 0x0000001400437308 */ /* 0x000fe20000000400 */
[----:B------:R-:W-:Y:S02]  /*1e70*/  SHF.L.U32 R7, R30, 0x1, RZ ;  /* 0x000000011e077819 */ /* 0x000fe400000006ff */
[----:B------:R-:W-:-:S03]  /*1e80*/  LEA R2, P0, R6, c[0x0][0x228], 0x3 ;  /* 0x00008a0006027a11 */ /* 0x000fc600078018ff */
[----:B------:R-:W-:Y:S01]  /*1e90*/  IMAD.WIDE R12, R7, 0x10, R12 ;  /* 0x00000010070c7825 */ /* 0x000fe200078e020c */
[----:B------:R-:W-:Y:S01]  /*1ea0*/  LEA.HI.X R3, R6, c[0x0][0x22c], R3, 0x3, P0 ;  /* 0x00008b0006037a11 */ /* 0x000fe200000f1c03 */
[----:B------:R1:W-:Y:S02]  /*1eb0*/  MUFU.COS R9, R20 ;  /* 0x0000001400097308 */ /* 0x0003e40000000000 */
[----:B------:R-:W-:Y:S02]  /*1ec0*/  FMUL.FTZ R7, R53, R70 ;  /* 0x0000004635077220 */ /* 0x000fe40000410000 */
[----:B------:R-:W-:Y:S01]  /*1ed0*/  FMUL.RZ R23, R17, 0.15915493667125701904 ;  /* 0x3e22f98311177820 */ /* 0x000fe2000040c000 */
[----:B------:R-:W2:Y:S01]  /*1ee0*/  LDG.E.64 R2, [R2.64] ;  /* 0x0000000402027981 */ /* 0x000ea2000c1e1b00 */
[-C--:B------:R-:W-:Y:S02]  /*1ef0*/  FFMA.FTZ R19, RZ, R72.reuse, R7 ;  /* 0x00000048ff137223 */ /* 0x080fe40000010007 */
[----:B------:R-:W3:Y:S01]  /*1f00*/  MUFU.EX2 R11, R11 ;  /* 0x0000000b000b7308 */ /* 0x000ee20000000800 */
[----:B-1----:R-:W-:-:S02]  /*1f10*/  FFMA.FTZ R20, R53, R72, -R4 ;  /* 0x0000004835147223 */ /* 0x002fc40000010804 */
[----:B------:R-:W-:Y:S02]  /*1f20*/  FADD.FTZ R19, RZ, R19 ;  /* 0x00000013ff137221 */ /* 0x000fe40000010000 */
[----:B------:R-:W-:Y:S02]  /*1f30*/  FADD.FTZ R20, R51, R20 ;  /* 0x0000001433147221 */ /* 0x000fe40000010000 */
[CC--:B------:R-:W-:Y:S01]  /*1f40*/  FMUL.FTZ R17, R74.reuse, R19.reuse ;  /* 0x000000134a117220 */ /* 0x0c0fe20000410000 */
[----:B------:R1:W4:Y:S01]  /*1f50*/  MUFU.EX2 R8, R18 ;  /* 0x0000001200087308 */ /* 0x0003220000000800 */
[-C--:B------:R-:W-:Y:S02]  /*1f60*/  FMUL.FTZ R22, R74, R20.reuse ;  /* 0x000000144a167220 */ /* 0x080fe40000410000 */
[C---:B------:R-:W-:Y:S02]  /*1f70*/  FFMA.FTZ R20, R73.reuse, R20, -R17 ;  /* 0x0000001449147223 */ /* 0x040fe40000010811 */
[----:B------:R-:W-:-:S02]  /*1f80*/  FFMA.FTZ R22, R73, R19, R22 ;  /* 0x0000001349167223 */ /* 0x000fc40000010016 */
[----:B0-----:R-:W-:Y:S01]  /*1f90*/  FMUL.FTZ R75, R15, R16 ;  /* 0x000000100f4b7220 */ /* 0x001fe20000410000 */
[----:B------:R-:W0:Y:S01]  /*1fa0*/  MUFU.EX2 R14, R14 ;  /* 0x0000000e000e7308 */ /* 0x000e220000000800 */
[----:B------:R-:W-:Y:S02]  /*1fb0*/  FADD.FTZ R20, R49, R20 ;  /* 0x0000001431147221 */ /* 0x000fe40000010000 */
[----:B------:R-:W-:Y:S02]  /*1fc0*/  FADD.FTZ R22, RZ, R22 ;  /* 0x00000016ff167221 */ /* 0x000fe40000010000 */
[----:B-1----:R-:W-:Y:S02]  /*1fd0*/  FMUL.FTZ R18, R5, R50 ;  /* 0x0000003205127220 */ /* 0x002fe40000410000 */
[----:B------:R-:W-:Y:S01]  /*1fe0*/  FMUL.FTZ R76, R15, R76 ;  /* 0x0000004c0f4c7220 */ /* 0x000fe20000410000 */
[----:B------:R-:W-:Y:S01]  /*1ff0*/  MUFU.EX2 R65, R65 ;  /* 0x0000004100417308 */ /* 0x000fe20000000800 */
[C---:B------:R-:W-:Y:S01]  /*2000*/  FMUL.FTZ R17, R75.reuse, R20 ;  /* 0x000000144b117220 */ /* 0x040fe20000410000 */
[----:B------:R1:W5:Y:S01]  /*2010*/  LDG.E.128 R4, [R12.64] ;  /* 0x000000040c047981 */ /* 0x000362000c1e1d00 */
[----:B------:R-:W-:-:S02]  /*2020*/  FMUL.FTZ R15, R75, R22 ;  /* 0x000000164b0f7220 */ /* 0x000fc40000410000 */
[----:B------:R-:W-:Y:S02]  /*2030*/  FMUL.RZ R21, R18, 0.15915493667125701904 ;  /* 0x3e22f98312157820 */ /* 0x000fe4000040c000 */
[C---:B------:R-:W-:Y:S01]  /*2040*/  FFMA.FTZ R17, R76.reuse, R22, R17 ;  /* 0x000000164c117223 */ /* 0x040fe20000010011 */
[----:B------:R-:W-:Y:S01]  /*2050*/  MUFU.EX2 R63, R63 ;  /* 0x0000003f003f7308 */ /* 0x000fe20000000800 */
[----:B------:R-:W-:Y:S02]  /*2060*/  FFMA.FTZ R20, R76, R20, -R15 ;  /* 0x000000144c147223 */ /* 0x000fe4000001080f */
[----:B---3--:R-:W-:Y:S02]  /*2070*/  FMUL.FTZ R78, R11, R78 ;  /* 0x0000004e0b4e7220 */ /* 0x008fe40000410000 */
[----:B------:R-:W-:-:S03]  /*2080*/  FADD.FTZ R17, RZ, R17 ;  /* 0x00000011ff117221 */ /* 0x000fc60000010000 */
[----:B------:R-:W3:Y:S01]  /*2090*/  MUFU.COS R66, R21 ;  /* 0x0000001500427308 */ /* 0x000ee20000000000 */
[C---:B----4-:R-:W-:Y:S02]  /*20a0*/  FMUL.FTZ R68, R8.reuse, R9 ;  /* 0x0000000908447220 */ /* 0x050fe40000410000 */
[----:B------:R-:W-:Y:S02]  /*20b0*/  FMUL.FTZ R67, R8, R67 ;  /* 0x0000004308437220 */ /* 0x000fe40000410000 */
[----:B------:R-:W-:-:S03]  /*20c0*/  FADD.FTZ R20, R47, R20 ;  /* 0x000000142f147221 */ /* 0x000fc60000010000 */
[----:B------:R-:W4:Y:S01]  /*20d0*/  MUFU.SIN R18, R21 ;  /* 0x0000001500127308 */ /* 0x000f220000000400 */
[----:B------:R-:W-:Y:S02]  /*20e0*/  FMUL.FTZ R77, R11, R10 ;  /* 0x0000000a0b4d7220 */ /* 0x000fe40000410000 */
[----:B------:R-:W-:Y:S02]  /*20f0*/  FMUL.FTZ R8, R78, R17 ;  /* 0x000000114e087220 */ /* 0x000fe40000410000 */
[C---:B0-----:R-:W-:Y:S02]  /*2100*/  FMUL.FTZ R81, R14.reuse, R81 ;  /* 0x000000510e517220 */ /* 0x041fe40000410000 */
[----:B------:R-:W-:Y:S02]  /*2110*/  FMUL.FTZ R79, R14, R79 ;  /* 0x0000004f0e4f7220 */ /* 0x000fe40000410000 */
[-C--:B------:R-:W-:Y:S02]  /*2120*/  FMUL.FTZ R10, R78, R20.reuse ;  /* 0x000000144e0a7220 */ /* 0x080fe40000410000 */
[----:B------:R-:W-:-:S02]  /*2130*/  FFMA.FTZ R20, R77, R20, -R8 ;  /* 0x000000144d147223 */ /* 0x000fc40000010808 */
[-C--:B------:R-:W-:Y:S02]  /*2140*/  FMUL.FTZ R8, R81, R70.reuse ;  /* 0x0000004651087220 */ /* 0x080fe40000410000 */
[----:B------:R-:W-:Y:S02]  /*2150*/  FFMA.FTZ R10, R77, R17, R10 ;  /* 0x000000114d0a7223 */ /* 0x000fe4000001000a */
[C---:B------:R-:W-:Y:S02]  /*2160*/  FMUL.FTZ R9, R79.reuse, R70 ;  /* 0x000000464f097220 */ /* 0x040fe40000410000 */
[-C--:B------:R-:W-:Y:S02]  /*2170*/  FFMA.FTZ R8, R79, R72.reuse, -R8 ;  /* 0x000000484f087223 */ /* 0x080fe40000010808 */
[----:B------:R-:W-:Y:S02]  /*2180*/  FADD.FTZ R20, R45, R20 ;  /* 0x000000142d147221 */ /* 0x000fe40000010000 */
[----:B------:R-:W-:-:S02]  /*2190*/  FFMA.FTZ R9, R81, R72, R9 ;  /* 0x0000004851097223 */ /* 0x000fc40000010009 */
[----:B------:R-:W-:Y:S02]  /*21a0*/  FADD.FTZ R11, RZ, R10 ;  /* 0x0000000aff0b7221 */ /* 0x000fe40000010000 */
[C---:B---3--:R-:W-:Y:S02]  /*21b0*/  FMUL.FTZ R66, R65.reuse, R66 ;  /* 0x0000004241427220 */ /* 0x048fe40000410000 */
[----:B----4-:R-:W-:Y:S02]  /*21c0*/  FMUL.FTZ R65, R65, R18 ;  /* 0x0000001241417220 */ /* 0x010fe40000410000 */
[C---:B------:R-:W-:Y:S02]  /*21d0*/  FMUL.FTZ R16, R74.reuse, R8 ;  /* 0x000000084a107220 */ /* 0x040fe40000410000 */
[----:B------:R-:W-:Y:S02]  /*21e0*/  FMUL.FTZ R18, R67, R20 ;  /* 0x0000001443127220 */ /* 0x000fe40000410000 */
[----:B------:R-:W-:-:S02]  /*21f0*/  FMUL.FTZ R10, R74, R9 ;  /* 0x000000094a0a7220 */ /* 0x000fc40000410000 */
[----:B------:R-:W-:Y:S01]  /*2200*/  FMUL.FTZ R17, R67, R11 ;  /* 0x0000000b43117220 */ /* 0x000fe20000410000 */
[----:B------:R-:W0:Y:S01]  /*2210*/  MUFU.COS R64, R23 ;  /* 0x0000001700407308 */ /* 0x000e220000000000 */
[C---:B------:R-:W-:Y:S02]  /*2220*/  FFMA.FTZ R16, R73.reuse, R9, R16 ;  /* 0x0000000949107223 */ /* 0x040fe40000010010 */
[C---:B------:R-:W-:Y:S02]  /*2230*/  FFMA.FTZ R18, R68.reuse, R11, R18 ;  /* 0x0000000b44127223 */ /* 0x040fe40000010012 */
[----:B------:R-:W-:Y:S02]  /*2240*/  FFMA.FTZ R10, R73, R8, -R10 ;  /* 0x00000008490a7223 */ /* 0x000fe4000001080a */
[----:B------:R-:W-:Y:S01]  /*2250*/  FFMA.FTZ R20, R68, R20, -R17 ;  /* 0x0000001444147223 */ /* 0x000fe20000010811 */
[----:B------:R-:W3:Y:S01]  /*2260*/  MUFU.SIN R14, R23 ;  /* 0x00000017000e7308 */ /* 0x000ee20000000400 */
[----:B------:R-:W-:-:S02]  /*2270*/  FMUL.FTZ R9, R75, R16 ;  /* 0x000000104b097220 */ /* 0x000fc40000410000 */
[----:B------:R-:W-:Y:S02]  /*2280*/  FADD.FTZ R18, RZ, R18 ;  /* 0x00000012ff127221 */ /* 0x000fe40000010000 */
[-C--:B------:R-:W-:Y:S02]  /*2290*/  FMUL.FTZ R11, R75, R10.reuse ;  /* 0x0000000a4b0b7220 */ /* 0x080fe40000410000 */
[----:B------:R-:W-:Y:S02]  /*22a0*/  FADD.FTZ R20, R43, R20 ;  /* 0x000000142b147221 */ /* 0x000fe40000010000 */
[C---:B------:R-:W-:Y:S02]  /*22b0*/  FFMA.FTZ R9, R76.reuse, R10, -R9 ;  /* 0x0000000a4c097223 */ /* 0x040fe40000010809 */
[----:B------:R-:W-:Y:S02]  /*22c0*/  FMUL.FTZ R17, R65, R18 ;  /* 0x0000001241117220 */ /* 0x000fe40000410000 */
[----:B------:R-:W-:-:S02]  /*22d0*/  FFMA.FTZ R11, R76, R16, R11 ;  /* 0x000000104c0b7223 */ /* 0x000fc4000001000b */
[-C--:B------:R-:W-:Y:S02]  /*22e0*/  FMUL.FTZ R19, R65, R20.reuse ;  /* 0x0000001441137220 */ /* 0x080fe40000410000 */
[----:B------:R-:W-:Y:S02]  /*22f0*/  FMUL.FTZ R10, R78, R9 ;  /* 0x000000094e0a7220 */ /* 0x000fe40000410000 */
[----:B------:R-:W-:Y:S02]  /*2300*/  FFMA.FTZ R20, R66, R20, -R17 ;  /* 0x0000001442147223 */ /* 0x000fe40000010811 */
[----:B------:R-:W-:Y:S02]  /*2310*/  FMUL.FTZ R8, R78, R11 ;  /* 0x0000000b4e087220 */ /* 0x000fe40000410000 */
[----:B------:R-:W-:Y:S02]  /*2320*/  FFMA.FTZ R19, R66, R18, R19 ;  /* 0x0000001242137223 */ /* 0x000fe40000010013 */
[----:B0-----:R-:W-:-:S02]  /*2330*/  FMUL.FTZ R64, R63, R64 ;  /* 0x000000403f407220 */ /* 0x001fc40000410000 */
[----:B------:R-:W-:Y:S02]  /*2340*/  FFMA.FTZ R10, R77, R11, R10 ;  /* 0x0000000b4d0a7223 */ /* 0x000fe4000001000a */
[----:B---3--:R-:W-:Y:S02]  /*2350*/  FMUL.FTZ R63, R63, R14 ;  /* 0x0000000e3f3f7220 */ /* 0x008fe40000410000 */
[----:B------:R-:W-:Y:S01]  /*2360*/  FADD.FTZ R20, R41, R20 ;  /* 0x0000001429147221 */ /* 0x000fe20000010000 */
[----:B-1----:R-:W3:Y:S01]  /*2370*/  LDG.E.128 R12, [R12.64+0x10] ;  /* 0x000010040c0c7981 */ /* 0x002ee2000c1e1d00 */
[----:B------:R-:W-:Y:S02]  /*2380*/  FFMA.FTZ R8, R77, R9, -R8 ;  /* 0x000000094d087223 */ /* 0x000fe40000010808 */
[----:B------:R-:W-:Y:S02]  /*2390*/  FADD.FTZ R19, RZ, R19 ;  /* 0x00000013ff137221 */ /* 0x000fe40000010000 */
[----:B------:R-:W-:-:S02]  /*23a0*/  FMUL.FTZ R9, R67, R10 ;  /* 0x0000000a43097220 */ /* 0x000fc40000410000 */
[----:B------:R-:W-:Y:S02]  /*23b0*/  FMUL.FTZ R16, R63, R20 ;  /* 0x000000143f107220 */ /* 0x000fe40000410000 */
[-C--:B------:R-:W-:Y:S02]  /*23c0*/  FMUL.FTZ R11, R67, R8.reuse ;  /* 0x00000008430b7220 */ /* 0x080fe40000410000 */
[-C--:B------:R-:W-:Y:S02]  /*23d0*/  FMUL.FTZ R17, R63, R19.reuse ;  /* 0x000000133f117220 */ /* 0x080fe40000410000 */
[----:B------:R-:W-:Y:S02]  /*23e0*/  FFMA.FTZ R9, R68, R8, -R9 ;  /* 0x0000000844097223 */ /* 0x000fe40000010809 */
[----:B------:R-:W-:Y:S02]  /*23f0*/  FFMA.FTZ R16, R64, R19, R16 ;  /* 0x0000001340107223 */ /* 0x000fe40000010010 */
[----:B------:R-:W-:-:S02]  /*2400*/  FFMA.FTZ R11, R68, R10, R11 ;  /* 0x0000000a440b7223 */ /* 0x000fc4000001000b */
[----:B------:R-:W-:Y:S02]  /*2410*/  FFMA.FTZ R20, R64, R20, -R17 ;  /* 0x0000001440147223 */ /* 0x000fe40000010811 */
[C---:B------:R-:W-:Y:S02]  /*2420*/  FMUL.FTZ R10, R65.reuse, R9 ;  /* 0x00000009410a7220 */ /* 0x040fe40000410000 */
[----:B------:R-:W-:Y:S02]  /*2430*/  FADD.FTZ R23, RZ, R16 ;  /* 0x00000010ff177221 */ /* 0x000fe40000010000 */
[-C--:B------:R-:W-:Y:S02]  /*2440*/  FMUL.FTZ R8, R65, R11.reuse ;  /* 0x0000000b41087220 */ /* 0x080fe40000410000 */
[----:B------:R-:W-:Y:S02]  /*2450*/  FADD.FTZ R22, R39, R20 ;  /* 0x0000001427167221 */ /* 0x000fe40000010000 */
[C---:B------:R-:W-:Y:S01]  /*2460*/  FFMA.FTZ R10, R66.reuse, R11, R10 ;  /* 0x0000000b420a7223 */ /* 0x040fe2000001000a */
[----:B------:R-:W0:Y:S01]  /*2470*/  SHFL.UP PT, R17, R23, 0x1, RZ ;  /* 0x0420000017117989 */ /* 0x000e2200000e00ff */
[----:B------:R-:W-:-:S02]  /*2480*/  FFMA.FTZ R8, R66, R9, -R8 ;  /* 0x0000000942087223 */ /* 0x000fc40000010808 */
[C---:B------:R-:W-:Y:S01]  /*2490*/  FMUL.FTZ R9, R63.reuse, R10 ;  /* 0x0000000a3f097220 */ /* 0x040fe20000410000 */
[----:B------:R-:W1:Y:S01]  /*24a0*/  SHFL.UP PT, R16, R22, 0x1, RZ ;  /* 0x0420000016107989 */ /* 0x000e6200000e00ff */
[-C--:B------:R-:W-:Y:S02]  /*24b0*/  FMUL.FTZ R11, R63, R8.reuse ;  /* 0x000000083f0b7220 */ /* 0x080fe40000410000 */
[C---:B------:R-:W-:Y:S02]  /*24c0*/  FFMA.FTZ R20, R64.reuse, R8, -R9 ;  /* 0x0000000840147223 */ /* 0x040fe40000010809 */
[----:B------:R-:W-:-:S03]  /*24d0*/  FFMA.FTZ R11, R64, R10, R11 ;  /* 0x0000000a400b7223 */ /* 0x000fc6000001000b */
[----:B------:R-:W4:Y:S04]  /*24e0*/  SHFL.UP PT, R8, R20, 0x1, RZ ;  /* 0x0420000014087989 */ /* 0x000f2800000e00ff */
        /* <DEDUP_REMOVED lines=8> */
[CC--:B----4-:R-:W-:Y:S01]  /*2570*/  FMUL.FTZ R10, R11.reuse, R8.reuse ;  /* 0x000000080b0a7220 */ /* 0x0d0fe20000410000 */
[----:B------:R-:W0:Y:S01]  /*2580*/  SHFL.UP PT, R19, R22, 0x2, RZ ;  /* 0x0440000016137989 */ /* 0x000e2200000e00ff */
[-C--:B------:R-:W-:Y:S02]  /*2590*/  FMUL.FTZ R17, R11, R9.reuse ;  /* 0x000000090b117220 */ /* 0x080fe40000410000 */
[C---:B------:R-:W-:Y:S01]  /*25a0*/  FFMA.FTZ R10, R20.reuse, R9, R10 ;  /* 0x00000009140a7223 */ /* 0x040fe2000001000a */
[----:B------:R-:W1:Y:S01]  /*25b0*/  SHFL.UP PT, R21, R23, 0x2, RZ ;  /* 0x0440000017157989 */ /* 0x000e6200000e00ff */
[----:B------:R-:W-:-:S03]  /*25c0*/  @P0 FFMA.FTZ R20, R20, R8, -R17 ;  /* 0x0000000814140223 */ /* 0x000fc60000010811 */
[----:B------:R-:W-:Y:S02]  /*25d0*/  FSEL R10, R11, R10, !P0 ;  /* 0x0000000a0b0a7208 */ /* 0x000fe40004000000 */
[----:B------:R-:W4:Y:S04]  /*25e0*/  SHFL.UP PT, R9, R20, 0x2, RZ ;  /* 0x0440000014097989 */ /* 0x000f2800000e00ff */
        /* <DEDUP_REMOVED lines=8> */
[C---:B----4-:R-:W-:Y:S02]  /*2670*/  FMUL.FTZ R16, R10.reuse, R9 ;  /* 0x000000090a107220 */ /* 0x050fe40000410000 */
[-C--:B------:R-:W-:Y:S01]  /*2680*/  FMUL.FTZ R8, R10, R11.reuse ;  /* 0x0000000b0a087220 */ /* 0x080fe20000410000 */
[----:B------:R-:W0:Y:S01]  /*2690*/  SHFL.UP PT, R18, R23, 0x4, RZ ;  /* 0x0480000017127989 */ /* 0x000e2200000e00ff */
[----:B------:R-:W-:-:S03]  /*26a0*/  FFMA.FTZ R11, R20, R11, R16 ;  /* 0x0000000b140b7223 */ /* 0x000fc60000010010 */
[----:B------:R-:W1:Y:S01]  /*26b0*/  SHFL.UP PT, R17, R22, 0x4, RZ ;  /* 0x0480000016117989 */ /* 0x000e6200000e00ff */
[----:B------:R-:W-:Y:S01]  /*26c0*/  @P0 FFMA.FTZ R20, R20, R9, -R8 ;  /* 0x0000000914140223 */ /* 0x000fe20000010808 */
[----:B------:R-:W-:-:S04]  /*26d0*/  FSEL R11, R10, R11, !P0 ;  /* 0x0000000b0a0b7208 */ /* 0x000fc80004000000 */
        /* <DEDUP_REMOVED lines=9> */
[CC--:B----4-:R-:W-:Y:S02]  /*2770*/  FMUL.FTZ R10, R11.reuse, R8.reuse ;  /* 0x000000080b0a7220 */ /* 0x0d0fe40000410000 */
[CC--:B------:R-:W-:Y:S01]  /*2780*/  FMUL.FTZ R17, R11.reuse, R9.reuse ;  /* 0x000000090b117220 */ /* 0x0c0fe20000410000 */
[----:B------:R-:W0:Y:S01]  /*2790*/  SHFL.UP PT, R21, R23, 0x8, RZ ;  /* 0x0500000017157989 */ /* 0x000e2200000e00ff */
[C---:B------:R-:W-:Y:S02]  /*27a0*/  FFMA.FTZ R10, R20.reuse, R9, R10 ;  /* 0x00000009140a7223 */ /* 0x040fe4000001000a */
[----:B------:R-:W-:Y:S01]  /*27b0*/  @P0 FFMA.FTZ R20, R20, R8, -R17 ;  /* 0x0000000814140223 */ /* 0x000fe20000010811 */
[----:B------:R-:W1:Y:S02]  /*27c0*/  SHFL.UP PT, R19, R22, 0x8, RZ ;  /* 0x0500000016137989 */ /* 0x000e6400000e00ff */
[----:B------:R-:W-:-:S02]  /*27d0*/  FSEL R10, R11, R10, !P0 ;  /* 0x0000000a0b0a7208 */ /* 0x000fc40004000000 */
[----:B------:R-:W4:Y:S04]  /*27e0*/  SHFL.UP PT, R9, R20, 0x8, RZ ;  /* 0x0500000014097989 */ /* 0x000f2800000e00ff */
[----:B------:R-:W2:Y:S01]  /*27f0*/  SHFL.UP PT, R11, R10, 0x8, RZ ;  /* 0x050000000a0b7989 */ /* 0x000ea200000e00ff */
[C---:B0-----:R-:W-:Y:S02]  /*2800*/  FMUL.FTZ R8, R10.reuse, R21 ;  /* 0x000000150a087220 */ /* 0x041fe40000410000 */
[-C--:B-1----:R-:W-:Y:S02]  /*2810*/  FMUL.FTZ R16, R10, R19.reuse ;  /* 0x000000130a107220 */ /* 0x082fe40000410000 */
[C---:B------:R-:W-:Y:S02]  /*2820*/  FFMA.FTZ R19, R20.reuse, R19, -R8 ;  /* 0x0000001314137223 */ /* 0x040fe40000010808 */
[----:B------:R-:W-:-:S02]  /*2830*/  FFMA.FTZ R16, R20, R21, R16 ;  /* 0x0000001514107223 */ /* 0x000fc40000010010 */
[----:B----4-:R-:W-:Y:S02]  /*2840*/  FMUL.FTZ R8, R10, R9 ;  /* 0x000000090a087220 */ /* 0x010fe40000410000 */
[----:B------:R-:W-:Y:S02]  /*2850*/  @P1 FADD.FTZ R23, R23, R16 ;  /* 0x0000001017171221 */ /* 0x000fe40000010000 */
[-C--:B--2---:R-:W-:Y:S02]  /*2860*/  FFMA.FTZ R21, R20, R11.reuse, R8 ;  /* 0x0000000b14157223 */ /* 0x084fe40000010008 */
[----:B------:R-:W-:Y:S01]  /*2870*/  FMUL.FTZ R11, R10, R11 ;  /* 0x0000000b0a0b7220 */ /* 0x000fe20000410000 */
[----:B------:R-:W0:Y:S01]  /*2880*/  SHFL.UP PT, R24, R23, 0x10, RZ ;  /* 0x0600000017187989 */ /* 0x000e2200000e00ff */
[----:B------:R-:W-:Y:S02]  /*2890*/  @P1 FADD.FTZ R22, R22, R19 ;  /* 0x0000001316161221 */ /* 0x000fe40000010000 */
[----:B------:R-:W-:Y:S01]  /*28a0*/  @P1 FFMA.FTZ R20, R20, R9, -R11 ;  /* 0x0000000914141223 */ /* 0x000fe2000001080b */
[----:B------:R-:W-:-:S02]  /*28b0*/  FSEL R21, R10, R21, !P1 ;  /* 0x000000150a157208 */ /* 0x000fc40004800000 */
[----:B------:R-:W1:Y:S01]  /*28c0*/  SHFL.UP PT, R10, R22, 0x10, RZ ;  /* 0x06000000160a7989 */ /* 0x000e6200000e00ff */
[----:B------:R-:W-:-:S03]  /*28d0*/  LOP3.LUT P0, RZ, R30, 0x1f, RZ, 0xc0, !PT ;  /* 0x0000001f1eff7812 */ /* 0x000fc6000780c0ff */
[----:B------:R-:W2:Y:S01]  /*28e0*/  SHFL.UP PT, R8, R20, 0x10, RZ ;  /* 0x0600000014087989 */ /* 0x000ea200000e00ff */
[----:B------:R-:W-:-:S03]  /*28f0*/  ISETP.EQ.OR P0, PT, R31, RZ, P0 ;  /* 0x000000ff1f00720c */ /* 0x000fc60000702670 */
[----:B------:R-:W4:Y:S01]  /*2900*/  SHFL.UP PT, R9, R21, 0x10, RZ ;  /* 0x0600000015097989 */ /* 0x000f2200000e00ff */
[----:B------:R-:W-:Y:S01]  /*2910*/  MOV R17, RZ ;  /* 0x000000ff00117202 */ /* 0x000fe20000000f00 */
[----:B------:R-:W-:Y:S01]  /*2920*/  CS2R R18, SRZ ;  /* 0x0000000000127805 */ /* 0x000fe2000001ff00 */
[----:B------:R-:W-:-:S07]  /*2930*/  MOV R16, 0x3f800000 ;  /* 0x3f80000000107802 */ /* 0x000fce0000000f00 */
[----:B------:R-:W5:Y:S01]  /*2940*/  @!P0 LDS.128 R16, [R54.X16+0x460] ;  /* 0x0004600036108984 */ /* 0x000f62000000cc00 */
[----:B0-----:R-:W-:Y:S01]  /*2950*/  FMUL.FTZ R11, R21, R24 ;  /* 0x00000018150b7220 */ /* 0x001fe20000410000 */
[C---:B------:R-:W-:Y:S02]  /*2960*/  ISETP.GE.AND P0, PT, R71.reuse, 0x10, PT ;  /* 0x000000104700780c */ /* 0x040fe40003f06270 */
[----:B------:R-:W-:Y:S01]  /*2970*/  ISETP.NE.AND P1, PT, R71, 0x1f, PT ;  /* 0x0000001f4700780c */ /* 0x000fe20003f25270 */
[CC--:B-1----:R-:W-:Y:S02]  /*2980*/  FFMA.FTZ R25, R20.reuse, R10.reuse, -R11 ;  /* 0x0000000a14197223 */ /* 0x0c2fe4000001080b */
[C---:B------:R-:W-:Y:S02]  /*2990*/  FMUL.FTZ R83, R21.reuse, R10 ;  /* 0x0000000a15537220 */ /* 0x040fe40000410000 */
[----:B--2---:R-:W-:Y:S02]  /*29a0*/  FMUL.FTZ R10, R21, R8 ;  /* 0x00000008150a7220 */ /* 0x004fe40000410000 */
        /* <DEDUP_REMOVED lines=18> */
[----:B------:R-:W4:Y:S01]  /*2ad0*/  SHFL.UP PT, R80, R22, 0x1, RZ ;  /* 0x0420000016507989 */ /* 0x000f2200000e00ff */
[----:B0-----:R-:W-:Y:S01]  /*2ae0*/  @!P2 MOV R85, R17 ;  /* 0x000000110055a202 */ /* 0x001fe20000000f00 */
[----:B------:R-:W-:-:S02]  /*2af0*/  HADD2.F32 R89, -RZ, R4.H1_H1 ;  /* 0x30000004ff597230 */ /* 0x000fc40000004100 */
[----:B------:R-:W-:Y:S02]  /*2b00*/  HADD2.F32 R88, -RZ, R4.H0_H0 ;  /* 0x20000004ff587230 */ /* 0x000fe40000004100 */
[--C-:B------:R-:W-:Y:S02]  /*2b10*/  HADD2.F32 R4, -RZ, R5.reuse.H0_H0 ;  /* 0x20000005ff047230 */ /* 0x100fe40000004100 */
[----:B------:R-:W-:Y:S01]  /*2b20*/  HADD2.F32 R90, -RZ, R5.H1_H1 ;  /* 0x30000005ff5a7230 */ /* 0x000fe20000004100 */
[----:B------:R-:W-:Y:S01]  /*2b30*/  FMUL.FTZ R5, R89, R3 ;  /* 0x0000000359057220 */ /* 0x000fe20000410000 */
[----:B-1----:R-:W-:Y:S02]  /*2b40*/  @!P2 MOV R83, R16 ;  /* 0x000000100053a202 */ /* 0x002fe40000000f00 */
[----:B--2---:R-:W-:Y:S01]  /*2b50*/  @!P2 MOV R82, R19 ;  /* 0x000000130052a202 */ /* 0x004fe20000000f00 */
[----:B------:R-:W-:Y:S01]  /*2b60*/  HADD2.F32 R84, -RZ, R7.H0_H0 ;  /* 0x20000007ff547230 */ /* 0x000fe20000004100 */
[----:B----4-:R-:W-:Y:S01]  /*2b70*/  @!P2 MOV R80, R18 ;  /* 0x000000120050a202 */ /* 0x010fe20000000f00 */
[----:B------:R-:W-:-:S02]  /*2b80*/  @P3 FMUL.FTZ R20, R24, R85 ;  /* 0x0000005518143220 */ /* 0x000fc40000410000 */
[C---:B------:R-:W-:Y:S02]  /*2b90*/  @P3 FMUL.FTZ R85, R25.reuse, R85 ;  /* 0x0000005519553220 */ /* 0x040fe40000410000 */
[-C--:B------:R-:W-:Y:S02]  /*2ba0*/  @P3 FFMA.FTZ R25, R25, R83.reuse, R20 ;  /* 0x0000005319193223 */ /* 0x080fe40000010014 */
[----:B------:R-:W-:Y:S01]  /*2bb0*/  @P3 FFMA.FTZ R85, R24, R83, -R85 ;  /* 0x0000005318553223 */ /* 0x000fe20000010855 */
[----:B------:R-:W-:Y:S01]  /*2bc0*/  HADD2.F32 R22, -RZ, R7.H1_H1 ;  /* 0x30000007ff167230 */ /* 0x000fe20000004100 */
[----:B------:R-:W-:Y:S02]  /*2bd0*/  FFMA.FTZ R7, R88, R2, -R5 ;  /* 0x0000000258077223 */ /* 0x000fe40000010805 */
[----:B------:R-:W-:Y:S01]  /*2be0*/  @P3 FADD.FTZ R82, R82, R25 ;  /* 0x0000001952523221 */ /* 0x000fe20000010000 */
[----:B------:R-:W-:Y:S01]  /*2bf0*/  HADD2.F32 R87, -RZ, R6.H1_H1 ;  /* 0x30000006ff577230 */ /* 0x000fe20000004100 */
[----:B------:R-:W-:-:S02]  /*2c00*/  FMUL.FTZ R5, R90, R3 ;  /* 0x000000035a057220 */ /* 0x000fc40000410000 */
[----:B------:R-:W-:Y:S02]  /*2c10*/  @P3 FADD.FTZ R80, R80, R85 ;  /* 0x0000005550503221 */ /* 0x000fe40000010000 */
[----:B------:R-:W-:Y:S02]  /*2c20*/  FMUL.FTZ R21, R90, R2 ;  /* 0x000000025a157220 */ /* 0x000fe40000410000 */
[----:B------:R-:W-:Y:S02]  /*2c30*/  FMUL.FTZ R23, R22, R3 ;  /* 0x0000000316177220 */ /* 0x000fe40000410000 */
[----:B------:R-:W-:Y:S01]  /*2c40*/  FMUL.FTZ R24, R81, R82 ;  /* 0x0000005251187220 */ /* 0x000fe20000410000 */
[----:B------:R-:W-:Y:S01]  /*2c50*/  HADD2.F32 R86, -RZ, R6.H0_H0 ;  /* 0x20000006ff567230 */ /* 0x000fe20000004100 */
[-C--:B------:R-:W-:Y:S02]  /*2c60*/  FFMA.FTZ R5, R4, R2.reuse, -R5 ;  /* 0x0000000204057223 */ /* 0x080fe40000010805 */
[----:B------:R-:W-:-:S02]  /*2c70*/  FMUL.FTZ R22, R22, R2 ;  /* 0x0000000216167220 */ /* 0x000fc40000410000 */
[----:B------:R-:W-:Y:S02]  /*2c80*/  FMUL.FTZ R81, R81, R80 ;  /* 0x0000005051517220 */ /* 0x000fe40000410000 */
[-C--:B------:R-:W-:Y:S02]  /*2c90*/  FFMA.FTZ R4, R4, R3.reuse, R21 ;  /* 0x0000000304047223 */ /* 0x080fe40000010015 */
[CC--:B------:R-:W-:Y:S02]  /*2ca0*/  FMUL.FTZ R21, R87.reuse, R3.reuse ;  /* 0x0000000357157220 */ /* 0x0c0fe40000410000 */
[-C--:B------:R-:W-:Y:S02]  /*2cb0*/  FMUL.FTZ R20, R87, R2.reuse ;  /* 0x0000000257147220 */ /* 0x080fe40000410000 */
[C---:B------:R-:W-:Y:S02]  /*2cc0*/  FFMA.FTZ R23, R84.reuse, R2, -R23 ;  /* 0x0000000254177223 */ /* 0x040fe40000010817 */
[----:B------:R-:W-:-:S02]  /*2cd0*/  FFMA.FTZ R22, R84, R3, R22 ;  /* 0x0000000354167223 */ /* 0x000fc40000010016 */
[C---:B------:R-:W-:Y:S02]  /*2ce0*/  FFMA.FTZ R25, R79.reuse, R82, R81 ;  /* 0x000000524f197223 */ /* 0x040fe40000010051 */
[----:B------:R-:W-:Y:S01]  /*2cf0*/  FFMA.FTZ R84, R79, R80, -R24 ;  /* 0x000000504f547223 */ /* 0x000fe20000010818 */
[--C-:B---3--:R-:W-:Y:S01]  /*2d00*/  HADD2.F32 R24, -RZ, R12.reuse.H0_H0 ;  /* 0x2000000cff187230 */ /* 0x108fe20000004100 */
[C---:B------:R-:W-:Y:S02]  /*2d10*/  FFMA.FTZ R21, R86.reuse, R2, -R21 ;  /* 0x0000000256157223 */ /* 0x040fe40000010815 */
[----:B------:R-:W-:Y:S01]  /*2d20*/  FFMA.FTZ R20, R86, R3, R20 ;  /* 0x0000000356147223 */ /* 0x000fe20000010014 */
[----:B------:R-:W-:Y:S01]  /*2d30*/  HADD2.F32 R86, -RZ, R12.H1_H1 ;  /* 0x3000000cff567230 */ /* 0x000fe20000004100 */
[----:B------:R-:W-:Y:S01]  /*2d40*/  FADD.FTZ R25, RZ, R25 ;  /* 0x00000019ff197221 */ /* 0x000fe20000010000 */
[--C-:B------:R-:W-:Y:S02]  /*2d50*/  HADD2.F32 R79, -RZ, R13.reuse.H0_H0 ;  /* 0x2000000dff4f7230 */ /* 0x100fe40000004100 */
[----:B------:R-:W-:Y:S01]  /*2d60*/  HADD2.F32 R12, -RZ, R13.H1_H1 ;  /* 0x3000000dff0c7230 */ /* 0x000fe20000004100 */
[----:B------:R-:W-:Y:S01]  /*2d70*/  FADD.FTZ R13, R53, R84 ;  /* 0x00000054350d7221 */ /* 0x000fe20000010000 */
[----:B------:R-:W-:-:S02]  /*2d80*/  HADD2.F32 R80, -RZ, R14.H0_H0 ;  /* 0x2000000eff507230 */ /* 0x000fc40000004100 */
[----:B------:R-:W-:Y:S01]  /*2d90*/  HADD2.F32 R83, -RZ, R14.H1_H1 ;  /* 0x3000000eff537230 */ /* 0x000fe20000004100 */
[C---:B------:R-:W-:Y:S02]  /*2da0*/  FMUL.FTZ R14, R70.reuse, R25 ;  /* 0x00000019460e7220 */ /* 0x040fe40000410000 */
[----:B------:R-:W-:Y:S01]  /*2db0*/  FMUL.FTZ R70, R70, R13 ;  /* 0x0000000d46467220 */ /* 0x000fe20000410000 */
[--C-:B------:R-:W-:Y:S02]  /*2dc0*/  HADD2.F32 R81, -RZ, R15.reuse.H0_H0 ;  /* 0x2000000fff517230 */ /* 0x100fe40000004100 */
[----:B------:R-:W-:Y:S01]  /*2dd0*/  HADD2.F32 R82, -RZ, R15.H1_H1 ;  /* 0x3000000fff527230 */ /* 0x000fe20000004100 */
[----:B------:R-:W-:Y:S02]  /*2de0*/  FFMA.FTZ R15, R72, R25, R70 ;  /* 0x00000019480f7223 */ /* 0x000fe40000010046 */
[C---:B------:R-:W-:Y:S02]  /*2df0*/  FMUL.FTZ R85, R86.reuse, R3 ;  /* 0x0000000356557220 */ /* 0x040fe40000410000 */
[----:B------:R-:W-:-:S02]  /*2e00*/  FMUL.FTZ R84, R86, R2 ;  /* 0x0000000256547220 */ /* 0x000fc40000410000 */
[----:B------:R-:W-:Y:S02]  /*2e10*/  FFMA.FTZ R14, R72, R13, -R14 ;  /* 0x0000000d480e7223 */ /* 0x000fe4000001080e */
[----:B------:R-:W-:Y:S02]  /*2e20*/  FADD.FTZ R15, RZ, R15 ;  /* 0x0000000fff0f7221 */ /* 0x000fe40000010000 */
[CC--:B------:R-:W-:Y:S02]  /*2e30*/  FFMA.FTZ R70, R24.reuse, R2.reuse, -R85 ;  /* 0x0000000218467223 */ /* 0x0c0fe40000010855 */
[----:B------:R-:W-:Y:S02]  /*2e40*/  FMUL.FTZ R6, R89, R2 ;  /* 0x0000000259067220 */ /* 0x000fe40000410000 */
[----:B------:R-:W-:Y:S02]  /*2e50*/  FFMA.FTZ R24, R24, R3, R84 ;  /* 0x0000000318187223 */ /* 0x000fe40000010054 */
[----:B------:R-:W-:-:S02]  /*2e60*/  FADD.FTZ R14, R51, R14 ;  /* 0x0000000e330e7221 */ /* 0x000fc40000010000 */
[----:B------:R-:W-:Y:S02]  /*2e70*/  FMUL.FTZ R84, R74, R15 ;  /* 0x0000000f4a547220 */ /* 0x000fe40000410000 */
[-C--:B------:R-:W-:Y:S02]  /*2e80*/  FFMA.FTZ R6, R88, R3.reuse, R6 ;  /* 0x0000000358067223 */ /* 0x080fe40000010006 */
[----:B------:R-:W-:Y:S02]  /*2e90*/  FMUL.FTZ R72, R12, R3 ;  /* 0x000000030c487220 */ /* 0x000fe40000410000 */
[----:B------:R-:W-:Y:S02]  /*2ea0*/  FMUL.FTZ R86, R74, R14 ;  /* 0x0000000e4a567220 */ /* 0x000fe40000410000 */
[----:B------:R-:W-:Y:S02]  /*2eb0*/  FMUL.FTZ R88, R12, R2 ;  /* 0x000000020c587220 */ /* 0x000fe40000410000 */
[----:B------:R-:W-:-:S02]  /*2ec0*/  FFMA.FTZ R74, R73, R14, -R84 ;  /* 0x0000000e494a7223 */ /* 0x000fc40000010854 */
[-C--:B------:R-:W-:Y:S02]  /*2ed0*/  FFMA.FTZ R12, R79, R2.reuse, -R72 ;  /* 0x000000024f0c7223 */ /* 0x080fe40000010848 */
[----:B------:R-:W-:Y:S02]  /*2ee0*/  FFMA.FTZ R73, R73, R15, R86 ;  /* 0x0000000f49497223 */ /* 0x000fe40000010056 */
[-C--:B------:R-:W-:Y:S02]  /*2ef0*/  FFMA.FTZ R72, R79, R3.reuse, R88 ;  /* 0x000000034f487223 */ /* 0x080fe40000010058 */
[----:B------:R-:W-:Y:S02]  /*2f00*/  FADD.FTZ R74, R49, R74 ;  /* 0x0000004a314a7221 */ /* 0x000fe40000010000 */
[C---:B------:R-:W-:Y:S02]  /*2f10*/  FMUL.FTZ R79, R83.reuse, R3 ;  /* 0x00000003534f7220 */ /* 0x040fe40000410000 */
[----:B------:R-:W-:-:S02]  /*2f20*/  FMUL.FTZ R83, R83, R2 ;  /* 0x0000000253537220 */ /* 0x000fc40000410000 */
[----:B------:R-:W-:Y:S02]  /*2f30*/  FADD.FTZ R73, RZ, R73 ;  /* 0x00000049ff497221 */ /* 0x000fe40000010000 */
[C---:B------:R-:W-:Y:S02]  /*2f40*/  FMUL.FTZ R84, R75.reuse, R74 ;  /* 0x0000004a4b547220 */ /* 0x040fe40000410000 */
[C---:B------:R-:W-:Y:S02]  /*2f50*/  FFMA.FTZ R79, R80.reuse, R2, -R79 ;  /* 0x00000002504f7223 */ /* 0x040fe4000001084f */
[----:B------:R-:W-:Y:S02]  /*2f60*/  FFMA.FTZ R80, R80, R3, R83 ;  /* 0x0000000350507223 */ /* 0x000fe40000010053 */
[----:B------:R-:W-:Y:S02]  /*2f70*/  FMUL.FTZ R83, R75, R73 ;  /* 0x000000494b537220 */ /* 0x000fe40000410000 */
[----:B------:R-:W-:-:S02]  /*2f80*/  FMUL.FTZ R85, R82, R3 ;  /* 0x0000000352557220 */ /* 0x000fc40000410000 */
[C---:B------:R-:W-:Y:S02]  /*2f90*/  FFMA.FTZ R84, R76.reuse, R73, R84 ;  /* 0x000000494c547223 */ /* 0x040fe40000010054 */
[----:B------:R-:W-:Y:S01]  /*2fa0*/  FFMA.FTZ R76, R76, R74, -R83 ;  /* 0x0000004a4c4c7223 */ /* 0x000fe20000010853 */
[----:B------:R-:W-:Y:S01]  /*2fb0*/  ISETP.NE.AND P0, PT, R30, RZ, PT ;  /* 0x000000ff1e00720c */ /* 0x000fe20003f05270 */
[-C--:B------:R-:W-:Y:S02]  /*2fc0*/  FFMA.FTZ R75, R81, R2.reuse, -R85 ;  /* 0x00000002514b7223 */ /* 0x080fe40000010855 */
[----:B------:R-:W-:Y:S02]  /*2fd0*/  FADD.FTZ R83, RZ, R84 ;  /* 0x00000054ff537221 */ /* 0x000fe40000010000 */
[----:B------:R-:W-:Y:S02]  /*2fe0*/  FMUL.FTZ R82, R82, R2 ;  /* 0x0000000252527220 */ /* 0x000fe40000410000 */
[----:B------:R-:W-:-:S02]  /*2ff0*/  FMUL.FTZ R85, R9, R19 ;  /* 0x0000001309557220 */ /* 0x000fc40000410000 */
[----:B------:R-:W-:Y:S02]  /*3000*/  FADD.FTZ R76, R47, R76 ;  /* 0x0000004c2f4c7221 */ /* 0x000fe40000010000 */
[----:B------:R-:W-:Y:S02]  /*3010*/  FMUL.FTZ R2, R78, R83 ;  /* 0x000000534e027220 */ /* 0x000fe40000410000 */
[----:B------:R-:W-:Y:S02]  /*3020*/  FFMA.FTZ R81, R81, R3, R82 ;  /* 0x0000000351517223 */ /* 0x000fe40000010052 */
[-C--:B------:R-:W-:Y:S02]  /*3030*/  FFMA.FTZ R85, R8, R18.reuse, -R85 ;  /* 0x0000001208557223 */ /* 0x080fe40000010855 */
[C---:B------:R-:W-:Y:S02]  /*3040*/  FMUL.FTZ R18, R9.reuse, R18 ;  /* 0x0000001209127220 */ /* 0x040fe40000410000 */
[----:B------:R-:W-:-:S02]  /*3050*/  FMUL.FTZ R3, R9, R17 ;  /* 0x0000001109037220 */ /* 0x000fc40000410000 */
[----:B------:R-:W-:Y:S02]  /*3060*/  FMUL.FTZ R9, R9, R16 ;  /* 0x0000001009097220 */ /* 0x000fe40000410000 */
[-C--:B------:R-:W-:Y:S02]  /*3070*/  FMUL.FTZ R78, R78, R76.reuse ;  /* 0x0000004c4e4e7220 */ /* 0x080fe40000410000 */
[C---:B------:R-:W-:Y:S02]  /*3080*/  FFMA.FTZ R2, R77.reuse, R76, -R2 ;  /* 0x0000004c4d027223 */ /* 0x040fe40000010802 */
[C---:B------:R-:W-:Y:S02]  /*3090*/  FFMA.FTZ R16, R8.reuse, R16, -R3 ;  /* 0x0000001008107223 */ /* 0x040fe40000010803 */
[----:B------:R-:W-:Y:S01]  /*30a0*/  FFMA.FTZ R17, R8, R17, R9 ;  /* 0x0000001108117223 */ /* 0x000fe20000010009 */
[----:B------:R-:W-:Y:S01]  /*30b0*/  BSSY B0, `(.L_x_2299) ;  /* 0x0000018000007945 */ /* 0x000fe20003800000 */
[----:B------:R-:W-:-:S02]  /*30c0*/  FFMA.FTZ R77, R77, R83, R78 ;  /* 0x000000534d4d7223 */ /* 0x000fc4000001004e */
[----:B------:R-:W-:Y:S02]  /*30d0*/  FADD.FTZ R9, R45, R2 ;  /* 0x000000022d097221 */ /* 0x000fe40000010000 */
[----:B------:R-:W-:Y:S02]  /*30e0*/  FFMA.FTZ R8, R8, R19, R18 ;  /* 0x0000001308087223 */ /* 0x000fe40000010012 */
[----:B------:R-:W-:Y:S02]  /*30f0*/  FADD.FTZ R18, R10, R85 ;  /* 0x000000550a127221 */ /* 0x000fe40000010000 */
        /* <DEDUP_REMOVED lines=19> */
.L_x_2300:
[----:B------:R-:W-:Y:S05]  /*3230*/  BSYNC B0 ;  /* 0x0000000000007941 */ /* 0x000fea0003800000 */
.L_x_2299:
        /* <DEDUP_REMOVED lines=29> */
[----:B------:R-:W-:Y:S02]  /*3410*/  FFMA.FTZ R7, R13, R7, -R6 ;  /* 0x000000070d077223 */ /* 0x000fe40000010806 */
[----:B------:R-:W-:Y:S02]  /*3420*/  FFMA.FTZ R21, R74, R21, -R20 ;  /* 0x000000154a157223 */ /* 0x000fe40000010814 */
[----:B------:R-:W-:-:S02]  /*3430*/  FFMA.FTZ R22, R76, R23, -R22 ;  /* 0x000000174c167223 */ /* 0x000fc40000010816 */
[----:B------:R-:W-:Y:S02]  /*3440*/  FFMA.FTZ R9, R9, R70, -R24 ;  /* 0x0000004609097223 */ /* 0x000fe40000010818 */
[----:B------:R-:W-:Y:S02]  /*3450*/  FFMA.FTZ R12, R68, R12, -R3 ;  /* 0x0000000c440c7223 */ /* 0x000fe40000010803 */
[----:B------:R-:W-:Y:S02]  /*3460*/  FFMA.FTZ R79, R4, R79, -R80 ;  /* 0x0000004f044f7223 */ /* 0x000fe40000010850 */
[----:B------:R-:W-:Y:S02]  /*3470*/  FFMA.FTZ R2, R64, R75, -R2 ;  /* 0x0000004b40027223 */ /* 0x000fe40000010802 */
        /* <DEDUP_REMOVED lines=9> */
.L_x_2298:
[----:B------:R-:W-:Y:S01]  /*3510*/  SHF.L.U32 R2, R31, 0x8, RZ ;  /* 0x000000081f027819 */ /* 0x000fe200000006ff */
[----:B------:R-:W-:Y:S01]  /*3520*/  IMAD R4, R69, c[0x0][0x200], RZ ;  /* 0x0000800045047a24 */ /* 0x000fe200078e02ff */
[----:B------:R-:W-:Y:S01]  /*3530*/  BAR.SYNC.DEFER_BLOCKING 0x0 ;  /* 0x0000000000007b1d */ /* 0x000fe20000010000 */
[----:B------:R-:W-:Y:S01]  /*3540*/  IMAD R7, R27, c[0x0][0x208], RZ ;  /* 0x000082001b077a24 */ /* 0x000fe200078e02ff */
[----:B------:R-:W-:Y:S01]  /*3550*/  SHF.R.S32.HI R3, RZ, 0x1f, R2 ;  /* 0x0000001fff037819 */ /* 0x000fe20000011402 */
[----:B------:R-:W-:Y:S01]  /*3560*/  IMAD R5, R29, c[0x0][0x204], R4 ;  /* 0x000081001d057a24 */ /* 0x000fe200078e0204 */
        /* <DEDUP_REMOVED lines=11> */
[----:B------:R-:W-:-:S02]  /*3620*/  IADD3 R34, P3, R34, 0x200, RZ ;  /* 0x0000020022227810 */ /* 0x000fc40007f7e0ff */
[----:B------:R-:W-:Y:S02]  /*3630*/  IADD3 R3, R3, R7, RZ ;  /* 0x0000000703037210 */ /* 0x000fe40007ffe0ff */
[C---:B------:R-:W-:Y:S02]  /*3640*/  LEA R4, P0, R2.reuse, c[0x0][0x258], 0x1 ;  /* 0x0000960002047a11 */ /* 0x040fe400078008ff */
[----:B------:R-:W-:Y:S02]  /*3650*/  IADD3.X R37, RZ, R37, RZ, P1, !PT ;  /* 0x00000025ff257210 */ /* 0x000fe40000ffe4ff */
[----:B------:R-:W-:Y:S02]  /*3660*/  LEA.HI.X R5, R2, c[0x0][0x25c], R3, 0x1, P0 ;  /* 0x0000970002057a11 */ /* 0x000fe400000f0c03 */
[----:B------:R-:W-:Y:S02]  /*3670*/  ISETP.GE.AND P0, PT, R31, c[0x0][0x174], PT ;  /* 0x00005d001f007a0c */ /* 0x000fe40003f06270 */
[----:B------:R-:W-:Y:S01]  /*3680*/  IADD3.X R33, RZ, R33, RZ, P2, !PT ;  /* 0x00000021ff217210 */ /* 0x000fe200017fe4ff */
[----:B------:R-:W-:Y:S01]  /*3690*/  IMAD.WIDE R2, R30, 0x10, R4 ;  /* 0x000000101e027825 */ /* 0x000fe200078e0204 */
[----:B------:R-:W-:-:S04]  /*36a0*/  IADD3.X R35, RZ, R35, RZ, P3, !PT ;  /* 0x00000023ff237210 */ /* 0x000fc80001ffe4ff */
[----:B------:R0:W-:Y:S05]  /*36b0*/  STG.E.128 [R2.64], R52 ;  /* 0x0000003402007986 */ /* 0x0001ea000c101d04 */
[----:B------:R-:W-:Y:S01]  /*36c0*/  @P0 CALL.REL.NOINC `(.L_x_2302) ;  /* 0x0000001000000944 */ /* 0x000fe20003c00000 */
[----:B------:R-:W-:Y:S05]  /*36d0*/  BRA `(.L_x_2303) ;  /* 0xffffce2000007947 */ /* 0x000fea000383ffff */
.L_x_2302:
[----:B------:R-:W-:Y:S05]  /*36e0*/  EXIT ;  /* 0x000000000000794d */ /* 0x000fea0003800000 */
.L_x_2304:
        /* <DEDUP_REMOVED lines=9> */
.L_x_5378:


//--------------------- .text._Z25selective_scan_fwd_kernelI32Selective_Scan_fwd_kernel_traitsILi32ELi8ELi1ELb1ELb0ELb1ELb1EN3c104HalfENS1_7complexIfEEEEv13SSMParamsBase --------------------------
	.section	.text._Z25selective_scan_fwd_kernelI32Selective_Scan_fwd_kernel_traitsILi32ELi8ELi1ELb1ELb0ELb1ELb1EN3c104HalfENS1_7complexIfEEEEv13SSMParamsBase,"ax",@progbits
	.sectioninfo	@"SHI_REGISTERS=93"
	.align	128
        .global         _Z25selective_scan_fwd_kernelI32Selective_Scan_fwd_kernel_traitsILi32ELi8ELi1ELb1ELb0ELb1ELb1EN3c104HalfENS1_7complexIfEEEEv13SSMParamsBase
        .type           _Z25selective_scan_fwd_kernelI32Selective_Scan_fwd_kernel_traitsILi32ELi8ELi1ELb1ELb0ELb1ELb1EN3c104HalfENS1_7complexIfEEEEv13SSMParamsBase,@function
        .size           _Z25selective_scan_fwd_kernelI32Selective_Scan_fwd_kernel_traitsILi32ELi8ELi1ELb1ELb0ELb1ELb1EN3c104HalfENS1_7complexIfEEEEv13SSMParamsBase,(.L_x_5379 - _Z25selective_scan_fwd_kernelI32Selective_Scan_fwd_kernel_traitsILi32ELi8ELi1ELb1ELb0ELb1ELb1EN3c104HalfENS1_7complexIfEEEEv13SSMParamsBase)
        .other          _Z25selective_scan_fwd_kernelI32Selective_Scan_fwd_kernel_traitsILi32ELi8ELi1ELb1ELb0ELb1ELb1EN3c104HalfENS1_7complexIfEEEEv13SSMParamsBase,@"STO_CUDA_ENTRY STV_DEFAULT"
_Z25selective_scan_fwd_kernelI32Selective_Scan_fwd_kernel_traitsILi32ELi8ELi1ELb1ELb0ELb1ELb1EN3c104HalfENS1_7complexIfEEEEv13SSMParamsBase:
.text._Z25selective_scan_fwd_kernelI32Selective_Scan_fwd_kernel_traitsILi32ELi8ELi1ELb1ELb0ELb1ELb1EN3c104HalfENS1_7complexIfEEEEv13SSMParamsBase:
        /* <DEDUP_REMOVED lines=31> */
[C---:B------:R-:W-:Y:S01]  /*01f0*/  IMAD R10, R65.reuse, c[0x0][0x1e0], RZ ;  /* 0x00007800410a7a24 */ /* 0x040fe200078e02ff */
[----:B------:R-:W-:Y:S01]  /*0200*/  IADD3 R0, -R8, RZ, RZ ;  /* 0x000000ff08007210 */ /* 0x000fe20007ffe1ff */
[----:B------:R-:W-:Y:S02]  /*0210*/  IMAD R12, R65, c[0x0][0x1b0], RZ ;  /* 0x00006c00410c7a24 */ /* 0x000fe400078e02ff */
[----:B------:R-:W-:Y:S01]  /*0220*/  IMAD R11, R33, c[0x0][0x1e4], R10 ;  /* 0x00007900210b7a24 */ /* 0x000fe200078e020a */
[----:B------:R-:W-:Y:S01]  /*0230*/  MOV R10, c[0x0][0x174] ;  /* 0x00005d00000a7a02 */ /* 0x000fe20000000f00 */
[----:B------:R-:W-:Y:S02]  /*0240*/  IMAD R0, R9, R0, R2 ;  /* 0x0000000009007224 */ /* 0x000fe400078e0202 */
[----:B------:R-:W-:Y:S01]  /*0250*/  IMAD.WIDE.U32 R2, R33, c[0x0][0x1d0], RZ ;  /* 0x0000740021027a25 */ /* 0x000fe200078e00ff */
[----:B------:R-:W-:Y:S02]  /*0260*/  IADD3 R5, R5, R11, RZ ;  /* 0x0000000b05057210 */ /* 0x000fe40007ffe0ff */
[----:B------:R-:W-:Y:S01]  /*0270*/  ISETP.GT.U32.AND P1, PT, R9, R0, PT ;  /* 0x000000000900720c */ /* 0x000fe20003f24070 */
[----:B------:R-:W-:-:S04]  /*0280*/  IMAD.WIDE.U32 R6, R33, c[0x0][0x1b0], RZ ;  /* 0x00006c0021067a25 */ /* 0x000fc800078e00ff */
[----:B------:R-:W-:Y:S02]  /*0290*/  IMAD R13, R33, c[0x0][0x1b4], R12 ;  /* 0x00006d00210d7a24 */ /* 0x000fe400078e020c */
[----:B------:R-:W-:-:S03]  /*02a0*/  IMAD.WIDE.U32 R4, R37, c[0x0][0x1e8], R4 ;  /* 0x00007a0025047a25 */ /* 0x000fc600078e0004 */
[----:B------:R-:W-:-:S03]  /*02b0*/  IADD3 R7, R7, R13, RZ ;  /* 0x0000000d07077210 */ /* 0x000fc60007ffe0ff */
[-C--:B------:R-:W-:Y:S02]  /*02c0*/  @!P1 IADD3 R0, R0, -R9.reuse, RZ ;  /* 0x8000000900009210 */ /* 0x080fe40007ffe0ff */
[----:B------:R-:W-:Y:S02]  /*02d0*/  @!P1 IADD3 R8, R8, 0x1, RZ ;  /* 0x0000000108089810 */ /* 0x000fe40007ffe0ff */
[----:B------:R-:W-:Y:S02]  /*02e0*/  ISETP.GE.U32.AND P0, PT, R0, R9, PT ;  /* 0x000000090000720c */ /* 0x000fe40003f06070 */
[----:B------:R-:W-:Y:S02]  /*02f0*/  LOP3.LUT R0, R37, c[0x0][0x178], RZ, 0x3c, !PT ;  /* 0x00005e0025007a12 */ /* 0x000fe400078e3cff */
[----:B------:R-:W-:Y:S02]  /*0300*/  ISETP.NE.AND P1, PT, RZ, c[0x0][0x178], PT ;  /* 0x00005e00ff007a0c */ /* 0x000fe40003f25270 */
[----:B------:R-:W-:Y:S01]  /*0310*/  ISETP.GE.AND P2, PT, R0, RZ, PT ;  /* 0x000000ff0000720c */ /* 0x000fe20003f46270 */
[----:B------:R-:W-:-:S04]  /*0320*/  IMAD R0, R65, c[0x0][0x1d0], RZ ;  /* 0x0000740041007a24 */ /* 0x000fc800078e02ff */
[----:B------:R-:W-:Y:S02]  /*0330*/  IMAD R9, R33, c[0x0][0x1d4], R0 ;  /* 0x0000750021097a24 */ /* 0x000fe400078e0200 */
[----:B------:R-:W-:Y:S02]  /*0340*/  @P0 IADD3 R8, R8, 0x1, RZ ;  /* 0x0000000108080810 */ /* 0x000fe40007ffe0ff */
[----:B------:R-:W-:Y:S01]  /*0350*/  ISETP.GE.AND P0, PT, R10, 0x1, PT ;  /* 0x000000010a00780c */ /* 0x000fe20003f06270 */
[----:B------:R-:W-:Y:S01]  /*0360*/  IMAD R10, R36, c[0x0][0x1e8], RZ ;  /* 0x00007a00240a7a24 */ /* 0x000fe200078e02ff */
[----:B------:R-:W-:Y:S02]  /*0370*/  IADD3 R3, R3, R9, RZ ;  /* 0x0000000903037210 */ /* 0x000fe40007ffe0ff */
[----:B------:R-:W-:Y:S01]  /*0380*/  @!P2 IADD3 R8, -R8, RZ, RZ ;  /* 0x000000ff0808a210 */ /* 0x000fe20007ffe1ff */
[C---:B------:R-:W-:Y:S01]  /*0390*/  IMAD R27, R37.reuse, c[0x0][0x1ec], R10 ;  /* 0x00007b00251b7a24 */ /* 0x040fe200078e020a */
[----:B------:R-:W-:Y:S01]  /*03a0*/  @!P1 LOP3.LUT R8, RZ, c[0x0][0x178], RZ, 0x33, !PT ;  /* 0x00005e00ff089a12 */ /* 0x000fe200078e33ff */
[----:B------:R-:W-:-:S03]  /*03b0*/  IMAD.WIDE.U32 R2, R37, c[0x0][0x1d8], R2 ;  /* 0x0000760025027a25 */ /* 0x000fc600078e0002 */
[----:B------:R-:W-:Y:S01]  /*03c0*/  SHF.R.S32.HI R0, RZ, 0x1f, R8 ;  /* 0x0000001fff007819 */ /* 0x000fe20000011408 */
[----:B------:R-:W-:-:S04]  /*03d0*/  IMAD.WIDE.U32 R6, R8, c[0x0][0x1c8], R6 ;  /* 0x0000720008067a25 */ /* 0x000fc800078e0006 */
[----:B------:R-:W-:Y:S02]  /*03e0*/  IMAD R9, R0, c[0x0][0x1c8], RZ ;  /* 0x0000720000097a24 */ /* 0x000fe400078e02ff */
[----:B------:R-:W-:Y:S02]  /*03f0*/  IMAD R0, R36, c[0x0][0x1d8], RZ ;  /* 0x0000760024007a24 */ /* 0x000fe400078e02ff */
[----:B------:R-:W-:Y:S02]  /*0400*/  IMAD R9, R8, c[0x0][0x1cc], R9 ;  /* 0x0000730008097a24 */ /* 0x000fe400078e0209 */
[----:B------:R-:W-:Y:S01]  /*0410*/  IMAD R29, R37, c[0x0][0x1dc], R0 ;  /* 0x00007700251d7a24 */ /* 0x000fe200078e0200 */
[----:B------:R-:W-:Y:S06]  /*0420*/  @!P0 EXIT ;  /* 0x000000000000894d */ /* 0x000fec0003800000 */
[----:B------:R-:W0:Y:S01]  /*0430*/  S2R R32, SR_TID.X ;  /* 0x0000000000207919 */ /* 0x000e220000002100 */
[----:B------:R-:W-:Y:S02]  /*0440*/  IADD3 R29, R3, R29, RZ ;  /* 0x0000001d031d7210 */ /* 0x000fe40007ffe0ff */
[----:B------:R-:W-:Y:S01]  /*0450*/  IADD3 R27, R5, R27, RZ ;  /* 0x0000001b051b7210 */ /* 0x000fe20007ffe0ff */
[----:B------:R-:W1:Y:S01]  /*0460*/  S2R R64, SR_LANEID ;  /* 0x0000000000407919 */ /* 0x000e620000000000 */
[----:B------:R-:W-:-:S02]  /*0470*/  LEA R30, P0, R2, c[0x0][0x240], 0x1 ;  /* 0x00009000021e7a11 */ /* 0x000fc400078008ff */
[----:B------:R-:W-:Y:S02]  /*0480*/  LEA R28, P1, R4, c[0x0][0x248], 0x1 ;  /* 0x00009200041c7a11 */ /* 0x000fe400078208ff */
[----:B------:R-:W-:Y:S02]  /*0490*/  LEA R26, P2, R6, c[0x0][0x230], 0x1 ;  /* 0x00008c00061a7a11 */ /* 0x000fe400078408ff */
[----:B------:R-:W-:Y:S02]  /*04a0*/  IADD3 R3, R7, R9, RZ ;  /* 0x0000000907037210 */ /* 0x000fe40007ffe0ff */
[----:B------:R-:W-:Y:S02]  /*04b0*/  LEA.HI.X R29, R2, c[0x0][0x244], R29, 0x1, P0 ;  /* 0x00009100021d7a11 */ /* 0x000fe400000f0c1d */
[----:B------:R-:W-:Y:S02]  /*04c0*/  LEA.HI.X R27, R4, c[0x0][0x24c], R27, 0x1, P1 ;  /* 0x00009300041b7a11 */ /* 0x000fe400008f0c1b */
[----:B------:R-:W-:-:S02]  /*04d0*/  LEA.HI.X R0, R6, c[0x0][0x234], R3, 0x1, P2 ;  /* 0x00008d0006007a11 */ /* 0x000fc400010f0c03 */
[----:B------:R-:W-:Y:S02]  /*04e0*/  MOV R31, RZ ;  /* 0x000000ff001f7202 */ /* 0x000fe40000000f00 */
.L_x_2326:
[----:B------:R-:W-:Y:S01]  /*04f0*/  BAR.SYNC.DEFER_BLOCKING 0x0 ;  /* 0x0000000000007b1d */ /* 0x000fe20000010000 */
[----:B0-----:R-:W-:Y:S02]  /*0500*/  MOV R2, R28 ;  /* 0x0000001c00027202 */ /* 0x001fe40000000f00 */
[----:B------:R-:W-:-:S05]  /*0510*/  MOV R3, R27 ;  /* 0x0000001b00037202 */ /* 0x000fca0000000f00 */
[----:B0-----:R-:W-:-:S06]  /*0520*/  IMAD.WIDE R8, R32, 0x10, R2 ;  /* 0x0000001020087825 */ /* 0x001fcc00078e0202 */
[----:B------:R-:W2:Y:S01]  /*0530*/  LDG.E.128 R8, [R8.64] ;  /* 0x0000000408087981 */ /* 0x000ea2000c1e1d00 */
[----:B------:R-:W-:Y:S02]  /*0540*/  MOV R2, R30 ;  /* 0x0000001e00027202 */ /* 0x000fe40000000f00 */
[----:B------:R-:W-:-:S05]  /*0550*/  MOV R3, R29 ;  /* 0x0000001d00037202 */ /* 0x000fca0000000f00 */
        /* <DEDUP_REMOVED lines=60> */
.L_x_2306:
[----:B------:R-:W-:Y:S05]  /*0920*/  BSYNC B0 ;  /* 0x0000000000007941 */ /* 0x000fea0003800000 */
.L_x_2305:
        /* <DEDUP_REMOVED lines=36> */
.L_x_2308:
[----:B------:R-:W-:Y:S05]  /*0b70*/  BSYNC B0 ;  /* 0x0000000000007941 */ /* 0x000fea0003800000 */
.L_x_2307:
[----:B------:R-:W-:Y:S01]  /*0b80*/  ISETP.EQ.OR P4, PT, RZ, UR6, P4 ;  /* 0x00000006ff007c0c */ /* 0x000fe2000a782670 */
[----:B------:R-:W-:Y:S01]  /*0b90*/  BSSY B0, `(.L_x_2309) ;  /* 0x000002d000007945 */ /* 0x000fe20003800000 */
[----:B------:R-:W-:Y:S01]  /*0ba0*/  FSETP.GTU.FTZ.AND P3, PT, R60, 20, PT ;  /* 0x41a000003c00780b */ /* 0x000fe20003f7c000 */
[----:B-----5:R-:W-:Y:S01]  /*0bb0*/  HADD2.F32 R61, -RZ, R4.H0_H0 ;  /* 0x20000004ff3d7230 */ /* 0x020fe20000004100 */
[----:B------:R-:W-:Y:S01]  /*0bc0*/  ISETP.EQ.OR P5, PT, RZ, UR6, P5 ;  /* 0x00000006ff007c0c */ /* 0x000fe2000afa2670 */
        /* <DEDUP_REMOVED lines=41> */
.L_x_2310:
[----:B------:R-:W-:Y:S05]  /*0e60*/  BSYNC B0 ;  /* 0x0000000000007941 */ /* 0x000fea0003800000 */
.L_x_2309:
        /* <DEDUP_REMOVED lines=33> */
.L_x_2312:
[----:B------:R-:W-:Y:S05]  /*1080*/  BSYNC B0 ;  /* 0x0000000000007941 */ /* 0x000fea0003800000 */
.L_x_2311:
        /* <DEDUP_REMOVED lines=33> */
.L_x_2314:
[----:B------:R-:W-:Y:S05]  /*12a0*/  BSYNC B0 ;  /* 0x0000000000007941 */ /* 0x000fea0003800000 */
.L_x_2313:
        /* <DEDUP_REMOVED lines=33> */
.L_x_2316:
[----:B------:R-:W-:Y:S05]  /*14c0*/  BSYNC B0 ;  /* 0x0000000000007941 */ /* 0x000fea0003800000 */
.L_x_2315:
        /* <DEDUP_REMOVED lines=33> */
.L_x_2318:
[----:B------:R-:W-:Y:S05]  /*16e0*/  BSYNC B0 ;  /* 0x0000000000007941 */ /* 0x000fea0003800000 */
.L_x_2317:
        /* <DEDUP_REMOVED lines=33> */
.L_x_2320:
[----:B------:R-:W-:Y:S05]  /*1900*/  BSYNC B0 ;  /* 0x0000000000007941 */ /* 0x000fea0003800000 */
.L_x_2319:
        /* <DEDUP_REMOVED lines=21> */
.L_x_2324:
        /* <DEDUP_REMOVED lines=30> */
[----:B------:R-:W-:Y:S01]  /*1c40*/  FMUL.FTZ R14, R19, R46 ;  /* 0x0000002e130e7220 */ /* 0x000fe20000410000 */
[----:B------:R-:W-:Y:S01]  /*1c50*/  MUFU.SIN R72, R6 ;  /* 0x0000000600487308 */ /* 0x000fe20000000400 */
[----:B0-----:R-:W-:Y:S02]  /*1c60*/  FMUL.RZ R3, R2, 0.15915493667125701904 ;  /* 0x3e22f98302037820 */ /* 0x001fe4000040c000 */
[-C--:B------:R-:W-:Y:S02]  /*1c70*/  FMUL.FTZ R2, R5, R54.reuse ;  /* 0x0000003605027220 */ /* 0x080fe40000410000 */
[----:B------:R-:W-:-:S02]  /*1c80*/  FMUL.FTZ R11, R19, R54 ;  /* 0x00000036130b7220 */ /* 0x000fc40000410000 */
[----:B------:R-:W-:Y:S01]  /*1c90*/  FMUL.RZ R12, R2, 0.15915493667125701904 ;  /* 0x3e22f983020c7820 */ /* 0x000fe2000040c000 */
[----:B------:R-:W-:Y:S01]  /*1ca0*/  MUFU.COS R74, R6 ;  /* 0x00000006004a7308 */ /* 0x000fe20000000000 */
[-C--:B------:R-:W-:Y:S02]  /*1cb0*/  FMUL.FTZ R2, R5, R56.reuse ;  /* 0x0000003805027220 */ /* 0x080fe40000410000 */
[C---:B------:R-:W-:Y:S02]  /*1cc0*/  FMUL.FTZ R18, R19.reuse, R56 ;  /* 0x0000003813127220 */ /* 0x040fe40000410000 */
[----:B------:R-:W-:Y:S02]  /*1cd0*/  FMUL.RZ R20, R2, 0.15915493667125701904 ;  /* 0x3e22f98302147820 */ /* 0x000fe4000040c000 */
[----:B------:R-:W-:Y:S01]  /*1ce0*/  IMAD R2, R36, c[0x0][0x198], RZ ;  /* 0x0000660024027a24 */ /* 0x000fe200078e02ff */
[----:B------:R-:W-:Y:S01]  /*1cf0*/  MUFU.SIN R73, R7 ;  /* 0x0000000700497308 */ /* 0x000fe20000000400 */
[----:B------:R-:W-:-:S02]  /*1d00*/  FMUL.FTZ R67, R19, R58 ;  /* 0x0000003a13437220 */ /* 0x000fc40000410000 */
[----:B------:R-:W-:-:S05]  /*1d10*/  FMUL.FTZ R63, R19, R60 ;  /* 0x0000003c133f7220 */ /* 0x000fca0000410000 */
[----:B------:R0:W-:Y:S08]  /*1d20*/  MUFU.COS R71, R7 ;  /* 0x0000000700477308 */ /* 0x0001f00000000000 */
[----:B------:R-:W-:Y:S01]  /*1d30*/  MUFU.SIN R16, R3 ;  /* 0x0000000300107308 */ /* 0x000fe20000000400 */
[----:B0-----:R-:W-:-:S07]  /*1d40*/  IMAD.WIDE.U32 R6, R37, c[0x0][0x198], RZ ;  /* 0x0000660025067a25 */ /* 0x001fce00078e00ff */
[----:B------:R0:W-:Y:S08]  /*1d50*/  MUFU.COS R76, R3 ;  /* 0x00000003004c7308 */ /* 0x0001f00000000000 */
[----:B------:R-:W1:Y:S01]  /*1d60*/  MUFU.EX2 R17, R17 ;  /* 0x0000001100117308 */ /* 0x000e620000000800 */
[----:B0-----:R-:W-:-:S05]  /*1d70*/  IMAD R3, R37, c[0x0][0x19c], R2 ;  /* 0x0000670025037a24 */ /* 0x001fca00078e0202 */
[----:B------:R-:W-:Y:S01]  /*1d80*/  IADD3 R7, R7, R3, RZ ;  /* 0x0000000307077210 */ /* 0x000fe20007ffe0ff */
[C---:B------:R-:W-:Y:S01]  /*1d90*/  IMAD.WIDE.U32 R2, R62.reuse, c[0x0][0x1c0], RZ ;  /* 0x000070003e027a25 */ /* 0x040fe200078e00ff */
[----:B------:R-:W-:Y:S03]  /*1da0*/  MUFU.SIN R78, R12 ;  /* 0x0000000c004e7308 */ /* 0x000fe60000000400 */
[----:B------:R-:W-:Y:S01]  /*1db0*/  IMAD.WIDE.U32 R6, R62, c[0x0][0x1a0], R6 ;  /* 0x000068003e067a25 */ /* 0x000fe200078e0006 */
[----:B------:R-:W-:-:S04]  /*1dc0*/  IADD3 R3, R3, R13, RZ ;  /* 0x0000000d03037210 */ /* 0x000fc80007ffe0ff */
[----:B------:R0:W-:Y:S01]  /*1dd0*/  MUFU.COS R10, R12 ;  /* 0x0000000c000a7308 */ /* 0x0001e20000000000 */
[C---:B-1----:R-:W-:Y:S02]  /*1de0*/  FMUL.FTZ R72, R17.reuse, R72 ;  /* 0x0000004811487220 */ /* 0x042fe40000410000 */
[----:B------:R-:W-:Y:S02]  /*1df0*/  FMUL.FTZ R74, R17, R74 ;  /* 0x0000004a114a7220 */ /* 0x000fe40000410000 */
[----:B------:R-:W-:-:S03]  /*1e00*/  FMUL.FTZ R17, R5, R60 ;  /* 0x0000003c05117220 */ /* 0x000fc60000410000 */
[----:B------:R-:W1:Y:S01]  /*1e10*/  MUFU.EX2 R4, R4 ;  /* 0x0000000400047308 */ /* 0x000e620000000800 */
[----:B0-----:R-:W-:-:S04]  /*1e20*/  LEA R12, P0, R2, R26, 0x1 ;  /* 0x0000001a020c7211 */ /* 0x001fc800078008ff */
[----:B------:R-:W-:Y:S02]  /*1e30*/  LEA.HI.X R13, R2, R0, R3, 0x1, P0 ;  /* 0x00000000020d7211 */ /* 0x000fe400000f0c03 */
[----:B------:R-:W-:Y:S01]  /*1e40*/  IADD3 R3, R7, R21, RZ ;  /* 0x0000001507037210 */ /* 0x000fe20007ffe0ff */
[----:B------:R-:W0:Y:S01]  /*1e50*/  MUFU.EX2 R15, R15 ;  /* 0x0000000f000f7308 */ /* 0x000e220000000800 */
[----:B------:R-:W-:Y:S02]  /*1e60*/  SHF.L.U32 R7, R32, 0x1, RZ ;  /* 0x0000000120077819 */ /* 0x000fe400000006ff */
[----:B------:R-:W-:-:S03]  /*1e70*/  LEA R2, P0, R6, c[0x0][0x228], 0x3 ;  /* 0x00008a0006027a11 */ /* 0x000fc600078018ff */
[----:B------:R-:W-:Y:S01]  /*1e80*/  IMAD.WIDE R12, R7, 0x10, R12 ;  /* 0x00000010070c7825 */ /* 0x000fe200078e020c */
[----:B------:R-:W-:Y:S01]  /*1e90*/  LEA.HI.X R3, R6, c[0x0][0x22c], R3, 0x3, P0 ;  /* 0x00008b0006037a11 */ /* 0x000fe200000f1c03 */
[----:B------:R-:W-:Y:S02]  /*1ea0*/  MUFU.SIN R69, R20 ;  /* 0x0000001400457308 */ /* 0x000fe40000000400 */
[-C--:B------:R-:W-:Y:S02]  /*1eb0*/  FMUL.FTZ R7, R61, R72.reuse ;  /* 0x000000483d077220 */ /* 0x080fe40000410000 */
[----:B------:R-:W-:Y:S01]  /*1ec0*/  FMUL.FTZ R6, RZ, R72 ;  /* 0x00000048ff067220 */ /* 0x000fe20000410000 */
[----:B------:R-:W2:Y:S01]  /*1ed0*/  LDG.E.64 R2, [R2.64] ;  /* 0x0000000402027981 */ /* 0x000ea2000c1e1b00 */
[----:B------:R-:W-:Y:S02]  /*1ee0*/  FFMA.FTZ R19, RZ, R74, R7 ;  /* 0x0000004aff137223 */ /* 0x000fe40000010007 */
[----:B------:R3:W-:Y:S01]  /*1ef0*/  MUFU.COS R9, R20 ;  /* 0x0000001400097308 */ /* 0x0007e20000000000 */
[----:B-1----:R-:W-:-:S02]  /*1f00*/  FMUL.FTZ R73, R4, R73 ;  /* 0x0000004904497220 */ /* 0x002fc40000410000 */
[----:B------:R-:W-:Y:S02]  /*1f10*/  FADD.FTZ R22, RZ, R19 ;  /* 0x00000013ff167221 */ /* 0x000fe40000010000 */
[----:B------:R-:W-:Y:S02]  /*1f20*/  FMUL.RZ R23, R17, 0.15915493667125701904 ;  /* 0x3e22f98311177820 */ /* 0x000fe4000040c000 */
[----:B------:R-:W-:Y:S01]  /*1f30*/  FMUL.FTZ R71, R4, R71 ;  /* 0x0000004704477220 */ /* 0x000fe20000410000 */
[----:B------:R-:W1:Y:S01]  /*1f40*/  MUFU.EX2 R11, R11 ;  /* 0x0000000b000b7308 */ /* 0x000e620000000800 */
[----:B---3--:R-:W-:-:S04]  /*1f50*/  FFMA.FTZ R20, R61, R74, -R6 ;  /* 0x0000004a3d147223 */ /* 0x008fc80000010806 */
[----:B------:R-:W-:Y:S02]  /*1f60*/  FADD.FTZ R20, R59, R20 ;  /* 0x000000143b147221 */ /* 0x000fe40000010000 */
[C---:B------:R-:W-:Y:S01]  /*1f70*/  FMUL.FTZ R17, R73.reuse, R22 ;  /* 0x0000001649117220 */ /* 0x040fe20000410000 */
[----:B------:R3:W4:Y:S01]  /*1f80*/  MUFU.EX2 R8, R18 ;  /* 0x0000001200087308 */ /* 0x0007220000000800 */
[-C--:B------:R-:W-:Y:S02]  /*1f90*/  FMUL.FTZ R19, R73, R20.reuse ;  /* 0x0000001449137220 */ /* 0x080fe40000410000 */
[C---:B------:R-:W-:Y:S02]  /*1fa0*/  FFMA.FTZ R20, R71.reuse, R20, -R17 ;  /* 0x0000001447147223 */ /* 0x040fe40000010811 */
[----:B------:R-:W-:Y:S02]  /*1fb0*/  FFMA.FTZ R19, R71, R22, R19 ;  /* 0x0000001647137223 */ /* 0x000fe40000010013 */
[----:B0-----:R-:W-:Y:S01]  /*1fc0*/  FMUL.FTZ R75, R15, R16 ;  /* 0x000000100f4b7220 */ /* 0x001fe20000410000 */
[----:B------:R-:W0:Y:S01]  /*1fd0*/  MUFU.EX2 R14, R14 ;  /* 0x0000000e000e7308 */ /* 0x000e220000000800 */
[----:B------:R-:W-:-:S02]  /*1fe0*/  FADD.FTZ R20, R57, R20 ;  /* 0x0000001439147221 */ /* 0x000fc40000010000 */
[----:B------:R-:W-:Y:S02]  /*1ff0*/  FADD.FTZ R19, RZ, R19 ;  /* 0x00000013ff137221 */ /* 0x000fe40000010000 */
[----:B------:R-:W-:Y:S02]  /*2000*/  FMUL.FTZ R76, R15, R76 ;  /* 0x0000004c0f4c7220 */ /* 0x000fe40000410000 */
[CC--:B------:R-:W-:Y:S01]  /*2010*/  FMUL.FTZ R16, R75.reuse, R20.reuse ;  /* 0x000000144b107220 */ /* 0x0c0fe20000410000 */
[----:B------:R-:W-:Y:S01]  /*2020*/  MUFU.EX2 R67, R67 ;  /* 0x0000004300437308 */ /* 0x000fe20000000800 */
[-C--:B------:R-:W-:Y:S02]  /*2030*/  FMUL.FTZ R15, R75, R19.reuse ;  /* 0x000000134b0f7220 */ /* 0x080fe40000410000 */
[C---:B------:R-:W-:Y:S02]  /*2040*/  FFMA.FTZ R16, R76.reuse, R19, R16 ;  /* 0x000000134c107223 */ /* 0x040fe40000010010 */
[----:B------:R-:W-:-:S02]  /*2050*/  FFMA.FTZ R20, R76, R20, -R15 ;  /* 0x000000144c147223 */ /* 0x000fc4000001080f */
[----:B---3--:R-:W-:Y:S01]  /*2060*/  FMUL.FTZ R18, R5, R58 ;  /* 0x0000003a05127220 */ /* 0x008fe20000410000 */
[----:B------:R-:W-:Y:S01]  /*2070*/  MUFU.EX2 R63, R63 ;  /* 0x0000003f003f7308 */ /* 0x000fe20000000800 */
[----:B-1----:R-:W-:Y:S01]  /*2080*/  FMUL.FTZ R78, R11, R78 ;  /* 0x0000004e0b4e7220 */ /* 0x002fe20000410000 */
[----:B------:R1:W3:Y:S01]  /*2090*/  LDG.E.128 R4, [R12.64] ;  /* 0x000000040c047981 */ /* 0x0002e2000c1e1d00 */
[----:B------:R-:W-:Y:S02]  /*20a0*/  FADD.FTZ R16, RZ, R16 ;  /* 0x00000010ff107221 */ /* 0x000fe40000010000 */
[----:B------:R-:W-:Y:S02]  /*20b0*/  FADD.FTZ R20, R55, R20 ;  /* 0x0000001437147221 */ /* 0x000fe40000010000 */
[C---:B----4-:R-:W-:Y:S02]  /*20c0*/  FMUL.FTZ R70, R8.reuse, R9 ;  /* 0x0000000908467220 */ /* 0x050fe40000410000 */
[----:B------:R-:W-:-:S02]  /*20d0*/  FMUL.FTZ R69, R8, R69 ;  /* 0x0000004508457220 */ /* 0x000fc40000410000 */
[----:B------:R-:W-:Y:S02]  /*20e0*/  FMUL.RZ R21, R18, 0.15915493667125701904 ;  /* 0x3e22f98312157820 */ /* 0x000fe4000040c000 */
[----:B------:R-:W-:Y:S02]  /*20f0*/  FMUL.FTZ R77, R11, R10 ;  /* 0x0000000a0b4d7220 */ /* 0x000fe40000410000 */
[----:B------:R-:W-:Y:S02]  /*2100*/  FMUL.FTZ R8, R78, R16 ;  /* 0x000000104e087220 */ /* 0x000fe40000410000 */
[----:B0-----:R-:W-:Y:S02]  /*2110*/  FMUL.FTZ R81, R14, R81 ;  /* 0x000000510e517220 */ /* 0x001fe40000410000 */
[-C--:B------:R-:W-:Y:S02]  /*2120*/  FMUL.FTZ R9, R78, R20.reuse ;  /* 0x000000144e097220 */ /* 0x080fe40000410000 */
[----:B------:R-:W-:Y:S01]  /*2130*/  FMUL.FTZ R79, R14, R79 ;  /* 0x0000004f0e4f7220 */ /* 0x000fe20000410000 */
[----:B------:R-:W0:Y:S01]  /*2140*/  MUFU.COS R68, R21 ;  /* 0x0000001500447308 */ /* 0x000e220000000000 */
[----:B------:R-:W-:-:S02]  /*2150*/  FFMA.FTZ R20, R77, R20, -R8 ;  /* 0x000000144d147223 */ /* 0x000fc40000010808 */
[----:B------:R-:W-:Y:S02]  /*2160*/  FFMA.FTZ R16, R77, R16, R9 ;  /* 0x000000104d107223 */ /* 0x000fe40000010009 */
[-C--:B------:R-:W-:Y:S02]  /*2170*/  FMUL.FTZ R8, R81, R72.reuse ;  /* 0x0000004851087220 */ /* 0x080fe40000410000 */
[C---:B------:R-:W-:Y:S01]  /*2180*/  FMUL.FTZ R9, R79.reuse, R72 ;  /* 0x000000484f097220 */ /* 0x040fe20000410000 */
[----:B------:R-:W4:Y:S01]  /*2190*/  MUFU.SIN R18, R21 ;  /* 0x0000001500127308 */ /* 0x000f220000000400 */
[-C--:B------:R-:W-:Y:S02]  /*21a0*/  FFMA.FTZ R8, R79, R74.reuse, -R8 ;  /* 0x0000004a4f087223 */ /* 0x080fe40000010808 */
[----:B------:R-:W-:Y:S02]  /*21b0*/  FADD.FTZ R16, RZ, R16 ;  /* 0x00000010ff107221 */ /* 0x000fe40000010000 */
[----:B------:R-:W-:-:S02]  /*21c0*/  FFMA.FTZ R10, R81, R74, R9 ;  /* 0x0000004a510a7223 */ /* 0x000fc40000010009 */
[----:B------:R-:W-:Y:S02]  /*21d0*/  FADD.FTZ R20, R53, R20 ;  /* 0x0000001435147221 */ /* 0x000fe40000010000 */
[----:B------:R-:W-:Y:S02]  /*21e0*/  FMUL.FTZ R11, R73, R8 ;  /* 0x00000008490b7220 */ /* 0x000fe40000410000 */
[----:B------:R-:W-:Y:S02]  /*21f0*/  FMUL.FTZ R17, R69, R16 ;  /* 0x0000001045117220 */ /* 0x000fe40000410000 */
[----:B------:R-:W-:Y:S01]  /*2200*/  FMUL.FTZ R9, R73, R10 ;  /* 0x0000000a49097220 */ /* 0x000fe20000410000 */
[----:B------:R-:W5:Y:S01]  /*2210*/  MUFU.COS R66, R23 ;  /* 0x0000001700427308 */ /* 0x000f620000000000 */
[----:B------:R-:W-:Y:S02]  /*2220*/  FMUL.FTZ R19, R69, R20 ;  /* 0x0000001445137220 */ /* 0x000fe40000410000 */
[----:B------:R-:W-:-:S02]  /*2230*/  FFMA.FTZ R11, R71, R10, R11 ;  /* 0x0000000a470b7223 */ /* 0x000fc4000001000b */
[C---:B------:R-:W-:Y:S02]  /*2240*/  FFMA.FTZ R20, R70.reuse, R20, -R17 ;  /* 0x0000001446147223 */ /* 0x040fe40000010811 */
[----:B------:R-:W-:Y:S01]  /*2250*/  FFMA.FTZ R9, R71, R8, -R9 ;  /* 0x0000000847097223 */ /* 0x000fe20000010809 */
[----:B------:R-:W1:Y:S01]  /*2260*/  MUFU.SIN R14, R23 ;  /* 0x00000017000e7308 */ /* 0x000e620000000400 */
[----:B------:R-:W-:Y:S02]  /*2270*/  FFMA.FTZ R19, R70, R16, R19 ;  /* 0x0000001046137223 */ /* 0x000fe40000010013 */
[C---:B0-----:R-:W-:Y:S02]  /*2280*/  FMUL.FTZ R68, R67.reuse, R68 ;  /* 0x0000004443447220 */ /* 0x041fe40000410000 */
[----:B----4-:R-:W-:Y:S02]  /*2290*/  FMUL.FTZ R67, R67, R18 ;  /* 0x0000001243437220 */ /* 0x010fe40000410000 */
[----:B------:R-:W-:-:S02]  /*22a0*/  FMUL.FTZ R8, R75, R11 ;  /* 0x0000000b4b087220 */ /* 0x000fc40000410000 */
[----:B------:R-:W-:Y:S02]  /*22b0*/  FADD.FTZ R20, R51, R20 ;  /* 0x0000001433147221 */ /* 0x000fe40000010000 */
[-C--:B------:R-:W-:Y:S02]  /*22c0*/  FMUL.FTZ R10, R75, R9.reuse ;  /* 0x000000094b0a7220 */ /* 0x080fe40000410000 */
[----:B------:R-:W-:Y:S02]  /*22d0*/  FADD.FTZ R19, RZ, R19 ;  /* 0x00000013ff137221 */ /* 0x000fe40000010000 */
[C---:B------:R-:W-:Y:S02]  /*22e0*/  FFMA.FTZ R8, R76.reuse, R9, -R8 ;  /* 0x000000094c087223 */ /* 0x040fe40000010808 */
[----:B------:R-:W-:Y:S02]  /*22f0*/  FMUL.FTZ R16, R67, R20 ;  /* 0x0000001443107220 */ /* 0x000fe40000410000 */
[----:B------:R-:W-:-:S02]  /*2300*/  FFMA.FTZ R10, R76, R11, R10 ;  /* 0x0000000b4c0a7223 */ /* 0x000fc4000001000a */
[-C--:B------:R-:W-:Y:S02]  /*2310*/  FMUL.FTZ R17, R67, R19.reuse ;  /* 0x0000001343117220 */ /* 0x080fe40000410000 */
[----:B------:R-:W-:Y:S02]  /*2320*/  FMUL.FTZ R11, R78, R8 ;  /* 0x000000084e0b7220 */ /* 0x000fe40000410000 */
[----:B------:R-:W-:Y:S02]  /*2330*/  FFMA.FTZ R16, R68, R19, R16 ;  /* 0x0000001344107223 */ /* 0x000fe40000010010 */
[----:B------:R-:W-:Y:S02]  /*2340*/  FMUL.FTZ R9, R78, R10 ;  /* 0x0000000a4e097220 */ /* 0x000fe40000410000 */
[----:B------:R-:W-:Y:S02]  /*2350*/  FFMA.FTZ R20, R68, R20, -R17 ;  /* 0x0000001444147223 */ /* 0x000fe40000010811 */
[----:B-----5:R-:W-:-:S02]  /*2360*/  FMUL.FTZ R66, R63, R66 ;  /* 0x000000423f427220 */ /* 0x020fc40000410000 */
[----:B-1----:R-:W-:Y:S02]  /*2370*/  FMUL.FTZ R63, R63, R14 ;  /* 0x0000000e3f3f7220 */ /* 0x002fe40000410000 */
[C---:B------:R-:W-:Y:S01]  /*2380*/  FFMA.FTZ R11, R77.reuse, R10, R11 ;  /* 0x0000000a4d0b7223 */ /* 0x040fe2000001000b */
[----:B------:R-:W4:Y:S01]  /*2390*/  LDG.E.128 R12, [R12.64+0x10] ;  /* 0x000010040c0c7981 */ /* 0x000f22000c1e1d00 */
[----:B------:R-:W-:Y:S02]  /*23a0*/  FADD.FTZ R16, RZ, R16 ;  /* 0x00000010ff107221 */ /* 0x000fe40000010000 */
[----:B------:R-:W-:Y:S02]  /*23b0*/  FFMA.FTZ R9, R77, R8, -R9 ;  /* 0x000000084d097223 */ /* 0x000fe40000010809 */
[----:B------:R-:W-:Y:S02]  /*23c0*/  FADD.FTZ R20, R49, R20 ;  /* 0x0000001431147221 */ /* 0x000fe40000010000 */
[----:B------:R-:W-:-:S02]  /*23d0*/  FMUL.FTZ R8, R69, R11 ;  /* 0x0000000b45087220 */ /* 0x000fc40000410000 */
[----:B------:R-:W-:Y:S02]  /*23e0*/  FMUL.FTZ R17, R63, R16 ;  /* 0x000000103f117220 */ /* 0x000fe40000410000 */
[-C--:B------:R-:W-:Y:S02]  /*23f0*/  FMUL.FTZ R10, R69, R9.reuse ;  /* 0x00000009450a7220 */ /* 0x080fe40000410000 */
[-C--:B------:R-:W-:Y:S02]  /*2400*/  FMUL.FTZ R19, R63, R20.reuse ;  /* 0x000000143f137220 */ /* 0x080fe40000410000 */
[----:B------:R-:W-:Y:S02]  /*2410*/  FFMA.FTZ R8, R70, R9, -R8 ;  /* 0x0000000946087223 */ /* 0x000fe40000010808 */
[----:B------:R-:W-:Y:S02]  /*2420*/  FFMA.FTZ R20, R66, R20, -R17 ;  /* 0x0000001442147223 */ /* 0x000fe40000010811 */
[----:B------:R-:W-:-:S02]  /*2430*/  FFMA.FTZ R10, R70, R11, R10 ;  /* 0x0000000b460a7223 */ /* 0x000fc4000001000a */
[----:B------:R-:W-:Y:S02]  /*2440*/  FFMA.FTZ R19, R66, R16, R19 ;  /* 0x0000001042137223 */ /* 0x000fe40000010013 */
[----:B------:R-:W-:Y:S02]  /*2450*/  FMUL.FTZ R11, R67, R8 ;  /* 0x00000008430b7220 */ /* 0x000fe40000410000 */
[----:B------:R-:W-:Y:S02]  /*2460*/  FADD.FTZ R22, R47, R20 ;  /* 0x000000142f167221 */ /* 0x000fe40000010000 */
[-C--:B------:R-:W-:Y:S02]  /*2470*/  FMUL.FTZ R9, R67, R10.reuse ;  /* 0x0000000a43097220 */ /* 0x080fe40000410000 */
[----:B------:R-:W-:Y:S01]  /*2480*/  FADD.FTZ R23, RZ, R19 ;  /* 0x00000013ff177221 */ /* 0x000fe20000010000 */
[----:B------:R-:W0:Y:S01]  /*2490*/  SHFL.UP PT, R17, R22, 0x1, RZ ;  /* 0x0420000016117989 */ /* 0x000e2200000e00ff */
[----:B------:R-:W-:-:S02]  /*24a0*/  FFMA.FTZ R11, R68, R10, R11 ;  /* 0x0000000a440b7223 */ /* 0x000fc4000001000b */
[----:B------:R-:W-:Y:S01]  /*24b0*/  FFMA.FTZ R9, R68, R8, -R9 ;  /* 0x0000000844097223 */ /* 0x000fe20000010809 */
[----:B------:R-:W1:Y:S01]  /*24c0*/  SHFL.UP PT, R19, R23, 0x1, RZ ;  /* 0x0420000017137989 */ /* 0x000e6200000e00ff */
[C---:B------:R-:W-:Y:S02]  /*24d0*/  FMUL.FTZ R20, R63.reuse, R11 ;  /* 0x0000000b3f147220 */ /* 0x040fe40000410000 */
[-C--:B------:R-:W-:Y:S02]  /*24e0*/  FMUL.FTZ R8, R63, R9.reuse ;  /* 0x000000093f087220 */ /* 0x080fe40000410000 */
[C---:B------:R-:W-:Y:S02]  /*24f0*/  FFMA.FTZ R20, R66.reuse, R9, -R20 ;  /* 0x0000000942147223 */ /* 0x040fe40000010814 */
[----:B------:R-:W-:-:S03]  /*2500*/  FFMA.FTZ R8, R66, R11, R8 ;  /* 0x0000000b42087223 */ /* 0x000fc60000010008 */
[----:B------:R-:W5:Y:S04]  /*2510*/  SHFL.UP PT, R9, R20, 0x1, RZ ;  /* 0x0420000014097989 */ /* 0x000f6800000e00ff */
[----:B------:R-:W5:Y:S01]  /*2520*/  SHFL.UP PT, R11, R8, 0x1, RZ ;  /* 0x04200000080b7989 */ /* 0x000f6200000e00ff */
[----:B------:R-:W-:Y:S01]  /*2530*/  ISETP.GE.AND P0, PT, R64, 0x1, PT ;  /* 0x000000014000780c */ /* 0x000fe20003f06270 */
[C---:B0-----:R-:W-:Y:S02]  /*2540*/  FMUL.FTZ R16, R8.reuse, R17 ;  /* 0x0000001108107220 */ /* 0x041fe40000410000 */
[-C--:B-1----:R-:W-:Y:S02]  /*2550*/  FMUL.FTZ R10, R8, R19.reuse ;  /* 0x00000013080a7220 */ /* 0x082fe40000410000 */
[----:B------:R-:W-:-:S02]  /*2560*/  FFMA.FTZ R16, R20, R19, R16 ;  /* 0x0000001314107223 */ /* 0x000fc40000010010 */
[----:B------:R-:W-:-:S06]  /*2570*/  FFMA.FTZ R17, R20, R17, -R10 ;  /* 0x0000001114117223 */ /* 0x000fcc000001080a */
[----:B------:R-:W-:Y:S02]  /*2580*/  @P0 FADD.FTZ R23, R23, R16 ;  /* 0x0000001017170221 */ /* 0x000fe40000010000 */
[----:B------:R-:W-:Y:S02]  /*2590*/  @P0 FADD.FTZ R22, R22, R17 ;  /* 0x0000001116160221 */ /* 0x000fe40000010000 */
[C---:B-----5:R-:W-:Y:S01]  /*25a0*/  FMUL.FTZ R16, R8.reuse, R9 ;  /* 0x0000000908107220 */ /* 0x060fe20000410000 */
[----:B------:R-:W0:Y:S01]  /*25b0*/  SHFL.UP PT, R18, R23, 0x2, RZ ;  /* 0x0440000017127989 */ /* 0x000e2200000e00ff */
[----:B------:R-:W-:-:S03]  /*25c0*/  FMUL.FTZ R10, R8, R11 ;  /* 0x0000000b080a7220 */ /* 0x000fc60000410000 */
[----:B------:R-:W1:Y:S01]  /*25d0*/  SHFL.UP PT, R17, R22, 0x2, RZ ;  /* 0x0440000016117989 */ /* 0x000e6200000e00ff */
[C---:B------:R-:W-:Y:S02]  /*25e0*/  FFMA.FTZ R11, R20.reuse, R11, R16 ;  /* 0x0000000b140b7223 */ /* 0x040fe40000010010 */
[----:B------:R-:W-:-:S03]  /*25f0*/  @P0 FFMA.FTZ R20, R20, R9, -R10 ;  /* 0x0000000914140223 */ /* 0x000fc6000001080a */
[----:B------:R-:W-:Y:S02]  /*2600*/  FSEL R11, R8, R11, !P0 ;  /* 0x0000000b080b7208 */ /* 0x000fe40004000000 */
[----:B------:R-:W5:Y:S04]  /*2610*/  SHFL.UP PT, R8, R20, 0x2, RZ ;  /* 0x0440000014087989 */ /* 0x000f6800000e00ff */
[----:B------:R-:W5:Y:S01]  /*2620*/  SHFL.UP PT, R9, R11, 0x2, RZ ;  /* 0x044000000b097989 */ /* 0x000f6200000e00ff */
[----:B------:R-:W-:Y:S01]  /*2630*/  ISETP.GE.AND P0, PT, R64, 0x2, PT ;  /* 0x000000024000780c */ /* 0x000fe20003f06270 */
[C---:B0-----:R-:W-:Y:S02]  /*2640*/  FMUL.FTZ R10, R11.reuse, R18 ;  /* 0x000000120b0a7220 */ /* 0x041fe40000410000 */
[----:B-1----:R-:W-:-:S02]  /*2650*/  FMUL.FTZ R19, R11, R17 ;  /* 0x000000110b137220 */ /* 0x002fc40000410000 */
[C---:B------:R-:W-:Y:S02]  /*2660*/  FFMA.FTZ R17, R20.reuse, R17, -R10 ;  /* 0x0000001114117223 */ /* 0x040fe4000001080a */
[----:B------:R-:W-:-:S06]  /*2670*/  FFMA.FTZ R18, R20, R18, R19 ;  /* 0x0000001214127223 */ /* 0x000fcc0000010013 */
[----:B------:R-:W-:Y:S02]  /*2680*/  @P0 FADD.FTZ R22, R22, R17 ;  /* 0x0000001116160221 */ /* 0x000fe40000010000 */
[-C--:B-----5:R-:W-:Y:S02]  /*2690*/  FMUL.FTZ R10, R11, R8.reuse ;  /* 0x000000080b0a7220 */ /* 0x0a0fe40000410000 */
[----:B------:R-:W-:Y:S01]  /*26a0*/  @P0 FADD.FTZ R23, R23, R18 ;  /* 0x0000001217170221 */ /* 0x000fe20000010000 */
[----:B------:R-:W0:Y:S01]  /*26b0*/  SHFL.UP PT, R19, R22, 0x4, RZ ;  /* 0x0480000016137989 */ /* 0x000e2200000e00ff */
[-C--:B------:R-:W-:Y:S02]  /*26c0*/  FMUL.FTZ R17, R11, R9.reuse ;  /* 0x000000090b117220 */ /* 0x080fe40000410000 */
[C---:B------:R-:W-:Y:S01]  /*26d0*/  FFMA.FTZ R10, R20.reuse, R9, R10 ;  /* 0x00000009140a7223 */ /* 0x040fe2000001000a */
[----:B------:R-:W1:Y:S01]  /*26e0*/  SHFL.UP PT, R21, R23, 0x4, RZ ;  /* 0x0480000017157989 */ /* 0x000e6200000e00ff */
[----:B------:R-:W-:-:S03]  /*26f0*/  @P0 FFMA.FTZ R20, R20, R8, -R17 ;  /* 0x0000000814140223 */ /* 0x000fc60000010811 */
[----:B------:R-:W-:Y:S02]  /*2700*/  FSEL R10, R11, R10, !P0 ;  /* 0x0000000a0b0a7208 */ /* 0x000fe40004000000 */
[----:B------:R-:W5:Y:S04]  /*2710*/  SHFL.UP PT, R9, R20, 0x4, RZ ;  /* 0x0480000014097989 */ /* 0x000f6800000e00ff */
[----:B------:R-:W5:Y:S01]  /*2720*/  SHFL.UP PT, R11, R10, 0x4, RZ ;  /* 0x048000000a0b7989 */ /* 0x000f6200000e00ff */
[----:B------:R-:W-:Y:S01]  /*2730*/  ISETP.GE.AND P0, PT, R64, 0x4, PT ;  /* 0x000000044000780c */ /* 0x000fe20003f06270 */
[C---:B0-----:R-:W-:Y:S02]  /*2740*/  FMUL.FTZ R16, R10.reuse, R19 ;  /* 0x000000130a107220 */ /* 0x041fe40000410000 */
[----:B-1----:R-:W-:-:S02]  /*2750*/  FMUL.FTZ R8, R10, R21 ;  /* 0x000000150a087220 */ /* 0x002fc40000410000 */
[C---:B------:R-:W-:Y:S02]  /*2760*/  FFMA.FTZ R16, R20.reuse, R21, R16 ;  /* 0x0000001514107223 */ /* 0x040fe40000010010 */
[----:B------:R-:W-:-:S06]  /*2770*/  FFMA.FTZ R19, R20, R19, -R8 ;  /* 0x0000001314137223 */ /* 0x000fcc0000010808 */
[----:B------:R-:W-:Y:S02]  /*2780*/  @P0 FADD.FTZ R23, R23, R16 ;  /* 0x0000001017170221 */ /* 0x000fe40000010000 */
[----:B-----5:R-:W-:Y:S02]  /*2790*/  FMUL.FTZ R16, R10, R9 ;  /* 0x000000090a107220 */ /* 0x020fe40000410000 */
[----:B------:R-:W-:Y:S02]  /*27a0*/  @P0 FADD.FTZ R22, R22, R19 ;  /* 0x0000001316160221 */ /* 0x000fe40000010000 */
[-C--:B------:R-:W-:Y:S01]  /*27b0*/  FMUL.FTZ R8, R10, R11.reuse ;  /* 0x0000000b0a087220 */ /* 0x080fe20000410000 */
[----:B------:R-:W0:Y:S01]  /*27c0*/  SHFL.UP PT, R18, R23, 0x8, RZ ;  /* 0x0500000017127989 */ /* 0x000e2200000e00ff */
[C---:B------:R-:W-:Y:S02]  /*27d0*/  FFMA.FTZ R11, R20.reuse, R11, R16 ;  /* 0x0000000b140b7223 */ /* 0x040fe40000010010 */
[----:B------:R-:W-:Y:S01]  /*27e0*/  @P0 FFMA.FTZ R20, R20, R9, -R8 ;  /* 0x0000000914140223 */ /* 0x000fe20000010808 */
[----:B------:R-:W1:Y:S02]  /*27f0*/  SHFL.UP PT, R17, R22, 0x8, RZ ;  /* 0x0500000016117989 */ /* 0x000e6400000e00ff */
[----:B------:R-:W-:-:S02]  /*2800*/  FSEL R11, R10, R11, !P0 ;  /* 0x0000000b0a0b7208 */ /* 0x000fc40004000000 */
[----:B------:R-:W5:Y:S04]  /*2810*/  SHFL.UP PT, R8, R20, 0x8, RZ ;  /* 0x0500000014087989 */ /* 0x000f6800000e00ff */
[----:B------:R-:W2:Y:S01]  /*2820*/  SHFL.UP PT, R9, R11, 0x8, RZ ;  /* 0x050000000b097989 */ /* 0x000ea200000e00ff */
[CC--:B0-----:R-:W-:Y:S02]  /*2830*/  FMUL.FTZ R10, R11.reuse, R18.reuse ;  /* 0x000000120b0a7220 */ /* 0x0c1fe40000410000 */
[-C--:B-1----:R-:W-:Y:S02]  /*2840*/  FMUL.FTZ R19, R11, R17.reuse ;  /* 0x000000110b137220 */ /* 0x082fe40000410000 */
[C---:B------:R-:W-:Y:S02]  /*2850*/  FFMA.FTZ R17, R20.reuse, R17, -R10 ;  /* 0x0000001114117223 */ /* 0x040fe4000001080a */
[----:B------:R-:W-:-:S02]  /*2860*/  FFMA.FTZ R18, R20, R18, R19 ;  /* 0x0000001214127223 */ /* 0x000fc40000010013 */
[-C--:B-----5:R-:W-:Y:S02]  /*2870*/  FMUL.FTZ R10, R11, R8.reuse ;  /* 0x000000080b0a7220 */ /* 0x0a0fe40000410000 */
[----:B------:R-:W-:Y:S02]  /*2880*/  @P1 FADD.FTZ R23, R23, R18 ;  /* 0x0000001217171221 */ /* 0x000fe40000010000 */
[-C--:B--2---:R-:W-:Y:S02]  /*2890*/  FFMA.FTZ R10, R20, R9.reuse, R10 ;  /* 0x00000009140a7223 */ /* 0x084fe4000001000a */
[C---:B------:R-:W-:Y:S01]  /*28a0*/  FMUL.FTZ R9, R11.reuse, R9 ;  /* 0x000000090b097220 */ /* 0x040fe20000410000 */
        /* <DEDUP_REMOVED lines=8> */
[----:B------:R-:W5:Y:S01]  /*2930*/  SHFL.UP PT, R11, R10, 0x10, RZ ;  /* 0x060000000a0b7989 */ /* 0x000f6200000e00ff */
[----:B------:R-:W-:Y:S01]  /*2940*/  MOV R17, RZ ;  /* 0x000000ff00117202 */ /* 0x000fe20000000f00 */
[----:B------:R-:W-:Y:S01]  /*2950*/  CS2R R18, SRZ ;  /* 0x0000000000127805 */ /* 0x000fe2000001ff00 */
[----:B------:R-:W-:-:S07]  /*2960*/  MOV R16, 0x3f800000 ;  /* 0x3f80000000107802 */ /* 0x000fce0000000f00 */
[----:B------:R-:W3:Y:S01]  /*2970*/  @!P0 LDS.128 R16, [R62.X16+0x460] ;  /* 0x000460003e108984 */ /* 0x000ee2000000cc00 */
[----:B0-----:R-:W-:Y:S01]  /*2980*/  FMUL.FTZ R8, R10, R25 ;  /* 0x000000190a087220 */ /* 0x001fe20000410000 */
[C---:B------:R-:W-:Y:S02]  /*2990*/  ISETP.GE.AND P0, PT, R64.reuse, 0x10, PT ;  /* 0x000000104000780c */ /* 0x040fe40003f06270 */
[----:B------:R-:W-:Y:S01]  /*29a0*/  ISETP.NE.AND P1, PT, R64, 0x1f, PT ;  /* 0x0000001f4000780c */ /* 0x000fe20003f25270 */
[-C--:B-1----:R-:W-:Y:S02]  /*29b0*/  FFMA.FTZ R83, R20, R21.reuse, -R8 ;  /* 0x0000001514537223 */ /* 0x082fe40000010808 */
[C---:B------:R-:W-:Y:S02]  /*29c0*/  FMUL.FTZ R24, R10.reuse, R21 ;  /* 0x000000150a187220 */ /* 0x040fe40000410000 */
[----:B--2---:R-:W-:Y:S02]  /*29d0*/  FMUL.FTZ R21, R10, R9 ;  /* 0x000000090a157220 */ /* 0x004fe40000410000 */
[----:B------:R-:W-:-:S02]  /*29e0*/  FFMA.FTZ R24, R20, R25, R24 ;  /* 0x0000001914187223 */ /* 0x000fc40000010018 */
[-C--:B-----5:R-:W-:Y:S02]  /*29f0*/  FFMA.FTZ R21, R20, R11.reuse, R21 ;  /* 0x0000000b14157223 */ /* 0x0a0fe40000010015 */
        /* <DEDUP_REMOVED lines=9> */
[----:B---3--:R-:W-:Y:S04]  /*2a90*/  @!P2 STS.128 [0x440], R16 ;  /* 0x00044010ff00a388 */ /* 0x008fe80000000c00 */
[----:B------:R-:W-:Y:S04]  /*2aa0*/  LDS.128 R8, [0x420] ;  /* 0x00042000ff087984 */ /* 0x000fe80000000c00 */
[----:B------:R-:W-:Y:S06]  /*2ab0*/  BAR.SYNC.DEFER_BLOCKING 0x0 ;  /* 0x0000000000007b1d */ /* 0x000fec0000010000 */
[----:B------:R-:W0:Y:S04]  /*2ac0*/  SHFL.UP PT, R85, R21, 0x1, RZ ;  /* 0x0420000015557989 */ /* 0x000e2800000e00ff */
[----:B------:R-:W-:Y:S04]  /*2ad0*/  @P3 LDS.64 R24, [0x448] ;  /* 0x00044800ff183984 */ /* 0x000fe80000000a00 */
[----:B------:R-:W1:Y:S04]  /*2ae0*/  SHFL.UP PT, R83, R20, 0x1, RZ ;  /* 0x0420000014537989 */ /* 0x000e6800000e00ff */
[----:B------:R-:W2:Y:S04]  /*2af0*/  SHFL.UP PT, R82, R23, 0x1, RZ ;  /* 0x0420000017527989 */ /* 0x000ea800000e00ff */
[----:B------:R3:W5:Y:S01]  /*2b00*/  SHFL.UP PT, R80, R22, 0x1, RZ ;  /* 0x0420000016507989 */ /* 0x00076200000e00ff */
[----:B0-----:R-:W-:Y:S01]  /*2b10*/  @!P2 MOV R85, R17 ;  /* 0x000000110055a202 */ /* 0x001fe20000000f00 */
[----:B------:R-:W-:-:S02]  /*2b20*/  HADD2.F32 R84, -RZ, R7.H0_H0 ;  /* 0x20000007ff547230 */ /* 0x000fc40000004100 */
[----:B---3--:R-:W-:Y:S01]  /*2b30*/  HADD2.F32 R22, -RZ, R7.H1_H1 ;  /* 0x30000007ff167230 */ /* 0x008fe20000004100 */
[----:B-1----:R-:W-:Y:S02]  /*2b40*/  @!P2 MOV R83, R16 ;  /* 0x000000100053a202 */ /* 0x002fe40000000f00 */
[----:B--2---:R-:W-:Y:S02]  /*2b50*/  @!P2 MOV R82, R19 ;  /* 0x000000130052a202 */ /* 0x004fe40000000f00 */
[----:B-----5:R-:W-:Y:S01]  /*2b60*/  @!P2 MOV R80, R18 ;  /* 0x000000120050a202 */ /* 0x020fe20000000f00 */
[-C--:B------:R-:W-:Y:S02]  /*2b70*/  @P3 FMUL.FTZ R20, R24, R85.reuse ;  /* 0x0000005518143220 */ /* 0x080fe40000410000 */
[C---:B------:R-:W-:Y:S02]  /*2b80*/  @P3 FMUL.FTZ R85, R25.reuse, R85 ;  /* 0x0000005519553220 */ /* 0x040fe40000410000 */
[----:B------:R-:W-:-:S02]  /*2b90*/  @P3 FFMA.FTZ R25, R25, R83, R20 ;  /* 0x0000005319193223 */ /* 0x000fc40000010014 */
[----:B------:R-:W-:Y:S02]  /*2ba0*/  @P3 FFMA.FTZ R85, R24, R83, -R85 ;  /* 0x0000005318553223 */ /* 0x000fe40000010855 */
[----:B------:R-:W-:Y:S02]  /*2bb0*/  @P3 FADD.FTZ R82, R82, R25 ;  /* 0x0000001952523221 */ /* 0x000fe40000010000 */
[----:B------:R-:W-:Y:S02]  /*2bc0*/  @P3 FADD.FTZ R80, R80, R85 ;  /* 0x0000005550503221 */ /* 0x000fe40000010000 */
[C---:B------:R-:W-:Y:S02]  /*2bd0*/  FMUL.FTZ R23, R22.reuse, R3 ;  /* 0x0000000316177220 */ /* 0x040fe40000410000 */
[----:B------:R-:W-:Y:S02]  /*2be0*/  FMUL.FTZ R24, R81, R82 ;  /* 0x0000005251187220 */ /* 0x000fe40000410000 */
[----:B------:R-:W-:-:S02]  /*2bf0*/  FMUL.FTZ R22, R22, R2 ;  /* 0x0000000216167220 */ /* 0x000fc40000410000 */
[----:B------:R-:W-:Y:S01]  /*2c00*/  FMUL.FTZ R81, R81, R80 ;  /* 0x0000005051517220 */ /* 0x000fe20000410000 */
[----:B------:R-:W-:Y:S01]  /*2c10*/  HADD2.F32 R89, -RZ, R4.H1_H1 ;  /* 0x30000004ff597230 */ /* 0x000fe20000004100 */
[C---:B------:R-:W-:Y:S02]  /*2c20*/  FFMA.FTZ R23, R84.reuse, R2, -R23 ;  /* 0x0000000254177223 */ /* 0x040fe40000010817 */
[----:B------:R-:W-:Y:S02]  /*2c30*/  FFMA.FTZ R22, R84, R3, R22 ;  /* 0x0000000354167223 */ /* 0x000fe40000010016 */
[C---:B------:R-:W-:Y:S02]  /*2c40*/  FFMA.FTZ R25, R79.reuse, R82, R81 ;  /* 0x000000524f197223 */ /* 0x040fe40000010051 */
[----:B------:R-:W-:Y:S01]  /*2c50*/  FFMA.FTZ R84, R79, R80, -R24 ;  /* 0x000000504f547223 */ /* 0x000fe20000010818 */
[--C-:B----4-:R-:W-:Y:S01]  /*2c60*/  HADD2.F32 R24, -RZ, R12.reuse.H0_H0 ;  /* 0x2000000cff187230 */ /* 0x110fe20000004100 */
[----:B------:R-:W-:Y:S01]  /*2c70*/  FADD.FTZ R25, RZ, R25 ;  /* 0x00000019ff197221 */ /* 0x000fe20000010000 */
[----:B------:R-:W-:-:S02]  /*2c80*/  HADD2.F32 R85, -RZ, R12.H1_H1 ;  /* 0x3000000cff557230 */ /* 0x000fc40000004100 */
[----:B------:R-:W-:Y:S02]  /*2c90*/  HADD2.F32 R88, -RZ, R4.H0_H0 ;  /* 0x20000004ff587230 */ /* 0x000fe40000004100 */
[--C-:B------:R-:W-:Y:S02]  /*2ca0*/  HADD2.F32 R79, -RZ, R13.reuse.H0_H0 ;  /* 0x2000000dff4f7230 */ /* 0x100fe40000004100 */
[----:B------:R-:W-:Y:S01]  /*2cb0*/  HADD2.F32 R12, -RZ, R13.H1_H1 ;  /* 0x3000000dff0c7230 */ /* 0x000fe20000004100 */
[----:B------:R-:W-:Y:S01]  /*2cc0*/  FADD.FTZ R13, R61, R84 ;  /* 0x000000543d0d7221 */ /* 0x000fe20000010000 */
[--C-:B------:R-:W-:Y:S02]  /*2cd0*/  HADD2.F32 R4, -RZ, R5.reuse.H0_H0 ;  /* 0x20000005ff047230 */ /* 0x100fe40000004100 */
[----:B------:R-:W-:Y:S01]  /*2ce0*/  HADD2.F32 R90, -RZ, R5.H1_H1 ;  /* 0x30000005ff5a7230 */ /* 0x000fe20000004100 */
[----:B------:R-:W-:Y:S01]  /*2cf0*/  FMUL.FTZ R5, R89, R3 ;  /* 0x0000000359057220 */ /* 0x000fe20000410000 */
[----:B------:R-:W-:-:S02]  /*2d00*/  HADD2.F32 R80, -RZ, R14.H0_H0 ;  /* 0x2000000eff507230 */ /* 0x000fc40000004100 */
[----:B------:R-:W-:Y:S01]  /*2d10*/  HADD2.F32 R83, -RZ, R14.H1_H1 ;  /* 0x3000000eff537230 */ /* 0x000fe20000004100 */
[C---:B------:R-:W-:Y:S01]  /*2d20*/  FMUL.FTZ R14, R72.reuse, R25 ;  /* 0x00000019480e7220 */ /* 0x040fe20000410000 */
[--C-:B------:R-:W-:Y:S01]  /*2d30*/  HADD2.F32 R81, -RZ, R15.reuse.H0_H0 ;  /* 0x2000000fff517230 */ /* 0x100fe20000004100 */
[----:B------:R-:W-:Y:S01]  /*2d40*/  FMUL.FTZ R72, R72, R13 ;  /* 0x0000000d48487220 */ /* 0x000fe20000410000 */
[----:B------:R-:W-:Y:S01]  /*2d50*/  HADD2.F32 R82, -RZ, R15.H1_H1 ;  /* 0x3000000fff527230 */ /* 0x000fe20000004100 */
[-C--:B------:R-:W-:Y:S01]  /*2d60*/  FFMA.FTZ R7, R88, R2.reuse, -R5 ;  /* 0x0000000258077223 */ /* 0x080fe20000010805 */
[----:B------:R-:W-:Y:S01]  /*2d70*/  HADD2.F32 R87, -RZ, R6.H1_H1 ;  /* 0x30000006ff577230 */ /* 0x000fe20000004100 */
[CC--:B------:R-:W-:Y:S02]  /*2d80*/  FMUL.FTZ R5, R90.reuse, R3.reuse ;  /* 0x000000035a057220 */ /* 0x0c0fe40000410000 */
[----:B------:R-:W-:Y:S02]  /*2d90*/  FMUL.FTZ R15, R85, R3 ;  /* 0x00000003550f7220 */ /* 0x000fe40000410000 */
[----:B------:R-:W-:-:S02]  /*2da0*/  FMUL.FTZ R21, R90, R2 ;  /* 0x000000025a157220 */ /* 0x000fc40000410000 */
[-C--:B------:R-:W-:Y:S02]  /*2db0*/  FMUL.FTZ R84, R85, R2.reuse ;  /* 0x0000000255547220 */ /* 0x080fe40000410000 */
[C---:B------:R-:W-:Y:S02]  /*2dc0*/  FFMA.FTZ R14, R74.reuse, R13, -R14 ;  /* 0x0000000d4a0e7223 */ /* 0x040fe4000001080e */
[----:B------:R-:W-:Y:S01]  /*2dd0*/  FFMA.FTZ R74, R74, R25, R72 ;  /* 0x000000194a4a7223 */ /* 0x000fe20000010048 */
[----:B------:R-:W-:Y:S01]  /*2de0*/  HADD2.F32 R86, -RZ, R6.H0_H0 ;  /* 0x20000006ff567230 */ /* 0x000fe20000004100 */
[-C--:B------:R-:W-:Y:S02]  /*2df0*/  FFMA.FTZ R5, R4, R2.reuse, -R5 ;  /* 0x0000000204057223 */ /* 0x080fe40000010805 */
[----:B------:R-:W-:Y:S02]  /*2e00*/  FFMA.FTZ R72, R24, R2, -R15 ;  /* 0x0000000218487223 */ /* 0x000fe4000001080f */
[----:B------:R-:W-:-:S02]  /*2e10*/  FFMA.FTZ R4, R4, R3, R21 ;  /* 0x0000000304047223 */ /* 0x000fc40000010015 */
[-C--:B------:R-:W-:Y:S02]  /*2e20*/  FFMA.FTZ R15, R24, R3.reuse, R84 ;  /* 0x00000003180f7223 */ /* 0x080fe40000010054 */
[CC--:B------:R-:W-:Y:S02]  /*2e30*/  FMUL.FTZ R21, R87.reuse, R3.reuse ;  /* 0x0000000357157220 */ /* 0x0c0fe40000410000 */
[----:B------:R-:W-:Y:S02]  /*2e40*/  FMUL.FTZ R20, R87, R2 ;  /* 0x0000000257147220 */ /* 0x000fe40000410000 */
[----:B------:R-:W-:Y:S02]  /*2e50*/  FADD.FTZ R24, RZ, R74 ;  /* 0x0000004aff187221 */ /* 0x000fe40000010000 */
[----:B------:R-:W-:Y:S02]  /*2e60*/  FMUL.FTZ R84, R12, R3 ;  /* 0x000000030c547220 */ /* 0x000fe40000410000 */
[----:B------:R-:W-:-:S02]  /*2e70*/  FADD.FTZ R14, R59, R14 ;  /* 0x0000000e3b0e7221 */ /* 0x000fc40000010000 */
[C---:B------:R-:W-:Y:S02]  /*2e80*/  FFMA.FTZ R21, R86.reuse, R2, -R21 ;  /* 0x0000000256157223 */ /* 0x040fe40000010815 */
[----:B------:R-:W-:Y:S02]  /*2e90*/  FFMA.FTZ R20, R86, R3, R20 ;  /* 0x0000000356147223 */ /* 0x000fe40000010014 */
[----:B------:R-:W-:Y:S02]  /*2ea0*/  FMUL.FTZ R74, R73, R24 ;  /* 0x00000018494a7220 */ /* 0x000fe40000410000 */
[-C--:B------:R-:W-:Y:S02]  /*2eb0*/  FMUL.FTZ R86, R12, R2.reuse ;  /* 0x000000020c567220 */ /* 0x080fe40000410000 */
[----:B------:R-:W-:Y:S02]  /*2ec0*/  FFMA.FTZ R12, R79, R2, -R84 ;  /* 0x000000024f0c7223 */ /* 0x000fe40000010854 */
[----:B------:R-:W-:-:S02]  /*2ed0*/  FMUL.FTZ R84, R73, R14 ;  /* 0x0000000e49547220 */ /* 0x000fc40000410000 */
[C---:B------:R-:W-:Y:S02]  /*2ee0*/  FFMA.FTZ R74, R71.reuse, R14, -R74 ;  /* 0x0000000e474a7223 */ /* 0x040fe4000001084a */
        /* <DEDUP_REMOVED lines=12> */
[----:B------:R-:W-:Y:S02]  /*2fb0*/  FFMA.FTZ R76, R76, R74, -R83 ;  /* 0x0000004a4c4c7223 */ /* 0x000fe40000010853 */
[-C--:B------:R-:W-:Y:S02]  /*2fc0*/  FFMA.FTZ R75, R81, R2.reuse, -R85 ;  /* 0x00000002514b7223 */ /* 0x080fe40000010855 */
[----:B------:R-:W-:Y:S01]  /*2fd0*/  FADD.FTZ R83, RZ, R84 ;  /* 0x00000054ff537221 */ /* 0x000fe20000010000 */
[----:B------:R-:W-:Y:S01]  /*2fe0*/  ISETP.NE.AND P0, PT, R32, RZ, PT ;  /* 0x000000ff2000720c */ /* 0x000fe20003f05270 */
[-C--:B------:R-:W-:Y:S02]  /*2ff0*/  FMUL.FTZ R6, R89, R2.reuse ;  /* 0x0000000259067220 */ /* 0x080fe40000410000 */
[----:B------:R-:W-:-:S02]  /*3000*/  FMUL.FTZ R82, R82, R2 ;  /* 0x0000000252527220 */ /* 0x000fc40000410000 */
[----:B------:R-:W-:Y:S02]  /*3010*/  FMUL.FTZ R85, R9, R19 ;  /* 0x0000001309557220 */ /* 0x000fe40000410000 */
[----:B------:R-:W-:Y:S02]  /*3020*/  FADD.FTZ R76, R55, R76 ;  /* 0x0000004c374c7221 */ /* 0x000fe40000010000 */
[----:B------:R-:W-:Y:S02]  /*3030*/  FMUL.FTZ R2, R78, R83 ;  /* 0x000000534e027220 */ /* 0x000fe40000410000 */
[-C--:B------:R-:W-:Y:S02]  /*3040*/  FFMA.FTZ R6, R88, R3.reuse, R6 ;  /* 0x0000000358067223 */ /* 0x080fe40000010006 */
[----:B------:R-:W-:Y:S02]  /*3050*/  FFMA.FTZ R81, R81, R3, R82 ;  /* 0x0000000351517223 */ /* 0x000fe40000010052 */
[----:B------:R-:W-:-:S02]  /*3060*/  FFMA.FTZ R85, R8, R18, -R85 ;  /* 0x0000001208557223 */ /* 0x000fc40000010855 */
[C---:B------:R-:W-:Y:S02]  /*3070*/  FMUL.FTZ R18, R9.reuse, R18 ;  /* 0x0000001209127220 */ /* 0x040fe40000410000 */
[CC--:B------:R-:W-:Y:S02]  /*3080*/  FMUL.FTZ R3, R9.reuse, R17.reuse ;  /* 0x0000001109037220 */ /* 0x0c0fe40000410000 */
[----:B------:R-:W-:Y:S02]  /*3090*/  FMUL.FTZ R9, R9, R16 ;  /* 0x0000001009097220 */ /* 0x000fe40000410000 */
[-C--:B------:R-:W-:Y:S02]  /*30a0*/  FFMA.FTZ R2, R77, R76.reuse, -R2 ;  /* 0x0000004c4d027223 */ /* 0x080fe40000010802 */
[----:B------:R-:W-:Y:S02]  /*30b0*/  FMUL.FTZ R78, R78, R76 ;  /* 0x0000004c4e4e7220 */ /* 0x000fe40000410000 */
[----:B------:R-:W-:-:S02]  /*30c0*/  FFMA.FTZ R17, R8, R17, R9 ;  /* 0x0000001108117223 */ /* 0x000fc40000010009 */
[----:B------:R-:W-:Y:S01]  /*30d0*/  FADD.FTZ R9, R53, R2 ;  /* 0x0000000235097221 */ /* 0x000fe20000010000 */
[----:B------:R-:W-:Y:S01]  /*30e0*/  BSSY B0, `(.L_x_2322) ;  /* 0x0000018000007945 */ /* 0x000fe20003800000 */
[----:B------:R-:W-:Y:S02]  /*30f0*/  FFMA.FTZ R78, R77, R83, R78 ;  /* 0x000000534d4e7223 */ /* 0x000fe4000001004e */
[C---:B------:R-:W-:Y:S02]  /*3100*/  FFMA.FTZ R2, R8.reuse, R19, R18 ;  /* 0x0000001308027223 */ /* 0x040fe40000010012 */
[----:B------:R-:W-:Y:S02]  /*3110*/  FFMA.FTZ R16, R8, R16, -R3 ;  /* 0x0000001008107223 */ /* 0x000fe40000010803 */
[----:B------:R-:W-:Y:S02]  /*3120*/  FADD.FTZ R18, R10, R85 ;  /* 0x000000550a127221 */ /* 0x000fe40000010000 */
[----:B------:R-:W-:-:S02]  /*3130*/  FADD.FTZ R8, RZ, R78 ;  /* 0x0000004eff087221 */ /* 0x000fc40000010000 */
        /* <DEDUP_REMOVED lines=18> */
.L_x_2323:
[----:B------:R-:W-:Y:S05]  /*3260*/  BSYNC B0 ;  /* 0x0000000000007941 */ /* 0x000fea0003800000 */
.L_x_2322:
        /* <DEDUP_REMOVED lines=45> */
.L_x_2321:
        /* <DEDUP_REMOVED lines=10> */
[C---:B------:R-:W-:Y:S01]  /*35e0*/  IMAD R8, R36.reuse, c[0x0][0x208], RZ ;  /* 0x0000820024087a24 */ /* 0x040fe200078e02ff */
[----:B------:R-:W-:Y:S01]  /*35f0*/  IADD3 R7, R7, R11, RZ ;  /* 0x0000000b07077210 */ /* 0x000fe20007ffe0ff */
[----:B------:R-:W-:Y:S02]  /*3600*/  IMAD R10, R36, c[0x0][0x1f8], RZ ;  /* 0x00007e00240a7a24 */ /* 0x000fe400078e02ff */
[C---:B------:R-:W-:Y:S02]  /*3610*/  IMAD R9, R37.reuse, c[0x0][0x20c], R8 ;  /* 0x0000830025097a24 */ /* 0x040fe400078e0208 */
[----:B------:R-:W-:-:S04]  /*3620*/  IMAD.WIDE.U32 R4, R37, c[0x0][0x208], R4 ;  /* 0x0000820025047a25 */ /* 0x000fc800078e0004 */
[----:B------:R-:W-:Y:S01]  /*3630*/  IMAD R11, R37, c[0x0][0x1fc], R10 ;  /* 0x00007f00250b7a24 */ /* 0x000fe200078e020a */
        /* <DEDUP_REMOVED lines=15> */
[----:B------:R-:W2:Y:S01]  /*3730*/  LDG.E.128 R8, [R8.64] ;  /* 0x0000000408087981 */ /* 0x000ea2000c1e1d00 */
[----:B------:R-:W-:Y:S01]  /*3740*/  IMAD R22, R65, c[0x0][0x210], RZ ;  /* 0x0000840041167a24 */ /* 0x000fe200078e02ff */
[----:B------:R-:W-:Y:S01]  /*3750*/  IADD3 R31, R31, 0x1, RZ ;  /* 0x000000011f1f7810 */ /* 0x000fe20007ffe0ff */
[----:B------:R-:W-:Y:S01]  /*3760*/  IMAD.WIDE.U32 R2, R33, c[0x0][0x210], R2 ;  /* 0x0000840021027a25 */ /* 0x000fe200078e0002 */
[----:B------:R-:W-:-:S02]  /*3770*/  IADD3 R26, P1, R26, 0x400, RZ ;  /* 0x000004001a1a7810 */ /* 0x000fc40007f3e0ff */
[----:B------:R-:W-:Y:S01]  /*3780*/  IADD3 R30, P2, R30, 0x200, RZ ;  /* 0x000002001e1e7810 */ /* 0x000fe20007f5e0ff */
[----:B------:R-:W-:Y:S01]  /*3790*/  IMAD R49, R33, c[0x0][0x214], R22 ;  /* 0x0000850021317a24 */ /* 0x000fe200078e0216 */
[----:B------:R-:W-:Y:S02]  /*37a0*/  IADD3 R28, P3, R28, 0x200, RZ ;  /* 0x000002001c1c7810 */ /* 0x000fe40007f7e0ff */
[----:B------:R-:W-:Y:S02]  /*37b0*/  IADD3.X R0, RZ, R0, RZ, P1, !PT ;  /* 0x00000000ff007210 */ /* 0x000fe40000ffe4ff */
[----:B------:R-:W-:Y:S02]  /*37c0*/  IADD3 R3, R3, R49, RZ ;  /* 0x0000003103037210 */ /* 0x000fe40007ffe0ff */
[----:B------:R-:W-:Y:S02]  /*37d0*/  IADD3.X R29, RZ, R29, RZ, P2, !PT ;  /* 0x0000001dff1d7210 */ /* 0x000fe400017fe4ff */
[----:B------:R-:W-:Y:S01]  /*37e0*/  IADD3.X R27, RZ, R27, RZ, P3, !PT ;  /* 0x0000001bff1b7210 */ /* 0x000fe20001ffe4ff */
[----:B------:R-:W-:Y:S01]  /*37f0*/  IMAD.WIDE.U32 R2, R37, c[0x0][0x218], R2 ;  /* 0x0000860025027a25 */ /* 0x000fe200078e0002 */
[----:B------:R-:W-:Y:S01]  /*3800*/  BAR.SYNC.DEFER_BLOCKING 0x0 ;  /* 0x0000000000007b1d */ /* 0x000fe20000010000 */
[----:B--2---:R-:W-:-:S02]  /*3810*/  HADD2.F32 R18, -RZ, R9.H0_H0 ;  /* 0x20000009ff127230 */ /* 0x004fc40000004100 */
[--C-:B------:R-:W-:Y:S02]  /*3820*/  HADD2.F32 R14, -RZ, R8.reuse.H0_H0 ;  /* 0x20000008ff0e7230 */ /* 0x100fe40000004100 */
[----:B------:R-:W-:Y:S01]  /*3830*/  HADD2.F32 R16, -RZ, R8.H1_H1 ;  /* 0x30000008ff107230 */ /* 0x000fe20000004100 */
[----:B0-----:R-:W-:Y:S01]  /*3840*/  FMUL.FTZ R4, R18, -1.4426950216293334961 ;  /* 0xbfb8aa3b12047820 */ /* 0x001fe20000410000 */
[--C-:B------:R-:W-:Y:S01]  /*3850*/  HADD2.F32 R8, -RZ, R10.reuse.H0_H0 ;  /* 0x2000000aff087230 */ /* 0x100fe20000004100 */
[----:B------:R-:W-:Y:S01]  /*3860*/  FMUL.FTZ R15, R14, -1.4426950216293334961 ;  /* 0xbfb8aa3b0e0f7820 */ /* 0x000fe20000410000 */
[--C-:B------:R-:W-:Y:S01]  /*3870*/  HADD2.F32 R13, -RZ, R11.reuse.H1_H1 ;  /* 0x3000000bff0d7230 */ /* 0x100fe20000004100 */
[----:B------:R-:W-:Y:S01]  /*3880*/  FMUL.FTZ R17, R16, -1.4426950216293334961 ;  /* 0xbfb8aa3b10117820 */ /* 0x000fe20000410000 */
[----:B------:R-:W-:Y:S01]  /*3890*/  HADD2.F32 R12, -RZ, R11.H0_H0 ;  /* 0x2000000bff0c7230 */ /* 0x000fe20000004100 */
[----:B------:R-:W-:Y:S01]  /*38a0*/  FMUL.FTZ R6, R8, -1.4426950216293334961 ;  /* 0xbfb8aa3b08067820 */ /* 0x000fe20000410000 */
[----:B------:R-:W-:Y:S01]  /*38b0*/  HADD2.F32 R19, -RZ, R9.H1_H1 ;  /* 0x30000009ff137230 */ /* 0x000fe20000004100 */
[----:B------:R-:W-:Y:S01]  /*38c0*/  FMUL.FTZ R11, R13, -1.4426950216293334961 ;  /* 0xbfb8aa3b0d0b7820 */ /* 0x000fe20000410000 */
[----:B------:R-:W0:Y:S01]  /*38d0*/  MUFU.EX2 R4, R4 ;  /* 0x0000000400047308 */ /* 0x000e220000000800 */
[----:B------:R-:W-:Y:S01]  /*38e0*/  FMUL.FTZ R9, R12, -1.4426950216293334961 ;  /* 0xbfb8aa3b0c097820 */ /* 0x000fe20000410000 */
[----:B------:R-:W-:Y:S01]  /*38f0*/  HADD2.F32 R10, -RZ, R10.H1_H1 ;  /* 0x3000000aff0a7230 */ /* 0x000fe20000004100 */
[----:B------:R-:W-:-:S04]  /*3900*/  FMUL.FTZ R5, R19, -1.4426950216293334961 ;  /* 0xbfb8aa3b13057820 */ /* 0x000fc80000410000 */
[----:B------:R-:W-:Y:S01]  /*3910*/  FMUL.FTZ R7, R10, -1.4426950216293334961 ;  /* 0xbfb8aa3b0a077820 */ /* 0x000fe20000410000 */
[----:B------:R-:W2:Y:S08]  /*3920*/  MUFU.EX2 R6, R6 ;  /* 0x0000000600067308 */ /* 0x000eb00000000800 */
[----:B------:R-:W-:Y:S01]  /*3930*/  MUFU.EX2 R11, R11 ;  /* 0x0000000b000b7308 */ /* 0x000fe20000000800 */
[----:B0-----:R-:W-:-:S07]  /*3940*/  FADD.FTZ R4, R4, 1 ;  /* 0x3f80000004047421 */ /* 0x001fce0000010000 */
[----:B------:R-:W0:Y:S01]  /*3950*/  MUFU.EX2 R9, R9 ;  /* 0x0000000900097308 */ /* 0x000e220000000800 */
[----:B--2---:R-:W-:-:S07]  /*3960*/  FADD.FTZ R6, R6, 1 ;  /* 0x3f80000006067421 */ /* 0x004fce0000010000 */
[----:B------:R-:W2:Y:S08]  /*3970*/  MUFU.EX2 R15, R15 ;  /* 0x0000000f000f7308 */ /* 0x000eb00000000800 */
[----:B------:R-:W3:Y:S01]  /*3980*/  MUFU.EX2 R17, R17 ;  /* 0x0000001100117308 */ /* 0x000ee20000000800 */
[----:B0-----:R-:W-:-:S07]  /*3990*/  FADD.FTZ R9, R9, 1 ;  /* 0x3f80000009097421 */ /* 0x001fce0000010000 */
[----:B------:R-:W0:Y:S01]  /*39a0*/  MUFU.EX2 R5, R5 ;  /* 0x0000000500057308 */ /* 0x000e220000000800 */
[----:B--2---:R-:W-:-:S07]  /*39b0*/  FADD.FTZ R15, R15, 1 ;  /* 0x3f8000000f0f7421 */ /* 0x004fce0000010000 */
[----:B------:R-:W2:Y:S01]  /*39c0*/  MUFU.EX2 R7, R7 ;  /* 0x0000000700077308 */ /* 0x000ea20000000800 */
[----:B---3--:R-:W-:-:S07]  /*39d0*/  FADD.FTZ R17, R17, 1 ;  /* 0x3f80000011117421 */ /* 0x008fce0000010000 */
[----:B------:R3:W-:Y:S01]  /*39e0*/  MUFU.RCP R21, R4 ;  /* 0x0000000400157308 */ /* 0x0007e20000001000 */
[----:B0-----:R-:W-:-:S07]  /*39f0*/  FADD.FTZ R5, R5, 1 ;  /* 0x3f80000005057421 */ /* 0x001fce0000010000 */
[----:B------:R-:W0:Y:S01]  /*3a00*/  MUFU.RCP R23, R6 ;  /* 0x0000000600177308 */ /* 0x000e220000001000 */
[----:B---3--:R-:W-:Y:S02]  /*3a10*/  FADD.FTZ R4, R11, 1 ;  /* 0x3f8000000b047421 */ /* 0x008fe40000010000 */
[----:B--2---:R-:W-:-:S05]  /*3a20*/  FADD.FTZ R7, R7, 1 ;  /* 0x3f80000007077421 */ /* 0x004fca0000010000 */
[----:B------:R0:W2:Y:S08]  /*3a30*/  MUFU.RCP R47, R9 ;  /* 0x00000009002f7308 */ /* 0x0000b00000001000 */
[----:B------:R-:W3:Y:S01]  /*3a40*/  MUFU.RCP R4, R4 ;  /* 0x0000000400047308 */ /* 0x000ee20000001000 */
[----:B0-----:R-:W-:Y:S02]  /*3a50*/  FMUL.FTZ R9, R8, R23 ;  /* 0x0000001708097220 */ /* 0x001fe40000410000 */
[----:B------:R-:W-:-:S02]  /*3a60*/  IMAD R8, R36, c[0x0][0x218], RZ ;  /* 0x0000860024087a24 */ /* 0x000fc400078e02ff */
[----:B------:R-:W-:-:S03]  /*3a70*/  FMUL.FTZ R42, R9, R42 ;  /* 0x0000002a092a7220 */ /* 0x000fc60000410000 */
[----:B------:R-:W0:Y:S01]  /*3a80*/  MUFU.RCP R15, R15 ;  /* 0x0000000f000f7308 */ /* 0x000e220000001000 */
[----:B--2---:R-:W-:-:S07]  /*3a90*/  FMUL.FTZ R11, R12, R47 ;  /* 0x0000002f0c0b7220 */ /* 0x004fce0000410000 */
[----:B------:R0:W2:Y:S01]  /*3aa0*/  MUFU.RCP R20, R5 ;  /* 0x0000000500147308 */ /* 0x0000a20000001000 */
[----:B---3--:R-:W-:Y:S02]  /*3ab0*/  FMUL.FTZ R12, R13, R4 ;  /* 0x000000040d0c7220 */ /* 0x008fe40000410000 */
[----:B------:R-:W-:Y:S01]  /*3ac0*/  IMAD R13, R37, c[0x0][0x21c], R8 ;  /* 0x00008700250d7a24 */ /* 0x000fe200078e0208 */
[----:B------:R-:W-:Y:S01]  /*3ad0*/  LEA R8, P0, R2, c[0x0][0x270], 0x1 ;  /* 0x00009c0002087a11 */ /* 0x000fe200078008ff */
[----:B------:R-:W-:-:S03]  /*3ae0*/  FMUL.FTZ R12, R12, R45 ;  /* 0x0000002d0c0c7220 */ /* 0x000fc60000410000 */
[----:B------:R-:W3:Y:S01]  /*3af0*/  MUFU.RCP R17, R17 ;  /* 0x0000001100117308 */ /* 0x000ee20000001000 */
[----:B0-----:R-:W-:Y:S01]  /*3b00*/  FMUL.FTZ R5, R14, R15 ;  /* 0x0000000f0e057220 */ /* 0x001fe20000410000 */
[----:B------:R-:W-:-:S03]  /*3b10*/  IADD3 R3, R3, R13, RZ ;  /* 0x0000000d03037210 */ /* 0x000fc60007ffe0ff */
[----:B------:R-:W-:Y:S01]  /*3b20*/  FMUL.FTZ R4, R5, R38 ;  /* 0x0000002605047220 */ /* 0x000fe20000410000 */
[----:B------:R-:W-:Y:S02]  /*3b30*/  LEA.HI.X R9, R2, c[0x0][0x274], R3, 0x1, P0 ;  /* 0x00009d0002097a11 */ /* 0x000fe400000f0c03 */
[----:B------:R0:W4:Y:S01]  /*3b40*/  MUFU.RCP R25, R7 ;  /* 0x0000000700197308 */ /* 0x0001220000001000 */
[----:B--2---:R-:W-:Y:S01]  /*3b50*/  FMUL.FTZ R6, R19, R20 ;  /* 0x0000001413067220 */ /* 0x004fe20000410000 */
[----:B------:R-:W-:Y:S01]  /*3b60*/  ISETP.GE.AND P0, PT, R31, c[0x0][0x174], PT ;  /* 0x00005d001f007a0c */ /* 0x000fe20003f06270 */
[----:B------:R-:W-:-:S04]  /*3b70*/  IMAD.WIDE R2, R32, 0x10, R8 ;  /* 0x0000001020027825 */ /* 0x000fc800078e0208 */
[----:B------:R-:W-:Y:S02]  /*3b80*/  FMUL.FTZ R6, R6, R41 ;  /* 0x0000002906067220 */ /* 0x000fe40000410000 */
[----:B0-----:R-:W-:Y:S02]  /*3b90*/  FMUL.FTZ R7, R18, R21 ;  /* 0x0000001512077220 */ /* 0x001fe40000410000 */
[----:B---3--:R-:W-:Y:S02]  /*3ba0*/  FMUL.FTZ R16, R16, R17 ;  /* 0x0000001110107220 */ /* 0x008fe40000410000 */
[----:B------:R-:W-:Y:S02]  /*3bb0*/  FMUL.FTZ R5, R7, R40 ;  /* 0x0000002807057220 */ /* 0x000fe40000410000 */
[----:B------:R-:W-:Y:S02]  /*3bc0*/  FMUL.FTZ R39, R16, R39 ;  /* 0x0000002710277220 */ /* 0x000fe40000410000 */
[----:B----4-:R-:W-:Y:S01]  /*3bd0*/  FMUL.FTZ R10, R10, R25 ;  /* 0x000000190a0a7220 */ /* 0x010fe20000410000 */
[----:B------:R-:W-:Y:S01]  /*3be0*/  F2FP.PACK_AB R5, R6, R5 ;  /* 0x000000050605723e */ /* 0x000fe200000000ff */
[----:B------:R-:W-:Y:S01]  /*3bf0*/  FMUL.FTZ R7, R11, R44 ;  /* 0x0000002c0b077220 */ /* 0x000fe20000410000 */
[----:B------:R-:W-:Y:S01]  /*3c00*/  F2FP.PACK_AB R4, R39, R4 ;  /* 0x000000042704723e */ /* 0x000fe200000000ff */
[----:B------:R-:W-:-:S03]  /*3c10*/  FMUL.FTZ R43, R10, R43 ;  /* 0x0000002b0a2b7220 */ /* 0x000fc60000410000 */
[----:B------:R-:W-:Y:S02]  /*3c20*/  F2FP.PACK_AB R7, R12, R7 ;  /* 0x000000070c07723e */ /* 0x000fe400000000ff */
[----:B------:R-:W-:-:S05]  /*3c30*/  F2FP.PACK_AB R6, R43, R42 ;  /* 0x0000002a2b06723e */ /* 0x000fca00000000ff */
[----:B------:R0:W-:Y:S01]  /*3c40*/  STG.E.128 [R2.64], R4 ;  /* 0x0000000402007986 */ /* 0x0001e2000c101d04 */
[----:B------:R-:W-:Y:S01]  /*3c50*/  @P0 CALL.REL.NOINC `(.L_x_2325) ;  /* 0x0000001000000944 */ /* 0x000fe20003c00000 */
[----:B------:R-:W-:Y:S05]  /*3c60*/  BRA `(.L_x_2326) ;  /* 0xffffc88000007947 */ /* 0x000fea000383ffff */
.L_x_2325:
[----:B------:R-:W-:Y:S05]  /*3c70*/  EXIT ;  /* 0x000000000000794d */ /* 0x000fea0003800000 */
.L_x_2327:
        /* <DEDUP_REMOVED lines=16> */
.L_x_5379:


//--------------------- .text._Z25selective_scan_fwd_kernelI32Selective_Scan_fwd_kernel_traitsILi32ELi8ELi1ELb1ELb1ELb0ELb0EN3c104HalfENS1_7complexIfEEEEv13SSMParamsBase --------------------------
	.section	.text._Z25selective_scan_fwd_kernelI32Selective_Scan_fwd_kernel_traitsILi32ELi8ELi1ELb1ELb1ELb0ELb0EN3c104HalfENS1_7complexIfEEEEv13SSMParamsBase,"ax",@progbits
	.sectioninfo	@"SHI_REGISTERS=96"
	.align	128
        .global         _Z25selective_scan_fwd_kernelI32Selective_Scan_fwd_kernel_traitsILi32ELi8ELi1ELb1ELb1ELb0ELb0EN3c104HalfENS1_7complexIfEEEEv13SSMParamsBase
        .type           _Z25selective_scan_fwd_kernelI32Selective_Scan_fwd_kernel_traitsILi32ELi8ELi1ELb1ELb1ELb0ELb0EN3c104HalfENS1_7complexIfEEEEv13SSMParamsBase,@function
        .size           _Z25selective_scan_fwd_kernelI32Selective_Scan_fwd_kernel_traitsILi32ELi8ELi1ELb1ELb1ELb0ELb0EN3c104HalfENS1_7complexIfEEEEv13SSMParamsBase,(.L_x_5380 - _Z25selective_scan_fwd_kernelI32Selective_Scan_fwd_kernel_traitsILi32ELi8ELi1ELb1ELb1ELb0ELb0EN3c104HalfENS1_7complexIfEEEEv13SSMParamsBase)
        .other          _Z25selective_scan_fwd_kernelI32Selective_Scan_fwd_kernel_traitsILi32ELi8ELi1ELb1ELb1ELb0ELb0EN3c104HalfENS1_7complexIfEEEEv13SSMParamsBase,@"STO_CUDA_ENTRY STV_DEFAULT"
_Z25selective_scan_fwd_kernelI32Selective_Scan_fwd_kernel_traitsILi32ELi8ELi1ELb1ELb1ELb0ELb0EN3c104HalfENS1_7complexIfEEEEv13SSMParamsBase:
.text._Z25selective_scan_fwd_kernelI32Selective_Scan_fwd_kernel_traitsILi32ELi8ELi1ELb1ELb1ELb0ELb0EN3c104HalfENS1_7complexIfEEEEv13SSMParamsBase:
        /* <DEDUP_REMOVED lines=25> */
[----:B------:R-:W-:-:S04]  /*0190*/  IMAD R11, R8, R9, RZ ;  /* 0x00000009080b7224 */ /* 0x000fc800078e02ff */
[----:B------:R-:W-:Y:S01]  /*01a0*/  IMAD.HI.U32 R7, R7, R11, R6 ;  /* 0x0000000b07077227 */ /* 0x000fe200078e0006 */
[----:B0-----:R-:W-:-:S04]  /*01b0*/  MOV R11, UR6 ;  /* 0x00000006000b7c02 */ /* 0x001fc80008000f00 */
[----:B------:R-:W-:Y:S01]  /*01c0*/  SHF.R.S32.HI R10, RZ, 0x1f, R11 ;  /* 0x0000001fff0a7819 */ /* 0x000fe2000001140b */
[----:B------:R-:W-:-:S04]  /*01d0*/  IMAD.HI.U32 R8, R7, R2, RZ ;  /* 0x0000000207087227 */ /* 0x000fc800078e00ff */
[----:B------:R-:W-:Y:S01]  /*01e0*/  IMAD R16, R10, c[0x0][0x1e0], RZ ;  /* 0x000078000a107a24 */ /* 0x000fe200078e02ff */
[----:B------:R-:W-:Y:S01]  /*01f0*/  IADD3 R0, -R8, RZ, RZ ;  /* 0x000000ff08007210 */ /* 0x000fe20007ffe1ff */
[----:B------:R-:W-:Y:S02]  /*0200*/  IMAD R18, R10, c[0x0][0x190], RZ ;  /* 0x000064000a127a24 */ /* 0x000fe400078e02ff */
[----:B------:R-:W-:Y:S01]  /*0210*/  IMAD R17, R11, c[0x0][0x1e4], R16 ;  /* 0x000079000b117a24 */ /* 0x000fe200078e0210 */
[----:B------:R-:W-:Y:S01]  /*0220*/  MOV R16, c[0x0][0x174] ;  /* 0x00005d0000107a02 */ /* 0x000fe20000000f00 */
[----:B------:R-:W-:Y:S02]  /*0230*/  IMAD R0, R9, R0, R2 ;  /* 0x0000000009007224 */ /* 0x000fe400078e0202 */
[----:B------:R-:W-:-:S03]  /*0240*/  IMAD.WIDE.U32 R2, R11, c[0x0][0x1d0], RZ ;  /* 0x000074000b027a25 */ /* 0x000fc600078e00ff */
[----:B------:R-:W-:Y:S01]  /*0250*/  ISETP.GT.U32.AND P1, PT, R9, R0, PT ;  /* 0x000000000900720c */ /* 0x000fe20003f24070 */
[----:B------:R-:W-:-:S04]  /*0260*/  IMAD.WIDE.U32 R6, R11, c[0x0][0x190], RZ ;  /* 0x000064000b067a25 */ /* 0x000fc800078e00ff */
[----:B----4-:R-:W-:-:S04]  /*0270*/  IMAD.WIDE.U32 R4, R11, c[0x0][0x1e0], RZ ;  /* 0x000078000b047a25 */ /* 0x010fc800078e00ff */
[----:B------:R-:W-:Y:S01]  /*0280*/  IMAD R19, R11, c[0x0][0x194], R18 ;  /* 0x000065000b137a24 */ /* 0x000fe200078e0212 */
[----:B------:R-:W-:-:S03]  /*0290*/  IADD3 R5, R5, R17, RZ ;  /* 0x0000001105057210 */ /* 0x000fc60007ffe0ff */
[-C--:B------:R-:W-:Y:S02]  /*02a0*/  @!P1 IADD3 R0, R0, -R9.reuse, RZ ;  /* 0x8000000900009210 */ /* 0x080fe40007ffe0ff */
[----:B------:R-:W-:Y:S01]  /*02b0*/  @!P1 IADD3 R8, R8, 0x1, RZ ;  /* 0x0000000108089810 */ /* 0x000fe20007ffe0ff */
[C---:B------:R-:W-:Y:S01]  /*02c0*/  IMAD.WIDE.U32 R4, R15.reuse, c[0x0][0x1e8], R4 ;  /* 0x00007a000f047a25 */ /* 0x040fe200078e0004 */
[----:B------:R-:W-:Y:S02]  /*02d0*/  ISETP.GE.U32.AND P0, PT, R0, R9, PT ;  /* 0x000000090000720c */ /* 0x000fe40003f06070 */
[----:B------:R-:W-:Y:S02]  /*02e0*/  LOP3.LUT R0, R15, c[0x0][0x178], RZ, 0x3c, !PT ;  /* 0x00005e000f007a12 */ /* 0x000fe400078e3cff */
[----:B------:R-:W-:Y:S02]  /*02f0*/  ISETP.NE.AND P1, PT, RZ, c[0x0][0x178], PT ;  /* 0x00005e00ff007a0c */ /* 0x000fe40003f25270 */
[----:B------:R-:W-:Y:S01]  /*0300*/  ISETP.GE.AND P2, PT, R0, RZ, PT ;  /* 0x000000ff0000720c */ /* 0x000fe20003f46270 */
[----:B------:R-:W-:Y:S01]  /*0310*/  IMAD R0, R10, c[0x0][0x1d0], RZ ;  /* 0x000074000a007a24 */ /* 0x000fe200078e02ff */
[----:B------:R-:W-:-:S03]  /*0320*/  IADD3 R7, R7, R19, RZ ;  /* 0x0000001307077210 */ /* 0x000fc60007ffe0ff */
        /* <DEDUP_REMOVED lines=27> */
[----:B------:R-:W-:Y:S02]  /*04e0*/  MOV R3, R2 ;  /* 0x0000000200037202 */ /* 0x000fe40000000f00 */
[----:B------:R-:W-:Y:S02]  /*04f0*/  MOV R4, R5 ;  /* 0x0000000500047202 */ /* 0x000fe40000000f00 */
[----:B------:R-:W-:Y:S02]  /*0500*/  MOV R2, R0 ;  /* 0x0000000000027202 */ /* 0x000fe40000000f00 */
[----:B------:R-:W-:Y:S02]  /*0510*/  MOV R7, RZ ;  /* 0x000000ff00077202 */ /* 0x000fe40000000f00 */
[----:B------:R-:W-:Y:S02]  /*0520*/  MOV R6, R18 ;  /* 0x0000001200067202 */ /* 0x000fe40000000f00 */
[----:B------:R-:W-:-:S02]  /*0530*/  MOV R5, R19 ;  /* 0x0000001300057202 */ /* 0x000fc40000000f00 */
[----:B01----:R-:W-:Y:S02]  /*0540*/  MOV R0, R16 ;  /* 0x0000001000007202 */ /* 0x003fe40000000f00 */
.L_x_2349:
[----:B------:R-:W-:Y:S01]  /*0550*/  BAR.SYNC.DEFER_BLOCKING 0x0 ;  /* 0x0000000000007b1d */ /* 0x000fe20000010000 */
[----:B0-----:R-:W-:Y:S02]  /*0560*/  MOV R16, R4 ;  /* 0x0000000400107202 */ /* 0x001fe40000000f00 */
[----:B------:R-:W-:-:S05]  /*0570*/  MOV R17, R3 ;  /* 0x0000000300117202 */ /* 0x000fca0000000f00 */
[----:B------:R-:W-:-:S06]  /*0580*/  IMAD.WIDE R24, R9, 0x10, R16 ;  /* 0x0000001009187825 */ /* 0x000fcc00078e0210 */
[----:B------:R-:W2:Y:S01]  /*0590*/  LDG.E.128 R24, [R24.64] ;  /* 0x0000000418187981 */ /* 0x000ea2000c1e1d00 */
[----:B------:R-:W-:Y:S02]  /*05a0*/  MOV R16, R6 ;  /* 0x0000000600107202 */ /* 0x000fe40000000f00 */
[----:B------:R-:W-:-:S05]  /*05b0*/  MOV R17, R5 ;  /* 0x0000000500117202 */ /* 0x000fca0000000f00 */
[----:B------:R-:W-:-:S06]  /*05c0*/  IMAD.WIDE R20, R9, 0x10, R16 ;  /* 0x0000001009147825 */ /* 0x000fcc00078e0210 */
[----:B-----5:R-:W5:Y:S01]  /*05d0*/  LDG.E.128 R20, [R20.64] ;  /* 0x0000000414147981 */ /* 0x020f62000c1e1d00 */
[----:B------:R-:W-:Y:S01]  /*05e0*/  ULDC.U8 UR6, c[0x0][0x17e] ;  /* 0x00005f8000067ab9 */ /* 0x000fe20000000000 */
[----:B------:R-:W-:Y:S01]  /*05f0*/  BSSY B0, `(.L_x_2328) ;  /* 0x0000039000007945 */ /* 0x000fe20003800000 */
        /* <DEDUP_REMOVED lines=11> */
[--C-:B------:R-:W-:Y:S01]  /*06b0*/  HADD2.F32 R25, -RZ, R27.reuse.H0_H0 ;  /* 0x2000001bff197230 */ /* 0x100fe20000004100 */
[----:B------:R-:W-:Y:S01]  /*06c0*/  ISETP.EQ.OR P4, PT, RZ, UR6, P2 ;  /* 0x00000006ff007c0c */ /* 0x000fe20009782670 */
[--C-:B------:R-:W-:Y:S01]  /*06d0*/  FADD.FTZ R32, R33, R12.reuse ;  /* 0x0000000c21207221 */ /* 0x100fe20000010000 */
[----:B------:R-:W-:Y:S01]  /*06e0*/  HADD2.F32 R27, -RZ, R27.H1_H1 ;  /* 0x3000001bff1b7230 */ /* 0x000fe20000004100 */
        /* <DEDUP_REMOVED lines=41> */
.L_x_2329:
[----:B------:R-:W-:Y:S05]  /*0980*/  BSYNC B0 ;  /* 0x0000000000007941 */ /* 0x000fea0003800000 */
.L_x_2328:
        /* <DEDUP_REMOVED lines=42> */
.L_x_2331:
[----:B------:R-:W-:Y:S05]  /*0c30*/  BSYNC B0 ;  /* 0x0000000000007941 */ /* 0x000fea0003800000 */
.L_x_2330:
        /* <DEDUP_REMOVED lines=33> */
.L_x_2333:
[----:B------:R-:W-:Y:S05]  /*0e50*/  BSYNC B0 ;  /* 0x0000000000007941 */ /* 0x000fea0003800000 */
.L_x_2332:
        /* <DEDUP_REMOVED lines=33> */
.L_x_2335:
[----:B------:R-:W-:Y:S05]  /*1070*/  BSYNC B0 ;  /* 0x0000000000007941 */ /* 0x000fea0003800000 */
.L_x_2334:
        /* <DEDUP_REMOVED lines=33> */
.L_x_2337:
[----:B------:R-:W-:Y:S05]  /*1290*/  BSYNC B0 ;  /* 0x0000000000007941 */ /* 0x000fea0003800000 */
.L_x_2336:
        /* <DEDUP_REMOVED lines=33> */
.L_x_2339:
[----:B------:R-:W-:Y:S05]  /*14b0*/  BSYNC B0 ;  /* 0x0000000000007941 */ /* 0x000fea0003800000 */
.L_x_2338:
        /* <DEDUP_REMOVED lines=33> */
.L_x_2341:
[----:B------:R-:W-:Y:S05]  /*16d0*/  BSYNC B0 ;  /* 0x0000000000007941 */ /* 0x000fea0003800000 */
.L_x_2340:
        /* <DEDUP_REMOVED lines=33> */
.L_x_2343:
[----:B------:R-:W-:Y:S05]  /*18f0*/  BSYNC B0 ;  /* 0x0000000000007941 */ /* 0x000fea0003800000 */
.L_x_2342:
[----:B------:R-:W-:Y:S01]  /*1900*/  BAR.SYNC.DEFER_BLOCKING 0x0 ;  /* 0x0000000000007b1d */ /* 0x000fe20000010000 */
[----:B------:R-:W-:Y:S01]  /*1910*/  ISETP.GE.AND P0, PT, R27, 0x1, PT ;  /* 0x000000011b00780c */ /* 0x000fe20003f06270 */
[----:B-----5:R-:W-:Y:S02]  /*1920*/  HADD2.F32 R44, -RZ, R20.H0_H0 ;  /* 0x20000014ff2c7230 */ /* 0x020fe40000004100 */
[----:B------:R-:W-:Y:S02]  /*1930*/  HADD2.F32 R48, -RZ, R22.H0_H0 ;  /* 0x20000016ff307230 */ /* 0x000fe40000004100 */
[----:B------:R-:W-:Y:S01]  /*1940*/  HADD2.F32 R20, -RZ, R20.H1_H1 ;  /* 0x30000014ff147230 */ /* 0x000fe20000004100 */
[-C--:B------:R-:W-:Y:S01]  /*1950*/  FMUL.FTZ R36, R44, R13.reuse ;  /* 0x0000000d2c247220 */ /* 0x080fe20000410000 */
[--C-:B------:R-:W-:Y:S01]  /*1960*/  HADD2.F32 R46, -RZ, R21.reuse.H0_H0 ;  /* 0x20000015ff2e7230 */ /* 0x100fe20000004100 */
[-C--:B------:R-:W-:Y:S01]  /*1970*/  FMUL.FTZ R40, R48, R13.reuse ;  /* 0x0000000d30287220 */ /* 0x080fe20000410000 */
[----:B------:R-:W-:Y:S01]  /*1980*/  HADD2.F32 R24, -RZ, R21.H1_H1 ;  /* 0x30000015ff187230 */ /* 0x000fe20000004100 */
[-C--:B------:R-:W-:Y:S01]  /*1990*/  FMUL.FTZ R37, R20, R13.reuse ;  /* 0x0000000d14257220 */ /* 0x080fe20000410000 */
[----:B------:R-:W-:Y:S01]  /*19a0*/  HADD2.F32 R22, -RZ, R22.H1_H1 ;  /* 0x30000016ff167230 */ /* 0x000fe20000004100 */
[-C--:B------:R-:W-:Y:S01]  /*19b0*/  FMUL.FTZ R38, R46, R13.reuse ;  /* 0x0000000d2e267220 */ /* 0x080fe20000410000 */
[--C-:B------:R-:W-:Y:S01]  /*19c0*/  HADD2.F32 R52, -RZ, R23.reuse.H0_H0 ;  /* 0x20000017ff347230 */ /* 0x100fe20000004100 */
[-C--:B------:R-:W-:Y:S01]  /*19d0*/  FMUL.FTZ R39, R24, R13.reuse ;  /* 0x0000000d18277220 */ /* 0x080fe20000410000 */
[----:B------:R-:W-:Y:S01]  /*19e0*/  HADD2.F32 R26, -RZ, R23.H1_H1 ;  /* 0x30000017ff1a7230 */ /* 0x000fe20000004100 */
        /* <DEDUP_REMOVED lines=13> */
.L_x_2347:
        /* <DEDUP_REMOVED lines=10> */
[----:B------:R-:W-:Y:S01]  /*1b60*/  LEA.HI.X R29, R20, c[0x0][0x224], R21, 0x3, P0 ;  /* 0x00008900141d7a11 */ /* 0x000fe200000f1c15 */
[----:B------:R-:W-:-:S05]  /*1b70*/  IMAD R23, R30, c[0x0][0x1a0], RZ ;  /* 0x000068001e177a24 */ /* 0x000fca00078e02ff */
[----:B------:R-:W2:Y:S01]  /*1b80*/  LDG.E.64 R28, [R28.64] ;  /* 0x000000041c1c7981 */ /* 0x000ea2000c1e1b00 */
[----:B------:R-:W-:Y:S01]  /*1b90*/  IMAD.WIDE.U32 R20, R56, c[0x0][0x1a0], RZ ;  /* 0x0000680038147a25 */ /* 0x000fe200078e00ff */
[----:B------:R-:W-:-:S03]  /*1ba0*/  SHF.L.U32 R51, R9, 0x1, RZ ;  /* 0x0000000109337819 */ /* 0x000fc600000006ff */
[----:B------:R-:W-:Y:S01]  /*1bb0*/  IMAD R23, R56, c[0x0][0x1a4], R23 ;  /* 0x0000690038177a24 */ /* 0x000fe200078e0217 */
[----:B------:R-:W-:-:S04]  /*1bc0*/  LEA R22, P0, R20, R2, 0x1 ;  /* 0x0000000214167211 */ /* 0x000fc800078008ff */
[----:B------:R-:W-:-:S04]  /*1bd0*/  IADD3 R21, R21, R23, RZ ;  /* 0x0000001715157210 */ /* 0x000fc80007ffe0ff */
[----:B------:R-:W-:-:S05]  /*1be0*/  LEA.HI.X R23, R20, R0, R21, 0x1, P0 ;  /* 0x0000000014177211 */ /* 0x000fca00000f0c15 */
[----:B------:R-:W-:-:S05]  /*1bf0*/  IMAD.WIDE R50, R51, 0x10, R22 ;  /* 0x0000001033327825 */ /* 0x000fca00078e0216 */
[----:B------:R2:W3:Y:S04]  /*1c00*/  LDG.E.128 R20, [R50.64] ;  /* 0x0000000432147981 */ /* 0x0004e8000c1e1d00 */
[----:B------:R2:W4:Y:S01]  /*1c10*/  LDG.E.128 R24, [R50.64+0x10] ;  /* 0x0000100432187981 */ /* 0x000522000c1e1d00 */
[----:B------:R-:W-:Y:S01]  /*1c20*/  ISETP.GE.AND P0, PT, R8, 0x1, PT ;  /* 0x000000010800780c */ /* 0x000fe20003f06270 */
[C---:B--2---:R-:W-:Y:S02]  /*1c30*/  FMUL.FTZ R51, R29.reuse, R18 ;  /* 0x000000121d337220 */ /* 0x044fe40000410000 */
[----:B------:R-:W-:Y:S02]  /*1c40*/  FMUL.FTZ R28, R28, 1.4426950216293334961 ;  /* 0x3fb8aa3b1c1c7820 */ /* 0x000fe40000410000 */
[----:B------:R-:W-:-:S02]  /*1c50*/  FMUL.FTZ R54, R29, R17 ;  /* 0x000000111d367220 */ /* 0x000fc40000410000 */
[----:B------:R-:W-:Y:S02]  /*1c60*/  FMUL.FTZ R31, R29, R16 ;  /* 0x000000101d1f7220 */ /* 0x000fe40000410000 */
[----:B------:R-:W-:Y:S02]  /*1c70*/  FMUL.RZ R59, R51, 0.15915493667125701904 ;  /* 0x3e22f983333b7820 */ /* 0x000fe4000040c000 */
[----:B------:R-:W-:Y:S02]  /*1c80*/  FMUL.RZ R54, R54, 0.15915493667125701904 ;  /* 0x3e22f98336367820 */ /* 0x000fe4000040c000 */
[C---:B------:R-:W-:Y:S01]  /*1c90*/  FMUL.FTZ R50, R28.reuse, R17 ;  /* 0x000000111c327220 */ /* 0x040fe20000410000 */
[----:B------:R-:W-:Y:S01]  /*1ca0*/  MUFU.SIN R66, R59 ;  /* 0x0000003b00427308 */ /* 0x000fe20000000400 */
[----:B------:R-:W-:Y:S02]  /*1cb0*/  FMUL.FTZ R51, R28, R18 ;  /* 0x000000121c337220 */ /* 0x000fe40000410000 */
[----:B------:R-:W-:-:S02]  /*1cc0*/  FMUL.RZ R57, R31, 0.15915493667125701904 ;  /* 0x3e22f9831f397820 */ /* 0x000fc4000040c000 */
[C---:B------:R-:W-:Y:S02]  /*1cd0*/  FMUL.FTZ R31, R28.reuse, R16 ;  /* 0x000000101c1f7220 */ /* 0x040fe40000410000 */
[----:B------:R-:W-:Y:S01]  /*1ce0*/  FMUL.FTZ R70, R28, R33 ;  /* 0x000000211c467220 */ /* 0x000fe20000410000 */
[----:B------:R-:W-:Y:S01]  /*1cf0*/  MUFU.COS R63, R54 ;  /* 0x00000036003f7308 */ /* 0x000fe20000000000 */
[----:B---3--:R-:W-:Y:S02]  /*1d00*/  HADD2.F32 R72, -RZ, R21.H1_H1 ;  /* 0x30000015ff487230 */ /* 0x008fe40000004100 */
[----:B------:R-:W-:Y:S02]  /*1d10*/  HADD2.F32 R81, -RZ, R22.H0_H0 ;  /* 0x20000016ff517230 */ /* 0x000fe40000004100 */
[----:B------:R-:W-:-:S03]  /*1d20*/  HADD2.F32 R86, -RZ, R23.H0_H0 ;  /* 0x20000017ff567230 */ /* 0x000fc60000004100 */
[----:B------:R0:W1:Y:S01]  /*1d30*/  MUFU.EX2 R64, R50 ;  /* 0x0000003200407308 */ /* 0x0000620000000800 */
[----:B------:R-:W-:Y:S01]  /*1d40*/  FMUL.FTZ R72, R45, R72 ;  /* 0x000000482d487220 */ /* 0x000fe20000410000 */
[----:B----4-:R-:W-:Y:S01]  /*1d50*/  HADD2.F32 R87, -RZ, R24.H0_H0 ;  /* 0x20000018ff577230 */ /* 0x010fe20000004100 */
[----:B------:R-:W-:Y:S01]  /*1d60*/  FMUL.FTZ R81, R46, R81 ;  /* 0x000000512e517220 */ /* 0x000fe20000410000 */
[----:B------:R-:W-:Y:S01]  /*1d70*/  HADD2.F32 R84, -RZ, R27.H1_H1 ;  /* 0x3000001bff547230 */ /* 0x000fe20000004100 */
[----:B------:R-:W-:Y:S02]  /*1d80*/  FMUL.FTZ R86, R47, R86 ;  /* 0x000000562f567220 */ /* 0x000fe40000410000 */
[----:B------:R-:W-:Y:S01]  /*1d90*/  FMUL.FTZ R87, R48, R87 ;  /* 0x0000005730577220 */ /* 0x000fe20000410000 */
[----:B------:R2:W3:Y:S01]  /*1da0*/  MUFU.SIN R65, R54 ;  /* 0x0000003600417308 */ /* 0x0004e20000000400 */
[----:B0-----:R-:W-:Y:S02]  /*1db0*/  FMUL.FTZ R50, R29, R32 ;  /* 0x000000201d327220 */ /* 0x001fe40000410000 */
[----:B------:R-:W-:-:S02]  /*1dc0*/  FMUL.FTZ R84, R53, R84 ;  /* 0x0000005435547220 */ /* 0x000fc40000410000 */
[----:B------:R-:W-:Y:S02]  /*1dd0*/  FMUL.RZ R61, R50, 0.15915493667125701904 ;  /* 0x3e22f983323d7820 */ /* 0x000fe4000040c000 */
[----:B------:R-:W-:Y:S01]  /*1de0*/  FMUL.FTZ R50, R29, R33 ;  /* 0x000000211d327220 */ /* 0x000fe20000410000 */
[----:B------:R0:W-:Y:S01]  /*1df0*/  MUFU.COS R60, R59 ;  /* 0x0000003b003c7308 */ /* 0x0001e20000000000 */
[----:B-1----:R-:W-:Y:S02]  /*1e00*/  FMUL.FTZ R63, R64, R63 ;  /* 0x0000003f403f7220 */ /* 0x002fe40000410000 */
[----:B--2---:R-:W-:Y:S02]  /*1e10*/  FMUL.FTZ R54, R28, R32 ;  /* 0x000000201c367220 */ /* 0x004fe40000410000 */
[----:B------:R-:W-:-:S03]  /*1e20*/  FMUL.RZ R71, R50, 0.15915493667125701904 ;  /* 0x3e22f98332477820 */ /* 0x000fc6000040c000 */
[----:B------:R-:W1:Y:S01]  /*1e30*/  MUFU.EX2 R51, R51 ;  /* 0x0000003300337308 */ /* 0x000e620000000800 */
[----:B---3--:R-:W-:Y:S02]  /*1e40*/  FMUL.FTZ R64, R64, R65 ;  /* 0x0000004140407220 */ /* 0x008fe40000410000 */
[----:B0-----:R-:W-:-:S05]  /*1e50*/  FMUL.FTZ R59, R28, R34 ;  /* 0x000000221c3b7220 */ /* 0x001fca0000410000 */
[----:B------:R-:W-:Y:S08]  /*1e60*/  MUFU.SIN R62, R57 ;  /* 0x00000039003e7308 */ /* 0x000ff00000000400 */
[----:B------:R-:W-:Y:S01]  /*1e70*/  MUFU.COS R58, R57 ;  /* 0x00000039003a7308 */ /* 0x000fe20000000000 */
[C---:B-1----:R-:W-:Y:S02]  /*1e80*/  FMUL.FTZ R65, R51.reuse, R60 ;  /* 0x0000003c33417220 */ /* 0x042fe40000410000 */
[----:B------:R-:W-:Y:S01]  /*1e90*/  FMUL.FTZ R66, R51, R66 ;  /* 0x0000004233427220 */ /* 0x000fe20000410000 */
[----:B------:R-:W-:-:S04]  /*1ea0*/  HADD2.F32 R51, -RZ, R20.H1_H1 ;  /* 0x30000014ff337230 */ /* 0x000fc80000004100 */
[----:B------:R0:W1:Y:S01]  /*1eb0*/  MUFU.EX2 R55, R31 ;  /* 0x0000001f00377308 */ /* 0x0000620000000800 */
[----:B------:R-:W-:Y:S02]  /*1ec0*/  FMUL.FTZ R78, R44, R51 ;  /* 0x000000332c4e7220 */ /* 0x000fe40000410000 */
[----:B------:R-:W-:-:S04]  /*1ed0*/  IMAD R51, R30, c[0x0][0x1c0], RZ ;  /* 0x000070001e337a24 */ /* 0x000fc800078e02ff */
[----:B------:R-:W-:Y:S01]  /*1ee0*/  IMAD R51, R56, c[0x0][0x1c4], R51 ;  /* 0x0000710038337a24 */ /* 0x000fe200078e0233 */
[----:B------:R-:W-:Y:S01]  /*1ef0*/  MUFU.SIN R75, R61 ;  /* 0x0000003d004b7308 */ /* 0x000fe20000000400 */
[----:B0-----:R-:W-:-:S04]  /*1f00*/  FMUL.FTZ R31, R29, R19 ;  /* 0x000000131d1f7220 */ /* 0x001fc80000410000 */
[----:B------:R-:W-:Y:S02]  /*1f10*/  FMUL.RZ R57, R31, 0.15915493667125701904 ;  /* 0x3e22f9831f397820 */ /* 0x000fe4000040c000 */
[----:B------:R-:W-:Y:S01]  /*1f20*/  FMUL.FTZ R31, R28, R19 ;  /* 0x000000131c1f7220 */ /* 0x000fe20000410000 */
[----:B------:R0:W-:Y:S01]  /*1f30*/  MUFU.COS R73, R61 ;  /* 0x0000003d00497308 */ /* 0x0001e20000000000 */
[----:B-1----:R-:W-:-:S07]  /*1f40*/  FMUL.FTZ R62, R55, R62 ;  /* 0x0000003e373e7220 */ /* 0x002fce0000410000 */
[----:B------:R-:W-:Y:S01]  /*1f50*/  MUFU.SIN R69, R57 ;  /* 0x0000003900457308 */ /* 0x000fe20000000400 */
[----:B0-----:R-:W-:Y:S02]  /*1f60*/  FMUL.FTZ R61, R55, R58 ;  /* 0x0000003a373d7220 */ /* 0x001fe40000410000 */
[----:B------:R-:W-:-:S04]  /*1f70*/  FMUL.FTZ R55, R29, R35 ;  /* 0x000000231d377220 */ /* 0x000fc80000410000 */
[----:B------:R-:W-:Y:S01]  /*1f80*/  FMUL.RZ R55, R55, 0.15915493667125701904 ;  /* 0x3e22f98337377820 */ /* 0x000fe2000040c000 */
[----:B------:R0:W-:Y:S08]  /*1f90*/  MUFU.COS R67, R57 ;  /* 0x0000003900437308 */ /* 0x0001f00000000000 */
[----:B------:R-:W1:Y:S01]  /*1fa0*/  MUFU.EX2 R54, R54 ;  /* 0x0000003600367308 */ /* 0x000e620000000800 */
[----:B0-----:R-:W-:-:S02]  /*1fb0*/  FMUL.FTZ R57, R28, R35 ;  /* 0x000000231c397220 */ /* 0x001fc40000410000 */
[----:B------:R-:W-:Y:S01]  /*1fc0*/  FMUL.FTZ R28, R29, R34 ;  /* 0x000000221d1c7220 */ /* 0x000fe20000410000 */
[----:B------:R-:W-:Y:S02]  /*1fd0*/  HADD2.F32 R29, -RZ, R20.H0_H0 ;  /* 0x20000014ff1d7230 */ /* 0x000fe40000004100 */
[----:B------:R-:W-:Y:S01]  /*1fe0*/  HADD2.F32 R20, -RZ, R21.H0_H0 ;  /* 0x20000015ff147230 */ /* 0x000fe20000004100 */
[----:B------:R-:W-:Y:S01]  /*1ff0*/  FMUL.RZ R79, R28, 0.15915493667125701904 ;  /* 0x3e22f9831c4f7820 */ /* 0x000fe2000040c000 */
[----:B------:R-:W0:Y:S01]  /*2000*/  MUFU.EX2 R68, R31 ;  /* 0x0000001f00447308 */ /* 0x000e220000000800 */
[----:B------:R-:W-:Y:S02]  /*2010*/  FMUL.FTZ R74, R44, R29 ;  /* 0x0000001d2c4a7220 */ /* 0x000fe40000410000 */
[----:B------:R-:W-:Y:S02]  /*2020*/  FMUL.FTZ R77, R45, R20 ;  /* 0x000000142d4d7220 */ /* 0x000fe40000410000 */
[----:B------:R-:W-:-:S02]  /*2030*/  FMUL.FTZ R20, R78, R64 ;  /* 0x000000404e147220 */ /* 0x000fc40000410000 */
[----:B------:R-:W-:Y:S01]  /*2040*/  FMUL.FTZ R21, R74, R64 ;  /* 0x000000404a157220 */ /* 0x000fe20000410000 */
[----:B------:R2:W-:Y:S01]  /*2050*/  MUFU.EX2 R31, R70 ;  /* 0x00000046001f7308 */ /* 0x0005e20000000800 */
[----:B-1----:R-:W-:Y:S02]  /*2060*/  FMUL.FTZ R73, R54, R73 ;  /* 0x0000004936497220 */ /* 0x002fe40000410000 */
[----:B------:R-:W-:Y:S02]  /*2070*/  FFMA.FTZ R21, R78, R63, R21 ;  /* 0x0000003f4e157223 */ /* 0x000fe40000010015 */
[----:B------:R-:W-:Y:S02]  /*2080*/  FMUL.FTZ R75, R54, R75 ;  /* 0x0000004b364b7220 */ /* 0x000fe40000410000 */
[----:B------:R-:W-:Y:S01]  /*2090*/  FADD.FTZ R29, R72, R21 ;  /* 0x00000015481d7221 */ /* 0x000fe20000010000 */
[----:B------:R-:W-:Y:S01]  /*20a0*/  MUFU.EX2 R59, R59 ;  /* 0x0000003b003b7308 */ /* 0x000fe20000000800 */
[----:B--2---:R-:W-:Y:S01]  /*20b0*/  FFMA.FTZ R70, R74, R63, -R20 ;  /* 0x0000003f4a467223 */ /* 0x004fe20000010814 */
[----:B------:R-:W-:Y:S01]  /*20c0*/  HADD2.F32 R21, -RZ, R22.H1_H1 ;  /* 0x30000016ff157230 */ /* 0x000fe20000004100 */
[----:B------:R-:W-:-:S02]  /*20d0*/  FMUL.FTZ R22, R66, R29 ;  /* 0x0000001d42167220 */ /* 0x000fc40000410000 */
[----:B------:R-:W-:Y:S02]  /*20e0*/  FADD.FTZ R70, R77, R70 ;  /* 0x000000464d467221 */ /* 0x000fe40000010000 */
[----:B------:R-:W-:Y:S01]  /*20f0*/  FMUL.FTZ R82, R46, R21 ;  /* 0x000000152e527220 */ /* 0x000fe20000410000 */
[----:B------:R-:W1:Y:S01]  /*2100*/  MUFU.COS R60, R79 ;  /* 0x0000004f003c7308 */ /* 0x000e620000000000 */
[-C--:B------:R-:W-:Y:S02]  /*2110*/  FMUL.FTZ R54, R66, R70.reuse ;  /* 0x0000004642367220 */ /* 0x080fe40000410000 */
[C---:B0-----:R-:W-:Y:S02]  /*2120*/  FMUL.FTZ R67, R68.reuse, R67 ;  /* 0x0000004344437220 */ /* 0x041fe40000410000 */
[C---:B------:R-:W-:Y:S02]  /*2130*/  FFMA.FTZ R29, R65.reuse, R29, R54 ;  /* 0x0000001d411d7223 */ /* 0x040fe40000010036 */
[----:B------:R-:W-:Y:S01]  /*2140*/  FMUL.FTZ R68, R68, R69 ;  /* 0x0000004544447220 */ /* 0x000fe20000410000 */
[----:B------:R0:W2:Y:S01]  /*2150*/  MUFU.SIN R28, R79 ;  /* 0x0000004f001c7308 */ /* 0x0000a20000000400 */
[----:B------:R-:W-:Y:S01]  /*2160*/  FFMA.FTZ R22, R65, R70, -R22 ;  /* 0x0000004641167223 */ /* 0x000fe20000010816 */
[----:B------:R-:W-:Y:S01]  /*2170*/  HADD2.F32 R70, -RZ, R25.H0_H0 ;  /* 0x20000019ff467230 */ /* 0x000fe20000004100 */
[----:B------:R-:W-:-:S02]  /*2180*/  FADD.FTZ R29, R82, R29 ;  /* 0x0000001d521d7221 */ /* 0x000fc40000010000 */
[----:B------:R-:W-:Y:S02]  /*2190*/  FADD.FTZ R22, R81, R22 ;  /* 0x0000001651167221 */ /* 0x000fe40000010000 */
[----:B------:R-:W-:Y:S01]  /*21a0*/  FMUL.FTZ R21, R61, R64 ;  /* 0x000000403d157220 */ /* 0x000fe20000410000 */
[----:B------:R-:W-:Y:S01]  /*21b0*/  MUFU.EX2 R57, R57 ;  /* 0x0000003900397308 */ /* 0x000fe20000000800 */
[----:B-1----:R-:W-:Y:S01]  /*21c0*/  FMUL.FTZ R60, R59, R60 ;  /* 0x0000003c3b3c7220 */ /* 0x002fe20000410000 */
[----:B0-----:R-:W-:Y:S01]  /*21d0*/  HADD2.F32 R79, -RZ, R26.H0_H0 ;  /* 0x2000001aff4f7230 */ /* 0x001fe20000004100 */
[----:B------:R-:W-:-:S04]  /*21e0*/  FMUL.FTZ R70, R49, R70 ;  /* 0x0000004631467220 */ /* 0x000fc80000410000 */
[----:B------:R-:W-:Y:S01]  /*21f0*/  FMUL.FTZ R79, R52, R79 ;  /* 0x0000004f344f7220 */ /* 0x000fe20000410000 */
[----:B------:R-:W0:Y:S01]  /*2200*/  MUFU.COS R58, R55 ;  /* 0x00000037003a7308 */ /* 0x000e220000000000 */
[----:B--2---:R-:W-:Y:S02]  /*2210*/  FMUL.FTZ R59, R59, R28 ;  /* 0x0000001c3b3b7220 */ /* 0x004fe40000410000 */
[----:B------:R-:W-:-:S05]  /*2220*/  FMUL.FTZ R28, R68, R29 ;  /* 0x0000001d441c7220 */ /* 0x000fca0000410000 */
[----:B------:R-:W1:Y:S08]  /*2230*/  MUFU.SIN R20, R55 ;  /* 0x0000003700147308 */ /* 0x000e700000000400 */
[----:B------:R-:W2:Y:S01]  /*2240*/  MUFU.SIN R76, R71 ;  /* 0x00000047004c7308 */ /* 0x000ea20000000400 */
[----:B0-----:R-:W-:-:S07]  /*2250*/  FMUL.FTZ R58, R57, R58 ;  /* 0x0000003a393a7220 */ /* 0x001fce0000410000 */
[----:B------:R-:W0:Y:S01]  /*2260*/  MUFU.COS R50, R71 ;  /* 0x0000004700327308 */ /* 0x000e220000000000 */
[----:B-1----:R-:W-:Y:S01]  /*2270*/  FMUL.FTZ R57, R57, R20 ;  /* 0x0000001439397220 */ /* 0x002fe20000410000 */
[----:B------:R-:W-:Y:S01]  /*2280*/  HADD2.F32 R20, -RZ, R23.H1_H1 ;  /* 0x30000017ff147230 */ /* 0x000fe20000004100 */
[----:B------:R-:W-:Y:S01]  /*2290*/  FFMA.FTZ R23, R62, R63, R21 ;  /* 0x0000003f3e177223 */ /* 0x000fe20000010015 */
[----:B------:R-:W-:-:S03]  /*22a0*/  HADD2.F32 R21, -RZ, R24.H1_H1 ;  /* 0x30000018ff157230 */ /* 0x000fc60000004100 */
[----:B------:R-:W-:Y:S02]  /*22b0*/  FMUL.FTZ R85, R47, R20 ;  /* 0x000000142f557220 */ /* 0x000fe40000410000 */
[C---:B--2---:R-:W-:Y:S02]  /*22c0*/  FMUL.FTZ R76, R31.reuse, R76 ;  /* 0x0000004c1f4c7220 */ /* 0x044fe40000410000 */
[----:B------:R-:W-:Y:S02]  /*22d0*/  FMUL.FTZ R20, R66, R23 ;  /* 0x0000001742147220 */ /* 0x000fe40000410000 */
[----:B------:R-:W-:Y:S02]  /*22e0*/  FMUL.FTZ R88, R48, R21 ;  /* 0x0000001530587220 */ /* 0x000fe40000410000 */
[----:B0-----:R-:W-:Y:S02]  /*22f0*/  FMUL.FTZ R69, R31, R50 ;  /* 0x000000321f457220 */ /* 0x001fe40000410000 */
[----:B------:R-:W-:-:S02]  /*2300*/  FMUL.FTZ R50, R68, R22 ;  /* 0x0000001644327220 */ /* 0x000fc40000410000 */
[C---:B------:R-:W-:Y:S02]  /*2310*/  FFMA.FTZ R31, R67.reuse, R22, -R28 ;  /* 0x00000016431f7223 */ /* 0x040fe4000001081c */
[----:B------:R-:W-:Y:S02]  /*2320*/  FMUL.FTZ R22, R62, R64 ;  /* 0x000000403e167220 */ /* 0x000fe40000410000 */
[----:B------:R-:W-:Y:S02]  /*2330*/  FFMA.FTZ R50, R67, R29, R50 ;  /* 0x0000001d43327223 */ /* 0x000fe40000010032 */
[----:B------:R-:W-:Y:S02]  /*2340*/  FFMA.FTZ R22, R61, R63, -R22 ;  /* 0x0000003f3d167223 */ /* 0x000fe40000010816 */
[----:B------:R-:W-:Y:S02]  /*2350*/  FADD.FTZ R54, R85, R50 ;  /* 0x0000003255367221 */ /* 0x000fe40000010000 */
[----:B------:R-:W-:-:S02]  /*2360*/  FFMA.FTZ R28, R65, R22, -R20 ;  /* 0x00000016411c7223 */ /* 0x000fc40000010814 */
[----:B------:R-:W-:Y:S02]  /*2370*/  FMUL.FTZ R22, R66, R22 ;  /* 0x0000001642167220 */ /* 0x000fe40000410000 */
[----:B------:R-:W-:Y:S02]  /*2380*/  FADD.FTZ R50, R86, R31 ;  /* 0x0000001f56327221 */ /* 0x000fe40000010000 */
[----:B------:R-:W-:Y:S02]  /*2390*/  FMUL.FTZ R20, R75, R54 ;  /* 0x000000364b147220 */ /* 0x000fe40000410000 */
[----:B------:R-:W-:Y:S02]  /*23a0*/  FFMA.FTZ R22, R65, R23, R22 ;  /* 0x0000001741167223 */ /* 0x000fe40000010016 */
[-C--:B------:R-:W-:Y:S02]  /*23b0*/  FMUL.FTZ R29, R75, R50.reuse ;  /* 0x000000324b1d7220 */ /* 0x080fe40000410000 */
[----:B------:R-:W-:Y:S01]  /*23c0*/  FFMA.FTZ R50, R73, R50, -R20 ;  /* 0x0000003249327223 */ /* 0x000fe20000010814 */
[----:B------:R-:W-:Y:S01]  /*23d0*/  HADD2.F32 R20, -RZ, R25.H1_H1 ;  /* 0x30000019ff147230 */ /* 0x000fe20000004100 */
[----:B------:R-:W-:-:S02]  /*23e0*/  FMUL.FTZ R21, R68, R22 ;  /* 0x0000001644157220 */ /* 0x000fc40000410000 */
[----:B------:R-:W-:Y:S02]  /*23f0*/  FFMA.FTZ R29, R73, R54, R29 ;  /* 0x00000036491d7223 */ /* 0x000fe4000001001d */
[----:B------:R-:W-:Y:S02]  /*2400*/  FADD.FTZ R50, R87, R50 ;  /* 0x0000003257327221 */ /* 0x000fe40000010000 */
[-C--:B------:R-:W-:Y:S02]  /*2410*/  FFMA.FTZ R24, R67, R28.reuse, -R21 ;  /* 0x0000001c43187223 */ /* 0x080fe40000010815 */
[----:B------:R-:W-:Y:S02]  /*2420*/  FMUL.FTZ R28, R68, R28 ;  /* 0x0000001c441c7220 */ /* 0x000fe40000410000 */
[----:B------:R-:W-:Y:S02]  /*2430*/  FADD.FTZ R29, R88, R29 ;  /* 0x0000001d581d7221 */ /* 0x000fe40000010000 */
[----:B------:R-:W-:-:S02]  /*2440*/  FMUL.FTZ R54, R76, R50 ;  /* 0x000000324c367220 */ /* 0x000fc40000410000 */
[----:B------:R-:W-:Y:S02]  /*2450*/  FFMA.FTZ R28, R67, R22, R28 ;  /* 0x00000016431c7223 */ /* 0x000fe4000001001c */
[-C--:B------:R-:W-:Y:S02]  /*2460*/  FMUL.FTZ R21, R76, R29.reuse ;  /* 0x0000001d4c157220 */ /* 0x080fe40000410000 */
[----:B------:R-:W-:Y:S02]  /*2470*/  FFMA.FTZ R54, R69, R29, R54 ;  /* 0x0000001d45367223 */ /* 0x000fe40000010036 */
[----:B------:R-:W-:Y:S02]  /*2480*/  FMUL.FTZ R71, R49, R20 ;  /* 0x0000001431477220 */ /* 0x000fe40000410000 */
[----:B------:R-:W-:Y:S02]  /*2490*/  FMUL.FTZ R20, R75, R28 ;  /* 0x0000001c4b147220 */ /* 0x000fe40000410000 */
[----:B------:R-:W-:Y:S01]  /*24a0*/  FFMA.FTZ R23, R69, R50, -R21 ;  /* 0x0000003245177223 */ /* 0x000fe20000010815 */
[----:B------:R-:W-:Y:S01]  /*24b0*/  HADD2.F32 R21, -RZ, R26.H1_H1 ;  /* 0x3000001aff157230 */ /* 0x000fe20000004100 */
[----:B------:R-:W-:-:S02]  /*24c0*/  FADD.FTZ R54, R71, R54 ;  /* 0x0000003647367221 */ /* 0x000fc40000010000 */
[-C--:B------:R-:W-:Y:S02]  /*24d0*/  FFMA.FTZ R20, R73, R24.reuse, -R20 ;  /* 0x0000001849147223 */ /* 0x080fe40000010814 */
[----:B------:R-:W-:Y:S02]  /*24e0*/  FMUL.FTZ R24, R75, R24 ;  /* 0x000000184b187220 */ /* 0x000fe40000410000 */
[----:B------:R-:W-:Y:S02]  /*24f0*/  FADD.FTZ R23, R70, R23 ;  /* 0x0000001746177221 */ /* 0x000fe40000010000 */
[----:B------:R-:W-:Y:S02]  /*2500*/  FMUL.FTZ R22, R59, R54 ;  /* 0x000000363b167220 */ /* 0x000fe40000410000 */
[----:B------:R-:W-:Y:S02]  /*2510*/  FFMA.FTZ R24, R73, R28, R24 ;  /* 0x0000001c49187223 */ /* 0x000fe40000010018 */
[----:B------:R-:W-:-:S02]  /*2520*/  FMUL.FTZ R25, R59, R23 ;  /* 0x000000173b197220 */ /* 0x000fc40000410000 */
[----:B------:R-:W-:Y:S02]  /*2530*/  FFMA.FTZ R26, R60, R23, -R22 ;  /* 0x000000173c1a7223 */ /* 0x000fe40000010816 */
[----:B------:R-:W-:Y:S02]  /*2540*/  FMUL.FTZ R80, R52, R21 ;  /* 0x0000001534507220 */ /* 0x000fe40000410000 */
[----:B------:R-:W-:Y:S02]  /*2550*/  FMUL.FTZ R21, R76, R24 ;  /* 0x000000184c157220 */ /* 0x000fe40000410000 */
[----:B------:R-:W-:Y:S02]  /*2560*/  FFMA.FTZ R25, R60, R54, R25 ;  /* 0x000000363c197223 */ /* 0x000fe40000010019 */
[----:B------:R-:W-:Y:S02]  /*2570*/  FADD.FTZ R26, R79, R26 ;  /* 0x0000001a4f1a7221 */ /* 0x000fe40000010000 */
[----:B------:R-:W-:-:S02]  /*2580*/  FMUL.FTZ R22, R76, R20 ;  /* 0x000000144c167220 */ /* 0x000fc40000410000 */
[----:B------:R-:W-:Y:S02]  /*2590*/  FFMA.FTZ R23, R69, R20, -R21 ;  /* 0x0000001445177223 */ /* 0x000fe40000010815 */
[----:B------:R-:W-:Y:S02]  /*25a0*/  FADD.FTZ R25, R80, R25 ;  /* 0x0000001950197221 */ /* 0x000fe40000010000 */
[----:B------:R-:W-:Y:S02]  /*25b0*/  FMUL.FTZ R20, R57, R26 ;  /* 0x0000001a39147220 */ /* 0x000fe40000410000 */
[----:B------:R-:W-:Y:S01]  /*25c0*/  FFMA.FTZ R22, R69, R24, R22 ;  /* 0x0000001845167223 */ /* 0x000fe20000010016 */
[----:B------:R-:W-:Y:S01]  /*25d0*/  HADD2.F32 R24, -RZ, R27.H0_H0 ;  /* 0x2000001bff187230 */ /* 0x000fe20000004100 */
[-C--:B------:R-:W-:Y:S02]  /*25e0*/  FMUL.FTZ R21, R57, R25.reuse ;  /* 0x0000001939157220 */ /* 0x080fe40000410000 */
[----:B------:R-:W-:-:S02]  /*25f0*/  FFMA.FTZ R27, R58, R25, R20 ;  /* 0x000000193a1b7223 */ /* 0x000fc40000010014 */
[----:B------:R-:W-:Y:S02]  /*2600*/  FMUL.FTZ R25, R59, R22 ;  /* 0x000000163b197220 */ /* 0x000fe40000410000 */
[----:B------:R-:W-:Y:S02]  /*2610*/  IMAD R28, R14, c[0x0][0x1b8], RZ ;  /* 0x00006e000e1c7a24 */ /* 0x000fe400078e02ff */
[----:B------:R-:W-:Y:S02]  /*2620*/  FMUL.FTZ R83, R53, R24 ;  /* 0x0000001835537220 */ /* 0x000fe40000410000 */
[----:B------:R-:W-:Y:S02]  /*2630*/  FFMA.FTZ R26, R58, R26, -R21 ;  /* 0x0000001a3a1a7223 */ /* 0x000fe40000010815 */
[-C--:B------:R-:W-:Y:S02]  /*2640*/  FFMA.FTZ R24, R60, R23.reuse, -R25 ;  /* 0x000000173c187223 */ /* 0x080fe40000010819 */
[----:B------:R-:W-:-:S02]  /*2650*/  FMUL.FTZ R25, R59, R23 ;  /* 0x000000173b197220 */ /* 0x000fc40000410000 */
[----:B------:R-:W-:-:S04]  /*2660*/  IMAD.WIDE.U32 R20, R15, c[0x0][0x1b8], RZ ;  /* 0x00006e000f147a25 */ /* 0x000fc800078e00ff */
[----:B------:R-:W-:Y:S02]  /*2670*/  IMAD R29, R15, c[0x0][0x1bc], R28 ;  /* 0x00006f000f1d7a24 */ /* 0x000fe400078e021c */
[----:B------:R-:W-:Y:S02]  /*2680*/  FADD.FTZ R27, R84, R27 ;  /* 0x0000001b541b7221 */ /* 0x000fe40000010000 */
[----:B------:R-:W-:Y:S01]  /*2690*/  FADD.FTZ R26, R83, R26 ;  /* 0x0000001a531a7221 */ /* 0x000fe20000010000 */
[----:B------:R-:W-:Y:S01]  /*26a0*/  IADD3 R21, R21, R29, RZ ;  /* 0x0000001d15157210 */ /* 0x000fe20007ffe0ff */
[----:B------:R-:W-:Y:S01]  /*26b0*/  FFMA.FTZ R22, R60, R22, R25 ;  /* 0x000000163c167223 */ /* 0x000fe20000010019 */
[----:B------:R-:W0:Y:S01]  /*26c0*/  SHFL.UP PT, R23, R27, 0x1, RZ ;  /* 0x042000001b177989 */ /* 0x000e2200000e00ff */
[C---:B------:R-:W-:Y:S02]  /*26d0*/  FMUL.FTZ R31, R57.reuse, R24 ;  /* 0x00000018391f7220 */ /* 0x040fe40000410000 */
[----:B------:R-:W-:Y:S01]  /*26e0*/  FMUL.FTZ R29, R57, R22 ;  /* 0x00000016391d7220 */ /* 0x000fe20000410000 */
[----:B------:R-:W1:Y:S01]  /*26f0*/  SHFL.UP PT, R25, R26, 0x1, RZ ;  /* 0x042000001a197989 */ /* 0x000e6200000e00ff */
[----:B------:R-:W-:-:S04]  /*2700*/  IMAD.WIDE.U32 R20, R56, c[0x0][0x1c0], R20 ;  /* 0x0000700038147a25 */ /* 0x000fc800078e0014 */
[----:B------:R-:W-:Y:S01]  /*2710*/  FFMA.FTZ R24, R58, R24, -R29 ;  /* 0x000000183a187223 */ /* 0x000fe2000001081d */
[----:B------:R-:W-:Y:S01]  /*2720*/  LEA R50, P1, R20, c[0x0][0x230], 0x3 ;  /* 0x00008c0014327a11 */ /* 0x000fe200078218ff */
[----:B------:R-:W-:Y:S01]  /*2730*/  FFMA.FTZ R22, R58, R22, R31 ;  /* 0x000000163a167223 */ /* 0x000fe2000001001f */
[----:B------:R-:W-:Y:S02]  /*2740*/  IADD3 R31, R21, R51, RZ ;  /* 0x00000033151f7210 */ /* 0x000fe40007ffe0ff */
[----:B------:R-:W2:Y:S02]  /*2750*/  SHFL.UP PT, R21, R24, 0x1, RZ ;  /* 0x0420000018157989 */ /* 0x000ea400000e00ff */
[----:B------:R-:W-:Y:S02]  /*2760*/  LEA.HI.X R51, R20, c[0x0][0x234], R31, 0x3, P1 ;  /* 0x00008d0014337a11 */ /* 0x000fe400008f1c1f */
[----:B------:R-:W3:Y:S04]  /*2770*/  SHFL.UP PT, R29, R22, 0x1, RZ ;  /* 0x04200000161d7989 */ /* 0x000ee800000e00ff */
[----:B------:R-:W4:Y:S01]  /*2780*/  LDG.E.64 R50, [R50.64] ;  /* 0x0000000432327981 */ /* 0x000f22000c1e1b00 */
[----:B0-----:R-:W-:-:S02]  /*2790*/  FMUL.FTZ R20, R22, R23 ;  /* 0x0000001716147220 */ /* 0x001fc40000410000 */
[-C--:B-1----:R-:W-:Y:S02]  /*27a0*/  FMUL.FTZ R28, R22, R25.reuse ;  /* 0x00000019161c7220 */ /* 0x082fe40000410000 */
[C---:B------:R-:W-:Y:S02]  /*27b0*/  FFMA.FTZ R25, R24.reuse, R25, -R20 ;  /* 0x0000001918197223 */ /* 0x040fe40000010814 */
[----:B------:R-:W-:Y:S02]  /*27c0*/  FFMA.FTZ R28, R24, R23, R28 ;  /* 0x00000017181c7223 */ /* 0x000fe4000001001c */
        /* <DEDUP_REMOVED lines=18> */
[CC--:B--2---:R-:W-:Y:S02]  /*28f0*/  FMUL.FTZ R22, R23.reuse, R20.reuse ;  /* 0x0000001417167220 */ /* 0x0c4fe40000410000 */
        /* <DEDUP_REMOVED lines=31> */
[CC--:B---3--:R-:W-:Y:S02]  /*2af0*/  FMUL.FTZ R31, R25.reuse, R22.reuse ;  /* 0x00000016191f7220 */ /* 0x0c8fe40000410000 */
[----:B------:R-:W-:Y:S02]  /*2b00*/  FFMA.FTZ R30, R24, R22, R23 ;  /* 0x00000016181e7223 */ /* 0x000fe40000010017 */
[----:B------:R-:W-:Y:S02]  /*2b10*/  @P1 FADD.FTZ R26, R26, R29 ;  /* 0x0000001d1a1a1221 */ /* 0x000fe40000010000 */
[----:B------:R-:W-:Y:S01]  /*2b20*/  @P1 FFMA.FTZ R24, R24, R28, -R31 ;  /* 0x0000001c18181223 */ /* 0x000fe2000001081f */
[----:B------:R-:W0:Y:S01]  /*2b30*/  SHFL.UP PT, R29, R27, 0x10, RZ ;  /* 0x060000001b1d7989 */ /* 0x000e2200000e00ff */
[----:B------:R-:W-:-:S02]  /*2b40*/  FSEL R30, R25, R30, !P1 ;  /* 0x0000001e191e7208 */ /* 0x000fc40004800000 */
[----:B------:R-:W-:Y:S01]  /*2b50*/  LOP3.LUT P0, RZ, R9, 0x1f, RZ, 0xc0, !PT ;  /* 0x0000001f09ff7812 */ /* 0x000fe2000780c0ff */
        /* <DEDUP_REMOVED lines=71> */
[----:B------:R-:W-:-:S02]  /*2fd0*/  FFMA.FTZ R75, R73, R26, R75 ;  /* 0x0000001a494b7223 */ /* 0x000fc4000001004b */
[----:B------:R-:W-:Y:S02]  /*2fe0*/  FFMA.FTZ R24, R73, R86, -R24 ;  /* 0x0000005649187223 */ /* 0x000fe40000010818 */
        /* <DEDUP_REMOVED lines=13> */
[----:B------:R-:W-:Y:S02]  /*30c0*/  FFMA.FTZ R76, R69, R88, R76 ;  /* 0x00000058454c7223 */ /* 0x000fe4000001004c */
[----:B------:R-:W-:Y:S02]  /*30d0*/  FADD.FTZ R22, R30, R55 ;  /* 0x000000371e167221 */ /* 0x000fe40000010000 */
[----:B----4-:R-:W-:Y:S02]  /*30e0*/  FMUL.FTZ R78, R51, R78 ;  /* 0x0000004e334e7220 */ /* 0x010fe40000410000 */
        /* <DEDUP_REMOVED lines=17> */
.L_x_2346:
[----:B------:R-:W-:Y:S05]  /*3200*/  BSYNC B0 ;  /* 0x0000000000007941 */ /* 0x000fea0003800000 */
.L_x_2345:
[----:B------:R-:W-:Y:S01]  /*3210*/  FADD.FTZ R70, R70, R29 ;  /* 0x0000001d46467221 */ /* 0x000fe20000010000 */
[----:B-1----:R-:W-:Y:S01]  /*3220*/  IADD3 R56, R56, 0x1, RZ ;  /* 0x0000000138387810 */ /* 0x002fe20007ffe0ff */
[----:B------:R-:W-:Y:S02]  /*3230*/  FADD.FTZ R76, R71, R76 ;  /* 0x0000004c474c7221 */ /* 0x000fe40000010000 */
[C---:B------:R-:W-:Y:S01]  /*3240*/  FMUL.FTZ R21, R59.reuse, R70 ;  /* 0x000000463b157220 */ /* 0x040fe20000410000 */
[----:B------:R-:W-:Y:S01]  /*3250*/  ISETP.GE.AND P0, PT, R56, c[0x0][0x16c], PT ;  /* 0x00005b0038007a0c */ /* 0x000fe20003f06270 */
        /* <DEDUP_REMOVED lines=8> */
[----:B------:R-:W-:-:S02]  /*32e0*/  FFMA.FTZ R57, R58, R80, R57 ;  /* 0x000000503a397223 */ /* 0x000fc40000010039 */
[----:B------:R-:W-:Y:S02]  /*32f0*/  FFMA.FTZ R20, R58, R60, -R21 ;  /* 0x0000003c3a147223 */ /* 0x000fe40000010815 */
[----:B------:R-:W-:Y:S02]  /*3300*/  FADD.FTZ R84, R84, R57 ;  /* 0x0000003954547221 */ /* 0x000fe40000010000 */
[----:B------:R-:W-:Y:S02]  /*3310*/  FFMA.FTZ R86, R50, R86, -R23 ;  /* 0x0000005632567223 */ /* 0x000fe40000010817 */
[C---:B------:R-:W-:Y:S02]  /*3320*/  FMUL.FTZ R72, R51.reuse, R72 ;  /* 0x0000004833487220 */ /* 0x040fe40000410000 */
[C---:B------:R-:W-:Y:S02]  /*3330*/  FMUL.FTZ R82, R51.reuse, R82 ;  /* 0x0000005233527220 */ /* 0x040fe40000410000 */
        /* <DEDUP_REMOVED lines=8> */
[C---:B------:R-:W-:Y:S02]  /*33c0*/  FFMA.FTZ R87, R50.reuse, R87, -R88 ;  /* 0x0000005732577223 */ /* 0x040fe40000010858 */
[C---:B------:R-:W-:Y:S02]  /*33d0*/  FFMA.FTZ R20, R50.reuse, R70, -R21 ;  /* 0x0000004632147223 */ /* 0x040fe40000010815 */
[C---:B------:R-:W-:Y:S02]  /*33e0*/  FFMA.FTZ R23, R50.reuse, R60, -R23 ;  /* 0x0000003c32177223 */ /* 0x040fe40000010817 */
[----:B------:R-:W-:Y:S02]  /*33f0*/  FFMA.FTZ R50, R50, R83, -R51 ;  /* 0x0000005332327223 */ /* 0x000fe40000010833 */
        /* <DEDUP_REMOVED lines=10> */
.L_x_2344:
[----:B------:R-:W-:Y:S01]  /*34a0*/  SHF.L.U32 R16, R7, 0x8, RZ ;  /* 0x0000000807107819 */ /* 0x000fe200000006ff */
[----:B------:R-:W-:Y:S01]  /*34b0*/  IMAD R18, R10, c[0x0][0x200], RZ ;  /* 0x000080000a127a24 */ /* 0x000fe200078e02ff */
[----:B------:R-:W-:Y:S01]  /*34c0*/  BAR.SYNC.DEFER_BLOCKING 0x0 ;  /* 0x0000000000007b1d */ /* 0x000fe20000010000 */
[----:B------:R-:W-:Y:S02]  /*34d0*/  F2FP.PACK_AB R43, R43, R42 ;  /* 0x0000002a2b2b723e */ /* 0x000fe400000000ff */
[----:B------:R-:W-:Y:S01]  /*34e0*/  SHF.R.S32.HI R17, RZ, 0x1f, R16 ;  /* 0x0000001fff117819 */ /* 0x000fe20000011410 */
[----:B------:R-:W-:Y:S01]  /*34f0*/  IMAD R19, R11, c[0x0][0x204], R18 ;  /* 0x000081000b137a24 */ /* 0x000fe200078e0212 */
[----:B------:R-:W-:Y:S01]  /*3500*/  F2FP.PACK_AB R42, R41, R40 ;  /* 0x00000028292a723e */ /* 0x000fe200000000ff */
[----:B------:R-:W-:Y:S01]  /*3510*/  IMAD R18, R14, c[0x0][0x208], RZ ;  /* 0x000082000e127a24 */ /* 0x000fe200078e02ff */
[----:B------:R-:W-:Y:S01]  /*3520*/  F2FP.PACK_AB R41, R39, R38 ;  /* 0x000000262729723e */ /* 0x000fe200000000ff */
[----:B------:R-:W-:Y:S01]  /*3530*/  IMAD.WIDE.U32 R16, R11, c[0x0][0x200], R16 ;  /* 0x000080000b107a25 */ /* 0x000fe200078e0010 */
[----:B------:R-:W-:-:S02]  /*3540*/  F2FP.PACK_AB R40, R37, R36 ;  /* 0x000000242528723e */ /* 0x000fc400000000ff */
[----:B------:R-:W-:Y:S02]  /*3550*/  IADD3 R7, R7, 0x1, RZ ;  /* 0x0000000107077810 */ /* 0x000fe40007ffe0ff */
[----:B------:R-:W-:Y:S01]  /*3560*/  IADD3 R17, R17, R19, RZ ;  /* 0x0000001311117210 */ /* 0x000fe20007ffe0ff */
[C---:B------:R-:W-:Y:S01]  /*3570*/  IMAD R19, R15.reuse, c[0x0][0x20c], R18 ;  /* 0x000083000f137a24 */ /* 0x040fe200078e0212 */
[----:B------:R-:W-:Y:S02]  /*3580*/  IADD3 R2, P1, R2, 0x400, RZ ;  /* 0x0000040002027810 */ /* 0x000fe40007f3e0ff */
        /* <DEDUP_REMOVED lines=8> */
[----:B------:R-:W-:Y:S02]  /*3610*/  ISETP.GE.AND P0, PT, R7, c[0x0][0x174], PT ;  /* 0x00005d0007007a0c */ /* 0x000fe40003f06270 */
[----:B------:R-:W-:Y:S01]  /*3620*/  IADD3.X R3, RZ, R3, RZ, P3, !PT ;  /* 0x00000003ff037210 */ /* 0x000fe20001ffe4ff */
[----:B------:R-:W-:-:S05]  /*3630*/  IMAD.WIDE R16, R9, 0x10, R18 ;  /* 0x0000001009107825 */ /* 0x000fca00078e0212 */
[----:B------:R0:W-:Y:S05]  /*3640*/  STG.E.128 [R16.64], R40 ;  /* 0x0000002810007986 */ /* 0x0001ea000c101d04 */
[----:B------:R-:W-:Y:S01]  /*3650*/  @P0 CALL.REL.NOINC `(.L_x_2348) ;  /* 0x0000001000000944 */ /* 0x000fe20003c00000 */
[----:B------:R-:W-:Y:S05]  /*3660*/  BRA `(.L_x_2349) ;  /* 0xffffcee000007947 */ /* 0x000fea000383ffff */
.L_x_2348:
[----:B------:R-:W-:Y:S05]  /*3670*/  EXIT ;  /* 0x000000000000794d */ /* 0x000fea0003800000 */
.L_x_2350:
        /* <DEDUP_REMOVED lines=16> */
.L_x_5380:


//--------------------- .text._Z25selective_scan_fwd_kernelI32Selective_Scan_fwd_kernel_traitsILi32ELi8ELi1ELb1ELb1ELb0ELb1EN3c104HalfENS1_7complexIfEEEEv13SSMParamsBase --------------------------
	.section	.text._Z25selective_scan_fwd_kernelI32Selective_Scan_fwd_kernel_traitsILi32ELi8ELi1ELb1ELb1ELb0ELb1EN3c104HalfENS1_7complexIfEEEEv13SSMParamsBase,"ax",@progbits
	.sectioninfo	@"SHI_REGISTERS=96"
	.align	128
        .global         _Z25selective_scan_fwd_kernelI32Selective_Scan_fwd_kernel_traitsILi32ELi8ELi1ELb1ELb1ELb0ELb1EN3c104HalfENS1_7complexIfEEEEv13SSMParamsBase
        .type           _Z25selective_scan_fwd_kernelI32Selective_Scan_fwd_kernel_traitsILi32ELi8ELi1ELb1ELb1ELb0ELb1EN3c104HalfENS1_7complexIfEEEEv13SSMParamsBase,@function
        .size           _Z25selective_scan_fwd_kernelI32Selective_Scan_fwd_kernel_traitsILi32ELi8ELi1ELb1ELb1ELb0ELb1EN3c104HalfENS1_7complexIfEEEEv13SSMParamsBase,(.L_x_5381 - _Z25selective_scan_fwd_kernelI32Selective_Scan_fwd_kernel_traitsILi32ELi8ELi1ELb1ELb1ELb0ELb1EN3c104HalfENS1_7complexIfEEEEv13SSMParamsBase)
        .other          _Z25selective_scan_fwd_kernelI32Selective_Scan_fwd_kernel_traitsILi32ELi8ELi1ELb1ELb1ELb0ELb1EN3c104HalfENS1_7complexIfEEEEv13SSMParamsBase,@"STO_CUDA_ENTRY STV_DEFAULT"
_Z25selective_scan_fwd_kernelI32Selective_Scan_fwd_kernel_traitsILi32ELi8ELi1ELb1ELb1ELb0ELb1EN3c104HalfENS1_7complexIfEEEEv13SSMParamsBase:
.text._Z25selective_scan_fwd_kernelI32Selective_Scan_fwd_kernel_traitsILi32ELi8ELi1ELb1ELb1ELb0ELb1EN3c104HalfENS1_7complexIfEEEEv13SSMParamsBase:
        /* <DEDUP_REMOVED lines=27> */
[----:B------:R-:W-:-:S06]  /*01b0*/  IMAD.HI.U32 R11, R11, R13, R10 ;  /* 0x0000000d0b0b7227 */ /* 0x000fcc00078e000a */
[----:B------:R-:W-:-:S05]  /*01c0*/  IMAD.HI.U32 R7, R11, R6, RZ ;  /* 0x000000060b077227 */ /* 0x000fca00078e00ff */
[----:B------:R-:W-:-:S05]  /*01d0*/  IADD3 R5, -R7, RZ, RZ ;  /* 0x000000ff07057210 */ /* 0x000fca0007ffe1ff */
[----:B------:R-:W-:Y:S01]  /*01e0*/  IMAD R5, R12, R5, R6 ;  /* 0x000000050c057224 */ /* 0x000fe200078e0206 */
[----:B------:R-:W-:-:S04]  /*01f0*/  LOP3.LUT R6, R0, c[0x0][0x178], RZ, 0x3c, !PT ;  /* 0x00005e0000067a12 */ /* 0x000fc800078e3cff */
[----:B------:R-:W-:Y:S02]  /*0200*/  ISETP.GT.U32.AND P1, PT, R12, R5, PT ;  /* 0x000000050c00720c */ /* 0x000fe40003f24070 */
[----:B------:R-:W-:-:S11]  /*0210*/  ISETP.GE.AND P2, PT, R6, RZ, PT ;  /* 0x000000ff0600720c */ /* 0x000fd60003f46270 */
[-C--:B------:R-:W-:Y:S02]  /*0220*/  @!P1 IADD3 R5, R5, -R12.reuse, RZ ;  /* 0x8000000c05059210 */ /* 0x080fe40007ffe0ff */
[----:B------:R-:W-:Y:S02]  /*0230*/  @!P1 IADD3 R7, R7, 0x1, RZ ;  /* 0x0000000107079810 */ /* 0x000fe40007ffe0ff */
[----:B------:R-:W-:Y:S02]  /*0240*/  ISETP.GE.U32.AND P0, PT, R5, R12, PT ;  /* 0x0000000c0500720c */ /* 0x000fe40003f06070 */
[----:B0-----:R-:W-:Y:S02]  /*0250*/  MOV R5, UR6 ;  /* 0x0000000600057c02 */ /* 0x001fe40008000f00 */
[----:B------:R-:W-:Y:S02]  /*0260*/  ISETP.NE.AND P1, PT, RZ, c[0x0][0x178], PT ;  /* 0x00005e00ff007a0c */ /* 0x000fe40003f25270 */
[----:B------:R-:W-:Y:S01]  /*0270*/  SHF.R.S32.HI R6, RZ, 0x1f, R5 ;  /* 0x0000001fff067819 */ /* 0x000fe20000011405 */
[----:B------:R-:W-:-:S04]  /*0280*/  IMAD.WIDE.U32 R12, R5, c[0x0][0x190], RZ ;  /* 0x00006400050c7a25 */ /* 0x000fc800078e00ff */
[C---:B------:R-:W-:Y:S02]  /*0290*/  IMAD R14, R6.reuse, c[0x0][0x1d0], RZ ;  /* 0x00007400060e7a24 */ /* 0x040fe400078e02ff */
[C---:B------:R-:W-:Y:S01]  /*02a0*/  IMAD R18, R6.reuse, c[0x0][0x190], RZ ;  /* 0x0000640006127a24 */ /* 0x040fe200078e02ff */
[----:B------:R-:W-:Y:S01]  /*02b0*/  @P0 IADD3 R7, R7, 0x1, RZ ;  /* 0x0000000107070810 */ /* 0x000fe20007ffe0ff */
[----:B------:R-:W-:Y:S02]  /*02c0*/  IMAD R16, R6, c[0x0][0x1e0], RZ ;  /* 0x0000780006107a24 */ /* 0x000fe400078e02ff */
[C---:B------:R-:W-:Y:S01]  /*02d0*/  IMAD R17, R5.reuse, c[0x0][0x1d4], R14 ;  /* 0x0000750005117a24 */ /* 0x040fe200078e020e */
[----:B------:R-:W-:Y:S01]  /*02e0*/  MOV R14, c[0x0][0x174] ;  /* 0x00005d00000e7a02 */ /* 0x000fe20000000f00 */
[----:B------:R-:W-:Y:S01]  /*02f0*/  IMAD R15, R5, c[0x0][0x194], R18 ;  /* 0x00006500050f7a24 */ /* 0x000fe200078e0212 */
[----:B------:R-:W-:Y:S01]  /*0300*/  @!P2 IADD3 R7, -R7, RZ, RZ ;  /* 0x000000ff0707a210 */ /* 0x000fe20007ffe1ff */
[----:B------:R-:W-:Y:S01]  /*0310*/  IMAD.WIDE.U32 R10, R5, c[0x0][0x1e0], RZ ;  /* 0x00007800050a7a25 */ /* 0x000fe200078e00ff */
[----:B------:R-:W-:-:S02]  /*0320*/  @!P1 LOP3.LUT R7, RZ, c[0x0][0x178], RZ, 0x33, !PT ;  /* 0x00005e00ff079a12 */ /* 0x000fc400078e33ff */
[----:B------:R-:W-:Y:S01]  /*0330*/  ISETP.GE.AND P0, PT, R14, 0x1, PT ;  /* 0x000000010e00780c */ /* 0x000fe20003f06270 */
[----:B------:R-:W-:Y:S01]  /*0340*/  IMAD R19, R5, c[0x0][0x1e4], R16 ;  /* 0x0000790005137a24 */ /* 0x000fe200078e0210 */
[----:B------:R-:W-:Y:S01]  /*0350*/  IADD3 R15, R13, R15, RZ ;  /* 0x0000000f0d0f7210 */ /* 0x000fe20007ffe0ff */
[----:B----4-:R-:W-:Y:S01]  /*0360*/  IMAD.WIDE.U32 R8, R5, c[0x0][0x1d0], RZ ;  /* 0x0000740005087a25 */ /* 0x010fe200078e00ff */
[----:B------:R-:W-:Y:S02]  /*0370*/  MOV R14, R12 ;  /* 0x0000000c000e7202 */ /* 0x000fe40000000f00 */
[----:B------:R-:W-:Y:S01]  /*0380*/  IADD3 R13, R11, R19, RZ ;  /* 0x000000130b0d7210 */ /* 0x000fe20007ffe0ff */
[----:B------:R-:W-:Y:S01]  /*0390*/  IMAD R19, R3, c[0x0][0x1e8], RZ ;  /* 0x00007a0003137a24 */ /* 0x000fe200078e02ff */
[----:B------:R-:W-:Y:S01]  /*03a0*/  SHF.R.S32.HI R11, RZ, 0x1f, R7 ;  /* 0x0000001fff0b7819 */ /* 0x000fe20000011407 */
[----:B------:R-:W-:Y:S01]  /*03b0*/  IMAD.WIDE.U32 R14, R7, c[0x0][0x1a8], R14 ;  /* 0x00006a00070e7a25 */ /* 0x000fe200078e000e */
[----:B------:R-:W-:-:S02]  /*03c0*/  MOV R12, R10 ;  /* 0x0000000a000c7202 */ /* 0x000fc40000000f00 */
[----:B------:R-:W-:Y:S01]  /*03d0*/  IADD3 R9, R9, R17, RZ ;  /* 0x0000001109097210 */ /* 0x000fe20007ffe0ff */
[----:B------:R-:W-:Y:S02]  /*03e0*/  IMAD R10, R11, c[0x0][0x1a8], RZ ;  /* 0x00006a000b0a7a24 */ /* 0x000fe400078e02ff */
[----:B------:R-:W-:Y:S02]  /*03f0*/  IMAD R11, R3, c[0x0][0x1d8], RZ ;  /* 0x00007600030b7a24 */ /* 0x000fe400078e02ff */
[----:B------:R-:W-:Y:S02]  /*0400*/  IMAD R21, R7, c[0x0][0x1ac], R10 ;  /* 0x00006b0007157a24 */ /* 0x000fe400078e020a */
[C---:B------:R-:W-:Y:S02]  /*0410*/  IMAD R17, R0.reuse, c[0x0][0x1dc], R11 ;  /* 0x0000770000117a24 */ /* 0x040fe400078e020b */
[C---:B------:R-:W-:Y:S02]  /*0420*/  IMAD R19, R0.reuse, c[0x0][0x1ec], R19 ;  /* 0x00007b0000137a24 */ /* 0x040fe400078e0213 */
[----:B------:R-:W-:-:S04]  /*0430*/  IMAD.WIDE.U32 R10, R0, c[0x0][0x1d8], R8 ;  /* 0x00007600000a7a25 */ /* 0x000fc800078e0008 */
[----:B------:R-:W-:Y:S01]  /*0440*/  IMAD.WIDE.U32 R12, R0, c[0x0][0x1e8], R12 ;  /* 0x00007a00000c7a25 */ /* 0x000fe200078e000c */
[----:B------:R-:W-:Y:S06]  /*0450*/  @!P0 EXIT ;  /* 0x000000000000894d */ /* 0x000fec0003800000 */
[----:B------:R-:W0:Y:S01]  /*0460*/  S2R R7, SR_TID.X ;  /* 0x0000000000077919 */ /* 0x000e220000002100 */
[----:B------:R-:W-:Y:S02]  /*0470*/  IADD3 R9, R11, R17, RZ ;  /* 0x000000110b097210 */ /* 0x000fe40007ffe0ff */
[----:B------:R-:W-:Y:S01]  /*0480*/  LEA R17, P0, R10, c[0x0][0x240], 0x1 ;  /* 0x000090000a117a11 */ /* 0x000fe200078008ff */
[----:B------:R-:W1:Y:S01]  /*0490*/  S2R R8, SR_LANEID ;  /* 0x0000000000087919 */ /* 0x000e620000000000 */
[----:B------:R-:W-:Y:S02]  /*04a0*/  IADD3 R13, R13, R19, RZ ;  /* 0x000000130d0d7210 */ /* 0x000fe40007ffe0ff */
[----:B------:R-:W-:Y:S02]  /*04b0*/  LEA R11, P1, R12, c[0x0][0x248], 0x1 ;  /* 0x000092000c0b7a11 */ /* 0x000fe400078208ff */
[----:B------:R-:W-:-:S02]  /*04c0*/  LEA R16, P2, R14, c[0x0][0x228], 0x1 ;  /* 0x00008a000e107a11 */ /* 0x000fc400078408ff */
[----:B------:R-:W-:Y:S02]  /*04d0*/  IADD3 R15, R15, R21, RZ ;  /* 0x000000150f0f7210 */ /* 0x000fe40007ffe0ff */
[----:B------:R-:W-:Y:S02]  /*04e0*/  LEA.HI.X R18, R10, c[0x0][0x244], R9, 0x1, P0 ;  /* 0x000091000a127a11 */ /* 0x000fe400000f0c09 */
[----:B------:R-:W-:Y:S02]  /*04f0*/  LEA.HI.X R13, R12, c[0x0][0x24c], R13, 0x1, P1 ;  /* 0x000093000c0d7a11 */ /* 0x000fe400008f0c0d */
[----:B------:R-:W-:Y:S02]  /*0500*/  LEA.HI.X R15, R14, c[0x0][0x22c], R15, 0x1, P2 ;  /* 0x00008b000e0f7a11 */ /* 0x000fe400010f0c0f */
[----:B------:R-:W-:Y:S02]  /*0510*/  MOV R12, R11 ;  /* 0x0000000b000c7202 */ /* 0x000fe40000000f00 */
[----:B------:R-:W-:-:S02]  /*0520*/  MOV R9, RZ ;  /* 0x000000ff00097202 */ /* 0x000fc40000000f00 */
[----:B------:R-:W-:Y:S02]  /*0530*/  MOV R10, R17 ;  /* 0x00000011000a7202 */ /* 0x000fe40000000f00 */
[----:B------:R-:W-:Y:S02]  /*0540*/  MOV R11, R18 ;  /* 0x00000012000b7202 */ /* 0x000fe40000000f00 */
[----:B0-----:R-:W-:Y:S02]  /*0550*/  MOV R14, R16 ;  /* 0x00000010000e7202 */ /* 0x001fe40000000f00 */
.L_x_2372:
[----:B------:R-:W-:Y:S01]  /*0560*/  BAR.SYNC.DEFER_BLOCKING 0x0 ;  /* 0x0000000000007b1d */ /* 0x000fe20000010000 */
[----:B0-----:R-:W-:-:S06]  /*0570*/  IMAD.WIDE R20, R7, 0x10, R12 ;  /* 0x0000001007147825 */ /* 0x001fcc00078e020c */
[----:B------:R-:W2:Y:S01]  /*0580*/  LDG.E.128 R20, [R20.64] ;  /* 0x0000000414147981 */ /* 0x000ea2000c1e1d00 */
[----:B------:R-:W-:-:S06]  /*0590*/  IMAD.WIDE R16, R7, 0x10, R10 ;  /* 0x0000001007107825 */ /* 0x000fcc00078e020a */
[----:B-----5:R-:W5:Y:S01]  /*05a0*/  LDG.E.128 R16, [R16.64] ;  /* 0x0000000410107981 */ /* 0x020f62000c1e1d00 */
[----:B------:R-:W-:Y:S01]  /*05b0*/  ULDC.U8 UR6, c[0x0][0x17e] ;  /* 0x00005f8000067ab9 */ /* 0x000fe20000000000 */
[----:B------:R-:W-:Y:S01]  /*05c0*/  BSSY B0, `(.L_x_2351) ;  /* 0x0000039000007945 */ /* 0x000fe20003800000 */
[--C-:B--2---:R-:W-:Y:S02]  /*05d0*/  HADD2.F32 R25, -RZ, R20.reuse.H0_H0 ;  /* 0x20000014ff197230 */ /* 0x104fe40000004100 */
[--C-:B------:R-:W-:Y:S02]  /*05e0*/  HADD2.F32 R27, -RZ, R21.reuse.H0_H0 ;  /* 0x20000015ff1b7230 */ /* 0x100fe40000004100 */
[----:B------:R-:W-:Y:S01]  /*05f0*/  HADD2.F32 R39, -RZ, R21.H1_H1 ;  /* 0x30000015ff277230 */ /* 0x000fe20000004100 */
        /* <DEDUP_REMOVED lines=53> */
.L_x_2352:
[----:B------:R-:W-:Y:S05]  /*0950*/  BSYNC B0 ;  /* 0x0000000000007941 */ /* 0x000fea0003800000 */
.L_x_2351:
        /* <DEDUP_REMOVED lines=42> */
.L_x_2354:
[----:B------:R-:W-:Y:S05]  /*0c00*/  BSYNC B0 ;  /* 0x0000000000007941 */ /* 0x000fea0003800000 */
.L_x_2353:
        /* <DEDUP_REMOVED lines=33> */
.L_x_2356:
[----:B------:R-:W-:Y:S05]  /*0e20*/  BSYNC B0 ;  /* 0x0000000000007941 */ /* 0x000fea0003800000 */
.L_x_2355:
        /* <DEDUP_REMOVED lines=33> */
.L_x_2358:
[----:B------:R-:W-:Y:S05]  /*1040*/  BSYNC B0 ;  /* 0x0000000000007941 */ /* 0x000fea0003800000 */
.L_x_2357:
        /* <DEDUP_REMOVED lines=33> */
.L_x_2360:
[----:B------:R-:W-:Y:S05]  /*1260*/  BSYNC B0 ;  /* 0x0000000000007941 */ /* 0x000fea0003800000 */
.L_x_2359:
        /* <DEDUP_REMOVED lines=33> */
.L_x_2362:
[----:B------:R-:W-:Y:S05]  /*1480*/  BSYNC B0 ;  /* 0x0000000000007941 */ /* 0x000fea0003800000 */
.L_x_2361:
        /* <DEDUP_REMOVED lines=33> */
.L_x_2364:
[----:B------:R-:W-:Y:S05]  /*16a0*/  BSYNC B0 ;  /* 0x0000000000007941 */ /* 0x000fea0003800000 */
.L_x_2363:
        /* <DEDUP_REMOVED lines=33> */
.L_x_2366:
[----:B------:R-:W-:Y:S05]  /*18c0*/  BSYNC B0 ;  /* 0x0000000000007941 */ /* 0x000fea0003800000 */
.L_x_2365:
[----:B------:R-:W-:Y:S01]  /*18d0*/  ISETP.GE.AND P0, PT, R23, 0x1, PT ;  /* 0x000000011700780c */ /* 0x000fe20003f06270 */
[--C-:B-----5:R-:W-:Y:S01]  /*18e0*/  HADD2.F32 R21, -RZ, R16.reuse.H0_H0 ;  /* 0x20000010ff157230 */ /* 0x120fe20000004100 */
[----:B------:R-:W-:Y:S01]  /*18f0*/  BAR.SYNC.DEFER_BLOCKING 0x0 ;  /* 0x0000000000007b1d */ /* 0x000fe20000010000 */
[----:B------:R-:W-:Y:S02]  /*1900*/  HADD2.F32 R45, -RZ, R16.H1_H1 ;  /* 0x30000010ff2d7230 */ /* 0x000fe40000004100 */
[--C-:B------:R-:W-:Y:S01]  /*1910*/  HADD2.F32 R23, -RZ, R17.reuse.H0_H0 ;  /* 0x20000011ff177230 */ /* 0x100fe20000004100 */
[-C--:B------:R-:W-:Y:S01]  /*1920*/  FMUL.FTZ R35, R21, R2.reuse ;  /* 0x0000000215237220 */ /* 0x080fe20000410000 */
[----:B------:R-:W-:Y:S01]  /*1930*/  HADD2.F32 R47, -RZ, R17.H1_H1 ;  /* 0x30000011ff2f7230 */ /* 0x000fe20000004100 */
[-C--:B------:R-:W-:Y:S01]  /*1940*/  FMUL.FTZ R34, R45, R2.reuse ;  /* 0x000000022d227220 */ /* 0x080fe20000410000 */
[--C-:B------:R-:W-:Y:S01]  /*1950*/  HADD2.F32 R25, -RZ, R18.reuse.H0_H0 ;  /* 0x20000012ff197230 */ /* 0x100fe20000004100 */
[-C--:B------:R-:W-:Y:S01]  /*1960*/  FMUL.FTZ R33, R23, R2.reuse ;  /* 0x0000000217217220 */ /* 0x080fe20000410000 */
[----:B------:R-:W-:Y:S01]  /*1970*/  HADD2.F32 R49, -RZ, R18.H1_H1 ;  /* 0x30000012ff317230 */ /* 0x000fe20000004100 */
[----:B------:R-:W-:Y:S01]  /*1980*/  FMUL.FTZ R32, R47, R2 ;  /* 0x000000022f207220 */ /* 0x000fe20000410000 */
[----:B------:R-:W-:-:S02]  /*1990*/  HADD2.F32 R27, -RZ, R19.H0_H0 ;  /* 0x20000013ff1b7230 */ /* 0x000fc40000004100 */
[----:B------:R-:W-:Y:S01]  /*19a0*/  HADD2.F32 R53, -RZ, R19.H1_H1 ;  /* 0x30000013ff357230 */ /* 0x000fe20000004100 */
[-C--:B------:R-:W-:Y:S02]  /*19b0*/  FMUL.FTZ R19, R25, R2.reuse ;  /* 0x0000000219137220 */ /* 0x080fe40000410000 */
[-C--:B------:R-:W-:Y:S02]  /*19c0*/  FMUL.FTZ R18, R49, R2.reuse ;  /* 0x0000000231127220 */ /* 0x080fe40000410000 */
[-C--:B------:R-:W-:Y:S02]  /*19d0*/  FMUL.FTZ R17, R27, R2.reuse ;  /* 0x000000021b117220 */ /* 0x080fe40000410000 */
[----:B------:R-:W-:Y:S01]  /*19e0*/  FMUL.FTZ R16, R53, R2 ;  /* 0x0000000235107220 */ /* 0x000fe20000410000 */
[----:B------:R-:W-:Y:S05]  /*19f0*/  @!P0 BRA `(.L_x_2367) ;  /* 0x00001a7000008947 */ /* 0x000fea0003800000 */
[----:B------:R-:W-:Y:S01]  /*1a00*/  HFMA2.MMA R56, -RZ, RZ, 0, 0 ;  /* 0x00000000ff387435 */ /* 0x000fe200000001ff */
        /* <DEDUP_REMOVED lines=8> */
.L_x_2370:
        /* <DEDUP_REMOVED lines=22> */
[----:B-1----:R-:W-:Y:S01]  /*1bf0*/  ISETP.GE.AND P0, PT, R8, 0x1, PT ;  /* 0x000000010800780c */ /* 0x002fe20003f06270 */
        /* <DEDUP_REMOVED lines=349> */
.L_x_2369:
[----:B------:R-:W-:Y:S05]  /*31d0*/  BSYNC B0 ;  /* 0x0000000000007941 */ /* 0x000fea0003800000 */
.L_x_2368:
        /* <DEDUP_REMOVED lines=15> */
[----:B------:R-:W-:Y:S02]  /*32d0*/  FFMA.FTZ R20, R58, R60, -R21 ;  /* 0x0000003c3a147223 */ /* 0x000fe40000010815 */
[----:B------:R-:W-:Y:S02]  /*32e0*/  FADD.FTZ R84, R84, R57 ;  /* 0x0000003954547221 */ /* 0x000fe40000010000 */
[----:B------:R-:W-:Y:S02]  /*32f0*/  FFMA.FTZ R32, R23, 2, R32 ;  /* 0x4000000017207823 */ /* 0x000fe40000010020 */
[C---:B------:R-:W-:Y:S02]  /*3300*/  FMUL.FTZ R72, R51.reuse, R72 ;  /* 0x0000004833487220 */ /* 0x040fe40000410000 */
[----:B------:R-:W-:-:S02]  /*3310*/  FMUL.FTZ R82, R51, R82 ;  /* 0x0000005233527220 */ /* 0x000fc40000410000 */
[C---:B------:R-:W-:Y:S02]  /*3320*/  FMUL.FTZ R88, R51.reuse, R88 ;  /* 0x0000005833587220 */ /* 0x040fe40000410000 */
[C---:B------:R-:W-:Y:S02]  /*3330*/  FMUL.FTZ R21, R51.reuse, R76 ;  /* 0x0000004c33157220 */ /* 0x040fe40000410000 */
[----:B------:R-:W-:Y:S02]  /*3340*/  FMUL.FTZ R23, R51, R80 ;  /* 0x0000005033177220 */ /* 0x000fe40000410000 */
        /* <DEDUP_REMOVED lines=18> */
.L_x_2367:
[----:B------:R-:W-:Y:S01]  /*3470*/  SHF.L.U32 R28, R9, 0x8, RZ ;  /* 0x00000008091c7819 */ /* 0x000fe200000006ff */
[C---:B------:R-:W-:Y:S01]  /*3480*/  IMAD R20, R6.reuse, c[0x0][0x200], RZ ;  /* 0x0000800006147a24 */ /* 0x040fe200078e02ff */
[----:B------:R-:W-:Y:S01]  /*3490*/  BAR.SYNC.DEFER_BLOCKING 0x0 ;  /* 0x0000000000007b1d */ /* 0x000fe20000010000 */
[----:B------:R-:W-:Y:S01]  /*34a0*/  IMAD R22, R6, c[0x0][0x1f0], RZ ;  /* 0x00007c0006167a24 */ /* 0x000fe200078e02ff */
[----:B------:R-:W-:Y:S01]  /*34b0*/  SHF.R.S32.HI R29, RZ, 0x1f, R28 ;  /* 0x0000001fff1d7819 */ /* 0x000fe2000001141c */
[C---:B------:R-:W-:Y:S02]  /*34c0*/  IMAD R25, R5.reuse, c[0x0][0x204], R20 ;  /* 0x0000810005197a24 */ /* 0x040fe400078e0214 */
        /* <DEDUP_REMOVED lines=27> */
[----:B------:R-:W-:-:S02]  /*3680*/  IADD3 R9, R9, 0x1, RZ ;  /* 0x0000000109097810 */ /* 0x000fc40007ffe0ff */
[----:B------:R-:W-:Y:S01]  /*3690*/  IADD3 R14, P1, R14, 0x400, RZ ;  /* 0x000004000e0e7810 */ /* 0x000fe20007f3e0ff */
[----:B------:R-:W-:Y:S01]  /*36a0*/  IMAD R49, R5, c[0x0][0x214], R44 ;  /* 0x0000850005317a24 */ /* 0x000fe200078e022c */
[----:B------:R-:W-:Y:S02]  /*36b0*/  IADD3 R10, P2, R10, 0x200, RZ ;  /* 0x000002000a0a7810 */ /* 0x000fe40007f5e0ff */
[----:B------:R-:W-:Y:S02]  /*36c0*/  IADD3 R12, P3, R12, 0x200, RZ ;  /* 0x000002000c0c7810 */ /* 0x000fe40007f7e0ff */
[----:B------:R-:W-:Y:S02]  /*36d0*/  IADD3.X R15, RZ, R15, RZ, P1, !PT ;  /* 0x0000000fff0f7210 */ /* 0x000fe40000ffe4ff */
[----:B------:R-:W-:Y:S02]  /*36e0*/  IADD3.X R11, RZ, R11, RZ, P2, !PT ;  /* 0x0000000bff0b7210 */ /* 0x000fe400017fe4ff */
[----:B------:R-:W-:Y:S01]  /*36f0*/  IADD3.X R13, RZ, R13, RZ, P3, !PT ;  /* 0x0000000dff0d7210 */ /* 0x000fe20001ffe4ff */
[----:B------:R-:W-:Y:S01]  /*3700*/  BAR.SYNC.DEFER_BLOCKING 0x0 ;  /* 0x0000000000007b1d */ /* 0x000fe20000010000 */
[----:B--2---:R-:W-:-:S02]  /*3710*/  HADD2.F32 R36, -RZ, R24.H0_H0 ;  /* 0x20000018ff247230 */ /* 0x004fc40000004100 */
[----:B------:R-:W-:Y:S02]  /*3720*/  HADD2.F32 R38, -RZ, R24.H1_H1 ;  /* 0x30000018ff267230 */ /* 0x000fe40000004100 */
[--C-:B------:R-:W-:Y:S01]  /*3730*/  HADD2.F32 R24, -RZ, R26.reuse.H0_H0 ;  /* 0x2000001aff187230 */ /* 0x100fe20000004100 */
[----:B------:R-:W-:Y:S01]  /*3740*/  FMUL.FTZ R37, R36, -1.4426950216293334961 ;  /* 0xbfb8aa3b24257820 */ /* 0x000fe20000410000 */
[----:B------:R-:W-:Y:S01]  /*3750*/  HADD2.F32 R26, -RZ, R26.H1_H1 ;  /* 0x3000001aff1a7230 */ /* 0x000fe20000004100 */
[----:B------:R-:W-:Y:S01]  /*3760*/  FMUL.FTZ R39, R38, -1.4426950216293334961 ;  /* 0xbfb8aa3b26277820 */ /* 0x000fe20000410000 */
[--C-:B------:R-:W-:Y:S01]  /*3770*/  HADD2.F32 R40, -RZ, R25.reuse.H0_H0 ;  /* 0x20000019ff287230 */ /* 0x100fe20000004100 */
[----:B0-----:R-:W-:Y:S01]  /*3780*/  FMUL.FTZ R22, R24, -1.4426950216293334961 ;  /* 0xbfb8aa3b18167820 */ /* 0x001fe20000410000 */
[----:B------:R-:W-:Y:S01]  /*3790*/  HADD2.F32 R41, -RZ, R25.H1_H1 ;  /* 0x30000019ff297230 */ /* 0x000fe20000004100 */
[----:B------:R-:W-:Y:S01]  /*37a0*/  FMUL.FTZ R25, R26, -1.4426950216293334961 ;  /* 0xbfb8aa3b1a197820 */ /* 0x000fe20000410000 */
[--C-:B------:R-:W-:Y:S01]  /*37b0*/  HADD2.F32 R31, -RZ, R27.reuse.H1_H1 ;  /* 0x3000001bff1f7230 */ /* 0x100fe20000004100 */
[----:B------:R-:W-:Y:S01]  /*37c0*/  FMUL.FTZ R20, R40, -1.4426950216293334961 ;  /* 0xbfb8aa3b28147820 */ /* 0x000fe20000410000 */
[----:B------:R-:W-:Y:S01]  /*37d0*/  HADD2.F32 R30, -RZ, R27.H0_H0 ;  /* 0x2000001bff1e7230 */ /* 0x000fe20000004100 */
[----:B------:R-:W-:Y:S01]  /*37e0*/  FMUL.FTZ R21, R41, -1.4426950216293334961 ;  /* 0xbfb8aa3b29157820 */ /* 0x000fe20000410000 */
[----:B------:R-:W0:Y:S01]  /*37f0*/  MUFU.EX2 R39, R39 ;  /* 0x0000002700277308 */ /* 0x000e220000000800 */
[----:B------:R-:W-:-:S02]  /*3800*/  FMUL.FTZ R42, R31, -1.4426950216293334961 ;  /* 0xbfb8aa3b1f2a7820 */ /* 0x000fc40000410000 */
[----:B------:R-:W-:-:S05]  /*3810*/  FMUL.FTZ R27, R30, -1.4426950216293334961 ;  /* 0xbfb8aa3b1e1b7820 */ /* 0x000fca0000410000 */
[----:B------:R-:W2:Y:S08]  /*3820*/  MUFU.EX2 R25, R25 ;  /* 0x0000001900197308 */ /* 0x000eb00000000800 */
[----:B------:R-:W-:Y:S01]  /*3830*/  MUFU.EX2 R21, R21 ;  /* 0x0000001500157308 */ /* 0x000fe20000000800 */
[----:B0-----:R-:W-:-:S07]  /*3840*/  FADD.FTZ R39, R39, 1 ;  /* 0x3f80000027277421 */ /* 0x001fce0000010000 */
[----:B------:R-:W0:Y:S01]  /*3850*/  MUFU.EX2 R37, R37 ;  /* 0x0000002500257308 */ /* 0x000e220000000800 */
[----:B--2---:R-:W-:-:S07]  /*3860*/  FADD.FTZ R25, R25, 1 ;  /* 0x3f80000019197421 */ /* 0x004fce0000010000 */
[----:B------:R-:W2:Y:S08]  /*3870*/  MUFU.EX2 R42, R42 ;  /* 0x0000002a002a7308 */ /* 0x000eb00000000800 */
[----:B------:R3:W4:Y:S01]  /*3880*/  MUFU.EX2 R23, R22 ;  /* 0x0000001600177308 */ /* 0x0007220000000800 */
[----:B0-----:R-:W-:-:S07]  /*3890*/  FADD.FTZ R37, R37, 1 ;  /* 0x3f80000025257421 */ /* 0x001fce0000010000 */
[----:B------:R-:W0:Y:S01]  /*38a0*/  MUFU.EX2 R20, R20 ;  /* 0x0000001400147308 */ /* 0x000e220000000800 */
[----:B---3--:R-:W-:Y:S02]  /*38b0*/  FADD.FTZ R22, R21, 1 ;  /* 0x3f80000015167421 */ /* 0x008fe40000010000 */
[----:B--2---:R-:W-:-:S05]  /*38c0*/  FADD.FTZ R42, R42, 1 ;  /* 0x3f8000002a2a7421 */ /* 0x004fca0000010000 */
[----:B------:R-:W2:Y:S01]  /*38d0*/  MUFU.EX2 R27, R27 ;  /* 0x0000001b001b7308 */ /* 0x000ea20000000800 */
[----:B----4-:R-:W-:-:S07]  /*38e0*/  FADD.FTZ R23, R23, 1 ;  /* 0x3f80000017177421 */ /* 0x010fce0000010000 */
[----:B------:R-:W-:Y:S01]  /*38f0*/  MUFU.RCP R25, R25 ;  /* 0x0000001900197308 */ /* 0x000fe20000001000 */
[----:B0-----:R-:W-:Y:S02]  /*3900*/  FADD.FTZ R20, R20, 1 ;  /* 0x3f80000014147421 */ /* 0x001fe40000010000 */
[----:B--2---:R-:W-:-:S05]  /*3910*/  FADD.FTZ R27, R27, 1 ;  /* 0x3f8000001b1b7421 */ /* 0x004fca0000010000 */
[----:B------:R-:W0:Y:S08]  /*3920*/  MUFU.RCP R39, R39 ;  /* 0x0000002700277308 */ /* 0x000e300000001000 */
[----:B------:R-:W2:Y:S08]  /*3930*/  MUFU.RCP R22, R22 ;  /* 0x0000001600167308 */ /* 0x000eb00000001000 */
[----:B------:R0:W3:Y:S08]  /*3940*/  MUFU.RCP R45, R23 ;  /* 0x00000017002d7308 */ /* 0x0000f00000001000 */
[----:B------:R-:W4:Y:S01]  /*3950*/  MUFU.RCP R37, R37 ;  /* 0x0000002500257308 */ /* 0x000f220000001000 */
[----:B0-----:R-:W-:-:S02]  /*3960*/  FMUL.FTZ R23, R38, R39 ;  /* 0x0000002726177220 */ /* 0x001fc40000410000 */
[----:B--2---:R-:W-:-:S04]  /*3970*/  FMUL.FTZ R41, R41, R22 ;  /* 0x0000001629297220 */ /* 0x004fc80000410000 */
[----:B------:R-:W-:Y:S01]  /*3980*/  FMUL.FTZ R41, R41, R32 ;  /* 0x0000002029297220 */ /* 0x000fe20000410000 */
[----:B------:R0:W2:Y:S01]  /*3990*/  MUFU.RCP R43, R20 ;  /* 0x00000014002b7308 */ /* 0x0000a20000001000 */
[----:B---3--:R-:W-:-:S04]  /*39a0*/  FMUL.FTZ R24, R24, R45 ;  /* 0x0000002d18187220 */ /* 0x008fc80000410000 */
[----:B------:R-:W-:-:S03]  /*39b0*/  FMUL.FTZ R24, R24, R19 ;  /* 0x0000001318187220 */ /* 0x000fc60000410000 */
[----:B------:R3:W5:Y:S01]  /*39c0*/  MUFU.RCP R47, R27 ;  /* 0x0000001b002f7308 */ /* 0x0007620000001000 */
[----:B0-----:R-:W-:-:S04]  /*39d0*/  IMAD.WIDE.U32 R20, R5, c[0x0][0x210], R28 ;  /* 0x0000840005147a25 */ /* 0x001fc800078e001c */
[----:B----4-:R-:W-:Y:S01]  /*39e0*/  FMUL.FTZ R36, R36, R37 ;  /* 0x0000002524247220 */ /* 0x010fe20000410000 */
[----:B------:R-:W-:Y:S02]  /*39f0*/  IADD3 R21, R21, R49, RZ ;  /* 0x0000003115157210 */ /* 0x000fe40007ffe0ff */
[----:B------:R-:W0:Y:S01]  /*3a00*/  MUFU.RCP R42, R42 ;  /* 0x0000002a002a7308 */ /* 0x000e220000001000 */
[----:B---3--:R-:W-:Y:S02]  /*3a10*/  FMUL.FTZ R27, R26, R25 ;  /* 0x000000191a1b7220 */ /* 0x008fe40000410000 */
[----:B------:R-:W-:Y:S02]  /*3a20*/  IMAD R25, R3, c[0x0][0x218], RZ ;  /* 0x0000860003197a24 */ /* 0x000fe400078e02ff */
[----:B------:R-:W-:-:S04]  /*3a30*/  IMAD.WIDE.U32 R20, R0, c[0x0][0x218], R20 ;  /* 0x0000860000147a25 */ /* 0x000fc800078e0014 */
[----:B------:R-:W-:Y:S01]  /*3a40*/  IMAD R29, R0, c[0x0][0x21c], R25 ;  /* 0x00008700001d7a24 */ /* 0x000fe200078e0219 */
[----:B------:R-:W-:Y:S01]  /*3a50*/  LEA R22, P0, R20, c[0x0][0x270], 0x1 ;  /* 0x00009c0014167a11 */ /* 0x000fe200078008ff */
[----:B--2---:R-:W-:Y:S02]  /*3a60*/  FMUL.FTZ R40, R40, R43 ;  /* 0x0000002b28287220 */ /* 0x004fe40000410000 */
[----:B-----5:R-:W-:Y:S01]  /*3a70*/  FMUL.FTZ R30, R30, R47 ;  /* 0x0000002f1e1e7220 */ /* 0x020fe20000410000 */
[----:B------:R-:W-:Y:S01]  /*3a80*/  IADD3 R21, R21, R29, RZ ;  /* 0x0000001d15157210 */ /* 0x000fe20007ffe0ff */
[----:B------:R-:W-:Y:S02]  /*3a90*/  FMUL.FTZ R25, R23, R34 ;  /* 0x0000002217197220 */ /* 0x000fe40000410000 */
[----:B0-----:R-:W-:Y:S01]  /*3aa0*/  FMUL.FTZ R31, R31, R42 ;  /* 0x0000002a1f1f7220 */ /* 0x001fe20000410000 */
[----:B------:R-:W-:Y:S01]  /*3ab0*/  LEA.HI.X R23, R20, c[0x0][0x274], R21, 0x1, P0 ;  /* 0x00009d0014177a11 */ /* 0x000fe200000f0c15 */
[----:B------:R-:W-:Y:S01]  /*3ac0*/  FMUL.FTZ R36, R36, R35 ;  /* 0x0000002324247220 */ /* 0x000fe20000410000 */
[----:B------:R-:W-:Y:S01]  /*3ad0*/  ISETP.GE.AND P0, PT, R9, c[0x0][0x174], PT ;  /* 0x00005d0009007a0c */ /* 0x000fe20003f06270 */
[----:B------:R-:W-:-:S02]  /*3ae0*/  FMUL.FTZ R40, R40, R33 ;  /* 0x0000002128287220 */ /* 0x000fc40000410000 */
[----:B------:R-:W-:Y:S02]  /*3af0*/  FMUL.FTZ R27, R27, R18 ;  /* 0x000000121b1b7220 */ /* 0x000fe40000410000 */
[----:B------:R-:W-:Y:S01]  /*3b00*/  FMUL.FTZ R19, R30, R17 ;  /* 0x000000111e137220 */ /* 0x000fe20000410000 */
[----:B------:R-:W-:Y:S01]  /*3b10*/  F2FP.PACK_AB R17, R41, R40 ;  /* 0x000000282911723e */ /* 0x000fe200000000ff */
[----:B------:R-:W-:Y:S01]  /*3b20*/  FMUL.FTZ R26, R31, R16 ;  /* 0x000000101f1a7220 */ /* 0x000fe20000410000 */
[----:B------:R-:W-:Y:S01]  /*3b30*/  F2FP.PACK_AB R16, R25, R36 ;  /* 0x000000241910723e */ /* 0x000fe200000000ff */
[----:B------:R-:W-:Y:S01]  /*3b40*/  IMAD.WIDE R20, R7, 0x10, R22 ;  /* 0x0000001007147825 */ /* 0x000fe200078e0216 */
[----:B------:R-:W-:Y:S02]  /*3b50*/  F2FP.PACK_AB R18, R27, R24 ;  /* 0x000000181b12723e */ /* 0x000fe400000000ff */
[----:B------:R-:W-:-:S05]  /*3b60*/  F2FP.PACK_AB R19, R26, R19 ;  /* 0x000000131a13723e */ /* 0x000fca00000000ff */
[----:B------:R0:W-:Y:S01]  /*3b70*/  STG.E.128 [R20.64], R16 ;  /* 0x0000001014007986 */ /* 0x0001e2000c101d04 */
[----:B------:R-:W-:Y:S01]  /*3b80*/  @P0 CALL.REL.NOINC `(.L_x_2371) ;  /* 0x0000001000000944 */ /* 0x000fe20003c00000 */
[----:B------:R-:W-:Y:S05]  /*3b90*/  BRA `(.L_x_2372) ;  /* 0xffffc9c000007947 */ /* 0x000fea000383ffff */
.L_x_2371:
[----:B------:R-:W-:Y:S05]  /*3ba0*/  EXIT ;  /* 0x000000000000794d */ /* 0x000fea0003800000 */
.L_x_2373:
        /* <DEDUP_REMOVED lines=13> */
.L_x_5381:


//--------------------- .text._Z25selective_scan_fwd_kernelI32Selective_Scan_fwd_kernel_traitsILi32ELi8ELi1ELb1ELb1ELb1ELb0EN3c104HalfENS1_7complexIfEEEEv13SSMParamsBase --------------------------
	.section	.text._Z25selective_scan_fwd_kernelI32Selective_Scan_fwd_kernel_traitsILi32ELi8ELi1ELb1ELb1ELb1ELb0EN3c104HalfENS1_7complexIfEEEEv13SSMParamsBase,"ax",@progbits
	.sectioninfo	@"SHI_REGISTERS=105"
	.align	128
        .global         _Z25selective_scan_fwd_kernelI32Selective_Scan_fwd_kernel_traitsILi32ELi8ELi1ELb1ELb1ELb1ELb0EN3c104HalfENS1_7complexIfEEEEv13SSMParamsBase
        .type           _Z25selective_scan_fwd_kernelI32Selective_Scan_fwd_kernel_traitsILi32ELi8ELi1ELb1ELb1ELb1ELb0EN3c104HalfENS1_7complexIfEEEEv13SSMParamsBase,@function
        .size           _Z25selective_scan_fwd_kernelI32Selective_Scan_fwd_kernel_traitsILi32ELi8ELi1ELb1ELb1ELb1ELb0EN3c104HalfENS1_7complexIfEEEEv13SSMParamsBase,(.L_x_5382 - _Z25selective_scan_fwd_kernelI32Selective_Scan_fwd_kernel_traitsILi32ELi8ELi1ELb1ELb1ELb1ELb0EN3c104HalfENS1_7complexIfEEEEv13SSMParamsBase)
        .other          _Z25selective_scan_fwd_kernelI32Selective_Scan_fwd_kernel_traitsILi32ELi8ELi1ELb1ELb1ELb1ELb0EN3c104HalfENS1_7complexIfEEEEv13SSMParamsBase,@"STO_CUDA_ENTRY STV_DEFAULT"
_Z25selective_scan_fwd_kernelI32Selective_Scan_fwd_kernel_traitsILi32ELi8ELi1ELb1ELb1ELb1ELb0EN3c104HalfENS1_7complexIfEEEEv13SSMParamsBase:
.text._Z25selective_scan_fwd_kernelI32Selective_Scan_fwd_kernel_traitsILi32ELi8ELi1ELb1ELb1ELb1ELb0EN3c104HalfENS1_7complexIfEEEEv13SSMParamsBase:
        /* <DEDUP_REMOVED lines=19> */
[----:B------:R-:W-:Y:S01]  /*0130*/  @P1 LEA.HI.X R5, R0, c[0x0][0x254], R25, 0x2, P3 ;  /* 0x0000950000051a11 */ /* 0x000fe200018f1419 */
[----:B------:R0:W5:Y:S01]  /*0140*/  @P0 LDG.E R24, [R2.64] ;  /* 0x0000000402180981 */ /* 0x000162000c1e1900 */
[----:B------:R1:W3:Y:S01]  /*0150*/  F2I.FTZ.U32.TRUNC.NTZ R7, R6 ;  /* 0x0000000600077305 */ /* 0x0002e2000021f000 */
[----:B--2---:R-:W-:Y:S02]  /*0160*/  MOV R27, UR6 ;  /* 0x00000006001b7c02 */ /* 0x004fe40008000f00 */
[----:B------:R2:W5:Y:S01]  /*0170*/  @P1 LDG.E R26, [R4.64] ;  /* 0x00000004041a1981 */ /* 0x000562000c1e1900 */
[----:B------:R-:W-:-:S02]  /*0180*/  ISETP.NE.AND P1, PT, RZ, c[0x0][0x178], PT ;  /* 0x00005e00ff007a0c */ /* 0x000fc40003f25270 */
[----:B------:R-:W-:Y:S01]  /*0190*/  SHF.R.S32.HI R93, RZ, 0x1f, R27 ;  /* 0x0000001fff5d7819 */ /* 0x000fe2000001141b */
[----:B-1----:R-:W-:Y:S01]  /*01a0*/  HFMA2.MMA R6, -RZ, RZ, 0, 0 ;  /* 0x00000000ff067435 */ /* 0x002fe200000001ff */
[----:B0-----:R-:W-:-:S03]  /*01b0*/  IABS R2, R0 ;  /* 0x0000000000027213 */ /* 0x001fc60000000000 */
[C---:B------:R-:W-:Y:S01]  /*01c0*/  IMAD R12, R93.reuse, c[0x0][0x1d0], RZ ;  /* 0x000074005d0c7a24 */ /* 0x040fe200078e02ff */
[----:B--2---:R-:W-:Y:S01]  /*01d0*/  MOV R4, c[0x0][0x174] ;  /* 0x00005d0000047a02 */ /* 0x004fe20000000f00 */
[C---:B------:R-:W-:Y:S01]  /*01e0*/  IMAD R18, R93.reuse, c[0x0][0x1b0], RZ ;  /* 0x00006c005d127a24 */ /* 0x040fe200078e02ff */
[----:B---3--:R-:W-:Y:S01]  /*01f0*/  IADD3 R10, RZ, -R7, RZ ;  /* 0x80000007ff0a7210 */ /* 0x008fe20007ffe0ff */
[C---:B------:R-:W-:Y:S01]  /*0200*/  IMAD R16, R93.reuse, c[0x0][0x190], RZ ;  /* 0x000064005d107a24 */ /* 0x040fe200078e02ff */
[----:B------:R-:W-:Y:S01]  /*0210*/  ISETP.GE.AND P4, PT, R4, 0x1, PT ;  /* 0x000000010400780c */ /* 0x000fe20003f86270 */
[----:B------:R-:W-:Y:S02]  /*0220*/  IMAD R14, R93, c[0x0][0x1e0], RZ ;  /* 0x000078005d0e7a24 */ /* 0x000fe400078e02ff */
[----:B------:R-:W-:Y:S02]  /*0230*/  IMAD R11, R10, R9, RZ ;  /* 0x000000090a0b7224 */ /* 0x000fe400078e02ff */
[----:B------:R-:W-:-:S02]  /*0240*/  IMAD R17, R27, c[0x0][0x1b4], R18 ;  /* 0x00006d001b117a24 */ /* 0x000fc400078e0212 */
[----:B------:R-:W-:-:S04]  /*0250*/  IMAD.HI.U32 R7, R7, R11, R6 ;  /* 0x0000000b07077227 */ /* 0x000fc800078e0006 */
[----:B------:R-:W-:Y:S02]  /*0260*/  IMAD R11, R27, c[0x0][0x1d4], R12 ;  /* 0x000075001b0b7a24 */ /* 0x000fe400078e020c */
[----:B------:R-:W-:-:S04]  /*0270*/  IMAD.HI.U32 R10, R7, R2, RZ ;  /* 0x00000002070a7227 */ /* 0x000fc800078e00ff */
[----:B------:R-:W-:Y:S01]  /*0280*/  IMAD.WIDE.U32 R6, R27, c[0x0][0x190], RZ ;  /* 0x000064001b067a25 */ /* 0x000fe200078e00ff */
[----:B------:R-:W-:-:S03]  /*0290*/  IADD3 R3, -R10, RZ, RZ ;  /* 0x000000ff0a037210 */ /* 0x000fc60007ffe1ff */
[----:B------:R-:W-:-:S04]  /*02a0*/  IMAD.WIDE.U32 R4, R27, c[0x0][0x1e0], RZ ;  /* 0x000078001b047a25 */ /* 0x000fc800078e00ff */
[----:B------:R-:W-:Y:S01]  /*02b0*/  IMAD R2, R9, R3, R2 ;  /* 0x0000000309027224 */ /* 0x000fe200078e0202 */
[----:B------:R-:W-:Y:S01]  /*02c0*/  LOP3.LUT R3, R0, c[0x0][0x178], RZ, 0x3c, !PT ;  /* 0x00005e0000037a12 */ /* 0x000fe200078e3cff */
[C---:B------:R-:W-:Y:S02]  /*02d0*/  IMAD R15, R27.reuse, c[0x0][0x194], R16 ;  /* 0x000065001b0f7a24 */ /* 0x040fe400078e0210 */
[----:B------:R-:W-:Y:S01]  /*02e0*/  IMAD R13, R27, c[0x0][0x1e4], R14 ;  /* 0x000079001b0d7a24 */ /* 0x000fe200078e020e */
[----:B------:R-:W-:Y:S02]  /*02f0*/  ISETP.GT.U32.AND P2, PT, R9, R2, PT ;  /* 0x000000020900720c */ /* 0x000fe40003f44070 */
[----:B------:R-:W-:Y:S02]  /*0300*/  ISETP.GE.AND P3, PT, R3, RZ, PT ;  /* 0x000000ff0300720c */ /* 0x000fe40003f66270 */
[----:B------:R-:W-:Y:S01]  /*0310*/  IADD3 R7, R7, R15, RZ ;  /* 0x0000000f07077210 */ /* 0x000fe20007ffe0ff */
[----:B------:R-:W-:Y:S01]  /*0320*/  IMAD R15, R25, c[0x0][0x1e8], RZ ;  /* 0x00007a00190f7a24 */ /* 0x000fe200078e02ff */
[----:B------:R-:W-:Y:S01]  /*0330*/  IADD3 R5, R5, R13, RZ ;  /* 0x0000000d05057210 */ /* 0x000fe20007ffe0ff */
[----:B------:R-:W-:-:S02]  /*0340*/  IMAD R13, R25, c[0x0][0x1d8], RZ ;  /* 0x00007600190d7a24 */ /* 0x000fc400078e02ff */
[C---:B------:R-:W-:Y:S02]  /*0350*/  IMAD R15, R0.reuse, c[0x0][0x1ec], R15 ;  /* 0x00007b00000f7a24 */ /* 0x040fe400078e020f */
[----:B------:R-:W-:Y:S02]  /*0360*/  IMAD R13, R0, c[0x0][0x1dc], R13 ;  /* 0x00007700000d7a24 */ /* 0x000fe400078e020d */
[-C--:B------:R-:W-:Y:S01]  /*0370*/  @!P2 IADD3 R2, R2, -R9.reuse, RZ ;  /* 0x800000090202a210 */ /* 0x080fe20007ffe0ff */
[----:B------:R-:W-:Y:S01]  /*0380*/  IMAD.WIDE.U32 R4, R0, c[0x0][0x1e8], R4 ;  /* 0x00007a0000047a25 */ /* 0x000fe200078e0004 */
[----:B------:R-:W-:Y:S02]  /*0390*/  @!P2 IADD3 R10, R10, 0x1, RZ ;  /* 0x000000010a0aa810 */ /* 0x000fe40007ffe0ff */
[----:B------:R-:W-:Y:S01]  /*03a0*/  ISETP.GE.U32.AND P0, PT, R2, R9, PT ;  /* 0x000000090200720c */ /* 0x000fe20003f06070 */
[----:B------:R-:W-:-:S04]  /*03b0*/  IMAD.WIDE.U32 R2, R27, c[0x0][0x1d0], RZ ;  /* 0x000074001b027a25 */ /* 0x000fc800078e00ff */
[----:B------:R-:W-:Y:S01]  /*03c0*/  IMAD.WIDE.U32 R8, R27, c[0x0][0x1b0], RZ ;  /* 0x00006c001b087a25 */ /* 0x000fe200078e00ff */
[----:B------:R-:W-:-:S04]  /*03d0*/  IADD3 R3, R3, R11, RZ ;  /* 0x0000000b03037210 */ /* 0x000fc80007ffe0ff */
[----:B------:R-:W-:Y:S01]  /*03e0*/  IADD3 R9, R9, R17, RZ ;  /* 0x0000001109097210 */ /* 0x000fe20007ffe0ff */
[----:B------:R-:W-:Y:S02]  /*03f0*/  IMAD.WIDE.U32 R2, R0, c[0x0][0x1d8], R2 ;  /* 0x0000760000027a25 */ /* 0x000fe400078e0002 */
[----:B------:R-:W-:-:S04]  /*0400*/  @P0 IADD3 R10, R10, 0x1, RZ ;  /* 0x000000010a0a0810 */ /* 0x000fc80007ffe0ff */
[----:B------:R-:W-:Y:S02]  /*0410*/  @!P3 IADD3 R10, -R10, RZ, RZ ;  /* 0x000000ff0a0ab210 */ /* 0x000fe40007ffe1ff */
[----:B------:R-:W-:-:S04]  /*0420*/  @!P1 LOP3.LUT R10, RZ, c[0x0][0x178], RZ, 0x33, !PT ;  /* 0x00005e00ff0a9a12 */ /* 0x000fc800078e33ff */
[----:B------:R-:W-:Y:S01]  /*0430*/  SHF.R.S32.HI R11, RZ, 0x1f, R10 ;  /* 0x0000001fff0b7819 */ /* 0x000fe2000001140a */
[----:B------:R-:W-:-:S04]  /*0440*/  IMAD.WIDE.U32 R6, R10, c[0x0][0x1a8], R6 ;  /* 0x00006a000a067a25 */ /* 0x000fc800078e0006 */
[C---:B------:R-:W-:Y:S02]  /*0450*/  IMAD R17, R11.reuse, c[0x0][0x1a8], RZ ;  /* 0x00006a000b117a24 */ /* 0x040fe400078e02ff */
[----:B------:R-:W-:Y:S02]  /*0460*/  IMAD R11, R11, c[0x0][0x1c8], RZ ;  /* 0x000072000b0b7a24 */ /* 0x000fe400078e02ff */
[----:B------:R-:W-:-:S04]  /*0470*/  IMAD.WIDE.U32 R8, R10, c[0x0][0x1c8], R8 ;  /* 0x000072000a087a25 */ /* 0x000fc800078e0008 */
[C---:B------:R-:W-:Y:S02]  /*0480*/  IMAD R17, R10.reuse, c[0x0][0x1ac], R17 ;  /* 0x00006b000a117a24 */ /* 0x040fe400078e0211 */
[----:B------:R-:W-:Y:S01]  /*0490*/  IMAD R11, R10, c[0x0][0x1cc], R11 ;  /* 0x000073000a0b7a24 */ /* 0x000fe200078e020b */
[----:B------:R-:W-:Y:S06]  /*04a0*/  @!P4 EXIT ;  /* 0x000000000000c94d */ /* 0x000fec0003800000 */
[----:B------:R-:W0:Y:S01]  /*04b0*/  S2R R28, SR_TID.X ;  /* 0x00000000001c7919 */ /* 0x000e220000002100 */
[----:B------:R-:W-:Y:S02]  /*04c0*/  IADD3 R31, R3, R13, RZ ;  /* 0x0000000d031f7210 */ /* 0x000fe40007ffe0ff */
[----:B------:R-:W-:Y:S01]  /*04d0*/  IADD3 R33, R5, R15, RZ ;  /* 0x0000000f05217210 */ /* 0x000fe20007ffe0ff */
[----:B------:R-:W1:Y:S01]  /*04e0*/  S2R R94, SR_LANEID ;  /* 0x00000000005e7919 */ /* 0x000e620000000000 */
[----:B------:R-:W-:Y:S02]  /*04f0*/  LEA R30, P0, R2, c[0x0][0x240], 0x1 ;  /* 0x00009000021e7a11 */ /* 0x000fe400078008ff */
        /* <DEDUP_REMOVED lines=8> */
[----:B------:R-:W-:Y:S02]  /*0580*/  LEA.HI.X R37, R8, c[0x0][0x234], R37, 0x1, P3 ;  /* 0x00008d0008257a11 */ /* 0x000fe400018f0c25 */
[----:B0-----:R-:W-:Y:S02]  /*0590*/  MOV R29, RZ ;  /* 0x000000ff001d7202 */ /* 0x001fe40000000f00 */
.L_x_2395:
[----:B------:R-:W-:Y:S01]  /*05a0*/  BAR.SYNC.DEFER_BLOCKING 0x0 ;  /* 0x0000000000007b1d */ /* 0x000fe20000010000 */
[----:B------:R-:W-:-:S06]  /*05b0*/  IMAD.WIDE R8, R28, 0x10, R32 ;  /* 0x000000101c087825 */ /* 0x000fcc00078e0220 */
[----:B------:R-:W2:Y:S01]  /*05c0*/  LDG.E.128 R8, [R8.64] ;  /* 0x0000000408087981 */ /* 0x000ea2000c1e1d00 */
[----:B------:R-:W-:-:S06]  /*05d0*/  IMAD.WIDE R4, R28, 0x10, R30 ;  /* 0x000000101c047825 */ /* 0x000fcc00078e021e */
[----:B-----5:R-:W5:Y:S01]  /*05e0*/  LDG.E.128 R4, [R4.64] ;  /* 0x0000000404047981 */ /* 0x020f62000c1e1d00 */
[----:B------:R-:W-:Y:S01]  /*05f0*/  ULDC.U8 UR6, c[0x0][0x17e] ;  /* 0x00005f8000067ab9 */ /* 0x000fe20000000000 */
[----:B------:R-:W-:Y:S01]  /*0600*/  BSSY B0, `(.L_x_2374) ;  /* 0x0000039000007945 */ /* 0x000fe20003800000 */
[--C-:B0-2---:R-:W-:Y:S02]  /*0610*/  HADD2.F32 R3, -RZ, R8.reuse.H0_H0 ;  /* 0x20000008ff037230 */ /* 0x105fe40000004100 */
        /* <DEDUP_REMOVED lines=55> */
.L_x_2375:
[----:B------:R-:W-:Y:S05]  /*0990*/  BSYNC B0 ;  /* 0x0000000000007941 */ /* 0x000fea0003800000 */
.L_x_2374:
        /* <DEDUP_REMOVED lines=42> */
.L_x_2377:
[----:B------:R-:W-:Y:S05]  /*0c40*/  BSYNC B0 ;  /* 0x0000000000007941 */ /* 0x000fea0003800000 */
.L_x_2376:
        /* <DEDUP_REMOVED lines=33> */
.L_x_2379:
[----:B------:R-:W-:Y:S05]  /*0e60*/  BSYNC B0 ;  /* 0x0000000000007941 */ /* 0x000fea0003800000 */
.L_x_2378:
        /* <DEDUP_REMOVED lines=33> */
.L_x_2381:
[----:B------:R-:W-:Y:S05]  /*1080*/  BSYNC B0 ;  /* 0x0000000000007941 */ /* 0x000fea0003800000 */
.L_x_2380:
        /* <DEDUP_REMOVED lines=33> */
.L_x_2383:
[----:B------:R-:W-:Y:S05]  /*12a0*/  BSYNC B0 ;  /* 0x0000000000007941 */ /* 0x000fea0003800000 */
.L_x_2382:
        /* <DEDUP_REMOVED lines=33> */
.L_x_2385:
[----:B------:R-:W-:Y:S05]  /*14c0*/  BSYNC B0 ;  /* 0x0000000000007941 */ /* 0x000fea0003800000 */
.L_x_2384:
        /* <DEDUP_REMOVED lines=33> */
.L_x_2387:
[----:B------:R-:W-:Y:S05]  /*16e0*/  BSYNC B0 ;  /* 0x0000000000007941 */ /* 0x000fea0003800000 */
.L_x_2386:
        /* <DEDUP_REMOVED lines=33> */
.L_x_2389:
[----:B------:R-:W-:Y:S05]  /*1900*/  BSYNC B0 ;  /* 0x0000000000007941 */ /* 0x000fea0003800000 */
.L_x_2388:
[----:B------:R-:W-:Y:S01]  /*1910*/  BAR.SYNC.DEFER_BLOCKING 0x0 ;  /* 0x0000000000007b1d */ /* 0x000fe20000010000 */
[----:B------:R-:W-:Y:S01]  /*1920*/  ISETP.GE.AND P0, PT, R9, 0x1, PT ;  /* 0x000000010900780c */ /* 0x000fe20003f06270 */
[----:B-----5:R-:W-:Y:S02]  /*1930*/  HADD2.F32 R49, -RZ, R5.H0_H0 ;  /* 0x20000005ff317230 */ /* 0x020fe40000004100 */
[----:B------:R-:W-:Y:S02]  /*1940*/  HADD2.F32 R41, -RZ, R7.H0_H0 ;  /* 0x20000007ff297230 */ /* 0x000fe40000004100 */
        /* <DEDUP_REMOVED lines=24> */
.L_x_2393:
        /* <DEDUP_REMOVED lines=23> */
[----:B--2---:R-:W-:Y:S02]  /*1c40*/  FMUL.FTZ R19, R12, 1.4426950216293334961 ;  /* 0x3fb8aa3b0c137820 */ /* 0x004fe40000410000 */
[-C--:B------:R-:W-:Y:S02]  /*1c50*/  FMUL.FTZ R14, R13, R50.reuse ;  /* 0x000000320d0e7220 */ /* 0x080fe40000410000 */
[----:B------:R-:W-:-:S02]  /*1c60*/  FMUL.FTZ R12, R19, R50 ;  /* 0x00000032130c7220 */ /* 0x000fc40000410000 */
[C---:B0-----:R-:W-:Y:S02]  /*1c70*/  FMUL.FTZ R3, R13.reuse, R46 ;  /* 0x0000002e0d037220 */ /* 0x041fe40000410000 */
[----:B------:R-:W-:Y:S02]  /*1c80*/  FMUL.RZ R16, R14, 0.15915493667125701904 ;  /* 0x3e22f9830e107820 */ /* 0x000fe4000040c000 */
[----:B------:R-:W-:Y:S01]  /*1c90*/  FMUL.FTZ R14, R13, R48 ;  /* 0x000000300d0e7220 */ /* 0x000fe20000410000 */
[----:B------:R-:W-:Y:S01]  /*1ca0*/  MUFU.EX2 R12, R12 ;  /* 0x0000000c000c7308 */ /* 0x000fe20000000800 */
[----:B------:R-:W-:Y:S02]  /*1cb0*/  FMUL.RZ R20, R3, 0.15915493667125701904 ;  /* 0x3e22f98303147820 */ /* 0x000fe4000040c000 */
[----:B------:R-:W-:Y:S02]  /*1cc0*/  FMUL.FTZ R3, R19, R46 ;  /* 0x0000002e13037220 */ /* 0x000fe40000410000 */
[----:B------:R-:W-:-:S02]  /*1cd0*/  FMUL.RZ R18, R14, 0.15915493667125701904 ;  /* 0x3e22f9830e127820 */ /* 0x000fc4000040c000 */
[----:B------:R-:W-:Y:S01]  /*1ce0*/  FMUL.FTZ R2, R19, R48 ;  /* 0x0000003013027220 */ /* 0x000fe20000410000 */
[----:B------:R-:W0:Y:S01]  /*1cf0*/  MUFU.SIN R81, R16 ;  /* 0x0000001000517308 */ /* 0x000e220000000400 */
[----:B---3--:R-:W-:Y:S02]  /*1d00*/  HADD2.F32 R88, -RZ, R4.H1_H1 ;  /* 0x30000004ff587230 */ /* 0x008fe40000004100 */
[----:B------:R-:W-:-:S05]  /*1d10*/  HADD2.F32 R86, -RZ, R5.H0_H0 ;  /* 0x20000005ff567230 */ /* 0x000fca0000004100 */
[----:B------:R1:W2:Y:S01]  /*1d20*/  MUFU.COS R79, R16 ;  /* 0x00000010004f7308 */ /* 0x0002a20000000000 */
[--C-:B------:R-:W-:Y:S01]  /*1d30*/  HADD2.F32 R90, -RZ, R6.reuse.H0_H0 ;  /* 0x20000006ff5a7230 */ /* 0x100fe20000004100 */
[----:B------:R-:W-:Y:S01]  /*1d40*/  FMUL.FTZ R88, R53, R88 ;  /* 0x0000005835587220 */ /* 0x000fe20000410000 */
[----:B------:R-:W-:Y:S01]  /*1d50*/  HADD2.F32 R6, -RZ, R6.H1_H1 ;  /* 0x30000006ff067230 */ /* 0x000fe20000004100 */
[----:B------:R-:W-:Y:S01]  /*1d60*/  FMUL.FTZ R86, R51, R86 ;  /* 0x0000005633567220 */ /* 0x000fe20000410000 */
[----:B------:R-:W-:Y:S01]  /*1d70*/  HADD2.F32 R92, -RZ, R7.H0_H0 ;  /* 0x20000007ff5c7230 */ /* 0x000fe20000004100 */
[----:B------:R-:W-:Y:S01]  /*1d80*/  FMUL.FTZ R90, R49, R90 ;  /* 0x0000005a315a7220 */ /* 0x000fe20000410000 */
[----:B----4-:R-:W-:Y:S01]  /*1d90*/  HADD2.F32 R76, -RZ, R8.H1_H1 ;  /* 0x30000008ff4c7230 */ /* 0x010fe20000004100 */
[----:B------:R-:W-:Y:S01]  /*1da0*/  MUFU.COS R68, R20 ;  /* 0x0000001400447308 */ /* 0x000fe20000000000 */
[----:B-1----:R-:W-:Y:S01]  /*1db0*/  FMUL.FTZ R16, R13, R44 ;  /* 0x0000002c0d107220 */ /* 0x002fe20000410000 */
[----:B------:R-:W-:Y:S01]  /*1dc0*/  HADD2.F32 R72, -RZ, R9.H0_H0 ;  /* 0x20000009ff487230 */ /* 0x000fe20000004100 */
[----:B0-----:R-:W-:Y:S01]  /*1dd0*/  FMUL.FTZ R81, R12, R81 ;  /* 0x000000510c517220 */ /* 0x001fe20000410000 */
[----:B------:R-:W-:Y:S01]  /*1de0*/  HADD2.F32 R82, -RZ, R10.H1_H1 ;  /* 0x3000000aff527230 */ /* 0x000fe20000004100 */
[----:B------:R-:W-:Y:S01]  /*1df0*/  FMUL.RZ R16, R16, 0.15915493667125701904 ;  /* 0x3e22f98310107820 */ /* 0x000fe2000040c000 */
[----:B------:R-:W-:Y:S01]  /*1e00*/  HADD2.F32 R96, -RZ, R11.H0_H0 ;  /* 0x2000000bff607230 */ /* 0x000fe20000004100 */
[----:B------:R-:W-:Y:S01]  /*1e10*/  FMUL.FTZ R89, R49, R6 ;  /* 0x0000000631597220 */ /* 0x000fe20000410000 */
[----:B------:R0:W1:Y:S01]  /*1e20*/  MUFU.EX2 R69, R3 ;  /* 0x0000000300457308 */ /* 0x0000620000000800 */
[----:B--2---:R-:W-:Y:S01]  /*1e30*/  FMUL.FTZ R79, R12, R79 ;  /* 0x0000004f0c4f7220 */ /* 0x004fe20000410000 */
[----:B------:R-:W-:Y:S01]  /*1e40*/  HADD2.F32 R12, -RZ, R4.H0_H0 ;  /* 0x20000004ff0c7230 */ /* 0x000fe20000004100 */
[----:B------:R-:W-:Y:S01]  /*1e50*/  FMUL.FTZ R92, R47, R92 ;  /* 0x0000005c2f5c7220 */ /* 0x000fe20000410000 */
[----:B------:R-:W-:Y:S01]  /*1e60*/  HADD2.F32 R4, -RZ, R5.H1_H1 ;  /* 0x30000005ff047230 */ /* 0x000fe20000004100 */
[----:B------:R-:W-:-:S02]  /*1e70*/  FMUL.FTZ R76, R45, R76 ;  /* 0x0000004c2d4c7220 */ /* 0x000fc40000410000 */
[----:B------:R-:W-:Y:S01]  /*1e80*/  FMUL.FTZ R85, R53, R12 ;  /* 0x0000000c35557220 */ /* 0x000fe20000410000 */
[----:B------:R2:W3:Y:S01]  /*1e90*/  MUFU.SIN R14, R20 ;  /* 0x00000014000e7308 */ /* 0x0004e20000000400 */
[----:B0-----:R-:W-:Y:S02]  /*1ea0*/  IMAD R3, R17, c[0x0][0x1c0], RZ ;  /* 0x0000700011037a24 */ /* 0x001fe400078e02ff */
[----:B------:R-:W-:Y:S02]  /*1eb0*/  FMUL.FTZ R87, R51, R4 ;  /* 0x0000000433577220 */ /* 0x000fe40000410000 */
[----:B------:R-:W-:Y:S02]  /*1ec0*/  IMAD R3, R54, c[0x0][0x1c4], R3 ;  /* 0x0000710036037a24 */ /* 0x000fe400078e0203 */
[----:B------:R-:W-:Y:S01]  /*1ed0*/  FMUL.FTZ R72, R43, R72 ;  /* 0x000000482b487220 */ /* 0x000fe20000410000 */
[----:B------:R-:W-:Y:S01]  /*1ee0*/  MUFU.COS R73, R18 ;  /* 0x0000001200497308 */ /* 0x000fe20000000000 */
[----:B-1----:R-:W-:-:S02]  /*1ef0*/  FMUL.FTZ R68, R69, R68 ;  /* 0x0000004445447220 */ /* 0x002fc40000410000 */
[----:B--2---:R-:W-:Y:S02]  /*1f00*/  FMUL.FTZ R20, R19, R42 ;  /* 0x0000002a13147220 */ /* 0x004fe40000410000 */
[----:B------:R-:W-:Y:S02]  /*1f10*/  FMUL.FTZ R82, R41, R82 ;  /* 0x0000005229527220 */ /* 0x000fe40000410000 */
[----:B------:R-:W-:Y:S01]  /*1f20*/  FMUL.FTZ R96, R39, R96 ;  /* 0x0000006027607220 */ /* 0x000fe20000410000 */
[----:B------:R0:W1:Y:S01]  /*1f30*/  MUFU.EX2 R74, R2 ;  /* 0x00000002004a7308 */ /* 0x0000620000000800 */
[----:B---3--:R-:W-:Y:S02]  /*1f40*/  FMUL.FTZ R69, R69, R14 ;  /* 0x0000000e45457220 */ /* 0x008fe40000410000 */
[----:B------:R-:W-:-:S05]  /*1f50*/  FMUL.FTZ R14, R13, R38 ;  /* 0x000000260d0e7220 */ /* 0x000fca0000410000 */
[----:B------:R2:W3:Y:S01]  /*1f60*/  MUFU.SIN R21, R18 ;  /* 0x0000001200157308 */ /* 0x0004e20000000400 */
[----:B0-----:R-:W-:-:S04]  /*1f70*/  FMUL.FTZ R2, R13, R42 ;  /* 0x0000002a0d027220 */ /* 0x001fc80000410000 */
[----:B------:R-:W-:Y:S02]  /*1f80*/  FMUL.RZ R64, R2, 0.15915493667125701904 ;  /* 0x3e22f98302407820 */ /* 0x000fe4000040c000 */
[----:B------:R-:W-:Y:S01]  /*1f90*/  FMUL.FTZ R2, R13, R40 ;  /* 0x000000280d027220 */ /* 0x000fe20000410000 */
[----:B------:R-:W-:Y:S01]  /*1fa0*/  MUFU.SIN R23, R16 ;  /* 0x0000001000177308 */ /* 0x000fe20000000400 */
[----:B--2---:R-:W-:Y:S02]  /*1fb0*/  FMUL.FTZ R18, R19, R44 ;  /* 0x0000002c13127220 */ /* 0x004fe40000410000 */
[----:B-1----:R-:W-:Y:S02]  /*1fc0*/  FMUL.FTZ R73, R74, R73 ;  /* 0x000000494a497220 */ /* 0x002fe40000410000 */
[----:B------:R-:W-:Y:S02]  /*1fd0*/  FMUL.RZ R67, R2, 0.15915493667125701904 ;  /* 0x3e22f98302437820 */ /* 0x000fe4000040c000 */
[----:B------:R-:W-:Y:S01]  /*1fe0*/  FMUL.FTZ R13, R13, R52 ;  /* 0x000000340d0d7220 */ /* 0x000fe20000410000 */
[----:B------:R0:W-:Y:S01]  /*1ff0*/  MUFU.COS R63, R16 ;  /* 0x00000010003f7308 */ /* 0x0001e20000000000 */
[----:B---3--:R-:W-:-:S04]  /*2000*/  FMUL.FTZ R74, R74, R21 ;  /* 0x000000154a4a7220 */ /* 0x008fc80000410000 */
[----:B------:R-:W-:-:S03]  /*2010*/  FMUL.FTZ R12, R88, R74 ;  /* 0x0000004a580c7220 */ /* 0x000fc60000410000 */
[----:B------:R-:W1:Y:S01]  /*2020*/  MUFU.EX2 R18, R18 ;  /* 0x0000001200127308 */ /* 0x000e620000000800 */
[----:B0-----:R-:W-:-:S05]  /*2030*/  IMAD.WIDE.U32 R16, R54, c[0x0][0x1c0], RZ ;  /* 0x0000700036107a25 */ /* 0x001fca00078e00ff */
[----:B------:R-:W-:Y:S01]  /*2040*/  IADD3 R3, R17, R3, RZ ;  /* 0x0000000311037210 */ /* 0x000fe20007ffe0ff */
[----:B------:R-:W-:Y:S01]  /*2050*/  FMUL.FTZ R17, R19, R40 ;  /* 0x0000002813117220 */ /* 0x000fe20000410000 */
[----:B------:R-:W-:Y:S01]  /*2060*/  MUFU.SIN R71, R64 ;  /* 0x0000004000477308 */ /* 0x000fe20000000400 */
[----:B------:R-:W-:-:S04]  /*2070*/  LEA R2, P0, R16, R35, 0x1 ;  /* 0x0000002310027211 */ /* 0x000fc800078008ff */
[----:B------:R-:W-:Y:S01]  /*2080*/  LEA.HI.X R3, R16, R37, R3, 0x1, P0 ;  /* 0x0000002510037211 */ /* 0x000fe200000f0c03 */
[----:B------:R-:W-:Y:S02]  /*2090*/  FMUL.FTZ R16, R19, R38 ;  /* 0x0000002613107220 */ /* 0x000fe40000410000 */
[----:B------:R0:W-:Y:S01]  /*20a0*/  MUFU.COS R65, R64 ;  /* 0x0000004000417308 */ /* 0x0001e20000000000 */
[C---:B-1----:R-:W-:Y:S02]  /*20b0*/  FMUL.FTZ R80, R18.reuse, R63 ;  /* 0x0000003f12507220 */ /* 0x042fe40000410000 */
[----:B------:R-:W-:Y:S02]  /*20c0*/  FFMA.FTZ R63, R85, R73, -R12 ;  /* 0x00000049553f7223 */ /* 0x000fe4000001080c */
[----:B------:R-:W-:Y:S02]  /*20d0*/  FMUL.FTZ R78, R18, R23 ;  /* 0x00000017124e7220 */ /* 0x000fe40000410000 */
[----:B------:R-:W-:Y:S01]  /*20e0*/  FADD.FTZ R63, R86, R63 ;  /* 0x0000003f563f7221 */ /* 0x000fe20000010000 */
[----:B------:R-:W1:Y:S01]  /*20f0*/  MUFU.EX2 R20, R20 ;  /* 0x0000001400147308 */ /* 0x000e620000000800 */
[----:B0-----:R-:W-:-:S02]  /*2100*/  FMUL.RZ R64, R14, 0.15915493667125701904 ;  /* 0x3e22f9830e407820 */ /* 0x001fc4000040c000 */
[-C--:B------:R-:W-:Y:S02]  /*2110*/  FMUL.FTZ R14, R85, R74.reuse ;  /* 0x0000004a550e7220 */ /* 0x080fe40000410000 */
[----:B------:R-:W-:Y:S02]  /*2120*/  FMUL.FTZ R23, R69, R63 ;  /* 0x0000003f45177220 */ /* 0x000fe40000410000 */
[-C--:B------:R-:W-:Y:S01]  /*2130*/  FFMA.FTZ R14, R88, R73.reuse, R14 ;  /* 0x00000049580e7223 */ /* 0x080fe2000001000e */
[----:B------:R-:W-:Y:S01]  /*2140*/  MUFU.SIN R22, R67 ;  /* 0x0000004300167308 */ /* 0x000fe20000000400 */
[----:B------:R-:W-:Y:S02]  /*2150*/  FMUL.FTZ R12, R79, R74 ;  /* 0x0000004a4f0c7220 */ /* 0x000fe40000410000 */
[----:B------:R-:W-:Y:S02]  /*2160*/  FADD.FTZ R14, R87, R14 ;  /* 0x0000000e570e7221 */ /* 0x000fe40000010000 */
[----:B------:R-:W-:-:S02]  /*2170*/  FFMA.FTZ R12, R81, R73, R12 ;  /* 0x00000049510c7223 */ /* 0x000fc4000001000c */
[-C--:B------:R-:W-:Y:S01]  /*2180*/  FMUL.FTZ R4, R69, R14.reuse ;  /* 0x0000000e45047220 */ /* 0x080fe20000410000 */
[----:B------:R-:W-:Y:S01]  /*2190*/  MUFU.COS R66, R67 ;  /* 0x0000004300427308 */ /* 0x000fe20000000000 */
[----:B-1----:R-:W-:Y:S02]  /*21a0*/  FMUL.FTZ R70, R20, R65 ;  /* 0x0000004114467220 */ /* 0x002fe40000410000 */
[C---:B------:R-:W-:Y:S01]  /*21b0*/  FFMA.FTZ R63, R68.reuse, R63, -R4 ;  /* 0x0000003f443f7223 */ /* 0x040fe20000010804 */
[----:B------:R-:W-:Y:S01]  /*21c0*/  HADD2.F32 R4, -RZ, R7.H1_H1 ;  /* 0x30000007ff047230 */ /* 0x000fe20000004100 */
[----:B------:R-:W-:Y:S02]  /*21d0*/  FFMA.FTZ R14, R68, R14, R23 ;  /* 0x0000000e440e7223 */ /* 0x000fe40000010017 */
[----:B------:R-:W-:Y:S01]  /*21e0*/  FMUL.FTZ R71, R20, R71 ;  /* 0x0000004714477220 */ /* 0x000fe20000410000 */
[----:B------:R-:W0:Y:S01]  /*21f0*/  MUFU.EX2 R17, R17 ;  /* 0x0000001100117308 */ /* 0x000e220000000800 */
[----:B------:R-:W-:-:S02]  /*2200*/  FADD.FTZ R23, R89, R14 ;  /* 0x0000000e59177221 */ /* 0x000fc40000010000 */
[----:B------:R-:W-:Y:S02]  /*2210*/  FMUL.FTZ R91, R47, R4 ;  /* 0x000000042f5b7220 */ /* 0x000fe40000410000 */
[----:B------:R-:W-:Y:S01]  /*2220*/  FMUL.FTZ R19, R19, R52 ;  /* 0x0000003413137220 */ /* 0x000fe20000410000 */
[----:B------:R-:W-:Y:S01]  /*2230*/  ISETP.GE.AND P0, PT, R94, 0x1, PT ;  /* 0x000000015e00780c */ /* 0x000fe20003f06270 */
[----:B------:R-:W-:Y:S01]  /*2240*/  IMAD.WIDE R2, R15, 0x10, R2 ;  /* 0x000000100f027825 */ /* 0x000fe200078e0202 */
[----:B------:R-:W-:Y:S08]  /*2250*/  MUFU.EX2 R16, R16 ;  /* 0x0000001000107308 */ /* 0x000ff00000000800 */
[----:B------:R-:W1:Y:S01]  /*2260*/  MUFU.SIN R5, R64 ;  /* 0x0000004000057308 */ /* 0x000e620000000400 */
[----:B0-----:R-:W-:-:S02]  /*2270*/  FMUL.FTZ R66, R17, R66 ;  /* 0x0000004211427220 */ /* 0x001fc40000410000 */
[----:B------:R-:W-:Y:S02]  /*2280*/  FMUL.FTZ R65, R17, R22 ;  /* 0x0000001611417220 */ /* 0x000fe40000410000 */
[----:B------:R-:W-:-:S03]  /*2290*/  FADD.FTZ R17, R90, R63 ;  /* 0x0000003f5a117221 */ /* 0x000fc60000010000 */
[----:B------:R-:W0:Y:S01]  /*22a0*/  MUFU.COS R21, R64 ;  /* 0x0000004000157308 */ /* 0x000e220000000000 */
[----:B------:R-:W-:-:S04]  /*22b0*/  FMUL.FTZ R6, R78, R17 ;  /* 0x000000114e067220 */ /* 0x000fc80000410000 */
[----:B------:R-:W-:Y:S02]  /*22c0*/  FFMA.FTZ R14, R80, R23, R6 ;  /* 0x00000017500e7223 */ /* 0x000fe40000010006 */
[----:B------:R-:W-:Y:S01]  /*22d0*/  FMUL.FTZ R6, R81, R74 ;  /* 0x0000004a51067220 */ /* 0x000fe20000410000 */
[----:B------:R-:W-:Y:S01]  /*22e0*/  MUFU.EX2 R19, R19 ;  /* 0x0000001300137308 */ /* 0x000fe20000000800 */
[----:B-1----:R-:W-:Y:S02]  /*22f0*/  FMUL.FTZ R63, R16, R5 ;  /* 0x00000005103f7220 */ /* 0x002fe40000410000 */
[----:B------:R-:W-:Y:S02]  /*2300*/  FMUL.FTZ R5, R78, R23 ;  /* 0x000000174e057220 */ /* 0x000fe40000410000 */
[----:B------:R-:W-:Y:S02]  /*2310*/  FFMA.FTZ R6, R79, R73, -R6 ;  /* 0x000000494f067223 */ /* 0x000fe40000010806 */
[----:B------:R-:W-:-:S02]  /*2320*/  FFMA.FTZ R5, R80, R17, -R5 ;  /* 0x0000001150057223 */ /* 0x000fc40000010805 */
[----:B------:R-:W-:Y:S02]  /*2330*/  FADD.FTZ R14, R91, R14 ;  /* 0x0000000e5b0e7221 */ /* 0x000fe40000010000 */
[----:B------:R-:W-:Y:S02]  /*2340*/  FMUL.FTZ R7, R69, R6 ;  /* 0x0000000645077220 */ /* 0x000fe40000410000 */
[----:B------:R-:W-:Y:S02]  /*2350*/  FADD.FTZ R4, R92, R5 ;  /* 0x000000055c047221 */ /* 0x000fe40000010000 */
[----:B------:R-:W-:Y:S02]  /*2360*/  FMUL.FTZ R17, R71, R14 ;  /* 0x0000000e47117220 */ /* 0x000fe40000410000 */
[----:B------:R-:W-:Y:S02]  /*2370*/  FMUL.FTZ R5, R69, R12 ;  /* 0x0000000c45057220 */ /* 0x000fe40000410000 */
[----:B0-----:R-:W-:-:S02]  /*2380*/  FMUL.FTZ R64, R16, R21 ;  /* 0x0000001510407220 */ /* 0x001fc40000410000 */
[----:B------:R-:W-:Y:S02]  /*2390*/  FFMA.FTZ R7, R68, R12, R7 ;  /* 0x0000000c44077223 */ /* 0x000fe40000010007 */
[-C--:B------:R-:W-:Y:S02]  /*23a0*/  FMUL.FTZ R21, R71, R4.reuse ;  /* 0x0000000447157220 */ /* 0x080fe40000410000 */
[----:B------:R-:W-:Y:S01]  /*23b0*/  FFMA.FTZ R12, R70, R4, -R17 ;  /* 0x00000004460c7223 */ /* 0x000fe20000010811 */
[----:B------:R-:W-:Y:S01]  /*23c0*/  HADD2.F32 R4, -RZ, R8.H0_H0 ;  /* 0x20000008ff047230 */ /* 0x000fe20000004100 */
[----:B------:R-:W-:Y:S02]  /*23d0*/  FFMA.FTZ R5, R68, R6, -R5 ;  /* 0x0000000644057223 */ /* 0x000fe40000010805 */
[----:B------:R-:W-:Y:S02]  /*23e0*/  FMUL.FTZ R6, R78, R7 ;  /* 0x000000074e067220 */ /* 0x000fe40000410000 */
[----:B------:R-:W-:-:S02]  /*23f0*/  FFMA.FTZ R21, R70, R14, R21 ;  /* 0x0000000e46157223 */ /* 0x000fc40000010015 */
[----:B------:R-:W-:Y:S01]  /*2400*/  FMUL.FTZ R75, R45, R4 ;  /* 0x000000042d4b7220 */ /* 0x000fe20000410000 */
[----:B------:R-:W-:Y:S01]  /*2410*/  HADD2.F32 R4, -RZ, R9.H1_H1 ;  /* 0x30000009ff047230 */ /* 0x000fe20000004100 */
[-C--:B------:R-:W-:Y:S02]  /*2420*/  FFMA.FTZ R8, R80, R5.reuse, -R6 ;  /* 0x0000000550087223 */ /* 0x080fe40000010806 */
[----:B------:R-:W-:Y:S02]  /*2430*/  FMUL.FTZ R5, R78, R5 ;  /* 0x000000054e057220 */ /* 0x000fe40000410000 */
[----:B------:R-:W-:Y:S02]  /*2440*/  FADD.FTZ R21, R76, R21 ;  /* 0x000000154c157221 */ /* 0x000fe40000010000 */
[----:B------:R-:W-:Y:S02]  /*2450*/  FADD.FTZ R12, R75, R12 ;  /* 0x0000000c4b0c7221 */ /* 0x000fe40000010000 */
[----:B------:R-:W-:-:S02]  /*2460*/  FFMA.FTZ R5, R80, R7, R5 ;  /* 0x0000000750057223 */ /* 0x000fc40000010005 */
[----:B------:R-:W-:Y:S02]  /*2470*/  FMUL.RZ R14, R13, 0.15915493667125701904 ;  /* 0x3e22f9830d0e7820 */ /* 0x000fe4000040c000 */
[CC--:B------:R-:W-:Y:S02]  /*2480*/  FMUL.FTZ R7, R65.reuse, R21.reuse ;  /* 0x0000001541077220 */ /* 0x0c0fe40000410000 */
[-C--:B------:R-:W-:Y:S01]  /*2490*/  FMUL.FTZ R13, R65, R12.reuse ;  /* 0x0000000c410d7220 */ /* 0x080fe20000410000 */
[----:B------:R-:W0:Y:S01]  /*24a0*/  MUFU.SIN R84, R14 ;  /* 0x0000000e00547308 */ /* 0x000e220000000400 */
[C---:B------:R-:W-:Y:S02]  /*24b0*/  FFMA.FTZ R9, R66.reuse, R12, -R7 ;  /* 0x0000000c42097223 */ /* 0x040fe40000010807 */
[----:B------:R-:W-:Y:S02]  /*24c0*/  FFMA.FTZ R12, R66, R21, R13 ;  /* 0x00000015420c7223 */ /* 0x000fe4000001000d */
[----:B------:R-:W-:Y:S01]  /*24d0*/  FMUL.FTZ R67, R43, R4 ;  /* 0x000000042b437220 */ /* 0x000fe20000410000 */
[----:B------:R-:W-:Y:S01]  /*24e0*/  HADD2.F32 R4, -RZ, R10.H0_H0 ;  /* 0x2000000aff047230 */ /* 0x000fe20000004100 */
[----:B------:R-:W-:Y:S01]  /*24f0*/  FMUL.FTZ R7, R71, R5 ;  /* 0x0000000547077220 */ /* 0x000fe20000410000 */
[----:B------:R-:W1:Y:S01]  /*2500*/  MUFU.COS R6, R14 ;  /* 0x0000000e00067308 */ /* 0x000e620000000000 */
[----:B------:R-:W-:-:S02]  /*2510*/  FADD.FTZ R12, R67, R12 ;  /* 0x0000000c430c7221 */ /* 0x000fc40000010000 */
[-C--:B------:R-:W-:Y:S02]  /*2520*/  FFMA.FTZ R7, R70, R8.reuse, -R7 ;  /* 0x0000000846077223 */ /* 0x080fe40000010807 */
[----:B------:R-:W-:Y:S02]  /*2530*/  FADD.FTZ R9, R72, R9 ;  /* 0x0000000948097221 */ /* 0x000fe40000010000 */
[----:B------:R-:W-:Y:S02]  /*2540*/  FMUL.FTZ R8, R71, R8 ;  /* 0x0000000847087220 */ /* 0x000fe40000410000 */
[C---:B------:R-:W-:Y:S02]  /*2550*/  FMUL.FTZ R13, R63.reuse, R12 ;  /* 0x0000000c3f0d7220 */ /* 0x040fe40000410000 */
[----:B------:R-:W-:Y:S02]  /*2560*/  FMUL.FTZ R17, R63, R9 ;  /* 0x000000093f117220 */ /* 0x000fe40000410000 */
[----:B------:R-:W-:-:S02]  /*2570*/  FFMA.FTZ R8, R70, R5, R8 ;  /* 0x0000000546087223 */ /* 0x000fc40000010008 */
[C---:B------:R-:W-:Y:S02]  /*2580*/  FFMA.FTZ R10, R64.reuse, R9, -R13 ;  /* 0x00000009400a7223 */ /* 0x040fe4000001080d */
[----:B------:R-:W-:Y:S02]  /*2590*/  FMUL.FTZ R77, R41, R4 ;  /* 0x00000004294d7220 */ /* 0x000fe40000410000 */
[----:B------:R-:W-:Y:S02]  /*25a0*/  FFMA.FTZ R17, R64, R12, R17 ;  /* 0x0000000c40117223 */ /* 0x000fe40000010011 */
[----:B------:R-:W-:Y:S02]  /*25b0*/  FMUL.FTZ R4, R65, R8 ;  /* 0x0000000841047220 */ /* 0x000fe40000410000 */
[----:B0-----:R-:W-:Y:S02]  /*25c0*/  FMUL.FTZ R84, R19, R84 ;  /* 0x0000005413547220 */ /* 0x001fe40000410000 */
[----:B------:R-:W-:-:S02]  /*25d0*/  FADD.FTZ R10, R77, R10 ;  /* 0x0000000a4d0a7221 */ /* 0x000fc40000010000 */
[----:B------:R-:W-:Y:S02]  /*25e0*/  FADD.FTZ R17, R82, R17 ;  /* 0x0000001152117221 */ /* 0x000fe40000010000 */
[-C--:B------:R-:W-:Y:S01]  /*25f0*/  FFMA.FTZ R5, R66, R7.reuse, -R4 ;  /* 0x0000000742057223 */ /* 0x080fe20000010804 */
[----:B------:R-:W-:Y:S01]  /*2600*/  HADD2.F32 R4, -RZ, R11.H1_H1 ;  /* 0x3000000bff047230 */ /* 0x000fe20000004100 */
[----:B-1----:R-:W-:Y:S02]  /*2610*/  FMUL.FTZ R83, R19, R6 ;  /* 0x0000000613537220 */ /* 0x002fe40000410000 */
[C---:B------:R-:W-:Y:S02]  /*2620*/  FMUL.FTZ R12, R84.reuse, R10 ;  /* 0x0000000a540c7220 */ /* 0x040fe40000410000 */
[----:B------:R-:W-:Y:S02]  /*2630*/  FMUL.FTZ R7, R65, R7 ;  /* 0x0000000741077220 */ /* 0x000fe40000410000 */
[----:B------:R-:W-:-:S02]  /*2640*/  FMUL.FTZ R6, R84, R17 ;  /* 0x0000001154067220 */ /* 0x000fc40000410000 */
[----:B------:R-:W-:Y:S02]  /*2650*/  FFMA.FTZ R12, R83, R17, R12 ;  /* 0x00000011530c7223 */ /* 0x000fe4000001000c */
[----:B------:R-:W-:Y:S02]  /*2660*/  FMUL.FTZ R95, R39, R4 ;  /* 0x00000004275f7220 */ /* 0x000fe40000410000 */
[----:B------:R-:W-:Y:S02]  /*2670*/  FFMA.FTZ R7, R66, R8, R7 ;  /* 0x0000000842077223 */ /* 0x000fe40000010007 */
[----:B------:R-:W-:Y:S02]  /*2680*/  FFMA.FTZ R9, R83, R10, -R6 ;  /* 0x0000000a53097223 */ /* 0x000fe40000010806 */
[----:B------:R-:W-:Y:S02]  /*2690*/  FMUL.FTZ R6, R63, R5 ;  /* 0x000000053f067220 */ /* 0x000fe40000410000 */
[----:B------:R-:W-:-:S02]  /*26a0*/  FADD.FTZ R11, R95, R12 ;  /* 0x0000000c5f0b7221 */ /* 0x000fc40000010000 */
[-C--:B------:R-:W-:Y:S02]  /*26b0*/  FMUL.FTZ R4, R63, R7.reuse ;  /* 0x000000073f047220 */ /* 0x080fe40000410000 */
[----:B------:R-:W-:Y:S01]  /*26c0*/  FADD.FTZ R10, R96, R9 ;  /* 0x00000009600a7221 */ /* 0x000fe20000010000 */
[----:B------:R-:W0:Y:S01]  /*26d0*/  SHFL.UP PT, R19, R11, 0x1, RZ ;  /* 0x042000000b137989 */ /* 0x000e2200000e00ff */
[C---:B------:R-:W-:Y:S02]  /*26e0*/  FFMA.FTZ R9, R64.reuse, R7, R6 ;  /* 0x0000000740097223 */ /* 0x040fe40000010006 */
[----:B------:R-:W-:Y:S01]  /*26f0*/  FFMA.FTZ R8, R64, R5, -R4 ;  /* 0x0000000540087223 */ /* 0x000fe20000010804 */
[----:B------:R-:W1:Y:S01]  /*2700*/  SHFL.UP PT, R18, R10, 0x1, RZ ;  /* 0x042000000a127989 */ /* 0x000e6200000e00ff */
[C---:B------:R-:W-:Y:S02]  /*2710*/  FMUL.FTZ R12, R84.reuse, R9 ;  /* 0x00000009540c7220 */ /* 0x040fe40000410000 */
[-C--:B------:R-:W-:Y:S01]  /*2720*/  FMUL.FTZ R14, R84, R8.reuse ;  /* 0x00000008540e7220 */ /* 0x080fe20000410000 */
[----:B------:R2:W3:Y:S01]  /*2730*/  LDG.E.128 R4, [R2.64] ;  /* 0x0000000402047981 */ /* 0x0004e2000c1e1d00 */
[----:B------:R-:W-:-:S02]  /*2740*/  FFMA.FTZ R8, R83, R8, -R12 ;  /* 0x0000000853087223 */ /* 0x000fc4000001080c */
[----:B------:R-:W-:Y:S02]  /*2750*/  FFMA.FTZ R9, R83, R9, R14 ;  /* 0x0000000953097223 */ /* 0x000fe4000001000e */
[----:B------:R2:W4:Y:S04]  /*2760*/  LDG.E.128 R12, [R2.64+0x10] ;  /* 0x00001004020c7981 */ /* 0x000528000c1e1d00 */
[----:B------:R-:W5:Y:S04]  /*2770*/  SHFL.UP PT, R16, R8, 0x1, RZ ;  /* 0x0420000008107989 */ /* 0x000f6800000e00ff */
[----:B------:R-:W2:Y:S01]  /*2780*/  SHFL.UP PT, R17, R9, 0x1, RZ ;  /* 0x0420000009117989 */ /* 0x000ea200000e00ff */
[----:B0-----:R-:W-:-:S02]  /*2790*/  FMUL.FTZ R21, R9, R19 ;  /* 0x0000001309157220 */ /* 0x001fc40000410000 */
[-C--:B-1----:R-:W-:Y:S02]  /*27a0*/  FMUL.FTZ R20, R9, R18.reuse ;  /* 0x0000001209147220 */ /* 0x082fe40000410000 */
[C---:B------:R-:W-:Y:S02]  /*27b0*/  FFMA.FTZ R21, R8.reuse, R18, -R21 ;  /* 0x0000001208157223 */ /* 0x040fe40000010815 */
[----:B------:R-:W-:Y:S02]  /*27c0*/  FFMA.FTZ R20, R8, R19, R20 ;  /* 0x0000001308147223 */ /* 0x000fe40000010014 */
[----:B------:R-:W-:Y:S02]  /*27d0*/  @P0 FADD.FTZ R10, R10, R21 ;  /* 0x000000150a0a0221 */ /* 0x000fe40000010000 */
[----:B------:R-:W-:-:S03]  /*27e0*/  @P0 FADD.FTZ R11, R11, R20 ;  /* 0x000000140b0b0221 */ /* 0x000fc60000010000 */
[----:B------:R-:W0:Y:S01]  /*27f0*/  SHFL.UP PT, R21, R10, 0x2, RZ ;  /* 0x044000000a157989 */ /* 0x000e2200000e00ff */
[----:B-----5:R-:W-:-:S03]  /*2800*/  FMUL.FTZ R18, R9, R16 ;  /* 0x0000001009127220 */ /* 0x020fc60000410000 */
[----:B------:R-:W1:Y:S01]  /*2810*/  SHFL.UP PT, R23, R11, 0x2, RZ ;  /* 0x044000000b177989 */ /* 0x000e6200000e00ff */
[-C--:B--2---:R-:W-:Y:S02]  /*2820*/  FMUL.FTZ R19, R9, R17.reuse ;  /* 0x0000001109137220 */ /* 0x084fe40000410000 */
[C---:B------:R-:W-:Y:S02]  /*2830*/  FFMA.FTZ R18, R8.reuse, R17, R18 ;  /* 0x0000001108127223 */ /* 0x040fe40000010012 */
[----:B------:R-:W-:-:S03]  /*2840*/  @P0 FFMA.FTZ R8, R8, R16, -R19 ;  /* 0x0000001008080223 */ /* 0x000fc60000010813 */
[----:B------:R-:W-:Y:S02]  /*2850*/  FSEL R18, R9, R18, !P0 ;  /* 0x0000001209127208 */ /* 0x000fe40004000000 */
[----:B------:R-:W2:Y:S04]  /*2860*/  SHFL.UP PT, R3, R8, 0x2, RZ ;  /* 0x0440000008037989 */ /* 0x000ea800000e00ff */
[----:B------:R-:W5:Y:S01]  /*2870*/  SHFL.UP PT, R9, R18, 0x2, RZ ;  /* 0x0440000012097989 */ /* 0x000f6200000e00ff */
[----:B------:R-:W-:Y:S01]  /*2880*/  ISETP.GE.AND P0, PT, R94, 0x2, PT ;  /* 0x000000025e00780c */ /* 0x000fe20003f06270 */
[C---:B0-----:R-:W-:Y:S02]  /*2890*/  FMUL.FTZ R16, R18.reuse, R21 ;  /* 0x0000001512107220 */ /* 0x041fe40000410000 */
[----:B-1----:R-:W-:-:S02]  /*28a0*/  FMUL.FTZ R2, R18, R23 ;  /* 0x0000001712027220 */ /* 0x002fc40000410000 */
[C---:B------:R-:W-:Y:S02]  /*28b0*/  FFMA.FTZ R16, R8.reuse, R23, R16 ;  /* 0x0000001708107223 */ /* 0x040fe40000010010 */
[----:B------:R-:W-:-:S06]  /*28c0*/  FFMA.FTZ R21, R8, R21, -R2 ;  /* 0x0000001508157223 */ /* 0x000fcc0000010802 */
[----:B------:R-:W-:Y:S02]  /*28d0*/  @P0 FADD.FTZ R11, R11, R16 ;  /* 0x000000100b0b0221 */ /* 0x000fe40000010000 */
[----:B------:R-:W-:Y:S02]  /*28e0*/  @P0 FADD.FTZ R10, R10, R21 ;  /* 0x000000150a0a0221 */ /* 0x000fe40000010000 */
[C---:B--2---:R-:W-:Y:S01]  /*28f0*/  FMUL.FTZ R16, R18.reuse, R3 ;  /* 0x0000000312107220 */ /* 0x044fe20000410000 */
[----:B------:R-:W0:Y:S01]  /*2900*/  SHFL.UP PT, R19, R11, 0x4, RZ ;  /* 0x048000000b137989 */ /* 0x000e2200000e00ff */
[----:B-----5:R-:W-:-:S03]  /*2910*/  FMUL.FTZ R2, R18, R9 ;  /* 0x0000000912027220 */ /* 0x020fc60000410000 */
[----:B------:R-:W1:Y:S01]  /*2920*/  SHFL.UP PT, R17, R10, 0x4, RZ ;  /* 0x048000000a117989 */ /* 0x000e6200000e00ff */
        /* <DEDUP_REMOVED lines=8> */
[C---:B------:R-:W-:Y:S02]  /*29b0*/  FFMA.FTZ R17, R8.reuse, R17, -R16 ;  /* 0x0000001108117223 */ /* 0x040fe40000010810 */
[----:B------:R-:W-:-:S06]  /*29c0*/  FFMA.FTZ R18, R8, R19, R18 ;  /* 0x0000001308127223 */ /* 0x000fcc0000010012 */
[----:B------:R-:W-:Y:S02]  /*29d0*/  @P0 FADD.FTZ R10, R10, R17 ;  /* 0x000000110a0a0221 */ /* 0x000fe40000010000 */
[----:B------:R-:W-:Y:S02]  /*29e0*/  @P0 FADD.FTZ R11, R11, R18 ;  /* 0x000000120b0b0221 */ /* 0x000fe40000010000 */
[CC--:B--2---:R-:W-:Y:S02]  /*29f0*/  FMUL.FTZ R16, R9.reuse, R2.reuse ;  /* 0x0000000209107220 */ /* 0x0c4fe40000410000 */
[CC--:B-----5:R-:W-:Y:S01]  /*2a00*/  FMUL.FTZ R17, R9.reuse, R3.reuse ;  /* 0x0000000309117220 */ /* 0x0e0fe20000410000 */
[----:B------:R-:W0:Y:S01]  /*2a10*/  SHFL.UP PT, R21, R11, 0x8, RZ ;  /* 0x050000000b157989 */ /* 0x000e2200000e00ff */
[C---:B------:R-:W-:Y:S02]  /*2a20*/  FFMA.FTZ R16, R8.reuse, R3, R16 ;  /* 0x0000000308107223 */ /* 0x040fe40000010010 */
[----:B------:R-:W-:Y:S01]  /*2a30*/  @P0 FFMA.FTZ R8, R8, R2, -R17 ;  /* 0x0000000208080223 */ /* 0x000fe20000010811 */
[----:B------:R-:W1:Y:S02]  /*2a40*/  SHFL.UP PT, R19, R10, 0x8, RZ ;  /* 0x050000000a137989 */ /* 0x000e6400000e00ff */
[----:B------:R-:W-:-:S02]  /*2a50*/  FSEL R16, R9, R16, !P0 ;  /* 0x0000001009107208 */ /* 0x000fc40004000000 */
[----:B------:R-:W2:Y:S04]  /*2a60*/  SHFL.UP PT, R3, R8, 0x8, RZ ;  /* 0x0500000008037989 */ /* 0x000ea800000e00ff */
[----:B------:R-:W5:Y:S01]  /*2a70*/  SHFL.UP PT, R9, R16, 0x8, RZ ;  /* 0x0500000010097989 */ /* 0x000f6200000e00ff */
[C---:B0-----:R-:W-:Y:S02]  /*2a80*/  FMUL.FTZ R2, R16.reuse, R21 ;  /* 0x0000001510027220 */ /* 0x041fe40000410000 */
[-C--:B-1----:R-:W-:Y:S02]  /*2a90*/  FMUL.FTZ R17, R16, R19.reuse ;  /* 0x0000001310117220 */ /* 0x082fe40000410000 */
[C---:B------:R-:W-:Y:S02]  /*2aa0*/  FFMA.FTZ R19, R8.reuse, R19, -R2 ;  /* 0x0000001308137223 */ /* 0x040fe40000010802 */
[----:B------:R-:W-:-:S02]  /*2ab0*/  FFMA.FTZ R18, R8, R21, R17 ;  /* 0x0000001508127223 */ /* 0x000fc40000010011 */
[----:B--2---:R-:W-:Y:S02]  /*2ac0*/  FMUL.FTZ R2, R16, R3 ;  /* 0x0000000310027220 */ /* 0x004fe40000410000 */
[----:B------:R-:W-:Y:S02]  /*2ad0*/  @P1 FADD.FTZ R11, R11, R18 ;  /* 0x000000120b0b1221 */ /* 0x000fe40000010000 */
[-C--:B-----5:R-:W-:Y:S02]  /*2ae0*/  FFMA.FTZ R17, R8, R9.reuse, R2 ;  /* 0x0000000908117223 */ /* 0x0a0fe40000010002 */
        /* <DEDUP_REMOVED lines=13> */
[----:B------:R-:W5:Y:S01]  /*2bc0*/  @!P0 LDS.128 R20, [R54.X16+0x880] ;  /* 0x0008800036148984 */ /* 0x000f62000000cc00 */
[C---:B------:R-:W-:Y:S01]  /*2bd0*/  ISETP.GE.AND P0, PT, R94.reuse, 0x10, PT ;  /* 0x000000105e00780c */ /* 0x040fe20003f06270 */
[----:B0-----:R-:W-:Y:S01]  /*2be0*/  FMUL.FTZ R16, R17, R18 ;  /* 0x0000001211107220 */ /* 0x001fe20000410000 */
[----:B------:R-:W-:-:S03]  /*2bf0*/  ISETP.NE.AND P1, PT, R94, 0x1f, PT ;  /* 0x0000001f5e00780c */ /* 0x000fc60003f25270 */
[CC--:B-1----:R-:W-:Y:S02]  /*2c00*/  FFMA.FTZ R19, R8.reuse, R9.reuse, -R16 ;  /* 0x0000000908137223 */ /* 0x0c2fe40000010810 */
[C---:B------:R-:W-:Y:S02]  /*2c10*/  FMUL.FTZ R97, R17.reuse, R9 ;  /* 0x0000000911617220 */ /* 0x040fe40000410000 */
[C---:B--2---:R-:W-:Y:S02]  /*2c20*/  FMUL.FTZ R16, R17.reuse, R2 ;  /* 0x0000000211107220 */ /* 0x044fe40000410000 */
[C---:B------:R-:W-:Y:S02]  /*2c30*/  FFMA.FTZ R18, R8.reuse, R18, R97 ;  /* 0x0000001208127223 */ /* 0x040fe40000010061 */
[-C--:B-----5:R-:W-:Y:S02]  /*2c40*/  FMUL.FTZ R9, R17, R3.reuse ;  /* 0x0000000311097220 */ /* 0x0a0fe40000410000 */
        /* <DEDUP_REMOVED lines=9> */
[----:B------:R-:W-:Y:S04]  /*2ce0*/  @!P2 STS.128 [0x860], R20 ;  /* 0x00086014ff00a388 */ /* 0x000fe80000000c00 */
[----:B------:R-:W-:Y:S04]  /*2cf0*/  LDS.128 R16, [0x840] ;  /* 0x00084000ff107984 */ /* 0x000fe80000000c00 */
[----:B------:R-:W-:Y:S06]  /*2d00*/  BAR.SYNC.DEFER_BLOCKING 0x0 ;  /* 0x0000000000007b1d */ /* 0x000fec0000010000 */
[----:B------:R-:W0:Y:S04]  /*2d10*/  SHFL.UP PT, R97, R9, 0x1, RZ ;  /* 0x0420000009617989 */ /* 0x000e2800000e00ff */
[----:B------:R-:W-:Y:S04]  /*2d20*/  @P3 LDS.64 R2, [0x868] ;  /* 0x00086800ff023984 */ /* 0x000fe80000000a00 */
[----:B------:R-:W1:Y:S04]  /*2d30*/  SHFL.UP PT, R99, R8, 0x1, RZ ;  /* 0x0420000008637989 */ /* 0x000e6800000e00ff */
[----:B------:R-:W2:Y:S04]  /*2d40*/  SHFL.UP PT, R100, R10, 0x1, RZ ;  /* 0x042000000a647989 */ /* 0x000ea800000e00ff */
[----:B------:R-:W5:Y:S01]  /*2d50*/  SHFL.UP PT, R98, R11, 0x1, RZ ;  /* 0x042000000b627989 */ /* 0x000f6200000e00ff */
[----:B0-----:R-:W-:-:S02]  /*2d60*/  @!P2 MOV R97, R21 ;  /* 0x000000150061a202 */ /* 0x001fc40000000f00 */
[----:B-1----:R-:W-:Y:S02]  /*2d70*/  @!P2 MOV R99, R20 ;  /* 0x000000140063a202 */ /* 0x002fe40000000f00 */
[----:B--2---:R-:W-:Y:S02]  /*2d80*/  @!P2 MOV R100, R22 ;  /* 0x000000160064a202 */ /* 0x004fe40000000f00 */
[----:B-----5:R-:W-:Y:S01]  /*2d90*/  @!P2 MOV R98, R23 ;  /* 0x000000170062a202 */ /* 0x020fe20000000f00 */
        /* <DEDUP_REMOVED lines=28> */
[-C--:B------:R-:W-:Y:S02]  /*2f60*/  FFMA.FTZ R69, R16, R22.reuse, -R3 ;  /* 0x0000001610457223 */ /* 0x080fe40000010803 */
[----:B------:R-:W-:Y:S02]  /*2f70*/  FMUL.FTZ R3, R17, R21 ;  /* 0x0000001511037220 */ /* 0x000fe40000410000 */
[----:B------:R-:W-:Y:S01]  /*2f80*/  FFMA.FTZ R11, R80, R9, -R2 ;  /* 0x00000009500b7223 */ /* 0x000fe20000010802 */
[----:B------:R-:W-:Y:S01]  /*2f90*/  ISETP.NE.AND P0, PT, R28, RZ, PT ;  /* 0x000000ff1c00720c */ /* 0x000fe20003f05270 */
[----:B------:R-:W-:Y:S02]  /*2fa0*/  FADD.FTZ R91, R91, R78 ;  /* 0x0000004e5b5b7221 */ /* 0x000fe40000010000 */
[C---:B------:R-:W-:Y:S02]  /*2fb0*/  FMUL.FTZ R22, R17.reuse, R22 ;  /* 0x0000001611167220 */ /* 0x040fe40000410000 */
[----:B------:R-:W-:-:S02]  /*2fc0*/  FMUL.FTZ R17, R17, R20 ;  /* 0x0000001411117220 */ /* 0x000fc40000410000 */
[----:B------:R-:W-:Y:S02]  /*2fd0*/  FFMA.FTZ R20, R16, R20, -R3 ;  /* 0x0000001410147223 */ /* 0x000fe40000010803 */
[----:B------:R-:W-:Y:S02]  /*2fe0*/  FADD.FTZ R92, R92, R11 ;  /* 0x0000000b5c5c7221 */ /* 0x000fe40000010000 */
[C---:B------:R-:W-:Y:S02]  /*2ff0*/  FMUL.FTZ R3, R71.reuse, R91 ;  /* 0x0000005b47037220 */ /* 0x040fe40000410000 */
[-C--:B------:R-:W-:Y:S02]  /*3000*/  FMUL.FTZ R71, R71, R92.reuse ;  /* 0x0000005c47477220 */ /* 0x080fe40000410000 */
[----:B------:R-:W-:Y:S02]  /*3010*/  FFMA.FTZ R2, R70, R92, -R3 ;  /* 0x0000005c46027223 */ /* 0x000fe40000010803 */
[----:B------:R-:W-:Y:S01]  /*3020*/  FFMA.FTZ R21, R16, R21, R17 ;  /* 0x0000001510157223 */ /* 0x000fe20000010011 */
[----:B---3--:R-:W-:Y:S01]  /*3030*/  HADD2.F32 R17, -RZ, R4.H1_H1 ;  /* 0x30000004ff117230 */ /* 0x008fe20000004100 */
[----:B------:R-:W-:Y:S01]  /*3040*/  FFMA.FTZ R71, R70, R91, R71 ;  /* 0x0000005b46477223 */ /* 0x000fe20000010047 */
[----:B------:R-:W-:Y:S01]  /*3050*/  BSSY B0, `(.L_x_2391) ;  /* 0x0000027000007945 */ /* 0x000fe20003800000 */
[----:B------:R-:W-:-:S02]  /*3060*/  FFMA.FTZ R16, R16, R23, R22 ;  /* 0x0000001710107223 */ /* 0x000fc40000010016 */
[----:B------:R-:W-:Y:S01]  /*3070*/  FADD.FTZ R70, R75, R2 ;  /* 0x000000024b467221 */ /* 0x000fe20000010000 */
[----:B------:R-:W-:Y:S01]  /*3080*/  HADD2.F32 R10, -RZ, R4.H0_H0 ;  /* 0x20000004ff0a7230 */ /* 0x000fe20000004100 */
[----:B------:R-:W-:Y:S01]  /*3090*/  FMUL.FTZ R88, R17, R88 ;  /* 0x0000005811587220 */ /* 0x000fe20000410000 */
[--C-:B------:R-:W-:Y:S02]  /*30a0*/  HADD2.F32 R68, -RZ, R5.reuse.H0_H0 ;  /* 0x20000005ff447230 */ /* 0x100fe40000004100 */
[----:B------:R-:W-:Y:S02]  /*30b0*/  HADD2.F32 R74, -RZ, R5.H1_H1 ;  /* 0x30000005ff4a7230 */ /* 0x000fe40000004100 */
[--C-:B------:R-:W-:Y:S02]  /*30c0*/  HADD2.F32 R73, -RZ, R6.reuse.H0_H0 ;  /* 0x20000006ff497230 */ /* 0x100fe40000004100 */
[----:B------:R-:W-:Y:S02]  /*30d0*/  HADD2.F32 R78, -RZ, R6.H1_H1 ;  /* 0x30000006ff4e7230 */ /* 0x000fe40000004100 */
[----:B------:R-:W-:-:S02]  /*30e0*/  HADD2.F32 R11, -RZ, R7.H0_H0 ;  /* 0x20000007ff0b7230 */ /* 0x000fc40000004100 */
[----:B------:R-:W-:Y:S01]  /*30f0*/  HADD2.F32 R80, -RZ, R7.H1_H1 ;  /* 0x30000007ff507230 */ /* 0x000fe20000004100 */
[----:B------:R-:W-:Y:S01]  /*3100*/  FADD.FTZ R71, R76, R71 ;  /* 0x000000474c477221 */ /* 0x000fe20000010000 */
[----:B----4-:R-:W-:Y:S01]  /*3110*/  HADD2.F32 R7, -RZ, R12.H0_H0 ;  /* 0x2000000cff077230 */ /* 0x010fe20000004100 */
[----:B------:R-:W-:Y:S01]  /*3120*/  FADD.FTZ R22, R18, R69 ;  /* 0x0000004512167221 */ /* 0x000fe20000010000 */
[----:B------:R-:W-:Y:S01]  /*3130*/  HADD2.F32 R4, -RZ, R13.H0_H0 ;  /* 0x2000000dff047230 */ /* 0x000fe20000004100 */
[----:B------:R-:W-:Y:S01]  /*3140*/  FMUL.FTZ R17, R65, R70 ;  /* 0x0000004641117220 */ /* 0x000fe20000410000 */
[----:B------:R-:W-:Y:S01]  /*3150*/  HADD2.F32 R5, -RZ, R14.H0_H0 ;  /* 0x2000000eff057230 */ /* 0x000fe20000004100 */
[----:B------:R-:W-:Y:S01]  /*3160*/  FADD.FTZ R23, R19, R16 ;  /* 0x0000001013177221 */ /* 0x000fe20000010000 */
[----:B------:R-:W-:Y:S02]  /*3170*/  HADD2.F32 R6, -RZ, R15.H0_H0 ;  /* 0x2000000fff067230 */ /* 0x000fe40000004100 */
[----:B------:R-:W-:-:S02]  /*3180*/  HADD2.F32 R12, -RZ, R12.H1_H1 ;  /* 0x3000000cff0c7230 */ /* 0x000fc40000004100 */
        /* <DEDUP_REMOVED lines=19> */
.L_x_2392:
[----:B------:R-:W-:Y:S05]  /*32c0*/  BSYNC B0 ;  /* 0x0000000000007941 */ /* 0x000fea0003800000 */
.L_x_2391:
[-C--:B------:R-:W-:Y:S01]  /*32d0*/  FMUL.FTZ R65, R65, R71.reuse ;  /* 0x0000004741417220 */ /* 0x080fe20000410000 */
[----:B-1----:R-:W-:Y:S01]  /*32e0*/  IADD3 R54, R54, 0x1, RZ ;  /* 0x0000000136367810 */ /* 0x002fe20007ffe0ff */
[----:B------:R-:W-:Y:S02]  /*32f0*/  FFMA.FTZ R2, R66, R71, R17 ;  /* 0x0000004742027223 */ /* 0x000fe40000010011 */
[----:B------:R-:W-:Y:S01]  /*3300*/  FFMA.FTZ R85, R10, R85, -R88 ;  /* 0x000000550a557223 */ /* 0x000fe20000010858 */
[----:B------:R-:W-:Y:S01]  /*3310*/  ISETP.GE.AND P0, PT, R54, c[0x0][0x16c], PT ;  /* 0x00005b0036007a0c */ /* 0x000fe20003f06270 */
[----:B------:R-:W-:Y:S02]  /*3320*/  FFMA.FTZ R65, R66, R70, -R65 ;  /* 0x0000004642417223 */ /* 0x000fe40000010841 */
[----:B------:R-:W-:Y:S02]  /*3330*/  FADD.FTZ R10, R67, R2 ;  /* 0x00000002430a7221 */ /* 0x000fe40000010000 */
[----:B------:R-:W-:-:S02]  /*3340*/  FADD.FTZ R72, R72, R65 ;  /* 0x0000004148487221 */ /* 0x000fc40000010000 */
        /* <DEDUP_REMOVED lines=36> */
.L_x_2390:
        /* <DEDUP_REMOVED lines=19> */
[----:B------:R-:W-:Y:S02]  /*36c0*/  LEA R4, P0, R2, c[0x0][0x258], 0x1 ;  /* 0x0000960002047a11 */ /* 0x000fe400078008ff */
[----:B------:R-:W-:Y:S02]  /*36d0*/  IADD3 R32, P4, R32, 0x200, RZ ;  /* 0x0000020020207810 */ /* 0x000fe40007f9e0ff */
[----:B------:R-:W-:Y:S02]  /*36e0*/  LEA.HI.X R5, R2, c[0x0][0x25c], R3, 0x1, P0 ;  /* 0x0000970002057a11 */ /* 0x000fe400000f0c03 */
[----:B------:R-:W-:Y:S02]  /*36f0*/  ISETP.GE.AND P0, PT, R29, c[0x0][0x174], PT ;  /* 0x00005d001d007a0c */ /* 0x000fe40003f06270 */
[----:B------:R-:W-:Y:S01]  /*3700*/  IADD3.X R36, RZ, R36, RZ, P1, !PT ;  /* 0x00000024ff247210 */ /* 0x000fe20000ffe4ff */
[----:B------:R-:W-:Y:S01]  /*3710*/  IMAD.WIDE R2, R28, 0x10, R4 ;  /* 0x000000101c027825 */ /* 0x000fe200078e0204 */
[----:B------:R-:W-:-:S02]  /*3720*/  IADD3.X R37, RZ, R37, RZ, P2, !PT ;  /* 0x00000025ff257210 */ /* 0x000fc400017fe4ff */
[----:B------:R-:W-:Y:S02]  /*3730*/  IADD3.X R31, RZ, R31, RZ, P3, !PT ;  /* 0x0000001fff1f7210 */ /* 0x000fe40001ffe4ff */
[----:B------:R0:W-:Y:S01]  /*3740*/  STG.E.128 [R2.64], R52 ;  /* 0x0000003402007986 */ /* 0x0001e2000c101d04 */
[----:B------:R-:W-:-:S04]  /*3750*/  IADD3.X R33, RZ, R33, RZ, P4, !PT ;  /* 0x00000021ff217210 */ /* 0x000fc800027fe4ff */
[----:B------:R-:W-:Y:S01]  /*3760*/  @P0 CALL.REL.NOINC `(.L_x_2394) ;  /* 0x0000001000000944 */ /* 0x000fe20003c00000 */
[----:B------:R-:W-:Y:S05]  /*3770*/  BRA `(.L_x_2395) ;  /* 0xffffce2000007947 */ /* 0x000fea000383ffff */
.L_x_2394:
[----:B------:R-:W-:Y:S05]  /*3780*/  EXIT ;  /* 0x000000000000794d */ /* 0x000fea0003800000 */
.L_x_2396:
        /* <DEDUP_REMOVED lines=15> */
.L_x_5382:


//--------------------- .text._Z25selective_scan_fwd_kernelI32Selective_Scan_fwd_kernel_traitsILi32ELi8ELi1ELb1ELb1ELb1ELb1EN3c104HalfENS1_7complexIfEEEEv13SSMParamsBase --------------------------
	.section	.text._Z25selective_scan_fwd_kernelI32Selective_Scan_fwd_kernel_traitsILi32ELi8ELi1ELb1ELb1ELb1ELb1EN3c104HalfENS1_7complexIfEEEEv13SSMParamsBase,"ax",@progbits
	.sectioninfo	@"SHI_REGISTERS=105"
	.align	128
        .global         _Z25selective_scan_fwd_kernelI32Selective_Scan_fwd_kernel_traitsILi32ELi8ELi1ELb1ELb1ELb1ELb1EN3c104HalfENS1_7complexIfEEEEv13SSMParamsBase
        .type           _Z25selective_scan_fwd_kernelI32Selective_Scan_fwd_kernel_traitsILi32ELi8ELi1ELb1ELb1ELb1ELb1EN3c104HalfENS1_7complexIfEEEEv13SSMParamsBase,@function
        .size           _Z25selective_scan_fwd_kernelI32Selective_Scan_fwd_kernel_traitsILi32ELi8ELi1ELb1ELb1ELb1ELb1EN3c104HalfENS1_7complexIfEEEEv13SSMParamsBase,(.L_x_5383 - _Z25selective_scan_fwd_kernelI32Selective_Scan_fwd_kernel_traitsILi32ELi8ELi1ELb1ELb1ELb1ELb1EN3c104HalfENS1_7complexIfEEEEv13SSMParamsBase)
        .other          _Z25selective_scan_fwd_kernelI32Selective_Scan_fwd_kernel_traitsILi32ELi8ELi1ELb1ELb1ELb1ELb1EN3c104HalfENS1_7complexIfEEEEv13SSMParamsBase,@"STO_CUDA_ENTRY STV_DEFAULT"
_Z25selective_scan_fwd_kernelI32Selective_Scan_fwd_kernel_traitsILi32ELi8ELi1ELb1ELb1ELb1ELb1EN3c104HalfENS1_7complexIfEEEEv13SSMParamsBase:
.text._Z25selective_scan_fwd_kernelI32Selective_Scan_fwd_kernel_traitsILi32ELi8ELi1ELb1ELb1ELb1ELb1EN3c104HalfENS1_7complexIfEEEEv13SSMParamsBase:
        /* <DEDUP_REMOVED lines=90> */
.L_x_2418:
        /* <DEDUP_REMOVED lines=63> */
.L_x_2398:
[----:B------:R-:W-:Y:S05]  /*0990*/  BSYNC B0 ;  /* 0x0000000000007941 */ /* 0x000fea0003800000 */
.L_x_2397:
        /* <DEDUP_REMOVED lines=42> */
.L_x_2400:
[----:B------:R-:W-:Y:S05]  /*0c40*/  BSYNC B0 ;  /* 0x0000000000007941 */ /* 0x000fea0003800000 */
.L_x_2399:
        /* <DEDUP_REMOVED lines=33> */
.L_x_2402:
[----:B------:R-:W-:Y:S05]  /*0e60*/  BSYNC B0 ;  /* 0x0000000000007941 */ /* 0x000fea0003800000 */
.L_x_2401:
        /* <DEDUP_REMOVED lines=33> */
.L_x_2404:
[----:B------:R-:W-:Y:S05]  /*1080*/  BSYNC B0 ;  /* 0x0000000000007941 */ /* 0x000fea0003800000 */
.L_x_2403:
        /* <DEDUP_REMOVED lines=33> */
.L_x_2406:
[----:B------:R-:W-:Y:S05]  /*12a0*/  BSYNC B0 ;  /* 0x0000000000007941 */ /* 0x000fea0003800000 */
.L_x_2405:
        /* <DEDUP_REMOVED lines=33> */
.L_x_2408:
[----:B------:R-:W-:Y:S05]  /*14c0*/  BSYNC B0 ;  /* 0x0000000000007941 */ /* 0x000fea0003800000 */
.L_x_2407:
        /* <DEDUP_REMOVED lines=33> */
.L_x_2410:
[----:B------:R-:W-:Y:S05]  /*16e0*/  BSYNC B0 ;  /* 0x0000000000007941 */ /* 0x000fea0003800000 */
.L_x_2409:
        /* <DEDUP_REMOVED lines=33> */
.L_x_2412:
[----:B------:R-:W-:Y:S05]  /*1900*/  BSYNC B0 ;  /* 0x0000000000007941 */ /* 0x000fea0003800000 */
.L_x_2411:
        /* <DEDUP_REMOVED lines=28> */
.L_x_2416:
        /* <DEDUP_REMOVED lines=383> */
.L_x_2415:
[----:B------:R-:W-:Y:S05]  /*32c0*/  BSYNC B0 ;  /* 0x0000000000007941 */ /* 0x000fea0003800000 */
.L_x_2414:
        /* <DEDUP_REMOVED lines=14> */
[----:B------:R-:W-:Y:S02]  /*33b0*/  FMUL.FTZ R2, R84, R77 ;  /* 0x0000004d54027220 */ /* 0x000fe40000410000 */
[----:B------:R-:W-:Y:S02]  /*33c0*/  FMUL.FTZ R8, R78, R91 ;  /* 0x0000005b4e087220 */ /* 0x000fe40000410000 */
[-C--:B------:R-:W-:Y:S02]  /*33d0*/  FMUL.FTZ R84, R84, R63.reuse ;  /* 0x0000003f54547220 */ /* 0x080fe40000410000 */
[----:B------:R-:W-:Y:S02]  /*33e0*/  FFMA.FTZ R2, R83, R63, R2 ;  /* 0x0000003f53027223 */ /* 0x000fe40000010002 */
[----:B------:R-:W-:Y:S02]  /*33f0*/  FFMA.FTZ R8, R73, R9, -R8 ;  /* 0x0000000949087223 */ /* 0x000fe40000010808 */
[----:B------:R-:W-:-:S02]  /*3400*/  FFMA.FTZ R83, R83, R77, -R84 ;  /* 0x0000004d53537223 */ /* 0x000fc40000010854 */
[----:B------:R-:W-:Y:S02]  /*3410*/  FADD.FTZ R2, R95, R2 ;  /* 0x000000025f027221 */ /* 0x000fe40000010000 */
[----:B------:R-:W-:Y:S02]  /*3420*/  FFMA.FTZ R41, R8, 2, R41 ;  /* 0x4000000008297823 */ /* 0x000fe40000010029 */
        /* <DEDUP_REMOVED lines=22> */
.L_x_2413:
        /* <DEDUP_REMOVED lines=38> */
[----:B------:R-:W-:Y:S02]  /*37f0*/  IADD3 R30, P3, R30, 0x200, RZ ;  /* 0x000002001e1e7810 */ /* 0x000fe40007f7e0ff */
[----:B------:R-:W-:Y:S02]  /*3800*/  IADD3 R32, P4, R32, 0x200, RZ ;  /* 0x0000020020207810 */ /* 0x000fe40007f9e0ff */
[----:B------:R-:W-:Y:S02]  /*3810*/  IADD3 R3, R3, R49, RZ ;  /* 0x0000003103037210 */ /* 0x000fe40007ffe0ff */
[----:B------:R-:W-:Y:S02]  /*3820*/  IADD3.X R36, RZ, R36, RZ, P1, !PT ;  /* 0x00000024ff247210 */ /* 0x000fe40000ffe4ff */
[----:B------:R-:W-:Y:S01]  /*3830*/  IADD3.X R37, RZ, R37, RZ, P2, !PT ;  /* 0x00000025ff257210 */ /* 0x000fe200017fe4ff */
[----:B------:R-:W-:Y:S01]  /*3840*/  IMAD.WIDE.U32 R2, R0, c[0x0][0x218], R2 ;  /* 0x0000860000027a25 */ /* 0x000fe200078e0002 */
[----:B------:R-:W-:-:S02]  /*3850*/  IADD3.X R31, RZ, R31, RZ, P3, !PT ;  /* 0x0000001fff1f7210 */ /* 0x000fc40001ffe4ff */
[----:B------:R-:W-:Y:S01]  /*3860*/  IADD3.X R33, RZ, R33, RZ, P4, !PT ;  /* 0x00000021ff217210 */ /* 0x000fe200027fe4ff */
        /* <DEDUP_REMOVED lines=71> */
.L_x_2417:
[----:B------:R-:W-:Y:S05]  /*3ce0*/  EXIT ;  /* 0x000000000000794d */ /* 0x000fea0003800000 */
.L_x_2419:
        /* <DEDUP_REMOVED lines=9> */
.L_x_5383:


//--------------------- .text._Z25selective_scan_fwd_kernelI32Selective_Scan_fwd_kernel_traitsILi32ELi4ELi1ELb0ELb0ELb0ELb0EN3c104HalfENS1_7complexIfEEEEv13SSMParamsBase --------------------------
	.section	.text._Z25selective_scan_fwd_kernelI32Selective_Scan_fwd_kernel_traitsILi32ELi4ELi1ELb0ELb0ELb0ELb0EN3c104HalfENS1_7complexIfEEEEv13SSMParamsBase,"ax",@progbits
	.sectioninfo	@"SHI_REGISTERS=80"
	.align	128
        .global         _Z25selective_scan_fwd_kernelI32Selective_Scan_fwd_kernel_traitsILi32ELi4ELi1ELb0ELb0ELb0ELb0EN3c104HalfENS1_7complexIfEEEEv13SSMParamsBase
        .type           _Z25selective_scan_fwd_kernelI32Selective_Scan_fwd_kernel_traitsILi32ELi4ELi1ELb0ELb0ELb0ELb0EN3c104HalfENS1_7complexIfEEEEv13SSMParamsBase,@function
        .size           _Z25selective_scan_fwd_kernelI32Selective_Scan_fwd_kernel_traitsILi32ELi4ELi1ELb0ELb0ELb0ELb0EN3c104HalfENS1_7complexIfEEEEv13SSMParamsBase,(.L_x_5384 - _Z25selective_scan_fwd_kernelI32Selective_Scan_fwd_kernel_traitsILi32ELi4ELi1ELb0ELb0ELb0ELb0EN3c104HalfENS1_7complexIfEEEEv13SSMParamsBase)
        .other          _Z25selective_scan_fwd_kernelI32Selective_Scan_fwd_kernel_traitsILi32ELi4ELi1ELb0ELb0ELb0ELb0EN3c104HalfENS1_7complexIfEEEEv13SSMParamsBase,@"STO_CUDA_ENTRY STV_DEFAULT"
_Z25selective_scan_fwd_kernelI32Selective_Scan_fwd_kernel_traitsILi32ELi4ELi1ELb0ELb0ELb0ELb0EN3c104HalfENS1_7complexIfEEEEv13SSMParamsBase:
.text._Z25selective_scan_fwd_kernelI32Selective_Scan_fwd_kernel_traitsILi32ELi4ELi1ELb0ELb0ELb0ELb0EN3c104HalfENS1_7complexIfEEEEv13SSMParamsBase:
[----:B------:R-:W-:Y:S02]  /*0000*/  MOV R1, c[0x0][0x28] ;  /* 0x00000a0000017a02 */ /* 0x000fe40000000f00 */
[----:B------:R-:W0:Y:S01]  /*0010*/  S2UR UR4, SR_CTAID.Y ;  /* 0x00000000000479c3 */ /* 0x000e220000002600 */
[----:B------:R-:W-:Y:S01]  /*0020*/  ISETP.NE.U32.AND P1, PT, RZ, c[0x0][0x250], PT ;  /* 0x00009400ff007a0c */ /* 0x000fe20003f25070 */
[----:B------:R-:W-:Y:S01]  /*0030*/  CS2R R32, SRZ ;  /* 0x0000000000207805 */ /* 0x000fe2000001ff00 */
[----:B------:R-:W-:Y:S01]  /*0040*/  ULDC.64 UR6, c[0x0][0x118] ;  /* 0x0000460000067ab9 */ /* 0x000fe20000000a00 */
[----:B------:R-:W-:Y:S02]  /*0050*/  ISETP.NE.U32.AND P0, PT, RZ, c[0x0][0x238], PT ;  /* 0x00008e00ff007a0c */ /* 0x000fe40003f05070 */
[----:B------:R-:W-:Y:S02]  /*0060*/  ISETP.NE.AND.EX P1, PT, RZ, c[0x0][0x254], PT, P1 ;  /* 0x00009500ff007a0c */ /* 0x000fe40003f25310 */
[----:B------:R-:W-:Y:S02]  /*0070*/  ISETP.NE.AND.EX P0, PT, RZ, c[0x0][0x23c], PT, P0 ;  /* 0x00008f00ff007a0c */ /* 0x000fe40003f05300 */
[----:B0-----:R-:W-:-:S04]  /*0080*/  MOV R30, UR4 ;  /* 0x00000004001e7c02 */ /* 0x001fc80008000f00 */
[----:B------:R-:W-:-:S05]  /*0090*/  SHF.R.S32.HI R31, RZ, 0x1f, R30 ;  /* 0x0000001fff1f7819 */ /* 0x000fca000001141e */
[C---:B------:R-:W-:Y:S02]  /*00a0*/  @P1 LEA R4, P3, R30.reuse, c[0x0][0x250], 0x2 ;  /* 0x000094001e041a11 */ /* 0x040fe400078610ff */
        /* <DEDUP_REMOVED lines=10> */
[----:B------:R-:W-:Y:S01]  /*0150*/  HFMA2.MMA R39, -RZ, RZ, 0, 0 ;  /* 0x00000000ff277435 */ /* 0x000fe200000001ff */
[----:B------:R-:W-:Y:S01]  /*0160*/  IMAD R9, R31, c[0x0][0x1e8], RZ ;  /* 0x00007a001f097a24 */ /* 0x000fe200078e02ff */
[----:B------:R-:W1:Y:S01]  /*0170*/  S2R R58, SR_TID.X ;  /* 0x00000000003a7919 */ /* 0x000e620000002100 */
[C---:B------:R-:W-:Y:S02]  /*0180*/  IMAD R7, R30.reuse, c[0x0][0x1dc], R5 ;  /* 0x000077001e077a24 */ /* 0x040fe400078e0205 */
[C---:B------:R-:W-:Y:S01]  /*0190*/  IMAD.WIDE.U32 R2, R30.reuse, c[0x0][0x1d8], RZ ;  /* 0x000076001e027a25 */ /* 0x040fe200078e00ff */
[----:B------:R-:W2:Y:S03]  /*01a0*/  S2R R36, SR_LANEID ;  /* 0x0000000000247919 */ /* 0x000ea60000000000 */
[----:B------:R-:W-:Y:S01]  /*01b0*/  IMAD.WIDE.U32 R4, R30, c[0x0][0x1e8], RZ ;  /* 0x00007a001e047a25 */ /* 0x000fe200078e00ff */
[----:B------:R-:W-:-:S03]  /*01c0*/  IADD3 R3, R3, R7, RZ ;  /* 0x0000000703037210 */ /* 0x000fc60007ffe0ff */
[----:B------:R-:W-:-:S05]  /*01d0*/  IMAD R9, R30, c[0x0][0x1ec], R9 ;  /* 0x00007b001e097a24 */ /* 0x000fca00078e0209 */
        /* <DEDUP_REMOVED lines=21> */
[C---:B------:R-:W-:Y:S02]  /*0330*/  IADD3 R41, R7.reuse, 0x2, RZ ;  /* 0x0000000207297810 */ /* 0x040fe40007ffe0ff */
[----:B------:R-:W-:Y:S02]  /*0340*/  IADD3 R42, R7, 0x3, RZ ;  /* 0x00000003072a7810 */ /* 0x000fe40007ffe0ff */
[----:B--2---:R-:W-:Y:S02]  /*0350*/  LOP3.LUT R43, R37, 0x20, RZ, 0xfc, !PT ;  /* 0x00000020252b7812 */ /* 0x004fe400078efcff */
.L_x_2433:
[----:B------:R-:W-:Y:S01]  /*0360*/  BAR.SYNC.DEFER_BLOCKING 0x0 ;  /* 0x0000000000007b1d */ /* 0x000fe20000010000 */
[----:B------:R-:W-:Y:S02]  /*0370*/  MOV R60, 0xffffff80 ;  /* 0xffffff80003c7802 */ /* 0x000fe40000000f00 */
[C---:B------:R-:W-:Y:S02]  /*0380*/  LOP3.LUT R7, R37.reuse, 0x40, RZ, 0xfc, !PT ;  /* 0x0000004025077812 */ /* 0x040fe400078efcff */
[----:B------:R-:W-:Y:S01]  /*0390*/  LOP3.LUT R9, R37, 0x60, RZ, 0xfc, !PT ;  /* 0x0000006025097812 */ /* 0x000fe200078efcff */
[----:B------:R-:W-:Y:S01]  /*03a0*/  IMAD R60, R39, R60, c[0x0][0x168] ;  /* 0x00005a00273c7624 */ /* 0x000fe200078e023c */
[----:B------:R-:W-:-:S02]  /*03b0*/  PRMT R0, RZ, 0x7610, R0 ;  /* 0x00007610ff007816 */ /* 0x000fc40000000000 */
[----:B0-----:R-:W-:Y:S02]  /*03c0*/  PRMT R4, RZ, 0x7610, R4 ;  /* 0x00007610ff047816 */ /* 0x001fe40000000004 */
[-C--:B------:R-:W-:Y:S02]  /*03d0*/  ISETP.GE.AND P0, PT, R37, R60.reuse, PT ;  /* 0x0000003c2500720c */ /* 0x080fe40003f06270 */
[-C--:B------:R-:W-:Y:S02]  /*03e0*/  ISETP.GE.AND P1, PT, R43, R60.reuse, PT ;  /* 0x0000003c2b00720c */ /* 0x080fe40003f26270 */
[-C--:B------:R-:W-:Y:S02]  /*03f0*/  ISETP.GE.AND P2, PT, R7, R60.reuse, PT ;  /* 0x0000003c0700720c */ /* 0x080fe40003f46270 */
[----:B------:R-:W-:Y:S02]  /*0400*/  ISETP.GE.AND P3, PT, R9, R60, PT ;  /* 0x0000003c0900720c */ /* 0x000fe40003f66270 */
[----:B------:R-:W-:-:S02]  /*0410*/  PRMT R5, RZ, 0x7610, R5 ;  /* 0x00007610ff057816 */ /* 0x000fc40000000005 */
[----:B------:R-:W-:-:S03]  /*0420*/  PRMT R6, RZ, 0x7610, R6 ;  /* 0x00007610ff067816 */ /* 0x000fc60000000006 */
[----:B------:R-:W2:Y:S04]  /*0430*/  @!P0 LDG.E.U16 R0, [R2.64] ;  /* 0x0000000602008981 */ /* 0x000ea8000c1e1500 */
[----:B------:R-:W3:Y:S04]  /*0440*/  @!P1 LDG.E.U16 R4, [R2.64+0x40] ;  /* 0x0000400602049981 */ /* 0x000ee8000c1e1500 */
[----:B------:R-:W4:Y:S04]  /*0450*/  @!P2 LDG.E.U16 R5, [R2.64+0x80] ;  /* 0x000080060205a981 */ /* 0x000f28000c1e1500 */
[----:B------:R-:W4:Y:S01]  /*0460*/  @!P3 LDG.E.U16 R6, [R2.64+0xc0] ;  /* 0x0000c0060206b981 */ /* 0x000f22000c1e1500 */
[----:B------:R-:W-:-:S02]  /*0470*/  SHF.L.U32 R11, R36, 0x1, RZ ;  /* 0x00000001240b7819 */ /* 0x000fc400000006ff */
[-C--:B------:R-:W-:Y:S02]  /*0480*/  ISETP.GE.AND P2, PT, R7, R60.reuse, PT ;  /* 0x0000003c0700720c */ /* 0x080fe40003f46270 */
[-C--:B------:R-:W-:Y:S02]  /*0490*/  ISETP.GE.AND P3, PT, R9, R60.reuse, PT ;  /* 0x0000003c0900720c */ /* 0x080fe40003f66270 */
[-C--:B------:R-:W-:Y:S02]  /*04a0*/  ISETP.GE.AND P0, PT, R37, R60.reuse, PT ;  /* 0x0000003c2500720c */ /* 0x080fe40003f06270 */
[----:B------:R-:W-:Y:S02]  /*04b0*/  ISETP.GE.AND P1, PT, R43, R60, PT ;  /* 0x0000003c2b00720c */ /* 0x000fe40003f26270 */
[----:B------:R-:W-:Y:S02]  /*04c0*/  PRMT R12, RZ, 0x7610, R12 ;  /* 0x00007610ff0c7816 */ /* 0x000fe4000000000c */
[----:B------:R-:W-:-:S02]  /*04d0*/  PRMT R8, RZ, 0x7610, R8 ;  /* 0x00007610ff087816 */ /* 0x000fc40000000008 */
[----:B------:R-:W-:Y:S02]  /*04e0*/  PRMT R14, RZ, 0x7610, R14 ;  /* 0x00007610ff0e7816 */ /* 0x000fe4000000000e */
[----:B------:R-:W-:Y:S01]  /*04f0*/  PRMT R10, RZ, 0x7610, R10 ;  /* 0x00007610ff0a7816 */ /* 0x000fe2000000000a */
[----:B--2---:R-:W-:Y:S04]  /*0500*/  STS.U16 [R11], R0 ;  /* 0x000000000b007388 */ /* 0x004fe80000000400 */
[----:B---3--:R-:W-:Y:S04]  /*0510*/  STS.U16 [R11+0x40], R4 ;  /* 0x000040040b007388 */ /* 0x008fe80000000400 */
[----:B----4-:R-:W-:Y:S04]  /*0520*/  STS.U16 [R11+0x80], R5 ;  /* 0x000080050b007388 */ /* 0x010fe80000000400 */
[----:B------:R-:W-:Y:S01]  /*0530*/  STS.U16 [R11+0xc0], R6 ;  /* 0x0000c0060b007388 */ /* 0x000fe20000000400 */
[----:B------:R-:W-:-:S06]  /*0540*/  NOP ;  /* 0x0000000000007918 */ /* 0x000fcc0000000000 */
[----:B------:R-:W0:Y:S04]  /*0550*/  LDS.64 R18, [R36.X8] ;  /* 0x0000000024127984 */ /* 0x000e280000008a00 */
[----:B------:R-:W-:Y:S06]  /*0560*/  BAR.SYNC.DEFER_BLOCKING 0x0 ;  /* 0x0000000000007b1d */ /* 0x000fec0000010000 */
[----:B------:R-:W2:Y:S04]  /*0570*/  @!P2 LDG.E.U16 R12, [R16.64+0x80] ;  /* 0x00008006100ca981 */ /* 0x000ea8000c1e1500 */
[----:B------:R-:W3:Y:S04]  /*0580*/  @!P0 LDG.E.U16 R8, [R16.64] ;  /* 0x0000000610088981 */ /* 0x000ee8000c1e1500 */
[----:B------:R-:W4:Y:S04]  /*0590*/  @!P3 LDG.E.U16 R14, [R16.64+0xc0] ;  /* 0x0000c006100eb981 */ /* 0x000f28000c1e1500 */
[----:B------:R-:W4:Y:S01]  /*05a0*/  @!P1 LDG.E.U16 R10, [R16.64+0x40] ;  /* 0x00004006100a9981 */ /* 0x000f22000c1e1500 */
[----:B------:R-:W-:Y:S01]  /*05b0*/  ULDC.U8 UR5, c[0x0][0x17e] ;  /* 0x00005f8000057ab9 */ /* 0x000fe20000000000 */
[----:B0-----:R-:W-:Y:S01]  /*05c0*/  HADD2.F32 R45, -RZ, R18.H0_H0 ;  /* 0x20000012ff2d7230 */ /* 0x001fe20000004100 */
[----:B------:R-:W-:Y:S01]  /*05d0*/  MOV R0, c[0x0][0x16c] ;  /* 0x00005b0000007a02 */ /* 0x000fe20000000f00 */
[--C-:B------:R-:W-:Y:S01]  /*05e0*/  HADD2.F32 R49, -RZ, R19.reuse.H0_H0 ;  /* 0x20000013ff317230 */ /* 0x100fe20000004100 */
[----:B------:R-:W-:Y:S01]  /*05f0*/  UMOV UR4, URZ ;  /* 0x0000003f00047c82 */ /* 0x000fe20008000000 */
[----:B------:R-:W-:Y:S01]  /*0600*/  HADD2.F32 R51, -RZ, R19.H1_H1 ;  /* 0x30000013ff337230 */ /* 0x000fe20000004100 */
[----:B------:R-:W-:Y:S01]  /*0610*/  BSSY B0, `(.L_x_2420) ;  /* 0x000003d000007945 */ /* 0x000fe20003800000 */
[----:B------:R-:W-:Y:S01]  /*0620*/  ISETP.GE.AND P4, PT, R0, 0x1, PT ;  /* 0x000000010000780c */ /* 0x000fe20003f86270 */
[----:B-----5:R-:W-:-:S02]  /*0630*/  FMUL.FTZ R52, R45, R32 ;  /* 0x000000202d347220 */ /* 0x020fc40000410000 */
[-C--:B------:R-:W-:Y:S02]  /*0640*/  FMUL.FTZ R54, R49, R32.reuse ;  /* 0x0000002031367220 */ /* 0x080fe40000410000 */
[----:B------:R-:W-:Y:S01]  /*0650*/  FMUL.FTZ R55, R51, R32 ;  /* 0x0000002033377220 */ /* 0x000fe20000410000 */
[----:B--2---:R-:W-:Y:S04]  /*0660*/  STS.U16 [R11+0x80], R12 ;  /* 0x0000800c0b007388 */ /* 0x004fe80000000400 */
[----:B---3--:R-:W-:Y:S04]  /*0670*/  STS.U16 [R11], R8 ;  /* 0x000000080b007388 */ /* 0x008fe80000000400 */
[----:B----4-:R-:W-:Y:S04]  /*0680*/  STS.U16 [R11+0xc0], R14 ;  /* 0x0000c00e0b007388 */ /* 0x010fe80000000400 */
[----:B------:R-:W-:Y:S01]  /*0690*/  STS.U16 [R11+0x40], R10 ;  /* 0x0000400a0b007388 */ /* 0x000fe20000000400 */
[----:B------:R-:W-:-:S06]  /*06a0*/  NOP ;  /* 0x0000000000007918 */ /* 0x000fcc0000000000 */
[----:B------:R-:W0:Y:S02]  /*06b0*/  LDS.64 R46, [R36.X8] ;  /* 0x00000000242e7984 */ /* 0x000e240000008a00 */
[--C-:B0-----:R-:W-:Y:S02]  /*06c0*/  HADD2.F32 R44, -RZ, R46.reuse.H0_H0 ;  /* 0x2000002eff2c7230 */ /* 0x101fe40000004100 */
[----:B------:R-:W-:Y:S02]  /*06d0*/  HADD2.F32 R46, -RZ, R46.H1_H1 ;  /* 0x3000002eff2e7230 */ /* 0x000fe40000004100 */
[--C-:B------:R-:W-:Y:S01]  /*06e0*/  HADD2.F32 R48, -RZ, R47.reuse.H0_H0 ;  /* 0x2000002fff307230 */ /* 0x100fe20000004100 */
[--C-:B------:R-:W-:Y:S01]  /*06f0*/  FADD.FTZ R44, R44, R33.reuse ;  /* 0x000000212c2c7221 */ /* 0x100fe20000010000 */
[----:B------:R-:W-:Y:S01]  /*0700*/  HADD2.F32 R50, -RZ, R47.H1_H1 ;  /* 0x3000002fff327230 */ /* 0x000fe20000004100 */
[--C-:B------:R-:W-:Y:S01]  /*0710*/  FADD.FTZ R46, R46, R33.reuse ;  /* 0x000000212e2e7221 */ /* 0x100fe20000010000 */
[----:B------:R-:W-:Y:S01]  /*0720*/  HADD2.F32 R47, -RZ, R18.H1_H1 ;  /* 0x30000012ff2f7230 */ /* 0x000fe20000004100 */
[--C-:B------:R-:W-:Y:S01]  /*0730*/  FADD.FTZ R48, R48, R33.reuse ;  /* 0x0000002130307221 */ /* 0x100fe20000010000 */
[----:B------:R-:W-:Y:S01]  /*0740*/  FSETP.GTU.FTZ.AND P1, PT, R44, 20, PT ;  /* 0x41a000002c00780b */ /* 0x000fe20003f3c000 */
[----:B------:R-:W-:Y:S01]  /*0750*/  FADD.FTZ R50, R50, R33 ;  /* 0x0000002132327221 */ /* 0x000fe20000010000 */
[----:B------:R-:W-:Y:S01]  /*0760*/  FSETP.GTU.FTZ.AND P0, PT, R46, 20, PT ;  /* 0x41a000002e00780b */ /* 0x000fe20003f1c000 */
[----:B------:R-:W-:Y:S01]  /*0770*/  FMUL.FTZ R53, R47, R32 ;  /* 0x000000202f357220 */ /* 0x000fe20000410000 */
[----:B------:R-:W-:-:S02]  /*0780*/  ISETP.EQ.OR P1, PT, RZ, UR5, P1 ;  /* 0x00000005ff007c0c */ /* 0x000fc40008f22670 */
[----:B------:R-:W-:Y:S02]  /*0790*/  FSETP.GTU.FTZ.AND P3, PT, R48, 20, PT ;  /* 0x41a000003000780b */ /* 0x000fe40003f7c000 */
[----:B------:R-:W-:Y:S02]  /*07a0*/  FSETP.GTU.FTZ.AND P2, PT, R50, 20, PT ;  /* 0x41a000003200780b */ /* 0x000fe40003f5c000 */
[----:B------:R-:W-:Y:S02]  /*07b0*/  ISETP.EQ.OR P0, PT, RZ, UR5, P0 ;  /* 0x00000005ff007c0c */ /* 0x000fe40008702670 */
[----:B------:R-:W-:Y:S02]  /*07c0*/  ISETP.EQ.OR P3, PT, RZ, UR5, P3 ;  /* 0x00000005ff007c0c */ /* 0x000fe40009f62670 */
[----:B------:R-:W-:-:S03]  /*07d0*/  ISETP.EQ.OR P2, PT, RZ, UR5, P2 ;  /* 0x00000005ff007c0c */ /* 0x000fc60009742670 */
        /* <DEDUP_REMOVED lines=32> */
.L_x_2421:
[----:B------:R-:W-:Y:S05]  /*09e0*/  BSYNC B0 ;  /* 0x0000000000007941 */ /* 0x000fea0003800000 */
.L_x_2420:
        /* <DEDUP_REMOVED lines=33> */
.L_x_2423:
[----:B------:R-:W-:Y:S05]  /*0c00*/  BSYNC B0 ;  /* 0x0000000000007941 */ /* 0x000fea0003800000 */
.L_x_2422:
        /* <DEDUP_REMOVED lines=33> */
.L_x_2425:
[----:B------:R-:W-:Y:S05]  /*0e20*/  BSYNC B0 ;  /* 0x0000000000007941 */ /* 0x000fea0003800000 */
.L_x_2424:
        /* <DEDUP_REMOVED lines=33> */
.L_x_2427:
[----:B------:R-:W-:Y:S05]  /*1040*/  BSYNC B0 ;  /* 0x0000000000007941 */ /* 0x000fea0003800000 */
.L_x_2426:
[----:B------:R-:W-:Y:S06]  /*1050*/  BAR.SYNC.DEFER_BLOCKING 0x0 ;  /* 0x0000000000007b1d */ /* 0x000fec0000010000 */
[----:B------:R-:W-:Y:S05]  /*1060*/  @!P4 BRA `(.L_x_2428) ;  /* 0x000013400000c947 */ /* 0x000fea0003800000 */
[----:B------:R-:W0:Y:S01]  /*1070*/  S2R R30, SR_CTAID.Y ;  /* 0x00000000001e7919 */ /* 0x000e220000002600 */
[----:B------:R-:W-:Y:S01]  /*1080*/  MOV R57, 0x10 ;  /* 0x0000001000397802 */ /* 0x000fe20000000f00 */
[C---:B------:R-:W-:Y:S01]  /*1090*/  IMAD R5, R31.reuse, c[0x0][0x180], RZ ;  /* 0x000060001f057a24 */ /* 0x040fe200078e02ff */
[----:B------:R-:W-:Y:S01]  /*10a0*/  ISETP.NE.AND P0, PT, R34, RZ, PT ;  /* 0x000000ff2200720c */ /* 0x000fe20003f05270 */
[----:B------:R-:W1:Y:S01]  /*10b0*/  S2R R35, SR_CTAID.X ;  /* 0x0000000000237919 */ /* 0x000e620000002500 */
[----:B------:R-:W-:-:S02]  /*10c0*/  IMAD R11, R31, c[0x0][0x1b8], RZ ;  /* 0x00006e001f0b7a24 */ /* 0x000fc400078e02ff */
[----:B------:R-:W-:Y:S01]  /*10d0*/  IMAD R13, R31, c[0x0][0x198], RZ ;  /* 0x000066001f0d7a24 */ /* 0x000fe200078e02ff */
[C---:B------:R-:W-:Y:S01]  /*10e0*/  ISETP.EQ.OR P0, PT, R39.reuse, RZ, P0 ;  /* 0x000000ff2700720c */ /* 0x040fe20000702670 */
[----:B------:R-:W-:Y:S02]  /*10f0*/  IMAD R7, R39, c[0x0][0x16c], RZ ;  /* 0x00005b0027077a24 */ /* 0x000fe400078e02ff */
[C---:B0-----:R-:W-:Y:S02]  /*1100*/  IMAD R9, R30.reuse, c[0x0][0x184], R5 ;  /* 0x000061001e097a24 */ /* 0x041fe400078e0205 */
[C---:B------:R-:W-:Y:S02]  /*1110*/  IMAD R11, R30.reuse, c[0x0][0x1bc], R11 ;  /* 0x00006f001e0b7a24 */ /* 0x040fe400078e020b */
[----:B-1----:R-:W-:Y:S02]  /*1120*/  IMAD R0, R35, c[0x0][0x164], R30 ;  /* 0x0000590023007a24 */ /* 0x002fe400078e021e */
[----:B------:R-:W-:-:S04]  /*1130*/  IMAD.WIDE.U32 R26, R30, c[0x0][0x180], RZ ;  /* 0x000060001e1a7a25 */ /* 0x000fc800078e00ff */
[----:B------:R-:W-:Y:S01]  /*1140*/  IMAD R0, R0, c[0x0][0x174], RZ ;  /* 0x00005d0000007a24 */ /* 0x000fe200078e02ff */
[----:B------:R-:W-:Y:S01]  /*1150*/  IADD3 R9, R27, R9, RZ ;  /* 0x000000091b097210 */ /* 0x000fe20007ffe0ff */
[----:B------:R-:W-:Y:S01]  /*1160*/  IMAD.WIDE.U32 R4, R30, c[0x0][0x1b8], RZ ;  /* 0x00006e001e047a25 */ /* 0x000fe200078e00ff */
[----:B------:R-:W-:-:S03]  /*1170*/  LEA R29, P1, R26, c[0x0][0x220], 0x3 ;  /* 0x000088001a1d7a11 */ /* 0x000fc600078218ff */
[----:B------:R-:W-:Y:S01]  /*1180*/  IMAD R0, R0, c[0x0][0x16c], RZ ;  /* 0x00005b0000007a24 */ /* 0x000fe200078e02ff */
[----:B------:R-:W-:Y:S01]  /*1190*/  LEA R28, P2, R4, c[0x0][0x230], 0x3 ;  /* 0x00008c00041c7a11 */ /* 0x000fe200078418ff */
[----:B------:R-:W-:Y:S01]  /*11a0*/  IMAD R13, R30, c[0x0][0x19c], R13 ;  /* 0x000067001e0d7a24 */ /* 0x000fe200078e020d */
[----:B------:R-:W-:Y:S01]  /*11b0*/  LEA.HI.X R26, R26, c[0x0][0x224], R9, 0x3, P1 ;  /* 0x000089001a1a7a11 */ /* 0x000fe200008f1c09 */
[----:B------:R-:W-:-:S04]  /*11c0*/  IMAD.WIDE R56, R0, R57, c[0x0][0x260] ;  /* 0x0000980000387625 */ /* 0x000fc800078e0239 */
[----:B------:R-:W-:-:S04]  /*11d0*/  IMAD.WIDE.U32 R24, R30, c[0x0][0x198], RZ ;  /* 0x000066001e187a25 */ /* 0x000fc800078e00ff */
[----:B------:R-:W-:Y:S01]  /*11e0*/  IMAD.WIDE R56, R7, 0x10, R56 ;  /* 0x0000001007387825 */ /* 0x000fe200078e0238 */
[----:B------:R-:W-:Y:S02]  /*11f0*/  IADD3 R7, R5, R11, RZ ;  /* 0x0000000b05077210 */ /* 0x000fe40007ffe0ff */
[----:B------:R-:W-:Y:S02]  /*1200*/  IADD3 R5, R25, R13, RZ ;  /* 0x0000000d19057210 */ /* 0x000fe40007ffe0ff */
[----:B------:R-:W-:Y:S02]  /*1210*/  LEA R27, P3, R24, c[0x0][0x228], 0x3 ;  /* 0x00008a00181b7a11 */ /* 0x000fe400078618ff */
[----:B------:R-:W-:Y:S01]  /*1220*/  MOV R0, R56 ;  /* 0x0000003800007202 */ /* 0x000fe20000000f00 */
[----:B------:R-:W-:Y:S01]  /*1230*/  HFMA2.MMA R56, -RZ, RZ, 0, 0 ;  /* 0x00000000ff387435 */ /* 0x000fe200000001ff */
[----:B------:R-:W-:Y:S02]  /*1240*/  LEA.HI.X R25, R4, c[0x0][0x234], R7, 0x3, P2 ;  /* 0x00008d0004197a11 */ /* 0x000fe400010f1c07 */
[----:B------:R-:W-:-:S02]  /*1250*/  LEA.HI.X R24, R24, c[0x0][0x22c], R5, 0x3, P3 ;  /* 0x00008b0018187a11 */ /* 0x000fc400018f1c05 */
.L_x_2429:
[----:B------:R-:W-:Y:S02]  /*1260*/  MOV R4, R29 ;  /* 0x0000001d00047202 */ /* 0x000fe40000000f00 */
[----:B------:R-:W-:-:S06]  /*1270*/  MOV R5, R26 ;  /* 0x0000001a00057202 */ /* 0x000fcc0000000f00 */
[----:B------:R-:W2:Y:S01]  /*1280*/  LDG.E.64 R4, [R4.64] ;  /* 0x0000000604047981 */ /* 0x000ea2000c1e1b00 */
[----:B------:R-:W-:Y:S01]  /*1290*/  MOV R60, 0xffffff80 ;  /* 0xffffff80003c7802 */ /* 0x000fe20000000f00 */
[----:B------:R-:W-:Y:S02]  /*12a0*/  FMUL.FTZ R64, R45, R44 ;  /* 0x0000002c2d407220 */ /* 0x000fe40000410000 */
[----:B------:R-:W0:Y:S01]  /*12b0*/  S2R R58, SR_TID.X ;  /* 0x00000000003a7919 */ /* 0x000e220000002100 */
[----:B------:R-:W-:Y:S02]  /*12c0*/  FMUL.FTZ R66, R47, R46 ;  /* 0x0000002e2f427220 */ /* 0x000fe40000410000 */
[----:B------:R-:W-:Y:S02]  /*12d0*/  IMAD R60, R39, R60, c[0x0][0x168] ;  /* 0x00005a00273c7624 */ /* 0x000fe400078e023c */
[----:B------:R-:W-:-:S03]  /*12e0*/  FMUL.FTZ R68, R49, R48 ;  /* 0x0000003031447220 */ /* 0x000fc60000410000 */
[-C--:B------:R-:W-:Y:S02]  /*12f0*/  ISETP.GE.U32.AND P1, PT, R40, R60.reuse, PT ;  /* 0x0000003c2800720c */ /* 0x080fe40003f26070 */
[----:B------:R-:W-:Y:S02]  /*1300*/  ISETP.GE.U32.AND P2, PT, R41, R60, PT ;  /* 0x0000003c2900720c */ /* 0x000fe40003f46070 */
[----:B------:R-:W-:Y:S02]  /*1310*/  FSEL R66, R66, RZ, !P1 ;  /* 0x000000ff42427208 */ /* 0x000fe40004800000 */
[----:B0-----:R-:W-:-:S04]  /*1320*/  SHF.L.U32 R19, R58, 0x2, RZ ;  /* 0x000000023a137819 */ /* 0x001fc800000006ff */
[----:B------:R-:W-:-:S04]  /*1330*/  ISETP.GE.U32.AND P3, PT, R19, R60, PT ;  /* 0x0000003c1300720c */ /* 0x000fc80003f66070 */
[----:B------:R-:W-:Y:S02]  /*1340*/  FSEL R64, R64, RZ, !P3 ;  /* 0x000000ff40407208 */ /* 0x000fe40005800000 */
[----:B------:R-:W-:Y:S01]  /*1350*/  FSEL R68, R68, RZ, !P2 ;  /* 0x000000ff44447208 */ /* 0x000fe20005000000 */
[----:B------:R-:W-:Y:S02]  /*1360*/  FMUL.FTZ R62, R51, R50 ;  /* 0x00000032333e7220 */ /* 0x000fe40000410000 */
[----:B--2---:R-:W-:Y:S02]  /*1370*/  FMUL.FTZ R7, R4, 1.4426950216293334961 ;  /* 0x3fb8aa3b04077820 */ /* 0x004fe40000410000 */
[C---:B------:R-:W-:Y:S02]  /*1380*/  FMUL.FTZ R8, R5.reuse, R46 ;  /* 0x0000002e05087220 */ /* 0x040fe40000410000 */
[----:B------:R-:W-:Y:S02]  /*1390*/  FMUL.FTZ R6, R5, R44 ;  /* 0x0000002c05067220 */ /* 0x000fe40000410000 */
[----:B------:R-:W-:-:S02]  /*13a0*/  FMUL.FTZ R4, R7, R46 ;  /* 0x0000002e07047220 */ /* 0x000fc40000410000 */
[----:B------:R-:W-:Y:S02]  /*13b0*/  FMUL.RZ R12, R8, 0.15915493667125701904 ;  /* 0x3e22f983080c7820 */ /* 0x000fe4000040c000 */
[----:B------:R-:W-:Y:S02]  /*13c0*/  FMUL.RZ R10, R6, 0.15915493667125701904 ;  /* 0x3e22f983060a7820 */ /* 0x000fe4000040c000 */
[----:B------:R-:W-:Y:S01]  /*13d0*/  MUFU.SIN R13, R12 ;  /* 0x0000000c000d7308 */ /* 0x000fe20000000400 */
[C---:B------:R-:W-:Y:S02]  /*13e0*/  FMUL.FTZ R6, R7.reuse, R44 ;  /* 0x0000002c07067220 */ /* 0x040fe40000410000 */
[----:B------:R-:W-:-:S05]  /*13f0*/  FMUL.FTZ R8, R7, R48 ;  /* 0x0000003007087220 */ /* 0x000fca0000410000 */
[----:B------:R0:W-:Y:S08]  /*1400*/  MUFU.COS R15, R12 ;  /* 0x0000000c000f7308 */ /* 0x0001f00000000000 */
[----:B------:R-:W1:Y:S01]  /*1410*/  MUFU.EX2 R4, R4 ;  /* 0x0000000400047308 */ /* 0x000e620000000800 */
[----:B0-----:R-:W-:-:S04]  /*1420*/  FMUL.FTZ R12, R5, R50 ;  /* 0x00000032050c7220 */ /* 0x001fc80000410000 */
[----:B------:R-:W-:-:S03]  /*1430*/  FMUL.RZ R12, R12, 0.15915493667125701904 ;  /* 0x3e22f9830c0c7820 */ /* 0x000fc6000040c000 */
[----:B------:R-:W-:Y:S08]  /*1440*/  MUFU.SIN R9, R10 ;  /* 0x0000000a00097308 */ /* 0x000ff00000000400 */
[----:B------:R0:W-:Y:S01]  /*1450*/  MUFU.COS R11, R10 ;  /* 0x0000000a000b7308 */ /* 0x0001e20000000000 */
[C---:B-1----:R-:W-:Y:S02]  /*1460*/  FMUL.FTZ R13, R4.reuse, R13 ;  /* 0x0000000d040d7220 */ /* 0x042fe40000410000 */
[----:B------:R-:W-:Y:S01]  /*1470*/  FMUL.FTZ R15, R4, R15 ;  /* 0x0000000f040f7220 */ /* 0x000fe20000410000 */
[----:B------:R-:W-:-:S02]  /*1480*/  MOV R4, R28 ;  /* 0x0000001c00047202 */ /* 0x000fc40000000f00 */
[----:B------:R-:W-:Y:S02]  /*1490*/  FSEL R65, R13, RZ, !P1 ;  /* 0x000000ff0d417208 */ /* 0x000fe40004800000 */
[----:B------:R-:W-:Y:S01]  /*14a0*/  MUFU.COS R61, R12 ;  /* 0x0000000c003d7308 */ /* 0x000fe20000000000 */
[----:B0-----:R-:W-:Y:S01]  /*14b0*/  FMUL.FTZ R10, R7, R50 ;  /* 0x00000032070a7220 */ /* 0x001fe20000410000 */
[----:B------:R-:W-:Y:S01]  /*14c0*/  FSEL R67, R15, 1, !P1 ;  /* 0x3f8000000f437808 */ /* 0x000fe20004800000 */
[----:B------:R-:W-:-:S04]  /*14d0*/  FMUL.FTZ R7, R5, R48 ;  /* 0x0000003005077220 */ /* 0x000fc80000410000 */
[----:B------:R-:W-:Y:S01]  /*14e0*/  FMUL.RZ R14, R7, 0.15915493667125701904 ;  /* 0x3e22f983070e7820 */ /* 0x000fe2000040c000 */
[----:B------:R-:W0:Y:S08]  /*14f0*/  MUFU.EX2 R10, R10 ;  /* 0x0000000a000a7308 */ /* 0x000e300000000800 */
[----:B------:R-:W1:Y:S08]  /*1500*/  MUFU.SIN R59, R12 ;  /* 0x0000000c003b7308 */ /* 0x000e700000000400 */
[----:B------:R-:W-:Y:S01]  /*1510*/  MUFU.EX2 R8, R8 ;  /* 0x0000000800087308 */ /* 0x000fe20000000800 */
[----:B0-----:R-:W-:-:S07]  /*1520*/  FMUL.FTZ R61, R10, R61 ;  /* 0x0000003d0a3d7220 */ /* 0x001fce0000410000 */
[----:B------:R-:W0:Y:S01]  /*1530*/  MUFU.SIN R7, R14 ;  /* 0x0000000e00077308 */ /* 0x000e220000000400 */
[----:B-1----:R-:W-:Y:S02]  /*1540*/  FMUL.FTZ R59, R10, R59 ;  /* 0x0000003b0a3b7220 */ /* 0x002fe40000410000 */
[----:B------:R-:W-:-:S04]  /*1550*/  FMUL.FTZ R10, R64, R65 ;  /* 0x00000041400a7220 */ /* 0x000fc80000410000 */
[----:B------:R-:W-:Y:S01]  /*1560*/  FFMA.FTZ R10, RZ, R67, R10 ;  /* 0x00000043ff0a7223 */ /* 0x000fe2000001000a */
[----:B------:R-:W1:Y:S08]  /*1570*/  MUFU.COS R5, R14 ;  /* 0x0000000e00057308 */ /* 0x000e700000000000 */
[----:B------:R-:W2:Y:S01]  /*1580*/  MUFU.EX2 R6, R6 ;  /* 0x0000000600067308 */ /* 0x000ea20000000800 */
[C---:B0-----:R-:W-:Y:S01]  /*1590*/  FMUL.FTZ R69, R8.reuse, R7 ;  /* 0x0000000708457220 */ /* 0x041fe20000410000 */
[----:B------:R-:W-:Y:S01]  /*15a0*/  MOV R7, R24 ;  /* 0x0000001800077202 */ /* 0x000fe20000000f00 */
[----:B-1----:R-:W-:-:S03]  /*15b0*/  FMUL.FTZ R70, R8, R5 ;  /* 0x0000000508467220 */ /* 0x002fc60000410000 */
[----:B------:R-:W-:Y:S01]  /*15c0*/  FSEL R69, R69, RZ, !P2 ;  /* 0x000000ff45457208 */ /* 0x000fe20005000000 */
[----:B------:R-:W-:Y:S01]  /*15d0*/  FMUL.FTZ R8, RZ, R65 ;  /* 0x00000041ff087220 */ /* 0x000fe20000410000 */
[----:B------:R-:W-:Y:S01]  /*15e0*/  ISETP.GE.U32.AND P1, PT, R42, R60, PT ;  /* 0x0000003c2a00720c */ /* 0x000fe20003f26070 */
[----:B------:R-:W-:Y:S02]  /*15f0*/  FADD.FTZ R10, RZ, R10 ;  /* 0x0000000aff0a7221 */ /* 0x000fe40000010000 */
[----:B--2---:R-:W-:Y:S01]  /*1600*/  FMUL.FTZ R72, R6, R9 ;  /* 0x0000000906487220 */ /* 0x004fe20000410000 */
[----:B------:R-:W-:Y:S01]  /*1610*/  MOV R5, R25 ;  /* 0x0000001900057202 */ /* 0x000fe20000000f00 */
[----:B------:R-:W-:Y:S01]  /*1620*/  FFMA.FTZ R9, R64, R67, -R8 ;  /* 0x0000004340097223 */ /* 0x000fe20000010808 */
[----:B------:R-:W-:Y:S01]  /*1630*/  FSEL R70, R70, 1, !P2 ;  /* 0x3f80000046467808 */ /* 0x000fe20005000000 */
[----:B------:R-:W-:Y:S02]  /*1640*/  FMUL.FTZ R8, R69, R10 ;  /* 0x0000000a45087220 */ /* 0x000fe40000410000 */
[----:B------:R-:W-:-:S02]  /*1650*/  FADD.FTZ R9, R66, R9 ;  /* 0x0000000942097221 */ /* 0x000fc40000010000 */
[----:B------:R-:W-:Y:S01]  /*1660*/  FMUL.FTZ R74, R6, R11 ;  /* 0x0000000b064a7220 */ /* 0x000fe20000410000 */
[----:B------:R-:W-:Y:S01]  /*1670*/  MOV R6, R27 ;  /* 0x0000001b00067202 */ /* 0x000fe20000000f00 */
[-C--:B------:R-:W-:Y:S01]  /*1680*/  FMUL.FTZ R11, R69, R9.reuse ;  /* 0x00000009450b7220 */ /* 0x080fe20000410000 */
[----:B------:R-:W-:Y:S01]  /*1690*/  FSEL R59, R59, RZ, !P1 ;  /* 0x000000ff3b3b7208 */ /* 0x000fe20004800000 */
[----:B------:R-:W-:Y:S01]  /*16a0*/  FFMA.FTZ R9, R70, R9, -R8 ;  /* 0x0000000946097223 */ /* 0x000fe20000010808 */
[----:B------:R-:W-:Y:S01]  /*16b0*/  FSEL R72, R72, RZ, !P3 ;  /* 0x000000ff48487208 */ /* 0x000fe20005800000 */
[----:B------:R0:W2:Y:S01]  /*16c0*/  LDG.E.64 R18, [R6.64] ;  /* 0x0000000606127981 */ /* 0x0000a2000c1e1b00 */
[----:B------:R-:W-:Y:S01]  /*16d0*/  FFMA.FTZ R11, R70, R10, R11 ;  /* 0x0000000a460b7223 */ /* 0x000fe2000001000b */
[----:B------:R-:W-:Y:S02]  /*16e0*/  FSEL R74, R74, 1, !P3 ;  /* 0x3f8000004a4a7808 */ /* 0x000fe40005800000 */
[----:B------:R-:W-:Y:S01]  /*16f0*/  FSEL R61, R61, 1, !P1 ;  /* 0x3f8000003d3d7808 */ /* 0x000fe20004800000 */
[----:B------:R-:W-:Y:S01]  /*1700*/  FADD.FTZ R8, RZ, R11 ;  /* 0x0000000bff087221 */ /* 0x000fe20000010000 */
[----:B------:R1:W2:Y:S01]  /*1710*/  LDG.E.64 R20, [R4.64] ;  /* 0x0000000604147981 */ /* 0x0002a2000c1e1b00 */
[----:B------:R-:W-:-:S02]  /*1720*/  FSEL R62, R62, RZ, !P1 ;  /* 0x000000ff3e3e7208 */ /* 0x000fc40004800000 */
[----:B------:R-:W-:Y:S01]  /*1730*/  ISETP.GE.AND P1, PT, R36, 0x1, PT ;  /* 0x000000012400780c */ /* 0x000fe20003f26270 */
[----:B0-----:R-:W-:Y:S01]  /*1740*/  FADD.FTZ R6, R68, R9 ;  /* 0x0000000944067221 */ /* 0x001fe20000010000 */
[C---:B------:R-:W-:Y:S02]  /*1750*/  ISETP.NE.AND P2, PT, R36.reuse, 0x1f, PT ;  /* 0x0000001f2400780c */ /* 0x040fe40003f45270 */
[----:B------:R-:W-:Y:S01]  /*1760*/  ISETP.NE.AND P3, PT, R36, RZ, PT ;  /* 0x000000ff2400720c */ /* 0x000fe20003f65270 */
[----:B------:R-:W-:Y:S01]  /*1770*/  FMUL.FTZ R7, R59, R6 ;  /* 0x000000063b077220 */ /* 0x000fe20000410000 */
[----:B------:R-:W-:Y:S01]  /*1780*/  ISETP.NE.AND P4, PT, R58, RZ, PT ;  /* 0x000000ff3a00720c */ /* 0x000fe20003f85270 */
[-C--:B-1----:R-:W-:Y:S01]  /*1790*/  FMUL.FTZ R4, R72, R65.reuse ;  /* 0x0000004148047220 */ /* 0x082fe20000410000 */
[----:B------:R-:W-:Y:S01]  /*17a0*/  IADD3 R56, R56, 0x1, RZ ;  /* 0x0000000138387810 */ /* 0x000fe20007ffe0ff */
[----:B------:R-:W-:Y:S02]  /*17b0*/  FMUL.FTZ R5, R74, R65 ;  /* 0x000000414a057220 */ /* 0x000fe40000410000 */
[----:B------:R-:W-:-:S02]  /*17c0*/  FFMA.FTZ R15, R61, R8, R7 ;  /* 0x000000083d0f7223 */ /* 0x000fc40000010007 */
[----:B------:R-:W-:Y:S02]  /*17d0*/  FMUL.FTZ R8, R59, R8 ;  /* 0x000000083b087220 */ /* 0x000fe40000410000 */
[-C--:B------:R-:W-:Y:S02]  /*17e0*/  FFMA.FTZ R4, R74, R67.reuse, -R4 ;  /* 0x000000434a047223 */ /* 0x080fe40000010804 */
[----:B------:R-:W-:Y:S02]  /*17f0*/  FFMA.FTZ R5, R72, R67, R5 ;  /* 0x0000004348057223 */ /* 0x000fe40000010005 */
[----:B------:R-:W-:Y:S02]  /*1800*/  FFMA.FTZ R9, R61, R6, -R8 ;  /* 0x000000063d097223 */ /* 0x000fe40000010808 */
[C---:B------:R-:W-:Y:S02]  /*1810*/  FMUL.FTZ R6, R69.reuse, R4 ;  /* 0x0000000445067220 */ /* 0x040fe40000410000 */
[----:B------:R-:W-:-:S02]  /*1820*/  FMUL.FTZ R7, R69, R5 ;  /* 0x0000000545077220 */ /* 0x000fc40000410000 */
[----:B------:R-:W-:Y:S02]  /*1830*/  FADD.FTZ R15, RZ, R15 ;  /* 0x0000000fff0f7221 */ /* 0x000fe40000010000 */
[----:B------:R-:W-:Y:S02]  /*1840*/  FADD.FTZ R14, R62, R9 ;  /* 0x000000093e0e7221 */ /* 0x000fe40000010000 */
[C---:B------:R-:W-:Y:S01]  /*1850*/  FFMA.FTZ R6, R70.reuse, R5, R6 ;  /* 0x0000000546067223 */ /* 0x040fe20000010006 */
[----:B------:R-:W0:Y:S01]  /*1860*/  SHFL.UP PT, R8, R15, 0x1, RZ ;  /* 0x042000000f087989 */ /* 0x000e2200000e00ff */
[----:B------:R-:W-:Y:S02]  /*1870*/  FFMA.FTZ R4, R70, R4, -R7 ;  /* 0x0000000446047223 */ /* 0x000fe40000010807 */
[C---:B------:R-:W-:Y:S01]  /*1880*/  FMUL.FTZ R12, R59.reuse, R6 ;  /* 0x000000063b0c7220 */ /* 0x040fe20000410000 */
[----:B------:R-:W1:Y:S01]  /*1890*/  SHFL.UP PT, R7, R14, 0x1, RZ ;  /* 0x042000000e077989 */ /* 0x000e6200000e00ff */
[----:B------:R-:W-:-:S02]  /*18a0*/  FMUL.FTZ R5, R59, R4 ;  /* 0x000000043b057220 */ /* 0x000fc40000410000 */
[C---:B------:R-:W-:Y:S02]  /*18b0*/  FFMA.FTZ R12, R61.reuse, R4, -R12 ;  /* 0x000000043d0c7223 */ /* 0x040fe4000001080c */
[----:B------:R-:W-:-:S03]  /*18c0*/  FFMA.FTZ R5, R61, R6, R5 ;  /* 0x000000063d057223 */ /* 0x000fc60000010005 */
[----:B------:R-:W3:Y:S04]  /*18d0*/  SHFL.UP PT, R4, R12, 0x1, RZ ;  /* 0x042000000c047989 */ /* 0x000ee800000e00ff */
[----:B------:R-:W4:Y:S01]  /*18e0*/  SHFL.UP PT, R6, R5, 0x1, RZ ;  /* 0x0420000005067989 */ /* 0x000f2200000e00ff */
[CC--:B0-----:R-:W-:Y:S02]  /*18f0*/  FMUL.FTZ R9, R5.reuse, R8.reuse ;  /* 0x0000000805097220 */ /* 0x0c1fe40000410000 */
[-C--:B-1----:R-:W-:Y:S02]  /*1900*/  FMUL.FTZ R11, R5, R7.reuse ;  /* 0x00000007050b7220 */ /* 0x082fe40000410000 */
[C---:B------:R-:W-:Y:S02]  /*1910*/  FFMA.FTZ R9, R12.reuse, R7, -R9 ;  /* 0x000000070c097223 */ /* 0x040fe40000010809 */
[----:B------:R-:W-:-:S02]  /*1920*/  FFMA.FTZ R8, R12, R8, R11 ;  /* 0x000000080c087223 */ /* 0x000fc4000001000b */
        /* <DEDUP_REMOVED lines=15> */
[----:B------:R-:W-:Y:S02]  /*1a20*/  FFMA.FTZ R11, R12, R11, -R4 ;  /* 0x0000000b0c0b7223 */ /* 0x000fe40000010804 */
[----:B---3--:R-:W-:Y:S02]  /*1a30*/  FMUL.FTZ R4, R6, R5 ;  /* 0x0000000506047220 */ /* 0x008fe40000410000 */
[----:B------:R-:W-:-:S02]  /*1a40*/  @P1 FADD.FTZ R15, R15, R8 ;  /* 0x000000080f0f1221 */ /* 0x000fc40000010000 */
[----:B------:R-:W-:Y:S02]  /*1a50*/  @P1 FADD.FTZ R14, R14, R11 ;  /* 0x0000000b0e0e1221 */ /* 0x000fe40000010000 */
[-C--:B----4-:R-:W-:Y:S01]  /*1a60*/  FFMA.FTZ R9, R12, R7.reuse, R4 ;  /* 0x000000070c097223 */ /* 0x090fe20000010004 */
[----:B------:R-:W0:Y:S01]  /*1a70*/  SHFL.UP PT, R10, R15, 0x4, RZ ;  /* 0x048000000f0a7989 */ /* 0x000e2200000e00ff */
[----:B------:R-:W-:-:S03]  /*1a80*/  FMUL.FTZ R7, R6, R7 ;  /* 0x0000000706077220 */ /* 0x000fc60000410000 */
[----:B------:R-:W1:Y:S01]  /*1a90*/  SHFL.UP PT, R8, R14, 0x4, RZ ;  /* 0x048000000e087989 */ /* 0x000e6200000e00ff */
[----:B------:R-:W-:Y:S01]  /*1aa0*/  @P1 FFMA.FTZ R12, R12, R5, -R7 ;  /* 0x000000050c0c1223 */ /* 0x000fe20000010807 */
[----:B------:R-:W-:Y:S02]  /*1ab0*/  FSEL R9, R6, R9, !P1 ;  /* 0x0000000906097208 */ /* 0x000fe40004800000 */
[----:B------:R-:W-:Y:S02]  /*1ac0*/  ISETP.GE.AND P1, PT, R36, 0x4, PT ;  /* 0x000000042400780c */ /* 0x000fe40003f26270 */
        /* <DEDUP_REMOVED lines=15> */
[----:B------:R-:W3:Y:S01]  /*1bc0*/  SHFL.UP PT, R5, R12, 0x8, RZ ;  /* 0x050000000c057989 */ /* 0x000ee200000e00ff */
[----:B------:R-:W-:Y:S02]  /*1bd0*/  ISETP.GE.AND P1, PT, R36, 0x8, PT ;  /* 0x000000082400780c */ /* 0x000fe40003f26270 */
[----:B------:R-:W-:Y:S01]  /*1be0*/  MOV R9, RZ ;  /* 0x000000ff00097202 */ /* 0x000fe20000000f00 */
[----:B------:R-:W4:Y:S01]  /*1bf0*/  SHFL.UP PT, R7, R4, 0x8, RZ ;  /* 0x0500000004077989 */ /* 0x000f2200000e00ff */
[C---:B0-----:R-:W-:Y:S02]  /*1c00*/  FMUL.FTZ R8, R4.reuse, R11 ;  /* 0x0000000b04087220 */ /* 0x041fe40000410000 */
[-C--:B-1----:R-:W-:Y:S02]  /*1c10*/  FMUL.FTZ R6, R4, R13.reuse ;  /* 0x0000000d04067220 */ /* 0x082fe40000410000 */
[----:B------:R-:W-:-:S02]  /*1c20*/  FFMA.FTZ R8, R12, R13, R8 ;  /* 0x0000000d0c087223 */ /* 0x000fc40000010008 */
[----:B------:R-:W-:Y:S02]  /*1c30*/  FFMA.FTZ R11, R12, R11, -R6 ;  /* 0x0000000b0c0b7223 */ /* 0x000fe40000010806 */
[----:B---3--:R-:W-:Y:S02]  /*1c40*/  FMUL.FTZ R6, R4, R5 ;  /* 0x0000000504067220 */ /* 0x008fe40000410000 */
[----:B------:R-:W-:Y:S01]  /*1c50*/  @P1 FADD.FTZ R15, R15, R8 ;  /* 0x000000080f0f1221 */ /* 0x000fe20000010000 */
[----:B------:R-:W-:Y:S01]  /*1c60*/  MOV R8, 0x3f800000 ;  /* 0x3f80000000087802 */ /* 0x000fe20000000f00 */
[-C--:B----4-:R-:W-:Y:S02]  /*1c70*/  FFMA.FTZ R13, R12, R7.reuse, R6 ;  /* 0x000000070c0d7223 */ /* 0x090fe40000010006 */
[----:B------:R-:W-:Y:S02]  /*1c80*/  FMUL.FTZ R6, R4, R7 ;  /* 0x0000000704067220 */ /* 0x000fe40000410000 */
[----:B------:R-:W-:Y:S01]  /*1c90*/  @P1 FADD.FTZ R14, R14, R11 ;  /* 0x0000000b0e0e1221 */ /* 0x000fe20000010000 */
[----:B------:R-:W0:Y:S01]  /*1ca0*/  SHFL.UP PT, R7, R15, 0x10, RZ ;  /* 0x060000000f077989 */ /* 0x000e2200000e00ff */
[----:B------:R-:W-:Y:S01]  /*1cb0*/  @P1 FFMA.FTZ R12, R12, R5, -R6 ;  /* 0x000000050c0c1223 */ /* 0x000fe20000010806 */
[----:B------:R-:W-:Y:S01]  /*1cc0*/  FSEL R4, R4, R13, !P1 ;  /* 0x0000000d04047208 */ /* 0x000fe20004800000 */
[----:B------:R-:W-:Y:S01]  /*1cd0*/  CS2R R10, SRZ ;  /* 0x00000000000a7805 */ /* 0x000fe2000001ff00 */
[----:B------:R-:W1:Y:S01]  /*1ce0*/  SHFL.UP PT, R23, R14, 0x10, RZ ;  /* 0x060000000e177989 */ /* 0x000e6200000e00ff */
[----:B------:R-:W-:-:S03]  /*1cf0*/  ISETP.GE.AND P1, PT, R36, 0x10, PT ;  /* 0x000000102400780c */ /* 0x000fc60003f26270 */
[----:B------:R-:W3:Y:S04]  /*1d00*/  SHFL.UP PT, R5, R12, 0x10, RZ ;  /* 0x060000000c057989 */ /* 0x000ee800000e00ff */
[----:B------:R-:W4:Y:S04]  /*1d10*/  SHFL.UP PT, R13, R4, 0x10, RZ ;  /* 0x06000000040d7989 */ /* 0x000f2800000e00ff */
[----:B------:R-:W-:Y:S01]  /*1d20*/  @!P0 LDS.128 R8, [UR4+0x150] ;  /* 0x00015004ff088984 */ /* 0x000fe20008000c00 */
[----:B0-----:R-:W-:-:S04]  /*1d30*/  FMUL.FTZ R6, R4, R7 ;  /* 0x0000000704067220 */ /* 0x001fc80000410000 */
[-C--:B-1----:R-:W-:Y:S02]  /*1d40*/  FFMA.FTZ R71, R12, R23.reuse, -R6 ;  /* 0x000000170c477223 */ /* 0x082fe40000010806 */
[C---:B------:R-:W-:Y:S02]  /*1d50*/  FMUL.FTZ R23, R4.reuse, R23 ;  /* 0x0000001704177220 */ /* 0x040fe40000410000 */
[----:B---3--:R-:W-:Y:S02]  /*1d60*/  FMUL.FTZ R22, R4, R5 ;  /* 0x0000000504167220 */ /* 0x008fe40000410000 */
[----:B------:R-:W-:Y:S02]  /*1d70*/  FFMA.FTZ R76, R12, R7, R23 ;  /* 0x000000070c4c7223 */ /* 0x000fe40000010017 */
[-C--:B----4-:R-:W-:Y:S02]  /*1d80*/  FMUL.FTZ R6, R4, R13.reuse ;  /* 0x0000000d04067220 */ /* 0x090fe40000410000 */
[----:B------:R-:W-:-:S02]  /*1d90*/  FFMA.FTZ R13, R12, R13, R22 ;  /* 0x0000000d0c0d7223 */ /* 0x000fc40000010016 */
[----:B------:R-:W-:Y:S02]  /*1da0*/  @P1 FFMA.FTZ R12, R12, R5, -R6 ;  /* 0x000000050c0c1223 */ /* 0x000fe40000010806 */
[----:B------:R-:W-:Y:S01]  /*1db0*/  @P1 FADD.FTZ R14, R14, R71 ;  /* 0x000000470e0e1221 */ /* 0x000fe20000010000 */
[----:B------:R-:W-:Y:S01]  /*1dc0*/  FSEL R13, R4, R13, !P1 ;  /* 0x0000000d040d7208 */ /* 0x000fe20004800000 */
[----:B------:R-:W-:Y:S02]  /*1dd0*/  @P1 FADD.FTZ R15, R15, R76 ;  /* 0x0000004c0f0f1221 */ /* 0x000fe40000010000 */
[----:B------:R-:W0:Y:S04]  /*1de0*/  SHFL.UP PT, R76, R12, 0x1, RZ ;  /* 0x042000000c4c7989 */ /* 0x000e2800000e00ff */
[----:B------:R-:W-:Y:S04]  /*1df0*/  @!P2 STS.128 [0x110], R12 ;  /* 0x0001100cff00a388 */ /* 0x000fe80000000c00 */
[----:B------:R-:W-:Y:S06]  /*1e00*/  BAR.SYNC.DEFER_BLOCKING 0x0 ;  /* 0x0000000000007b1d */ /* 0x000fec0000010000 */
[----:B------:R1:W3:Y:S04]  /*1e10*/  SHFL.UP PT, R75, R13, 0x1, RZ ;  /* 0x042000000d4b7989 */ /* 0x0002e800000e00ff */
[----:B------:R4:W5:Y:S04]  /*1e20*/  SHFL.UP PT, R71, R15, 0x1, RZ ;  /* 0x042000000f477989 */ /* 0x00096800000e00ff */
[----:B------:R4:W5:Y:S01]  /*1e30*/  SHFL.UP PT, R73, R14, 0x1, RZ ;  /* 0x042000000e497989 */ /* 0x00096200000e00ff */
[----:B-1----:R-:W-:-:S02]  /*1e40*/  MOV R13, c[0x0][0x1a0] ;  /* 0x00006800000d7a02 */ /* 0x002fc40000000f00 */
[----:B0-----:R-:W-:Y:S02]  /*1e50*/  @!P3 MOV R76, R8 ;  /* 0x00000008004cb202 */ /* 0x001fe40000000f00 */
[----:B------:R-:W-:Y:S02]  /*1e60*/  LEA R27, P1, R13, R27, 0x3 ;  /* 0x0000001b0d1b7211 */ /* 0x000fe400078218ff */
[----:B----4-:R-:W-:Y:S02]  /*1e70*/  MOV R15, c[0x0][0x188] ;  /* 0x00006200000f7a02 */ /* 0x010fe40000000f00 */
[----:B------:R-:W-:Y:S01]  /*1e80*/  MOV R14, c[0x0][0x1a4] ;  /* 0x00006900000e7a02 */ /* 0x000fe20000000f00 */
[----:B------:R-:W-:Y:S01]  /*1e90*/  @!P3 STS.128 [0x130], R8 ;  /* 0x00013008ff00b388 */ /* 0x000fe20000000c00 */
[----:B------:R-:W-:Y:S02]  /*1ea0*/  LEA R29, P2, R15, R29, 0x3 ;  /* 0x0000001d0f1d7211 */ /* 0x000fe400078418ff */
[----:B------:R-:W-:Y:S01]  /*1eb0*/  LEA.HI.X R24, R13, R24, R14, 0x3, P1 ;  /* 0x000000180d187211 */ /* 0x000fe200008f1c0e */
[----:B------:R-:W-:Y:S01]  /*1ec0*/  LDS.128 R4, [0x110] ;  /* 0x00011000ff047984 */ /* 0x000fe20000000c00 */
[----:B------:R-:W-:-:S02]  /*1ed0*/  MOV R13, c[0x0][0x1c0] ;  /* 0x00007000000d7a02 */ /* 0x000fc40000000f00 */
[----:B---3--:R-:W-:Y:S01]  /*1ee0*/  @!P3 MOV R75, R9 ;  /* 0x00000009004bb202 */ /* 0x008fe20000000f00 */
[----:B------:R-:W-:Y:S01]  /*1ef0*/  BAR.SYNC.DEFER_BLOCKING 0x0 ;  /* 0x0000000000007b1d */ /* 0x000fe20000010000 */
[----:B------:R-:W-:Y:S02]  /*1f00*/  MOV R14, c[0x0][0x1c4] ;  /* 0x00007100000e7a02 */ /* 0x000fe40000000f00 */
[----:B-----5:R-:W-:Y:S02]  /*1f10*/  @!P3 MOV R71, R11 ;  /* 0x0000000b0047b202 */ /* 0x020fe40000000f00 */
[C---:B------:R-:W-:Y:S02]  /*1f20*/  LEA R28, P1, R13.reuse, R28, 0x3 ;  /* 0x0000001c0d1c7211 */ /* 0x040fe400078218ff */
[----:B------:R-:W-:Y:S02]  /*1f30*/  @!P3 MOV R73, R10 ;  /* 0x0000000a0049b202 */ /* 0x000fe40000000f00 */
[----:B------:R-:W-:-:S02]  /*1f40*/  LEA.HI.X R25, R13, R25, R14, 0x3, P1 ;  /* 0x000000190d197211 */ /* 0x000fc400008f1c0e */
[----:B------:R-:W-:Y:S01]  /*1f50*/  ISETP.NE.AND P1, PT, R58, RZ, PT ;  /* 0x000000ff3a00720c */ /* 0x000fe20003f25270 */
[CC--:B--2---:R-:W-:Y:S02]  /*1f60*/  FMUL.FTZ R13, R19.reuse, R21.reuse ;  /* 0x00000015130d7220 */ /* 0x0c4fe40000410000 */
[C---:B------:R-:W-:Y:S02]  /*1f70*/  FMUL.FTZ R21, R18.reuse, R21 ;  /* 0x0000001512157220 */ /* 0x040fe40000410000 */
[-C--:B------:R-:W-:Y:S01]  /*1f80*/  FFMA.FTZ R13, R18, R20.reuse, -R13 ;  /* 0x00000014120d7223 */ /* 0x080fe2000001080d */
[----:B------:R-:W0:Y:S01]  /*1f90*/  @P4 LDS.64 R22, [0x138] ;  /* 0x00013800ff164984 */ /* 0x000e220000000a00 */
[----:B------:R-:W-:Y:S02]  /*1fa0*/  FFMA.FTZ R21, R19, R20, R21 ;  /* 0x0000001413157223 */ /* 0x000fe40000010015 */
[-C--:B0-----:R-:W-:Y:S02]  /*1fb0*/  @P4 FMUL.FTZ R77, R22, R75.reuse ;  /* 0x0000004b164d4220 */ /* 0x081fe40000410000 */
[----:B------:R-:W-:-:S02]  /*1fc0*/  @P4 FMUL.FTZ R75, R23, R75 ;  /* 0x0000004b174b4220 */ /* 0x000fc40000410000 */
[-C--:B------:R-:W-:Y:S02]  /*1fd0*/  @P4 FFMA.FTZ R77, R23, R76.reuse, R77 ;  /* 0x0000004c174d4223 */ /* 0x080fe4000001004d */
[----:B------:R-:W-:Y:S02]  /*1fe0*/  @P4 FFMA.FTZ R22, R22, R76, -R75 ;  /* 0x0000004c16164223 */ /* 0x000fe4000001084b */
[----:B------:R-:W-:Y:S02]  /*1ff0*/  @P4 FADD.FTZ R71, R71, R77 ;  /* 0x0000004d47474221 */ /* 0x000fe40000010000 */
[----:B------:R-:W-:Y:S01]  /*2000*/  @P4 FADD.FTZ R73, R73, R22 ;  /* 0x0000001649494221 */ /* 0x000fe20000010000 */
[----:B------:R-:W-:Y:S01]  /*2010*/  MOV R22, c[0x0][0x18c] ;  /* 0x0000630000167a02 */ /* 0x000fe20000000f00 */
[C---:B------:R-:W-:Y:S02]  /*2020*/  FMUL.FTZ R12, R72.reuse, R71 ;  /* 0x00000047480c7220 */ /* 0x040fe40000410000 */
[-C--:B------:R-:W-:Y:S01]  /*2030*/  FMUL.FTZ R72, R72, R73.reuse ;  /* 0x0000004948487220 */ /* 0x080fe20000410000 */
[----:B------:R-:W-:Y:S01]  /*2040*/  LEA.HI.X R26, R15, R26, R22, 0x3, P2 ;  /* 0x0000001a0f1a7211 */ /* 0x000fe200010f1c16 */
[----:B------:R-:W-:-:S02]  /*2050*/  FFMA.FTZ R73, R74, R73, -R12 ;  /* 0x000000494a497223 */ /* 0x000fc4000001080c */
[----:B------:R-:W-:Y:S02]  /*2060*/  FFMA.FTZ R12, R74, R71, R72 ;  /* 0x000000474a0c7223 */ /* 0x000fe40000010048 */
[----:B------:R-:W-:Y:S02]  /*2070*/  FADD.FTZ R64, R64, R73 ;  /* 0x0000004940407221 */ /* 0x000fe40000010000 */
[----:B------:R-:W-:Y:S02]  /*2080*/  FADD.FTZ R12, RZ, R12 ;  /* 0x0000000cff0c7221 */ /* 0x000fe40000010000 */
[----:B------:R-:W-:Y:S02]  /*2090*/  FMUL.FTZ R23, R5, R11 ;  /* 0x0000000b05177220 */ /* 0x000fe40000410000 */
[C---:B------:R-:W-:Y:S02]  /*20a0*/  FMUL.FTZ R14, R65.reuse, R12 ;  /* 0x0000000c410e7220 */ /* 0x040fe40000410000 */
[----:B------:R-:W-:-:S02]  /*20b0*/  FMUL.FTZ R65, R65, R64 ;  /* 0x0000004041417220 */ /* 0x000fc40000410000 */
[C---:B------:R-:W-:Y:S02]  /*20c0*/  FFMA.FTZ R15, R67.reuse, R64, -R14 ;  /* 0x00000040430f7223 */ /* 0x040fe4000001080e */
[----:B------:R-:W-:Y:S02]  /*20d0*/  FFMA.FTZ R14, R67, R12, R65 ;  /* 0x0000000c430e7223 */ /* 0x000fe40000010041 */
[----:B------:R-:W-:Y:S02]  /*20e0*/  FADD.FTZ R66, R66, R15 ;  /* 0x0000000f42427221 */ /* 0x000fe40000010000 */
[----:B------:R-:W-:Y:S02]  /*20f0*/  FMUL.FTZ R15, R5, R9 ;  /* 0x00000009050f7220 */ /* 0x000fe40000410000 */
[----:B------:R-:W-:Y:S02]  /*2100*/  FFMA.FTZ R23, R4, R10, -R23 ;  /* 0x0000000a04177223 */ /* 0x000fe40000010817 */
[----:B------:R-:W-:-:S02]  /*2110*/  FADD.FTZ R14, RZ, R14 ;  /* 0x0000000eff0e7221 */ /* 0x000fc40000010000 */
[C---:B------:R-:W-:Y:S02]  /*2120*/  FMUL.FTZ R10, R5.reuse, R10 ;  /* 0x0000000a050a7220 */ /* 0x040fe40000410000 */
[-C--:B------:R-:W-:Y:S02]  /*2130*/  FMUL.FTZ R5, R5, R8.reuse ;  /* 0x0000000805057220 */ /* 0x080fe40000410000 */
[----:B------:R-:W-:Y:S02]  /*2140*/  FFMA.FTZ R8, R4, R8, -R15 ;  /* 0x0000000804087223 */ /* 0x000fe4000001080f */
[C---:B------:R-:W-:Y:S02]  /*2150*/  FMUL.FTZ R15, R69.reuse, R14 ;  /* 0x0000000e450f7220 */ /* 0x040fe40000410000 */
[-C--:B------:R-:W-:Y:S02]  /*2160*/  FMUL.FTZ R69, R69, R66.reuse ;  /* 0x0000004245457220 */ /* 0x080fe40000410000 */
[----:B------:R-:W-:-:S02]  /*2170*/  FFMA.FTZ R15, R70, R66, -R15 ;  /* 0x00000042460f7223 */ /* 0x000fc4000001080f */
[C---:B------:R-:W-:Y:S01]  /*2180*/  FFMA.FTZ R9, R4.reuse, R9, R5 ;  /* 0x0000000904097223 */ /* 0x040fe20000010005 */
[----:B------:R-:W-:Y:S01]  /*2190*/  @!P1 MOV R5, R57 ;  /* 0x0000003900059202 */ /* 0x000fe20000000f00 */
[----:B------:R-:W-:Y:S02]  /*21a0*/  FFMA.FTZ R4, R4, R11, R10 ;  /* 0x0000000b04047223 */ /* 0x000fe4000001000a */
[----:B------:R-:W-:Y:S02]  /*21b0*/  FFMA.FTZ R69, R70, R14, R69 ;  /* 0x0000000e46457223 */ /* 0x000fe40000010045 */
[----:B------:R-:W-:Y:S02]  /*21c0*/  FADD.FTZ R68, R68, R15 ;  /* 0x0000000f44447221 */ /* 0x000fe40000010000 */
[----:B------:R-:W-:Y:S01]  /*21d0*/  FADD.FTZ R11, R7, R4 ;  /* 0x00000004070b7221 */ /* 0x000fe20000010000 */
[----:B------:R-:W-:Y:S01]  /*21e0*/  @!P1 MOV R4, R0 ;  /* 0x0000000000049202 */ /* 0x000fe20000000f00 */
[----:B------:R-:W-:Y:S01]  /*21f0*/  FADD.FTZ R10, R6, R23 ;  /* 0x00000017060a7221 */ /* 0x000fe20000010000 */
[----:B------:R-:W-:Y:S01]  /*2200*/  IADD3 R0, P2, R0, 0x10, RZ ;  /* 0x0000001000007810 */ /* 0x000fe20007f5e0ff */
[----:B------:R-:W-:-:S02]  /*2210*/  FADD.FTZ R22, RZ, R69 ;  /* 0x00000045ff167221 */ /* 0x000fc40000010000 */
[----:B------:R-:W-:Y:S01]  /*2220*/  FMUL.FTZ R18, R59, R68 ;  /* 0x000000443b127220 */ /* 0x000fe20000410000 */
[----:B------:R0:W-:Y:S01]  /*2230*/  @!P1 STG.E.128 [R4.64], R8 ;  /* 0x0000000804009986 */ /* 0x0001e2000c101d06 */
[----:B------:R-:W-:Y:S01]  /*2240*/  FMUL.FTZ R12, R21, R12 ;  /* 0x0000000c150c7220 */ /* 0x000fe20000410000 */
[----:B------:R-:W-:Y:S01]  /*2250*/  IADD3.X R57, RZ, R57, RZ, P2, !PT ;  /* 0x00000039ff397210 */ /* 0x000fe200017fe4ff */
[-C--:B------:R-:W-:Y:S01]  /*2260*/  FMUL.FTZ R6, R59, R22.reuse ;  /* 0x000000163b067220 */ /* 0x080fe20000410000 */
[----:B------:R1:W-:Y:S01]  /*2270*/  @!P1 STS.128 [UR4+0x150], R8 ;  /* 0x00015008ff009988 */ /* 0x0003e20008000c04 */
[----:B------:R-:W-:Y:S01]  /*2280*/  FFMA.FTZ R18, R61, R22, R18 ;  /* 0x000000163d127223 */ /* 0x000fe20000010012 */
[----:B------:R-:W-:Y:S01]  /*2290*/  ISETP.GE.AND P1, PT, R56, c[0x0][0x16c], PT ;  /* 0x00005b0038007a0c */ /* 0x000fe20003f26270 */
[----:B------:R-:W-:Y:S01]  /*22a0*/  FFMA.FTZ R7, R13, R64, -R12 ;  /* 0x000000400d077223 */ /* 0x000fe2000001080c */
[----:B------:R-:W-:Y:S01]  /*22b0*/  UIADD3 UR4, UR4, 0x10, URZ ;  /* 0x0000001004047890 */ /* 0x000fe2000fffe03f */
[----:B------:R-:W-:-:S02]  /*22c0*/  FFMA.FTZ R61, R61, R68, -R6 ;  /* 0x000000443d3d7223 */ /* 0x000fc40000010806 */
[----:B------:R-:W-:Y:S02]  /*22d0*/  FADD.FTZ R12, RZ, R18 ;  /* 0x00000012ff0c7221 */ /* 0x000fe40000010000 */
[----:B------:R-:W-:Y:S02]  /*22e0*/  FADD.FTZ R61, R62, R61 ;  /* 0x0000003d3e3d7221 */ /* 0x000fe40000010000 */
[C---:B------:R-:W-:Y:S02]  /*22f0*/  FMUL.FTZ R14, R21.reuse, R14 ;  /* 0x0000000e150e7220 */ /* 0x040fe40000410000 */
[C---:B------:R-:W-:Y:S02]  /*2300*/  FMUL.FTZ R6, R21.reuse, R22 ;  /* 0x0000001615067220 */ /* 0x040fe40000410000 */
[----:B------:R-:W-:Y:S02]  /*2310*/  FMUL.FTZ R12, R21, R12 ;  /* 0x0000000c150c7220 */ /* 0x000fe40000410000 */
[----:B------:R-:W-:-:S02]  /*2320*/  FFMA.FTZ R14, R13, R66, -R14 ;  /* 0x000000420d0e7223 */ /* 0x000fc4000001080e */
[C---:B0-----:R-:W-:Y:S02]  /*2330*/  FFMA.FTZ R5, R13.reuse, R68, -R6 ;  /* 0x000000440d057223 */ /* 0x041fe40000010806 */
[----:B------:R-:W-:Y:S02]  /*2340*/  FFMA.FTZ R12, R13, R61, -R12 ;  /* 0x0000003d0d0c7223 */ /* 0x000fe4000001080c */
[----:B------:R-:W-:Y:S02]  /*2350*/  FFMA.FTZ R52, R7, 2, R52 ;  /* 0x4000000007347823 */ /* 0x000fe40000010034 */
[----:B------:R-:W-:Y:S02]  /*2360*/  FFMA.FTZ R53, R14, 2, R53 ;  /* 0x400000000e357823 */ /* 0x000fe40000010035 */
[----:B------:R-:W-:Y:S02]  /*2370*/  FFMA.FTZ R54, R5, 2, R54 ;  /* 0x4000000005367823 */ /* 0x000fe40000010036 */
[----:B------:R-:W-:Y:S01]  /*2380*/  FFMA.FTZ R55, R12, 2, R55 ;  /* 0x400000000c377823 */ /* 0x000fe20000010037 */
[----:B-1----:R-:W-:Y:S01]  /*2390*/  @P1 CALL.REL.NOINC `(.L_x_2428) ;  /* 0x0000001000001944 */ /* 0x002fe20003c00000 */
[----:B------:R-:W-:Y:S05]  /*23a0*/  BRA `(.L_x_2429) ;  /* 0xffffeeb000007947 */ /* 0x000fea000383ffff */
.L_x_2428:
[----:B------:R-:W-:Y:S01]  /*23b0*/  BAR.SYNC.DEFER_BLOCKING 0x0 ;  /* 0x0000000000007b1d */ /* 0x000fe20000010000 */
[----:B------:R-:W-:Y:S01]  /*23c0*/  ISETP.NE.AND P0, PT, R58, RZ, PT ;  /* 0x000000ff3a00720c */ /* 0x000fe20003f05270 */
[----:B------:R-:W-:Y:S01]  /*23d0*/  IMAD R4, R63, c[0x0][0x200], RZ ;  /* 0x000080003f047a24 */ /* 0x000fe200078e02ff */
[----:B------:R-:W-:-:S02]  /*23e0*/  F2FP.PACK_AB R52, R53, R52 ;  /* 0x000000343534723e */ /* 0x000fc400000000ff */
[----:B------:R-:W-:Y:S01]  /*23f0*/  F2FP.PACK_AB R53, R55, R54 ;  /* 0x000000363735723e */ /* 0x000fe200000000ff */
[C---:B------:R-:W-:Y:S01]  /*2400*/  IMAD R9, R35.reuse, c[0x0][0x204], R4 ;  /* 0x0000810023097a24 */ /* 0x040fe200078e0204 */
[----:B------:R-:W-:Y:S01]  /*2410*/  SHF.L.U32 R6, R36, 0x1, RZ ;  /* 0x0000000124067819 */ /* 0x000fe200000006ff */
[----:B------:R-:W-:Y:S01]  /*2420*/  IMAD.WIDE.U32 R4, R35, c[0x0][0x200], RZ ;  /* 0x0000800023047a25 */ /* 0x000fe200078e00ff */
[----:B------:R-:W-:Y:S04]  /*2430*/  BSSY B0, `(.L_x_2430) ;  /* 0x0000019000007945 */ /* 0x000fe80003800000 */
[----:B------:R-:W-:Y:S01]  /*2440*/  IADD3 R21, R5, R9, RZ ;  /* 0x0000000905157210 */ /* 0x000fe20007ffe0ff */
[----:B------:R-:W-:Y:S01]  /*2450*/  STS.64 [R36.X8], R52 ;  /* 0x0000003424007388 */ /* 0x000fe20000008a00 */
[----:B------:R-:W-:-:S06]  /*2460*/  NOP ;  /* 0x0000000000007918 */ /* 0x000fcc0000000000 */
[----:B------:R-:W-:Y:S04]  /*2470*/  LDS.U16 R11, [R6] ;  /* 0x00000000060b7984 */ /* 0x000fe80000000400 */
        /* <DEDUP_REMOVED lines=20> */
.L_x_2431:
[----:B------:R-:W-:Y:S05]  /*25c0*/  BSYNC B0 ;  /* 0x0000000000007941 */ /* 0x000fea0003800000 */
.L_x_2430:
[----:B------:R-:W-:Y:S01]  /*25d0*/  MOV R5, R21 ;  /* 0x0000001500057202 */ /* 0x000fe20000000f00 */
[----:B0-----:R-:W-:Y:S01]  /*25e0*/  IMAD R9, R31, c[0x0][0x208], RZ ;  /* 0x000082001f097a24 */ /* 0x001fe200078e02ff */
[----:B------:R-:W-:Y:S02]  /*25f0*/  LOP3.LUT R11, R37, 0x40, RZ, 0xfc, !PT ;  /* 0x00000040250b7812 */ /* 0x000fe400078efcff */
[----:B------:R-:W-:Y:S01]  /*2600*/  SHF.L.U32 R7, R39, 0x7, RZ ;  /* 0x0000000727077819 */ /* 0x000fe200000006ff */
[C---:B------:R-:W-:Y:S01]  /*2610*/  IMAD.WIDE.U32 R4, R30.reuse, c[0x0][0x208], R4 ;  /* 0x000082001e047a25 */ /* 0x040fe200078e0004 */
[----:B------:R-:W-:Y:S02]  /*2620*/  ISETP.GE.AND P1, PT, R11, R0, PT ;  /* 0x000000000b00720c */ /* 0x000fe40003f26270 */
[----:B------:R-:W-:Y:S01]  /*2630*/  LOP3.LUT R11, R37, 0x60, RZ, 0xfc, !PT ;  /* 0x00000060250b7812 */ /* 0x000fe200078efcff */
[----:B------:R-:W-:Y:S01]  /*2640*/  IMAD R8, R30, c[0x0][0x20c], R9 ;  /* 0x000083001e087a24 */ /* 0x000fe200078e0209 */
[----:B------:R-:W-:-:S02]  /*2650*/  SHF.R.S32.HI R9, RZ, 0x1f, R7 ;  /* 0x0000001fff097819 */ /* 0x000fc40000011407 */
[----:B------:R-:W-:Y:S02]  /*2660*/  IADD3 R6, P4, R7, R4, RZ ;  /* 0x0000000407067210 */ /* 0x000fe40007f9e0ff */
[----:B------:R-:W-:Y:S02]  /*2670*/  LEA R7, P3, R37, c[0x0][0x258], 0x1 ;  /* 0x0000960025077a11 */ /* 0x000fe400078608ff */
[-C--:B------:R-:W-:Y:S02]  /*2680*/  ISETP.GE.AND P0, PT, R43, R0.reuse, PT ;  /* 0x000000002b00720c */ /* 0x080fe40003f06270 */
[----:B------:R-:W-:Y:S02]  /*2690*/  ISETP.GE.AND P2, PT, R11, R0, PT ;  /* 0x000000000b00720c */ /* 0x000fe40003f46270 */
[----:B------:R-:W-:Y:S02]  /*26a0*/  LEA.HI.X R0, R37, c[0x0][0x25c], R38, 0x1, P3 ;  /* 0x0000970025007a11 */ /* 0x000fe400018f0c26 */
[----:B------:R-:W-:-:S02]  /*26b0*/  IADD3.X R5, R9, R8, R5, P4, !PT ;  /* 0x0000000809057210 */ /* 0x000fc400027fe405 */
[C---:B------:R-:W-:Y:S02]  /*26c0*/  LEA R4, P3, R6.reuse, R7, 0x1 ;  /* 0x0000000706047211 */ /* 0x040fe400078608ff */
[----:B------:R-:W-:Y:S02]  /*26d0*/  IADD3 R39, R39, 0x1, RZ ;  /* 0x0000000127277810 */ /* 0x000fe40007ffe0ff */
[----:B------:R-:W-:-:S05]  /*26e0*/  LEA.HI.X R5, R6, R0, R5, 0x1, P3 ;  /* 0x0000000006057211 */ /* 0x000fca00018f0c05 */
[----:B------:R0:W-:Y:S01]  /*26f0*/  @!P0 STG.E.U16 [R4.64+0x40], R13 ;  /* 0x0000400d04008986 */ /* 0x0001e2000c101506 */
        /* <DEDUP_REMOVED lines=9> */
.L_x_2432:
[----:B------:R-:W-:Y:S05]  /*2790*/  EXIT ;  /* 0x000000000000794d */ /* 0x000fea0003800000 */
.L_x_2434:
        /* <DEDUP_REMOVED lines=14> */
.L_x_5384:


//--------------------- .text._Z25selective_scan_fwd_kernelI32Selective_Scan_fwd_kernel_traitsILi32ELi4ELi1ELb0ELb0ELb0ELb1EN3c104HalfENS1_7complexIfEEEEv13SSMParamsBase --------------------------
	.section	.text._Z25selective_scan_fwd_kernelI32Selective_Scan_fwd_kernel_traitsILi32ELi4ELi1ELb0ELb0ELb0ELb1EN3c104HalfENS1_7complexIfEEEEv13SSMParamsBase,"ax",@progbits
	.sectioninfo	@"SHI_REGISTERS=79"
	.align	128
        .global         _Z25selective_scan_fwd_kernelI32Selective_Scan_fwd_kernel_traitsILi32ELi4ELi1ELb0ELb0ELb0ELb1EN3c104HalfENS1_7complexIfEEEEv13SSMParamsBase
        .type           _Z25selective_scan_fwd_kernelI32Selective_Scan_fwd_kernel_traitsILi32ELi4ELi1ELb0ELb0ELb0ELb1EN3c104HalfENS1_7complexIfEEEEv13SSMParamsBase,@function
        .size           _Z25selective_scan_fwd_kernelI32Selective_Scan_fwd_kernel_traitsILi32ELi4ELi1ELb0ELb0ELb0ELb1EN3c104HalfENS1_7complexIfEEEEv13SSMParamsBase,(.L_x_5385 - _Z25selective_scan_fwd_kernelI32Selective_Scan_fwd_kernel_traitsILi32ELi4ELi1ELb0ELb0ELb0ELb1EN3c104HalfENS1_7complexIfEEEEv13SSMParamsBase)
        .other          _Z25selective_scan_fwd_kernelI32Selective_Scan_fwd_kernel_traitsILi32ELi4ELi1ELb0ELb0ELb0ELb1EN3c104HalfENS1_7complexIfEEEEv13SSMParamsBase,@"STO_CUDA_ENTRY STV_DEFAULT"
_Z25selective_scan_fwd_kernelI32Selective_Scan_fwd_kernel_traitsILi32ELi4ELi1ELb0ELb0ELb0ELb1EN3c104HalfENS1_7complexIfEEEEv13SSMParamsBase:
.text._Z25selective_scan_fwd_kernelI32Selective_Scan_fwd_kernel_traitsILi32ELi4ELi1ELb0ELb0ELb0ELb1EN3c104HalfENS1_7complexIfEEEEv13SSMParamsBase:
        /* <DEDUP_REMOVED lines=39> */
[----:B------:R-:W-:-:S03]  /*0270*/  LOP3.LUT R36, R34, 0xffffff80, R7, 0xf8, !PT ;  /* 0xffffff8022247812 */ /* 0x000fc600078ef807 */
[C---:B------:R-:W-:Y:S01]  /*0280*/  IMAD R0, R33.reuse, c[0x0][0x1d4], R0 ;  /* 0x0000750021007a24 */ /* 0x040fe200078e0200 */
[----:B------:R-:W-:Y:S01]  /*0290*/  SHF.R.S32.HI R37, RZ, 0x1f, R36 ;  /* 0x0000001fff257819 */ /* 0x000fe20000011424 */
[----:B------:R-:W-:Y:S01]  /*02a0*/  IMAD R6, R33, c[0x0][0x1e4], R6 ;  /* 0x0000790021067a24 */ /* 0x000fe200078e0206 */
[C---:B------:R-:W-:Y:S02]  /*02b0*/  IADD3 R17, P0, R36.reuse, R2, RZ ;  /* 0x0000000224117210 */ /* 0x040fe40007f1e0ff */
[----:B------:R-:W-:Y:S02]  /*02c0*/  IADD3 R7, P1, R36, R4, RZ ;  /* 0x0000000424077210 */ /* 0x000fe40007f3e0ff */
[C---:B------:R-:W-:Y:S02]  /*02d0*/  IADD3.X R2, R37.reuse, R3, R0, P0, !PT ;  /* 0x0000000325027210 */ /* 0x040fe400007fe400 */
[----:B------:R-:W-:Y:S02]  /*02e0*/  IADD3.X R4, R37, R5, R6, P1, !PT ;  /* 0x0000000525047210 */ /* 0x000fe40000ffe406 */
[----:B------:R-:W-:-:S02]  /*02f0*/  LEA R16, P0, R17, c[0x0][0x240], 0x1 ;  /* 0x0000900011107a11 */ /* 0x000fc400078008ff */
[----:B------:R-:W-:Y:S02]  /*0300*/  LEA R6, P1, R7, c[0x0][0x248], 0x1 ;  /* 0x0000920007067a11 */ /* 0x000fe400078208ff */
[----:B------:R-:W-:Y:S02]  /*0310*/  LEA.HI.X R17, R17, c[0x0][0x244], R2, 0x1, P0 ;  /* 0x0000910011117a11 */ /* 0x000fe400000f0c02 */
[----:B------:R-:W-:Y:S02]  /*0320*/  LEA.HI.X R7, R7, c[0x0][0x24c], R4, 0x1, P1 ;  /* 0x0000930007077a11 */ /* 0x000fe400008f0c04 */
[C---:B------:R-:W-:Y:S02]  /*0330*/  LOP3.LUT R40, R36.reuse, 0x20, RZ, 0xfc, !PT ;  /* 0x0000002024287812 */ /* 0x040fe400078efcff */
[C---:B------:R-:W-:Y:S02]  /*0340*/  LOP3.LUT R39, R36.reuse, 0x40, RZ, 0xfc, !PT ;  /* 0x0000004024277812 */ /* 0x040fe400078efcff */
[----:B--2---:R-:W-:-:S02]  /*0350*/  LOP3.LUT R41, R36, 0x60, RZ, 0xfc, !PT ;  /* 0x0000006024297812 */ /* 0x004fc400078efcff */
.L_x_2450:
[----:B------:R-:W-:Y:S01]  /*0360*/  BAR.SYNC.DEFER_BLOCKING 0x0 ;  /* 0x0000000000007b1d */ /* 0x000fe20000010000 */
[----:B------:R-:W-:-:S02]  /*0370*/  MOV R3, 0xffffff80 ;  /* 0xffffff8000037802 */ /* 0x000fc40000000f00 */
[----:B------:R-:W-:Y:S02]  /*0380*/  PRMT R0, RZ, 0x7610, R0 ;  /* 0x00007610ff007816 */ /* 0x000fe40000000000 */
[----:B------:R-:W-:Y:S01]  /*0390*/  PRMT R2, RZ, 0x7610, R2 ;  /* 0x00007610ff027816 */ /* 0x000fe20000000002 */
[----:B------:R-:W-:Y:S01]  /*03a0*/  IMAD R58, R38, R3, c[0x0][0x168] ;  /* 0x00005a00263a7624 */ /* 0x000fe200078e0203 */
[----:B------:R-:W-:Y:S02]  /*03b0*/  PRMT R3, RZ, 0x7610, R3 ;  /* 0x00007610ff037816 */ /* 0x000fe40000000003 */
[----:B-1----:R-:W-:Y:S02]  /*03c0*/  PRMT R4, RZ, 0x7610, R4 ;  /* 0x00007610ff047816 */ /* 0x002fe40000000004 */
[-C--:B------:R-:W-:Y:S02]  /*03d0*/  ISETP.GE.AND P0, PT, R36, R58.reuse, PT ;  /* 0x0000003a2400720c */ /* 0x080fe40003f06270 */
[----:B------:R-:W-:-:S02]  /*03e0*/  ISETP.GE.AND P1, PT, R40, R58, PT ;  /* 0x0000003a2800720c */ /* 0x000fc40003f26270 */
[-C--:B------:R-:W-:Y:S02]  /*03f0*/  ISETP.GE.AND P2, PT, R39, R58.reuse, PT ;  /* 0x0000003a2700720c */ /* 0x080fe40003f46270 */
[----:B------:R-:W-:-:S07]  /*0400*/  ISETP.GE.AND P3, PT, R41, R58, PT ;  /* 0x0000003a2900720c */ /* 0x000fce0003f66270 */
        /* <DEDUP_REMOVED lines=10> */
[----:B------:R-:W-:Y:S01]  /*04b0*/  PRMT R10, RZ, 0x7610, R10 ;  /* 0x00007610ff0a7816 */ /* 0x000fe2000000000a */
[----:B0-2---:R0:W-:Y:S04]  /*04c0*/  STS.U16 [R5], R0 ;  /* 0x0000000005007388 */ /* 0x0051e80000000400 */
[----:B---3--:R1:W-:Y:S04]  /*04d0*/  STS.U16 [R5+0x40], R2 ;  /* 0x0000400205007388 */ /* 0x0083e80000000400 */
[----:B----4-:R2:W-:Y:S01]  /*04e0*/  STS.U16 [R5+0x80], R3 ;  /* 0x0000800305007388 */ /* 0x0105e20000000400 */
[----:B0-----:R-:W-:-:S03]  /*04f0*/  PRMT R0, RZ, 0x7610, R0 ;  /* 0x00007610ff007816 */ /* 0x001fc60000000000 */
[----:B------:R-:W-:Y:S01]  /*0500*/  STS.U16 [R5+0xc0], R4 ;  /* 0x0000c00405007388 */ /* 0x000fe20000000400 */
[----:B------:R-:W-:-:S06]  /*0510*/  NOP ;  /* 0x0000000000007918 */ /* 0x000fcc0000000000 */
[----:B------:R-:W0:Y:S01]  /*0520*/  LDS.64 R48, [R35.X8] ;  /* 0x0000000023307984 */ /* 0x000e220000008a00 */
[----:B-1----:R-:W-:Y:S02]  /*0530*/  MOV R2, R6 ;  /* 0x0000000600027202 */ /* 0x002fe40000000f00 */
[----:B------:R-:W-:Y:S02]  /*0540*/  PRMT R6, RZ, 0x7610, R6 ;  /* 0x00007610ff067816 */ /* 0x000fe40000000006 */
[----:B--2---:R-:W-:Y:S01]  /*0550*/  MOV R3, R7 ;  /* 0x0000000700037202 */ /* 0x004fe20000000f00 */
[----:B------:R-:W-:Y:S06]  /*0560*/  BAR.SYNC.DEFER_BLOCKING 0x0 ;  /* 0x0000000000007b1d */ /* 0x000fec0000010000 */
[----:B------:R-:W2:Y:S04]  /*0570*/  @!P0 LDG.E.U16 R6, [R2.64] ;  /* 0x0000000602068981 */ /* 0x000ea8000c1e1500 */
[----:B------:R-:W3:Y:S04]  /*0580*/  @!P1 LDG.E.U16 R8, [R2.64+0x40] ;  /* 0x0000400602089981 */ /* 0x000ee8000c1e1500 */
[----:B------:R-:W4:Y:S04]  /*0590*/  @!P2 LDG.E.U16 R10, [R2.64+0x80] ;  /* 0x00008006020aa981 */ /* 0x000f28000c1e1500 */
[----:B------:R-:W4:Y:S01]  /*05a0*/  @!P3 LDG.E.U16 R0, [R2.64+0xc0] ;  /* 0x0000c0060200b981 */ /* 0x000f22000c1e1500 */
[----:B------:R-:W-:Y:S01]  /*05b0*/  ULDC.U8 UR5, c[0x0][0x17e] ;  /* 0x00005f8000057ab9 */ /* 0x000fe20000000000 */
[--C-:B0-----:R-:W-:Y:S01]  /*05c0*/  HADD2.F32 R43, -RZ, R48.reuse.H0_H0 ;  /* 0x20000030ff2b7230 */ /* 0x101fe20000004100 */
[----:B------:R-:W-:Y:S01]  /*05d0*/  MOV R4, c[0x0][0x16c] ;  /* 0x00005b0000047a02 */ /* 0x000fe20000000f00 */
[----:B------:R-:W-:Y:S01]  /*05e0*/  HADD2.F32 R45, -RZ, R48.H1_H1 ;  /* 0x30000030ff2d7230 */ /* 0x000fe20000004100 */
[----:B------:R-:W-:Y:S01]  /*05f0*/  UMOV UR4, URZ ;  /* 0x0000003f00047c82 */ /* 0x000fe20008000000 */
[--C-:B------:R-:W-:Y:S01]  /*0600*/  HADD2.F32 R47, -RZ, R49.reuse.H0_H0 ;  /* 0x20000031ff2f7230 */ /* 0x100fe20000004100 */
[----:B------:R-:W-:Y:S01]  /*0610*/  BSSY B0, `(.L_x_2435) ;  /* 0x000003d000007945 */ /* 0x000fe20003800000 */
[----:B------:R-:W-:Y:S01]  /*0620*/  HADD2.F32 R49, -RZ, R49.H1_H1 ;  /* 0x30000031ff317230 */ /* 0x000fe20000004100 */
[----:B------:R-:W-:Y:S01]  /*0630*/  ISETP.GE.AND P4, PT, R4, 0x1, PT ;  /* 0x000000010400780c */ /* 0x000fe20003f86270 */
[----:B-----5:R-:W-:-:S02]  /*0640*/  FMUL.FTZ R55, R43, R30 ;  /* 0x0000001e2b377220 */ /* 0x020fc40000410000 */
[-C--:B------:R-:W-:Y:S02]  /*0650*/  FMUL.FTZ R50, R45, R30.reuse ;  /* 0x0000001e2d327220 */ /* 0x080fe40000410000 */
[-C--:B------:R-:W-:Y:S02]  /*0660*/  FMUL.FTZ R51, R47, R30.reuse ;  /* 0x0000001e2f337220 */ /* 0x080fe40000410000 */
[----:B------:R-:W-:Y:S01]  /*0670*/  FMUL.FTZ R52, R49, R30 ;  /* 0x0000001e31347220 */ /* 0x000fe20000410000 */
[----:B--2---:R-:W-:Y:S04]  /*0680*/  STS.U16 [R5], R6 ;  /* 0x0000000605007388 */ /* 0x004fe80000000400 */
[----:B---3--:R-:W-:Y:S04]  /*0690*/  STS.U16 [R5+0x40], R8 ;  /* 0x0000400805007388 */ /* 0x008fe80000000400 */
[----:B----4-:R-:W-:Y:S04]  /*06a0*/  STS.U16 [R5+0x80], R10 ;  /* 0x0000800a05007388 */ /* 0x010fe80000000400 */
[----:B------:R-:W-:Y:S01]  /*06b0*/  STS.U16 [R5+0xc0], R0 ;  /* 0x0000c00005007388 */ /* 0x000fe20000000400 */
[----:B------:R-:W-:-:S06]  /*06c0*/  NOP ;  /* 0x0000000000007918 */ /* 0x000fcc0000000000 */
[----:B------:R-:W0:Y:S02]  /*06d0*/  LDS.64 R12, [R35.X8] ;  /* 0x00000000230c7984 */ /* 0x000e240000008a00 */
[--C-:B0-----:R-:W-:Y:S02]  /*06e0*/  HADD2.F32 R7, -RZ, R12.reuse.H0_H0 ;  /* 0x2000000cff077230 */ /* 0x101fe40000004100 */
[--C-:B------:R-:W-:Y:S02]  /*06f0*/  HADD2.F32 R11, -RZ, R13.reuse.H0_H0 ;  /* 0x2000000dff0b7230 */ /* 0x100fe40000004100 */
[----:B------:R-:W-:Y:S01]  /*0700*/  HADD2.F32 R9, -RZ, R12.H1_H1 ;  /* 0x3000000cff097230 */ /* 0x000fe20000004100 */
[--C-:B------:R-:W-:Y:S01]  /*0710*/  FADD.FTZ R42, R7, R32.reuse ;  /* 0x00000020072a7221 */ /* 0x100fe20000010000 */
[----:B------:R-:W-:Y:S01]  /*0720*/  HADD2.F32 R13, -RZ, R13.H1_H1 ;  /* 0x3000000dff0d7230 */ /* 0x000fe20000004100 */
[--C-:B------:R-:W-:Y:S02]  /*0730*/  FADD.FTZ R46, R11, R32.reuse ;  /* 0x000000200b2e7221 */ /* 0x100fe40000010000 */
[--C-:B------:R-:W-:Y:S01]  /*0740*/  FADD.FTZ R44, R9, R32.reuse ;  /* 0x00000020092c7221 */ /* 0x100fe20000010000 */
[----:B------:R-:W-:Y:S01]  /*0750*/  FSETP.GTU.FTZ.AND P1, PT, R42, 20, PT ;  /* 0x41a000002a00780b */ /* 0x000fe20003f3c000 */
[----:B------:R-:W-:Y:S01]  /*0760*/  FADD.FTZ R48, R13, R32 ;  /* 0x000000200d307221 */ /* 0x000fe20000010000 */
[----:B------:R-:W-:-:S02]  /*0770*/  FSETP.GTU.FTZ.AND P3, PT, R46, 20, PT ;  /* 0x41a000002e00780b */ /* 0x000fc40003f7c000 */
[----:B------:R-:W-:Y:S02]  /*0780*/  ISETP.EQ.OR P1, PT, RZ, UR5, P1 ;  /* 0x00000005ff007c0c */ /* 0x000fe40008f22670 */
[----:B------:R-:W-:Y:S02]  /*0790*/  FSETP.GTU.FTZ.AND P2, PT, R44, 20, PT ;  /* 0x41a000002c00780b */ /* 0x000fe40003f5c000 */
[----:B------:R-:W-:Y:S02]  /*07a0*/  FSETP.GTU.FTZ.AND P0, PT, R48, 20, PT ;  /* 0x41a000003000780b */ /* 0x000fe40003f1c000 */
[----:B------:R-:W-:Y:S02]  /*07b0*/  ISETP.EQ.OR P2, PT, RZ, UR5, P2 ;  /* 0x00000005ff007c0c */ /* 0x000fe40009742670 */
[----:B------:R-:W-:Y:S02]  /*07c0*/  ISETP.EQ.OR P3, PT, RZ, UR5, P3 ;  /* 0x00000005ff007c0c */ /* 0x000fe40009f62670 */
[----:B------:R-:W-:-:S03]  /*07d0*/  ISETP.EQ.OR P0, PT, RZ, UR5, P0 ;  /* 0x00000005ff007c0c */ /* 0x000fc60008702670 */
        /* <DEDUP_REMOVED lines=32> */
.L_x_2436:
[----:B------:R-:W-:Y:S05]  /*09e0*/  BSYNC B0 ;  /* 0x0000000000007941 */ /* 0x000fea0003800000 */
.L_x_2435:
        /* <DEDUP_REMOVED lines=33> */
.L_x_2438:
[----:B------:R-:W-:Y:S05]  /*0c00*/  BSYNC B0 ;  /* 0x0000000000007941 */ /* 0x000fea0003800000 */
.L_x_2437:
        /* <DEDUP_REMOVED lines=33> */
.L_x_2440:
[----:B------:R-:W-:Y:S05]  /*0e20*/  BSYNC B0 ;  /* 0x0000000000007941 */ /* 0x000fea0003800000 */
.L_x_2439:
        /* <DEDUP_REMOVED lines=33> */
.L_x_2442:
[----:B------:R-:W-:Y:S05]  /*1040*/  BSYNC B0 ;  /* 0x0000000000007941 */ /* 0x000fea0003800000 */
.L_x_2441:
        /* <DEDUP_REMOVED lines=21> */
[----:B------:R-:W-:Y:S02]  /*11a0*/  LEA R29, P3, R26, c[0x0][0x228], 0x3 ;  /* 0x00008a001a1d7a11 */ /* 0x000fe400078618ff */
[----:B------:R-:W-:Y:S01]  /*11b0*/  LEA.HI.X R25, R8, c[0x0][0x224], R25, 0x3, P1 ;  /* 0x0000890008197a11 */ /* 0x000fe200008f1c19 */
[----:B------:R-:W-:-:S04]  /*11c0*/  IMAD.WIDE R4, R0, R13, c[0x0][0x260] ;  /* 0x0000980000047625 */ /* 0x000fc800078e020d */
[C---:B------:R-:W-:Y:S02]  /*11d0*/  IMAD R13, R28.reuse, c[0x0][0x1bc], R7 ;  /* 0x00006f001c0d7a24 */ /* 0x040fe400078e0207 */
[----:B------:R-:W-:-:S04]  /*11e0*/  IMAD.WIDE.U32 R6, R28, c[0x0][0x1b8], RZ ;  /* 0x00006e001c067a25 */ /* 0x000fc800078e00ff */
[----:B------:R-:W-:Y:S01]  /*11f0*/  IMAD.WIDE R4, R11, 0x10, R4 ;  /* 0x000000100b047825 */ /* 0x000fe200078e0204 */
[----:B------:R-:W-:Y:S02]  /*1200*/  IADD3 R9, R7, R13, RZ ;  /* 0x0000000d07097210 */ /* 0x000fe40007ffe0ff */
[----:B------:R-:W-:Y:S02]  /*1210*/  IADD3 R7, R27, R15, RZ ;  /* 0x0000000f1b077210 */ /* 0x000fe40007ffe0ff */
[----:B------:R-:W-:Y:S02]  /*1220*/  LEA R27, P2, R6, c[0x0][0x230], 0x3 ;  /* 0x00008c00061b7a11 */ /* 0x000fe400078418ff */
[----:B------:R-:W-:Y:S02]  /*1230*/  LEA.HI.X R26, R26, c[0x0][0x22c], R7, 0x3, P3 ;  /* 0x00008b001a1a7a11 */ /* 0x000fe400018f1c07 */
[----:B------:R-:W-:Y:S02]  /*1240*/  LEA.HI.X R0, R6, c[0x0][0x234], R9, 0x3, P2 ;  /* 0x00008d0006007a11 */ /* 0x000fe400010f1c09 */
[----:B------:R-:W-:-:S02]  /*1250*/  MOV R54, R4 ;  /* 0x0000000400367202 */ /* 0x000fc40000000f00 */
[----:B------:R-:W-:Y:S02]  /*1260*/  MOV R53, R5 ;  /* 0x0000000500357202 */ /* 0x000fe40000000f00 */
.L_x_2444:
[----:B------:R-:W2:Y:S01]  /*1270*/  LDG.E.64 R4, [R24.64] ;  /* 0x0000000618047981 */ /* 0x000ea2000c1e1b00 */
[----:B------:R-:W-:Y:S02]  /*1280*/  FMUL.FTZ R60, R43, R42 ;  /* 0x0000002a2b3c7220 */ /* 0x000fe40000410000 */
[----:B------:R-:W-:Y:S01]  /*1290*/  FMUL.FTZ R67, R45, R44 ;  /* 0x0000002c2d437220 */ /* 0x000fe20000410000 */
[----:B------:R-:W0:Y:S01]  /*12a0*/  S2R R57, SR_TID.X ;  /* 0x0000000000397919 */ /* 0x000e220000002100 */
[----:B------:R-:W-:Y:S01]  /*12b0*/  FMUL.FTZ R66, R47, R46 ;  /* 0x0000002e2f427220 */ /* 0x000fe20000410000 */
[----:B0-----:R-:W-:Y:S01]  /*12c0*/  SHF.L.U32 R61, R57, 0x2, RZ ;  /* 0x00000002393d7819 */ /* 0x001fe200000006ff */
[----:B------:R-:W-:Y:S02]  /*12d0*/  FMUL.FTZ R64, R49, R48 ;  /* 0x0000003031407220 */ /* 0x000fe40000410000 */
[----:B--2---:R-:W-:Y:S02]  /*12e0*/  FMUL.FTZ R6, R5, R42 ;  /* 0x0000002a05067220 */ /* 0x004fe40000410000 */
[----:B------:R-:W-:-:S02]  /*12f0*/  FMUL.FTZ R9, R4, 1.4426950216293334961 ;  /* 0x3fb8aa3b04097820 */ /* 0x000fc40000410000 */
[----:B------:R-:W-:Y:S02]  /*1300*/  FMUL.RZ R7, R6, 0.15915493667125701904 ;  /* 0x3e22f98306077820 */ /* 0x000fe4000040c000 */
[----:B------:R-:W-:Y:S02]  /*1310*/  FMUL.FTZ R6, R5, R44 ;  /* 0x0000002c05067220 */ /* 0x000fe40000410000 */
[C---:B------:R-:W-:Y:S01]  /*1320*/  FMUL.FTZ R4, R9.reuse, R42 ;  /* 0x0000002a09047220 */ /* 0x040fe20000410000 */
[----:B------:R-:W-:Y:S01]  /*1330*/  MUFU.SIN R13, R7 ;  /* 0x00000007000d7308 */ /* 0x000fe20000000400 */
[----:B------:R-:W-:Y:S02]  /*1340*/  FMUL.RZ R11, R6, 0.15915493667125701904 ;  /* 0x3e22f983060b7820 */ /* 0x000fe4000040c000 */
[C---:B------:R-:W-:Y:S02]  /*1350*/  FMUL.FTZ R6, R9.reuse, R44 ;  /* 0x0000002c09067220 */ /* 0x040fe40000410000 */
[----:B------:R-:W-:-:S02]  /*1360*/  FMUL.FTZ R8, R9, R46 ;  /* 0x0000002e09087220 */ /* 0x000fc40000410000 */
[----:B------:R-:W-:Y:S01]  /*1370*/  FMUL.FTZ R9, R9, R48 ;  /* 0x0000003009097220 */ /* 0x000fe20000410000 */
[----:B------:R0:W-:Y:S08]  /*1380*/  MUFU.COS R15, R7 ;  /* 0x00000007000f7308 */ /* 0x0001f00000000000 */
[----:B------:R-:W-:Y:S01]  /*1390*/  MUFU.SIN R19, R11 ;  /* 0x0000000b00137308 */ /* 0x000fe20000000400 */
[----:B0-----:R-:W-:-:S02]  /*13a0*/  FMUL.FTZ R7, R5, R46 ;  /* 0x0000002e05077220 */ /* 0x001fc40000410000 */
[----:B------:R-:W-:Y:S02]  /*13b0*/  FMUL.FTZ R5, R5, R48 ;  /* 0x0000003005057220 */ /* 0x000fe40000410000 */
[----:B------:R-:W-:Y:S01]  /*13c0*/  FMUL.RZ R12, R7, 0.15915493667125701904 ;  /* 0x3e22f983070c7820 */ /* 0x000fe2000040c000 */
[----:B------:R-:W-:Y:S02]  /*13d0*/  MOV R7, 0xffffff80 ;  /* 0xffffff8000077802 */ /* 0x000fe40000000f00 */
[----:B------:R-:W0:Y:S03]  /*13e0*/  MUFU.EX2 R6, R6 ;  /* 0x0000000600067308 */ /* 0x000e260000000800 */
[----:B------:R-:W-:Y:S01]  /*13f0*/  IMAD R58, R38, R7, c[0x0][0x168] ;  /* 0x00005a00263a7624 */ /* 0x000fe200078e0207 */
[----:B------:R-:W-:-:S04]  /*1400*/  IADD3 R7, R61, 0x3, RZ ;  /* 0x000000033d077810 */ /* 0x000fc80007ffe0ff */
[----:B------:R-:W1:Y:S01]  /*1410*/  MUFU.EX2 R4, R4 ;  /* 0x0000000400047308 */ /* 0x000e620000000800 */
[-C--:B------:R-:W-:Y:S02]  /*1420*/  ISETP.GE.U32.AND P4, PT, R61, R58.reuse, PT ;  /* 0x0000003a3d00720c */ /* 0x080fe40003f86070 */
[-C--:B------:R-:W-:Y:S02]  /*1430*/  ISETP.GE.U32.AND P1, PT, R7, R58.reuse, PT ;  /* 0x0000003a0700720c */ /* 0x080fe40003f26070 */
[----:B------:R-:W-:Y:S02]  /*1440*/  IADD3 R7, R61, 0x2, RZ ;  /* 0x000000023d077810 */ /* 0x000fe40007ffe0ff */
[----:B------:R-:W-:Y:S01]  /*1450*/  FSEL R60, R60, RZ, !P4 ;  /* 0x000000ff3c3c7208 */ /* 0x000fe20006000000 */
[----:B------:R2:W3:Y:S01]  /*1460*/  MUFU.COS R21, R11 ;  /* 0x0000000b00157308 */ /* 0x0004e20000000000 */
[----:B0-----:R-:W-:Y:S01]  /*1470*/  FMUL.FTZ R19, R6, R19 ;  /* 0x0000001306137220 */ /* 0x001fe20000410000 */
[----:B------:R-:W-:-:S02]  /*1480*/  ISETP.GE.U32.AND P2, PT, R7, R58, PT ;  /* 0x0000003a0700720c */ /* 0x000fc40003f46070 */
[----:B------:R-:W-:-:S04]  /*1490*/  MOV R7, R26 ;  /* 0x0000001a00077202 */ /* 0x000fc80000000f00 */
[----:B------:R0:W-:Y:S01]  /*14a0*/  MUFU.EX2 R10, R8 ;  /* 0x00000008000a7308 */ /* 0x0001e20000000800 */
[----:B--2---:R-:W-:Y:S01]  /*14b0*/  IADD3 R11, R61, 0x1, RZ ;  /* 0x000000013d0b7810 */ /* 0x004fe20007ffe0ff */
[----:B-1----:R-:W-:-:S03]  /*14c0*/  FMUL.FTZ R70, R4, R13 ;  /* 0x0000000d04467220 */ /* 0x002fc60000410000 */
[----:B------:R-:W-:-:S03]  /*14d0*/  ISETP.GE.U32.AND P3, PT, R11, R58, PT ;  /* 0x0000003a0b00720c */ /* 0x000fc60003f66070 */
[----:B------:R-:W1:Y:S01]  /*14e0*/  MUFU.SIN R23, R12 ;  /* 0x0000000c00177308 */ /* 0x000e620000000400 */
[----:B0-----:R-:W-:Y:S01]  /*14f0*/  FMUL.FTZ R8, R4, R15 ;  /* 0x0000000f04087220 */ /* 0x001fe20000410000 */
[----:B------:R-:W-:Y:S01]  /*1500*/  FSEL R61, R19, RZ, !P3 ;  /* 0x000000ff133d7208 */ /* 0x000fe20005800000 */
[----:B------:R-:W-:Y:S02]  /*1510*/  FMUL.RZ R15, R5, 0.15915493667125701904 ;  /* 0x3e22f983050f7820 */ /* 0x000fe4000040c000 */
[----:B---3--:R-:W-:-:S03]  /*1520*/  FMUL.FTZ R21, R6, R21 ;  /* 0x0000001506157220 */ /* 0x008fc60000410000 */
[----:B------:R-:W0:Y:S01]  /*1530*/  MUFU.COS R59, R12 ;  /* 0x0000000c003b7308 */ /* 0x000e220000000000 */
[-C--:B------:R-:W-:Y:S01]  /*1540*/  FMUL.FTZ R14, R60, R61.reuse ;  /* 0x0000003d3c0e7220 */ /* 0x080fe20000410000 */
[----:B------:R-:W-:Y:S01]  /*1550*/  FSEL R63, R21, 1, !P3 ;  /* 0x3f800000153f7808 */ /* 0x000fe20005800000 */
[----:B------:R-:W-:-:S05]  /*1560*/  FMUL.FTZ R11, RZ, R61 ;  /* 0x0000003dff0b7220 */ /* 0x000fca0000410000 */
[----:B------:R-:W-:Y:S01]  /*1570*/  MUFU.EX2 R9, R9 ;  /* 0x0000000900097308 */ /* 0x000fe20000000800 */
[----:B-1----:R-:W-:Y:S01]  /*1580*/  FMUL.FTZ R23, R10, R23 ;  /* 0x000000170a177220 */ /* 0x002fe20000410000 */
[----:B------:R-:W-:Y:S02]  /*1590*/  FSEL R67, R67, RZ, !P3 ;  /* 0x000000ff43437208 */ /* 0x000fe40005800000 */
[----:B------:R-:W-:Y:S02]  /*15a0*/  MOV R6, R29 ;  /* 0x0000001d00067202 */ /* 0x000fe40000000f00 */
[----:B------:R-:W-:Y:S01]  /*15b0*/  FSEL R66, R66, RZ, !P2 ;  /* 0x000000ff42427208 */ /* 0x000fe20005000000 */
[----:B0-----:R-:W-:Y:S01]  /*15c0*/  FMUL.FTZ R59, R10, R59 ;  /* 0x0000003b0a3b7220 */ /* 0x001fe20000410000 */
[----:B------:R-:W-:Y:S01]  /*15d0*/  MUFU.COS R12, R15 ;  /* 0x0000000f000c7308 */ /* 0x000fe20000000000 */
[----:B------:R-:W-:Y:S01]  /*15e0*/  FFMA.FTZ R13, RZ, R63, R14 ;  /* 0x0000003fff0d7223 */ /* 0x000fe2000001000e */
[----:B------:R-:W-:Y:S01]  /*15f0*/  FSEL R69, R23, RZ, !P2 ;  /* 0x000000ff17457208 */ /* 0x000fe20005000000 */
[----:B------:R0:W2:Y:S01]  /*1600*/  LDG.E.64 R18, [R6.64] ;  /* 0x0000000606127981 */ /* 0x0000a2000c1e1b00 */
[----:B------:R-:W-:-:S02]  /*1610*/  MOV R4, R27 ;  /* 0x0000001b00047202 */ /* 0x000fc40000000f00 */
[----:B------:R-:W-:Y:S02]  /*1620*/  MOV R5, R0 ;  /* 0x0000000000057202 */ /* 0x000fe40000000f00 */
[----:B------:R-:W1:Y:S01]  /*1630*/  MUFU.SIN R10, R15 ;  /* 0x0000000f000a7308 */ /* 0x000e620000000400 */
[----:B------:R-:W-:Y:S02]  /*1640*/  FFMA.FTZ R14, R60, R63, -R11 ;  /* 0x0000003f3c0e7223 */ /* 0x000fe4000001080b */
[----:B------:R-:W-:Y:S01]  /*1650*/  FADD.FTZ R13, RZ, R13 ;  /* 0x0000000dff0d7221 */ /* 0x000fe20000010000 */
[----:B------:R-:W-:Y:S01]  /*1660*/  FSEL R68, R59, 1, !P2 ;  /* 0x3f8000003b447808 */ /* 0x000fe20005000000 */
[----:B------:R-:W-:Y:S01]  /*1670*/  FADD.FTZ R14, R67, R14 ;  /* 0x0000000e430e7221 */ /* 0x000fe20000010000 */
[----:B------:R-:W-:Y:S01]  /*1680*/  FSEL R70, R70, RZ, !P4 ;  /* 0x000000ff46467208 */ /* 0x000fe20006000000 */
[C---:B------:R-:W-:Y:S01]  /*1690*/  FMUL.FTZ R11, R69.reuse, R13 ;  /* 0x0000000d450b7220 */ /* 0x040fe20000410000 */
[----:B------:R-:W-:Y:S01]  /*16a0*/  FSEL R72, R8, 1, !P4 ;  /* 0x3f80000008487808 */ /* 0x000fe20006000000 */
[-C--:B0-----:R-:W-:Y:S01]  /*16b0*/  FMUL.FTZ R6, R69, R14.reuse ;  /* 0x0000000e45067220 */ /* 0x081fe20000410000 */
[----:B------:R0:W2:Y:S01]  /*16c0*/  LDG.E.64 R20, [R4.64] ;  /* 0x0000000604147981 */ /* 0x0000a2000c1e1b00 */
[----:B------:R-:W-:-:S02]  /*16d0*/  FFMA.FTZ R11, R68, R14, -R11 ;  /* 0x0000000e440b7223 */ /* 0x000fc4000001080b */
[C---:B-1----:R-:W-:Y:S02]  /*16e0*/  FMUL.FTZ R10, R9.reuse, R10 ;  /* 0x0000000a090a7220 */ /* 0x042fe40000410000 */
[----:B------:R-:W-:Y:S02]  /*16f0*/  FMUL.FTZ R12, R9, R12 ;  /* 0x0000000c090c7220 */ /* 0x000fe40000410000 */
[----:B------:R-:W-:Y:S01]  /*1700*/  FFMA.FTZ R6, R68, R13, R6 ;  /* 0x0000000d44067223 */ /* 0x000fe20000010006 */
[----:B------:R-:W-:Y:S01]  /*1710*/  FSEL R59, R10, RZ, !P1 ;  /* 0x000000ff0a3b7208 */ /* 0x000fe20004800000 */
[----:B------:R-:W-:Y:S01]  /*1720*/  FADD.FTZ R11, R66, R11 ;  /* 0x0000000b420b7221 */ /* 0x000fe20000010000 */
[----:B------:R-:W-:Y:S01]  /*1730*/  FSEL R62, R12, 1, !P1 ;  /* 0x3f8000000c3e7808 */ /* 0x000fe20004800000 */
[----:B------:R-:W-:Y:S02]  /*1740*/  FADD.FTZ R6, RZ, R6 ;  /* 0x00000006ff067221 */ /* 0x000fe40000010000 */
[----:B------:R-:W-:-:S02]  /*1750*/  FMUL.FTZ R7, R59, R11 ;  /* 0x0000000b3b077220 */ /* 0x000fc40000410000 */
[-C--:B0-----:R-:W-:Y:S02]  /*1760*/  FMUL.FTZ R4, R70, R61.reuse ;  /* 0x0000003d46047220 */ /* 0x081fe40000410000 */
[----:B------:R-:W-:Y:S02]  /*1770*/  FMUL.FTZ R5, R72, R61 ;  /* 0x0000003d48057220 */ /* 0x000fe40000410000 */
[-C--:B------:R-:W-:Y:S02]  /*1780*/  FFMA.FTZ R15, R62, R6.reuse, R7 ;  /* 0x000000063e0f7223 */ /* 0x080fe40000010007 */
[----:B------:R-:W-:Y:S01]  /*1790*/  FMUL.FTZ R6, R59, R6 ;  /* 0x000000063b067220 */ /* 0x000fe20000410000 */
[----:B------:R-:W-:Y:S01]  /*17a0*/  FSEL R64, R64, RZ, !P1 ;  /* 0x000000ff40407208 */ /* 0x000fe20004800000 */
[-C--:B------:R-:W-:Y:S02]  /*17b0*/  FFMA.FTZ R4, R72, R63.reuse, -R4 ;  /* 0x0000003f48047223 */ /* 0x080fe40000010804 */
[----:B------:R-:W-:-:S02]  /*17c0*/  FFMA.FTZ R5, R70, R63, R5 ;  /* 0x0000003f46057223 */ /* 0x000fc40000010005 */
[----:B------:R-:W-:Y:S02]  /*17d0*/  FFMA.FTZ R11, R62, R11, -R6 ;  /* 0x0000000b3e0b7223 */ /* 0x000fe40000010806 */
[C---:B------:R-:W-:Y:S02]  /*17e0*/  FMUL.FTZ R6, R69.reuse, R4 ;  /* 0x0000000445067220 */ /* 0x040fe40000410000 */
[-C--:B------:R-:W-:Y:S02]  /*17f0*/  FMUL.FTZ R7, R69, R5.reuse ;  /* 0x0000000545077220 */ /* 0x080fe40000410000 */
[----:B------:R-:W-:Y:S02]  /*1800*/  FADD.FTZ R15, RZ, R15 ;  /* 0x0000000fff0f7221 */ /* 0x000fe40000010000 */
[----:B------:R-:W-:Y:S02]  /*1810*/  FADD.FTZ R14, R64, R11 ;  /* 0x0000000b400e7221 */ /* 0x000fe40000010000 */
[----:B------:R-:W-:-:S02]  /*1820*/  FFMA.FTZ R6, R68, R5, R6 ;  /* 0x0000000544067223 */ /* 0x000fc40000010006 */
        /* <DEDUP_REMOVED lines=64> */
[----:B------:R-:W-:Y:S02]  /*1c30*/  @P1 FADD.FTZ R15, R15, R8 ;  /* 0x000000080f0f1221 */ /* 0x000fe40000010000 */
[----:B------:R-:W-:Y:S02]  /*1c40*/  FMUL.FTZ R4, R6, R5 ;  /* 0x0000000506047220 */ /* 0x000fe40000410000 */
[----:B------:R-:W-:Y:S01]  /*1c50*/  @P1 FADD.FTZ R14, R14, R11 ;  /* 0x0000000b0e0e1221 */ /* 0x000fe20000010000 */
[----:B------:R-:W0:Y:S01]  /*1c60*/  SHFL.UP PT, R5, R15, 0x10, RZ ;  /* 0x060000000f057989 */ /* 0x000e2200000e00ff */
[----:B------:R-:W-:Y:S01]  /*1c70*/  @P1 FFMA.FTZ R12, R12, R7, -R4 ;  /* 0x000000070c0c1223 */ /* 0x000fe20000010804 */
[----:B------:R-:W-:-:S02]  /*1c80*/  FSEL R6, R6, R13, !P1 ;  /* 0x0000000d06067208 */ /* 0x000fc40004800000 */
        /* <DEDUP_REMOVED lines=33> */
[----:B------:R-:W-:Y:S02]  /*1ea0*/  MOV R13, c[0x0][0x1a0] ;  /* 0x00006800000d7a02 */ /* 0x000fe40000000f00 */
[----:B-1----:R-:W-:Y:S02]  /*1eb0*/  @!P3 MOV R75, R8 ;  /* 0x00000008004bb202 */ /* 0x002fe40000000f00 */
[----:B---3--:R-:W-:Y:S02]  /*1ec0*/  @!P3 MOV R71, R11 ;  /* 0x0000000b0047b202 */ /* 0x008fe40000000f00 */
[----:B----4-:R-:W-:Y:S01]  /*1ed0*/  @!P3 MOV R73, R10 ;  /* 0x0000000a0049b202 */ /* 0x010fe20000000f00 */
[-C--:B------:R-:W-:Y:S02]  /*1ee0*/  @P4 FMUL.FTZ R76, R22, R74.reuse ;  /* 0x0000004a164c4220 */ /* 0x080fe40000410000 */
[C---:B------:R-:W-:Y:S02]  /*1ef0*/  @P4 FMUL.FTZ R74, R23.reuse, R74 ;  /* 0x0000004a174a4220 */ /* 0x040fe40000410000 */
[----:B------:R-:W-:-:S02]  /*1f00*/  @P4 FFMA.FTZ R76, R23, R75, R76 ;  /* 0x0000004b174c4223 */ /* 0x000fc4000001004c */
[----:B------:R-:W-:Y:S02]  /*1f10*/  @P4 FFMA.FTZ R74, R22, R75, -R74 ;  /* 0x0000004b164a4223 */ /* 0x000fe4000001084a */
[----:B------:R-:W-:Y:S02]  /*1f20*/  @P4 FADD.FTZ R71, R71, R76 ;  /* 0x0000004c47474221 */ /* 0x000fe40000010000 */
[----:B------:R-:W-:Y:S01]  /*1f30*/  @P4 FADD.FTZ R73, R73, R74 ;  /* 0x0000004a49494221 */ /* 0x000fe20000010000 */
[----:B------:R-:W-:Y:S01]  /*1f40*/  MOV R14, c[0x0][0x1a4] ;  /* 0x00006900000e7a02 */ /* 0x000fe20000000f00 */
[C---:B------:R-:W-:Y:S01]  /*1f50*/  FMUL.FTZ R12, R70.reuse, R71 ;  /* 0x00000047460c7220 */ /* 0x040fe20000410000 */
[C---:B------:R-:W-:Y:S01]  /*1f60*/  LEA R29, P1, R13.reuse, R29, 0x3 ;  /* 0x0000001d0d1d7211 */ /* 0x040fe200078218ff */
[-C--:B------:R-:W-:Y:S02]  /*1f70*/  FMUL.FTZ R70, R70, R73.reuse ;  /* 0x0000004946467220 */ /* 0x080fe40000410000 */
[C---:B------:R-:W-:Y:S01]  /*1f80*/  FFMA.FTZ R73, R72.reuse, R73, -R12 ;  /* 0x0000004948497223 */ /* 0x040fe2000001080c */
[----:B------:R-:W-:Y:S01]  /*1f90*/  LEA.HI.X R26, R13, R26, R14, 0x3, P1 ;  /* 0x0000001a0d1a7211 */ /* 0x000fe200008f1c0e */
[----:B------:R-:W-:Y:S01]  /*1fa0*/  FFMA.FTZ R12, R72, R71, R70 ;  /* 0x00000047480c7223 */ /* 0x000fe20000010046 */
[----:B------:R-:W-:-:S02]  /*1fb0*/  MOV R13, c[0x0][0x1c0] ;  /* 0x00007000000d7a02 */ /* 0x000fc40000000f00 */
[----:B------:R-:W-:Y:S01]  /*1fc0*/  MOV R15, c[0x0][0x188] ;  /* 0x00006200000f7a02 */ /* 0x000fe20000000f00 */
[----:B------:R-:W-:Y:S01]  /*1fd0*/  FADD.FTZ R12, RZ, R12 ;  /* 0x0000000cff0c7221 */ /* 0x000fe20000010000 */
[----:B------:R-:W-:Y:S02]  /*1fe0*/  MOV R14, c[0x0][0x1c4] ;  /* 0x00007100000e7a02 */ /* 0x000fe40000000f00 */
[----:B------:R-:W-:Y:S01]  /*1ff0*/  LEA R27, P1, R13, R27, 0x3 ;  /* 0x0000001b0d1b7211 */ /* 0x000fe200078218ff */
[----:B------:R-:W-:Y:S01]  /*2000*/  FADD.FTZ R60, R60, R73 ;  /* 0x000000493c3c7221 */ /* 0x000fe20000010000 */
[----:B------:R-:W-:Y:S02]  /*2010*/  MOV R22, c[0x0][0x18c] ;  /* 0x0000630000167a02 */ /* 0x000fe40000000f00 */
[----:B------:R-:W-:Y:S02]  /*2020*/  LEA R24, P2, R15, R24, 0x3 ;  /* 0x000000180f187211 */ /* 0x000fe400078418ff */
[----:B------:R-:W-:Y:S01]  /*2030*/  LEA.HI.X R0, R13, R0, R14, 0x3, P1 ;  /* 0x000000000d007211 */ /* 0x000fe200008f1c0e */
[----:B------:R-:W-:-:S02]  /*2040*/  FMUL.FTZ R14, R61, R12 ;  /* 0x0000000c3d0e7220 */ /* 0x000fc40000410000 */
[-C--:B------:R-:W-:Y:S01]  /*2050*/  FMUL.FTZ R61, R61, R60.reuse ;  /* 0x0000003c3d3d7220 */ /* 0x080fe20000410000 */
[----:B------:R-:W-:Y:S01]  /*2060*/  LEA.HI.X R25, R15, R25, R22, 0x3, P2 ;  /* 0x000000190f197211 */ /* 0x000fe200010f1c16 */
[----:B------:R-:W-:Y:S02]  /*2070*/  FFMA.FTZ R14, R63, R60, -R14 ;  /* 0x0000003c3f0e7223 */ /* 0x000fe4000001080e */
[----:B------:R-:W-:Y:S02]  /*2080*/  FMUL.FTZ R15, R5, R11 ;  /* 0x0000000b050f7220 */ /* 0x000fe40000410000 */
[----:B------:R-:W-:Y:S02]  /*2090*/  FFMA.FTZ R63, R63, R12, R61 ;  /* 0x0000000c3f3f7223 */ /* 0x000fe4000001003d */
[----:B------:R-:W-:Y:S02]  /*20a0*/  FMUL.FTZ R23, R5, R9 ;  /* 0x0000000905177220 */ /* 0x000fe40000410000 */
[----:B------:R-:W-:-:S02]  /*20b0*/  FFMA.FTZ R61, R4, R10, -R15 ;  /* 0x0000000a043d7223 */ /* 0x000fc4000001080f */
[----:B------:R-:W-:Y:S01]  /*20c0*/  FADD.FTZ R15, RZ, R63 ;  /* 0x0000003fff0f7221 */ /* 0x000fe20000010000 */
[----:B------:R-:W-:Y:S01]  /*20d0*/  ISETP.NE.AND P1, PT, R57, RZ, PT ;  /* 0x000000ff3900720c */ /* 0x000fe20003f25270 */
[C---:B------:R-:W-:Y:S02]  /*20e0*/  FMUL.FTZ R10, R5.reuse, R10 ;  /* 0x0000000a050a7220 */ /* 0x040fe40000410000 */
[-C--:B------:R-:W-:Y:S02]  /*20f0*/  FMUL.FTZ R5, R5, R8.reuse ;  /* 0x0000000805057220 */ /* 0x080fe40000410000 */
[----:B------:R-:W-:Y:S02]  /*2100*/  FFMA.FTZ R8, R4, R8, -R23 ;  /* 0x0000000804087223 */ /* 0x000fe40000010817 */
[----:B------:R-:W-:Y:S02]  /*2110*/  FADD.FTZ R14, R67, R14 ;  /* 0x0000000e430e7221 */ /* 0x000fe40000010000 */
[----:B------:R-:W-:-:S02]  /*2120*/  FMUL.FTZ R23, R69, R15 ;  /* 0x0000000f45177220 */ /* 0x000fc40000410000 */
[-C--:B------:R-:W-:Y:S02]  /*2130*/  FMUL.FTZ R69, R69, R14.reuse ;  /* 0x0000000e45457220 */ /* 0x080fe40000410000 */
[----:B------:R-:W-:Y:S02]  /*2140*/  FFMA.FTZ R23, R68, R14, -R23 ;  /* 0x0000000e44177223 */ /* 0x000fe40000010817 */
[C---:B------:R-:W-:Y:S02]  /*2150*/  FFMA.FTZ R9, R4.reuse, R9, R5 ;  /* 0x0000000904097223 */ /* 0x040fe40000010005 */
[----:B------:R-:W-:Y:S02]  /*2160*/  FFMA.FTZ R4, R4, R11, R10 ;  /* 0x0000000b04047223 */ /* 0x000fe4000001000a */
[----:B------:R-:W-:Y:S02]  /*2170*/  FFMA.FTZ R69, R68, R15, R69 ;  /* 0x0000000f44457223 */ /* 0x000fe40000010045 */
[----:B------:R-:W-:Y:S01]  /*2180*/  FADD.FTZ R66, R66, R23 ;  /* 0x0000001742427221 */ /* 0x000fe20000010000 */
[----:B------:R-:W-:Y:S01]  /*2190*/  @!P1 MOV R5, R53 ;  /* 0x0000003500059202 */ /* 0x000fe20000000f00 */
[----:B------:R-:W-:Y:S01]  /*21a0*/  FADD.FTZ R11, R7, R4 ;  /* 0x00000004070b7221 */ /* 0x000fe20000010000 */
[----:B------:R-:W-:Y:S01]  /*21b0*/  @!P1 MOV R4, R54 ;  /* 0x0000003600049202 */ /* 0x000fe20000000f00 */
[----:B------:R-:W-:Y:S01]  /*21c0*/  FADD.FTZ R10, R6, R61 ;  /* 0x0000003d060a7221 */ /* 0x000fe20000010000 */
[----:B------:R-:W-:Y:S01]  /*21d0*/  IADD3 R56, R56, 0x1, RZ ;  /* 0x0000000138387810 */ /* 0x000fe20007ffe0ff */
[----:B------:R-:W-:-:S02]  /*21e0*/  FADD.FTZ R69, RZ, R69 ;  /* 0x00000045ff457221 */ /* 0x000fc40000010000 */
[----:B------:R-:W-:Y:S02]  /*21f0*/  FMUL.FTZ R7, R59, R66 ;  /* 0x000000423b077220 */ /* 0x000fe40000410000 */
[-C--:B--2---:R-:W-:Y:S01]  /*2200*/  FMUL.FTZ R13, R19, R21.reuse ;  /* 0x00000015130d7220 */ /* 0x084fe20000410000 */
[----:B------:R0:W-:Y:S01]  /*2210*/  @!P1 STG.E.128 [R4.64], R8 ;  /* 0x0000000804009986 */ /* 0x0001e2000c101d06 */
[----:B------:R-:W-:Y:S02]  /*2220*/  FMUL.FTZ R21, R18, R21 ;  /* 0x0000001512157220 */ /* 0x000fe40000410000 */
[-C--:B------:R-:W-:Y:S01]  /*2230*/  FMUL.FTZ R59, R59, R69.reuse ;  /* 0x000000453b3b7220 */ /* 0x080fe20000410000 */
[----:B------:R0:W-:Y:S01]  /*2240*/  @!P1 STS.128 [UR4+0x150], R8 ;  /* 0x00015008ff009988 */ /* 0x0001e20008000c04 */
[----:B------:R-:W-:Y:S01]  /*2250*/  FFMA.FTZ R7, R62, R69, R7 ;  /* 0x000000453e077223 */ /* 0x000fe20000010007 */
[----:B------:R-:W-:Y:S01]  /*2260*/  ISETP.GE.AND P1, PT, R56, c[0x0][0x16c], PT ;  /* 0x00005b0038007a0c */ /* 0x000fe20003f26270 */
[----:B------:R-:W-:-:S02]  /*2270*/  FFMA.FTZ R13, R18, R20, -R13 ;  /* 0x00000014120d7223 */ /* 0x000fc4000001080d */
[----:B------:R-:W-:Y:S02]  /*2280*/  FFMA.FTZ R18, R19, R20, R21 ;  /* 0x0000001413127223 */ /* 0x000fe40000010015 */
[----:B------:R-:W-:Y:S02]  /*2290*/  FFMA.FTZ R59, R62, R66, -R59 ;  /* 0x000000423e3b7223 */ /* 0x000fe4000001083b */
[----:B------:R-:W-:Y:S02]  /*22a0*/  FADD.FTZ R7, RZ, R7 ;  /* 0x00000007ff077221 */ /* 0x000fe40000010000 */
        /* <DEDUP_REMOVED lines=8> */
[C---:B------:R-:W-:Y:S01]  /*2330*/  FFMA.FTZ R6, R13.reuse, R66, -R6 ;  /* 0x000000420d067223 */ /* 0x040fe20000010806 */
[----:B------:R-:W-:Y:S01]  /*2340*/  UIADD3 UR4, UR4, 0x10, URZ ;  /* 0x0000001004047890 */ /* 0x000fe2000fffe03f */
[----:B------:R-:W-:Y:S01]  /*2350*/  FFMA.FTZ R13, R13, R59, -R18 ;  /* 0x0000003b0d0d7223 */ /* 0x000fe20000010812 */
[----:B------:R-:W-:Y:S01]  /*2360*/  IADD3.X R53, RZ, R53, RZ, P2, !PT ;  /* 0x00000035ff357210 */ /* 0x000fe200017fe4ff */
[----:B------:R-:W-:-:S02]  /*2370*/  FFMA.FTZ R55, R12, 2, R55 ;  /* 0x400000000c377823 */ /* 0x000fc40000010037 */
[----:B------:R-:W-:Y:S02]  /*2380*/  FFMA.FTZ R50, R15, 2, R50 ;  /* 0x400000000f327823 */ /* 0x000fe40000010032 */
[----:B------:R-:W-:Y:S02]  /*2390*/  FFMA.FTZ R51, R6, 2, R51 ;  /* 0x4000000006337823 */ /* 0x000fe40000010033 */
[----:B------:R-:W-:Y:S01]  /*23a0*/  FFMA.FTZ R52, R13, 2, R52 ;  /* 0x400000000d347823 */ /* 0x000fe20000010034 */
[----:B0-----:R-:W-:Y:S01]  /*23b0*/  @P1 CALL.REL.NOINC `(.L_x_2443) ;  /* 0x0000001000001944 */ /* 0x001fe20003c00000 */
[----:B------:R-:W-:Y:S05]  /*23c0*/  BRA `(.L_x_2444) ;  /* 0xffffeea000007947 */ /* 0x000fea000383ffff */
.L_x_2443:
[----:B------:R-:W-:Y:S01]  /*23d0*/  BAR.SYNC.DEFER_BLOCKING 0x0 ;  /* 0x0000000000007b1d */ /* 0x000fe20000010000 */
[----:B------:R-:W-:Y:S01]  /*23e0*/  ISETP.NE.AND P0, PT, R57, RZ, PT ;  /* 0x000000ff3900720c */ /* 0x000fe20003f05270 */
[----:B------:R-:W-:Y:S01]  /*23f0*/  IMAD R8, R65, c[0x0][0x200], RZ ;  /* 0x0000800041087a24 */ /* 0x000fe200078e02ff */
[----:B------:R-:W-:Y:S02]  /*2400*/  F2FP.PACK_AB R6, R50, R55 ;  /* 0x000000373206723e */ /* 0x000fe400000000ff */
[----:B------:R-:W-:Y:S01]  /*2410*/  F2FP.PACK_AB R7, R52, R51 ;  /* 0x000000333407723e */ /* 0x000fe200000000ff */
[----:B------:R-:W-:Y:S01]  /*2420*/  IMAD R15, R33, c[0x0][0x204], R8 ;  /* 0x00008100210f7a24 */ /* 0x000fe200078e0208 */
[----:B------:R-:W-:Y:S01]  /*2430*/  SHF.L.U32 R0, R35, 0x1, RZ ;  /* 0x0000000123007819 */ /* 0x000fe200000006ff */
[----:B------:R-:W-:Y:S01]  /*2440*/  IMAD.WIDE.U32 R8, R33, c[0x0][0x200], RZ ;  /* 0x0000800021087a25 */ /* 0x000fe200078e00ff */
[----:B------:R-:W-:Y:S01]  /*2450*/  SHF.L.U32 R4, R38, 0x7, RZ ;  /* 0x0000000726047819 */ /* 0x000fe200000006ff */
[----:B------:R-:W-:Y:S03]  /*2460*/  BSSY B0, `(.L_x_2445) ;  /* 0x0000019000007945 */ /* 0x000fe60003800000 */
[----:B------:R-:W-:-:S02]  /*2470*/  SHF.R.S32.HI R5, RZ, 0x1f, R4 ;  /* 0x0000001fff057819 */ /* 0x000fc40000011404 */
[----:B------:R-:W-:Y:S01]  /*2480*/  IADD3 R21, R9, R15, RZ ;  /* 0x0000000f09157210 */ /* 0x000fe20007ffe0ff */
[----:B------:R0:W-:Y:S01]  /*2490*/  STS.64 [R35.X8], R6 ;  /* 0x0000000623007388 */ /* 0x0001e20000008a00 */
[----:B------:R-:W-:-:S06]  /*24a0*/  NOP ;  /* 0x0000000000007918 */ /* 0x000fcc0000000000 */
[----:B------:R-:W-:Y:S04]  /*24b0*/  LDS.U16 R19, [R0] ;  /* 0x0000000000137984 */ /* 0x000fe80000000400 */
[----:B------:R-:W-:Y:S01]  /*24c0*/  LDS.U16 R23, [R0+0x40] ;  /* 0x0000400000177984 */ /* 0x000fe20000000400 */
[----:B0-----:R-:W-:-:S03]  /*24d0*/  IADD3 R6, P2, R36, R4, RZ ;  /* 0x0000000424067210 */ /* 0x001fc60007f5e0ff */
[----:B------:R-:W-:Y:S01]  /*24e0*/  LDS.U16 R25, [R0+0x80] ;  /* 0x0000800000197984 */ /* 0x000fe20000000400 */
[----:B------:R-:W-:-:S03]  /*24f0*/  IADD3.X R7, R37, R5, RZ, P2, !PT ;  /* 0x0000000525077210 */ /* 0x000fc600017fe4ff */
        /* <DEDUP_REMOVED lines=15> */
.L_x_2446:
[----:B------:R-:W-:Y:S05]  /*25f0*/  BSYNC B0 ;  /* 0x0000000000007941 */ /* 0x000fea0003800000 */
.L_x_2445:
[----:B------:R-:W-:Y:S01]  /*2600*/  MOV R10, R8 ;  /* 0x00000008000a7202 */ /* 0x000fe20000000f00 */
[----:B0-----:R-:W-:Y:S01]  /*2610*/  IMAD R15, R31, c[0x0][0x208], RZ ;  /* 0x000082001f0f7a24 */ /* 0x001fe200078e02ff */
[----:B------:R-:W-:Y:S01]  /*2620*/  MOV R11, R21 ;  /* 0x00000015000b7202 */ /* 0x000fe20000000f00 */
[----:B------:R-:W-:Y:S01]  /*2630*/  IMAD R14, R65, c[0x0][0x1f0], RZ ;  /* 0x00007c00410e7a24 */ /* 0x000fe200078e02ff */
[----:B------:R-:W-:Y:S01]  /*2640*/  ISETP.GE.AND P1, PT, R36, R58, PT ;  /* 0x0000003a2400720c */ /* 0x000fe20003f26270 */
[C---:B------:R-:W-:Y:S01]  /*2650*/  IMAD R29, R28.reuse, c[0x0][0x20c], R15 ;  /* 0x000083001c1d7a24 */ /* 0x040fe200078e020f */
[----:B------:R-:W-:Y:S01]  /*2660*/  MOV R9, 0x2 ;  /* 0x0000000200097802 */ /* 0x000fe20000000f00 */
[----:B------:R-:W-:Y:S01]  /*2670*/  IMAD.WIDE.U32 R10, R28, c[0x0][0x208], R10 ;  /* 0x000082001c0a7a25 */ /* 0x000fe200078e000a */
[-C--:B------:R-:W-:Y:S02]  /*2680*/  ISETP.GE.AND P2, PT, R40, R12.reuse, PT ;  /* 0x0000000c2800720c */ /* 0x080fe40003f46270 */
[----:B------:R-:W-:Y:S01]  /*2690*/  ISETP.GE.AND P3, PT, R39, R12, PT ;  /* 0x0000000c2700720c */ /* 0x000fe20003f66270 */
[----:B------:R-:W-:Y:S01]  /*26a0*/  IMAD.WIDE R8, R36, R9, c[0x0][0x258] ;  /* 0x0000960024087625 */ /* 0x000fe200078e0209 */
[----:B------:R-:W-:-:S02]  /*26b0*/  IADD3 R21, P4, R4, R10, RZ ;  /* 0x0000000a04157210 */ /* 0x000fc40007f9e0ff */
[----:B------:R-:W-:Y:S01]  /*26c0*/  LOP3.LUT R40, R36, 0x20, RZ, 0xfc, !PT ;  /* 0x0000002024287812 */ /* 0x000fe200078efcff */
[----:B------:R-:W-:Y:S01]  /*26d0*/  IMAD R27, R33, c[0x0][0x1f4], R14 ;  /* 0x00007d00211b7a24 */ /* 0x000fe200078e020e */
[----:B------:R-:W-:Y:S01]  /*26e0*/  IADD3.X R11, R5, R29, R11, P4, !PT ;  /* 0x0000001d050b7210 */ /* 0x000fe200027fe40b */
[----:B------:R-:W-:Y:S01]  /*26f0*/  IMAD.WIDE.U32 R14, R33, c[0x0][0x1f0], RZ ;  /* 0x00007c00210e7a25 */ /* 0x000fe200078e00ff */
[----:B------:R-:W-:Y:S02]  /*2700*/  ISETP.GE.AND P4, PT, R41, R12, PT ;  /* 0x0000000c2900720c */ /* 0x000fe40003f86270 */
[----:B------:R-:W-:Y:S01]  /*2710*/  LEA R10, P5, R21, R8, 0x1 ;  /* 0x00000008150a7211 */ /* 0x000fe200078a08ff */
[----:B------:R-:W-:Y:S01]  /*2720*/  @!P1 IMAD.WIDE.U32 R18, R33, c[0x0][0x1f0], R4 ;  /* 0x00007c0021129a25 */ /* 0x000fe200078e0004 */
[----:B------:R-:W-:Y:S02]  /*2730*/  IADD3 R15, R15, R27, RZ ;  /* 0x0000001b0f0f7210 */ /* 0x000fe40007ffe0ff */
[----:B------:R-:W-:Y:S01]  /*2740*/  LEA.HI.X R11, R21, R9, R11, 0x1, P5 ;  /* 0x00000009150b7211 */ /* 0x000fe200028f0c0b */
[----:B------:R-:W-:Y:S01]  /*2750*/  IMAD R9, R31, c[0x0][0x1f8], RZ ;  /* 0x00007e001f097a24 */ /* 0x000fe200078e02ff */
[----:B------:R-:W-:Y:S01]  /*2760*/  @!P1 IADD3 R19, R27, R19, RZ ;  /* 0x000000131b139210 */ /* 0x000fe20007ffe0ff */
[----:B------:R-:W-:Y:S01]  /*2770*/  IMAD.WIDE.U32 R20, R28, c[0x0][0x1f8], R14 ;  /* 0x00007e001c147a25 */ /* 0x000fe200078e000e */
[----:B------:R-:W-:Y:S01]  /*2780*/  SHF.L.U32 R8, R40, 0x1, RZ ;  /* 0x0000000128087819 */ /* 0x000fe200000006ff */
[----:B------:R-:W-:Y:S02]  /*2790*/  @!P2 STG.E.U16 [R10.64+0x40], R23 ;  /* 0x000040170a00a986 */ /* 0x000fe4000c101506 */
[----:B------:R-:W-:-:S02]  /*27a0*/  @!P1 IMAD.WIDE.U32 R14, R28, c[0x0][0x1f8], R18 ;  /* 0x00007e001c0e9a25 */ /* 0x000fc400078e0012 */
[----:B------:R-:W-:Y:S01]  /*27b0*/  @!P3 STG.E.U16 [R10.64+0x80], R25 ;  /* 0x000080190a00b986 */ /* 0x000fe2000c101506 */
[----:B------:R-:W-:Y:S01]  /*27c0*/  IADD3 R19, P3, R4, R20, RZ ;  /* 0x0000001404137210 */ /* 0x000fe20007f7e0ff */
[----:B------:R-:W-:Y:S01]  /*27d0*/  IMAD R27, R28, c[0x0][0x1fc], R9 ;  /* 0x00007f001c1b7a24 */ /* 0x000fe200078e0209 */
[----:B------:R-:W-:Y:S01]  /*27e0*/  @!P1 IADD3 R18, P2, R36, R14, RZ ;  /* 0x0000000e24129210 */ /* 0x000fe20007f5e0ff */
[----:B------:R0:W-:Y:S01]  /*27f0*/  @!P4 STG.E.U16 [R10.64+0xc0], R13 ;  /* 0x0000c00d0a00c986 */ /* 0x0001e2000c101506 */
[----:B------:R-:W-:-:S03]  /*2800*/  SHF.L.U64.HI R9, R40, 0x1, R37 ;  /* 0x0000000128097819 */ /* 0x000fc60000010225 */
[----:B------:R-:W-:Y:S01]  /*2810*/  BAR.SYNC.DEFER_BLOCKING 0x0 ;  /* 0x0000000000007b1d */ /* 0x000fe20000010000 */
[----:B------:R-:W-:Y:S02]  /*2820*/  IADD3 R12, P4, R8, c[0x0][0x268], RZ ;  /* 0x00009a00080c7a10 */ /* 0x000fe40007f9e0ff */
[----:B------:R-:W-:Y:S02]  /*2830*/  IADD3.X R20, R5, R27, R21, P3, !PT ;  /* 0x0000001b05147210 */ /* 0x000fe40001ffe415 */
[----:B------:R-:W-:Y:S02]  /*2840*/  @!P1 IADD3.X R15, R37, R15, R27, P2, !PT ;  /* 0x0000000f250f9210 */ /* 0x000fe400017fe41b */
[----:B------:R-:W-:Y:S02]  /*2850*/  IADD3.X R14, R9, c[0x0][0x26c], RZ, P4, !PT ;  /* 0x00009b00090e7a10 */ /* 0x000fe400027fe4ff */
[-C--:B------:R-:W-:Y:S02]  /*2860*/  ISETP.GE.AND P2, PT, R40, R58.reuse, PT ;  /* 0x0000003a2800720c */ /* 0x080fe40003f46270 */
[----:B------:R-:W-:-:S02]  /*2870*/  ISETP.GE.AND P3, PT, R39, R58, PT ;  /* 0x0000003a2700720c */ /* 0x000fc40003f66270 */
[----:B------:R-:W-:Y:S02]  /*2880*/  ISETP.GE.AND P4, PT, R41, R58, PT ;  /* 0x0000003a2900720c */ /* 0x000fe40003f86270 */
[C---:B------:R-:W-:Y:S02]  /*2890*/  LEA R12, P6, R19.reuse, R12, 0x1 ;  /* 0x0000000c130c7211 */ /* 0x040fe400078c08ff */
[C---:B0-----:R-:W-:Y:S02]  /*28a0*/  @!P1 LEA R10, P5, R18.reuse, c[0x0][0x268], 0x1 ;  /* 0x00009a00120a9a11 */ /* 0x041fe400078a08ff */
[----:B------:R-:W-:Y:S02]  /*28b0*/  LEA.HI.X R13, R19, R14, R20, 0x1, P6 ;  /* 0x0000000e130d7211 */ /* 0x000fe400030f0c14 */
[--C-:B------:R-:W-:Y:S02]  /*28c0*/  @!P1 LEA.HI.X R11, R18, c[0x0][0x26c], R15.reuse, 0x1, P5 ;  /* 0x00009b00120b9a11 */ /* 0x100fe400028f0c0f */
[----:B------:R-:W-:-:S02]  /*28d0*/  PRMT R15, RZ, 0x7610, R15 ;  /* 0x00007610ff0f7816 */ /* 0x000fc4000000000f */
[----:B------:R-:W-:Y:S02]  /*28e0*/  PRMT R19, RZ, 0x7610, R19 ;  /* 0x00007610ff137816 */ /* 0x000fe40000000013 */
[----:B------:R-:W-:Y:S02]  /*28f0*/  PRMT R21, RZ, 0x7610, R21 ;  /* 0x00007610ff157816 */ /* 0x000fe40000000015 */
[----:B------:R-:W-:Y:S01]  /*2900*/  PRMT R23, RZ, 0x7610, R23 ;  /* 0x00007610ff177816 */ /* 0x000fe20000000017 */
[----:B------:R-:W2:Y:S04]  /*2910*/  @!P1 LDG.E.U16 R15, [R10.64] ;  /* 0x000000060a0f9981 */ /* 0x000ea8000c1e1500 */
[----:B------:R-:W3:Y:S04]  /*2920*/  @!P2 LDG.E.U16 R19, [R12.64] ;  /* 0x000000060c13a981 */ /* 0x000ee8000c1e1500 */
[----:B------:R-:W4:Y:S04]  /*2930*/  @!P3 LDG.E.U16 R21, [R12.64+0x40] ;  /* 0x000040060c15b981 */ /* 0x000f28000c1e1500 */
[----:B------:R-:W5:Y:S01]  /*2940*/  @!P4 LDG.E.U16 R23, [R12.64+0x80] ;  /* 0x000080060c17c981 */ /* 0x000f62000c1e1500 */
[----:B------:R-:W-:Y:S03]  /*2950*/  BSSY B0, `(.L_x_2447) ;  /* 0x000003e000007945 */ /* 0x000fe60003800000 */
[----:B--2---:R-:W-:Y:S04]  /*2960*/  STS.U16 [R0], R15 ;  /* 0x0000000f00007388 */ /* 0x004fe80000000400 */
[----:B---3--:R-:W-:Y:S04]  /*2970*/  STS.U16 [R0+0x40], R19 ;  /* 0x0000401300007388 */ /* 0x008fe80000000400 */
[----:B----4-:R-:W-:Y:S04]  /*2980*/  STS.U16 [R0+0x80], R21 ;  /* 0x0000801500007388 */ /* 0x010fe80000000400 */
[----:B-----5:R-:W-:Y:S01]  /*2990*/  STS.U16 [R0+0xc0], R23 ;  /* 0x0000c01700007388 */ /* 0x020fe20000000400 */
[----:B------:R-:W-:-:S06]  /*29a0*/  NOP ;  /* 0x0000000000007918 */ /* 0x000fcc0000000000 */
[----:B------:R-:W0:Y:S02]  /*29b0*/  LDS.64 R24, [R35.X8] ;  /* 0x0000000023187984 */ /* 0x000e240000008a00 */
[--C-:B0-----:R-:W-:Y:S02]  /*29c0*/  HADD2.F32 R14, -RZ, R24.reuse.H0_H0 ;  /* 0x20000018ff0e7230 */ /* 0x101fe40000004100 */
[--C-:B------:R-:W-:Y:S02]  /*29d0*/  HADD2.F32 R15, -RZ, R25.reuse.H0_H0 ;  /* 0x20000019ff0f7230 */ /* 0x100fe40000004100 */
[----:B------:R-:W-:Y:S01]  /*29e0*/  HADD2.F32 R18, -RZ, R24.H1_H1 ;  /* 0x30000018ff127230 */ /* 0x000fe20000004100 */
[----:B------:R-:W-:Y:S01]  /*29f0*/  FMUL.FTZ R10, R14, -1.4426950216293334961 ;  /* 0xbfb8aa3b0e0a7820 */ /* 0x000fe20000410000 */
[----:B------:R-:W-:Y:S01]  /*2a00*/  HADD2.F32 R20, -RZ, R25.H1_H1 ;  /* 0x30000019ff147230 */ /* 0x000fe20000004100 */
[----:B------:R-:W-:Y:S02]  /*2a10*/  FMUL.FTZ R13, R15, -1.4426950216293334961 ;  /* 0xbfb8aa3b0f0d7820 */ /* 0x000fe40000410000 */
[----:B------:R-:W-:-:S02]  /*2a20*/  FMUL.FTZ R12, R18, -1.4426950216293334961 ;  /* 0xbfb8aa3b120c7820 */ /* 0x000fc40000410000 */
[----:B------:R-:W-:Y:S01]  /*2a30*/  FMUL.FTZ R21, R20, -1.4426950216293334961 ;  /* 0xbfb8aa3b14157820 */ /* 0x000fe20000410000 */
[----:B------:R-:W0:Y:S08]  /*2a40*/  MUFU.EX2 R10, R10 ;  /* 0x0000000a000a7308 */ /* 0x000e300000000800 */
[----:B------:R-:W1:Y:S08]  /*2a50*/  MUFU.EX2 R13, R13 ;  /* 0x0000000d000d7308 */ /* 0x000e700000000800 */
[----:B------:R-:W2:Y:S01]  /*2a60*/  MUFU.EX2 R12, R12 ;  /* 0x0000000c000c7308 */ /* 0x000ea20000000800 */
[----:B0-----:R-:W-:-:S07]  /*2a70*/  FADD.FTZ R11, R10, 1 ;  /* 0x3f8000000a0b7421 */ /* 0x001fce0000010000 */
[----:B------:R-:W0:Y:S01]  /*2a80*/  MUFU.EX2 R21, R21 ;  /* 0x0000001500157308 */ /* 0x000e220000000800 */
[----:B-1----:R-:W-:Y:S02]  /*2a90*/  FADD.FTZ R19, R13, 1 ;  /* 0x3f8000000d137421 */ /* 0x002fe40000010000 */
[----:B--2---:R-:W-:-:S05]  /*2aa0*/  FADD.FTZ R10, R12, 1 ;  /* 0x3f8000000c0a7421 */ /* 0x004fca0000010000 */
[----:B------:R-:W1:Y:S01]  /*2ab0*/  MUFU.RCP R11, R11 ;  /* 0x0000000b000b7308 */ /* 0x000e620000001000 */
[----:B0-----:R-:W-:-:S07]  /*2ac0*/  FADD.FTZ R22, R21, 1 ;  /* 0x3f80000015167421 */ /* 0x001fce0000010000 */
[----:B------:R-:W0:Y:S01]  /*2ad0*/  MUFU.RCP R12, R19 ;  /* 0x00000013000c7308 */ /* 0x000e220000001000 */
[----:B------:R-:W-:Y:S07]  /*2ae0*/  BAR.SYNC.DEFER_BLOCKING 0x0 ;  /* 0x0000000000007b1d */ /* 0x000fee0000010000 */
[----:B------:R-:W2:Y:S01]  /*2af0*/  MUFU.RCP R23, R10 ;  /* 0x0000000a00177308 */ /* 0x000ea20000001000 */
[----:B-1----:R-:W-:-:S04]  /*2b00*/  FMUL.FTZ R14, R14, R11 ;  /* 0x0000000b0e0e7220 */ /* 0x002fc80000410000 */
[----:B------:R-:W-:-:S03]  /*2b10*/  FMUL.FTZ R14, R14, R55 ;  /* 0x000000370e0e7220 */ /* 0x000fc60000410000 */
[----:B------:R-:W1:Y:S01]  /*2b20*/  MUFU.RCP R25, R22 ;  /* 0x0000001600197308 */ /* 0x000e620000001000 */
[----:B0-----:R-:W-:-:S04]  /*2b30*/  FMUL.FTZ R12, R15, R12 ;  /* 0x0000000c0f0c7220 */ /* 0x001fc80000410000 */
[----:B------:R-:W-:Y:S02]  /*2b40*/  FMUL.FTZ R12, R12, R51 ;  /* 0x000000330c0c7220 */ /* 0x000fe40000410000 */
[----:B--2---:R-:W-:-:S04]  /*2b50*/  FMUL.FTZ R13, R18, R23 ;  /* 0x00000017120d7220 */ /* 0x004fc80000410000 */
[----:B------:R-:W-:Y:S02]  /*2b60*/  FMUL.FTZ R13, R13, R50 ;  /* 0x000000320d0d7220 */ /* 0x000fe40000410000 */
[----:B-1----:R-:W-:-:S03]  /*2b70*/  FMUL.FTZ R15, R20, R25 ;  /* 0x00000019140f7220 */ /* 0x002fc60000410000 */
[----:B------:R-:W-:Y:S01]  /*2b80*/  F2FP.PACK_AB R10, R13, R14 ;  /* 0x0000000e0d0a723e */ /* 0x000fe200000000ff */
[----:B------:R-:W-:-:S05]  /*2b90*/  FMUL.FTZ R15, R15, R52 ;  /* 0x000000340f0f7220 */ /* 0x000fca0000410000 */
[----:B------:R-:W-:Y:S01]  /*2ba0*/  F2FP.PACK_AB R11, R15, R12 ;  /* 0x0000000c0f0b723e */ /* 0x000fe200000000ff */
[----:B------:R-:W-:-:S04]  /*2bb0*/  IMAD R12, R65, c[0x0][0x210], RZ ;  /* 0x00008400410c7a24 */ /* 0x000fc800078e02ff */
[----:B------:R0:W-:Y:S01]  /*2bc0*/  STS.64 [R35.X8], R10 ;  /* 0x0000000a23007388 */ /* 0x0001e20000008a00 */
[----:B------:R-:W-:-:S06]  /*2bd0*/  NOP ;  /* 0x0000000000007918 */ /* 0x000fcc0000000000 */
[----:B------:R-:W-:Y:S01]  /*2be0*/  LDS.U16 R15, [R0] ;  /* 0x00000000000f7984 */ /* 0x000fe20000000400 */
[----:B------:R-:W-:-:S03]  /*2bf0*/  IMAD R13, R33, c[0x0][0x214], R12 ;  /* 0x00008500210d7a24 */ /* 0x000fc600078e020c */
[----:B------:R-:W-:Y:S01]  /*2c00*/  LDS.U16 R19, [R0+0x40] ;  /* 0x0000400000137984 */ /* 0x000fe20000000400 */
[----:B0-----:R-:W-:-:S03]  /*2c10*/  IMAD.WIDE.U32 R10, R33, c[0x0][0x210], RZ ;  /* 0x00008400210a7a25 */ /* 0x001fc600078e00ff */
[----:B------:R-:W-:Y:S02]  /*2c20*/  LDS.U16 R21, [R0+0x80] ;  /* 0x0000800000157984 */ /* 0x000fe40000000400 */
[----:B------:R-:W-:Y:S02]  /*2c30*/  IADD3 R25, R11, R13, RZ ;  /* 0x0000000d0b197210 */ /* 0x000fe40007ffe0ff */
        /* <DEDUP_REMOVED lines=15> */
.L_x_2448:
[----:B------:R-:W-:Y:S05]  /*2d30*/  BSYNC B0 ;  /* 0x0000000000007941 */ /* 0x000fea0003800000 */
.L_x_2447:
[----:B------:R-:W-:Y:S01]  /*2d40*/  MOV R6, R10 ;  /* 0x0000000a00067202 */ /* 0x000fe20000000f00 */
[----:B------:R-:W-:Y:S01]  /*2d50*/  IMAD R11, R31, c[0x0][0x218], RZ ;  /* 0x000086001f0b7a24 */ /* 0x000fe200078e02ff */
[----:B------:R-:W-:Y:S02]  /*2d60*/  MOV R7, R25 ;  /* 0x0000001900077202 */ /* 0x000fe40000000f00 */
[----:B------:R-:W-:Y:S01]  /*2d70*/  IADD3 R8, P4, R8, c[0x0][0x270], RZ ;  /* 0x00009c0008087a10 */ /* 0x000fe20007f9e0ff */
[----:B------:R-:W-:Y:S01]  /*2d80*/  IMAD R11, R28, c[0x0][0x21c], R11 ;  /* 0x000087001c0b7a24 */ /* 0x000fe200078e020b */
[----:B------:R-:W-:Y:S01]  /*2d90*/  ISETP.GE.AND P0, PT, R40, R14, PT ;  /* 0x0000000e2800720c */ /* 0x000fe20003f06270 */
[----:B------:R-:W-:Y:S01]  /*2da0*/  IMAD.WIDE.U32 R6, R28, c[0x0][0x218], R6 ;  /* 0x000086001c067a25 */ /* 0x000fe200078e0006 */
[----:B------:R-:W-:Y:S02]  /*2db0*/  IADD3.X R9, R9, c[0x0][0x274], RZ, P4, !PT ;  /* 0x00009d0009097a10 */ /* 0x000fe400027fe4ff */
[----:B------:R-:W-:-:S02]  /*2dc0*/  IADD3 R38, R38, 0x1, RZ ;  /* 0x0000000126267810 */ /* 0x000fc40007ffe0ff */
[----:B------:R-:W-:Y:S02]  /*2dd0*/  IADD3 R0, P3, R4, R6, RZ ;  /* 0x0000000604007210 */ /* 0x000fe40007f7e0ff */
[----:B------:R-:W-:Y:S02]  /*2de0*/  ISETP.GE.AND P1, PT, R39, R14, PT ;  /* 0x0000000e2700720c */ /* 0x000fe40003f26270 */
[----:B------:R-:W-:Y:S02]  /*2df0*/  IADD3.X R5, R5, R11, R7, P3, !PT ;  /* 0x0000000b05057210 */ /* 0x000fe40001ffe407 */
[C---:B------:R-:W-:Y:S02]  /*2e00*/  LEA R4, P3, R0.reuse, R8, 0x1 ;  /* 0x0000000800047211 */ /* 0x040fe400078608ff */
[----:B------:R-:W-:Y:S02]  /*2e10*/  ISETP.GE.AND P2, PT, R41, R14, PT ;  /* 0x0000000e2900720c */ /* 0x000fe40003f46270 */
[----:B------:R-:W-:-:S05]  /*2e20*/  LEA.HI.X R5, R0, R9, R5, 0x1, P3 ;  /* 0x0000000900057211 */ /* 0x000fca00018f0c05 */
        /* <DEDUP_REMOVED lines=10> */
.L_x_2449:
[----:B------:R-:W-:Y:S05]  /*2ed0*/  EXIT ;  /* 0x000000000000794d */ /* 0x000fea0003800000 */
.L_x_2451:
        /* <DEDUP_REMOVED lines=10> */
.L_x_5385:


//--------------------- .text._Z25selective_scan_fwd_kernelI32Selective_Scan_fwd_kernel_traitsILi32ELi4ELi1ELb0ELb0ELb1ELb0EN3c104HalfENS1_7complexIfEEEEv13SSMParamsBase --------------------------
	.section	.text._Z25selective_scan_fwd_kernelI32Selective_Scan_fwd_kernel_traitsILi32ELi4ELi1ELb0ELb0ELb1ELb0EN3c104HalfENS1_7complexIfEEEEv13SSMParamsBase,"ax",@progbits
	.sectioninfo	@"SHI_REGISTERS=89"
	.align	128
        .global         _Z25selective_scan_fwd_kernelI32Selective_Scan_fwd_kernel_traitsILi32ELi4ELi1ELb0ELb0ELb1ELb0EN3c104HalfENS1_7complexIfEEEEv13SSMParamsBase
        .type           _Z25selective_scan_fwd_kernelI32Selective_Scan_fwd_kernel_traitsILi32ELi4ELi1ELb0ELb0ELb1ELb0EN3c104HalfENS1_7complexIfEEEEv13SSMParamsBase,@function
        .size           _Z25selective_scan_fwd_kernelI32Selective_Scan_fwd_kernel_traitsILi32ELi4ELi1ELb0ELb0ELb1ELb0EN3c104HalfENS1_7complexIfEEEEv13SSMParamsBase,(.L_x_5386 - _Z25selective_scan_fwd_kernelI32Selective_Scan_fwd_kernel_traitsILi32ELi4ELi1ELb0ELb0ELb1ELb0EN3c104HalfENS1_7complexIfEEEEv13SSMParamsBase)
        .other          _Z25selective_scan_fwd_kernelI32Selective_Scan_fwd_kernel_traitsILi32ELi4ELi1ELb0ELb0ELb1ELb0EN3c104HalfENS1_7complexIfEEEEv13SSMParamsBase,@"STO_CUDA_ENTRY STV_DEFAULT"
_Z25selective_scan_fwd_kernelI32Selective_Scan_fwd_kernel_traitsILi32ELi4ELi1ELb0ELb0ELb1ELb0EN3c104HalfENS1_7complexIfEEEEv13SSMParamsBase:
.text._Z25selective_scan_fwd_kernelI32Selective_Scan_fwd_kernel_traitsILi32ELi4ELi1ELb0ELb0ELb1ELb0EN3c104HalfENS1_7complexIfEEEEv13SSMParamsBase:
        /* <DEDUP_REMOVED lines=15> */
[C-C-:B------:R-:W-:Y:S02]  /*00f0*/  @P0 LEA.HI.X R3, R0.reuse, c[0x0][0x23c], R25.reuse, 0x2, P2 ;  /* 0x00008f0000030a11 */ /* 0x140fe400010f1419 */
[----:B------:R-:W-:Y:S02]  /*0100*/  @P1 LEA.HI.X R5, R0, c[0x0][0x254], R25, 0x2, P3 ;  /* 0x0000950000051a11 */ /* 0x000fe400018f1419 */
[----:B-1----:R-:W-:Y:S01]  /*0110*/  IADD3 R6, R8, 0xffffffe, RZ ;  /* 0x0ffffffe08067810 */ /* 0x002fe20007ffe0ff */
[----:B------:R0:W5:Y:S03]  /*0120*/  @P0 LDG.E R24, [R2.64] ;  /* 0x0000000402180981 */ /* 0x000166000c1e1900 */
[----:B------:R1:W2:Y:S01]  /*0130*/  F2I.FTZ.U32.TRUNC.NTZ R7, R6 ;  /* 0x0000000600077305 */ /* 0x0002a2000021f000 */
[----:B------:R3:W5:Y:S04]  /*0140*/  @P1 LDG.E R26, [R4.64] ;  /* 0x00000004041a1981 */ /* 0x000768000c1e1900 */
[----:B------:R-:W4:Y:S01]  /*0150*/  S2R R27, SR_CTAID.X ;  /* 0x00000000001b7919 */ /* 0x000f220000002500 */
[----:B0-----:R-:W-:Y:S01]  /*0160*/  IABS R2, R0 ;  /* 0x0000000000027213 */ /* 0x001fe20000000000 */
[----:B-1----:R-:W-:Y:S01]  /*0170*/  HFMA2.MMA R6, -RZ, RZ, 0, 0 ;  /* 0x00000000ff067435 */ /* 0x002fe200000001ff */
[----:B---3--:R-:W-:-:S04]  /*0180*/  MOV R4, c[0x0][0x174] ;  /* 0x00005d0000047a02 */ /* 0x008fc80000000f00 */
[----:B------:R-:W-:Y:S02]  /*0190*/  ISETP.GE.AND P0, PT, R4, 0x1, PT ;  /* 0x000000010400780c */ /* 0x000fe40003f06270 */
[----:B--2---:R-:W-:-:S05]  /*01a0*/  IADD3 R10, RZ, -R7, RZ ;  /* 0x80000007ff0a7210 */ /* 0x004fca0007ffe0ff */
[----:B------:R-:W-:-:S04]  /*01b0*/  IMAD R9, R10, R11, RZ ;  /* 0x0000000b0a097224 */ /* 0x000fc800078e02ff */
[----:B------:R-:W-:-:S06]  /*01c0*/  IMAD.HI.U32 R7, R7, R9, R6 ;  /* 0x0000000907077227 */ /* 0x000fcc00078e0006 */
[----:B------:R-:W-:-:S05]  /*01d0*/  IMAD.HI.U32 R10, R7, R2, RZ ;  /* 0x00000002070a7227 */ /* 0x000fca00078e00ff */
[----:B------:R-:W-:-:S05]  /*01e0*/  IADD3 R3, -R10, RZ, RZ ;  /* 0x000000ff0a037210 */ /* 0x000fca0007ffe1ff */
[----:B------:R-:W-:-:S05]  /*01f0*/  IMAD R6, R11, R3, R2 ;  /* 0x000000030b067224 */ /* 0x000fca00078e0202 */
[----:B------:R-:W-:Y:S01]  /*0200*/  ISETP.GT.U32.AND P2, PT, R11, R6, PT ;  /* 0x000000060b00720c */ /* 0x000fe20003f44070 */
[----:B------:R-:W-:-:S12]  /*0210*/  @!P0 EXIT ;  /* 0x000000000000894d */ /* 0x000fd80003800000 */
[----:B----4-:R-:W0:Y:S01]  /*0220*/  S2R R56, SR_TID.X ;  /* 0x0000000000387919 */ /* 0x010e220000002100 */
[-C--:B------:R-:W-:Y:S01]  /*0230*/  @!P2 IADD3 R6, R6, -R11.reuse, RZ ;  /* 0x8000000b0606a210 */ /* 0x080fe20007ffe0ff */
[C---:B------:R-:W-:Y:S01]  /*0240*/  IMAD R7, R25.reuse, c[0x0][0x1d8], RZ ;  /* 0x0000760019077a24 */ /* 0x040fe200078e02ff */
[----:B------:R-:W-:Y:S01]  /*0250*/  ISETP.NE.AND P1, PT, RZ, c[0x0][0x178], PT ;  /* 0x00005e00ff007a0c */ /* 0x000fe20003f25270 */
[----:B------:R-:W-:Y:S01]  /*0260*/  IMAD R9, R25, c[0x0][0x1e8], RZ ;  /* 0x00007a0019097a24 */ /* 0x000fe200078e02ff */
[----:B------:R-:W-:Y:S01]  /*0270*/  ISETP.GE.U32.AND P0, PT, R6, R11, PT ;  /* 0x0000000b0600720c */ /* 0x000fe20003f06070 */
[C---:B------:R-:W-:Y:S01]  /*0280*/  IMAD.WIDE.U32 R2, R0.reuse, c[0x0][0x1d8], RZ ;  /* 0x0000760000027a25 */ /* 0x040fe200078e00ff */
[----:B------:R-:W-:Y:S01]  /*0290*/  LOP3.LUT R6, R0, c[0x0][0x178], RZ, 0x3c, !PT ;  /* 0x00005e0000067a12 */ /* 0x000fe200078e3cff */
[----:B------:R-:W1:Y:S01]  /*02a0*/  S2R R31, SR_LANEID ;  /* 0x00000000001f7919 */ /* 0x000e620000000000 */
[----:B------:R-:W-:Y:S01]  /*02b0*/  @!P2 IADD3 R10, R10, 0x1, RZ ;  /* 0x000000010a0aa810 */ /* 0x000fe20007ffe0ff */
[----:B------:R-:W-:Y:S01]  /*02c0*/  IMAD R7, R0, c[0x0][0x1dc], R7 ;  /* 0x0000770000077a24 */ /* 0x000fe200078e0207 */
[----:B------:R-:W-:Y:S01]  /*02d0*/  ISETP.GE.AND P3, PT, R6, RZ, PT ;  /* 0x000000ff0600720c */ /* 0x000fe20003f66270 */
[----:B------:R-:W-:Y:S01]  /*02e0*/  IMAD.WIDE.U32 R4, R0, c[0x0][0x1e8], RZ ;  /* 0x00007a0000047a25 */ /* 0x000fe200078e00ff */
[----:B------:R-:W-:-:S02]  /*02f0*/  MOV R6, R2 ;  /* 0x0000000200067202 */ /* 0x000fc40000000f00 */
[----:B------:R-:W-:Y:S01]  /*0300*/  IADD3 R7, R3, R7, RZ ;  /* 0x0000000703077210 */ /* 0x000fe20007ffe0ff */
[----:B------:R-:W-:Y:S01]  /*0310*/  IMAD R9, R0, c[0x0][0x1ec], R9 ;  /* 0x00007b0000097a24 */ /* 0x000fe200078e0209 */
[----:B------:R-:W-:Y:S01]  /*0320*/  SHF.R.S32.HI R72, RZ, 0x1f, R27 ;  /* 0x0000001fff487819 */ /* 0x000fe2000001141b */
[----:B------:R-:W-:Y:S01]  /*0330*/  IMAD.WIDE.U32 R2, R27, c[0x0][0x1b0], RZ ;  /* 0x00006c001b027a25 */ /* 0x000fe200078e00ff */
[----:B------:R-:W-:Y:S02]  /*0340*/  @P0 IADD3 R10, R10, 0x1, RZ ;  /* 0x000000010a0a0810 */ /* 0x000fe40007ffe0ff */
[----:B------:R-:W-:Y:S01]  /*0350*/  IADD3 R9, R5, R9, RZ ;  /* 0x0000000905097210 */ /* 0x000fe20007ffe0ff */
[----:B------:R-:W-:Y:S01]  /*0360*/  IMAD R12, R72, c[0x0][0x1b0], RZ ;  /* 0x00006c00480c7a24 */ /* 0x000fe200078e02ff */
[----:B------:R-:W-:Y:S01]  /*0370*/  MOV R8, R4 ;  /* 0x0000000400087202 */ /* 0x000fe20000000f00 */
[----:B------:R-:W-:Y:S01]  /*0380*/  IMAD.WIDE.U32 R4, R27, c[0x0][0x1d0], R6 ;  /* 0x000074001b047a25 */ /* 0x000fe200078e0006 */
[----:B0-----:R-:W-:-:S02]  /*0390*/  LOP3.LUT R28, R56, 0x1f, RZ, 0xc0, !PT ;  /* 0x0000001f381c7812 */ /* 0x001fc400078ec0ff */
[----:B------:R-:W-:Y:S01]  /*03a0*/  SHF.L.U32 R11, R56, 0x2, RZ ;  /* 0x00000002380b7819 */ /* 0x000fe200000006ff */
[----:B------:R-:W-:Y:S01]  /*03b0*/  IMAD R14, R72, c[0x0][0x1d0], RZ ;  /* 0x00007400480e7a24 */ /* 0x000fe200078e02ff */
[----:B------:R-:W-:Y:S01]  /*03c0*/  @!P3 IADD3 R10, -R10, RZ, RZ ;  /* 0x000000ff0a0ab210 */ /* 0x000fe20007ffe1ff */
[C---:B------:R-:W-:Y:S01]  /*03d0*/  IMAD R13, R27.reuse, c[0x0][0x1b4], R12 ;  /* 0x00006d001b0d7a24 */ /* 0x040fe200078e020c */
[----:B------:R-:W-:Y:S01]  /*03e0*/  LOP3.LUT R29, R28, 0xffffff80, R11, 0xf8, !PT ;  /* 0xffffff801c1d7812 */ /* 0x000fe200078ef80b */
[C---:B------:R-:W-:Y:S01]  /*03f0*/  IMAD R15, R27.reuse, c[0x0][0x1d4], R14 ;  /* 0x000075001b0f7a24 */ /* 0x040fe200078e020e */
[----:B------:R-:W-:Y:S01]  /*0400*/  @!P1 LOP3.LUT R10, RZ, c[0x0][0x178], RZ, 0x33, !PT ;  /* 0x00005e00ff0a9a12 */ /* 0x000fe200078e33ff */
[----:B------:R-:W-:Y:S01]  /*0410*/  IMAD.WIDE.U32 R6, R27, c[0x0][0x1e0], R8 ;  /* 0x000078001b067a25 */ /* 0x000fe200078e0008 */
[----:B------:R-:W-:Y:S02]  /*0420*/  IADD3 R17, P0, R29, R4, RZ ;  /* 0x000000041d117210 */ /* 0x000fe40007f1e0ff */
[----:B------:R-:W-:Y:S01]  /*0430*/  SHF.R.S32.HI R30, RZ, 0x1f, R29 ;  /* 0x0000001fff1e7819 */ /* 0x000fe2000001141d */
[----:B------:R-:W-:Y:S01]  /*0440*/  IMAD R12, R72, c[0x0][0x1e0], RZ ;  /* 0x00007800480c7a24 */ /* 0x000fe200078e02ff */
[----:B------:R-:W-:-:S02]  /*0450*/  SHF.R.S32.HI R4, RZ, 0x1f, R10 ;  /* 0x0000001fff047819 */ /* 0x000fc4000001140a */
[----:B------:R-:W-:Y:S01]  /*0460*/  IADD3.X R8, R30, R5, R15, P0, !PT ;  /* 0x000000051e087210 */ /* 0x000fe200007fe40f */
[----:B------:R-:W-:Y:S01]  /*0470*/  IMAD R9, R27, c[0x0][0x1e4], R12 ;  /* 0x000079001b097a24 */ /* 0x000fe200078e020c */
[----:B------:R-:W-:Y:S01]  /*0480*/  IADD3 R3, R3, R13, RZ ;  /* 0x0000000d03037210 */ /* 0x000fe20007ffe0ff */
[----:B------:R-:W-:Y:S01]  /*0490*/  IMAD R5, R4, c[0x0][0x1c8], RZ ;  /* 0x0000720004057a24 */ /* 0x000fe200078e02ff */
[----:B------:R-:W-:Y:S01]  /*04a0*/  IADD3 R23, P1, R29, R6, RZ ;  /* 0x000000061d177210 */ /* 0x000fe20007f3e0ff */
[----:B------:R-:W-:Y:S01]  /*04b0*/  IMAD R4, R27, c[0x0][0x164], R0 ;  /* 0x000059001b047a24 */ /* 0x000fe200078e0200 */
[----:B------:R-:W-:Y:S01]  /*04c0*/  LEA R16, P0, R17, c[0x0][0x240], 0x1 ;  /* 0x0000900011107a11 */ /* 0x000fe200078008ff */
[----:B------:R-:W-:Y:S01]  /*04d0*/  IMAD.WIDE.U32 R2, R10, c[0x0][0x1c8], R2 ;  /* 0x000072000a027a25 */ /* 0x000fe200078e0002 */
[----:B------:R-:W-:Y:S02]  /*04e0*/  LOP3.LUT R18, R11, 0xffffff80, RZ, 0xc0, !PT ;  /* 0xffffff800b127812 */ /* 0x000fe400078ec0ff */
[----:B------:R-:W-:Y:S01]  /*04f0*/  IADD3.X R6, R30, R7, R9, P1, !PT ;  /* 0x000000071e067210 */ /* 0x000fe20000ffe409 */
[----:B------:R-:W-:Y:S01]  /*0500*/  IMAD R5, R10, c[0x0][0x1cc], R5 ;  /* 0x000073000a057a24 */ /* 0x000fe200078e0205 */
[----:B------:R-:W-:Y:S01]  /*0510*/  LEA.HI.X R17, R17, c[0x0][0x244], R8, 0x1, P0 ;  /* 0x0000910011117a11 */ /* 0x000fe200000f0c08 */
[----:B------:R-:W-:Y:S01]  /*0520*/  IMAD R4, R4, c[0x0][0x174], RZ ;  /* 0x00005d0004047a24 */ /* 0x000fe200078e02ff */
[----:B------:R-:W-:-:S02]  /*0530*/  LEA R10, P1, R23, c[0x0][0x248], 0x1 ;  /* 0x00009200170a7a11 */ /* 0x000fc400078208ff */
[----:B------:R-:W-:Y:S01]  /*0540*/  LEA R42, P0, R2, c[0x0][0x230], 0x1 ;  /* 0x00008c00022a7a11 */ /* 0x000fe200078008ff */
[----:B------:R-:W-:Y:S01]  /*0550*/  IMAD R33, R4, c[0x0][0x16c], RZ ;  /* 0x00005b0004217a24 */ /* 0x000fe200078e02ff */
[----:B------:R-:W-:Y:S02]  /*0560*/  IADD3 R43, R3, R5, RZ ;  /* 0x00000005032b7210 */ /* 0x000fe40007ffe0ff */
[----:B------:R-:W-:Y:S02]  /*0570*/  IADD3 R18, R18, R29, RZ ;  /* 0x0000001d12127210 */ /* 0x000fe40007ffe0ff */
[----:B------:R-:W-:Y:S02]  /*0580*/  LEA.HI.X R23, R23, c[0x0][0x24c], R6, 0x1, P1 ;  /* 0x0000930017177a11 */ /* 0x000fe400008f0c06 */
[----:B------:R-:W-:Y:S02]  /*0590*/  LEA.HI.X R43, R2, c[0x0][0x234], R43, 0x1, P0 ;  /* 0x00008d00022b7a11 */ /* 0x000fe400000f0c2b */
[----:B------:R-:W-:-:S02]  /*05a0*/  MOV R32, RZ ;  /* 0x000000ff00207202 */ /* 0x000fc40000000f00 */
[----:B------:R-:W-:Y:S02]  /*05b0*/  IADD3 R34, R11, 0x1, RZ ;  /* 0x000000010b227810 */ /* 0x000fe40007ffe0ff */
[----:B------:R-:W-:Y:S02]  /*05c0*/  SHF.R.S32.HI R19, RZ, 0x1f, R18 ;  /* 0x0000001fff137819 */ /* 0x000fe40000011412 */
[C---:B------:R-:W-:Y:S02]  /*05d0*/  IADD3 R35, R18.reuse, 0x20, RZ ;  /* 0x0000002012237810 */ /* 0x040fe40007ffe0ff */
[C---:B------:R-:W-:Y:S02]  /*05e0*/  IADD3 R36, R18.reuse, 0x40, RZ ;  /* 0x0000004012247810 */ /* 0x040fe40007ffe0ff */
[C---:B------:R-:W-:Y:S02]  /*05f0*/  IADD3 R37, R18.reuse, 0x60, RZ ;  /* 0x0000006012257810 */ /* 0x040fe40007ffe0ff */
[----:B------:R-:W-:-:S02]  /*0600*/  IADD3 R38, R18, 0x80, RZ ;  /* 0x0000008012267810 */ /* 0x000fc40007ffe0ff */
[C---:B------:R-:W-:Y:S02]  /*0610*/  IADD3 R39, R18.reuse, 0xa0, RZ ;  /* 0x000000a012277810 */ /* 0x040fe40007ffe0ff */
[C---:B------:R-:W-:Y:S02]  /*0620*/  IADD3 R40, R18.reuse, 0xc0, RZ ;  /* 0x000000c012287810 */ /* 0x040fe40007ffe0ff */
[----:B-1----:R-:W-:Y:S02]  /*0630*/  IADD3 R41, R18, 0xe0, RZ ;  /* 0x000000e012297810 */ /* 0x002fe40007ffe0ff */
.L_x_2467:
[----:B------:R-:W-:Y:S01]  /*0640*/  BAR.SYNC.DEFER_BLOCKING 0x0 ;  /* 0x0000000000007b1d */ /* 0x000fe20000010000 */
[----:B------:R-:W-:Y:S02]  /*0650*/  MOV R3, 0xffffff80 ;  /* 0xffffff8000037802 */ /* 0x000fe40000000f00 */
[C---:B0-----:R-:W-:Y:S02]  /*0660*/  LOP3.LUT R5, R29.reuse, 0x20, RZ, 0xfc, !PT ;  /* 0x000000201d057812 */ /* 0x041fe400078efcff */
[C---:B------:R-:W-:Y:S01]  /*0670*/  LOP3.LUT R9, R29.reuse, 0x40, RZ, 0xfc, !PT ;  /* 0x000000401d097812 */ /* 0x040fe200078efcff */
[----:B------:R-:W-:Y:S01]  /*0680*/  IMAD R44, R32, R3, c[0x0][0x168] ;  /* 0x00005a00202c7624 */ /* 0x000fe200078e0203 */
[----:B------:R-:W-:-:S02]  /*0690*/  LOP3.LUT R11, R29, 0x60, RZ, 0xfc, !PT ;  /* 0x000000601d0b7812 */ /* 0x000fc400078efcff */
        /* <DEDUP_REMOVED lines=8> */
[----:B------:R-:W2:Y:S04]  /*0720*/  @!P0 LDG.E.U16 R2, [R16.64] ;  /* 0x0000000410028981 */ /* 0x000ea8000c1e1500 */
[----:B------:R-:W3:Y:S04]  /*0730*/  @!P1 LDG.E.U16 R3, [R16.64+0x40] ;  /* 0x0000400410039981 */ /* 0x000ee8000c1e1500 */
[----:B------:R-:W4:Y:S04]  /*0740*/  @!P2 LDG.E.U16 R6, [R16.64+0x80] ;  /* 0x000080041006a981 */ /* 0x000f28000c1e1500 */
[----:B------:R-:W4:Y:S01]  /*0750*/  @!P3 LDG.E.U16 R7, [R16.64+0xc0] ;  /* 0x0000c0041007b981 */ /* 0x000f22000c1e1500 */
[----:B------:R-:W-:-:S02]  /*0760*/  SHF.L.U32 R8, R31, 0x1, RZ ;  /* 0x000000011f087819 */ /* 0x000fc400000006ff */
[----:B------:R-:W-:Y:S02]  /*0770*/  SHF.L.U32 R58, R31, 0x3, RZ ;  /* 0x000000031f3a7819 */ /* 0x000fe400000006ff */
        /* <DEDUP_REMOVED lines=8> */
[----:B--2---:R0:W-:Y:S04]  /*0800*/  STS.U16 [R8], R2 ;  /* 0x0000000208007388 */ /* 0x0041e80000000400 */
[----:B---3--:R1:W-:Y:S04]  /*0810*/  STS.U16 [R8+0x40], R3 ;  /* 0x0000400308007388 */ /* 0x0083e80000000400 */
[----:B----4-:R-:W-:Y:S01]  /*0820*/  STS.U16 [R8+0x80], R6 ;  /* 0x0000800608007388 */ /* 0x010fe20000000400 */
[----:B0-----:R-:W-:-:S03]  /*0830*/  MOV R2, R10 ;  /* 0x0000000a00027202 */ /* 0x001fc60000000f00 */
[----:B------:R-:W-:Y:S01]  /*0840*/  STS.U16 [R8+0xc0], R7 ;  /* 0x0000c00708007388 */ /* 0x000fe20000000400 */
[----:B------:R-:W-:-:S06]  /*0850*/  NOP ;  /* 0x0000000000007918 */ /* 0x000fcc0000000000 */
[----:B------:R-:W-:Y:S01]  /*0860*/  LDS.64 R4, [R58] ;  /* 0x000000003a047984 */ /* 0x000fe20000000a00 */
[----:B-1----:R-:W-:-:S03]  /*0870*/  MOV R3, R23 ;  /* 0x0000001700037202 */ /* 0x002fc60000000f00 */
[----:B------:R-:W-:Y:S06]  /*0880*/  BAR.SYNC.DEFER_BLOCKING 0x0 ;  /* 0x0000000000007b1d */ /* 0x000fec0000010000 */
[----:B------:R-:W2:Y:S04]  /*0890*/  @!P1 LDG.E.U16 R11, [R2.64+0x40] ;  /* 0x00004004020b9981 */ /* 0x000ea8000c1e1500 */
[----:B------:R-:W3:Y:S04]  /*08a0*/  @!P2 LDG.E.U16 R13, [R2.64+0x80] ;  /* 0x00008004020da981 */ /* 0x000ee8000c1e1500 */
[----:B------:R-:W4:Y:S04]  /*08b0*/  @!P3 LDG.E.U16 R15, [R2.64+0xc0] ;  /* 0x0000c004020fb981 */ /* 0x000f28000c1e1500 */
[----:B------:R-:W4:Y:S01]  /*08c0*/  @!P0 LDG.E.U16 R9, [R2.64] ;  /* 0x0000000402098981 */ /* 0x000f22000c1e1500 */
[----:B------:R-:W-:Y:S01]  /*08d0*/  ULDC.U8 UR6, c[0x0][0x17e] ;  /* 0x00005f8000067ab9 */ /* 0x000fe20000000000 */
[----:B------:R-:W-:Y:S02]  /*08e0*/  BSSY B0, `(.L_x_2452) ;  /* 0x0000037000007945 */ /* 0x000fe40003800000 */
[----:B--2---:R-:W-:Y:S04]  /*08f0*/  STS.U16 [R8+0x40], R11 ;  /* 0x0000400b08007388 */ /* 0x004fe80000000400 */
[----:B---3--:R-:W-:Y:S04]  /*0900*/  STS.U16 [R8+0x80], R13 ;  /* 0x0000800d08007388 */ /* 0x008fe80000000400 */
[----:B----4-:R-:W-:Y:S04]  /*0910*/  STS.U16 [R8+0xc0], R15 ;  /* 0x0000c00f08007388 */ /* 0x010fe80000000400 */
[----:B------:R-:W-:Y:S01]  /*0920*/  STS.U16 [R8], R9 ;  /* 0x0000000908007388 */ /* 0x000fe20000000400 */
[----:B------:R-:W-:-:S06]  /*0930*/  NOP ;  /* 0x0000000000007918 */ /* 0x000fcc0000000000 */
[----:B------:R-:W0:Y:S02]  /*0940*/  LDS.64 R20, [R58] ;  /* 0x000000003a147984 */ /* 0x000e240000000a00 */
[--C-:B0-----:R-:W-:Y:S02]  /*0950*/  HADD2.F32 R45, -RZ, R20.reuse.H0_H0 ;  /* 0x20000014ff2d7230 */ /* 0x101fe40000004100 */
[--C-:B------:R-:W-:Y:S02]  /*0960*/  HADD2.F32 R47, -RZ, R21.reuse.H0_H0 ;  /* 0x20000015ff2f7230 */ /* 0x100fe40000004100 */
[----:B------:R-:W-:Y:S01]  /*0970*/  HADD2.F32 R7, -RZ, R20.H1_H1 ;  /* 0x30000014ff077230 */ /* 0x000fe20000004100 */
[--C-:B-----5:R-:W-:Y:S01]  /*0980*/  FADD.FTZ R45, R45, R26.reuse ;  /* 0x0000001a2d2d7221 */ /* 0x120fe20000010000 */
        /* <DEDUP_REMOVED lines=44> */
.L_x_2453:
[----:B------:R-:W-:Y:S05]  /*0c50*/  BSYNC B0 ;  /* 0x0000000000007941 */ /* 0x000fea0003800000 */
.L_x_2452:
        /* <DEDUP_REMOVED lines=33> */
.L_x_2455:
[----:B------:R-:W-:Y:S05]  /*0e70*/  BSYNC B0 ;  /* 0x0000000000007941 */ /* 0x000fea0003800000 */
.L_x_2454:
        /* <DEDUP_REMOVED lines=33> */
.L_x_2457:
[----:B------:R-:W-:Y:S05]  /*1090*/  BSYNC B0 ;  /* 0x0000000000007941 */ /* 0x000fea0003800000 */
.L_x_2456:
        /* <DEDUP_REMOVED lines=33> */
.L_x_2459:
[----:B------:R-:W-:Y:S05]  /*12b0*/  BSYNC B0 ;  /* 0x0000000000007941 */ /* 0x000fea0003800000 */
.L_x_2458:
[----:B------:R-:W-:Y:S01]  /*12c0*/  MOV R6, c[0x0][0x16c] ;  /* 0x00005b0000067a02 */ /* 0x000fe20000000f00 */
[--C-:B------:R-:W-:Y:S01]  /*12d0*/  HADD2.F32 R49, -RZ, R4.reuse.H0_H0 ;  /* 0x20000004ff317230 */ /* 0x100fe20000004100 */
[----:B------:R-:W-:Y:S01]  /*12e0*/  BAR.SYNC.DEFER_BLOCKING 0x0 ;  /* 0x0000000000007b1d */ /* 0x000fe20000010000 */
[----:B------:R-:W-:Y:S01]  /*12f0*/  HADD2.F32 R51, -RZ, R4.H1_H1 ;  /* 0x30000004ff337230 */ /* 0x000fe20000004100 */
[----:B------:R-:W-:Y:S01]  /*1300*/  ISETP.GE.AND P0, PT, R6, 0x1, PT ;  /* 0x000000010600780c */ /* 0x000fe20003f06270 */
[--C-:B------:R-:W-:Y:S01]  /*1310*/  HADD2.F32 R50, -RZ, R5.reuse.H0_H0 ;  /* 0x20000005ff327230 */ /* 0x100fe20000004100 */
[-C--:B------:R-:W-:Y:S01]  /*1320*/  FMUL.FTZ R57, R49, R24.reuse ;  /* 0x0000001831397220 */ /* 0x080fe20000410000 */
[----:B------:R-:W-:Y:S01]  /*1330*/  HADD2.F32 R59, -RZ, R5.H1_H1 ;  /* 0x30000005ff3b7230 */ /* 0x000fe20000004100 */
[-C--:B------:R-:W-:Y:S02]  /*1340*/  FMUL.FTZ R54, R51, R24.reuse ;  /* 0x0000001833367220 */ /* 0x080fe40000410000 */
[----:B------:R-:W-:-:S02]  /*1350*/  FMUL.FTZ R55, R50, R24 ;  /* 0x0000001832377220 */ /* 0x000fc40000410000 */
[----:B------:R-:W-:-:S05]  /*1360*/  FMUL.FTZ R52, R59, R24 ;  /* 0x000000183b347220 */ /* 0x000fca0000410000 */
[----:B------:R-:W-:Y:S05]  /*1370*/  @!P0 BRA `(.L_x_2460) ;  /* 0x000017f000008947 */ /* 0x000fea0003800000 */
[----:B------:R-:W-:Y:S01]  /*1380*/  ISETP.NE.AND P0, PT, R28, RZ, PT ;  /* 0x000000ff1c00720c */ /* 0x000fe20003f05270 */
[----:B------:R-:W-:-:S03]  /*1390*/  HFMA2.MMA R53, -RZ, RZ, 0, 0 ;  /* 0x00000000ff357435 */ /* 0x000fc600000001ff */
[----:B------:R-:W-:-:S06]  /*13a0*/  ISETP.EQ.OR P0, PT, R32, RZ, P0 ;  /* 0x000000ff2000720c */ /* 0x000fcc0000702670 */
.L_x_2463:
        /* <DEDUP_REMOVED lines=15> */
[----:B------:R-:W-:Y:S01]  /*14a0*/  PRMT R61, RZ, 0x7610, R61 ;  /* 0x00007610ff3d7816 */ /* 0x000fe2000000003d */
[C---:B------:R-:W-:Y:S01]  /*14b0*/  IMAD.WIDE.U32 R6, R53.reuse, c[0x0][0x1c0], R18 ;  /* 0x0000700035067a25 */ /* 0x040fe200078e0012 */
[----:B------:R-:W-:Y:S02]  /*14c0*/  SHF.L.U32 R12, R44, 0x1, RZ ;  /* 0x000000012c0c7819 */ /* 0x000fe400000006ff */
[----:B------:R-:W-:Y:S01]  /*14d0*/  PRMT R58, RZ, 0x7610, R58 ;  /* 0x00007610ff3a7816 */ /* 0x000fe2000000003a */
[----:B------:R-:W-:Y:S01]  /*14e0*/  IMAD R9, R53, c[0x0][0x1c4], R8 ;  /* 0x0000710035097a24 */ /* 0x000fe200078e0208 */
[----:B------:R-:W-:-:S02]  /*14f0*/  ISETP.GE.AND P1, PT, R18, R12, PT ;  /* 0x0000000c1200720c */ /* 0x000fc40003f26270 */
[----:B------:R-:W-:Y:S02]  /*1500*/  ISETP.GE.AND P2, PT, R35, R12, PT ;  /* 0x0000000c2300720c */ /* 0x000fe40003f46270 */
[----:B------:R-:W-:Y:S02]  /*1510*/  LEA R8, P5, R6, R42, 0x1 ;  /* 0x0000002a06087211 */ /* 0x000fe400078a08ff */
[----:B------:R-:W-:Y:S02]  /*1520*/  IADD3 R7, R7, R9, RZ ;  /* 0x0000000907077210 */ /* 0x000fe40007ffe0ff */
[-C--:B------:R-:W-:Y:S02]  /*1530*/  ISETP.GE.AND P3, PT, R36, R12.reuse, PT ;  /* 0x0000000c2400720c */ /* 0x080fe40003f66270 */
[----:B------:R-:W-:Y:S02]  /*1540*/  ISETP.GE.AND P4, PT, R37, R12, PT ;  /* 0x0000000c2500720c */ /* 0x000fe40003f86270 */
[----:B------:R-:W-:-:S02]  /*1550*/  LEA.HI.X R9, R6, R43, R7, 0x1, P5 ;  /* 0x0000002b06097211 */ /* 0x000fc400028f0c07 */
[----:B------:R-:W-:Y:S02]  /*1560*/  PRMT R22, RZ, 0x7610, R22 ;  /* 0x00007610ff167816 */ /* 0x000fe40000000016 */
[----:B------:R-:W-:Y:S01]  /*1570*/  PRMT R23, RZ, 0x7610, R23 ;  /* 0x00007610ff177816 */ /* 0x000fe20000000017 */
[----:B------:R1:W3:Y:S04]  /*1580*/  @!P1 LDG.E.U16 R61, [R8.64] ;  /* 0x00000004083d9981 */ /* 0x0002e8000c1e1500 */
[----:B------:R1:W4:Y:S01]  /*1590*/  @!P2 LDG.E.U16 R58, [R8.64+0x40] ;  /* 0x00004004083aa981 */ /* 0x000322000c1e1500 */
[-C--:B------:R-:W-:Y:S02]  /*15a0*/  ISETP.GE.AND P1, PT, R38, R12.reuse, PT ;  /* 0x0000000c2600720c */ /* 0x080fe40003f26270 */
[-C--:B------:R-:W-:Y:S01]  /*15b0*/  ISETP.GE.AND P2, PT, R39, R12.reuse, PT ;  /* 0x0000000c2700720c */ /* 0x080fe20003f46270 */
[----:B------:R1:W5:Y:S01]  /*15c0*/  @!P3 LDG.E.U16 R22, [R8.64+0x80] ;  /* 0x000080040816b981 */ /* 0x000362000c1e1500 */
[----:B------:R-:W-:-:S03]  /*15d0*/  ISETP.GE.AND P3, PT, R40, R12, PT ;  /* 0x0000000c2800720c */ /* 0x000fc60003f66270 */
[----:B------:R1:W3:Y:S01]  /*15e0*/  @!P4 LDG.E.U16 R23, [R8.64+0xc0] ;  /* 0x0000c0040817c981 */ /* 0x0002e2000c1e1500 */
[----:B------:R-:W-:Y:S02]  /*15f0*/  ISETP.GE.AND P4, PT, R41, R12, PT ;  /* 0x0000000c2900720c */ /* 0x000fe40003f86270 */
[----:B------:R-:W-:Y:S02]  /*1600*/  PRMT R12, RZ, 0x7610, R12 ;  /* 0x00007610ff0c7816 */ /* 0x000fe4000000000c */
[----:B------:R-:W-:Y:S02]  /*1610*/  PRMT R14, RZ, 0x7610, R14 ;  /* 0x00007610ff0e7816 */ /* 0x000fe4000000000e */
[----:B------:R-:W-:Y:S02]  /*1620*/  PRMT R13, RZ, 0x7610, R13 ;  /* 0x00007610ff0d7816 */ /* 0x000fe4000000000d */
[----:B0-----:R-:W-:Y:S01]  /*1630*/  PRMT R11, RZ, 0x7610, R11 ;  /* 0x00007610ff0b7816 */ /* 0x001fe2000000000b */
[----:B------:R1:W5:Y:S04]  /*1640*/  @!P1 LDG.E.U16 R12, [R8.64+0x100] ;  /* 0x00010004080c9981 */ /* 0x000368000c1e1500 */
[----:B------:R1:W5:Y:S04]  /*1650*/  @!P2 LDG.E.U16 R14, [R8.64+0x140] ;  /* 0x00014004080ea981 */ /* 0x000368000c1e1500 */
[----:B------:R1:W5:Y:S04]  /*1660*/  @!P3 LDG.E.U16 R13, [R8.64+0x180] ;  /* 0x00018004080db981 */ /* 0x000368000c1e1500 */
[----:B------:R1:W5:Y:S01]  /*1670*/  @!P4 LDG.E.U16 R11, [R8.64+0x1c0] ;  /* 0x0001c004080bc981 */ /* 0x000362000c1e1500 */
[----:B------:R-:W-:Y:S01]  /*1680*/  IMAD R21, R25, c[0x0][0x198], RZ ;  /* 0x0000660019157a24 */ /* 0x000fe200078e02ff */
[C---:B------:R-:W-:Y:S01]  /*1690*/  IADD3 R62, R31.reuse, 0x20, RZ ;  /* 0x000000201f3e7810 */ /* 0x040fe20007ffe0ff */
[----:B------:R-:W-:Y:S01]  /*16a0*/  IMAD.WIDE.U32 R6, R0, c[0x0][0x198], RZ ;  /* 0x0000660000067a25 */ /* 0x000fe200078e00ff */
[----:B------:R-:W0:Y:S01]  /*16b0*/  S2R R56, SR_TID.X ;  /* 0x0000000000387919 */ /* 0x000e220000002100 */
[----:B------:R-:W-:-:S02]  /*16c0*/  IADD3 R64, R31, 0x40, RZ ;  /* 0x000000401f407810 */ /* 0x000fc40007ffe0ff */
[----:B------:R-:W-:Y:S01]  /*16d0*/  IMAD R21, R0, c[0x0][0x19c], R21 ;  /* 0x0000670000157a24 */ /* 0x000fe200078e0215 */
[----:B------:R-:W-:Y:S01]  /*16e0*/  LEA.HI.SX32 R62, R62, R31, 0x1b ;  /* 0x0000001f3e3e7211 */ /* 0x000fe200078fdaff */
[----:B-1----:R-:W-:Y:S01]  /*16f0*/  IMAD R8, R15, c[0x0][0x1a0], RZ ;  /* 0x000068000f087a24 */ /* 0x002fe200078e02ff */
[----:B------:R-:W-:Y:S02]  /*1700*/  IADD3 R66, R31, 0x60, RZ ;  /* 0x000000601f427810 */ /* 0x000fe40007ffe0ff */
[----:B------:R-:W-:Y:S01]  /*1710*/  IADD3 R7, R7, R21, RZ ;  /* 0x0000001507077210 */ /* 0x000fe20007ffe0ff */
[----:B------:R-:W-:Y:S01]  /*1720*/  IMAD R63, R53, c[0x0][0x1a4], R8 ;  /* 0x00006900353f7a24 */ /* 0x000fe200078e0208 */
[----:B------:R-:W-:Y:S02]  /*1730*/  SHF.L.U32 R65, R62, 0x1, RZ ;  /* 0x000000013e417819 */ /* 0x000fe400000006ff */
[----:B------:R-:W-:Y:S01]  /*1740*/  IADD3 R62, R31, 0x80, RZ ;  /* 0x000000801f3e7810 */ /* 0x000fe20007ffe0ff */
[----:B------:R-:W-:Y:S01]  /*1750*/  IMAD.WIDE.U32 R6, R53, c[0x0][0x1a0], R6 ;  /* 0x0000680035067a25 */ /* 0x000fe200078e0006 */
[----:B------:R-:W-:-:S02]  /*1760*/  LEA.HI.SX32 R64, R64, R31, 0x1b ;  /* 0x0000001f40407211 */ /* 0x000fc400078fdaff */
[----:B------:R-:W-:Y:S02]  /*1770*/  LEA.HI.SX32 R62, R62, R31, 0x1b ;  /* 0x0000001f3e3e7211 */ /* 0x000fe400078fdaff */
[----:B------:R-:W-:Y:S02]  /*1780*/  IADD3 R63, R7, R63, RZ ;  /* 0x0000003f073f7210 */ /* 0x000fe40007ffe0ff */
[----:B------:R-:W-:Y:S02]  /*1790*/  LEA.HI.SX32 R66, R66, R31, 0x1b ;  /* 0x0000001f42427211 */ /* 0x000fe400078fdaff */
[----:B------:R-:W-:Y:S02]  /*17a0*/  SHF.L.U32 R67, R64, 0x1, RZ ;  /* 0x0000000140437819 */ /* 0x000fe400000006ff */
[----:B0-----:R-:W-:Y:S02]  /*17b0*/  SHF.L.U32 R21, R56, 0x2, RZ ;  /* 0x0000000238157819 */ /* 0x001fe400000006ff */
[----:B------:R-:W-:-:S02]  /*17c0*/  SHF.L.U32 R70, R66, 0x1, RZ ;  /* 0x0000000142467819 */ /* 0x000fc400000006ff */
[CC--:B------:R-:W-:Y:S02]  /*17d0*/  ISETP.GE.U32.AND P1, PT, R21.reuse, R44.reuse, PT ;  /* 0x0000002c1500720c */ /* 0x0c0fe40003f26070 */
[C---:B------:R-:W-:Y:S02]  /*17e0*/  IADD3 R15, R21.reuse, 0x2, RZ ;  /* 0x00000002150f7810 */ /* 0x040fe40007ffe0ff */
[----:B------:R-:W-:Y:S02]  /*17f0*/  IADD3 R21, R21, 0x3, RZ ;  /* 0x0000000315157810 */ /* 0x000fe40007ffe0ff */
[-C--:B------:R-:W-:Y:S02]  /*1800*/  ISETP.GE.U32.AND P3, PT, R15, R44.reuse, PT ;  /* 0x0000002c0f00720c */ /* 0x080fe40003f66070 */
[----:B------:R-:W-:Y:S02]  /*1810*/  ISETP.GE.U32.AND P4, PT, R21, R44, PT ;  /* 0x0000002c1500720c */ /* 0x000fe40003f86070 */
[----:B------:R-:W-:-:S02]  /*1820*/  IADD3 R64, R31, 0xa0, RZ ;  /* 0x000000a01f407810 */ /* 0x000fc40007ffe0ff */
[----:B------:R-:W-:Y:S02]  /*1830*/  IADD3 R66, R31, 0xc0, RZ ;  /* 0x000000c01f427810 */ /* 0x000fe40007ffe0ff */
[-C--:B------:R-:W-:Y:S02]  /*1840*/  LEA.HI.SX32 R64, R64, R31.reuse, 0x1b ;  /* 0x0000001f40407211 */ /* 0x080fe400078fdaff */
[----:B------:R-:W-:-:S04]  /*1850*/  LEA.HI.SX32 R66, R66, R31, 0x1b ;  /* 0x0000001f42427211 */ /* 0x000fc800078fdaff */
[----:B------:R-:W-:Y:S01]  /*1860*/  SHF.L.U32 R66, R66, 0x1, RZ ;  /* 0x0000000142427819 */ /* 0x000fe200000006ff */
[-C--:B------:R-:W-:Y:S02]  /*1870*/  FMUL.FTZ R69, R51, R46.reuse ;  /* 0x0000002e33457220 */ /* 0x080fe40000410000 */
[CC--:B--2---:R-:W-:Y:S02]  /*1880*/  FMUL.FTZ R10, R5.reuse, R45.reuse ;  /* 0x0000002d050a7220 */ /* 0x0c4fe40000410000 */
[----:B------:R-:W-:Y:S02]  /*1890*/  FMUL.FTZ R60, R4, 1.4426950216293334961 ;  /* 0x3fb8aa3b043c7820 */ /* 0x000fe40000410000 */
[----:B------:R-:W-:Y:S02]  /*18a0*/  FMUL.RZ R20, R10, 0.15915493667125701904 ;  /* 0x3e22f9830a147820 */ /* 0x000fe4000040c000 */
[----:B------:R-:W-:Y:S02]  /*18b0*/  FMUL.FTZ R8, R5, R46 ;  /* 0x0000002e05087220 */ /* 0x000fe40000410000 */
[----:B------:R-:W-:Y:S01]  /*18c0*/  MUFU.SIN R10, R20 ;  /* 0x00000014000a7308 */ /* 0x000fe20000000400 */
[----:B------:R-:W-:-:S02]  /*18d0*/  FMUL.FTZ R9, R60, R45 ;  /* 0x0000002d3c097220 */ /* 0x000fc40000410000 */
[----:B------:R-:W-:Y:S02]  /*18e0*/  FMUL.RZ R68, R8, 0.15915493667125701904 ;  /* 0x3e22f98308447820 */ /* 0x000fe4000040c000 */
[----:B------:R-:W-:-:S03]  /*18f0*/  FMUL.FTZ R15, R60, R47 ;  /* 0x0000002f3c0f7220 */ /* 0x000fc60000410000 */
[----:B------:R0:W-:Y:S08]  /*1900*/  MUFU.COS R4, R20 ;  /* 0x0000001400047308 */ /* 0x0001f00000000000 */
[----:B------:R-:W-:Y:S01]  /*1910*/  MUFU.SIN R7, R68 ;  /* 0x0000004400077308 */ /* 0x000fe20000000400 */
[----:B0-----:R-:W-:-:S04]  /*1920*/  LEA R20, P2, R6, c[0x0][0x228], 0x3 ;  /* 0x00008a0006147a11 */ /* 0x001fc800078418ff */
[----:B------:R-:W-:Y:S01]  /*1930*/  LEA.HI.X R21, R6, c[0x0][0x22c], R63, 0x3, P2 ;  /* 0x00008b0006157a11 */ /* 0x000fe200010f1c3f */
[C---:B------:R-:W-:Y:S01]  /*1940*/  FMUL.FTZ R63, R60.reuse, R46 ;  /* 0x0000002e3c3f7220 */ /* 0x040fe20000410000 */
[----:B------:R-:W-:Y:S01]  /*1950*/  LEA.HI.SX32 R6, R31, R31, 0x1b ;  /* 0x0000001f1f067211 */ /* 0x000fe200078fdaff */
[----:B------:R0:W-:Y:S01]  /*1960*/  MUFU.COS R8, R68 ;  /* 0x0000004400087308 */ /* 0x0001e20000000000 */
[----:B------:R-:W-:Y:S02]  /*1970*/  FMUL.FTZ R60, R60, R48 ;  /* 0x000000303c3c7220 */ /* 0x000fe40000410000 */
[----:B------:R-:W-:-:S05]  /*1980*/  SHF.L.U32 R6, R6, 0x1, RZ ;  /* 0x0000000106067819 */ /* 0x000fca00000006ff */
[----:B------:R-:W1:Y:S01]  /*1990*/  MUFU.EX2 R63, R63 ;  /* 0x0000003f003f7308 */ /* 0x000e620000000800 */
[----:B---3--:R2:W-:Y:S01]  /*19a0*/  STS.U16 [R6], R61 ;  /* 0x0000003d06007388 */ /* 0x0085e20000000400 */
[----:B0-----:R-:W-:-:S03]  /*19b0*/  IADD3 R68, R31, 0xe0, RZ ;  /* 0x000000e01f447810 */ /* 0x001fc60007ffe0ff */
[----:B----4-:R0:W-:Y:S01]  /*19c0*/  STS.U16 [R65+0x40], R58 ;  /* 0x0000403a41007388 */ /* 0x0101e20000000400 */
[----:B------:R-:W-:Y:S02]  /*19d0*/  LEA.HI.SX32 R68, R68, R31, 0x1b ;  /* 0x0000001f44447211 */ /* 0x000fe400078fdaff */
[----:B------:R-:W3:Y:S01]  /*19e0*/  MUFU.EX2 R9, R9 ;  /* 0x0000000900097308 */ /* 0x000ee20000000800 */
[----:B-----5:R4:W-:Y:S01]  /*19f0*/  STS.U16 [R67+0x80], R22 ;  /* 0x0000801643007388 */ /* 0x0209e20000000400 */
[----:B------:R-:W-:Y:S02]  /*1a00*/  ISETP.GE.U32.AND P2, PT, R34, R44, PT ;  /* 0x0000002c2200720c */ /* 0x000fe40003f46070 */
[----:B--2---:R-:W-:Y:S01]  /*1a10*/  SHF.L.U32 R61, R62, 0x1, RZ ;  /* 0x000000013e3d7819 */ /* 0x004fe200000006ff */
[----:B------:R2:W-:Y:S01]  /*1a20*/  STS.U16 [R70+0xc0], R23 ;  /* 0x0000c01746007388 */ /* 0x0005e20000000400 */
[----:B------:R-:W-:Y:S01]  /*1a30*/  SHF.L.U32 R68, R68, 0x1, RZ ;  /* 0x0000000144447819 */ /* 0x000fe200000006ff */
[C---:B0-----:R-:W-:Y:S01]  /*1a40*/  FMUL.FTZ R58, R5.reuse, R47 ;  /* 0x0000002f053a7220 */ /* 0x041fe20000410000 */
[----:B------:R-:W-:Y:S01]  /*1a50*/  MUFU.EX2 R15, R15 ;  /* 0x0000000f000f7308 */ /* 0x000fe20000000800 */
[----:B------:R-:W-:Y:S01]  /*1a60*/  FMUL.FTZ R5, R5, R48 ;  /* 0x0000003005057220 */ /* 0x000fe20000410000 */
[----:B------:R-:W-:Y:S01]  /*1a70*/  SHF.L.U32 R65, R64, 0x1, RZ ;  /* 0x0000000140417819 */ /* 0x000fe200000006ff */
[----:B------:R-:W-:Y:S01]  /*1a80*/  FMUL.RZ R62, R58, 0.15915493667125701904 ;  /* 0x3e22f9833a3e7820 */ /* 0x000fe2000040c000 */
[----:B------:R-:W-:Y:S04]  /*1a90*/  STS.U16 [R61+0x100], R12 ;  /* 0x0001000c3d007388 */ /* 0x000fe80000000400 */
[----:B----4-:R-:W0:Y:S01]  /*1aa0*/  MUFU.SIN R22, R62 ;  /* 0x0000003e00167308 */ /* 0x010e220000000400 */
[----:B--2---:R-:W-:Y:S01]  /*1ab0*/  FMUL.FTZ R70, R49, R45 ;  /* 0x0000002d31467220 */ /* 0x004fe20000410000 */
[----:B------:R-:W-:Y:S01]  /*1ac0*/  STS.U16 [R65+0x140], R14 ;  /* 0x0001400e41007388 */ /* 0x000fe20000000400 */
[----:B-1----:R-:W-:-:S05]  /*1ad0*/  FMUL.FTZ R7, R63, R7 ;  /* 0x000000073f077220 */ /* 0x002fca0000410000 */
[----:B------:R-:W1:Y:S01]  /*1ae0*/  MUFU.COS R58, R62 ;  /* 0x0000003e003a7308 */ /* 0x000e620000000000 */
[----:B------:R-:W-:Y:S01]  /*1af0*/  FMUL.FTZ R8, R63, R8 ;  /* 0x000000083f087220 */ /* 0x000fe20000410000 */
[----:B------:R-:W-:Y:S01]  /*1b00*/  FSEL R70, R70, RZ, !P1 ;  /* 0x000000ff46467208 */ /* 0x000fe20004800000 */
[----:B------:R-:W-:Y:S01]  /*1b10*/  STS.U16 [R66+0x180], R13 ;  /* 0x0001800d42007388 */ /* 0x000fe20000000400 */
[----:B------:R-:W-:-:S04]  /*1b20*/  FSEL R67, R7, RZ, !P2 ;  /* 0x000000ff07437208 */ /* 0x000fc80005000000 */
[----:B------:R2:W-:Y:S01]  /*1b30*/  MUFU.EX2 R6, R60 ;  /* 0x0000003c00067308 */ /* 0x0005e20000000800 */
[----:B------:R4:W-:Y:S01]  /*1b40*/  STS.U16 [R68+0x1c0], R11 ;  /* 0x0001c00b44007388 */ /* 0x0009e20000000400 */
[C---:B---3--:R-:W-:Y:S02]  /*1b50*/  FMUL.FTZ R4, R9.reuse, R4 ;  /* 0x0000000409047220 */ /* 0x048fe40000410000 */
[----:B------:R-:W-:Y:S01]  /*1b60*/  FMUL.FTZ R10, R9, R10 ;  /* 0x0000000a090a7220 */ /* 0x000fe20000410000 */
[----:B------:R-:W-:Y:S01]  /*1b70*/  FSEL R69, R69, RZ, !P2 ;  /* 0x000000ff45457208 */ /* 0x000fe20005000000 */
[----:B--2---:R-:W-:Y:S01]  /*1b80*/  FMUL.RZ R60, R5, 0.15915493667125701904 ;  /* 0x3e22f983053c7820 */ /* 0x004fe2000040c000 */
[----:B------:R-:W-:-:S06]  /*1b90*/  NOP ;  /* 0x0000000000007918 */ /* 0x000fcc0000000000 */
[----:B------:R-:W2:Y:S01]  /*1ba0*/  MUFU.SIN R5, R60 ;  /* 0x0000003c00057308 */ /* 0x000ea20000000400 */
[----:B----4-:R-:W-:Y:S01]  /*1bb0*/  FSEL R68, R8, 1, !P2 ;  /* 0x3f80000008447808 */ /* 0x010fe20005000000 */
[-C--:B------:R-:W-:Y:S02]  /*1bc0*/  FMUL.FTZ R9, R70, R67.reuse ;  /* 0x0000004346097220 */ /* 0x080fe40000410000 */
[C---:B0-----:R-:W-:Y:S02]  /*1bd0*/  FMUL.FTZ R22, R15.reuse, R22 ;  /* 0x000000160f167220 */ /* 0x041fe40000410000 */
[----:B------:R-:W-:Y:S02]  /*1be0*/  FMUL.FTZ R7, RZ, R67 ;  /* 0x00000043ff077220 */ /* 0x000fe40000410000 */
[----:B-1----:R-:W-:Y:S01]  /*1bf0*/  FMUL.FTZ R58, R15, R58 ;  /* 0x0000003a0f3a7220 */ /* 0x002fe20000410000 */
[----:B------:R-:W0:Y:S01]  /*1c00*/  MUFU.COS R23, R60 ;  /* 0x0000003c00177308 */ /* 0x000e220000000000 */
[-C--:B------:R-:W-:Y:S01]  /*1c10*/  FFMA.FTZ R9, RZ, R68.reuse, R9 ;  /* 0x00000044ff097223 */ /* 0x080fe20000010009 */
[----:B------:R-:W-:Y:S01]  /*1c20*/  FSEL R64, R22, RZ, !P3 ;  /* 0x000000ff16407208 */ /* 0x000fe20005800000 */
[----:B------:R-:W-:-:S02]  /*1c30*/  FFMA.FTZ R8, R70, R68, -R7 ;  /* 0x0000004446087223 */ /* 0x000fc40000010807 */
[----:B------:R-:W-:Y:S01]  /*1c40*/  FMUL.FTZ R66, R50, R47 ;  /* 0x0000002f32427220 */ /* 0x000fe20000410000 */
[----:B------:R-:W-:Y:S01]  /*1c50*/  FSEL R73, R10, RZ, !P1 ;  /* 0x000000ff0a497208 */ /* 0x000fe20004800000 */
[----:B------:R-:W-:Y:S01]  /*1c60*/  FADD.FTZ R9, RZ, R9 ;  /* 0x00000009ff097221 */ /* 0x000fe20000010000 */
[----:B------:R-:W-:Y:S01]  /*1c70*/  FSEL R65, R58, 1, !P3 ;  /* 0x3f8000003a417808 */ /* 0x000fe20005800000 */
[----:B------:R-:W-:Y:S01]  /*1c80*/  FADD.FTZ R8, R69, R8 ;  /* 0x0000000845087221 */ /* 0x000fe20000010000 */
[----:B------:R-:W-:Y:S01]  /*1c90*/  FSEL R71, R4, 1, !P1 ;  /* 0x3f80000004477808 */ /* 0x000fe20004800000 */
[----:B------:R-:W-:Y:S01]  /*1ca0*/  FMUL.FTZ R7, R64, R9 ;  /* 0x0000000940077220 */ /* 0x000fe20000410000 */
[----:B------:R-:W-:Y:S01]  /*1cb0*/  FSEL R66, R66, RZ, !P3 ;  /* 0x000000ff42427208 */ /* 0x000fe20005800000 */
[----:B--2---:R-:W-:Y:S01]  /*1cc0*/  FMUL.FTZ R5, R6, R5 ;  /* 0x0000000506057220 */ /* 0x004fe20000410000 */
[----:B------:R-:W2:Y:S01]  /*1cd0*/  LDG.E.64 R20, [R20.64] ;  /* 0x0000000414147981 */ /* 0x000ea2000c1e1b00 */
[-C--:B------:R-:W-:Y:S01]  /*1ce0*/  FMUL.FTZ R12, R64, R8.reuse ;  /* 0x00000008400c7220 */ /* 0x080fe20000410000 */
[----:B------:R-:W-:Y:S01]  /*1cf0*/  ISETP.GE.AND P1, PT, R31, 0x1, PT ;  /* 0x000000011f00780c */ /* 0x000fe20003f26270 */
[----:B------:R-:W-:Y:S01]  /*1d00*/  FFMA.FTZ R7, R65, R8, -R7 ;  /* 0x0000000841077223 */ /* 0x000fe20000010807 */
[----:B------:R-:W-:Y:S01]  /*1d10*/  FSEL R63, R5, RZ, !P4 ;  /* 0x000000ff053f7208 */ /* 0x000fe20006000000 */
[----:B0-----:R-:W-:Y:S01]  /*1d20*/  FMUL.FTZ R23, R6, R23 ;  /* 0x0000001706177220 */ /* 0x001fe20000410000 */
[----:B------:R-:W-:Y:S01]  /*1d30*/  SHF.L.U32 R60, R53, 0x4, RZ ;  /* 0x00000004353c7819 */ /* 0x000fe200000006ff */
[----:B------:R-:W-:Y:S01]  /*1d40*/  FMUL.FTZ R4, R73, R67 ;  /* 0x0000004349047220 */ /* 0x000fe20000410000 */
[----:B------:R-:W-:Y:S01]  /*1d50*/  SHF.L.U32 R58, R31, 0x3, RZ ;  /* 0x000000031f3a7819 */ /* 0x000fe200000006ff */
[----:B------:R-:W-:Y:S01]  /*1d60*/  FFMA.FTZ R12, R65, R9, R12 ;  /* 0x00000009410c7223 */ /* 0x000fe2000001000c */
[----:B------:R-:W-:Y:S01]  /*1d70*/  FSEL R62, R23, 1, !P4 ;  /* 0x3f800000173e7808 */ /* 0x000fe20006000000 */
[----:B------:R-:W-:Y:S01]  /*1d80*/  FADD.FTZ R7, R66, R7 ;  /* 0x0000000742077221 */ /* 0x000fe20000010000 */
[----:B------:R-:W-:Y:S01]  /*1d90*/  ISETP.NE.AND P2, PT, R31, 0x1f, PT ;  /* 0x0000001f1f00780c */ /* 0x000fe20003f45270 */
[----:B------:R-:W-:Y:S01]  /*1da0*/  FMUL.FTZ R5, R71, R67 ;  /* 0x0000004347057220 */ /* 0x000fe20000410000 */
[----:B------:R-:W-:Y:S01]  /*1db0*/  ISETP.NE.AND P3, PT, R31, RZ, PT ;  /* 0x000000ff1f00720c */ /* 0x000fe20003f65270 */
[----:B------:R-:W-:Y:S01]  /*1dc0*/  FFMA.FTZ R4, R71, R68, -R4 ;  /* 0x0000004447047223 */ /* 0x000fe20000010804 */
[----:B------:R-:W-:Y:S01]  /*1dd0*/  BSSY B0, `(.L_x_2461) ;  /* 0x00000c5000007945 */ /* 0x000fe20003800000 */
[----:B------:R-:W-:-:S02]  /*1de0*/  FADD.FTZ R12, RZ, R12 ;  /* 0x0000000cff0c7221 */ /* 0x000fc40000010000 */
[----:B------:R-:W-:Y:S02]  /*1df0*/  FMUL.FTZ R9, R63, R7 ;  /* 0x000000073f097220 */ /* 0x000fe40000410000 */
[----:B------:R-:W-:Y:S02]  /*1e00*/  FMUL.FTZ R61, R59, R48 ;  /* 0x000000303b3d7220 */ /* 0x000fe40000410000 */
[----:B------:R-:W-:Y:S02]  /*1e10*/  FFMA.FTZ R5, R73, R68, R5 ;  /* 0x0000004449057223 */ /* 0x000fe40000010005 */
[----:B------:R-:W-:Y:S01]  /*1e20*/  FMUL.FTZ R6, R64, R4 ;  /* 0x0000000440067220 */ /* 0x000fe20000410000 */
[----:B------:R-:W-:Y:S01]  /*1e30*/  FSEL R61, R61, RZ, !P4 ;  /* 0x000000ff3d3d7208 */ /* 0x000fe20006000000 */
[-C--:B------:R-:W-:Y:S02]  /*1e40*/  FFMA.FTZ R9, R62, R12.reuse, R9 ;  /* 0x0000000c3e097223 */ /* 0x080fe40000010009 */
[----:B------:R-:W-:-:S02]  /*1e50*/  FMUL.FTZ R12, R63, R12 ;  /* 0x0000000c3f0c7220 */ /* 0x000fc40000410000 */
[CC--:B------:R-:W-:Y:S02]  /*1e60*/  FFMA.FTZ R6, R65.reuse, R5.reuse, R6 ;  /* 0x0000000541067223 */ /* 0x0c0fe40000010006 */
[----:B------:R-:W-:Y:S02]  /*1e70*/  FMUL.FTZ R5, R64, R5 ;  /* 0x0000000540057220 */ /* 0x000fe40000410000 */
[----:B------:R-:W-:Y:S02]  /*1e80*/  FFMA.FTZ R12, R62, R7, -R12 ;  /* 0x000000073e0c7223 */ /* 0x000fe4000001080c */
[----:B------:R-:W-:Y:S02]  /*1e90*/  FADD.FTZ R15, RZ, R9 ;  /* 0x00000009ff0f7221 */ /* 0x000fe40000010000 */
[----:B------:R-:W-:Y:S02]  /*1ea0*/  FFMA.FTZ R5, R65, R4, -R5 ;  /* 0x0000000441057223 */ /* 0x000fe40000010805 */
[----:B------:R-:W-:Y:S01]  /*1eb0*/  FADD.FTZ R14, R61, R12 ;  /* 0x0000000c3d0e7221 */ /* 0x000fe20000010000 */
        /* <DEDUP_REMOVED lines=13> */
[CC--:B---3--:R-:W-:Y:S02]  /*1f90*/  FMUL.FTZ R6, R7.reuse, R4.reuse ;  /* 0x0000000407067220 */ /* 0x0c8fe40000410000 */
[-C--:B----4-:R-:W-:Y:S01]  /*1fa0*/  FMUL.FTZ R9, R7, R5.reuse ;  /* 0x0000000507097220 */ /* 0x090fe20000410000 */
[----:B------:R-:W0:Y:S01]  /*1fb0*/  SHFL.UP PT, R11, R14, 0x2, RZ ;  /* 0x044000000e0b7989 */ /* 0x000e2200000e00ff */
[----:B------:R-:W-:Y:S02]  /*1fc0*/  @P1 FADD.FTZ R15, R15, R8 ;  /* 0x000000080f0f1221 */ /* 0x000fe40000010000 */
[C---:B------:R-:W-:Y:S02]  /*1fd0*/  FFMA.FTZ R6, R12.reuse, R5, R6 ;  /* 0x000000050c067223 */ /* 0x040fe40000010006 */
[----:B------:R-:W-:-:S02]  /*1fe0*/  @P1 FFMA.FTZ R12, R12, R4, -R9 ;  /* 0x000000040c0c1223 */ /* 0x000fc40000010809 */
[----:B------:R-:W1:Y:S01]  /*1ff0*/  SHFL.UP PT, R9, R15, 0x2, RZ ;  /* 0x044000000f097989 */ /* 0x000e6200000e00ff */
[----:B------:R-:W-:Y:S02]  /*2000*/  FSEL R6, R7, R6, !P1 ;  /* 0x0000000607067208 */ /* 0x000fe40004800000 */
[----:B------:R-:W-:Y:S01]  /*2010*/  ISETP.GE.AND P1, PT, R31, 0x2, PT ;  /* 0x000000021f00780c */ /* 0x000fe20003f26270 */
[----:B------:R-:W3:Y:S04]  /*2020*/  SHFL.UP PT, R5, R12, 0x2, RZ ;  /* 0x044000000c057989 */ /* 0x000ee800000e00ff */
[----:B------:R-:W4:Y:S01]  /*2030*/  SHFL.UP PT, R7, R6, 0x2, RZ ;  /* 0x0440000006077989 */ /* 0x000f2200000e00ff */
[C---:B0-----:R-:W-:Y:S02]  /*2040*/  FMUL.FTZ R8, R6.reuse, R11 ;  /* 0x0000000b06087220 */ /* 0x041fe40000410000 */
[----:B-1----:R-:W-:-:S02]  /*2050*/  FMUL.FTZ R4, R6, R9 ;  /* 0x0000000906047220 */ /* 0x002fc40000410000 */
[----:B------:R-:W-:Y:S02]  /*2060*/  FFMA.FTZ R10, R12, R9, R8 ;  /* 0x000000090c0a7223 */ /* 0x000fe40000010008 */
[----:B---3--:R-:W-:Y:S02]  /*2070*/  FMUL.FTZ R8, R6, R5 ;  /* 0x0000000506087220 */ /* 0x008fe40000410000 */
[----:B------:R-:W-:Y:S02]  /*2080*/  FFMA.FTZ R11, R12, R11, -R4 ;  /* 0x0000000b0c0b7223 */ /* 0x000fe40000010804 */
[----:B------:R-:W-:Y:S02]  /*2090*/  @P1 FADD.FTZ R15, R15, R10 ;  /* 0x0000000a0f0f1221 */ /* 0x000fe40000010000 */
[-C--:B----4-:R-:W-:Y:S02]  /*20a0*/  FMUL.FTZ R4, R6, R7.reuse ;  /* 0x0000000706047220 */ /* 0x090fe40000410000 */
[----:B------:R-:W-:-:S02]  /*20b0*/  FFMA.FTZ R7, R12, R7, R8 ;  /* 0x000000070c077223 */ /* 0x000fc40000010008 */
        /* <DEDUP_REMOVED lines=9> */
[CC--:B-1----:R-:W-:Y:S02]  /*2150*/  FMUL.FTZ R13, R7.reuse, R6.reuse ;  /* 0x00000006070d7220 */ /* 0x0c2fe40000410000 */
[----:B------:R-:W-:Y:S02]  /*2160*/  FFMA.FTZ R11, R12, R6, -R9 ;  /* 0x000000060c0b7223 */ /* 0x000fe40000010809 */
[----:B---3--:R-:W-:-:S02]  /*2170*/  FMUL.FTZ R6, R7, R4 ;  /* 0x0000000407067220 */ /* 0x008fc40000410000 */
[----:B------:R-:W-:Y:S02]  /*2180*/  FFMA.FTZ R8, R12, R8, R13 ;  /* 0x000000080c087223 */ /* 0x000fe4000001000d */
[-C--:B----4-:R-:W-:Y:S02]  /*2190*/  FMUL.FTZ R9, R7, R5.reuse ;  /* 0x0000000507097220 */ /* 0x090fe40000410000 */
[----:B------:R-:W-:Y:S02]  /*21a0*/  @P1 FADD.FTZ R14, R14, R11 ;  /* 0x0000000b0e0e1221 */ /* 0x000fe40000010000 */
[C---:B------:R-:W-:Y:S02]  /*21b0*/  FFMA.FTZ R6, R12.reuse, R5, R6 ;  /* 0x000000050c067223 */ /* 0x040fe40000010006 */
[----:B------:R-:W-:Y:S02]  /*21c0*/  @P1 FFMA.FTZ R12, R12, R4, -R9 ;  /* 0x000000040c0c1223 */ /* 0x000fe40000010809 */
[----:B------:R-:W-:Y:S01]  /*21d0*/  @P1 FADD.FTZ R15, R15, R8 ;  /* 0x000000080f0f1221 */ /* 0x000fe20000010000 */
[----:B------:R-:W0:Y:S01]  /*21e0*/  SHFL.UP PT, R9, R14, 0x8, RZ ;  /* 0x050000000e097989 */ /* 0x000e2200000e00ff */
[----:B------:R-:W-:-:S02]  /*21f0*/  FSEL R6, R7, R6, !P1 ;  /* 0x0000000607067208 */ /* 0x000fc40004800000 */
[----:B------:R-:W-:Y:S01]  /*2200*/  ISETP.GE.AND P1, PT, R31, 0x8, PT ;  /* 0x000000081f00780c */ /* 0x000fe20003f26270 */
[----:B------:R-:W1:Y:S04]  /*2210*/  SHFL.UP PT, R5, R12, 0x8, RZ ;  /* 0x050000000c057989 */ /* 0x000e6800000e00ff */
[----:B------:R-:W3:Y:S04]  /*2220*/  SHFL.UP PT, R11, R15, 0x8, RZ ;  /* 0x050000000f0b7989 */ /* 0x000ee800000e00ff */
[----:B------:R-:W4:Y:S01]  /*2230*/  SHFL.UP PT, R7, R6, 0x8, RZ ;  /* 0x0500000006077989 */ /* 0x000f2200000e00ff */
[----:B0-----:R-:W-:-:S02]  /*2240*/  FMUL.FTZ R10, R6, R9 ;  /* 0x00000009060a7220 */ /* 0x001fc40000410000 */
[C---:B-1----:R-:W-:Y:S02]  /*2250*/  FMUL.FTZ R4, R6.reuse, R5 ;  /* 0x0000000506047220 */ /* 0x042fe40000410000 */
[-C--:B---3--:R-:W-:Y:S02]  /*2260*/  FMUL.FTZ R8, R6, R11.reuse ;  /* 0x0000000b06087220 */ /* 0x088fe40000410000 */
[C---:B------:R-:W-:Y:S02]  /*2270*/  FFMA.FTZ R10, R12.reuse, R11, R10 ;  /* 0x0000000b0c0a7223 */ /* 0x040fe4000001000a */
[C---:B----4-:R-:W-:Y:S02]  /*2280*/  FFMA.FTZ R11, R12.reuse, R7, R4 ;  /* 0x000000070c0b7223 */ /* 0x050fe40000010004 */
[----:B------:R-:W-:Y:S01]  /*2290*/  FFMA.FTZ R9, R12, R9, -R8 ;  /* 0x000000090c097223 */ /* 0x000fe20000010808 */
[----:B------:R-:W-:Y:S01]  /*22a0*/  MOV R8, 0x3f800000 ;  /* 0x3f80000000087802 */ /* 0x000fe20000000f00 */
[----:B------:R-:W-:Y:S01]  /*22b0*/  @P1 FADD.FTZ R15, R15, R10 ;  /* 0x0000000a0f0f1221 */ /* 0x000fe20000010000 */
[C---:B------:R-:W-:Y:S01]  /*22c0*/  FSEL R13, R6.reuse, R11, !P1 ;  /* 0x0000000b060d7208 */ /* 0x040fe20004800000 */
[----:B------:R-:W-:Y:S01]  /*22d0*/  FMUL.FTZ R7, R6, R7 ;  /* 0x0000000706077220 */ /* 0x000fe20000410000 */
[----:B------:R-:W-:Y:S01]  /*22e0*/  CS2R R10, SRZ ;  /* 0x00000000000a7805 */ /* 0x000fe2000001ff00 */
[----:B------:R-:W-:Y:S01]  /*22f0*/  @P1 FADD.FTZ R14, R14, R9 ;  /* 0x000000090e0e1221 */ /* 0x000fe20000010000 */
[----:B------:R-:W0:Y:S01]  /*2300*/  SHFL.UP PT, R22, R15, 0x10, RZ ;  /* 0x060000000f167989 */ /* 0x000e2200000e00ff */
[----:B------:R-:W-:Y:S01]  /*2310*/  @P1 FFMA.FTZ R12, R12, R5, -R7 ;  /* 0x000000050c0c1223 */ /* 0x000fe20000010807 */
[----:B------:R-:W-:-:S02]  /*2320*/  MOV R9, RZ ;  /* 0x000000ff00097202 */ /* 0x000fc40000000f00 */
[----:B------:R-:W1:Y:S01]  /*2330*/  SHFL.UP PT, R6, R14, 0x10, RZ ;  /* 0x060000000e067989 */ /* 0x000e6200000e00ff */
[----:B------:R-:W-:-:S03]  /*2340*/  ISETP.GE.AND P1, PT, R31, 0x10, PT ;  /* 0x000000101f00780c */ /* 0x000fc60003f26270 */
[----:B------:R-:W3:Y:S04]  /*2350*/  SHFL.UP PT, R5, R12, 0x10, RZ ;  /* 0x060000000c057989 */ /* 0x000ee800000e00ff */
[----:B------:R-:W4:Y:S04]  /*2360*/  SHFL.UP PT, R4, R13, 0x10, RZ ;  /* 0x060000000d047989 */ /* 0x000f2800000e00ff */
[----:B------:R-:W-:Y:S01]  /*2370*/  @!P0 LDS.128 R8, [R60+0x250] ;  /* 0x000250003c088984 */ /* 0x000fe20000000c00 */
[----:B0-----:R-:W-:-:S04]  /*2380*/  FMUL.FTZ R7, R13, R22 ;  /* 0x000000160d077220 */ /* 0x001fc80000410000 */
[CC--:B-1----:R-:W-:Y:S02]  /*2390*/  FFMA.FTZ R23, R12.reuse, R6.reuse, -R7 ;  /* 0x000000060c177223 */ /* 0x0c2fe40000010807 */
[C---:B------:R-:W-:Y:S02]  /*23a0*/  FMUL.FTZ R75, R13.reuse, R6 ;  /* 0x000000060d4b7220 */ /* 0x040fe40000410000 */
[CC--:B---3--:R-:W-:Y:S02]  /*23b0*/  FMUL.FTZ R7, R13.reuse, R5.reuse ;  /* 0x000000050d077220 */ /* 0x0c8fe40000410000 */
[C---:B------:R-:W-:Y:S02]  /*23c0*/  FFMA.FTZ R22, R12.reuse, R22, R75 ;  /* 0x000000160c167223 */ /* 0x040fe4000001004b */
[-C--:B----4-:R-:W-:Y:S02]  /*23d0*/  FMUL.FTZ R6, R13, R4.reuse ;  /* 0x000000040d067220 */ /* 0x090fe40000410000 */
[----:B------:R-:W-:Y:S01]  /*23e0*/  FFMA.FTZ R74, R12, R4, R7 ;  /* 0x000000040c4a7223 */ /* 0x000fe20000010007 */
[----:B------:R-:W-:Y:S01]  /*23f0*/  LEA.HI.SX32 R4, R58, R58, 0x1b ;  /* 0x0000003a3a047211 */ /* 0x000fe200078fdaff */
[----:B------:R-:W-:-:S02]  /*2400*/  @P1 FFMA.FTZ R12, R12, R5, -R6 ;  /* 0x000000050c0c1223 */ /* 0x000fc40000010806 */
[----:B------:R-:W-:Y:S01]  /*2410*/  @P1 FADD.FTZ R14, R14, R23 ;  /* 0x000000170e0e1221 */ /* 0x000fe20000010000 */
[----:B------:R-:W-:Y:S01]  /*2420*/  SHF.L.U32 R81, R4, 0x1, RZ ;  /* 0x0000000104517819 */ /* 0x000fe200000006ff */
[----:B------:R-:W-:Y:S01]  /*2430*/  @P1 FADD.FTZ R15, R15, R22 ;  /* 0x000000160f0f1221 */ /* 0x000fe20000010000 */
[----:B------:R-:W-:Y:S01]  /*2440*/  FSEL R13, R13, R74, !P1 ;  /* 0x0000004a0d0d7208 */ /* 0x000fe20004800000 */
[----:B------:R-:W0:Y:S01]  /*2450*/  SHFL.UP PT, R86, R12, 0x1, RZ ;  /* 0x042000000c567989 */ /* 0x000e2200000e00ff */
[----:B------:R-:W-:-:S03]  /*2460*/  ISETP.NE.AND P1, PT, R56, RZ, PT ;  /* 0x000000ff3800720c */ /* 0x000fc60003f25270 */
[----:B------:R-:W1:Y:S04]  /*2470*/  LDS.U16 R82, [R81] ;  /* 0x0000000051527984 */ /* 0x000e680000000400 */
[----:B------:R-:W3:Y:S04]  /*2480*/  LDS.U16 R83, [R81+0x2] ;  /* 0x0000020051537984 */ /* 0x000ee80000000400 */
[----:B------:R-:W4:Y:S04]  /*2490*/  LDS.U16 R79, [R81+0x4] ;  /* 0x00000400514f7984 */ /* 0x000f280000000400 */
[----:B------:R-:W5:Y:S04]  /*24a0*/  LDS.U16 R84, [R81+0x6] ;  /* 0x0000060051547984 */ /* 0x000f680000000400 */
[----:B------:R-:W5:Y:S04]  /*24b0*/  LDS.U16 R77, [R81+0x8] ;  /* 0x00000800514d7984 */ /* 0x000f680000000400 */
[----:B------:R-:W5:Y:S01]  /*24c0*/  LDS.U16 R78, [R81+0xa] ;  /* 0x00000a00514e7984 */ /* 0x000f620000000400 */
[----:B0-----:R-:W-:-:S03]  /*24d0*/  @!P3 MOV R86, R8 ;  /* 0x000000080056b202 */ /* 0x001fc60000000f00 */
[----:B------:R-:W0:Y:S04]  /*24e0*/  LDS.U16 R74, [R81+0xc] ;  /* 0x00000c00514a7984 */ /* 0x000e280000000400 */
[----:B------:R2:W-:Y:S04]  /*24f0*/  LDS.U16 R75, [R81+0xe] ;  /* 0x00000e00514b7984 */ /* 0x0005e80000000400 */
[----:B------:R2:W-:Y:S04]  /*2500*/  @!P2 STS.128 [0x210], R12 ;  /* 0x0002100cff00a388 */ /* 0x0005e80000000c00 */
[----:B------:R-:W-:Y:S01]  /*2510*/  BAR.SYNC.DEFER_BLOCKING 0x0 ;  /* 0x0000000000007b1d */ /* 0x000fe20000010000 */
[----:B-1----:R-:W-:-:S05]  /*2520*/  HADD2.F32 R82, -RZ, R82.H0_H0 ;  /* 0x20000052ff527230 */ /* 0x002fca0000004100 */
[----:B------:R-:W1:Y:S01]  /*2530*/  SHFL.UP PT, R85, R13, 0x1, RZ ;  /* 0x042000000d557989 */ /* 0x000e6200000e00ff */
[----:B---3--:R-:W-:-:S03]  /*2540*/  HADD2.F32 R83, -RZ, R83.H0_H0 ;  /* 0x20000053ff537230 */ /* 0x008fc60000004100 */
[----:B------:R-:W3:Y:S01]  /*2550*/  SHFL.UP PT, R80, R15, 0x1, RZ ;  /* 0x042000000f507989 */ /* 0x000ee200000e00ff */
[----:B----4-:R-:W-:Y:S01]  /*2560*/  HADD2.F32 R79, -RZ, R79.H0_H0 ;  /* 0x2000004fff4f7230 */ /* 0x010fe20000004100 */
[CC--:B--2---:R-:W-:Y:S02]  /*2570*/  FMUL.FTZ R81, R83.reuse, R21.reuse ;  /* 0x0000001553517220 */ /* 0x0c4fe40000410000 */
[----:B------:R2:W4:Y:S01]  /*2580*/  SHFL.UP PT, R76, R14, 0x1, RZ ;  /* 0x042000000e4c7989 */ /* 0x00052200000e00ff */
[-C--:B------:R-:W-:Y:S01]  /*2590*/  FMUL.FTZ R83, R83, R20.reuse ;  /* 0x0000001453537220 */ /* 0x080fe20000410000 */
[----:B-----5:R-:W-:Y:S01]  /*25a0*/  HADD2.F32 R84, -RZ, R84.H0_H0 ;  /* 0x20000054ff547230 */ /* 0x020fe20000004100 */
[C---:B------:R-:W-:Y:S01]  /*25b0*/  FFMA.FTZ R12, R82.reuse, R20, -R81 ;  /* 0x00000014520c7223 */ /* 0x040fe20000010851 */
[----:B------:R-:W-:Y:S01]  /*25c0*/  HADD2.F32 R77, -RZ, R77.H0_H0 ;  /* 0x2000004dff4d7230 */ /* 0x000fe20000004100 */
[----:B--2---:R-:W-:Y:S01]  /*25d0*/  FFMA.FTZ R14, R82, R21, R83 ;  /* 0x00000015520e7223 */ /* 0x004fe20000010053 */
[----:B------:R-:W-:Y:S01]  /*25e0*/  @!P3 STS.128 [0x230], R8 ;  /* 0x00023008ff00b388 */ /* 0x000fe20000000c00 */
[----:B------:R-:W-:-:S03]  /*25f0*/  HADD2.F32 R78, -RZ, R78.H0_H0 ;  /* 0x2000004eff4e7230 */ /* 0x000fc60000004100 */
[----:B------:R-:W-:Y:S01]  /*2600*/  LDS.128 R4, [0x210] ;  /* 0x00021000ff047984 */ /* 0x000fe20000000c00 */
[----:B0-----:R-:W-:Y:S01]  /*2610*/  HADD2.F32 R74, -RZ, R74.H0_H0 ;  /* 0x2000004aff4a7230 */ /* 0x001fe20000004100 */
[----:B-1----:R-:W-:Y:S01]  /*2620*/  @!P3 MOV R85, R9 ;  /* 0x000000090055b202 */ /* 0x002fe20000000f00 */
[----:B------:R-:W-:Y:S01]  /*2630*/  FMUL.FTZ R82, R78, R20 ;  /* 0x000000144e527220 */ /* 0x000fe20000410000 */
[----:B------:R-:W-:Y:S01]  /*2640*/  BAR.SYNC.DEFER_BLOCKING 0x0 ;  /* 0x0000000000007b1d */ /* 0x000fe20000010000 */
[----:B------:R-:W-:Y:S01]  /*2650*/  HADD2.F32 R75, -RZ, R75.H0_H0 ;  /* 0x2000004bff4b7230 */ /* 0x000fe20000004100 */
[----:B---3--:R-:W-:Y:S02]  /*2660*/  @!P3 MOV R80, R11 ;  /* 0x0000000b0050b202 */ /* 0x008fe40000000f00 */
[----:B----4-:R-:W-:Y:S02]  /*2670*/  @!P3 MOV R76, R10 ;  /* 0x0000000a004cb202 */ /* 0x010fe40000000f00 */
[----:B------:R-:W0:Y:S02]  /*2680*/  @P1 LDS.64 R22, [0x238] ;  /* 0x00023800ff161984 */ /* 0x000e240000000a00 */
[----:B0-----:R-:W-:-:S02]  /*2690*/  @P1 FMUL.FTZ R13, R23, R85 ;  /* 0x00000055170d1220 */ /* 0x001fc40000410000 */
[C---:B------:R-:W-:Y:S02]  /*26a0*/  @P1 FMUL.FTZ R85, R22.reuse, R85 ;  /* 0x0000005516551220 */ /* 0x040fe40000410000 */
[-C--:B------:R-:W-:Y:S02]  /*26b0*/  @P1 FFMA.FTZ R81, R22, R86.reuse, -R13 ;  /* 0x0000005616511223 */ /* 0x080fe4000001080d */
[----:B------:R-:W-:Y:S02]  /*26c0*/  @P1 FFMA.FTZ R85, R23, R86, R85 ;  /* 0x0000005617551223 */ /* 0x000fe40000010055 */
[----:B------:R-:W-:Y:S02]  /*26d0*/  FMUL.FTZ R13, R84, R21 ;  /* 0x00000015540d7220 */ /* 0x000fe40000410000 */
[----:B------:R-:W-:Y:S02]  /*26e0*/  @P1 FADD.FTZ R80, R80, R85 ;  /* 0x0000005550501221 */ /* 0x000fe40000010000 */
[----:B------:R-:W-:-:S02]  /*26f0*/  FMUL.FTZ R84, R84, R20 ;  /* 0x0000001454547220 */ /* 0x000fc40000410000 */
[----:B------:R-:W-:Y:S01]  /*2700*/  @P1 FADD.FTZ R76, R76, R81 ;  /* 0x000000514c4c1221 */ /* 0x000fe20000010000 */
[----:B------:R-:W-:Y:S01]  /*2710*/  ISETP.NE.AND P1, PT, R56, RZ, PT ;  /* 0x000000ff3800720c */ /* 0x000fe20003f25270 */
[-C--:B------:R-:W-:Y:S02]  /*2720*/  FMUL.FTZ R22, R78, R21.reuse ;  /* 0x000000154e167220 */ /* 0x080fe40000410000 */
[----:B------:R-:W-:Y:S02]  /*2730*/  FMUL.FTZ R78, R73, R80 ;  /* 0x00000050494e7220 */ /* 0x000fe40000410000 */
[C---:B------:R-:W-:Y:S02]  /*2740*/  FFMA.FTZ R13, R79.reuse, R20, -R13 ;  /* 0x000000144f0d7223 */ /* 0x040fe4000001080d */
[----:B------:R-:W-:Y:S02]  /*2750*/  FFMA.FTZ R15, R79, R21, R84 ;  /* 0x000000154f0f7223 */ /* 0x000fe40000010054 */
[----:B------:R-:W-:-:S02]  /*2760*/  FMUL.FTZ R79, R73, R76 ;  /* 0x0000004c494f7220 */ /* 0x000fc40000410000 */
[C---:B------:R-:W-:Y:S02]  /*2770*/  FFMA.FTZ R73, R71.reuse, R76, -R78 ;  /* 0x0000004c47497223 */ /* 0x040fe4000001084e */
[----:B------:R-:W-:Y:S02]  /*2780*/  FFMA.FTZ R79, R71, R80, R79 ;  /* 0x00000050474f7223 */ /* 0x000fe4000001004f */
[----:B------:R-:W-:Y:S02]  /*2790*/  FADD.FTZ R71, R70, R73 ;  /* 0x0000004946477221 */ /* 0x000fe40000010000 */
[C---:B------:R-:W-:Y:S02]  /*27a0*/  FFMA.FTZ R22, R77.reuse, R20, -R22 ;  /* 0x000000144d167223 */ /* 0x040fe40000010816 */
[-C--:B------:R-:W-:Y:S02]  /*27b0*/  FFMA.FTZ R23, R77, R21.reuse, R82 ;  /* 0x000000154d177223 */ /* 0x080fe40000010052 */
[----:B------:R-:W-:-:S02]  /*27c0*/  FMUL.FTZ R77, R75, R21 ;  /* 0x000000154b4d7220 */ /* 0x000fc40000410000 */
[----:B------:R-:W-:Y:S02]  /*27d0*/  FADD.FTZ R73, RZ, R79 ;  /* 0x0000004fff497221 */ /* 0x000fe40000010000 */
[-C--:B------:R-:W-:Y:S02]  /*27e0*/  FMUL.FTZ R76, R75, R20.reuse ;  /* 0x000000144b4c7220 */ /* 0x080fe40000410000 */
[C---:B------:R-:W-:Y:S02]  /*27f0*/  FMUL.FTZ R75, R67.reuse, R71 ;  /* 0x00000047434b7220 */ /* 0x040fe40000410000 */
[C---:B------:R-:W-:Y:S02]  /*2800*/  FFMA.FTZ R20, R74.reuse, R20, -R77 ;  /* 0x000000144a147223 */ /* 0x040fe4000001084d */
[----:B------:R-:W-:Y:S02]  /*2810*/  FMUL.FTZ R70, R67, R73 ;  /* 0x0000004943467220 */ /* 0x000fe40000410000 */
[----:B------:R-:W-:-:S02]  /*2820*/  FFMA.FTZ R21, R74, R21, R76 ;  /* 0x000000154a157223 */ /* 0x000fc4000001004c */
[C---:B------:R-:W-:Y:S02]  /*2830*/  FFMA.FTZ R74, R68.reuse, R73, R75 ;  /* 0x00000049444a7223 */ /* 0x040fe4000001004b */
[----:B------:R-:W-:Y:S02]  /*2840*/  FFMA.FTZ R68, R68, R71, -R70 ;  /* 0x0000004744447223 */ /* 0x000fe40000010846 */
[----:B------:R-:W-:Y:S02]  /*2850*/  FADD.FTZ R70, RZ, R74 ;  /* 0x0000004aff467221 */ /* 0x000fe40000010000 */
[----:B------:R-:W-:Y:S02]  /*2860*/  FMUL.FTZ R67, R5, R11 ;  /* 0x0000000b05437220 */ /* 0x000fe40000410000 */
[----:B------:R-:W-:Y:S02]  /*2870*/  FADD.FTZ R68, R69, R68 ;  /* 0x0000004445447221 */ /* 0x000fe40000010000 */
[----:B------:R-:W-:-:S02]  /*2880*/  FMUL.FTZ R69, R64, R70 ;  /* 0x0000004640457220 */ /* 0x000fc40000410000 */
[-C--:B------:R-:W-:Y:S02]  /*2890*/  FFMA.FTZ R75, R4, R10.reuse, -R67 ;  /* 0x0000000a044b7223 */ /* 0x080fe40000010843 */
[C---:B------:R-:W-:Y:S02]  /*28a0*/  FMUL.FTZ R10, R5.reuse, R10 ;  /* 0x0000000a050a7220 */ /* 0x040fe40000410000 */
[C---:B------:R-:W-:Y:S02]  /*28b0*/  FMUL.FTZ R67, R5.reuse, R9 ;  /* 0x0000000905437220 */ /* 0x040fe40000410000 */
[----:B------:R-:W-:Y:S02]  /*28c0*/  FMUL.FTZ R5, R5, R8 ;  /* 0x0000000805057220 */ /* 0x000fe40000410000 */
[-C--:B------:R-:W-:Y:S02]  /*28d0*/  FMUL.FTZ R64, R64, R68.reuse ;  /* 0x0000004440407220 */ /* 0x080fe40000410000 */
[----:B------:R-:W-:-:S02]  /*28e0*/  FFMA.FTZ R69, R65, R68, -R69 ;  /* 0x0000004441457223 */ /* 0x000fc40000010845 */
[C---:B------:R-:W-:Y:S02]  /*28f0*/  FFMA.FTZ R8, R4.reuse, R8, -R67 ;  /* 0x0000000804087223 */ /* 0x040fe40000010843 */
[C---:B------:R-:W-:Y:S02]  /*2900*/  FFMA.FTZ R9, R4.reuse, R9, R5 ;  /* 0x0000000904097223 */ /* 0x040fe40000010005 */
[----:B------:R-:W-:Y:S02]  /*2910*/  FFMA.FTZ R4, R4, R11, R10 ;  /* 0x0000000b04047223 */ /* 0x000fe4000001000a */
[----:B------:R-:W-:Y:S02]  /*2920*/  FFMA.FTZ R64, R65, R70, R64 ;  /* 0x0000004641407223 */ /* 0x000fe40000010040 */
[----:B------:R-:W-:Y:S02]  /*2930*/  FADD.FTZ R66, R66, R69 ;  /* 0x0000004542427221 */ /* 0x000fe40000010000 */
[----:B------:R-:W-:-:S02]  /*2940*/  FMUL.FTZ R14, R73, R14 ;  /* 0x0000000e490e7220 */ /* 0x000fc40000410000 */
[----:B------:R-:W-:Y:S02]  /*2950*/  FADD.FTZ R10, R6, R75 ;  /* 0x0000004b060a7221 */ /* 0x000fe40000010000 */
[----:B------:R-:W-:Y:S02]  /*2960*/  FADD.FTZ R64, RZ, R64 ;  /* 0x00000040ff407221 */ /* 0x000fe40000010000 */
[----:B------:R-:W-:Y:S02]  /*2970*/  FMUL.FTZ R65, R63, R66 ;  /* 0x000000423f417220 */ /* 0x000fe40000410000 */
        /* <DEDUP_REMOVED lines=10> */
.L_x_2462:
[----:B------:R-:W-:Y:S05]  /*2a20*/  BSYNC B0 ;  /* 0x0000000000007941 */ /* 0x000fea0003800000 */
.L_x_2461:
[----:B------:R-:W-:Y:S01]  /*2a30*/  IADD3 R53, R53, 0x1, RZ ;  /* 0x0000000135357810 */ /* 0x000fe20007ffe0ff */
[-C--:B------:R-:W-:Y:S02]  /*2a40*/  FMUL.FTZ R63, R63, R64.reuse ;  /* 0x000000403f3f7220 */ /* 0x080fe40000410000 */
[C---:B0-----:R-:W-:Y:S01]  /*2a50*/  FFMA.FTZ R4, R62.reuse, R64, R65 ;  /* 0x000000403e047223 */ /* 0x041fe20000010041 */
[----:B------:R-:W-:Y:S01]  /*2a60*/  ISETP.GE.AND P1, PT, R53, c[0x0][0x16c], PT ;  /* 0x00005b0035007a0c */ /* 0x000fe20003f26270 */
[----:B------:R-:W-:Y:S02]  /*2a70*/  FFMA.FTZ R62, R62, R66, -R63 ;  /* 0x000000423e3e7223 */ /* 0x000fe4000001083f */
[----:B------:R-:W-:Y:S02]  /*2a80*/  FADD.FTZ R4, RZ, R4 ;  /* 0x00000004ff047221 */ /* 0x000fe40000010000 */
        /* <DEDUP_REMOVED lines=8> */
[----:B------:R-:W-:Y:S02]  /*2b10*/  FFMA.FTZ R57, R12, 2, R57 ;  /* 0x400000000c397823 */ /* 0x000fe40000010039 */
[----:B------:R-:W-:Y:S02]  /*2b20*/  FFMA.FTZ R54, R13, 2, R54 ;  /* 0x400000000d367823 */ /* 0x000fe40000010036 */
[----:B------:R-:W-:Y:S02]  /*2b30*/  FFMA.FTZ R55, R22, 2, R55 ;  /* 0x4000000016377823 */ /* 0x000fe40000010037 */
[----:B------:R-:W-:Y:S01]  /*2b40*/  FFMA.FTZ R52, R21, 2, R52 ;  /* 0x4000000015347823 */ /* 0x000fe20000010034 */
[----:B------:R-:W-:Y:S01]  /*2b50*/  @P1 CALL.REL.NOINC `(.L_x_2460) ;  /* 0x0000001000001944 */ /* 0x000fe20003c00000 */
[----:B------:R-:W-:Y:S05]  /*2b60*/  BRA `(.L_x_2463) ;  /* 0xffffe84000007947 */ /* 0x000fea000383ffff */
.L_x_2460:
[----:B------:R-:W-:Y:S01]  /*2b70*/  BAR.SYNC.DEFER_BLOCKING 0x0 ;  /* 0x0000000000007b1d */ /* 0x000fe20000010000 */
[----:B------:R-:W-:Y:S01]  /*2b80*/  ISETP.NE.AND P0, PT, R56, RZ, PT ;  /* 0x000000ff3800720c */ /* 0x000fe20003f05270 */
[----:B------:R-:W-:Y:S01]  /*2b90*/  IMAD R6, R72, c[0x0][0x200], RZ ;  /* 0x0000800048067a24 */ /* 0x000fe200078e02ff */
[----:B------:R-:W-:Y:S01]  /*2ba0*/  F2FP.PACK_AB R54, R54, R57 ;  /* 0x000000393636723e */ /* 0x000fe200000000ff */
[----:B------:R-:W-:Y:S01]  /*2bb0*/  IMAD.WIDE.U32 R4, R27, c[0x0][0x200], RZ ;  /* 0x000080001b047a25 */ /* 0x000fe200078e00ff */
[----:B------:R-:W-:Y:S01]  /*2bc0*/  F2FP.PACK_AB R55, R52, R55 ;  /* 0x000000373437723e */ /* 0x000fe200000000ff */
[----:B------:R-:W-:Y:S01]  /*2bd0*/  BSSY B0, `(.L_x_2464) ;  /* 0x000001b000007945 */ /* 0x000fe20003800000 */
[----:B------:R-:W-:Y:S01]  /*2be0*/  SHF.L.U32 R7, R31, 0x1, RZ ;  /* 0x000000011f077819 */ /* 0x000fe200000006ff */
[----:B------:R-:W-:-:S05]  /*2bf0*/  IMAD R9, R27, c[0x0][0x204], R6 ;  /* 0x000081001b097a24 */ /* 0x000fca00078e0206 */
[----:B------:R-:W-:Y:S01]  /*2c00*/  IADD3 R23, R5, R9, RZ ;  /* 0x0000000905177210 */ /* 0x000fe20007ffe0ff */
[----:B------:R-:W-:Y:S01]  /*2c10*/  STS.64 [R58], R54 ;  /* 0x000000363a007388 */ /* 0x000fe20000000a00 */
        /* <DEDUP_REMOVED lines=22> */
.L_x_2465:
[----:B------:R-:W-:Y:S05]  /*2d80*/  BSYNC B0 ;  /* 0x0000000000007941 */ /* 0x000fea0003800000 */
.L_x_2464:
[----:B------:R-:W-:Y:S01]  /*2d90*/  MOV R5, R23 ;  /* 0x0000001700057202 */ /* 0x000fe20000000f00 */
[----:B0-----:R-:W-:Y:S01]  /*2da0*/  IMAD R9, R25, c[0x0][0x208], RZ ;  /* 0x0000820019097a24 */ /* 0x001fe200078e02ff */
[C---:B------:R-:W-:Y:S02]  /*2db0*/  LOP3.LUT R7, R29.reuse, 0x20, RZ, 0xfc, !PT ;  /* 0x000000201d077812 */ /* 0x040fe400078efcff */
[----:B------:R-:W-:Y:S01]  /*2dc0*/  LOP3.LUT R11, R29, 0x40, RZ, 0xfc, !PT ;  /* 0x000000401d0b7812 */ /* 0x000fe200078efcff */
[----:B------:R-:W-:Y:S01]  /*2dd0*/  IMAD.WIDE.U32 R4, R0, c[0x0][0x208], R4 ;  /* 0x0000820000047a25 */ /* 0x000fe200078e0004 */
[----:B------:R-:W-:Y:S02]  /*2de0*/  ISETP.GE.AND P0, PT, R7, R10, PT ;  /* 0x0000000a0700720c */ /* 0x000fe40003f06270 */
[----:B------:R-:W-:Y:S01]  /*2df0*/  SHF.L.U32 R7, R32, 0x7, RZ ;  /* 0x0000000720077819 */ /* 0x000fe200000006ff */
[----:B------:R-:W-:Y:S01]  /*2e00*/  IMAD R8, R0, c[0x0][0x20c], R9 ;  /* 0x0000830000087a24 */ /* 0x000fe200078e0209 */
[----:B------:R-:W-:-:S02]  /*2e10*/  LOP3.LUT R23, R29, 0x60, RZ, 0xfc, !PT ;  /* 0x000000601d177812 */ /* 0x000fc400078efcff */
[----:B------:R-:W-:Y:S02]  /*2e20*/  SHF.R.S32.HI R9, RZ, 0x1f, R7 ;  /* 0x0000001fff097819 */ /* 0x000fe40000011407 */
[----:B------:R-:W-:Y:S02]  /*2e30*/  IADD3 R6, P4, R7, R4, RZ ;  /* 0x0000000407067210 */ /* 0x000fe40007f9e0ff */
[----:B------:R-:W-:Y:S02]  /*2e40*/  LEA R7, P3, R29, c[0x0][0x258], 0x1 ;  /* 0x000096001d077a11 */ /* 0x000fe400078608ff */
[----:B------:R-:W-:Y:S02]  /*2e50*/  IADD3.X R5, R9, R8, R5, P4, !PT ;  /* 0x0000000809057210 */ /* 0x000fe400027fe405 */
[----:B------:R-:W-:Y:S02]  /*2e60*/  LEA.HI.X R8, R29, c[0x0][0x25c], R30, 0x1, P3 ;  /* 0x000097001d087a11 */ /* 0x000fe400018f0c1e */
[----:B------:R-:W-:-:S02]  /*2e70*/  LEA R4, P3, R6, R7, 0x1 ;  /* 0x0000000706047211 */ /* 0x000fc400078608ff */
[----:B------:R-:W-:Y:S02]  /*2e80*/  IADD3 R32, R32, 0x1, RZ ;  /* 0x0000000120207810 */ /* 0x000fe40007ffe0ff */
[----:B------:R-:W-:Y:S02]  /*2e90*/  LEA.HI.X R5, R6, R8, R5, 0x1, P3 ;  /* 0x0000000806057211 */ /* 0x000fe400018f0c05 */
[-C--:B------:R-:W-:Y:S02]  /*2ea0*/  ISETP.GE.AND P1, PT, R11, R10.reuse, PT ;  /* 0x0000000a0b00720c */ /* 0x080fe40003f26270 */
[----:B------:R-:W-:Y:S01]  /*2eb0*/  ISETP.GE.AND P2, PT, R23, R10, PT ;  /* 0x0000000a1700720c */ /* 0x000fe20003f46270 */
[----:B------:R0:W-:Y:S01]  /*2ec0*/  @!P0 STG.E.U16 [R4.64+0x40], R13 ;  /* 0x0000400d04008986 */ /* 0x0001e2000c101504 */
[----:B------:R-:W-:Y:S02]  /*2ed0*/  ISETP.GE.AND P0, PT, R32, c[0x0][0x174], PT ;  /* 0x00005d0020007a0c */ /* 0x000fe40003f06270 */
[----:B------:R-:W-:-:S04]  /*2ee0*/  IADD3 R42, P3, R42, 0x200, RZ ;  /* 0x000002002a2a7810 */ /* 0x000fc80007f7e0ff */
[----:B------:R-:W-:-:S03]  /*2ef0*/  IADD3.X R43, RZ, R43, RZ, P3, !PT ;  /* 0x0000002bff2b7210 */ /* 0x000fc60001ffe4ff */
        /* <DEDUP_REMOVED lines=8> */
.L_x_2466:
[----:B------:R-:W-:Y:S05]  /*2f80*/  EXIT ;  /* 0x000000000000794d */ /* 0x000fea0003800000 */
.L_x_2468:
        /* <DEDUP_REMOVED lines=15> */
.L_x_5386:


//--------------------- .text._Z25selective_scan_fwd_kernelI32Selective_Scan_fwd_kernel_traitsILi32ELi4ELi1ELb0ELb0ELb1ELb1EN3c104HalfENS1_7complexIfEEEEv13SSMParamsBase --------------------------
	.section	.text._Z25selective_scan_fwd_kernelI32Selective_Scan_fwd_kernel_traitsILi32ELi4ELi1ELb0ELb0ELb1ELb1EN3c104HalfENS1_7complexIfEEEEv13SSMParamsBase,"ax",@progbits
	.sectioninfo	@"SHI_REGISTERS=92"
	.align	128
        .global         _Z25selective_scan_fwd_kernelI32Selective_Scan_fwd_kernel_traitsILi32ELi4ELi1ELb0ELb0ELb1ELb1EN3c104HalfENS1_7complexIfEEEEv13SSMParamsBase
        .type           _Z25selective_scan_fwd_kernelI32Selective_Scan_fwd_kernel_traitsILi32ELi4ELi1ELb0ELb0ELb1ELb1EN3c104HalfENS1_7complexIfEEEEv13SSMParamsBase,@function
        .size           _Z25selective_scan_fwd_kernelI32Selective_Scan_fwd_kernel_traitsILi32ELi4ELi1ELb0ELb0ELb1ELb1EN3c104HalfENS1_7complexIfEEEEv13SSMParamsBase,(.L_x_5387 - _Z25selective_scan_fwd_kernelI32Selective_Scan_fwd_kernel_traitsILi32ELi4ELi1ELb0ELb0ELb1ELb1EN3c104HalfENS1_7complexIfEEEEv13SSMParamsBase)
        .other          _Z25selective_scan_fwd_kernelI32Selective_Scan_fwd_kernel_traitsILi32ELi4ELi1ELb0ELb0ELb1ELb1EN3c104HalfENS1_7complexIfEEEEv13SSMParamsBase,@"STO_CUDA_ENTRY STV_DEFAULT"
_Z25selective_scan_fwd_kernelI32Selective_Scan_fwd_kernel_traitsILi32ELi4ELi1ELb0ELb0ELb1ELb1EN3c104HalfENS1_7complexIfEEEEv13SSMParamsBase:
.text._Z25selective_scan_fwd_kernelI32Selective_Scan_fwd_kernel_traitsILi32ELi4ELi1ELb0ELb0ELb1ELb1EN3c104HalfENS1_7complexIfEEEEv13SSMParamsBase:
        /* <DEDUP_REMOVED lines=62> */
[----:B------:R-:W-:Y:S01]  /*03e0*/  IMAD.WIDE.U32 R2, R46, c[0x0][0x1d0], R2 ;  /* 0x000074002e027a25 */ /* 0x000fe200078e0002 */
[----:B------:R-:W-:Y:S02]  /*03f0*/  @!P1 LOP3.LUT R0, RZ, c[0x0][0x178], RZ, 0x33, !PT ;  /* 0x00005e00ff009a12 */ /* 0x000fe400078e33ff */
[----:B------:R-:W-:Y:S01]  /*0400*/  IADD3 R5, R5, R11, RZ ;  /* 0x0000000b05057210 */ /* 0x000fe20007ffe0ff */
[----:B------:R-:W-:Y:S01]  /*0410*/  IMAD R11, R71, c[0x0][0x1e0], RZ ;  /* 0x00007800470b7a24 */ /* 0x000fe200078e02ff */
[----:B------:R-:W-:Y:S01]  /*0420*/  LOP3.LUT R43, R42, R45, RZ, 0xfc, !PT ;  /* 0x0000002d2a2b7212 */ /* 0x000fe200078efcff */
[C---:B------:R-:W-:Y:S01]  /*0430*/  IMAD R10, R46.reuse, c[0x0][0x1d4], R9 ;  /* 0x000075002e0a7a24 */ /* 0x040fe200078e0209 */
[----:B------:R-:W-:Y:S01]  /*0440*/  SHF.R.S32.HI R8, RZ, 0x1f, R0 ;  /* 0x0000001fff087819 */ /* 0x000fe20000011400 */
[----:B------:R-:W-:Y:S01]  /*0450*/  IMAD.WIDE.U32 R4, R46, c[0x0][0x1e0], R4 ;  /* 0x000078002e047a25 */ /* 0x000fe200078e0004 */
[----:B------:R-:W-:-:S02]  /*0460*/  IADD3 R7, R7, R13, RZ ;  /* 0x0000000d07077210 */ /* 0x000fc40007ffe0ff */
[----:B------:R-:W-:Y:S01]  /*0470*/  SHF.R.S32.HI R41, RZ, 0x1f, R43 ;  /* 0x0000001fff297819 */ /* 0x000fe2000001142b */
[----:B------:R-:W-:Y:S01]  /*0480*/  IMAD R12, R46, c[0x0][0x1e4], R11 ;  /* 0x000079002e0c7a24 */ /* 0x000fe200078e020b */
[C---:B------:R-:W-:Y:S01]  /*0490*/  IADD3 R17, P0, R43.reuse, R2, RZ ;  /* 0x000000022b117210 */ /* 0x040fe20007f1e0ff */
[----:B------:R-:W-:Y:S01]  /*04a0*/  IMAD R11, R8, c[0x0][0x1c8], RZ ;  /* 0x00007200080b7a24 */ /* 0x000fe200078e02ff */
[----:B------:R-:W-:Y:S02]  /*04b0*/  IADD3 R9, P1, R43, R4, RZ ;  /* 0x000000042b097210 */ /* 0x000fe40007f3e0ff */
[C---:B------:R-:W-:Y:S01]  /*04c0*/  IADD3.X R8, R41.reuse, R3, R10, P0, !PT ;  /* 0x0000000329087210 */ /* 0x040fe200007fe40a */
[C---:B------:R-:W-:Y:S01]  /*04d0*/  IMAD.WIDE.U32 R2, R0.reuse, c[0x0][0x1c8], R6 ;  /* 0x0000720000027a25 */ /* 0x040fe200078e0006 */
[----:B------:R-:W-:Y:S02]  /*04e0*/  IADD3.X R4, R41, R5, R12, P1, !PT ;  /* 0x0000000529047210 */ /* 0x000fe40000ffe40c */
[----:B------:R-:W-:Y:S01]  /*04f0*/  LEA R16, P1, R17, c[0x0][0x240], 0x1 ;  /* 0x0000900011107a11 */ /* 0x000fe200078208ff */
[----:B------:R-:W-:Y:S01]  /*0500*/  IMAD R11, R0, c[0x0][0x1cc], R11 ;  /* 0x00007300000b7a24 */ /* 0x000fe200078e020b */
[----:B------:R-:W-:-:S02]  /*0510*/  LEA R6, P2, R9, c[0x0][0x248], 0x1 ;  /* 0x0000920009067a11 */ /* 0x000fc400078408ff */
[----:B------:R-:W-:Y:S02]  /*0520*/  LEA R29, P0, R2, c[0x0][0x230], 0x1 ;  /* 0x00008c00021d7a11 */ /* 0x000fe400078008ff */
[----:B------:R-:W-:Y:S02]  /*0530*/  IADD3 R3, R3, R11, RZ ;  /* 0x0000000b03037210 */ /* 0x000fe40007ffe0ff */
[----:B------:R-:W-:Y:S02]  /*0540*/  IADD3 R18, R42, R43, RZ ;  /* 0x0000002b2a127210 */ /* 0x000fe40007ffe0ff */
[----:B------:R-:W-:Y:S02]  /*0550*/  LEA.HI.X R17, R17, c[0x0][0x244], R8, 0x1, P1 ;  /* 0x0000910011117a11 */ /* 0x000fe400008f0c08 */
[----:B------:R-:W-:Y:S02]  /*0560*/  LEA.HI.X R9, R9, c[0x0][0x24c], R4, 0x1, P2 ;  /* 0x0000930009097a11 */ /* 0x000fe400010f0c04 */
[----:B------:R-:W-:-:S02]  /*0570*/  LEA.HI.X R28, R2, c[0x0][0x234], R3, 0x1, P0 ;  /* 0x00008d00021c7a11 */ /* 0x000fc400000f0c03 */
[C-C-:B------:R-:W-:Y:S02]  /*0580*/  LOP3.LUT R39, R42.reuse, 0x40, R45.reuse, 0xfe, !PT ;  /* 0x000000402a277812 */ /* 0x140fe400078efe2d */
[----:B------:R-:W-:Y:S02]  /*0590*/  LOP3.LUT R37, R42, 0x60, R45, 0xfe, !PT ;  /* 0x000000602a257812 */ /* 0x000fe400078efe2d */
[----:B------:R-:W-:Y:S02]  /*05a0*/  SHF.R.S32.HI R19, RZ, 0x1f, R18 ;  /* 0x0000001fff137819 */ /* 0x000fe40000011412 */
[C---:B------:R-:W-:Y:S02]  /*05b0*/  IADD3 R36, R18.reuse, 0x20, RZ ;  /* 0x0000002012247810 */ /* 0x040fe40007ffe0ff */
[C---:B------:R-:W-:Y:S02]  /*05c0*/  IADD3 R35, R18.reuse, 0x40, RZ ;  /* 0x0000004012237810 */ /* 0x040fe40007ffe0ff */
[----:B------:R-:W-:-:S02]  /*05d0*/  IADD3 R34, R18, 0x60, RZ ;  /* 0x0000006012227810 */ /* 0x000fc40007ffe0ff */
[C---:B------:R-:W-:Y:S02]  /*05e0*/  IADD3 R33, R18.reuse, 0x80, RZ ;  /* 0x0000008012217810 */ /* 0x040fe40007ffe0ff */
[C---:B------:R-:W-:Y:S02]  /*05f0*/  IADD3 R32, R18.reuse, 0xa0, RZ ;  /* 0x000000a012207810 */ /* 0x040fe40007ffe0ff */
[C---:B------:R-:W-:Y:S02]  /*0600*/  IADD3 R31, R18.reuse, 0xc0, RZ ;  /* 0x000000c0121f7810 */ /* 0x040fe40007ffe0ff */
[----:B-1----:R-:W-:Y:S02]  /*0610*/  IADD3 R30, R18, 0xe0, RZ ;  /* 0x000000e0121e7810 */ /* 0x002fe40007ffe0ff */
.L_x_2486:
[----:B------:R-:W-:Y:S01]  /*0620*/  BAR.SYNC.DEFER_BLOCKING 0x0 ;  /* 0x0000000000007b1d */ /* 0x000fe20000010000 */
[----:B------:R-:W-:Y:S02]  /*0630*/  MOV R3, 0xffffff80 ;  /* 0xffffff8000037802 */ /* 0x000fe40000000f00 */
[----:B0-----:R-:W-:Y:S02]  /*0640*/  LOP3.LUT R5, R42, 0x20, R45, 0xfe, !PT ;  /* 0x000000202a057812 */ /* 0x001fe400078efe2d */
[----:B------:R-:W-:Y:S01]  /*0650*/  PRMT R0, RZ, 0x7610, R0 ;  /* 0x00007610ff007816 */ /* 0x000fe20000000000 */
[----:B------:R-:W-:Y:S01]  /*0660*/  IMAD R26, R38, R3, c[0x0][0x168] ;  /* 0x00005a00261a7624 */ /* 0x000fe200078e0203 */
[----:B------:R-:W-:-:S02]  /*0670*/  PRMT R2, RZ, 0x7610, R2 ;  /* 0x00007610ff027816 */ /* 0x000fc40000000002 */
[----:B------:R-:W-:Y:S02]  /*0680*/  PRMT R3, RZ, 0x7610, R3 ;  /* 0x00007610ff037816 */ /* 0x000fe40000000003 */
[-C--:B------:R-:W-:Y:S02]  /*0690*/  ISETP.GE.AND P0, PT, R43, R26.reuse, PT ;  /* 0x0000001a2b00720c */ /* 0x080fe40003f06270 */
[-C--:B------:R-:W-:Y:S02]  /*06a0*/  ISETP.GE.AND P1, PT, R5, R26.reuse, PT ;  /* 0x0000001a0500720c */ /* 0x080fe40003f26270 */
[-C--:B------:R-:W-:Y:S02]  /*06b0*/  ISETP.GE.AND P2, PT, R39, R26.reuse, PT ;  /* 0x0000001a2700720c */ /* 0x080fe40003f46270 */
[----:B------:R-:W-:Y:S02]  /*06c0*/  ISETP.GE.AND P3, PT, R37, R26, PT ;  /* 0x0000001a2500720c */ /* 0x000fe40003f66270 */
[----:B------:R-:W-:-:S05]  /*06d0*/  PRMT R4, RZ, 0x7610, R4 ;  /* 0x00007610ff047816 */ /* 0x000fca0000000004 */
        /* <DEDUP_REMOVED lines=11> */
[----:B------:R-:W-:Y:S01]  /*0790*/  PRMT R10, RZ, 0x7610, R10 ;  /* 0x00007610ff0a7816 */ /* 0x000fe2000000000a */
[----:B--2---:R0:W-:Y:S04]  /*07a0*/  STS.U16 [R7], R0 ;  /* 0x0000000007007388 */ /* 0x0041e80000000400 */
[----:B---3--:R1:W-:Y:S04]  /*07b0*/  STS.U16 [R7+0x40], R2 ;  /* 0x0000400207007388 */ /* 0x0083e80000000400 */
[----:B----4-:R2:W-:Y:S01]  /*07c0*/  STS.U16 [R7+0x80], R3 ;  /* 0x0000800307007388 */ /* 0x0105e20000000400 */
[----:B0-----:R-:W-:-:S03]  /*07d0*/  PRMT R0, RZ, 0x7610, R0 ;  /* 0x00007610ff007816 */ /* 0x001fc60000000000 */
[----:B------:R-:W-:Y:S01]  /*07e0*/  STS.U16 [R7+0xc0], R4 ;  /* 0x0000c00407007388 */ /* 0x000fe20000000400 */
[----:B------:R-:W-:-:S06]  /*07f0*/  NOP ;  /* 0x0000000000007918 */ /* 0x000fcc0000000000 */
[----:B------:R-:W-:Y:S01]  /*0800*/  LDS.64 R4, [R51] ;  /* 0x0000000033047984 */ /* 0x000fe20000000a00 */
[----:B-1----:R-:W-:Y:S02]  /*0810*/  MOV R2, R6 ;  /* 0x0000000600027202 */ /* 0x002fe40000000f00 */
[----:B------:R-:W-:Y:S02]  /*0820*/  PRMT R6, RZ, 0x7610, R6 ;  /* 0x00007610ff067816 */ /* 0x000fe40000000006 */
[----:B--2---:R-:W-:Y:S01]  /*0830*/  MOV R3, R9 ;  /* 0x0000000900037202 */ /* 0x004fe20000000f00 */
[----:B------:R-:W-:Y:S06]  /*0840*/  BAR.SYNC.DEFER_BLOCKING 0x0 ;  /* 0x0000000000007b1d */ /* 0x000fec0000010000 */
[----:B------:R-:W2:Y:S04]  /*0850*/  @!P1 LDG.E.U16 R8, [R2.64+0x40] ;  /* 0x0000400402089981 */ /* 0x000ea8000c1e1500 */
[----:B------:R-:W3:Y:S04]  /*0860*/  @!P0 LDG.E.U16 R6, [R2.64] ;  /* 0x0000000402068981 */ /* 0x000ee8000c1e1500 */
[----:B------:R-:W4:Y:S04]  /*0870*/  @!P2 LDG.E.U16 R10, [R2.64+0x80] ;  /* 0x00008004020aa981 */ /* 0x000f28000c1e1500 */
[----:B------:R-:W4:Y:S01]  /*0880*/  @!P3 LDG.E.U16 R0, [R2.64+0xc0] ;  /* 0x0000c0040200b981 */ /* 0x000f22000c1e1500 */
[----:B------:R-:W-:Y:S01]  /*0890*/  ULDC.U8 UR6, c[0x0][0x17e] ;  /* 0x00005f8000067ab9 */ /* 0x000fe20000000000 */
[----:B------:R-:W-:Y:S02]  /*08a0*/  BSSY B0, `(.L_x_2469) ;  /* 0x0000037000007945 */ /* 0x000fe40003800000 */
[----:B--2---:R-:W-:Y:S04]  /*08b0*/  STS.U16 [R7+0x40], R8 ;  /* 0x0000400807007388 */ /* 0x004fe80000000400 */
[----:B---3--:R-:W-:Y:S04]  /*08c0*/  STS.U16 [R7], R6 ;  /* 0x0000000607007388 */ /* 0x008fe80000000400 */
[----:B----4-:R-:W-:Y:S04]  /*08d0*/  STS.U16 [R7+0x80], R10 ;  /* 0x0000800a07007388 */ /* 0x010fe80000000400 */
[----:B------:R-:W-:Y:S01]  /*08e0*/  STS.U16 [R7+0xc0], R0 ;  /* 0x0000c00007007388 */ /* 0x000fe20000000400 */
[----:B------:R-:W-:-:S06]  /*08f0*/  NOP ;  /* 0x0000000000007918 */ /* 0x000fcc0000000000 */
[----:B------:R-:W0:Y:S02]  /*0900*/  LDS.64 R54, [R51] ;  /* 0x0000000033367984 */ /* 0x000e240000000a00 */
[--C-:B0-----:R-:W-:Y:S02]  /*0910*/  HADD2.F32 R52, -RZ, R54.reuse.H0_H0 ;  /* 0x20000036ff347230 */ /* 0x101fe40000004100 */
[----:B------:R-:W-:Y:S02]  /*0920*/  HADD2.F32 R54, -RZ, R54.H1_H1 ;  /* 0x30000036ff367230 */ /* 0x000fe40000004100 */
[--C-:B------:R-:W-:Y:S01]  /*0930*/  HADD2.F32 R56, -RZ, R55.reuse.H0_H0 ;  /* 0x20000037ff387230 */ /* 0x100fe20000004100 */
        /* <DEDUP_REMOVED lines=45> */
.L_x_2470:
[----:B------:R-:W-:Y:S05]  /*0c10*/  BSYNC B0 ;  /* 0x0000000000007941 */ /* 0x000fea0003800000 */
.L_x_2469:
        /* <DEDUP_REMOVED lines=33> */
.L_x_2472:
[----:B------:R-:W-:Y:S05]  /*0e30*/  BSYNC B0 ;  /* 0x0000000000007941 */ /* 0x000fea0003800000 */
.L_x_2471:
        /* <DEDUP_REMOVED lines=33> */
.L_x_2474:
[----:B------:R-:W-:Y:S05]  /*1050*/  BSYNC B0 ;  /* 0x0000000000007941 */ /* 0x000fea0003800000 */
.L_x_2473:
        /* <DEDUP_REMOVED lines=33> */
.L_x_2476:
[----:B------:R-:W-:Y:S05]  /*1270*/  BSYNC B0 ;  /* 0x0000000000007941 */ /* 0x000fea0003800000 */
.L_x_2475:
        /* <DEDUP_REMOVED lines=15> */
.L_x_2480:
        /* <DEDUP_REMOVED lines=21> */
[----:B------:R-:W-:Y:S02]  /*14c0*/  LEA R8, P5, R6, R29, 0x1 ;  /* 0x0000001d06087211 */ /* 0x000fe400078a08ff */
[----:B------:R-:W-:Y:S02]  /*14d0*/  IADD3 R7, R7, R9, RZ ;  /* 0x0000000907077210 */ /* 0x000fe40007ffe0ff */
[-C--:B------:R-:W-:Y:S02]  /*14e0*/  ISETP.GE.AND P2, PT, R36, R13.reuse, PT ;  /* 0x0000000d2400720c */ /* 0x080fe40003f46270 */
[----:B------:R-:W-:Y:S02]  /*14f0*/  LEA.HI.X R9, R6, R28, R7, 0x1, P5 ;  /* 0x0000001c06097211 */ /* 0x000fe400028f0c07 */
[-C--:B------:R-:W-:Y:S02]  /*1500*/  ISETP.GE.AND P3, PT, R35, R13.reuse, PT ;  /* 0x0000000d2300720c */ /* 0x080fe40003f66270 */
[----:B------:R-:W-:Y:S01]  /*1510*/  ISETP.GE.AND P4, PT, R34, R13, PT ;  /* 0x0000000d2200720c */ /* 0x000fe20003f86270 */
[----:B------:R1:W3:Y:S01]  /*1520*/  @!P1 LDG.E.U16 R63, [R8.64] ;  /* 0x00000004083f9981 */ /* 0x0002e2000c1e1500 */
[----:B------:R-:W-:-:S02]  /*1530*/  PRMT R60, RZ, 0x7610, R60 ;  /* 0x00007610ff3c7816 */ /* 0x000fc4000000003c */
[----:B------:R-:W-:Y:S02]  /*1540*/  PRMT R62, RZ, 0x7610, R62 ;  /* 0x00007610ff3e7816 */ /* 0x000fe4000000003e */
[-C--:B------:R-:W-:Y:S01]  /*1550*/  ISETP.GE.AND P1, PT, R33, R13.reuse, PT ;  /* 0x0000000d2100720c */ /* 0x080fe20003f26270 */
[----:B------:R1:W4:Y:S01]  /*1560*/  @!P2 LDG.E.U16 R51, [R8.64+0x40] ;  /* 0x000040040833a981 */ /* 0x000322000c1e1500 */
[-C--:B------:R-:W-:Y:S02]  /*1570*/  ISETP.GE.AND P2, PT, R32, R13.reuse, PT ;  /* 0x0000000d2000720c */ /* 0x080fe40003f46270 */
[----:B------:R-:W-:Y:S01]  /*1580*/  PRMT R12, RZ, 0x7610, R12 ;  /* 0x00007610ff0c7816 */ /* 0x000fe2000000000c */
[----:B------:R1:W5:Y:S01]  /*1590*/  @!P3 LDG.E.U16 R60, [R8.64+0x80] ;  /* 0x00008004083cb981 */ /* 0x000362000c1e1500 */
[----:B------:R-:W-:-:S03]  /*15a0*/  ISETP.GE.AND P3, PT, R31, R13, PT ;  /* 0x0000000d1f00720c */ /* 0x000fc60003f66270 */
[----:B------:R1:W3:Y:S01]  /*15b0*/  @!P4 LDG.E.U16 R62, [R8.64+0xc0] ;  /* 0x0000c004083ec981 */ /* 0x0002e2000c1e1500 */
[----:B------:R-:W-:Y:S02]  /*15c0*/  ISETP.GE.AND P4, PT, R30, R13, PT ;  /* 0x0000000d1e00720c */ /* 0x000fe40003f86270 */
[----:B------:R-:W-:Y:S01]  /*15d0*/  PRMT R13, RZ, 0x7610, R13 ;  /* 0x00007610ff0d7816 */ /* 0x000fe2000000000d */
[----:B------:R1:W3:Y:S05]  /*15e0*/  @!P1 LDG.E.U16 R12, [R8.64+0x100] ;  /* 0x00010004080c9981 */ /* 0x0002ea000c1e1500 */
[----:B------:R1:W4:Y:S01]  /*15f0*/  @!P2 LDG.E.U16 R13, [R8.64+0x140] ;  /* 0x00014004080da981 */ /* 0x000322000c1e1500 */
[----:B0-----:R-:W-:-:S06]  /*1600*/  PRMT R11, RZ, 0x7610, R11 ;  /* 0x00007610ff0b7816 */ /* 0x001fcc000000000b */
[----:B------:R1:W4:Y:S01]  /*1610*/  @!P3 LDG.E.U16 R11, [R8.64+0x180] ;  /* 0x00018004080bb981 */ /* 0x000322000c1e1500 */
[----:B------:R-:W-:-:S06]  /*1620*/  PRMT R14, RZ, 0x7610, R14 ;  /* 0x00007610ff0e7816 */ /* 0x000fcc000000000e */
[----:B------:R1:W4:Y:S04]  /*1630*/  @!P4 LDG.E.U16 R14, [R8.64+0x1c0] ;  /* 0x0001c004080ec981 */ /* 0x000328000c1e1500 */
[----:B------:R-:W0:Y:S01]  /*1640*/  S2R R44, SR_TID.X ;  /* 0x00000000002c7919 */ /* 0x000e220000002100 */
[----:B------:R-:W-:Y:S02]  /*1650*/  IMAD R21, R49, c[0x0][0x198], RZ ;  /* 0x0000660031157a24 */ /* 0x000fe400078e02ff */
[----:B------:R-:W-:-:S04]  /*1660*/  IMAD.WIDE.U32 R6, R50, c[0x0][0x198], RZ ;  /* 0x0000660032067a25 */ /* 0x000fc800078e00ff */
[----:B------:R-:W-:Y:S02]  /*1670*/  IMAD R21, R50, c[0x0][0x19c], R21 ;  /* 0x0000670032157a24 */ /* 0x000fe400078e0215 */
[----:B-1----:R-:W-:-:S03]  /*1680*/  IMAD R8, R15, c[0x0][0x1a0], RZ ;  /* 0x000068000f087a24 */ /* 0x002fc600078e02ff */
[----:B------:R-:W-:Y:S01]  /*1690*/  IADD3 R7, R7, R21, RZ ;  /* 0x0000001507077210 */ /* 0x000fe20007ffe0ff */
[----:B------:R-:W-:-:S04]  /*16a0*/  IMAD R67, R61, c[0x0][0x1a4], R8 ;  /* 0x000069003d437a24 */ /* 0x000fc800078e0208 */
[----:B------:R-:W-:Y:S01]  /*16b0*/  IMAD.WIDE.U32 R6, R61, c[0x0][0x1a0], R6 ;  /* 0x000068003d067a25 */ /* 0x000fe200078e0006 */
[----:B0-----:R-:W-:-:S04]  /*16c0*/  SHF.L.U32 R15, R44, 0x2, RZ ;  /* 0x000000022c0f7819 */ /* 0x001fc800000006ff */
[----:B------:R-:W-:Y:S02]  /*16d0*/  IADD3 R67, R7, R67, RZ ;  /* 0x0000004307437210 */ /* 0x000fe40007ffe0ff */
[----:B------:R-:W-:-:S04]  /*16e0*/  IADD3 R21, R15, 0x1, RZ ;  /* 0x000000010f157810 */ /* 0x000fc80007ffe0ff */
[----:B------:R-:W-:Y:S02]  /*16f0*/  ISETP.GE.U32.AND P2, PT, R21, R26, PT ;  /* 0x0000001a1500720c */ /* 0x000fe40003f46070 */
[----:B------:R-:W-:-:S04]  /*1700*/  IADD3 R65, R15, 0x2, RZ ;  /* 0x000000020f417810 */ /* 0x000fc80007ffe0ff */
[----:B------:R-:W-:Y:S02]  /*1710*/  ISETP.GE.U32.AND P3, PT, R65, R26, PT ;  /* 0x0000001a4100720c */ /* 0x000fe40003f66070 */
[C---:B------:R-:W-:Y:S02]  /*1720*/  IADD3 R65, R40.reuse, 0x20, RZ ;  /* 0x0000002028417810 */ /* 0x040fe40007ffe0ff */
[C---:B------:R-:W-:Y:S02]  /*1730*/  IADD3 R73, R40.reuse, 0xe0, RZ ;  /* 0x000000e028497810 */ /* 0x040fe40007ffe0ff */
[----:B------:R-:W-:Y:S02]  /*1740*/  LEA.HI.SX32 R65, R65, R40, 0x1b ;  /* 0x0000002841417211 */ /* 0x000fe400078fdaff */
[----:B------:R-:W-:Y:S02]  /*1750*/  IADD3 R69, R40, 0x60, RZ ;  /* 0x0000006028457810 */ /* 0x000fe40007ffe0ff */
[----:B------:R-:W-:-:S02]  /*1760*/  SHF.L.U32 R66, R65, 0x1, RZ ;  /* 0x0000000141427819 */ /* 0x000fc400000006ff */
[-C--:B------:R-:W-:Y:S02]  /*1770*/  LEA.HI.SX32 R73, R73, R40.reuse, 0x1b ;  /* 0x0000002849497211 */ /* 0x080fe400078fdaff */
[-C--:B------:R-:W-:Y:S02]  /*1780*/  LEA.HI.SX32 R69, R69, R40.reuse, 0x1b ;  /* 0x0000002845457211 */ /* 0x080fe400078fdaff */
[C---:B------:R-:W-:Y:S02]  /*1790*/  IADD3 R65, R40.reuse, 0x80, RZ ;  /* 0x0000008028417810 */ /* 0x040fe40007ffe0ff */
[----:B------:R-:W-:Y:S02]  /*17a0*/  SHF.L.U32 R77, R69, 0x1, RZ ;  /* 0x00000001454d7819 */ /* 0x000fe400000006ff */
[----:B------:R-:W-:Y:S02]  /*17b0*/  LEA.HI.SX32 R65, R65, R40, 0x1b ;  /* 0x0000002841417211 */ /* 0x000fe400078fdaff */
[----:B------:R-:W-:-:S02]  /*17c0*/  IADD3 R69, R40, 0xc0, RZ ;  /* 0x000000c028457810 */ /* 0x000fc40007ffe0ff */
[----:B------:R-:W-:Y:S02]  /*17d0*/  SHF.L.U32 R65, R65, 0x1, RZ ;  /* 0x0000000141417819 */ /* 0x000fe400000006ff */
[----:B------:R-:W-:Y:S01]  /*17e0*/  LEA.HI.SX32 R69, R69, R40, 0x1b ;  /* 0x0000002845457211 */ /* 0x000fe200078fdaff */
[----:B--2---:R-:W-:-:S04]  /*17f0*/  FMUL.FTZ R10, R5, R52 ;  /* 0x00000034050a7220 */ /* 0x004fc80000410000 */
[----:B------:R-:W-:Y:S02]  /*1800*/  FMUL.RZ R20, R10, 0.15915493667125701904 ;  /* 0x3e22f9830a147820 */ /* 0x000fe4000040c000 */
[----:B------:R-:W-:Y:S02]  /*1810*/  FMUL.FTZ R23, R4, 1.4426950216293334961 ;  /* 0x3fb8aa3b04177820 */ /* 0x000fe40000410000 */
[----:B------:R-:W-:Y:S01]  /*1820*/  MUFU.SIN R10, R20 ;  /* 0x00000014000a7308 */ /* 0x000fe20000000400 */
[----:B------:R-:W-:-:S07]  /*1830*/  FMUL.FTZ R8, R5, R54 ;  /* 0x0000003605087220 */ /* 0x000fce0000410000 */
[----:B------:R0:W-:Y:S01]  /*1840*/  MUFU.COS R4, R20 ;  /* 0x0000001400047308 */ /* 0x0001e20000000000 */
[----:B------:R-:W-:Y:S01]  /*1850*/  FMUL.FTZ R64, R23, R54 ;  /* 0x0000003617407220 */ /* 0x000fe20000410000 */
[----:B0-----:R-:W-:-:S04]  /*1860*/  LEA R20, P1, R6, c[0x0][0x228], 0x3 ;  /* 0x00008a0006147a11 */ /* 0x001fc800078218ff */
[----:B------:R-:W-:Y:S02]  /*1870*/  LEA.HI.X R21, R6, c[0x0][0x22c], R67, 0x3, P1 ;  /* 0x00008b0006157a11 */ /* 0x000fe400008f1c43 */
[----:B------:R-:W-:Y:S01]  /*1880*/  LEA.HI.SX32 R6, R40, R40, 0x1b ;  /* 0x0000002828067211 */ /* 0x000fe200078fdaff */
[----:B------:R-:W-:-:S03]  /*1890*/  FMUL.RZ R22, R8, 0.15915493667125701904 ;  /* 0x3e22f98308167820 */ /* 0x000fc6000040c000 */
[----:B------:R-:W-:Y:S01]  /*18a0*/  SHF.L.U32 R6, R6, 0x1, RZ ;  /* 0x0000000106067819 */ /* 0x000fe200000006ff */
[----:B------:R-:W-:Y:S01]  /*18b0*/  MUFU.SIN R7, R22 ;  /* 0x0000001600077308 */ /* 0x000fe20000000400 */
[----:B------:R-:W-:-:S03]  /*18c0*/  FMUL.FTZ R9, R23, R52 ;  /* 0x0000003417097220 */ /* 0x000fc60000410000 */
[----:B---3--:R0:W-:Y:S04]  /*18d0*/  STS.U16 [R6], R63 ;  /* 0x0000003f06007388 */ /* 0x0081e80000000400 */
[----:B------:R-:W1:Y:S01]  /*18e0*/  MUFU.EX2 R64, R64 ;  /* 0x0000004000407308 */ /* 0x000e620000000800 */
[----:B------:R-:W-:Y:S01]  /*18f0*/  IADD3 R67, R40, 0x40, RZ ;  /* 0x0000004028437810 */ /* 0x000fe20007ffe0ff */
[----:B0-----:R-:W-:-:S06]  /*1900*/  FMUL.FTZ R6, R23, R58 ;  /* 0x0000003a17067220 */ /* 0x001fcc0000410000 */
[----:B------:R0:W2:Y:S01]  /*1910*/  MUFU.COS R8, R22 ;  /* 0x0000001600087308 */ /* 0x0000a20000000000 */
[----:B------:R-:W-:Y:S01]  /*1920*/  LEA.HI.SX32 R67, R67, R40, 0x1b ;  /* 0x0000002843437211 */ /* 0x000fe200078fdaff */
[-C--:B0-----:R-:W-:Y:S02]  /*1930*/  FMUL.FTZ R22, R23, R56.reuse ;  /* 0x0000003817167220 */ /* 0x081fe40000410000 */
[----:B------:R-:W-:-:S04]  /*1940*/  FMUL.FTZ R23, R5, R56 ;  /* 0x0000003805177220 */ /* 0x000fc80000410000 */
[----:B------:R-:W0:Y:S01]  /*1950*/  MUFU.EX2 R9, R9 ;  /* 0x0000000900097308 */ /* 0x000e220000000800 */
[----:B------:R-:W-:Y:S02]  /*1960*/  FMUL.FTZ R5, R5, R58 ;  /* 0x0000003a05057220 */ /* 0x000fe40000410000 */
[----:B------:R-:W-:Y:S01]  /*1970*/  FMUL.RZ R63, R23, 0.15915493667125701904 ;  /* 0x3e22f983173f7820 */ /* 0x000fe2000040c000 */
[----:B------:R-:W-:Y:S01]  /*1980*/  SHF.L.U32 R75, R67, 0x1, RZ ;  /* 0x00000001434b7819 */ /* 0x000fe200000006ff */
[----:B----4-:R3:W-:Y:S01]  /*1990*/  STS.U16 [R66+0x40], R51 ;  /* 0x0000403342007388 */ /* 0x0107e20000000400 */
[----:B------:R-:W-:Y:S02]  /*19a0*/  IADD3 R67, R40, 0xa0, RZ ;  /* 0x000000a028437810 */ /* 0x000fe40007ffe0ff */
[----:B------:R-:W-:Y:S01]  /*19b0*/  MUFU.EX2 R22, R22 ;  /* 0x0000001600167308 */ /* 0x000fe20000000800 */
[----:B-1----:R-:W-:Y:S01]  /*19c0*/  FMUL.FTZ R7, R64, R7 ;  /* 0x0000000740077220 */ /* 0x002fe20000410000 */
[----:B------:R-:W-:-:S06]  /*19d0*/  ISETP.GE.U32.AND P1, PT, R15, R26, PT ;  /* 0x0000001a0f00720c */ /* 0x000fcc0003f26070 */
[----:B------:R-:W1:Y:S01]  /*19e0*/  MUFU.SIN R23, R63 ;  /* 0x0000003f00177308 */ /* 0x000e620000000400 */
[----:B---3--:R-:W-:Y:S01]  /*19f0*/  SHF.L.U32 R51, R73, 0x1, RZ ;  /* 0x0000000149337819 */ /* 0x008fe200000006ff */
[----:B------:R-:W-:Y:S02]  /*1a00*/  FMUL.RZ R66, R5, 0.15915493667125701904 ;  /* 0x3e22f98305427820 */ /* 0x000fe4000040c000 */
[----:B------:R-:W-:Y:S01]  /*1a10*/  FMUL.FTZ R73, R53, R52 ;  /* 0x0000003435497220 */ /* 0x000fe20000410000 */
[----:B------:R-:W-:-:S03]  /*1a20*/  LEA.HI.SX32 R67, R67, R40, 0x1b ;  /* 0x0000002843437211 */ /* 0x000fc600078fdaff */
[----:B------:R-:W3:Y:S01]  /*1a30*/  MUFU.COS R5, R63 ;  /* 0x0000003f00057308 */ /* 0x000ee20000000000 */
[----:B--2---:R-:W-:Y:S01]  /*1a40*/  FMUL.FTZ R8, R64, R8 ;  /* 0x0000000840087220 */ /* 0x004fe20000410000 */
[----:B-----5:R2:W-:Y:S01]  /*1a50*/  STS.U16 [R75+0x80], R60 ;  /* 0x0000803c4b007388 */ /* 0x0205e20000000400 */
[----:B------:R-:W-:Y:S02]  /*1a60*/  FSEL R73, R73, RZ, !P1 ;  /* 0x000000ff49497208 */ /* 0x000fe40004800000 */
[----:B------:R-:W-:Y:S01]  /*1a70*/  FSEL R68, R7, RZ, !P2 ;  /* 0x000000ff07447208 */ /* 0x000fe20005000000 */
[----:B------:R4:W-:Y:S01]  /*1a80*/  STS.U16 [R77+0xc0], R62 ;  /* 0x0000c03e4d007388 */ /* 0x0009e20000000400 */
[C---:B0-----:R-:W-:Y:S01]  /*1a90*/  FMUL.FTZ R4, R9.reuse, R4 ;  /* 0x0000000409047220 */ /* 0x041fe20000410000 */
[----:B------:R-:W-:Y:S01]  /*1aa0*/  MUFU.EX2 R6, R6 ;  /* 0x0000000600067308 */ /* 0x000fe20000000800 */
[----:B------:R-:W-:Y:S01]  /*1ab0*/  FMUL.FTZ R10, R9, R10 ;  /* 0x0000000a090a7220 */ /* 0x000fe20000410000 */
[----:B--2---:R-:W-:Y:S01]  /*1ac0*/  SHF.L.U32 R60, R67, 0x1, RZ ;  /* 0x00000001433c7819 */ /* 0x004fe200000006ff */
[----:B------:R-:W-:Y:S01]  /*1ad0*/  STS.U16 [R65+0x100], R12 ;  /* 0x0001000c41007388 */ /* 0x000fe20000000400 */
[----:B------:R-:W-:-:S04]  /*1ae0*/  FSEL R70, R8, 1, !P2 ;  /* 0x3f80000008467808 */ /* 0x000fc80005000000 */
[----:B------:R-:W0:Y:S01]  /*1af0*/  MUFU.SIN R7, R66 ;  /* 0x0000004200077308 */ /* 0x000e220000000400 */
[----:B----4-:R-:W-:Y:S01]  /*1b00*/  SHF.L.U32 R62, R69, 0x1, RZ ;  /* 0x00000001453e7819 */ /* 0x010fe200000006ff */
[----:B------:R-:W-:Y:S01]  /*1b10*/  FMUL.FTZ R9, R73, R68 ;  /* 0x0000004449097220 */ /* 0x000fe20000410000 */
[----:B------:R2:W-:Y:S01]  /*1b20*/  STS.U16 [R60+0x140], R13 ;  /* 0x0001400d3c007388 */ /* 0x0005e20000000400 */
[----:B------:R-:W-:Y:S02]  /*1b30*/  FMUL.FTZ R69, R55, R54 ;  /* 0x0000003637457220 */ /* 0x000fe40000410000 */
[C---:B-1----:R-:W-:Y:S02]  /*1b40*/  FMUL.FTZ R23, R22.reuse, R23 ;  /* 0x0000001716177220 */ /* 0x042fe40000410000 */
[----:B------:R-:W-:Y:S02]  /*1b50*/  FMUL.FTZ R8, RZ, R68 ;  /* 0x00000044ff087220 */ /* 0x000fe40000410000 */
[-C--:B------:R-:W-:Y:S01]  /*1b60*/  FFMA.FTZ R9, RZ, R70.reuse, R9 ;  /* 0x00000046ff097223 */ /* 0x080fe20000010009 */
[----:B--2---:R1:W2:Y:S01]  /*1b70*/  MUFU.COS R13, R66 ;  /* 0x00000042000d7308 */ /* 0x0042a20000000000 */
[----:B---3--:R-:W-:Y:S01]  /*1b80*/  FMUL.FTZ R5, R22, R5 ;  /* 0x0000000516057220 */ /* 0x008fe20000410000 */
[----:B------:R-:W-:Y:S01]  /*1b90*/  FSEL R69, R69, RZ, !P2 ;  /* 0x000000ff45457208 */ /* 0x000fe20005000000 */
[----:B------:R-:W-:Y:S01]  /*1ba0*/  FFMA.FTZ R8, R73, R70, -R8 ;  /* 0x0000004649087223 */ /* 0x000fe20000010808 */
[----:B------:R-:W-:Y:S01]  /*1bb0*/  FSEL R65, R23, RZ, !P3 ;  /* 0x000000ff17417208 */ /* 0x000fe20005800000 */
[----:B------:R-:W-:Y:S01]  /*1bc0*/  FADD.FTZ R9, RZ, R9 ;  /* 0x00000009ff097221 */ /* 0x000fe20000010000 */
[----:B------:R-:W-:Y:S01]  /*1bd0*/  IADD3 R15, R15, 0x3, RZ ;  /* 0x000000030f0f7810 */ /* 0x000fe20007ffe0ff */
[----:B------:R-:W-:-:S02]  /*1be0*/  FMUL.FTZ R67, R57, R56 ;  /* 0x0000003839437220 */ /* 0x000fc40000410000 */
[----:B------:R-:W-:Y:S01]  /*1bf0*/  FADD.FTZ R8, R69, R8 ;  /* 0x0000000845087221 */ /* 0x000fe20000010000 */
[----:B-1----:R-:W-:Y:S01]  /*1c00*/  FSEL R66, R5, 1, !P3 ;  /* 0x3f80000005427808 */ /* 0x002fe20005800000 */
[----:B------:R-:W-:Y:S01]  /*1c10*/  FMUL.FTZ R5, R65, R9 ;  /* 0x0000000941057220 */ /* 0x000fe20000410000 */
[----:B------:R1:W-:Y:S01]  /*1c20*/  STS.U16 [R62+0x180], R11 ;  /* 0x0001800b3e007388 */ /* 0x0003e20000000400 */
[----:B0-----:R-:W-:Y:S01]  /*1c30*/  FMUL.FTZ R7, R6, R7 ;  /* 0x0000000706077220 */ /* 0x001fe20000410000 */
[----:B------:R-:W-:Y:S02]  /*1c40*/  ISETP.GE.U32.AND P4, PT, R15, R26, PT ;  /* 0x0000001a0f00720c */ /* 0x000fe40003f86070 */
[----:B------:R-:W-:Y:S02]  /*1c50*/  FSEL R77, R10, RZ, !P1 ;  /* 0x000000ff0a4d7208 */ /* 0x000fe40004800000 */
[----:B------:R-:W-:Y:S01]  /*1c60*/  FSEL R67, R67, RZ, !P3 ;  /* 0x000000ff43437208 */ /* 0x000fe20005800000 */
[----:B--2---:R-:W-:-:S02]  /*1c70*/  FMUL.FTZ R13, R6, R13 ;  /* 0x0000000d060d7220 */ /* 0x004fc40000410000 */
[-C--:B-1----:R-:W-:Y:S02]  /*1c80*/  FMUL.FTZ R11, R65, R8.reuse ;  /* 0x00000008410b7220 */ /* 0x082fe40000410000 */
[----:B------:R-:W-:Y:S01]  /*1c90*/  FFMA.FTZ R8, R66, R8, -R5 ;  /* 0x0000000842087223 */ /* 0x000fe20000010805 */
[----:B------:R-:W-:Y:S01]  /*1ca0*/  FSEL R75, R4, 1, !P1 ;  /* 0x3f800000044b7808 */ /* 0x000fe20004800000 */
[----:B------:R-:W-:Y:S01]  /*1cb0*/  FFMA.FTZ R11, R66, R9, R11 ;  /* 0x00000009420b7223 */ /* 0x000fe2000001000b */
[----:B------:R-:W-:Y:S01]  /*1cc0*/  FSEL R64, R7, RZ, !P4 ;  /* 0x000000ff07407208 */ /* 0x000fe20006000000 */
[-C--:B------:R-:W-:Y:S02]  /*1cd0*/  FMUL.FTZ R4, R77, R68.reuse ;  /* 0x000000444d047220 */ /* 0x080fe40000410000 */
[----:B------:R-:W-:Y:S01]  /*1ce0*/  FADD.FTZ R8, R67, R8 ;  /* 0x0000000843087221 */ /* 0x000fe20000010000 */
[----:B------:R-:W-:Y:S01]  /*1cf0*/  FSEL R63, R13, 1, !P4 ;  /* 0x3f8000000d3f7808 */ /* 0x000fe20006000000 */
[C---:B------:R-:W-:Y:S01]  /*1d00*/  FMUL.FTZ R5, R75.reuse, R68 ;  /* 0x000000444b057220 */ /* 0x040fe20000410000 */
[----:B------:R0:W-:Y:S01]  /*1d10*/  STS.U16 [R51+0x1c0], R14 ;  /* 0x0001c00e33007388 */ /* 0x0001e20000000400 */
[----:B------:R-:W-:Y:S01]  /*1d20*/  FFMA.FTZ R4, R75, R70, -R4 ;  /* 0x000000464b047223 */ /* 0x000fe20000010804 */
[----:B------:R-:W-:-:S06]  /*1d30*/  NOP ;  /* 0x0000000000007918 */ /* 0x000fcc0000000000 */
[----:B------:R-:W-:Y:S01]  /*1d40*/  FADD.FTZ R11, RZ, R11 ;  /* 0x0000000bff0b7221 */ /* 0x000fe20000010000 */
[----:B------:R-:W2:Y:S01]  /*1d50*/  LDG.E.64 R20, [R20.64] ;  /* 0x0000000414147981 */ /* 0x000ea2000c1e1b00 */
[----:B------:R-:W-:Y:S02]  /*1d60*/  FMUL.FTZ R10, R64, R8 ;  /* 0x00000008400a7220 */ /* 0x000fe40000410000 */
[----:B------:R-:W-:Y:S02]  /*1d70*/  FMUL.FTZ R62, R59, R58 ;  /* 0x0000003a3b3e7220 */ /* 0x000fe40000410000 */
[----:B------:R-:W-:Y:S02]  /*1d80*/  FFMA.FTZ R5, R77, R70, R5 ;  /* 0x000000464d057223 */ /* 0x000fe40000010005 */
[----:B------:R-:W-:Y:S02]  /*1d90*/  FMUL.FTZ R6, R65, R4 ;  /* 0x0000000441067220 */ /* 0x000fe40000410000 */
[----:B------:R-:W-:-:S02]  /*1da0*/  FFMA.FTZ R10, R63, R11, R10 ;  /* 0x0000000b3f0a7223 */ /* 0x000fc4000001000a */
[----:B------:R-:W-:Y:S01]  /*1db0*/  FMUL.FTZ R11, R64, R11 ;  /* 0x0000000b400b7220 */ /* 0x000fe20000410000 */
[----:B------:R-:W-:Y:S01]  /*1dc0*/  FSEL R62, R62, RZ, !P4 ;  /* 0x000000ff3e3e7208 */ /* 0x000fe20006000000 */
[CC--:B------:R-:W-:Y:S02]  /*1dd0*/  FFMA.FTZ R6, R66.reuse, R5.reuse, R6 ;  /* 0x0000000542067223 */ /* 0x0c0fe40000010006 */
[----:B------:R-:W-:Y:S02]  /*1de0*/  FMUL.FTZ R5, R65, R5 ;  /* 0x0000000541057220 */ /* 0x000fe40000410000 */
[----:B------:R-:W-:Y:S02]  /*1df0*/  FFMA.FTZ R11, R63, R8, -R11 ;  /* 0x000000083f0b7223 */ /* 0x000fe4000001080b */
[----:B------:R-:W-:Y:S02]  /*1e00*/  FADD.FTZ R15, RZ, R10 ;  /* 0x0000000aff0f7221 */ /* 0x000fe40000010000 */
[----:B------:R-:W-:-:S02]  /*1e10*/  FFMA.FTZ R5, R66, R4, -R5 ;  /* 0x0000000442057223 */ /* 0x000fc40000010805 */
[----:B0-----:R-:W-:Y:S02]  /*1e20*/  FADD.FTZ R14, R62, R11 ;  /* 0x0000000b3e0e7221 */ /* 0x001fe40000010000 */
[CC--:B------:R-:W-:Y:S01]  /*1e30*/  FMUL.FTZ R12, R64.reuse, R6.reuse ;  /* 0x00000006400c7220 */ /* 0x0c0fe20000410000 */
[----:B------:R-:W0:Y:S01]  /*1e40*/  SHFL.UP PT, R11, R15, 0x1, RZ ;  /* 0x042000000f0b7989 */ /* 0x000e2200000e00ff */
[-C--:B------:R-:W-:Y:S02]  /*1e50*/  FMUL.FTZ R4, R64, R5.reuse ;  /* 0x0000000540047220 */ /* 0x080fe40000410000 */
[C---:B------:R-:W-:Y:S01]  /*1e60*/  FFMA.FTZ R12, R63.reuse, R5, -R12 ;  /* 0x000000053f0c7223 */ /* 0x040fe2000001080c */
[----:B------:R-:W1:Y:S01]  /*1e70*/  SHFL.UP PT, R9, R14, 0x1, RZ ;  /* 0x042000000e097989 */ /* 0x000e6200000e00ff */
[----:B------:R-:W-:-:S03]  /*1e80*/  FFMA.FTZ R4, R63, R6, R4 ;  /* 0x000000063f047223 */ /* 0x000fc60000010004 */
        /* <DEDUP_REMOVED lines=10> */
[----:B------:R-:W-:Y:S02]  /*1f30*/  @P1 FADD.FTZ R15, R15, R10 ;  /* 0x0000000a0f0f1221 */ /* 0x000fe40000010000 */
[C---:B------:R-:W-:Y:S02]  /*1f40*/  FFMA.FTZ R7, R12.reuse, R7, R8 ;  /* 0x000000070c077223 */ /* 0x040fe40000010008 */
        /* <DEDUP_REMOVED lines=13> */
[CC--:B----4-:R-:W-:Y:S02]  /*2020*/  FMUL.FTZ R9, R7.reuse, R5.reuse ;  /* 0x0000000507097220 */ /* 0x0d0fe40000410000 */
[----:B------:R-:W-:Y:S02]  /*2030*/  FFMA.FTZ R6, R12, R5, R6 ;  /* 0x000000050c067223 */ /* 0x000fe40000010006 */
[----:B------:R-:W-:Y:S02]  /*2040*/  @P1 FADD.FTZ R14, R14, R11 ;  /* 0x0000000b0e0e1221 */ /* 0x000fe40000010000 */
[----:B------:R-:W0:Y:S01]  /*2050*/  SHFL.UP PT, R11, R15, 0x4, RZ ;  /* 0x048000000f0b7989 */ /* 0x000e2200000e00ff */
[----:B------:R-:W-:Y:S01]  /*2060*/  @P1 FFMA.FTZ R12, R12, R4, -R9 ;  /* 0x000000040c0c1223 */ /* 0x000fe20000010809 */
[----:B------:R-:W-:-:S02]  /*2070*/  FSEL R6, R7, R6, !P1 ;  /* 0x0000000607067208 */ /* 0x000fc40004800000 */
[----:B------:R-:W1:Y:S04]  /*2080*/  SHFL.UP PT, R9, R14, 0x4, RZ ;  /* 0x048000000e097989 */ /* 0x000e6800000e00ff */
[----:B------:R-:W3:Y:S04]  /*2090*/  SHFL.UP PT, R5, R12, 0x4, RZ ;  /* 0x048000000c057989 */ /* 0x000ee800000e00ff */
[----:B------:R-:W4:Y:S01]  /*20a0*/  SHFL.UP PT, R7, R6, 0x4, RZ ;  /* 0x0480000006077989 */ /* 0x000f2200000e00ff */
[----:B------:R-:W-:Y:S01]  /*20b0*/  ISETP.GE.AND P1, PT, R40, 0x4, PT ;  /* 0x000000042800780c */ /* 0x000fe20003f26270 */
[----:B0-----:R-:W-:-:S02]  /*20c0*/  FMUL.FTZ R4, R6, R11 ;  /* 0x0000000b06047220 */ /* 0x001fc40000410000 */
[-C--:B-1----:R-:W-:Y:S02]  /*20d0*/  FMUL.FTZ R10, R6, R9.reuse ;  /* 0x00000009060a7220 */ /* 0x082fe40000410000 */
[----:B------:R-:W-:Y:S02]  /*20e0*/  FFMA.FTZ R9, R12, R9, -R4 ;  /* 0x000000090c097223 */ /* 0x000fe40000010804 */
[----:B---3--:R-:W-:Y:S02]  /*20f0*/  FMUL.FTZ R8, R6, R5 ;  /* 0x0000000506087220 */ /* 0x008fe40000410000 */
[----:B------:R-:W-:Y:S02]  /*2100*/  FFMA.FTZ R10, R12, R11, R10 ;  /* 0x0000000b0c0a7223 */ /* 0x000fe4000001000a */
[----:B----4-:R-:W-:Y:S02]  /*2110*/  FMUL.FTZ R4, R6, R7 ;  /* 0x0000000706047220 */ /* 0x010fe40000410000 */
[----:B------:R-:W-:-:S02]  /*2120*/  @P1 FADD.FTZ R14, R14, R9 ;  /* 0x000000090e0e1221 */ /* 0x000fc40000010000 */
[C---:B------:R-:W-:Y:S02]  /*2130*/  FFMA.FTZ R7, R12.reuse, R7, R8 ;  /* 0x000000070c077223 */ /* 0x040fe40000010008 */
[----:B------:R-:W-:Y:S02]  /*2140*/  @P1 FFMA.FTZ R12, R12, R5, -R4 ;  /* 0x000000050c0c1223 */ /* 0x000fe40000010804 */
[----:B------:R-:W-:Y:S01]  /*2150*/  @P1 FADD.FTZ R15, R15, R10 ;  /* 0x0000000a0f0f1221 */ /* 0x000fe20000010000 */
[----:B------:R-:W0:Y:S01]  /*2160*/  SHFL.UP PT, R8, R14, 0x8, RZ ;  /* 0x050000000e087989 */ /* 0x000e2200000e00ff */
[----:B------:R-:W-:-:S03]  /*2170*/  FSEL R7, R6, R7, !P1 ;  /* 0x0000000706077208 */ /* 0x000fc60004800000 */
[----:B------:R-:W1:Y:S04]  /*2180*/  SHFL.UP PT, R4, R12, 0x8, RZ ;  /* 0x050000000c047989 */ /* 0x000e6800000e00ff */
[----:B------:R-:W3:Y:S04]  /*2190*/  SHFL.UP PT, R6, R15, 0x8, RZ ;  /* 0x050000000f067989 */ /* 0x000ee800000e00ff */
[----:B------:R-:W4:Y:S01]  /*21a0*/  SHFL.UP PT, R5, R7, 0x8, RZ ;  /* 0x0500000007057989 */ /* 0x000f2200000e00ff */
[----:B------:R-:W-:Y:S01]  /*21b0*/  ISETP.GE.AND P1, PT, R40, 0x8, PT ;  /* 0x000000082800780c */ /* 0x000fe20003f26270 */
[----:B0-----:R-:W-:-:S02]  /*21c0*/  FMUL.FTZ R13, R7, R8 ;  /* 0x00000008070d7220 */ /* 0x001fc40000410000 */
[C---:B-1----:R-:W-:Y:S02]  /*21d0*/  FMUL.FTZ R9, R7.reuse, R4 ;  /* 0x0000000407097220 */ /* 0x042fe40000410000 */
[-C--:B---3--:R-:W-:Y:S02]  /*21e0*/  FMUL.FTZ R11, R7, R6.reuse ;  /* 0x00000006070b7220 */ /* 0x088fe40000410000 */
[C---:B------:R-:W-:Y:S02]  /*21f0*/  FFMA.FTZ R6, R12.reuse, R6, R13 ;  /* 0x000000060c067223 */ /* 0x040fe4000001000d */
[C---:B----4-:R-:W-:Y:S02]  /*2200*/  FFMA.FTZ R10, R12.reuse, R5, R9 ;  /* 0x000000050c0a7223 */ /* 0x050fe40000010009 */
[----:B------:R-:W-:Y:S02]  /*2210*/  FFMA.FTZ R11, R12, R8, -R11 ;  /* 0x000000080c0b7223 */ /* 0x000fe4000001080b */
[----:B------:R-:W-:-:S02]  /*2220*/  @P1 FADD.FTZ R15, R15, R6 ;  /* 0x000000060f0f1221 */ /* 0x000fc40000010000 */
[C---:B------:R-:W-:Y:S01]  /*2230*/  FMUL.FTZ R5, R7.reuse, R5 ;  /* 0x0000000507057220 */ /* 0x040fe20000410000 */
[----:B------:R-:W-:Y:S01]  /*2240*/  FSEL R13, R7, R10, !P1 ;  /* 0x0000000a070d7208 */ /* 0x000fe20004800000 */
[----:B------:R-:W-:Y:S01]  /*2250*/  @P1 FADD.FTZ R14, R14, R11 ;  /* 0x0000000b0e0e1221 */ /* 0x000fe20000010000 */
[----:B------:R-:W0:Y:S01]  /*2260*/  SHFL.UP PT, R7, R15, 0x10, RZ ;  /* 0x060000000f077989 */ /* 0x000e2200000e00ff */
[----:B------:R-:W-:-:S03]  /*2270*/  @P1 FFMA.FTZ R12, R12, R4, -R5 ;  /* 0x000000040c0c1223 */ /* 0x000fc60000010805 */
[----:B------:R-:W1:Y:S04]  /*2280*/  SHFL.UP PT, R6, R14, 0x10, RZ ;  /* 0x060000000e067989 */ /* 0x000e6800000e00ff */
[----:B------:R-:W3:Y:S04]  /*2290*/  SHFL.UP PT, R5, R12, 0x10, RZ ;  /* 0x060000000c057989 */ /* 0x000ee800000e00ff */
[----:B------:R-:W4:Y:S01]  /*22a0*/  SHFL.UP PT, R4, R13, 0x10, RZ ;  /* 0x060000000d047989 */ /* 0x000f2200000e00ff */
[----:B------:R-:W-:Y:S01]  /*22b0*/  MOV R9, RZ ;  /* 0x000000ff00097202 */ /* 0x000fe20000000f00 */
[----:B------:R-:W-:Y:S01]  /*22c0*/  CS2R R10, SRZ ;  /* 0x00000000000a7805 */ /* 0x000fe2000001ff00 */
[----:B------:R-:W-:-:S02]  /*22d0*/  MOV R8, 0x3f800000 ;  /* 0x3f80000000087802 */ /* 0x000fc40000000f00 */
[----:B------:R-:W-:Y:S02]  /*22e0*/  SHF.L.U32 R60, R61, 0x4, RZ ;  /* 0x000000043d3c7819 */ /* 0x000fe400000006ff */
[C---:B------:R-:W-:Y:S02]  /*22f0*/  ISETP.GE.AND P1, PT, R40.reuse, 0x10, PT ;  /* 0x000000102800780c */ /* 0x040fe40003f26270 */
[C---:B------:R-:W-:Y:S01]  /*2300*/  SHF.L.U32 R51, R40.reuse, 0x3, RZ ;  /* 0x0000000328337819 */ /* 0x040fe200000006ff */
[----:B------:R-:W5:Y:S01]  /*2310*/  @!P0 LDS.128 R8, [R60+0x250] ;  /* 0x000250003c088984 */ /* 0x000f620000000c00 */
[----:B0-----:R-:W-:Y:S01]  /*2320*/  FMUL.FTZ R23, R13, R7 ;  /* 0x000000070d177220 */ /* 0x001fe20000410000 */
[----:B------:R-:W-:-:S03]  /*2330*/  ISETP.NE.AND P2, PT, R40, 0x1f, PT ;  /* 0x0000001f2800780c */ /* 0x000fc60003f45270 */
[CC--:B-1----:R-:W-:Y:S02]  /*2340*/  FFMA.FTZ R79, R12.reuse, R6.reuse, -R23 ;  /* 0x000000060c4f7223 */ /* 0x0c2fe40000010817 */
[C---:B------:R-:W-:Y:S02]  /*2350*/  FMUL.FTZ R22, R13.reuse, R6 ;  /* 0x000000060d167220 */ /* 0x040fe40000410000 */
[C---:B---3--:R-:W-:Y:S02]  /*2360*/  FMUL.FTZ R23, R13.reuse, R5 ;  /* 0x000000050d177220 */ /* 0x048fe40000410000 */
[C---:B------:R-:W-:Y:S02]  /*2370*/  FFMA.FTZ R22, R12.reuse, R7, R22 ;  /* 0x000000070c167223 */ /* 0x040fe40000010016 */
[-C--:B----4-:R-:W-:Y:S02]  /*2380*/  FMUL.FTZ R6, R13, R4.reuse ;  /* 0x000000040d067220 */ /* 0x090fe40000410000 */
[C---:B------:R-:W-:Y:S01]  /*2390*/  FFMA.FTZ R72, R12.reuse, R4, R23 ;  /* 0x000000040c487223 */ /* 0x040fe20000010017 */
[----:B------:R-:W-:Y:S01]  /*23a0*/  LEA.HI.SX32 R4, R51, R51, 0x1b ;  /* 0x0000003333047211 */ /* 0x000fe200078fdaff */
[----:B------:R-:W-:-:S02]  /*23b0*/  @P1 FFMA.FTZ R12, R12, R5, -R6 ;  /* 0x000000050c0c1223 */ /* 0x000fc40000010806 */
[----:B------:R-:W-:Y:S01]  /*23c0*/  @P1 FADD.FTZ R14, R14, R79 ;  /* 0x0000004f0e0e1221 */ /* 0x000fe20000010000 */
[----:B------:R-:W-:Y:S01]  /*23d0*/  SHF.L.U32 R83, R4, 0x1, RZ ;  /* 0x0000000104537819 */ /* 0x000fe200000006ff */
[----:B------:R-:W-:Y:S01]  /*23e0*/  @P1 FADD.FTZ R15, R15, R22 ;  /* 0x000000160f0f1221 */ /* 0x000fe20000010000 */
[----:B------:R-:W-:-:S03]  /*23f0*/  FSEL R13, R13, R72, !P1 ;  /* 0x000000480d0d7208 */ /* 0x000fc60004800000 */
        /* <DEDUP_REMOVED lines=19> */
[----:B------:R2:W4:Y:S01]  /*2530*/  SHFL.UP PT, R80, R14, 0x1, RZ ;  /* 0x042000000e507989 */ /* 0x00052200000e00ff */
[----:B0-----:R-:W-:Y:S01]  /*2540*/  @!P3 MOV R87, R9 ;  /* 0x000000090057b202 */ /* 0x001fe20000000f00 */
[----:B------:R-:W-:-:S02]  /*2550*/  HADD2.F32 R86, -RZ, R86.H0_H0 ;  /* 0x20000056ff567230 */ /* 0x000fc40000004100 */
[----:B------:R-:W-:Y:S02]  /*2560*/  HADD2.F32 R79, -RZ, R79.H0_H0 ;  /* 0x2000004fff4f7230 */ /* 0x000fe40000004100 */
[----:B------:R-:W-:Y:S01]  /*2570*/  HADD2.F32 R74, -RZ, R74.H0_H0 ;  /* 0x2000004aff4a7230 */ /* 0x000fe20000004100 */
[C---:B--2---:R-:W-:Y:S01]  /*2580*/  FMUL.FTZ R14, R86.reuse, R21 ;  /* 0x00000015560e7220 */ /* 0x044fe20000410000 */
[----:B-1----:R-:W-:Y:S01]  /*2590*/  @!P3 MOV R81, R8 ;  /* 0x000000080051b202 */ /* 0x002fe20000000f00 */
[----:B------:R-:W-:Y:S01]  /*25a0*/  FMUL.FTZ R86, R86, R20 ;  /* 0x0000001456567220 */ /* 0x000fe20000410000 */
[----:B---3--:R-:W-:Y:S01]  /*25b0*/  @!P3 MOV R82, R11 ;  /* 0x0000000b0052b202 */ /* 0x008fe20000000f00 */
[CC--:B------:R-:W-:Y:S02]  /*25c0*/  @P1 FMUL.FTZ R88, R22.reuse, R87.reuse ;  /* 0x0000005716581220 */ /* 0x0c0fe40000410000 */
[C---:B------:R-:W-:Y:S02]  /*25d0*/  @P1 FMUL.FTZ R83, R23.reuse, R87 ;  /* 0x0000005717531220 */ /* 0x040fe40000410000 */
[-C--:B------:R-:W-:Y:S01]  /*25e0*/  @P1 FFMA.FTZ R23, R23, R81.reuse, R88 ;  /* 0x0000005117171223 */ /* 0x080fe20000010058 */
[----:B----4-:R-:W-:Y:S01]  /*25f0*/  @!P3 MOV R80, R10 ;  /* 0x0000000a0050b202 */ /* 0x010fe20000000f00 */
[----:B------:R-:W-:-:S02]  /*2600*/  @P1 FFMA.FTZ R83, R22, R81, -R83 ;  /* 0x0000005116531223 */ /* 0x000fc40000010853 */
[----:B------:R-:W-:Y:S02]  /*2610*/  @P1 FADD.FTZ R82, R82, R23 ;  /* 0x0000001752521221 */ /* 0x000fe40000010000 */
[CC--:B------:R-:W-:Y:S02]  /*2620*/  FFMA.FTZ R14, R79.reuse, R20.reuse, -R14 ;  /* 0x000000144f0e7223 */ /* 0x0c0fe4000001080e */
[-C--:B------:R-:W-:Y:S02]  /*2630*/  FFMA.FTZ R15, R79, R21.reuse, R86 ;  /* 0x000000154f0f7223 */ /* 0x080fe40000010056 */
[----:B------:R-:W-:Y:S02]  /*2640*/  @P1 FADD.FTZ R80, R80, R83 ;  /* 0x0000005350501221 */ /* 0x000fe40000010000 */
[C---:B------:R-:W-:Y:S02]  /*2650*/  FMUL.FTZ R23, R74.reuse, R21 ;  /* 0x000000154a177220 */ /* 0x040fe40000410000 */
[----:B------:R-:W-:-:S02]  /*2660*/  FMUL.FTZ R79, R74, R20 ;  /* 0x000000144a4f7220 */ /* 0x000fc40000410000 */
[C---:B------:R-:W-:Y:S02]  /*2670*/  FMUL.FTZ R74, R77.reuse, R82 ;  /* 0x000000524d4a7220 */ /* 0x040fe40000410000 */
[-C--:B------:R-:W-:Y:S02]  /*2680*/  FMUL.FTZ R77, R77, R80.reuse ;  /* 0x000000504d4d7220 */ /* 0x080fe40000410000 */
[C---:B------:R-:W-:Y:S02]  /*2690*/  FFMA.FTZ R74, R75.reuse, R80, -R74 ;  /* 0x000000504b4a7223 */ /* 0x040fe4000001084a */
[----:B------:R-:W-:Y:S02]  /*26a0*/  FFMA.FTZ R75, R75, R82, R77 ;  /* 0x000000524b4b7223 */ /* 0x000fe4000001004d */
[----:B------:R-:W-:Y:S01]  /*26b0*/  FADD.FTZ R73, R73, R74 ;  /* 0x0000004a49497221 */ /* 0x000fe20000010000 */
[----:B------:R-:W-:Y:S01]  /*26c0*/  HADD2.F32 R85, -RZ, R85.H0_H0 ;  /* 0x20000055ff557230 */ /* 0x000fe20000004100 */
[----:B------:R-:W-:Y:S01]  /*26d0*/  FADD.FTZ R75, RZ, R75 ;  /* 0x0000004bff4b7221 */ /* 0x000fe20000010000 */
[----:B------:R-:W-:Y:S01]  /*26e0*/  HADD2.F32 R78, -RZ, R78.H0_H0 ;  /* 0x2000004eff4e7230 */ /* 0x000fe20000004100 */
[C---:B------:R-:W-:Y:S01]  /*26f0*/  FMUL.FTZ R74, R68.reuse, R73 ;  /* 0x00000049444a7220 */ /* 0x040fe20000410000 */
[----:B------:R-:W-:Y:S01]  /*2700*/  HADD2.F32 R84, -RZ, R84.H0_H0 ;  /* 0x20000054ff547230 */ /* 0x000fe20000004100 */
[----:B------:R-:W-:Y:S01]  /*2710*/  FMUL.FTZ R89, R85, R21 ;  /* 0x0000001555597220 */ /* 0x000fe20000410000 */
[----:B------:R-:W-:Y:S01]  /*2720*/  HADD2.F32 R76, -RZ, R76.H0_H0 ;  /* 0x2000004cff4c7230 */ /* 0x000fe20000004100 */
[----:B------:R-:W-:Y:S01]  /*2730*/  FMUL.FTZ R68, R68, R75 ;  /* 0x0000004b44447220 */ /* 0x000fe20000410000 */
[----:B------:R-:W-:Y:S01]  /*2740*/  HADD2.F32 R72, -RZ, R72.H0_H0 ;  /* 0x20000048ff487230 */ /* 0x000fe20000004100 */
[----:B------:R-:W-:-:S02]  /*2750*/  FMUL.FTZ R77, R78, R21 ;  /* 0x000000154e4d7220 */ /* 0x000fc40000410000 */
[----:B------:R-:W-:Y:S02]  /*2760*/  FFMA.FTZ R74, R70, R75, R74 ;  /* 0x0000004b464a7223 */ /* 0x000fe4000001004a */
[-C--:B------:R-:W-:Y:S02]  /*2770*/  FMUL.FTZ R85, R85, R20.reuse ;  /* 0x0000001455557220 */ /* 0x080fe40000410000 */
[-C--:B------:R-:W-:Y:S02]  /*2780*/  FFMA.FTZ R12, R84, R20.reuse, -R89 ;  /* 0x00000014540c7223 */ /* 0x080fe40000010859 */
[-C--:B------:R-:W-:Y:S02]  /*2790*/  FFMA.FTZ R22, R76, R20.reuse, -R23 ;  /* 0x000000144c167223 */ /* 0x080fe40000010817 */
[-C--:B------:R-:W-:Y:S02]  /*27a0*/  FMUL.FTZ R78, R78, R20.reuse ;  /* 0x000000144e4e7220 */ /* 0x080fe40000410000 */
[----:B------:R-:W-:Y:S01]  /*27b0*/  FFMA.FTZ R70, R70, R73, -R68 ;  /* 0x0000004946467223 */ /* 0x000fe20000010844 */
[----:B------:R-:W-:Y:S01]  /*27c0*/  ISETP.NE.AND P1, PT, R44, RZ, PT ;  /* 0x000000ff2c00720c */ /* 0x000fe20003f25270 */
[----:B------:R-:W-:-:S02]  /*27d0*/  FFMA.FTZ R20, R72, R20, -R77 ;  /* 0x0000001448147223 */ /* 0x000fc4000001084d */
[----:B------:R-:W-:Y:S02]  /*27e0*/  FADD.FTZ R68, RZ, R74 ;  /* 0x0000004aff447221 */ /* 0x000fe40000010000 */
[----:B------:R-:W-:Y:S02]  /*27f0*/  FMUL.FTZ R77, R5, R11 ;  /* 0x0000000b054d7220 */ /* 0x000fe40000410000 */
[----:B------:R-:W-:Y:S02]  /*2800*/  FADD.FTZ R69, R69, R70 ;  /* 0x0000004645457221 */ /* 0x000fe40000010000 */
[----:B------:R-:W-:Y:S02]  /*2810*/  FFMA.FTZ R23, R76, R21, R79 ;  /* 0x000000154c177223 */ /* 0x000fe4000001004f */
[----:B------:R-:W-:Y:S02]  /*2820*/  FMUL.FTZ R70, R65, R68 ;  /* 0x0000004441467220 */ /* 0x000fe40000410000 */
[----:B------:R-:W-:-:S02]  /*2830*/  FFMA.FTZ R79, R4, R10, -R77 ;  /* 0x0000000a044f7223 */ /* 0x000fc4000001084d */
[C---:B------:R-:W-:Y:S02]  /*2840*/  FMUL.FTZ R10, R5.reuse, R10 ;  /* 0x0000000a050a7220 */ /* 0x040fe40000410000 */
[C---:B------:R-:W-:Y:S02]  /*2850*/  FMUL.FTZ R77, R5.reuse, R9 ;  /* 0x00000009054d7220 */ /* 0x040fe40000410000 */
[-C--:B------:R-:W-:Y:S02]  /*2860*/  FMUL.FTZ R5, R5, R8.reuse ;  /* 0x0000000805057220 */ /* 0x080fe40000410000 */
[-C--:B------:R-:W-:Y:S02]  /*2870*/  FMUL.FTZ R65, R65, R69.reuse ;  /* 0x0000004541417220 */ /* 0x080fe40000410000 */
[----:B------:R-:W-:Y:S02]  /*2880*/  FFMA.FTZ R70, R66, R69, -R70 ;  /* 0x0000004542467223 */ /* 0x000fe40000010846 */
[----:B------:R-:W-:-:S02]  /*2890*/  FFMA.FTZ R8, R4, R8, -R77 ;  /* 0x0000000804087223 */ /* 0x000fc4000001084d */
[----:B------:R-:W-:Y:S01]  /*28a0*/  FFMA.FTZ R9, R4, R9, R5 ;  /* 0x0000000904097223 */ /* 0x000fe20000010005 */
[----:B------:R-:W-:Y:S01]  /*28b0*/  BSSY B0, `(.L_x_2478) ;  /* 0x000001b000007945 */ /* 0x000fe20003800000 */
[----:B------:R-:W-:Y:S02]  /*28c0*/  FFMA.FTZ R13, R84, R21, R85 ;  /* 0x00000015540d7223 */ /* 0x000fe40000010055 */
[----:B------:R-:W-:Y:S02]  /*28d0*/  FFMA.FTZ R4, R4, R11, R10 ;  /* 0x0000000b04047223 */ /* 0x000fe4000001000a */
[----:B------:R-:W-:Y:S02]  /*28e0*/  FFMA.FTZ R65, R66, R68, R65 ;  /* 0x0000004442417223 */ /* 0x000fe40000010041 */
[----:B------:R-:W-:Y:S02]  /*28f0*/  FADD.FTZ R67, R67, R70 ;  /* 0x0000004643437221 */ /* 0x000fe40000010000 */
[----:B------:R-:W-:-:S02]  /*2900*/  FADD.FTZ R10, R6, R79 ;  /* 0x0000004f060a7221 */ /* 0x000fc40000010000 */
[----:B------:R-:W-:Y:S02]  /*2910*/  FFMA.FTZ R21, R72, R21, R78 ;  /* 0x0000001548157223 */ /* 0x000fe4000001004e */
[----:B------:R-:W-:Y:S02]  /*2920*/  FMUL.FTZ R13, R75, R13 ;  /* 0x0000000d4b0d7220 */ /* 0x000fe40000410000 */
[----:B------:R-:W-:Y:S02]  /*2930*/  FADD.FTZ R65, RZ, R65 ;  /* 0x00000041ff417221 */ /* 0x000fe40000010000 */
        /* <DEDUP_REMOVED lines=18> */
.L_x_2479:
[----:B------:R-:W-:Y:S05]  /*2a60*/  BSYNC B0 ;  /* 0x0000000000007941 */ /* 0x000fea0003800000 */
.L_x_2478:
[----:B------:R-:W-:Y:S01]  /*2a70*/  IADD3 R61, R61, 0x1, RZ ;  /* 0x000000013d3d7810 */ /* 0x000fe20007ffe0ff */
[-C--:B------:R-:W-:Y:S02]  /*2a80*/  FMUL.FTZ R64, R64, R65.reuse ;  /* 0x0000004140407220 */ /* 0x080fe40000410000 */
[----:B-1----:R-:W-:Y:S01]  /*2a90*/  FFMA.FTZ R4, R63, R65, R6 ;  /* 0x000000413f047223 */ /* 0x002fe20000010006 */
        /* <DEDUP_REMOVED lines=17> */
.L_x_2477:
[----:B------:R-:W-:Y:S01]  /*2bb0*/  BAR.SYNC.DEFER_BLOCKING 0x0 ;  /* 0x0000000000007b1d */ /* 0x000fe20000010000 */
[----:B------:R-:W-:Y:S01]  /*2bc0*/  ISETP.NE.AND P0, PT, R44, RZ, PT ;  /* 0x000000ff2c00720c */ /* 0x000fe20003f05270 */
[C---:B------:R-:W-:Y:S01]  /*2bd0*/  IMAD R5, R71.reuse, c[0x0][0x200], RZ ;  /* 0x0000800047057a24 */ /* 0x040fe200078e02ff */
[----:B------:R-:W-:Y:S01]  /*2be0*/  F2FP.PACK_AB R8, R24, R27 ;  /* 0x0000001b1808723e */ /* 0x000fe200000000ff */
[----:B------:R-:W-:Y:S01]  /*2bf0*/  IMAD R13, R71, c[0x0][0x1f0], RZ ;  /* 0x00007c00470d7a24 */ /* 0x000fe200078e02ff */
[----:B------:R-:W-:Y:S01]  /*2c00*/  F2FP.PACK_AB R9, R0, R25 ;  /* 0x000000190009723e */ /* 0x000fe200000000ff */
[----:B------:R-:W-:Y:S01]  /*2c10*/  IMAD R63, R46, c[0x0][0x204], R5 ;  /* 0x000081002e3f7a24 */ /* 0x000fe200078e0205 */
[----:B------:R-:W-:Y:S01]  /*2c20*/  SHF.L.U32 R22, R40, 0x1, RZ ;  /* 0x0000000128167819 */ /* 0x000fe200000006ff */
[----:B------:R-:W-:Y:S01]  /*2c30*/  IMAD.WIDE.U32 R6, R46, c[0x0][0x200], RZ ;  /* 0x000080002e067a25 */ /* 0x000fe200078e00ff */
[----:B------:R-:W-:Y:S01]  /*2c40*/  ISETP.GE.AND P1, PT, R43, R26, PT ;  /* 0x0000001a2b00720c */ /* 0x000fe20003f26270 */
[----:B------:R-:W-:Y:S01]  /*2c50*/  BSSY B0, `(.L_x_2481) ;  /* 0x000003c000007945 */ /* 0x000fe20003800000 */
[----:B------:R-:W-:Y:S01]  /*2c60*/  SHF.L.U32 R4, R38, 0x7, RZ ;  /* 0x0000000726047819 */ /* 0x000fe200000006ff */
[----:B------:R-:W-:Y:S01]  /*2c70*/  IMAD.WIDE.U32 R10, R46, c[0x0][0x1f0], RZ ;  /* 0x00007c002e0a7a25 */ /* 0x000fe200078e00ff */
[----:B------:R-:W-:-:S02]  /*2c80*/  IADD3 R7, R7, R63, RZ ;  /* 0x0000003f07077210 */ /* 0x000fc40007ffe0ff */
[----:B------:R-:W-:Y:S01]  /*2c90*/  SHF.R.S32.HI R5, RZ, 0x1f, R4 ;  /* 0x0000001fff057819 */ /* 0x000fe20000011404 */
[----:B------:R-:W-:Y:S01]  /*2ca0*/  IMAD R13, R46, c[0x0][0x1f4], R13 ;  /* 0x00007d002e0d7a24 */ /* 0x000fe200078e020d */
[----:B------:R-:W-:Y:S01]  /*2cb0*/  LOP3.LUT R23, R42, 0x20, R45, 0xfe, !PT ;  /* 0x000000202a177812 */ /* 0x000fe200078efe2d */
[----:B------:R-:W-:-:S03]  /*2cc0*/  IMAD.WIDE.U32 R6, R50, c[0x0][0x208], R6 ;  /* 0x0000820032067a25 */ /* 0x000fc600078e0006 */
[----:B------:R-:W-:Y:S02]  /*2cd0*/  IADD3 R11, R11, R13, RZ ;  /* 0x0000000d0b0b7210 */ /* 0x000fe40007ffe0ff */
[----:B------:R-:W-:Y:S01]  /*2ce0*/  IADD3 R15, P2, R4, R6, RZ ;  /* 0x00000006040f7210 */ /* 0x000fe20007f5e0ff */
[----:B------:R0:W-:Y:S01]  /*2cf0*/  STS.64 [R51], R8 ;  /* 0x0000000833007388 */ /* 0x0001e20000000a00 */
[----:B------:R-:W-:-:S06]  /*2d00*/  NOP ;  /* 0x0000000000007918 */ /* 0x000fcc0000000000 */
[----:B------:R-:W-:Y:S01]  /*2d10*/  LDS.U16 R59, [R22] ;  /* 0x00000000163b7984 */ /* 0x000fe20000000400 */
[----:B------:R-:W-:Y:S01]  /*2d20*/  LEA R6, P3, R43, c[0x0][0x258], 0x1 ;  /* 0x000096002b067a11 */ /* 0x000fe200078608ff */
[----:B------:R-:W-:Y:S02]  /*2d30*/  IMAD.WIDE.U32 R10, R50, c[0x0][0x1f8], R10 ;  /* 0x00007e00320a7a25 */ /* 0x000fe400078e000a */
[----:B------:R-:W-:Y:S02]  /*2d40*/  LDS.U16 R55, [R22+0x40] ;  /* 0x0000400016377984 */ /* 0x000fe40000000400 */
[----:B0-----:R-:W-:Y:S02]  /*2d50*/  @!P1 IMAD.WIDE.U32 R8, R46, c[0x0][0x1f0], R4 ;  /* 0x00007c002e089a25 */ /* 0x001fe400078e0004 */
[----:B------:R-:W-:Y:S03]  /*2d60*/  LDS.U16 R57, [R22+0x80] ;  /* 0x0000800016397984 */ /* 0x000fe60000000400 */
[----:B------:R-:W-:Y:S01]  /*2d70*/  @!P1 IADD3 R9, R13, R9, RZ ;  /* 0x000000090d099210 */ /* 0x000fe20007ffe0ff */
[----:B------:R-:W-:Y:S01]  /*2d80*/  LDS.U16 R53, [R22+0xc0] ;  /* 0x0000c00016357984 */ /* 0x000fe20000000400 */
[----:B------:R-:W-:-:S03]  /*2d90*/  IMAD R13, R49, c[0x0][0x208], RZ ;  /* 0x00008200310d7a24 */ /* 0x000fc600078e02ff */
[----:B------:R-:W-:Y:S01]  /*2da0*/  @!P0 STS [0x100], R26 ;  /* 0x0001001aff008388 */ /* 0x000fe20000000800 */
[C---:B------:R-:W-:Y:S02]  /*2db0*/  IMAD R21, R50.reuse, c[0x0][0x20c], R13 ;  /* 0x0000830032157a24 */ /* 0x040fe400078e020d */
[----:B------:R-:W-:Y:S01]  /*2dc0*/  IMAD R13, R49, c[0x0][0x1f8], RZ ;  /* 0x00007e00310d7a24 */ /* 0x000fe200078e02ff */
[----:B------:R-:W-:Y:S01]  /*2dd0*/  BAR.SYNC.DEFER_BLOCKING 0x0 ;  /* 0x0000000000007b1d */ /* 0x000fe20000010000 */
[C---:B------:R-:W-:Y:S01]  /*2de0*/  @!P1 IMAD.WIDE.U32 R8, R50.reuse, c[0x0][0x1f8], R8 ;  /* 0x00007e0032089a25 */ /* 0x040fe200078e0008 */
[----:B------:R-:W-:Y:S02]  /*2df0*/  IADD3.X R20, R5, R21, R7, P2, !PT ;  /* 0x0000001505147210 */ /* 0x000fe400017fe407 */
[C---:B------:R-:W-:Y:S01]  /*2e00*/  IADD3 R21, P2, R43.reuse, 0x20, RZ ;  /* 0x000000202b157810 */ /* 0x040fe20007f5e0ff */
[----:B------:R-:W-:Y:S01]  /*2e10*/  IMAD R61, R50, c[0x0][0x1fc], R13 ;  /* 0x00007f00323d7a24 */ /* 0x000fe200078e020d */
[----:B------:R-:W-:-:S02]  /*2e20*/  LEA.HI.X R7, R43, c[0x0][0x25c], R41, 0x1, P3 ;  /* 0x000097002b077a11 */ /* 0x000fc400018f0c29 */
[----:B------:R-:W-:Y:S02]  /*2e30*/  IADD3 R13, P4, R4, R10, RZ ;  /* 0x0000000a040d7210 */ /* 0x000fe40007f9e0ff */
[C---:B------:R-:W-:Y:S02]  /*2e40*/  LEA R6, P3, R15.reuse, R6, 0x1 ;  /* 0x000000060f067211 */ /* 0x040fe400078608ff */
[----:B------:R-:W-:Y:S02]  /*2e50*/  IADD3.X R10, RZ, R41, RZ, P2, !PT ;  /* 0x00000029ff0a7210 */ /* 0x000fe400017fe4ff */
[----:B------:R-:W-:Y:S02]  /*2e60*/  LEA.HI.X R7, R15, R7, R20, 0x1, P3 ;  /* 0x000000070f077211 */ /* 0x000fe400018f0c14 */
[C---:B------:R-:W-:Y:S02]  /*2e70*/  SHF.L.U64.HI R20, R21.reuse, 0x1, R10 ;  /* 0x0000000115147819 */ /* 0x040fe4000001020a */
[----:B------:R-:W-:-:S02]  /*2e80*/  SHF.L.U32 R21, R21, 0x1, RZ ;  /* 0x0000000115157819 */ /* 0x000fc400000006ff */
[----:B------:R-:W-:Y:S02]  /*2e90*/  IADD3.X R14, R5, R61, R11, P4, !PT ;  /* 0x0000003d050e7210 */ /* 0x000fe400027fe40b */
[----:B------:R-:W-:Y:S01]  /*2ea0*/  IADD3 R10, P6, R21, c[0x0][0x268], RZ ;  /* 0x00009a00150a7a10 */ /* 0x000fe20007fde0ff */
[----:B------:R-:W0:Y:S01]  /*2eb0*/  LDS R12, [0x100] ;  /* 0x00010000ff0c7984 */ /* 0x000e220000000800 */
[C---:B------:R-:W-:Y:S02]  /*2ec0*/  @!P1 IADD3 R52, P3, R43.reuse, R8, RZ ;  /* 0x000000082b349210 */ /* 0x040fe40007f7e0ff */
[----:B------:R-:W-:Y:S02]  /*2ed0*/  IADD3 R8, P2, R43, R4, RZ ;  /* 0x000000042b087210 */ /* 0x000fe40007f5e0ff */
[----:B------:R-:W-:Y:S02]  /*2ee0*/  IADD3.X R11, R20, c[0x0][0x26c], RZ, P6, !PT ;  /* 0x00009b00140b7a10 */ /* 0x000fe400037fe4ff */
[----:B------:R-:W-:-:S02]  /*2ef0*/  LEA R10, P6, R13, R10, 0x1 ;  /* 0x0000000a0d0a7211 */ /* 0x000fc400078c08ff */
[C---:B------:R-:W-:Y:S02]  /*2f00*/  @!P1 IADD3.X R61, R41.reuse, R9, R61, P3, !PT ;  /* 0x00000009293d9210 */ /* 0x040fe40001ffe43d */
[----:B------:R-:W-:Y:S02]  /*2f10*/  IADD3.X R9, R41, R5, RZ, P2, !PT ;  /* 0x0000000529097210 */ /* 0x000fe400017fe4ff */
[----:B------:R-:W-:Y:S02]  /*2f20*/  LEA.HI.X R11, R13, R11, R14, 0x1, P6 ;  /* 0x0000000b0d0b7211 */ /* 0x000fe400030f0c0e */
[-C--:B0-----:R-:W-:Y:S02]  /*2f30*/  ISETP.GE.AND P5, PT, R43, R12.reuse, PT ;  /* 0x0000000c2b00720c */ /* 0x081fe40003fa6270 */
[-C--:B------:R-:W-:Y:S02]  /*2f40*/  ISETP.GE.AND P4, PT, R39, R12.reuse, PT ;  /* 0x0000000c2700720c */ /* 0x080fe40003f86270 */
[----:B------:R-:W-:-:S02]  /*2f50*/  ISETP.GE.AND P3, PT, R23, R12, PT ;  /* 0x0000000c1700720c */ /* 0x000fc40003f66270 */
        /* <DEDUP_REMOVED lines=11> */
.L_x_2482:
[----:B------:R-:W-:Y:S05]  /*3010*/  BSYNC B0 ;  /* 0x0000000000007941 */ /* 0x000fea0003800000 */
.L_x_2481:
[----:B------:R-:W-:Y:S01]  /*3020*/  @!P4 STG.E.U16 [R6.64+0x80], R57 ;  /* 0x000080390600c986 */ /* 0x000fe2000c101504 */
[-C--:B------:R-:W-:Y:S02]  /*3030*/  ISETP.GE.AND P4, PT, R39, R26.reuse, PT ;  /* 0x0000001a2700720c */ /* 0x080fe40003f86270 */
[-C--:B------:R-:W-:Y:S01]  /*3040*/  ISETP.GE.AND P5, PT, R37, R26.reuse, PT ;  /* 0x0000001a2500720c */ /* 0x080fe20003fa6270 */
[----:B------:R-:W-:Y:S01]  /*3050*/  @!P3 STG.E.U16 [R6.64+0x40], R55 ;  /* 0x000040370600b986 */ /* 0x000fe2000c101504 */
[----:B------:R-:W-:Y:S02]  /*3060*/  ISETP.GE.AND P3, PT, R23, R26, PT ;  /* 0x0000001a1700720c */ /* 0x000fe40003f66270 */
[C---:B------:R-:W-:Y:S01]  /*3070*/  @!P1 LEA R12, P6, R52.reuse, c[0x0][0x268], 0x1 ;  /* 0x00009a00340c9a11 */ /* 0x040fe200078c08ff */
[----:B------:R-:W-:Y:S01]  /*3080*/  @!P2 STG.E.U16 [R6.64+0xc0], R53 ;  /* 0x0000c0350600a986 */ /* 0x000fe2000c101504 */
[----:B0-----:R-:W-:Y:S02]  /*3090*/  PRMT R59, RZ, 0x7610, R59 ;  /* 0x00007610ff3b7816 */ /* 0x001fe4000000003b */
[--C-:B------:R-:W-:Y:S01]  /*30a0*/  @!P1 LEA.HI.X R13, R52, c[0x0][0x26c], R61.reuse, 0x1, P6 ;  /* 0x00009b00340d9a11 */ /* 0x100fe200030f0c3d */
[----:B------:R-:W-:Y:S01]  /*30b0*/  BAR.SYNC.DEFER_BLOCKING 0x0 ;  /* 0x0000000000007b1d */ /* 0x000fe20000010000 */
[----:B------:R-:W-:-:S02]  /*30c0*/  PRMT R61, RZ, 0x7610, R61 ;  /* 0x00007610ff3d7816 */ /* 0x000fc4000000003d */
[----:B------:R-:W-:Y:S02]  /*30d0*/  PRMT R63, RZ, 0x7610, R63 ;  /* 0x00007610ff3f7816 */ /* 0x000fe4000000003f */
[----:B------:R-:W-:Y:S01]  /*30e0*/  PRMT R15, RZ, 0x7610, R15 ;  /* 0x00007610ff0f7816 */ /* 0x000fe2000000000f */
[----:B------:R-:W2:Y:S04]  /*30f0*/  @!P3 LDG.E.U16 R59, [R10.64] ;  /* 0x000000040a3bb981 */ /* 0x000ea8000c1e1500 */
[----:B------:R-:W3:Y:S04]  /*3100*/  @!P4 LDG.E.U16 R61, [R10.64+0x40] ;  /* 0x000040040a3dc981 */ /* 0x000ee8000c1e1500 */
[----:B------:R-:W4:Y:S04]  /*3110*/  @!P5 LDG.E.U16 R63, [R10.64+0x80] ;  /* 0x000080040a3fd981 */ /* 0x000f28000c1e1500 */
[----:B------:R-:W5:Y:S01]  /*3120*/  @!P1 LDG.E.U16 R15, [R12.64] ;  /* 0x000000040c0f9981 */ /* 0x000f62000c1e1500 */
[----:B------:R-:W-:Y:S03]  /*3130*/  BSSY B0, `(.L_x_2483) ;  /* 0x000003e000007945 */ /* 0x000fe60003800000 */
[----:B--2---:R-:W-:Y:S04]  /*3140*/  STS.U16 [R22+0x40], R59 ;  /* 0x0000403b16007388 */ /* 0x004fe80000000400 */
[----:B---3--:R-:W-:Y:S04]  /*3150*/  STS.U16 [R22+0x80], R61 ;  /* 0x0000803d16007388 */ /* 0x008fe80000000400 */
[----:B----4-:R-:W-:Y:S04]  /*3160*/  STS.U16 [R22+0xc0], R63 ;  /* 0x0000c03f16007388 */ /* 0x010fe80000000400 */
[----:B-----5:R-:W-:Y:S01]  /*3170*/  STS.U16 [R22], R15 ;  /* 0x0000000f16007388 */ /* 0x020fe20000000400 */
[----:B------:R-:W-:-:S06]  /*3180*/  NOP ;  /* 0x0000000000007918 */ /* 0x000fcc0000000000 */
[----:B------:R-:W0:Y:S02]  /*3190*/  LDS.64 R6, [R51] ;  /* 0x0000000033067984 */ /* 0x000e240000000a00 */
[--C-:B0-----:R-:W-:Y:S02]  /*31a0*/  HADD2.F32 R14, -RZ, R6.reuse.H0_H0 ;  /* 0x20000006ff0e7230 */ /* 0x101fe40000004100 */
[----:B------:R-:W-:Y:S02]  /*31b0*/  HADD2.F32 R52, -RZ, R6.H1_H1 ;  /* 0x30000006ff347230 */ /* 0x000fe40000004100 */
[--C-:B------:R-:W-:Y:S01]  /*31c0*/  HADD2.F32 R12, -RZ, R7.reuse.H0_H0 ;  /* 0x20000007ff0c7230 */ /* 0x100fe20000004100 */
        /* <DEDUP_REMOVED lines=14> */
[----:B------:R0:W2:Y:S01]  /*32b0*/  MUFU.RCP R55, R6 ;  /* 0x0000000600377308 */ /* 0x0000a20000001000 */
[----:B------:R-:W-:Y:S07]  /*32c0*/  BAR.SYNC.DEFER_BLOCKING 0x0 ;  /* 0x0000000000007b1d */ /* 0x000fee0000010000 */
[----:B------:R-:W3:Y:S01]  /*32d0*/  MUFU.RCP R13, R13 ;  /* 0x0000000d000d7308 */ /* 0x000ee20000001000 */
[----:B-1----:R-:W-:Y:S02]  /*32e0*/  FMUL.FTZ R14, R14, R7 ;  /* 0x000000070e0e7220 */ /* 0x002fe40000410000 */
[----:B0-----:R-:W-:-:S04]  /*32f0*/  IMAD.WIDE.U32 R6, R46, c[0x0][0x210], RZ ;  /* 0x000084002e067a25 */ /* 0x001fc800078e00ff */
[----:B------:R-:W-:Y:S01]  /*3300*/  FMUL.FTZ R14, R14, R27 ;  /* 0x0000001b0e0e7220 */ /* 0x000fe20000410000 */
[----:B------:R-:W0:Y:S01]  /*3310*/  MUFU.RCP R10, R10 ;  /* 0x0000000a000a7308 */ /* 0x000e220000001000 */
[----:B--2---:R-:W-:-:S04]  /*3320*/  FMUL.FTZ R11, R52, R55 ;  /* 0x00000037340b7220 */ /* 0x004fc80000410000 */
[----:B------:R-:W-:Y:S02]  /*3330*/  FMUL.FTZ R11, R11, R24 ;  /* 0x000000180b0b7220 */ /* 0x000fe40000410000 */
[----:B---3--:R-:W-:-:S03]  /*3340*/  FMUL.FTZ R12, R12, R13 ;  /* 0x0000000d0c0c7220 */ /* 0x008fc60000410000 */
[----:B------:R-:W-:Y:S01]  /*3350*/  F2FP.PACK_AB R52, R11, R14 ;  /* 0x0000000e0b34723e */ /* 0x000fe200000000ff */
[----:B------:R-:W-:Y:S02]  /*3360*/  IMAD R11, R71, c[0x0][0x210], RZ ;  /* 0x00008400470b7a24 */ /* 0x000fe400078e02ff */
[----:B------:R-:W-:Y:S02]  /*3370*/  FMUL.FTZ R12, R12, R25 ;  /* 0x000000190c0c7220 */ /* 0x000fe40000410000 */
[----:B------:R-:W-:Y:S02]  /*3380*/  IMAD R11, R46, c[0x0][0x214], R11 ;  /* 0x000085002e0b7a24 */ /* 0x000fe400078e020b */
[----:B0-----:R-:W-:-:S04]  /*3390*/  FMUL.FTZ R53, R53, R10 ;  /* 0x0000000a35357220 */ /* 0x001fc80000410000 */
[----:B------:R-:W-:-:S05]  /*33a0*/  FMUL.FTZ R53, R53, R0 ;  /* 0x0000000035357220 */ /* 0x000fca0000410000 */
[----:B------:R-:W-:-:S05]  /*33b0*/  F2FP.PACK_AB R53, R53, R12 ;  /* 0x0000000c3535723e */ /* 0x000fca00000000ff */
[----:B------:R0:W-:Y:S01]  /*33c0*/  STS.64 [R51], R52 ;  /* 0x0000003433007388 */ /* 0x0001e20000000a00 */
[----:B------:R-:W-:-:S06]  /*33d0*/  NOP ;  /* 0x0000000000007918 */ /* 0x000fcc0000000000 */
[----:B------:R-:W-:Y:S04]  /*33e0*/  LDS.U16 R13, [R22] ;  /* 0x00000000160d7984 */ /* 0x000fe80000000400 */
[----:B------:R-:W-:Y:S01]  /*33f0*/  LDS.U16 R15, [R22+0x40] ;  /* 0x00004000160f7984 */ /* 0x000fe20000000400 */
[----:B0-----:R-:W-:-:S03]  /*3400*/  IADD3 R51, R7, R11, RZ ;  /* 0x0000000b07337210 */ /* 0x001fc60007ffe0ff */
        /* <DEDUP_REMOVED lines=16> */
.L_x_2484:
[----:B------:R-:W-:Y:S05]  /*3510*/  BSYNC B0 ;  /* 0x0000000000007941 */ /* 0x000fea0003800000 */
.L_x_2483:
[----:B------:R-:W-:Y:S01]  /*3520*/  MOV R7, R51 ;  /* 0x0000003300077202 */ /* 0x000fe20000000f00 */
[----:B------:R-:W-:Y:S01]  /*3530*/  IMAD R9, R49, c[0x0][0x218], RZ ;  /* 0x0000860031097a24 */ /* 0x000fe200078e02ff */
[-C--:B------:R-:W-:Y:S02]  /*3540*/  ISETP.GE.AND P0, PT, R23, R0.reuse, PT ;  /* 0x000000001700720c */ /* 0x080fe40003f06270 */
[----:B------:R-:W-:Y:S01]  /*3550*/  IADD3 R38, R38, 0x1, RZ ;  /* 0x0000000126267810 */ /* 0x000fe20007ffe0ff */
        /* <DEDUP_REMOVED lines=8> */
[----:B------:R-:W-:-:S04]  /*35e0*/  LEA R4, P3, R9, R4, 0x1 ;  /* 0x0000000409047211 */ /* 0x000fc800078608ff */
[----:B------:R-:W-:Y:S02]  /*35f0*/  LEA.HI.X R5, R9, R20, R5, 0x1, P3 ;  /* 0x0000001409057211 */ /* 0x000fe400018f0c05 */
[----:B------:R-:W-:-:S03]  /*3600*/  IADD3 R29, P3, R29, 0x200, RZ ;  /* 0x000002001d1d7810 */ /* 0x000fc60007f7e0ff */
[----:B------:R0:W-:Y:S01]  /*3610*/  @!P0 STG.E.U16 [R4.64], R15 ;  /* 0x0000000f04008986 */ /* 0x0001e2000c101504 */
[----:B------:R-:W-:Y:S02]  /*3620*/  ISETP.GE.AND P0, PT, R38, c[0x0][0x174], PT ;  /* 0x00005d0026007a0c */ /* 0x000fe40003f06270 */
        /* <DEDUP_REMOVED lines=9> */
.L_x_2485:
[----:B------:R-:W-:Y:S05]  /*36c0*/  EXIT ;  /* 0x000000000000794d */ /* 0x000fea0003800000 */
.L_x_2487:
        /* <DEDUP_REMOVED lines=11> */
.L_x_5387:


//--------------------- .text._Z25selective_scan_fwd_kernelI32Selective_Scan_fwd_kernel_traitsILi32ELi4ELi1ELb0ELb1ELb0ELb0EN3c104HalfENS1_7complexIfEEEEv13SSMParamsBase --------------------------
	.section	.text._Z25selective_scan_fwd_kernelI32Selective_Scan_fwd_kernel_traitsILi32ELi4ELi1ELb0ELb1ELb0ELb0EN3c104HalfENS1_7complexIfEEEEv13SSMParamsBase,"ax",@progbits
	.sectioninfo	@"SHI_REGISTERS=94"
	.align	128
        .global         _Z25selective_scan_fwd_kernelI32Selective_Scan_fwd_kernel_traitsILi32ELi4ELi1ELb0ELb1ELb0ELb0EN3c104HalfENS1_7complexIfEEEEv13SSMParamsBase
        .type           _Z25selective_scan_fwd_kernelI32Selective_Scan_fwd_kernel_traitsILi32ELi4ELi1ELb0ELb1ELb0ELb0EN3c104HalfENS1_7complexIfEEEEv13SSMParamsBase,@function
        .size           _Z25selective_scan_fwd_kernelI32Selective_Scan_fwd_kernel_traitsILi32ELi4ELi1ELb0ELb1ELb0ELb0EN3c104HalfENS1_7complexIfEEEEv13SSMParamsBase,(.L_x_5388 - _Z25selective_scan_fwd_kernelI32Selective_Scan_fwd_kernel_traitsILi32ELi4ELi1ELb0ELb1ELb0ELb0EN3c104HalfENS1_7complexIfEEEEv13SSMParamsBase)
        .other          _Z25selective_scan_fwd_kernelI32Selective_Scan_fwd_kernel_traitsILi32ELi4ELi1ELb0ELb1ELb0ELb0EN3c104HalfENS1_7complexIfEEEEv13SSMParamsBase,@"STO_CUDA_ENTRY STV_DEFAULT"
_Z25selective_scan_fwd_kernelI32Selective_Scan_fwd_kernel_traitsILi32ELi4ELi1ELb0ELb1ELb0ELb0EN3c104HalfENS1_7complexIfEEEEv13SSMParamsBase:
.text._Z25selective_scan_fwd_kernelI32Selective_Scan_fwd_kernel_traitsILi32ELi4ELi1ELb0ELb1ELb0ELb0EN3c104HalfENS1_7complexIfEEEEv13SSMParamsBase:
        /* <DEDUP_REMOVED lines=40> */
[----:B------:R-:W-:Y:S01]  /*0280*/  IMAD.WIDE.U32 R6, R31, c[0x0][0x190], RZ ;  /* 0x000064001f067a25 */ /* 0x000fe200078e00ff */
[----:B------:R-:W-:Y:S01]  /*0290*/  ISETP.GE.U32.AND P0, PT, R2, R9, PT ;  /* 0x000000090200720c */ /* 0x000fe20003f06070 */
[----:B------:R-:W1:Y:S01]  /*02a0*/  S2R R35, SR_LANEID ;  /* 0x0000000000237919 */ /* 0x000e620000000000 */
[----:B------:R-:W-:Y:S01]  /*02b0*/  @!P1 IADD3 R8, R8, 0x1, RZ ;  /* 0x0000000108089810 */ /* 0x000fe20007ffe0ff */
[----:B------:R-:W-:Y:S01]  /*02c0*/  IMAD R9, R29, c[0x0][0x1d8], RZ ;  /* 0x000076001d097a24 */ /* 0x000fe200078e02ff */
[----:B------:R-:W-:Y:S01]  /*02d0*/  ISETP.NE.AND P1, PT, RZ, c[0x0][0x178], PT ;  /* 0x00005e00ff007a0c */ /* 0x000fe20003f25270 */
[----:B------:R-:W-:Y:S01]  /*02e0*/  IMAD.WIDE.U32 R2, R0, c[0x0][0x1d8], RZ ;  /* 0x0000760000027a25 */ /* 0x000fe200078e00ff */
[----:B------:R-:W-:-:S03]  /*02f0*/  MOV R36, RZ ;  /* 0x000000ff00247202 */ /* 0x000fc60000000f00 */
[----:B------:R-:W-:Y:S02]  /*0300*/  IMAD R9, R0, c[0x0][0x1dc], R9 ;  /* 0x0000770000097a24 */ /* 0x000fe400078e0209 */
[----:B------:R-:W-:Y:S02]  /*0310*/  IMAD R13, R31, c[0x0][0x194], R4 ;  /* 0x000065001f0d7a24 */ /* 0x000fe400078e0204 */
[----:B------:R-:W-:Y:S01]  /*0320*/  @P0 IADD3 R8, R8, 0x1, RZ ;  /* 0x0000000108080810 */ /* 0x000fe20007ffe0ff */
[----:B------:R-:W-:Y:S01]  /*0330*/  IMAD R11, R29, c[0x0][0x1e8], RZ ;  /* 0x00007a001d0b7a24 */ /* 0x000fe200078e02ff */
[----:B------:R-:W-:Y:S01]  /*0340*/  IADD3 R3, R3, R9, RZ ;  /* 0x0000000903037210 */ /* 0x000fe20007ffe0ff */
[----:B------:R-:W-:Y:S01]  /*0350*/  IMAD R10, R71, c[0x0][0x1d0], RZ ;  /* 0x00007400470a7a24 */ /* 0x000fe200078e02ff */
[----:B------:R-:W-:Y:S01]  /*0360*/  @!P2 IADD3 R8, -R8, RZ, RZ ;  /* 0x000000ff0808a210 */ /* 0x000fe20007ffe1ff */
[----:B------:R-:W-:Y:S01]  /*0370*/  IMAD.WIDE.U32 R4, R0, c[0x0][0x1e8], RZ ;  /* 0x00007a0000047a25 */ /* 0x000fe200078e00ff */
[----:B0-----:R-:W-:-:S02]  /*0380*/  LOP3.LUT R32, R66, 0x1f, RZ, 0xc0, !PT ;  /* 0x0000001f42207812 */ /* 0x001fc400078ec0ff */
[----:B------:R-:W-:Y:S01]  /*0390*/  SHF.L.U32 R9, R66, 0x2, RZ ;  /* 0x0000000242097819 */ /* 0x000fe200000006ff */
[----:B------:R-:W-:Y:S01]  /*03a0*/  IMAD R11, R0, c[0x0][0x1ec], R11 ;  /* 0x00007b00000b7a24 */ /* 0x000fe200078e020b */
[----:B------:R-:W-:Y:S01]  /*03b0*/  @!P1 LOP3.LUT R8, RZ, c[0x0][0x178], RZ, 0x33, !PT ;  /* 0x00005e00ff089a12 */ /* 0x000fe200078e33ff */
[----:B------:R-:W-:Y:S01]  /*03c0*/  IMAD.WIDE.U32 R2, R31, c[0x0][0x1d0], R2 ;  /* 0x000074001f027a25 */ /* 0x000fe200078e0002 */
[----:B------:R-:W-:Y:S02]  /*03d0*/  IADD3 R7, R7, R13, RZ ;  /* 0x0000000d07077210 */ /* 0x000fe40007ffe0ff */
[----:B------:R-:W-:Y:S01]  /*03e0*/  LOP3.LUT R33, R32, 0xffffff80, R9, 0xf8, !PT ;  /* 0xffffff8020217812 */ /* 0x000fe200078ef809 */
[----:B------:R-:W-:Y:S01]  /*03f0*/  IMAD R13, R31, c[0x0][0x1d4], R10 ;  /* 0x000075001f0d7a24 */ /* 0x000fe200078e020a */
[----:B------:R-:W-:Y:S01]  /*0400*/  SHF.R.S32.HI R10, RZ, 0x1f, R8 ;  /* 0x0000001fff0a7819 */ /* 0x000fe20000011408 */
[----:B------:R-:W-:Y:S01]  /*0410*/  IMAD R12, R71, c[0x0][0x1e0], RZ ;  /* 0x00007800470c7a24 */ /* 0x000fe200078e02ff */
[----:B------:R-:W-:Y:S01]  /*0420*/  IADD3 R5, R5, R11, RZ ;  /* 0x0000000b05057210 */ /* 0x000fe20007ffe0ff */
[----:B------:R-:W-:Y:S01]  /*0430*/  IMAD.WIDE.U32 R18, R0, c[0x0][0x180], RZ ;  /* 0x0000600000127a25 */ /* 0x000fe200078e00ff */
[----:B------:R-:W-:-:S02]  /*0440*/  SHF.R.S32.HI R34, RZ, 0x1f, R33 ;  /* 0x0000001fff227819 */ /* 0x000fc40000011421 */
[----:B------:R-:W-:Y:S01]  /*0450*/  IADD3 R21, P0, R33, R2, RZ ;  /* 0x0000000221157210 */ /* 0x000fe20007f1e0ff */
[----:B------:R-:W-:Y:S01]  /*0460*/  IMAD R11, R10, c[0x0][0x1a8], RZ ;  /* 0x00006a000a0b7a24 */ /* 0x000fe200078e02ff */
[----:B------:R-:W-:Y:S01]  /*0470*/  IADD3 R38, R9, 0x1, RZ ;  /* 0x0000000109267810 */ /* 0x000fe20007ffe0ff */
[----:B------:R-:W-:Y:S01]  /*0480*/  IMAD.WIDE.U32 R4, R31, c[0x0][0x1e0], R4 ;  /* 0x000078001f047a25 */ /* 0x000fe200078e0004 */
[----:B------:R-:W-:Y:S02]  /*0490*/  IADD3.X R10, R34, R3, R13, P0, !PT ;  /* 0x00000003220a7210 */ /* 0x000fe400007fe40d */
[----:B------:R-:W-:Y:S01]  /*04a0*/  IADD3 R39, R9, 0x2, RZ ;  /* 0x0000000209277810 */ /* 0x000fe20007ffe0ff */
[C---:B------:R-:W-:Y:S01]  /*04b0*/  IMAD.WIDE.U32 R2, R8.reuse, c[0x0][0x1a8], R6 ;  /* 0x00006a0008027a25 */ /* 0x040fe200078e0006 */
[----:B------:R-:W-:Y:S02]  /*04c0*/  IADD3 R23, P1, R33, R4, RZ ;  /* 0x0000000421177210 */ /* 0x000fe40007f3e0ff */
[----:B------:R-:W-:Y:S01]  /*04d0*/  IADD3 R40, R9, 0x3, RZ ;  /* 0x0000000309287810 */ /* 0x000fe20007ffe0ff */
[----:B------:R-:W-:Y:S01]  /*04e0*/  IMAD R11, R8, c[0x0][0x1ac], R11 ;  /* 0x00006b00080b7a24 */ /* 0x000fe200078e020b */
[----:B------:R-:W-:Y:S01]  /*04f0*/  LEA R51, P0, R2, c[0x0][0x228], 0x1 ;  /* 0x00008a0002337a11 */ /* 0x000fe200078008ff */
[----:B------:R-:W-:Y:S01]  /*0500*/  IMAD R15, R31, c[0x0][0x1e4], R12 ;  /* 0x000079001f0f7a24 */ /* 0x000fe200078e020c */
[----:B------:R-:W-:Y:S01]  /*0510*/  LEA R22, P2, R23, c[0x0][0x248], 0x1 ;  /* 0x0000920017167a11 */ /* 0x000fe200078408ff */
[----:B------:R-:W-:Y:S01]  /*0520*/  IMAD.WIDE.U32 R16, R0, c[0x0][0x1b8], RZ ;  /* 0x00006e0000107a25 */ /* 0x000fe200078e00ff */
[----:B------:R-:W-:-:S02]  /*0530*/  IADD3 R53, R3, R11, RZ ;  /* 0x0000000b03357210 */ /* 0x000fc40007ffe0ff */
[----:B------:R-:W-:Y:S01]  /*0540*/  IADD3.X R4, R34, R5, R15, P1, !PT ;  /* 0x0000000522047210 */ /* 0x000fe20000ffe40f */
[----:B------:R-:W-:Y:S01]  /*0550*/  IMAD R3, R29, c[0x0][0x180], RZ ;  /* 0x000060001d037a24 */ /* 0x000fe200078e02ff */
[----:B------:R-:W-:Y:S01]  /*0560*/  LEA.HI.X R53, R2, c[0x0][0x22c], R53, 0x1, P0 ;  /* 0x00008b0002357a11 */ /* 0x000fe200000f0c35 */
[----:B------:R-:W-:Y:S01]  /*0570*/  IMAD R2, R31, c[0x0][0x164], R0 ;  /* 0x000059001f027a24 */ /* 0x000fe200078e0200 */
[----:B------:R-:W-:Y:S01]  /*0580*/  LEA.HI.X R23, R23, c[0x0][0x24c], R4, 0x1, P2 ;  /* 0x0000930017177a11 */ /* 0x000fe200010f0c04 */
[----:B------:R-:W-:Y:S01]  /*0590*/  IMAD R5, R29, c[0x0][0x1b8], RZ ;  /* 0x00006e001d057a24 */ /* 0x000fe200078e02ff */
[----:B------:R-:W-:Y:S01]  /*05a0*/  LOP3.LUT R4, R9, 0xffffff80, RZ, 0xc0, !PT ;  /* 0xffffff8009047812 */ /* 0x000fe200078ec0ff */
[----:B------:R-:W-:Y:S01]  /*05b0*/  IMAD R2, R2, c[0x0][0x174], RZ ;  /* 0x00005d0002027a24 */ /* 0x000fe200078e02ff */
[C---:B------:R-:W-:Y:S01]  /*05c0*/  LEA R20, P1, R21.reuse, c[0x0][0x240], 0x1 ;  /* 0x0000900015147a11 */ /* 0x040fe200078208ff */
[C---:B------:R-:W-:Y:S02]  /*05d0*/  IMAD R3, R0.reuse, c[0x0][0x184], R3 ;  /* 0x0000610000037a24 */ /* 0x040fe400078e0203 */
[----:B------:R-:W-:Y:S01]  /*05e0*/  IMAD R5, R0, c[0x0][0x1bc], R5 ;  /* 0x00006f0000057a24 */ /* 0x000fe200078e0205 */
[----:B------:R-:W-:Y:S01]  /*05f0*/  LEA.HI.X R21, R21, c[0x0][0x244], R10, 0x1, P1 ;  /* 0x0000910015157a11 */ /* 0x000fe200008f0c0a */
[----:B------:R-:W-:Y:S01]  /*0600*/  IMAD R37, R2, c[0x0][0x16c], RZ ;  /* 0x00005b0002257a24 */ /* 0x000fe200078e02ff */
[----:B------:R-:W-:-:S02]  /*0610*/  IADD3 R2, R4, R33, RZ ;  /* 0x0000002104027210 */ /* 0x000fc40007ffe0ff */
[----:B------:R-:W-:Y:S02]  /*0620*/  IADD3 R41, R19, R3, RZ ;  /* 0x0000000313297210 */ /* 0x000fe40007ffe0ff */
[----:B------:R-:W-:Y:S02]  /*0630*/  IADD3 R43, R17, R5, RZ ;  /* 0x00000005112b7210 */ /* 0x000fe40007ffe0ff */
        /* <DEDUP_REMOVED lines=8> */
.L_x_2503:
[----:B------:R-:W-:Y:S01]  /*06c0*/  BAR.SYNC.DEFER_BLOCKING 0x0 ;  /* 0x0000000000007b1d */ /* 0x000fe20000010000 */
[----:B0-----:R-:W-:Y:S02]  /*06d0*/  MOV R5, 0xffffff80 ;  /* 0xffffff8000057802 */ /* 0x001fe40000000f00 */
[C---:B------:R-:W-:Y:S02]  /*06e0*/  LOP3.LUT R9, R33.reuse, 0x20, RZ, 0xfc, !PT ;  /* 0x0000002021097812 */ /* 0x040fe400078efcff */
        /* <DEDUP_REMOVED lines=25> */
[----:B--2---:R-:W-:Y:S04]  /*0880*/  STS.U16 [R8], R4 ;  /* 0x0000000408007388 */ /* 0x004fe80000000400 */
[----:B---3--:R-:W-:Y:S04]  /*0890*/  STS.U16 [R8+0x40], R5 ;  /* 0x0000400508007388 */ /* 0x008fe80000000400 */
[----:B----4-:R-:W-:Y:S04]  /*08a0*/  STS.U16 [R8+0x80], R6 ;  /* 0x0000800608007388 */ /* 0x010fe80000000400 */
[----:B------:R-:W-:Y:S01]  /*08b0*/  STS.U16 [R8+0xc0], R7 ;  /* 0x0000c00708007388 */ /* 0x000fe20000000400 */
[----:B------:R-:W-:-:S06]  /*08c0*/  NOP ;  /* 0x0000000000007918 */ /* 0x000fcc0000000000 */
[----:B------:R-:W-:Y:S04]  /*08d0*/  LDS.64 R4, [R67] ;  /* 0x0000000043047984 */ /* 0x000fe80000000a00 */
        /* <DEDUP_REMOVED lines=61> */
.L_x_2489:
[----:B------:R-:W-:Y:S05]  /*0cb0*/  BSYNC B0 ;  /* 0x0000000000007941 */ /* 0x000fea0003800000 */
.L_x_2488:
        /* <DEDUP_REMOVED lines=33> */
.L_x_2491:
[----:B------:R-:W-:Y:S05]  /*0ed0*/  BSYNC B0 ;  /* 0x0000000000007941 */ /* 0x000fea0003800000 */
.L_x_2490:
        /* <DEDUP_REMOVED lines=33> */
.L_x_2493:
[----:B------:R-:W-:Y:S05]  /*10f0*/  BSYNC B0 ;  /* 0x0000000000007941 */ /* 0x000fea0003800000 */
.L_x_2492:
        /* <DEDUP_REMOVED lines=33> */
.L_x_2495:
[----:B------:R-:W-:Y:S05]  /*1310*/  BSYNC B0 ;  /* 0x0000000000007941 */ /* 0x000fea0003800000 */
.L_x_2494:
[----:B------:R-:W-:Y:S01]  /*1320*/  MOV R6, c[0x0][0x16c] ;  /* 0x00005b0000067a02 */ /* 0x000fe20000000f00 */
[--C-:B------:R-:W-:Y:S01]  /*1330*/  HADD2.F32 R63, -RZ, R5.reuse.H0_H0 ;  /* 0x20000005ff3f7230 */ /* 0x100fe20000004100 */
[----:B------:R-:W-:Y:S01]  /*1340*/  BAR.SYNC.DEFER_BLOCKING 0x0 ;  /* 0x0000000000007b1d */ /* 0x000fe20000010000 */
[--C-:B------:R-:W-:Y:S01]  /*1350*/  HADD2.F32 R59, -RZ, R4.reuse.H0_H0 ;  /* 0x20000004ff3b7230 */ /* 0x100fe20000004100 */
[----:B------:R-:W-:Y:S01]  /*1360*/  ISETP.GE.AND P0, PT, R6, 0x1, PT ;  /* 0x000000010600780c */ /* 0x000fe20003f06270 */
[----:B------:R-:W-:Y:S01]  /*1370*/  HADD2.F32 R61, -RZ, R4.H1_H1 ;  /* 0x30000004ff3d7230 */ /* 0x000fe20000004100 */
[-C--:B------:R-:W-:Y:S01]  /*1380*/  FMUL.FTZ R57, R63, R28.reuse ;  /* 0x0000001c3f397220 */ /* 0x080fe20000410000 */
[----:B------:R-:W-:Y:S01]  /*1390*/  HADD2.F32 R5, -RZ, R5.H1_H1 ;  /* 0x30000005ff057230 */ /* 0x000fe20000004100 */
[-C--:B------:R-:W-:Y:S02]  /*13a0*/  FMUL.FTZ R55, R59, R28.reuse ;  /* 0x0000001c3b377220 */ /* 0x080fe40000410000 */
[----:B------:R-:W-:-:S02]  /*13b0*/  FMUL.FTZ R60, R61, R28 ;  /* 0x0000001c3d3c7220 */ /* 0x000fc40000410000 */
[----:B------:R-:W-:-:S05]  /*13c0*/  FMUL.FTZ R62, R5, R28 ;  /* 0x0000001c053e7220 */ /* 0x000fca0000410000 */
[----:B------:R-:W-:Y:S05]  /*13d0*/  @!P0 BRA `(.L_x_2496) ;  /* 0x0000175000008947 */ /* 0x000fea0003800000 */
[----:B------:R-:W-:Y:S01]  /*13e0*/  ISETP.NE.AND P0, PT, R32, RZ, PT ;  /* 0x000000ff2000720c */ /* 0x000fe20003f05270 */
[----:B------:R-:W-:Y:S01]  /*13f0*/  HFMA2.MMA R65, -RZ, RZ, 0, 0 ;  /* 0x00000000ff417435 */ /* 0x000fe200000001ff */
[----:B------:R-:W-:Y:S02]  /*1400*/  FMUL.FTZ R59, R59, R52 ;  /* 0x000000343b3b7220 */ /* 0x000fe40000410000 */
[----:B------:R-:W-:Y:S01]  /*1410*/  ISETP.EQ.OR P0, PT, R36, RZ, P0 ;  /* 0x000000ff2400720c */ /* 0x000fe20000702670 */
[----:B------:R-:W-:Y:S02]  /*1420*/  FMUL.FTZ R61, R61, R54 ;  /* 0x000000363d3d7220 */ /* 0x000fe40000410000 */
[----:B------:R-:W-:Y:S02]  /*1430*/  FMUL.FTZ R63, R63, R56 ;  /* 0x000000383f3f7220 */ /* 0x000fe40000410000 */
[----:B------:R-:W-:Y:S02]  /*1440*/  FMUL.FTZ R64, R5, R58 ;  /* 0x0000003a05407220 */ /* 0x000fe40000410000 */
.L_x_2499:
[----:B------:R-:W-:Y:S02]  /*1450*/  SHF.R.S32.HI R11, RZ, 0x1f, R65 ;  /* 0x0000001fff0b7819 */ /* 0x000fe40000011441 */
[----:B------:R-:W-:-:S02]  /*1460*/  MOV R4, R18 ;  /* 0x0000001200047202 */ /* 0x000fc40000000f00 */
[----:B------:R-:W-:Y:S01]  /*1470*/  MOV R5, R41 ;  /* 0x0000002900057202 */ /* 0x000fe20000000f00 */
[C---:B------:R-:W-:Y:S01]  /*1480*/  IMAD R6, R11.reuse, c[0x0][0x188], RZ ;  /* 0x000062000b067a24 */ /* 0x040fe200078e02ff */
[----:B------:R-:W-:Y:S01]  /*1490*/  MOV R13, 0xffffff80 ;  /* 0xffffff80000d7802 */ /* 0x000fe20000000f00 */
[----:B------:R-:W-:Y:S02]  /*14a0*/  IMAD R10, R11, c[0x0][0x1a0], RZ ;  /* 0x000068000b0a7a24 */ /* 0x000fe400078e02ff */
[----:B------:R-:W-:-:S04]  /*14b0*/  IMAD.WIDE.U32 R8, R65, c[0x0][0x188], R4 ;  /* 0x0000620041087a25 */ /* 0x000fc800078e0004 */
[C---:B------:R-:W-:Y:S01]  /*14c0*/  IMAD R7, R65.reuse, c[0x0][0x18c], R6 ;  /* 0x0000630041077a24 */ /* 0x040fe200078e0206 */
[----:B------:R-:W-:Y:S01]  /*14d0*/  LEA R6, P1, R8, c[0x0][0x220], 0x3 ;  /* 0x0000880008067a11 */ /* 0x000fe200078218ff */
[----:B------:R-:W-:Y:S02]  /*14e0*/  IMAD R50, R36, R13, c[0x0][0x168] ;  /* 0x00005a0024327624 */ /* 0x000fe400078e020d */
[----:B------:R-:W-:Y:S01]  /*14f0*/  IMAD.WIDE.U32 R4, R65, c[0x0][0x1a0], R2 ;  /* 0x0000680041047a25 */ /* 0x000fe200078e0002 */
[----:B------:R-:W-:Y:S02]  /*1500*/  IADD3 R7, R9, R7, RZ ;  /* 0x0000000709077210 */ /* 0x000fe40007ffe0ff */
[----:B------:R-:W-:Y:S01]  /*1510*/  SHF.L.U32 R13, R50, 0x1, RZ ;  /* 0x00000001320d7819 */ /* 0x000fe200000006ff */
[----:B------:R-:W-:Y:S01]  /*1520*/  IMAD R9, R65, c[0x0][0x1a4], R10 ;  /* 0x0000690041097a24 */ /* 0x000fe200078e020a */
[----:B------:R-:W-:Y:S02]  /*1530*/  LEA.HI.X R7, R8, c[0x0][0x224], R7, 0x3, P1 ;  /* 0x0000890008077a11 */ /* 0x000fe400008f1c07 */
[----:B------:R-:W-:-:S02]  /*1540*/  ISETP.GE.AND P1, PT, R2, R13, PT ;  /* 0x0000000d0200720c */ /* 0x000fc40003f26270 */
[C---:B------:R-:W-:Y:S02]  /*1550*/  LEA R8, P2, R4.reuse, R51, 0x1 ;  /* 0x0000003304087211 */ /* 0x040fe400078408ff */
[----:B------:R-:W-:Y:S01]  /*1560*/  IADD3 R5, R5, R9, RZ ;  /* 0x0000000905057210 */ /* 0x000fe20007ffe0ff */
[----:B------:R-:W2:Y:S01]  /*1570*/  LDG.E.64 R6, [R6.64] ;  /* 0x0000000406067981 */ /* 0x000ea2000c1e1b00 */
[----:B------:R-:W-:Y:S02]  /*1580*/  PRMT R12, RZ, 0x7610, R12 ;  /* 0x00007610ff0c7816 */ /* 0x000fe4000000000c */
[----:B------:R-:W-:Y:S02]  /*1590*/  LEA.HI.X R9, R4, R53, R5, 0x1, P2 ;  /* 0x0000003504097211 */ /* 0x000fe400010f0c05 */
[-C--:B------:R-:W-:Y:S02]  /*15a0*/  ISETP.GE.AND P2, PT, R42, R13.reuse, PT ;  /* 0x0000000d2a00720c */ /* 0x080fe40003f46270 */
[-C--:B------:R-:W-:Y:S01]  /*15b0*/  ISETP.GE.AND P3, PT, R44, R13.reuse, PT ;  /* 0x0000000d2c00720c */ /* 0x080fe20003f66270 */
[----:B------:R0:W3:Y:S01]  /*15c0*/  @!P1 LDG.E.U16 R12, [R8.64] ;  /* 0x00000004080c9981 */ /* 0x0000e2000c1e1500 */
[----:B------:R-:W-:-:S02]  /*15d0*/  ISETP.GE.AND P1, PT, R46, R13, PT ;  /* 0x0000000d2e00720c */ /* 0x000fc40003f26270 */
[----:B------:R-:W-:Y:S02]  /*15e0*/  PRMT R15, RZ, 0x7610, R15 ;  /* 0x00007610ff0f7816 */ /* 0x000fe4000000000f */
[----:B------:R-:W-:Y:S02]  /*15f0*/  PRMT R24, RZ, 0x7610, R24 ;  /* 0x00007610ff187816 */ /* 0x000fe40000000018 */
[----:B------:R-:W-:Y:S02]  /*1600*/  PRMT R26, RZ, 0x7610, R26 ;  /* 0x00007610ff1a7816 */ /* 0x000fe4000000001a */
[-C--:B------:R-:W-:Y:S01]  /*1610*/  ISETP.GE.AND P4, PT, R45, R13.reuse, PT ;  /* 0x0000000d2d00720c */ /* 0x080fe20003f86270 */
[----:B------:R0:W4:Y:S01]  /*1620*/  @!P2 LDG.E.U16 R15, [R8.64+0x40] ;  /* 0x00004004080fa981 */ /* 0x000122000c1e1500 */
[-C--:B------:R-:W-:Y:S02]  /*1630*/  ISETP.GE.AND P2, PT, R47, R13.reuse, PT ;  /* 0x0000000d2f00720c */ /* 0x080fe40003f46270 */
[----:B------:R-:W-:Y:S01]  /*1640*/  PRMT R25, RZ, 0x7610, R25 ;  /* 0x00007610ff197816 */ /* 0x000fe20000000019 */
        /* <DEDUP_REMOVED lines=11> */
[----:B------:R-:W-:-:S02]  /*1700*/  LEA.HI.SX32 R10, R35, R35, 0x1b ;  /* 0x00000023230a7211 */ /* 0x000fc400078fdaff */
[C---:B------:R-:W-:Y:S02]  /*1710*/  IADD3 R66, R35.reuse, 0x20, RZ ;  /* 0x0000002023427810 */ /* 0x040fe40007ffe0ff */
[C---:B------:R-:W-:Y:S02]  /*1720*/  IADD3 R68, R35.reuse, 0x40, RZ ;  /* 0x0000004023447810 */ /* 0x040fe40007ffe0ff */
[----:B0-----:R-:W-:Y:S02]  /*1730*/  IADD3 R8, R35, 0x80, RZ ;  /* 0x0000008023087810 */ /* 0x001fe40007ffe0ff */
[----:B------:R-:W-:Y:S02]  /*1740*/  SHF.L.U32 R27, R10, 0x1, RZ ;  /* 0x000000010a1b7819 */ /* 0x000fe400000006ff */
[-C--:B------:R-:W-:Y:S02]  /*1750*/  LEA.HI.SX32 R8, R8, R35.reuse, 0x1b ;  /* 0x0000002308087211 */ /* 0x080fe400078fdaff */
[----:B------:R-:W-:-:S02]  /*1760*/  LEA.HI.SX32 R66, R66, R35, 0x1b ;  /* 0x0000002342427211 */ /* 0x000fc400078fdaff */
[----:B------:R-:W-:Y:S02]  /*1770*/  LEA.HI.SX32 R68, R68, R35, 0x1b ;  /* 0x0000002344447211 */ /* 0x000fe400078fdaff */
[C---:B------:R-:W-:Y:S02]  /*1780*/  IADD3 R70, R35.reuse, 0x60, RZ ;  /* 0x0000006023467810 */ /* 0x040fe40007ffe0ff */
[----:B------:R-:W-:Y:S02]  /*1790*/  SHF.L.U32 R69, R8, 0x1, RZ ;  /* 0x0000000108457819 */ /* 0x000fe400000006ff */
[----:B------:R-:W-:Y:S02]  /*17a0*/  SHF.L.U32 R72, R66, 0x1, RZ ;  /* 0x0000000142487819 */ /* 0x000fe400000006ff */
[C---:B------:R-:W-:Y:S02]  /*17b0*/  IADD3 R8, R35.reuse, 0xa0, RZ ;  /* 0x000000a023087810 */ /* 0x040fe40007ffe0ff */
[----:B------:R-:W-:-:S02]  /*17c0*/  IADD3 R66, R35, 0xc0, RZ ;  /* 0x000000c023427810 */ /* 0x000fc40007ffe0ff */
[-C--:B------:R-:W-:Y:S02]  /*17d0*/  LEA.HI.SX32 R70, R70, R35.reuse, 0x1b ;  /* 0x0000002346467211 */ /* 0x080fe400078fdaff */
[-C--:B------:R-:W-:Y:S02]  /*17e0*/  LEA.HI.SX32 R8, R8, R35.reuse, 0x1b ;  /* 0x0000002308087211 */ /* 0x080fe400078fdaff */
[----:B------:R-:W-:Y:S02]  /*17f0*/  LEA.HI.SX32 R66, R66, R35, 0x1b ;  /* 0x0000002342427211 */ /* 0x000fe400078fdaff */
[----:B------:R-:W-:Y:S02]  /*1800*/  SHF.L.U32 R70, R70, 0x1, RZ ;  /* 0x0000000146467819 */ /* 0x000fe400000006ff */
[----:B------:R-:W-:Y:S02]  /*1810*/  SHF.L.U32 R73, R8, 0x1, RZ ;  /* 0x0000000108497819 */ /* 0x000fe400000006ff */
[----:B------:R-:W-:-:S02]  /*1820*/  SHF.L.U32 R74, R66, 0x1, RZ ;  /* 0x00000001424a7819 */ /* 0x000fc400000006ff */
[----:B------:R-:W0:Y:S01]  /*1830*/  S2R R66, SR_TID.X ;  /* 0x0000000000427919 */ /* 0x000e220000002100 */
[----:B------:R-:W-:Y:S01]  /*1840*/  ISETP.GE.U32.AND P3, PT, R39, R50, PT ;  /* 0x000000322700720c */ /* 0x000fe20003f66070 */
[----:B--2---:R-:W-:-:S04]  /*1850*/  FMUL.FTZ R13, R7, R52 ;  /* 0x00000034070d7220 */ /* 0x004fc80000410000 */
[----:B------:R-:W-:Y:S02]  /*1860*/  FMUL.RZ R67, R13, 0.15915493667125701904 ;  /* 0x3e22f9830d437820 */ /* 0x000fe4000040c000 */
[----:B------:R-:W-:Y:S01]  /*1870*/  FMUL.FTZ R13, R6, 1.4426950216293334961 ;  /* 0x3fb8aa3b060d7820 */ /* 0x000fe20000410000 */
[----:B---3--:R1:W-:Y:S01]  /*1880*/  STS.U16 [R27], R12 ;  /* 0x0000000c1b007388 */ /* 0x0083e20000000400 */
[----:B------:R-:W-:Y:S01]  /*1890*/  MUFU.SIN R10, R67 ;  /* 0x00000043000a7308 */ /* 0x000fe20000000400 */
[----:B-1----:R-:W-:-:S07]  /*18a0*/  SHF.L.U32 R27, R68, 0x1, RZ ;  /* 0x00000001441b7819 */ /* 0x002fce00000006ff */
[----:B------:R1:W-:Y:S01]  /*18b0*/  MUFU.COS R6, R67 ;  /* 0x0000004300067308 */ /* 0x0003e20000000000 */
[C---:B------:R-:W-:Y:S01]  /*18c0*/  IADD3 R68, R35.reuse, 0xe0, RZ ;  /* 0x000000e023447810 */ /* 0x040fe20007ffe0ff */
[----:B----4-:R-:W-:Y:S03]  /*18d0*/  STS.U16 [R72+0x40], R15 ;  /* 0x0000400f48007388 */ /* 0x010fe60000000400 */
[----:B------:R-:W-:Y:S01]  /*18e0*/  LEA.HI.SX32 R68, R68, R35, 0x1b ;  /* 0x0000002344447211 */ /* 0x000fe200078fdaff */
[----:B-----5:R2:W-:Y:S01]  /*18f0*/  STS.U16 [R27+0x80], R24 ;  /* 0x000080181b007388 */ /* 0x0205e20000000400 */
[----:B-1----:R-:W-:Y:S02]  /*1900*/  SHF.L.U32 R67, R35, 0x3, RZ ;  /* 0x0000000323437819 */ /* 0x002fe400000006ff */
[----:B------:R-:W-:Y:S01]  /*1910*/  SHF.L.U32 R75, R68, 0x1, RZ ;  /* 0x00000001444b7819 */ /* 0x000fe200000006ff */
[----:B------:R-:W-:Y:S01]  /*1920*/  STS.U16 [R70+0xc0], R25 ;  /* 0x0000c01946007388 */ /* 0x000fe20000000400 */
[----:B--2---:R-:W-:-:S03]  /*1930*/  LEA.HI.SX32 R27, R67, R67, 0x1b ;  /* 0x00000043431b7211 */ /* 0x004fc600078fdaff */
[----:B------:R1:W-:Y:S01]  /*1940*/  STS.U16 [R69+0x100], R26 ;  /* 0x0001001a45007388 */ /* 0x0003e20000000400 */
[----:B------:R-:W-:-:S03]  /*1950*/  SHF.L.U32 R27, R27, 0x1, RZ ;  /* 0x000000011b1b7819 */ /* 0x000fc600000006ff */
[----:B------:R-:W-:Y:S04]  /*1960*/  STS.U16 [R73+0x140], R14 ;  /* 0x0001400e49007388 */ /* 0x000fe80000000400 */
[----:B------:R-:W-:Y:S04]  /*1970*/  STS.U16 [R74+0x180], R5 ;  /* 0x000180054a007388 */ /* 0x000fe80000000400 */
[----:B------:R2:W-:Y:S01]  /*1980*/  STS.U16 [R75+0x1c0], R4 ;  /* 0x0001c0044b007388 */ /* 0x0005e20000000400 */
[----:B------:R-:W-:-:S06]  /*1990*/  NOP ;  /* 0x0000000000007918 */ /* 0x000fcc0000000000 */
[----:B------:R-:W3:Y:S04]  /*19a0*/  LDS.U16 R70, [R27] ;  /* 0x000000001b467984 */ /* 0x000ee80000000400 */
[----:B------:R-:W-:Y:S04]  /*19b0*/  LDS.U16 R68, [R27+0x2] ;  /* 0x000002001b447984 */ /* 0x000fe80000000400 */
[----:B------:R-:W-:Y:S01]  /*19c0*/  LDS.U16 R69, [R27+0x6] ;  /* 0x000006001b457984 */ /* 0x000fe20000000400 */
[----:B------:R-:W-:-:S03]  /*19d0*/  FMUL.FTZ R8, R13, R54 ;  /* 0x000000360d087220 */ /* 0x000fc60000410000 */
[----:B------:R-:W4:Y:S01]  /*19e0*/  LDS.U16 R14, [R27+0x4] ;  /* 0x000004001b0e7984 */ /* 0x000f220000000400 */
[----:B-1----:R1:W-:Y:S01]  /*19f0*/  MUFU.EX2 R26, R8 ;  /* 0x00000008001a7308 */ /* 0x0023e20000000800 */
[C---:B------:R-:W-:Y:S01]  /*1a00*/  FMUL.FTZ R25, R7.reuse, R56 ;  /* 0x0000003807197220 */ /* 0x040fe20000410000 */
[----:B--2---:R-:W-:Y:S02]  /*1a10*/  MOV R4, R16 ;  /* 0x0000001000047202 */ /* 0x004fe40000000f00 */
[----:B------:R-:W-:Y:S01]  /*1a20*/  MOV R5, R43 ;  /* 0x0000002b00057202 */ /* 0x000fe20000000f00 */
[----:B------:R-:W-:Y:S02]  /*1a30*/  FMUL.FTZ R12, R7, R54 ;  /* 0x00000036070c7220 */ /* 0x000fe40000410000 */
[----:B-1----:R-:W-:Y:S02]  /*1a40*/  IMAD R8, R11, c[0x0][0x1c0], RZ ;  /* 0x000070000b087a24 */ /* 0x002fe400078e02ff */
[----:B------:R-:W-:-:S02]  /*1a50*/  FMUL.FTZ R24, R13, R56 ;  /* 0x000000380d187220 */ /* 0x000fc40000410000 */
[----:B------:R-:W-:Y:S02]  /*1a60*/  FMUL.RZ R74, R25, 0.15915493667125701904 ;  /* 0x3e22f983194a7820 */ /* 0x000fe4000040c000 */
[C---:B------:R-:W-:Y:S01]  /*1a70*/  IMAD.WIDE.U32 R4, R65.reuse, c[0x0][0x1c0], R4 ;  /* 0x0000700041047a25 */ /* 0x040fe200078e0004 */
[----:B------:R1:W-:Y:S03]  /*1a80*/  MUFU.EX2 R72, R24 ;  /* 0x0000001800487308 */ /* 0x0003e60000000800 */
[----:B------:R-:W-:Y:S02]  /*1a90*/  IMAD R11, R65, c[0x0][0x1c4], R8 ;  /* 0x00007100410b7a24 */ /* 0x000fe400078e0208 */
[----:B------:R-:W-:Y:S01]  /*1aa0*/  FMUL.RZ R76, R12, 0.15915493667125701904 ;  /* 0x3e22f9830c4c7820 */ /* 0x000fe2000040c000 */
[----:B0-----:R-:W-:Y:S02]  /*1ab0*/  SHF.L.U32 R25, R66, 0x2, RZ ;  /* 0x0000000242197819 */ /* 0x001fe400000006ff */
[----:B------:R-:W0:Y:S01]  /*1ac0*/  MUFU.COS R75, R74 ;  /* 0x0000004a004b7308 */ /* 0x000e220000000000 */
[----:B------:R-:W-:-:S02]  /*1ad0*/  IADD3 R5, R5, R11, RZ ;  /* 0x0000000b05057210 */ /* 0x000fc40007ffe0ff */
[----:B-1----:R-:W-:Y:S01]  /*1ae0*/  LEA R24, P2, R4, c[0x0][0x230], 0x3 ;  /* 0x00008c0004187a11 */ /* 0x002fe200078418ff */
[----:B------:R-:W-:-:S04]  /*1af0*/  FMUL.FTZ R9, R13, R52 ;  /* 0x000000340d097220 */ /* 0x000fc80000410000 */
[----:B------:R-:W1:Y:S01]  /*1b00*/  MUFU.SIN R73, R74 ;  /* 0x0000004a00497308 */ /* 0x000e620000000400 */
[----:B------:R-:W-:Y:S01]  /*1b10*/  ISETP.GE.U32.AND P1, PT, R25, R50, PT ;  /* 0x000000321900720c */ /* 0x000fe20003f26070 */
[----:B------:R-:W-:Y:S01]  /*1b20*/  LDS.U16 R11, [R27+0xa] ;  /* 0x00000a001b0b7984 */ /* 0x000fe20000000400 */
[----:B------:R-:W-:-:S03]  /*1b30*/  LEA.HI.X R25, R4, c[0x0][0x234], R5, 0x3, P2 ;  /* 0x00008d0004197a11 */ /* 0x000fc600010f1c05 */
[----:B------:R-:W2:Y:S02]  /*1b40*/  LDS.U16 R5, [R27+0x8] ;  /* 0x000008001b057984 */ /* 0x000ea40000000400 */
[----:B------:R-:W5:Y:S01]  /*1b50*/  MUFU.SIN R12, R76 ;  /* 0x0000004c000c7308 */ /* 0x000f620000000400 */
[----:B---3--:R-:W-:-:S07]  /*1b60*/  HADD2.F32 R70, -RZ, R70.H0_H0 ;  /* 0x20000046ff467230 */ /* 0x008fce0000004100 */
[----:B------:R0:W3:Y:S01]  /*1b70*/  MUFU.COS R15, R76 ;  /* 0x0000004c000f7308 */ /* 0x0000e20000000000 */
[----:B------:R-:W-:Y:S01]  /*1b80*/  ISETP.GE.U32.AND P2, PT, R38, R50, PT ;  /* 0x000000322600720c */ /* 0x000fe20003f46070 */
[----:B------:R-:W-:Y:S01]  /*1b90*/  FMUL.FTZ R70, R59, R70 ;  /* 0x000000463b467220 */ /* 0x000fe20000410000 */
[----:B------:R-:W-:Y:S01]  /*1ba0*/  LDS.U16 R4, [R27+0xc] ;  /* 0x00000c001b047984 */ /* 0x000fe20000000400 */
[-C--:B------:R-:W-:Y:S01]  /*1bb0*/  FMUL.FTZ R13, R13, R58.reuse ;  /* 0x0000003a0d0d7220 */ /* 0x080fe20000410000 */
[----:B----4-:R-:W-:Y:S01]  /*1bc0*/  HADD2.F32 R14, -RZ, R14.H0_H0 ;  /* 0x2000000eff0e7230 */ /* 0x010fe20000004100 */
[----:B------:R-:W-:Y:S01]  /*1bd0*/  FMUL.FTZ R8, R7, R58 ;  /* 0x0000003a07087220 */ /* 0x000fe20000410000 */
[----:B------:R-:W4:Y:S01]  /*1be0*/  LDG.E.64 R24, [R24.64] ;  /* 0x0000000418187981 */ /* 0x000f22000c1e1b00 */
[C---:B0-----:R-:W-:Y:S01]  /*1bf0*/  FMUL.FTZ R76, R72.reuse, R75 ;  /* 0x0000004b484c7220 */ /* 0x041fe20000410000 */
[----:B------:R-:W0:Y:S01]  /*1c00*/  MUFU.EX2 R9, R9 ;  /* 0x0000000900097308 */ /* 0x000e220000000800 */
[----:B-1----:R-:W-:Y:S01]  /*1c10*/  FMUL.FTZ R75, R72, R73 ;  /* 0x00000049484b7220 */ /* 0x002fe20000410000 */
[----:B------:R-:W-:Y:S01]  /*1c20*/  HADD2.F32 R72, -RZ, R68.H0_H0 ;  /* 0x20000044ff487230 */ /* 0x000fe20000004100 */
[----:B-----5:R-:W-:-:S04]  /*1c30*/  FMUL.FTZ R12, R26, R12 ;  /* 0x0000000c1a0c7220 */ /* 0x020fc80000410000 */
[----:B------:R-:W-:Y:S01]  /*1c40*/  FMUL.FTZ R73, R59, R72 ;  /* 0x000000483b497220 */ /* 0x000fe20000410000 */
[----:B------:R-:W-:Y:S01]  /*1c50*/  FSEL R68, R12, RZ, !P2 ;  /* 0x000000ff0c447208 */ /* 0x000fe20005000000 */
[----:B------:R-:W-:Y:S01]  /*1c60*/  HADD2.F32 R72, -RZ, R69.H0_H0 ;  /* 0x20000045ff487230 */ /* 0x000fe20000004100 */
[----:B---3--:R-:W-:Y:S01]  /*1c70*/  FMUL.FTZ R15, R26, R15 ;  /* 0x0000000f1a0f7220 */ /* 0x008fe20000410000 */
[----:B------:R-:W1:Y:S01]  /*1c80*/  LDS.U16 R12, [R27+0xe] ;  /* 0x00000e001b0c7984 */ /* 0x000e620000000400 */
[----:B------:R-:W-:Y:S01]  /*1c90*/  FSEL R69, R70, RZ, !P1 ;  /* 0x000000ff46457208 */ /* 0x000fe20004800000 */
[----:B------:R3:W-:Y:S01]  /*1ca0*/  MUFU.EX2 R7, R13 ;  /* 0x0000000d00077308 */ /* 0x0007e20000000800 */
[----:B------:R-:W-:Y:S01]  /*1cb0*/  FMUL.FTZ R72, R61, R72 ;  /* 0x000000483d487220 */ /* 0x000fe20000410000 */
[----:B------:R-:W-:Y:S01]  /*1cc0*/  FSEL R70, R15, 1, !P2 ;  /* 0x3f8000000f467808 */ /* 0x000fe20005000000 */
[----:B------:R-:W-:Y:S01]  /*1cd0*/  FMUL.RZ R74, R8, 0.15915493667125701904 ;  /* 0x3e22f983084a7820 */ /* 0x000fe2000040c000 */
[----:B------:R-:W-:Y:S01]  /*1ce0*/  FSEL R73, R73, RZ, !P1 ;  /* 0x000000ff49497208 */ /* 0x000fe20004800000 */
[----:B------:R-:W-:Y:S01]  /*1cf0*/  FMUL.FTZ R14, R61, R14 ;  /* 0x0000000e3d0e7220 */ /* 0x000fe20000410000 */
[----:B------:R-:W-:Y:S01]  /*1d00*/  FSEL R72, R72, RZ, !P2 ;  /* 0x000000ff48487208 */ /* 0x000fe20005000000 */
[----:B---3--:R-:W-:Y:S01]  /*1d10*/  FMUL.FTZ R13, R69, R68 ;  /* 0x00000044450d7220 */ /* 0x008fe20000410000 */
[----:B------:R-:W3:Y:S01]  /*1d20*/  MUFU.SIN R8, R74 ;  /* 0x0000004a00087308 */ /* 0x000ee20000000400 */
[----:B0-----:R-:W-:-:S02]  /*1d30*/  FMUL.FTZ R87, R9, R6 ;  /* 0x0000000609577220 */ /* 0x001fc40000410000 */
[C---:B------:R-:W-:Y:S02]  /*1d40*/  FMUL.FTZ R6, R73.reuse, R68 ;  /* 0x0000004449067220 */ /* 0x040fe40000410000 */
[-C--:B------:R-:W-:Y:S01]  /*1d50*/  FFMA.FTZ R15, R73, R70.reuse, R13 ;  /* 0x00000046490f7223 */ /* 0x080fe2000001000d */
[----:B------:R-:W-:Y:S02]  /*1d60*/  FSEL R75, R75, RZ, !P3 ;  /* 0x000000ff4b4b7208 */ /* 0x000fe40005800000 */
[----:B------:R0:W5:Y:S01]  /*1d70*/  MUFU.COS R26, R74 ;  /* 0x0000004a001a7308 */ /* 0x0001620000000000 */
[----:B------:R-:W-:Y:S02]  /*1d80*/  FFMA.FTZ R13, R69, R70, -R6 ;  /* 0x00000046450d7223 */ /* 0x000fe40000010806 */
[----:B------:R-:W-:Y:S01]  /*1d90*/  FADD.FTZ R15, R72, R15 ;  /* 0x0000000f480f7221 */ /* 0x000fe20000010000 */
[----:B------:R-:W-:Y:S02]  /*1da0*/  FSEL R76, R76, 1, !P3 ;  /* 0x3f8000004c4c7808 */ /* 0x000fe40005800000 */
[----:B0-----:R-:W-:Y:S01]  /*1db0*/  FSEL R74, R14, RZ, !P2 ;  /* 0x000000ff0e4a7208 */ /* 0x001fe20005000000 */
[----:B------:R-:W-:-:S04]  /*1dc0*/  FMUL.FTZ R6, R75, R15 ;  /* 0x0000000f4b067220 */ /* 0x000fc80000410000 */
[----:B------:R-:W-:-:S04]  /*1dd0*/  FADD.FTZ R13, R74, R13 ;  /* 0x0000000d4a0d7221 */ /* 0x000fc80000010000 */
[-C--:B------:R-:W-:Y:S01]  /*1de0*/  FFMA.FTZ R14, R76, R13.reuse, -R6 ;  /* 0x0000000d4c0e7223 */ /* 0x080fe20000010806 */
[----:B--2---:R-:W-:Y:S01]  /*1df0*/  HADD2.F32 R6, -RZ, R5.H0_H0 ;  /* 0x20000005ff067230 */ /* 0x004fe20000004100 */
[----:B------:R-:W-:Y:S02]  /*1e00*/  FMUL.FTZ R10, R9, R10 ;  /* 0x0000000a090a7220 */ /* 0x000fe40000410000 */
[----:B---3--:R-:W-:Y:S01]  /*1e10*/  FMUL.FTZ R81, R7, R8 ;  /* 0x0000000807517220 */ /* 0x008fe20000410000 */
[----:B------:R-:W-:Y:S01]  /*1e20*/  HADD2.F32 R8, -RZ, R11.H0_H0 ;  /* 0x2000000bff087230 */ /* 0x000fe20000004100 */
[----:B------:R-:W-:Y:S01]  /*1e30*/  FMUL.FTZ R6, R63, R6 ;  /* 0x000000063f067220 */ /* 0x000fe20000410000 */
[----:B------:R-:W-:Y:S01]  /*1e40*/  FSEL R85, R10, RZ, !P1 ;  /* 0x000000ff0a557208 */ /* 0x000fe20004800000 */
[----:B------:R-:W-:Y:S01]  /*1e50*/  FMUL.FTZ R9, R75, R13 ;  /* 0x0000000d4b097220 */ /* 0x000fe20000410000 */
[----:B------:R-:W-:Y:S01]  /*1e60*/  ISETP.GE.U32.AND P2, PT, R40, R50, PT ;  /* 0x000000322800720c */ /* 0x000fe20003f46070 */
[----:B------:R-:W-:Y:S01]  /*1e70*/  FMUL.FTZ R8, R63, R8 ;  /* 0x000000083f087220 */ /* 0x000fe20000410000 */
[----:B------:R-:W-:Y:S01]  /*1e80*/  FSEL R83, R6, RZ, !P3 ;  /* 0x000000ff06537208 */ /* 0x000fe20005800000 */
[----:B------:R-:W-:Y:S01]  /*1e90*/  FMUL.FTZ R5, R85, R68 ;  /* 0x0000004455057220 */ /* 0x000fe20000410000 */
[----:B------:R-:W-:Y:S01]  /*1ea0*/  FSEL R87, R87, 1, !P1 ;  /* 0x3f80000057577808 */ /* 0x000fe20004800000 */
[----:B-----5:R-:W-:Y:S01]  /*1eb0*/  FMUL.FTZ R26, R7, R26 ;  /* 0x0000001a071a7220 */ /* 0x020fe20000410000 */
[----:B------:R-:W-:Y:S01]  /*1ec0*/  FSEL R81, R81, RZ, !P2 ;  /* 0x000000ff51517208 */ /* 0x000fe20005000000 */
[----:B------:R-:W-:Y:S01]  /*1ed0*/  FFMA.FTZ R15, R76, R15, R9 ;  /* 0x0000000f4c0f7223 */ /* 0x000fe20000010009 */
[----:B------:R-:W-:Y:S01]  /*1ee0*/  FSEL R82, R8, RZ, !P3 ;  /* 0x000000ff08527208 */ /* 0x000fe20005800000 */
[----:B------:R-:W-:Y:S01]  /*1ef0*/  FADD.FTZ R14, R83, R14 ;  /* 0x0000000e530e7221 */ /* 0x000fe20000010000 */
[----:B-1----:R-:W-:Y:S01]  /*1f00*/  HADD2.F32 R7, -RZ, R12.H0_H0 ;  /* 0x2000000cff077230 */ /* 0x002fe20000004100 */
[C---:B------:R-:W-:Y:S01]  /*1f10*/  FFMA.FTZ R6, R87.reuse, R70, -R5 ;  /* 0x0000004657067223 */ /* 0x040fe20000010805 */
[----:B------:R-:W-:Y:S01]  /*1f20*/  HADD2.F32 R5, -RZ, R4.H0_H0 ;  /* 0x20000004ff057230 */ /* 0x000fe20000004100 */
[----:B------:R-:W-:Y:S01]  /*1f30*/  FSEL R80, R26, 1, !P2 ;  /* 0x3f8000001a507808 */ /* 0x000fe20005000000 */
[----:B------:R-:W-:-:S02]  /*1f40*/  FMUL.FTZ R9, R87, R68 ;  /* 0x0000004457097220 */ /* 0x000fc40000410000 */
[----:B------:R-:W-:Y:S02]  /*1f50*/  FADD.FTZ R15, R82, R15 ;  /* 0x0000000f520f7221 */ /* 0x000fe40000010000 */
[----:B------:R-:W-:Y:S02]  /*1f60*/  FMUL.FTZ R4, R81, R14 ;  /* 0x0000000e51047220 */ /* 0x000fe40000410000 */
[C---:B------:R-:W-:Y:S02]  /*1f70*/  FMUL.FTZ R7, R64.reuse, R7 ;  /* 0x0000000740077220 */ /* 0x040fe40000410000 */
[----:B------:R-:W-:Y:S02]  /*1f80*/  FMUL.FTZ R5, R64, R5 ;  /* 0x0000000540057220 */ /* 0x000fe40000410000 */
[----:B------:R-:W-:Y:S02]  /*1f90*/  FFMA.FTZ R9, R85, R70, R9 ;  /* 0x0000004655097223 */ /* 0x000fe40000010009 */
[----:B------:R-:W-:-:S02]  /*1fa0*/  FFMA.FTZ R13, R80, R15, R4 ;  /* 0x0000000f500d7223 */ /* 0x000fc40000010004 */
[----:B------:R-:W-:Y:S01]  /*1fb0*/  FMUL.FTZ R15, R81, R15 ;  /* 0x0000000f510f7220 */ /* 0x000fe20000410000 */
[----:B------:R-:W-:Y:S01]  /*1fc0*/  FSEL R78, R7, RZ, !P2 ;  /* 0x000000ff074e7208 */ /* 0x000fe20005000000 */
[----:B------:R-:W-:Y:S01]  /*1fd0*/  FMUL.FTZ R11, R75, R9 ;  /* 0x000000094b0b7220 */ /* 0x000fe20000410000 */
[----:B------:R-:W-:Y:S01]  /*1fe0*/  FSEL R77, R5, RZ, !P2 ;  /* 0x000000ff054d7208 */ /* 0x000fe20005000000 */
[----:B------:R-:W-:Y:S02]  /*1ff0*/  FFMA.FTZ R14, R80, R14, -R15 ;  /* 0x0000000e500e7223 */ /* 0x000fe4000001080f */
[-C--:B------:R-:W-:Y:S02]  /*2000*/  FMUL.FTZ R4, R75, R6.reuse ;  /* 0x000000064b047220 */ /* 0x080fe40000410000 */
[----:B------:R-:W-:Y:S02]  /*2010*/  FFMA.FTZ R11, R76, R6, -R11 ;  /* 0x000000064c0b7223 */ /* 0x000fe4000001080b */
[----:B------:R-:W-:-:S02]  /*2020*/  FADD.FTZ R7, R78, R13 ;  /* 0x0000000d4e077221 */ /* 0x000fc40000010000 */
[----:B------:R-:W-:Y:S02]  /*2030*/  FADD.FTZ R6, R77, R14 ;  /* 0x0000000e4d067221 */ /* 0x000fe40000010000 */
[----:B------:R-:W-:Y:S01]  /*2040*/  FFMA.FTZ R4, R76, R9, R4 ;  /* 0x000000094c047223 */ /* 0x000fe20000010004 */
[----:B------:R-:W0:Y:S01]  /*2050*/  SHFL.UP PT, R12, R7, 0x1, RZ ;  /* 0x04200000070c7989 */ /* 0x000e2200000e00ff */
[CC--:B------:R-:W-:Y:S02]  /*2060*/  FMUL.FTZ R9, R81.reuse, R11.reuse ;  /* 0x0000000b51097220 */ /* 0x0c0fe40000410000 */
[-C--:B------:R-:W-:Y:S01]  /*2070*/  FMUL.FTZ R5, R81, R4.reuse ;  /* 0x0000000451057220 */ /* 0x080fe20000410000 */
[----:B------:R-:W1:Y:S01]  /*2080*/  SHFL.UP PT, R10, R6, 0x1, RZ ;  /* 0x04200000060a7989 */ /* 0x000e6200000e00ff */
[C---:B------:R-:W-:Y:S02]  /*2090*/  FFMA.FTZ R9, R80.reuse, R4, R9 ;  /* 0x0000000450097223 */ /* 0x040fe40000010009 */
[----:B------:R-:W-:-:S03]  /*20a0*/  FFMA.FTZ R4, R80, R11, -R5 ;  /* 0x0000000b50047223 */ /* 0x000fc60000010805 */
[----:B------:R-:W-:Y:S04]  /*20b0*/  SHFL.UP PT, R8, R9, 0x1, RZ ;  /* 0x0420000009087989 */ /* 0x000fe800000e00ff */
[----:B------:R-:W2:Y:S01]  /*20c0*/  SHFL.UP PT, R5, R4, 0x1, RZ ;  /* 0x0420000004057989 */ /* 0x000ea200000e00ff */
        /* <DEDUP_REMOVED lines=8> */
[-C--:B------:R-:W-:Y:S01]  /*2150*/  FMUL.FTZ R10, R9, R8.reuse ;  /* 0x00000008090a7220 */ /* 0x080fe20000410000 */
[----:B------:R-:W0:Y:S01]  /*2160*/  SHFL.UP PT, R13, R6, 0x2, RZ ;  /* 0x04400000060d7989 */ /* 0x000e2200000e00ff */
[----:B------:R-:W-:-:S03]  /*2170*/  FFMA.FTZ R8, R4, R8, R11 ;  /* 0x0000000804087223 */ /* 0x000fc6000001000b */
        /* <DEDUP_REMOVED lines=41> */
[----:B--2---:R-:W-:Y:S02]  /*2410*/  FMUL.FTZ R10, R8, R5 ;  /* 0x00000005080a7220 */ /* 0x004fe40000410000 */
[C---:B------:R-:W-:Y:S02]  /*2420*/  FFMA.FTZ R12, R4.reuse, R27, R11 ;  /* 0x0000001b040c7223 */ /* 0x040fe4000001000b */
[-C--:B---3--:R-:W-:Y:S02]  /*2430*/  FFMA.FTZ R11, R4, R9.reuse, R10 ;  /* 0x00000009040b7223 */ /* 0x088fe4000001000a */
[----:B------:R-:W-:Y:S02]  /*2440*/  FMUL.FTZ R9, R8, R9 ;  /* 0x0000000908097220 */ /* 0x000fe40000410000 */
[----:B------:R-:W-:Y:S02]  /*2450*/  @P1 FADD.FTZ R7, R7, R12 ;  /* 0x0000000c07071221 */ /* 0x000fe40000010000 */
[----:B------:R-:W-:-:S02]  /*2460*/  @P1 FFMA.FTZ R4, R4, R5, -R9 ;  /* 0x0000000504041223 */ /* 0x000fc40000010809 */
[----:B------:R-:W-:Y:S01]  /*2470*/  @P1 FADD.FTZ R6, R6, R15 ;  /* 0x0000000f06061221 */ /* 0x000fe20000010000 */
[----:B------:R-:W0:Y:S01]  /*2480*/  SHFL.UP PT, R10, R7, 0x10, RZ ;  /* 0x06000000070a7989 */ /* 0x000e2200000e00ff */
[----:B------:R-:W-:-:S03]  /*2490*/  FSEL R11, R8, R11, !P1 ;  /* 0x0000000b080b7208 */ /* 0x000fc60004800000 */
[----:B------:R-:W1:Y:S04]  /*24a0*/  SHFL.UP PT, R5, R4, 0x10, RZ ;  /* 0x0600000004057989 */ /* 0x000e6800000e00ff */
[----:B------:R-:W2:Y:S04]  /*24b0*/  SHFL.UP PT, R9, R6, 0x10, RZ ;  /* 0x0600000006097989 */ /* 0x000ea800000e00ff */
[----:B------:R-:W3:Y:S01]  /*24c0*/  SHFL.UP PT, R8, R11, 0x10, RZ ;  /* 0x060000000b087989 */ /* 0x000ee200000e00ff */
[----:B------:R-:W-:Y:S01]  /*24d0*/  MOV R13, RZ ;  /* 0x000000ff000d7202 */ /* 0x000fe20000000f00 */
[----:B------:R-:W-:Y:S01]  /*24e0*/  CS2R R14, SRZ ;  /* 0x00000000000e7805 */ /* 0x000fe2000001ff00 */
[----:B------:R-:W-:-:S02]  /*24f0*/  MOV R12, 0x3f800000 ;  /* 0x3f800000000c7802 */ /* 0x000fc40000000f00 */
[----:B------:R-:W-:Y:S02]  /*2500*/  SHF.L.U32 R79, R65, 0x4, RZ ;  /* 0x00000004414f7819 */ /* 0x000fe400000006ff */
[----:B------:R-:W-:-:S03]  /*2510*/  ISETP.GE.AND P1, PT, R35, 0x10, PT ;  /* 0x000000102300780c */ /* 0x000fc60003f26270 */
[----:B------:R-:W5:Y:S01]  /*2520*/  @!P0 LDS.128 R12, [R79+0x250] ;  /* 0x000250004f0c8984 */ /* 0x000f620000000c00 */
[----:B0-----:R-:W-:Y:S01]  /*2530*/  FMUL.FTZ R26, R11, R10 ;  /* 0x0000000a0b1a7220 */ /* 0x001fe20000410000 */
[----:B------:R-:W-:Y:S01]  /*2540*/  ISETP.NE.AND P2, PT, R35, 0x1f, PT ;  /* 0x0000001f2300780c */ /* 0x000fe20003f45270 */
[C---:B-1----:R-:W-:Y:S02]  /*2550*/  FMUL.FTZ R27, R11.reuse, R5 ;  /* 0x000000050b1b7220 */ /* 0x042fe40000410000 */
[CC--:B--2---:R-:W-:Y:S02]  /*2560*/  FMUL.FTZ R91, R11.reuse, R9.reuse ;  /* 0x000000090b5b7220 */ /* 0x0c4fe40000410000 */
[C---:B------:R-:W-:Y:S02]  /*2570*/  FFMA.FTZ R89, R4.reuse, R9, -R26 ;  /* 0x0000000904597223 */ /* 0x040fe4000001081a */
[-C--:B---3--:R-:W-:Y:S02]  /*2580*/  FMUL.FTZ R9, R11, R8.reuse ;  /* 0x000000080b097220 */ /* 0x088fe40000410000 */
[----:B------:R-:W-:-:S02]  /*2590*/  FFMA.FTZ R8, R4, R8, R27 ;  /* 0x0000000804087223 */ /* 0x000fc4000001001b */
        /* <DEDUP_REMOVED lines=51> */
[C---:B------:R-:W-:Y:S02]  /*28d0*/  FFMA.FTZ R12, R8.reuse, R12, -R5 ;  /* 0x0000000c080c7223 */ /* 0x040fe40000010805 */
[C---:B------:R-:W-:Y:S02]  /*28e0*/  FMUL.FTZ R4, R81.reuse, R82 ;  /* 0x0000005251047220 */ /* 0x040fe40000410000 */
[C---:B------:R-:W-:Y:S01]  /*28f0*/  FFMA.FTZ R13, R8.reuse, R13, R9 ;  /* 0x0000000d080d7223 */ /* 0x040fe20000010009 */
        /* <DEDUP_REMOVED lines=17> */
.L_x_2498:
[----:B------:R-:W-:Y:S05]  /*2a10*/  BSYNC B0 ;  /* 0x0000000000007941 */ /* 0x000fea0003800000 */
.L_x_2497:
[----:B------:R-:W-:Y:S01]  /*2a20*/  IADD3 R65, R65, 0x1, RZ ;  /* 0x0000000141417810 */ /* 0x000fe20007ffe0ff */
[----:B------:R-:W-:Y:S02]  /*2a30*/  FADD.FTZ R78, R78, R81 ;  /* 0x000000514e4e7221 */ /* 0x000fe40000010000 */
[----:B------:R-:W-:Y:S01]  /*2a40*/  FMUL.FTZ R72, R25, R72 ;  /* 0x0000004819487220 */ /* 0x000fe20000410000 */
[----:B------:R-:W-:Y:S01]  /*2a50*/  ISETP.GE.AND P1, PT, R65, c[0x0][0x16c], PT ;  /* 0x00005b0041007a0c */ /* 0x000fe20003f26270 */
[----:B------:R-:W-:Y:S02]  /*2a60*/  FMUL.FTZ R82, R25, R82 ;  /* 0x0000005219527220 */ /* 0x000fe40000410000 */
[----:B------:R-:W-:Y:S02]  /*2a70*/  FADD.FTZ R6, R77, R6 ;  /* 0x000000064d067221 */ /* 0x000fe40000010000 */
[----:B------:R-:W-:Y:S02]  /*2a80*/  FMUL.FTZ R25, R25, R78 ;  /* 0x0000004e19197220 */ /* 0x000fe40000410000 */
[----:B0-----:R-:W-:-:S02]  /*2a90*/  FFMA.FTZ R4, R24, R69, -R73 ;  /* 0x0000004518047223 */ /* 0x001fc40000010849 */
        /* <DEDUP_REMOVED lines=9> */
.L_x_2496:
        /* <DEDUP_REMOVED lines=33> */
.L_x_2501:
[----:B------:R-:W-:Y:S05]  /*2d40*/  BSYNC B0 ;  /* 0x0000000000007941 */ /* 0x000fea0003800000 */
.L_x_2500:
[----:B------:R-:W-:Y:S01]  /*2d50*/  MOV R5, R27 ;  /* 0x0000001b00057202 */ /* 0x000fe20000000f00 */
[----:B0-----:R-:W-:Y:S01]  /*2d60*/  IMAD R9, R29, c[0x0][0x208], RZ ;  /* 0x000082001d097a24 */ /* 0x001fe200078e02ff */
[C---:B------:R-:W-:Y:S02]  /*2d70*/  LOP3.LUT R7, R33.reuse, 0x20, RZ, 0xfc, !PT ;  /* 0x0000002021077812 */ /* 0x040fe400078efcff */
[----:B------:R-:W-:Y:S01]  /*2d80*/  LOP3.LUT R27, R33, 0x60, RZ, 0xfc, !PT ;  /* 0x00000060211b7812 */ /* 0x000fe200078efcff */
        /* <DEDUP_REMOVED lines=8> */
[----:B------:R-:W-:Y:S02]  /*2e10*/  IADD3.X R5, R9, R8, R5, P4, !PT ;  /* 0x0000000809057210 */ /* 0x000fe400027fe405 */
[----:B------:R-:W-:Y:S02]  /*2e20*/  LEA.HI.X R8, R33, c[0x0][0x25c], R34, 0x1, P3 ;  /* 0x0000970021087a11 */ /* 0x000fe400018f0c22 */
[----:B------:R-:W-:-:S02]  /*2e30*/  LEA R4, P3, R6, R7, 0x1 ;  /* 0x0000000706047211 */ /* 0x000fc400078608ff */
[----:B------:R-:W-:Y:S02]  /*2e40*/  LOP3.LUT R11, R33, 0x40, RZ, 0xfc, !PT ;  /* 0x00000040210b7812 */ /* 0x000fe400078efcff */
[----:B------:R-:W-:Y:S02]  /*2e50*/  LEA.HI.X R5, R6, R8, R5, 0x1, P3 ;  /* 0x0000000806057211 */ /* 0x000fe400018f0c05 */
[----:B------:R-:W-:Y:S02]  /*2e60*/  IADD3 R36, R36, 0x1, RZ ;  /* 0x0000000124247810 */ /* 0x000fe40007ffe0ff */
[----:B------:R-:W-:Y:S01]  /*2e70*/  ISETP.GE.AND P1, PT, R11, R10, PT ;  /* 0x0000000a0b00720c */ /* 0x000fe20003f26270 */
[----:B------:R0:W-:Y:S01]  /*2e80*/  @!P0 STG.E.U16 [R4.64+0xc0], R25 ;  /* 0x0000c01904008986 */ /* 0x0001e2000c101504 */
[----:B------:R-:W-:Y:S02]  /*2e90*/  ISETP.GE.AND P0, PT, R36, c[0x0][0x174], PT ;  /* 0x00005d0024007a0c */ /* 0x000fe40003f06270 */
[----:B------:R-:W-:Y:S01]  /*2ea0*/  IADD3 R51, P3, R51, 0x200, RZ ;  /* 0x0000020033337810 */ /* 0x000fe20007f7e0ff */
[----:B------:R0:W-:Y:S01]  /*2eb0*/  @!P2 STG.E.U16 [R4.64+0x40], R13 ;  /* 0x0000400d0400a986 */ /* 0x0001e2000c101504 */
[----:B------:R-:W-:-:S02]  /*2ec0*/  IADD3 R20, P2, R20, 0x100, RZ ;  /* 0x0000010014147810 */ /* 0x000fc40007f5e0ff */
[----:B------:R-:W-:Y:S02]  /*2ed0*/  IADD3.X R53, RZ, R53, RZ, P3, !PT ;  /* 0x00000035ff357210 */ /* 0x000fe40001ffe4ff */
[----:B------:R-:W-:-:S03]  /*2ee0*/  IADD3.X R21, RZ, R21, RZ, P2, !PT ;  /* 0x00000015ff157210 */ /* 0x000fc600017fe4ff */
[----:B------:R0:W-:Y:S01]  /*2ef0*/  @!P1 STG.E.U16 [R4.64+0x80], R15 ;  /* 0x0000800f04009986 */ /* 0x0001e2000c101504 */
[----:B------:R-:W-:-:S04]  /*2f00*/  IADD3 R22, P1, R22, 0x100, RZ ;  /* 0x0000010016167810 */ /* 0x000fc80007f3e0ff */
[----:B------:R-:W-:Y:S01]  /*2f10*/  IADD3.X R23, RZ, R23, RZ, P1, !PT ;  /* 0x00000017ff177210 */ /* 0x000fe20000ffe4ff */
[----:B------:R-:W-:Y:S01]  /*2f20*/  @P0 CALL.REL.NOINC `(.L_x_2502) ;  /* 0x0000001000000944 */ /* 0x000fe20003c00000 */
[----:B------:R-:W-:Y:S05]  /*2f30*/  BRA `(.L_x_2503) ;  /* 0xffffd78000007947 */ /* 0x000fea000383ffff */
.L_x_2502:
[----:B------:R-:W-:Y:S05]  /*2f40*/  EXIT ;  /* 0x000000000000794d */ /* 0x000fea0003800000 */
.L_x_2504:
        /* <DEDUP_REMOVED lines=11> */
.L_x_5388:


//--------------------- .text._Z25selective_scan_fwd_kernelI32Selective_Scan_fwd_kernel_traitsILi32ELi4ELi1ELb0ELb1ELb0ELb1EN3c104HalfENS1_7complexIfEEEEv13SSMParamsBase --------------------------
	.section	.text._Z25selective_scan_fwd_kernelI32Selective_Scan_fwd_kernel_traitsILi32ELi4ELi1ELb0ELb1ELb0ELb1EN3c104HalfENS1_7complexIfEEEEv13SSMParamsBase,"ax",@progbits
	.sectioninfo	@"SHI_REGISTERS=89"
	.align	128
        .global         _Z25selective_scan_fwd_kernelI32Selective_Scan_fwd_kernel_traitsILi32ELi4ELi1ELb0ELb1ELb0ELb1EN3c104HalfENS1_7complexIfEEEEv13SSMParamsBase
        .type           _Z25selective_scan_fwd_kernelI32Selective_Scan_fwd_kernel_traitsILi32ELi4ELi1ELb0ELb1ELb0ELb1EN3c104HalfENS1_7complexIfEEEEv13SSMParamsBase,@function
        .size           _Z25selective_scan_fwd_kernelI32Selective_Scan_fwd_kernel_traitsILi32ELi4ELi1ELb0ELb1ELb0ELb1EN3c104HalfENS1_7complexIfEEEEv13SSMParamsBase,(.L_x_5389 - _Z25selective_scan_fwd_kernelI32Selective_Scan_fwd_kernel_traitsILi32ELi4ELi1ELb0ELb1ELb0ELb1EN3c104HalfENS1_7complexIfEEEEv13SSMParamsBase)
        .other          _Z25selective_scan_fwd_kernelI32Selective_Scan_fwd_kernel_traitsILi32ELi4ELi1ELb0ELb1ELb0ELb1EN3c104HalfENS1_7complexIfEEEEv13SSMParamsBase,@"STO_CUDA_ENTRY STV_DEFAULT"
_Z25selective_scan_fwd_kernelI32Selective_Scan_fwd_kernel_traitsILi32ELi4ELi1ELb0ELb1ELb0ELb1EN3c104HalfENS1_7complexIfEEEEv13SSMParamsBase:
.text._Z25selective_scan_fwd_kernelI32Selective_Scan_fwd_kernel_traitsILi32ELi4ELi1ELb0ELb1ELb0ELb1EN3c104HalfENS1_7complexIfEEEEv13SSMParamsBase:
[----:B------:R-:W-:Y:S02]  /*0000*/  MOV R1, c[0x0][0x28] ;  /* 0x00000a0000017a02 */ /* 0x000fe40000000f00 */
[----:B------:R-:W-:Y:S01]  /*0010*/  IABS R9, c[0x0][0x178] ;  /* 0x00005e0000097a13 */ /* 0x000fe20000000000 */
[----:B------:R-:W0:Y:S01]  /*0020*/  S2R R51, SR_CTAID.Y ;  /* 0x0000000000337919 */ /* 0x000e220000002600 */
[----:B------:R-:W-:Y:S01]  /*0030*/  ISETP.NE.U32.AND P0, PT, RZ, c[0x0][0x238], PT ;  /* 0x00008e00ff007a0c */ /* 0x000fe20003f05070 */
[----:B------:R-:W-:Y:S01]  /*0040*/  CS2R R48, SRZ ;  /* 0x0000000000307805 */ /* 0x000fe2000001ff00 */
[----:B------:R-:W1:Y:S01]  /*0050*/  I2F.RP R0, R9 ;  /* 0x0000000900007306 */ /* 0x000e620000209400 */
[----:B------:R-:W-:Y:S01]  /*0060*/  ISETP.NE.U32.AND P1, PT, RZ, c[0x0][0x250], PT ;  /* 0x00009400ff007a0c */ /* 0x000fe20003f25070 */
[----:B------:R-:W-:Y:S01]  /*0070*/  ULDC.64 UR4, c[0x0][0x118] ;  /* 0x0000460000047ab9 */ /* 0x000fe20000000a00 */
[----:B------:R-:W-:Y:S02]  /*0080*/  ISETP.NE.AND.EX P0, PT, RZ, c[0x0][0x23c], PT, P0 ;  /* 0x00008f00ff007a0c */ /* 0x000fe40003f05300 */
[----:B------:R-:W-:-:S03]  /*0090*/  ISETP.NE.AND.EX P1, PT, RZ, c[0x0][0x254], PT, P1 ;  /* 0x00009500ff007a0c */ /* 0x000fc60003f25310 */
        /* <DEDUP_REMOVED lines=43> */
[----:B------:R-:W-:Y:S01]  /*0350*/  IMAD R8, R69, c[0x0][0x1d0], RZ ;  /* 0x0000740045087a24 */ /* 0x000fe200078e02ff */
[----:B------:R-:W-:Y:S01]  /*0360*/  @!P2 IADD3 R0, -R0, RZ, RZ ;  /* 0x000000ff0000a210 */ /* 0x000fe20007ffe1ff */
[----:B------:R-:W-:Y:S01]  /*0370*/  IMAD.WIDE.U32 R6, R47, c[0x0][0x190], RZ ;  /* 0x000064002f067a25 */ /* 0x000fe200078e00ff */
[----:B0-----:R-:W-:-:S02]  /*0380*/  LOP3.LUT R46, R52, 0x1f, RZ, 0xc0, !PT ;  /* 0x0000001f342e7812 */ /* 0x001fc400078ec0ff */
[----:B------:R-:W-:Y:S01]  /*0390*/  SHF.L.U32 R43, R52, 0x2, RZ ;  /* 0x00000002342b7819 */ /* 0x000fe200000006ff */
[----:B------:R-:W-:Y:S01]  /*03a0*/  IMAD.WIDE.U32 R2, R47, c[0x0][0x1d0], R2 ;  /* 0x000074002f027a25 */ /* 0x000fe200078e0002 */
[----:B------:R-:W-:Y:S02]  /*03b0*/  @!P1 LOP3.LUT R0, RZ, c[0x0][0x178], RZ, 0x33, !PT ;  /* 0x00005e00ff009a12 */ /* 0x000fe400078e33ff */
[----:B------:R-:W-:Y:S01]  /*03c0*/  IADD3 R5, R5, R11, RZ ;  /* 0x0000000b05057210 */ /* 0x000fe20007ffe0ff */
[----:B------:R-:W-:Y:S01]  /*03d0*/  IMAD R11, R47, c[0x0][0x1d4], R8 ;  /* 0x000075002f0b7a24 */ /* 0x000fe200078e0208 */
[----:B------:R-:W-:Y:S01]  /*03e0*/  LOP3.LUT R45, R46, 0xffffff80, R43, 0xf8, !PT ;  /* 0xffffff802e2d7812 */ /* 0x000fe200078ef82b */
        /* <DEDUP_REMOVED lines=12> */
[----:B------:R-:W-:Y:S02]  /*04b0*/  IADD3.X R4, R44, R5, R13, P1, !PT ;  /* 0x000000052c047210 */ /* 0x000fe40000ffe40d */
[----:B------:R-:W-:Y:S01]  /*04c0*/  LEA R16, P1, R17, c[0x0][0x240], 0x1 ;  /* 0x0000900011107a11 */ /* 0x000fe200078208ff */
[----:B------:R-:W-:Y:S01]  /*04d0*/  IMAD R0, R47, c[0x0][0x164], R51 ;  /* 0x000059002f007a24 */ /* 0x000fe200078e0233 */
[----:B------:R-:W-:-:S02]  /*04e0*/  LEA R29, P0, R2, c[0x0][0x228], 0x1 ;  /* 0x00008a00021d7a11 */ /* 0x000fc400078008ff */
[----:B------:R-:W-:Y:S01]  /*04f0*/  IADD3 R3, R3, R9, RZ ;  /* 0x0000000903037210 */ /* 0x000fe20007ffe0ff */
[----:B------:R-:W-:Y:S01]  /*0500*/  IMAD R0, R0, c[0x0][0x174], RZ ;  /* 0x00005d0000007a24 */ /* 0x000fe200078e02ff */
[----:B------:R-:W-:Y:S02]  /*0510*/  LEA R18, P2, R19, c[0x0][0x248], 0x1 ;  /* 0x0000920013127a11 */ /* 0x000fe400078408ff */
[----:B------:R-:W-:Y:S01]  /*0520*/  LEA.HI.X R28, R2, c[0x0][0x22c], R3, 0x1, P0 ;  /* 0x00008b00021c7a11 */ /* 0x000fe200000f0c03 */
[----:B------:R-:W-:Y:S01]  /*0530*/  IMAD R38, R0, c[0x0][0x16c], RZ ;  /* 0x00005b0000267a24 */ /* 0x000fe200078e02ff */
[----:B------:R-:W-:Y:S02]  /*0540*/  LOP3.LUT R2, R43, 0xffffff80, RZ, 0xc0, !PT ;  /* 0xffffff802b027812 */ /* 0x000fe400078ec0ff */
[----:B------:R-:W-:Y:S02]  /*0550*/  LEA.HI.X R17, R17, c[0x0][0x244], R8, 0x1, P1 ;  /* 0x0000910011117a11 */ /* 0x000fe400008f0c08 */
[----:B------:R-:W-:-:S02]  /*0560*/  IADD3 R2, R2, R45, RZ ;  /* 0x0000002d02027210 */ /* 0x000fc40007ffe0ff */
[----:B------:R-:W-:Y:S02]  /*0570*/  LEA.HI.X R19, R19, c[0x0][0x24c], R4, 0x1, P2 ;  /* 0x0000930013137a11 */ /* 0x000fe400010f0c04 */
[----:B------:R-:W-:Y:S02]  /*0580*/  IADD3 R43, R43, 0x1, RZ ;  /* 0x000000012b2b7810 */ /* 0x000fe40007ffe0ff */
[C---:B------:R-:W-:Y:S02]  /*0590*/  LOP3.LUT R41, R45.reuse, 0x20, RZ, 0xfc, !PT ;  /* 0x000000202d297812 */ /* 0x040fe400078efcff */
[C---:B------:R-:W-:Y:S02]  /*05a0*/  LOP3.LUT R39, R45.reuse, 0x40, RZ, 0xfc, !PT ;  /* 0x000000402d277812 */ /* 0x040fe400078efcff */
[----:B------:R-:W-:Y:S02]  /*05b0*/  LOP3.LUT R37, R45, 0x60, RZ, 0xfc, !PT ;  /* 0x000000602d257812 */ /* 0x000fe400078efcff */
[----:B------:R-:W-:-:S02]  /*05c0*/  SHF.R.S32.HI R3, RZ, 0x1f, R2 ;  /* 0x0000001fff037819 */ /* 0x000fc40000011402 */
[C---:B------:R-:W-:Y:S02]  /*05d0*/  IADD3 R36, R2.reuse, 0x20, RZ ;  /* 0x0000002002247810 */ /* 0x040fe40007ffe0ff */
[C---:B------:R-:W-:Y:S02]  /*05e0*/  IADD3 R35, R2.reuse, 0x40, RZ ;  /* 0x0000004002237810 */ /* 0x040fe40007ffe0ff */
[C---:B------:R-:W-:Y:S02]  /*05f0*/  IADD3 R34, R2.reuse, 0x60, RZ ;  /* 0x0000006002227810 */ /* 0x040fe40007ffe0ff */
[C---:B------:R-:W-:Y:S02]  /*0600*/  IADD3 R33, R2.reuse, 0x80, RZ ;  /* 0x0000008002217810 */ /* 0x040fe40007ffe0ff */
[C---:B------:R-:W-:Y:S02]  /*0610*/  IADD3 R32, R2.reuse, 0xa0, RZ ;  /* 0x000000a002207810 */ /* 0x040fe40007ffe0ff */
[----:B------:R-:W-:-:S02]  /*0620*/  IADD3 R31, R2, 0xc0, RZ ;  /* 0x000000c0021f7810 */ /* 0x000fc40007ffe0ff */
[----:B-1----:R-:W-:Y:S02]  /*0630*/  IADD3 R30, R2, 0xe0, RZ ;  /* 0x000000e0021e7810 */ /* 0x002fe40007ffe0ff */
.L_x_2522:
[----:B------:R-:W-:Y:S01]  /*0640*/  BAR.SYNC.DEFER_BLOCKING 0x0 ;  /* 0x0000000000007b1d */ /* 0x000fe20000010000 */
[----:B-1----:R-:W-:Y:S02]  /*0650*/  MOV R5, 0xffffff80 ;  /* 0xffffff8000057802 */ /* 0x002fe40000000f00 */
[----:B------:R-:W-:Y:S02]  /*0660*/  PRMT R0, RZ, 0x7610, R0 ;  /* 0x00007610ff007816 */ /* 0x000fe40000000000 */
[----:B------:R-:W-:Y:S01]  /*0670*/  PRMT R4, RZ, 0x7610, R4 ;  /* 0x00007610ff047816 */ /* 0x000fe20000000004 */
[----:B------:R-:W-:Y:S01]  /*0680*/  IMAD R26, R40, R5, c[0x0][0x168] ;  /* 0x00005a00281a7624 */ /* 0x000fe200078e0205 */
[----:B------:R-:W-:Y:S02]  /*0690*/  PRMT R5, RZ, 0x7610, R5 ;  /* 0x00007610ff057816 */ /* 0x000fe40000000005 */
[----:B------:R-:W-:Y:S02]  /*06a0*/  PRMT R6, RZ, 0x7610, R6 ;  /* 0x00007610ff067816 */ /* 0x000fe40000000006 */
[----:B------:R-:W-:-:S02]  /*06b0*/  ISETP.GE.AND P0, PT, R45, R26, PT ;  /* 0x0000001a2d00720c */ /* 0x000fc40003f06270 */
[-C--:B------:R-:W-:Y:S02]  /*06c0*/  ISETP.GE.AND P1, PT, R41, R26.reuse, PT ;  /* 0x0000001a2900720c */ /* 0x080fe40003f26270 */
[-C--:B------:R-:W-:Y:S02]  /*06d0*/  ISETP.GE.AND P2, PT, R39, R26.reuse, PT ;  /* 0x0000001a2700720c */ /* 0x080fe40003f46270 */
[----:B------:R-:W-:-:S07]  /*06e0*/  ISETP.GE.AND P3, PT, R37, R26, PT ;  /* 0x0000001a2500720c */ /* 0x000fce0003f66270 */
        /* <DEDUP_REMOVED lines=11> */
[----:B0-----:R-:W-:Y:S02]  /*07a0*/  PRMT R10, RZ, 0x7610, R10 ;  /* 0x00007610ff0a7816 */ /* 0x001fe4000000000a */
[----:B------:R-:W-:Y:S01]  /*07b0*/  PRMT R12, RZ, 0x7610, R12 ;  /* 0x00007610ff0c7816 */ /* 0x000fe2000000000c */
[----:B--2---:R0:W-:Y:S04]  /*07c0*/  STS.U16 [R7], R0 ;  /* 0x0000000007007388 */ /* 0x0041e80000000400 */
[----:B---3--:R-:W-:Y:S04]  /*07d0*/  STS.U16 [R7+0x40], R4 ;  /* 0x0000400407007388 */ /* 0x008fe80000000400 */
[----:B----4-:R-:W-:Y:S01]  /*07e0*/  STS.U16 [R7+0x80], R5 ;  /* 0x0000800507007388 */ /* 0x010fe20000000400 */
[----:B0-----:R-:W-:-:S03]  /*07f0*/  PRMT R0, RZ, 0x7610, R0 ;  /* 0x00007610ff007816 */ /* 0x001fc60000000000 */
[----:B------:R-:W-:Y:S01]  /*0800*/  STS.U16 [R7+0xc0], R6 ;  /* 0x0000c00607007388 */ /* 0x000fe20000000400 */
[----:B------:R-:W-:-:S06]  /*0810*/  NOP ;  /* 0x0000000000007918 */ /* 0x000fcc0000000000 */
[----:B------:R-:W-:Y:S04]  /*0820*/  LDS.64 R4, [R53] ;  /* 0x0000000035047984 */ /* 0x000fe80000000a00 */
[----:B------:R-:W-:Y:S06]  /*0830*/  BAR.SYNC.DEFER_BLOCKING 0x0 ;  /* 0x0000000000007b1d */ /* 0x000fec0000010000 */
[----:B------:R-:W2:Y:S04]  /*0840*/  @!P0 LDG.E.U16 R8, [R18.64] ;  /* 0x0000000412088981 */ /* 0x000ea8000c1e1500 */
[----:B------:R-:W3:Y:S04]  /*0850*/  @!P1 LDG.E.U16 R10, [R18.64+0x40] ;  /* 0x00004004120a9981 */ /* 0x000ee8000c1e1500 */
[----:B------:R-:W4:Y:S04]  /*0860*/  @!P2 LDG.E.U16 R12, [R18.64+0x80] ;  /* 0x00008004120ca981 */ /* 0x000f28000c1e1500 */
[----:B------:R-:W4:Y:S01]  /*0870*/  @!P3 LDG.E.U16 R0, [R18.64+0xc0] ;  /* 0x0000c0041200b981 */ /* 0x000f22000c1e1500 */
[----:B------:R-:W-:Y:S01]  /*0880*/  ULDC.U8 UR6, c[0x0][0x17e] ;  /* 0x00005f8000067ab9 */ /* 0x000fe20000000000 */
[----:B------:R-:W-:Y:S02]  /*0890*/  BSSY B0, `(.L_x_2505) ;  /* 0x0000037000007945 */ /* 0x000fe40003800000 */
[----:B--2---:R-:W-:Y:S04]  /*08a0*/  STS.U16 [R7], R8 ;  /* 0x0000000807007388 */ /* 0x004fe80000000400 */
[----:B---3--:R-:W-:Y:S04]  /*08b0*/  STS.U16 [R7+0x40], R10 ;  /* 0x0000400a07007388 */ /* 0x008fe80000000400 */
        /* <DEDUP_REMOVED lines=52> */
.L_x_2506:
[----:B------:R-:W-:Y:S05]  /*0c00*/  BSYNC B0 ;  /* 0x0000000000007941 */ /* 0x000fea0003800000 */
.L_x_2505:
        /* <DEDUP_REMOVED lines=33> */
.L_x_2508:
[----:B------:R-:W-:Y:S05]  /*0e20*/  BSYNC B0 ;  /* 0x0000000000007941 */ /* 0x000fea0003800000 */
.L_x_2507:
        /* <DEDUP_REMOVED lines=33> */
.L_x_2510:
[----:B------:R-:W-:Y:S05]  /*1040*/  BSYNC B0 ;  /* 0x0000000000007941 */ /* 0x000fea0003800000 */
.L_x_2509:
        /* <DEDUP_REMOVED lines=33> */
.L_x_2512:
[----:B------:R-:W-:Y:S05]  /*1260*/  BSYNC B0 ;  /* 0x0000000000007941 */ /* 0x000fea0003800000 */
.L_x_2511:
        /* <DEDUP_REMOVED lines=19> */
.L_x_2516:
        /* <DEDUP_REMOVED lines=8> */
[C---:B------:R-:W-:Y:S02]  /*1420*/  IMAD R9, R63.reuse, c[0x0][0x18c], R6 ;  /* 0x000063003f097a24 */ /* 0x040fe400078e0206 */
[----:B------:R-:W-:Y:S01]  /*1430*/  IMAD R12, R10, c[0x0][0x1a0], RZ ;  /* 0x000068000a0c7a24 */ /* 0x000fe200078e02ff */
[----:B------:R-:W-:Y:S01]  /*1440*/  SHF.L.U32 R13, R26, 0x1, RZ ;  /* 0x000000011a0d7819 */ /* 0x000fe200000006ff */
[----:B------:R-:W-:-:S05]  /*1450*/  IMAD.WIDE.U32 R6, R63, c[0x0][0x188], R4 ;  /* 0x000062003f067a25 */ /* 0x000fca00078e0004 */
[----:B------:R-:W-:Y:S01]  /*1460*/  IADD3 R5, R7, R9, RZ ;  /* 0x0000000907057210 */ /* 0x000fe20007ffe0ff */
[----:B------:R-:W-:Y:S01]  /*1470*/  IMAD.WIDE.U32 R8, R63, c[0x0][0x1a0], R2 ;  /* 0x000068003f087a25 */ /* 0x000fe200078e0002 */
[----:B------:R-:W-:-:S03]  /*1480*/  LEA R4, P1, R6, c[0x0][0x220], 0x3 ;  /* 0x0000880006047a11 */ /* 0x000fc600078218ff */
[----:B------:R-:W-:Y:S01]  /*1490*/  IMAD R7, R63, c[0x0][0x1a4], R12 ;  /* 0x000069003f077a24 */ /* 0x000fe200078e020c */
[----:B------:R-:W-:Y:S02]  /*14a0*/  LEA.HI.X R5, R6, c[0x0][0x224], R5, 0x3, P1 ;  /* 0x0000890006057a11 */ /* 0x000fe400008f1c05 */
[-C--:B------:R-:W-:Y:S02]  /*14b0*/  ISETP.GE.AND P1, PT, R2, R13.reuse, PT ;  /* 0x0000000d0200720c */ /* 0x080fe40003f26270 */
[----:B------:R-:W-:Y:S02]  /*14c0*/  ISETP.GE.AND P2, PT, R36, R13, PT ;  /* 0x0000000d2400720c */ /* 0x000fe40003f46270 */
[----:B------:R-:W-:Y:S01]  /*14d0*/  LEA R6, P3, R8, R29, 0x1 ;  /* 0x0000001d08067211 */ /* 0x000fe200078608ff */
[----:B------:R-:W2:Y:S01]  /*14e0*/  LDG.E.64 R4, [R4.64] ;  /* 0x0000000404047981 */ /* 0x000ea2000c1e1b00 */
[----:B------:R-:W-:Y:S02]  /*14f0*/  IADD3 R7, R9, R7, RZ ;  /* 0x0000000709077210 */ /* 0x000fe40007ffe0ff */
[----:B------:R-:W-:-:S02]  /*1500*/  PRMT R11, RZ, 0x7610, R11 ;  /* 0x00007610ff0b7816 */ /* 0x000fc4000000000b */
[----:B------:R-:W-:Y:S02]  /*1510*/  LEA.HI.X R7, R8, R28, R7, 0x1, P3 ;  /* 0x0000001c08077211 */ /* 0x000fe400018f0c07 */
[----:B------:R-:W-:-:S03]  /*1520*/  PRMT R14, RZ, 0x7610, R14 ;  /* 0x00007610ff0e7816 */ /* 0x000fc6000000000e */
[----:B------:R0:W3:Y:S01]  /*1530*/  @!P1 LDG.E.U16 R11, [R6.64] ;  /* 0x00000004060b9981 */ /* 0x0000e2000c1e1500 */
[----:B------:R-:W-:-:S03]  /*1540*/  ISETP.GE.AND P1, PT, R35, R13, PT ;  /* 0x0000000d2300720c */ /* 0x000fc60003f26270 */
[----:B------:R0:W4:Y:S01]  /*1550*/  @!P2 LDG.E.U16 R14, [R6.64+0x40] ;  /* 0x00004004060ea981 */ /* 0x000122000c1e1500 */
[-C--:B------:R-:W-:Y:S02]  /*1560*/  ISETP.GE.AND P2, PT, R34, R13.reuse, PT ;  /* 0x0000000d2200720c */ /* 0x080fe40003f46270 */
[----:B------:R-:W-:Y:S02]  /*1570*/  PRMT R21, RZ, 0x7610, R21 ;  /* 0x00007610ff157816 */ /* 0x000fe40000000015 */
[-C--:B------:R-:W-:Y:S02]  /*1580*/  ISETP.GE.AND P3, PT, R33, R13.reuse, PT ;  /* 0x0000000d2100720c */ /* 0x080fe40003f66270 */
[----:B------:R-:W-:Y:S02]  /*1590*/  PRMT R22, RZ, 0x7610, R22 ;  /* 0x00007610ff167816 */ /* 0x000fe40000000016 */
[----:B------:R-:W-:Y:S01]  /*15a0*/  ISETP.GE.AND P4, PT, R32, R13, PT ;  /* 0x0000000d2000720c */ /* 0x000fe20003f86270 */
[----:B------:R0:W5:Y:S01]  /*15b0*/  @!P1 LDG.E.U16 R21, [R6.64+0x80] ;  /* 0x0000800406159981 */ /* 0x000162000c1e1500 */
[----:B------:R-:W-:-:S02]  /*15c0*/  PRMT R23, RZ, 0x7610, R23 ;  /* 0x00007610ff177816 */ /* 0x000fc40000000017 */
[-C--:B------:R-:W-:Y:S01]  /*15d0*/  ISETP.GE.AND P1, PT, R31, R13.reuse, PT ;  /* 0x0000000d1f00720c */ /* 0x080fe20003f26270 */
        /* <DEDUP_REMOVED lines=9> */
[----:B------:R-:W-:-:S02]  /*1670*/  IADD3 R9, R42, 0x20, RZ ;  /* 0x000000202a097810 */ /* 0x000fc40007ffe0ff */
[CC--:B------:R-:W-:Y:S02]  /*1680*/  LEA.HI.SX32 R8, R42.reuse, R42.reuse, 0x1b ;  /* 0x0000002a2a087211 */ /* 0x0c0fe400078fdaff */
[-C--:B------:R-:W-:Y:S02]  /*1690*/  LEA.HI.SX32 R9, R9, R42.reuse, 0x1b ;  /* 0x0000002a09097211 */ /* 0x080fe400078fdaff */
[C---:B0-----:R-:W-:Y:S02]  /*16a0*/  IADD3 R7, R42.reuse, 0x40, RZ ;  /* 0x000000402a077810 */ /* 0x041fe40007ffe0ff */
[----:B------:R-:W-:Y:S02]  /*16b0*/  SHF.L.U32 R71, R9, 0x1, RZ ;  /* 0x0000000109477819 */ /* 0x000fe400000006ff */
[----:B------:R-:W-:Y:S02]  /*16c0*/  LEA.HI.SX32 R7, R7, R42, 0x1b ;  /* 0x0000002a07077211 */ /* 0x000fe400078fdaff */
[----:B------:R-:W-:-:S02]  /*16d0*/  IADD3 R53, R42, 0x60, RZ ;  /* 0x000000602a357810 */ /* 0x000fc40007ffe0ff */
[C---:B------:R-:W-:Y:S02]  /*16e0*/  IADD3 R65, R42.reuse, 0x80, RZ ;  /* 0x000000802a417810 */ /* 0x040fe40007ffe0ff */
[-C--:B------:R-:W-:Y:S02]  /*16f0*/  LEA.HI.SX32 R53, R53, R42.reuse, 0x1b ;  /* 0x0000002a35357211 */ /* 0x080fe400078fdaff */
[----:B------:R-:W-:Y:S02]  /*1700*/  LEA.HI.SX32 R65, R65, R42, 0x1b ;  /* 0x0000002a41417211 */ /* 0x000fe400078fdaff */
[----:B------:R-:W-:Y:S02]  /*1710*/  SHF.L.U32 R53, R53, 0x1, RZ ;  /* 0x0000000135357819 */ /* 0x000fe400000006ff */
[----:B------:R-:W-:-:S04]  /*1720*/  IADD3 R67, R42, 0xa0, RZ ;  /* 0x000000a02a437810 */ /* 0x000fc80007ffe0ff */
[----:B------:R-:W-:-:S04]  /*1730*/  LEA.HI.SX32 R67, R67, R42, 0x1b ;  /* 0x0000002a43437211 */ /* 0x000fc800078fdaff */
[----:B------:R-:W-:Y:S01]  /*1740*/  SHF.L.U32 R67, R67, 0x1, RZ ;  /* 0x0000000143437819 */ /* 0x000fe200000006ff */
[----:B------:R-:W-:Y:S02]  /*1750*/  IMAD R66, R50, c[0x0][0x1b8], RZ ;  /* 0x00006e0032427a24 */ /* 0x000fe400078e02ff */
[----:B------:R-:W-:Y:S02]  /*1760*/  IMAD R10, R10, c[0x0][0x1c0], RZ ;  /* 0x000070000a0a7a24 */ /* 0x000fe400078e02ff */
[----:B--2---:R-:W-:-:S04]  /*1770*/  FMUL.FTZ R12, R5, R54 ;  /* 0x00000036050c7220 */ /* 0x004fc80000410000 */
[----:B------:R-:W-:Y:S01]  /*1780*/  FMUL.RZ R52, R12, 0.15915493667125701904 ;  /* 0x3e22f9830c347820 */ /* 0x000fe2000040c000 */
[----:B------:R-:W-:-:S03]  /*1790*/  SHF.L.U32 R12, R8, 0x1, RZ ;  /* 0x00000001080c7819 */ /* 0x000fc600000006ff */
[----:B------:R-:W-:Y:S02]  /*17a0*/  MUFU.SIN R8, R52 ;  /* 0x0000003400087308 */ /* 0x000fe40000000400 */
[----:B---3--:R0:W-:Y:S06]  /*17b0*/  STS.U16 [R12], R11 ;  /* 0x0000000b0c007388 */ /* 0x0081ec0000000400 */
[----:B------:R1:W-:Y:S01]  /*17c0*/  MUFU.COS R9, R52 ;  /* 0x0000003400097308 */ /* 0x0003e20000000000 */
[----:B----4-:R-:W-:Y:S01]  /*17d0*/  STS.U16 [R71+0x40], R14 ;  /* 0x0000400e47007388 */ /* 0x010fe20000000400 */
[----:B------:R-:W-:Y:S01]  /*17e0*/  FMUL.FTZ R6, R5, R58 ;  /* 0x0000003a05067220 */ /* 0x000fe20000410000 */
[----:B-1----:R-:W-:-:S03]  /*17f0*/  SHF.L.U32 R52, R7, 0x1, RZ ;  /* 0x0000000107347819 */ /* 0x002fc600000006ff */
[----:B------:R-:W-:Y:S02]  /*1800*/  FMUL.RZ R64, R6, 0.15915493667125701904 ;  /* 0x3e22f98306407820 */ /* 0x000fe4000040c000 */
[----:B-----5:R1:W-:Y:S01]  /*1810*/  STS.U16 [R52+0x80], R21 ;  /* 0x0000801534007388 */ /* 0x0203e20000000400 */
[C---:B------:R-:W-:Y:S02]  /*1820*/  IADD3 R7, R42.reuse, 0xc0, RZ ;  /* 0x000000c02a077810 */ /* 0x040fe40007ffe0ff */
[----:B------:R-:W-:Y:S01]  /*1830*/  SHF.L.U32 R6, R65, 0x1, RZ ;  /* 0x0000000141067819 */ /* 0x000fe200000006ff */
[----:B------:R2:W-:Y:S01]  /*1840*/  STS.U16 [R53+0xc0], R22 ;  /* 0x0000c01635007388 */ /* 0x0005e20000000400 */
[----:B0-----:R-:W-:-:S03]  /*1850*/  IADD3 R11, R42, 0xe0, RZ ;  /* 0x000000e02a0b7810 */ /* 0x001fc60007ffe0ff */
[----:B-1----:R-:W0:Y:S01]  /*1860*/  S2R R52, SR_TID.X ;  /* 0x0000000000347919 */ /* 0x002e220000002100 */
[-C--:B------:R-:W-:Y:S01]  /*1870*/  LEA.HI.SX32 R7, R7, R42.reuse, 0x1b ;  /* 0x0000002a07077211 */ /* 0x080fe200078fdaff */
[----:B------:R-:W-:Y:S01]  /*1880*/  FMUL.FTZ R13, R4, 1.4426950216293334961 ;  /* 0x3fb8aa3b040d7820 */ /* 0x000fe20000410000 */
[----:B--2---:R-:W-:Y:S01]  /*1890*/  SHF.L.U32 R53, R42, 0x3, RZ ;  /* 0x000000032a357819 */ /* 0x004fe200000006ff */
[----:B------:R1:W-:Y:S01]  /*18a0*/  STS.U16 [R6+0x100], R23 ;  /* 0x0001001706007388 */ /* 0x0003e20000000400 */
[----:B------:R-:W-:Y:S01]  /*18b0*/  LEA.HI.SX32 R11, R11, R42, 0x1b ;  /* 0x0000002a0b0b7211 */ /* 0x000fe200078fdaff */
[----:B------:R-:W-:Y:S01]  /*18c0*/  FMUL.FTZ R4, R13, R54 ;  /* 0x000000360d047220 */ /* 0x000fe20000410000 */
[----:B------:R-:W-:Y:S02]  /*18d0*/  SHF.L.U32 R71, R7, 0x1, RZ ;  /* 0x0000000107477819 */ /* 0x000fe400000006ff */
[----:B------:R-:W-:Y:S02]  /*18e0*/  SHF.L.U32 R22, R11, 0x1, RZ ;  /* 0x000000010b167819 */ /* 0x000fe400000006ff */
[----:B-1----:R-:W-:Y:S01]  /*18f0*/  LEA.HI.SX32 R23, R53, R53, 0x1b ;  /* 0x0000003535177211 */ /* 0x002fe200078fdaff */
[----:B------:R-:W-:Y:S03]  /*1900*/  STS.U16 [R67+0x140], R62 ;  /* 0x0001403e43007388 */ /* 0x000fe60000000400 */
[----:B------:R-:W-:Y:S01]  /*1910*/  SHF.L.U32 R23, R23, 0x1, RZ ;  /* 0x0000000117177819 */ /* 0x000fe200000006ff */
[----:B------:R1:W-:Y:S01]  /*1920*/  STS.U16 [R71+0x180], R20 ;  /* 0x0001801447007388 */ /* 0x0003e20000000400 */
[----:B------:R-:W2:Y:S01]  /*1930*/  MUFU.EX2 R12, R4 ;  /* 0x00000004000c7308 */ /* 0x000ea20000000800 */
[----:B------:R-:W-:-:S02]  /*1940*/  FMUL.FTZ R7, R13, R58 ;  /* 0x0000003a0d077220 */ /* 0x000fc40000410000 */
[----:B------:R-:W-:Y:S01]  /*1950*/  STS.U16 [R22+0x1c0], R15 ;  /* 0x0001c00f16007388 */ /* 0x000fe20000000400 */
[----:B------:R-:W-:Y:S01]  /*1960*/  FMUL.FTZ R6, R5, R56 ;  /* 0x0000003805067220 */ /* 0x000fe20000410000 */
[----:B------:R-:W-:-:S06]  /*1970*/  NOP ;  /* 0x0000000000007918 */ /* 0x000fcc0000000000 */
[----:B------:R-:W-:Y:S01]  /*1980*/  MUFU.SIN R14, R64 ;  /* 0x00000040000e7308 */ /* 0x000fe20000000400 */
[----:B-1----:R-:W-:Y:S01]  /*1990*/  FMUL.RZ R20, R6, 0.15915493667125701904 ;  /* 0x3e22f98306147820 */ /* 0x002fe2000040c000 */
[----:B------:R-:W-:Y:S01]  /*19a0*/  LDS.U16 R62, [R23+0x2] ;  /* 0x00000200173e7984 */ /* 0x000fe20000000400 */
[----:B------:R-:W-:Y:S01]  /*19b0*/  FMUL.FTZ R21, R13, R56 ;  /* 0x000000380d157220 */ /* 0x000fe20000410000 */
[----:B0-----:R-:W-:Y:S01]  /*19c0*/  SHF.L.U32 R71, R52, 0x2, RZ ;  /* 0x0000000234477819 */ /* 0x001fe200000006ff */
[C---:B------:R-:W-:Y:S01]  /*19d0*/  IMAD R67, R51.reuse, c[0x0][0x1bc], R66 ;  /* 0x00006f0033437a24 */ /* 0x040fe200078e0242 */
[----:B------:R-:W-:Y:S02]  /*19e0*/  LDS.U16 R15, [R23+0x6] ;  /* 0x00000600170f7984 */ /* 0x000fe40000000400 */
[----:B------:R0:W-:Y:S02]  /*19f0*/  MUFU.COS R4, R64 ;  /* 0x0000004000047308 */ /* 0x0001e40000000000 */
[----:B------:R-:W-:Y:S04]  /*1a00*/  LDS.U16 R22, [R23+0x4] ;  /* 0x0000040017167984 */ /* 0x000fe80000000400 */
[----:B0-----:R-:W0:Y:S02]  /*1a10*/  LDS.U16 R64, [R23] ;  /* 0x0000000017407984 */ /* 0x001e240000000400 */
[----:B------:R1:W-:Y:S02]  /*1a20*/  MUFU.EX2 R11, R7 ;  /* 0x00000007000b7308 */ /* 0x0003e40000000800 */
[----:B-1----:R-:W-:-:S06]  /*1a30*/  IMAD.WIDE.U32 R6, R51, c[0x0][0x1b8], RZ ;  /* 0x00006e0033067a25 */ /* 0x002fcc00078e00ff */
[----:B------:R1:W-:Y:S01]  /*1a40*/  MUFU.EX2 R65, R21 ;  /* 0x0000001500417308 */ /* 0x0003e20000000800 */
[----:B------:R-:W-:Y:S02]  /*1a50*/  IADD3 R7, R7, R67, RZ ;  /* 0x0000004307077210 */ /* 0x000fe40007ffe0ff */
[----:B-1----:R-:W-:-:S03]  /*1a60*/  IADD3 R21, R71, 0x2, RZ ;  /* 0x0000000247157810 */ /* 0x002fc60007ffe0ff */
[----:B------:R-:W-:Y:S01]  /*1a70*/  IMAD.WIDE.U32 R6, R63, c[0x0][0x1c0], R6 ;  /* 0x000070003f067a25 */ /* 0x000fe200078e0006 */
[----:B------:R-:W-:-:S03]  /*1a80*/  ISETP.GE.U32.AND P3, PT, R21, R26, PT ;  /* 0x0000001a1500720c */ /* 0x000fc60003f66070 */
[----:B------:R-:W-:Y:S02]  /*1a90*/  IMAD R21, R63, c[0x0][0x1c4], R10 ;  /* 0x000071003f157a24 */ /* 0x000fe400078e020a */
[----:B------:R-:W-:Y:S01]  /*1aa0*/  FMUL.FTZ R67, R13, R60 ;  /* 0x0000003c0d437220 */ /* 0x000fe20000410000 */
[----:B------:R-:W-:Y:S02]  /*1ab0*/  IADD3 R13, R71, 0x3, RZ ;  /* 0x00000003470d7810 */ /* 0x000fe40007ffe0ff */
[----:B------:R-:W-:Y:S02]  /*1ac0*/  IADD3 R21, R7, R21, RZ ;  /* 0x0000001507157210 */ /* 0x000fe40007ffe0ff */
[----:B------:R-:W1:Y:S01]  /*1ad0*/  LDS.U16 R7, [R23+0x8] ;  /* 0x0000080017077984 */ /* 0x000e620000000400 */
[----:B------:R-:W-:-:S03]  /*1ae0*/  ISETP.GE.U32.AND P4, PT, R13, R26, PT ;  /* 0x0000001a0d00720c */ /* 0x000fc60003f86070 */
[----:B------:R-:W3:Y:S01]  /*1af0*/  LDS.U16 R13, [R23+0xa] ;  /* 0x00000a00170d7984 */ /* 0x000ee20000000400 */
[----:B------:R-:W4:Y:S01]  /*1b00*/  MUFU.SIN R66, R20 ;  /* 0x0000001400427308 */ /* 0x000f220000000400 */
[----:B--2---:R-:W-:Y:S02]  /*1b10*/  FMUL.FTZ R75, R12, R8 ;  /* 0x000000080c4b7220 */ /* 0x004fe40000410000 */
[----:B------:R-:W2:Y:S05]  /*1b20*/  LDS.U16 R8, [R23+0xe] ;  /* 0x00000e0017087984 */ /* 0x000eaa0000000400 */
[----:B------:R5:W0:Y:S01]  /*1b30*/  MUFU.COS R68, R20 ;  /* 0x0000001400447308 */ /* 0x000a220000000000 */
[----:B------:R-:W-:Y:S01]  /*1b40*/  FMUL.FTZ R10, R5, R60 ;  /* 0x0000003c050a7220 */ /* 0x000fe20000410000 */
[----:B-----5:R-:W-:-:S04]  /*1b50*/  LEA R20, P2, R6, c[0x0][0x230], 0x3 ;  /* 0x00008c0006147a11 */ /* 0x020fc800078418ff */
[----:B------:R-:W-:Y:S02]  /*1b60*/  LEA.HI.X R21, R6, c[0x0][0x234], R21, 0x3, P2 ;  /* 0x00008d0006157a11 */ /* 0x000fe400010f1c15 */
[----:B------:R5:W2:Y:S01]  /*1b70*/  LDS.U16 R6, [R23+0xc] ;  /* 0x00000c0017067984 */ /* 0x000aa20000000400 */
[----:B0-----:R-:W-:Y:S01]  /*1b80*/  HADD2.F32 R64, -RZ, R64.H0_H0 ;  /* 0x20000040ff407230 */ /* 0x001fe20000004100 */
[----:B------:R-:W-:Y:S01]  /*1b90*/  FMUL.RZ R72, R10, 0.15915493667125701904 ;  /* 0x3e22f9830a487820 */ /* 0x000fe2000040c000 */
[----:B------:R-:W-:Y:S01]  /*1ba0*/  HADD2.F32 R62, -RZ, R62.H0_H0 ;  /* 0x2000003eff3e7230 */ /* 0x000fe20000004100 */
[----:B----4-:R-:W-:Y:S01]  /*1bb0*/  FMUL.FTZ R66, R65, R66 ;  /* 0x0000004241427220 */ /* 0x010fe20000410000 */
[----:B------:R-:W-:Y:S01]  /*1bc0*/  MUFU.EX2 R5, R67 ;  /* 0x0000004300057308 */ /* 0x000fe20000000800 */
[----:B------:R-:W-:Y:S01]  /*1bd0*/  FMUL.FTZ R64, R55, R64 ;  /* 0x0000004037407220 */ /* 0x000fe20000410000 */
[-C--:B------:R-:W-:Y:S01]  /*1be0*/  ISETP.GE.U32.AND P1, PT, R71, R26.reuse, PT ;  /* 0x0000001a4700720c */ /* 0x080fe20003f26070 */
[----:B------:R-:W-:Y:S01]  /*1bf0*/  FMUL.FTZ R9, R12, R9 ;  /* 0x000000090c097220 */ /* 0x000fe20000410000 */
[----:B------:R-:W-:Y:S01]  /*1c00*/  ISETP.GE.U32.AND P2, PT, R43, R26, PT ;  /* 0x0000001a2b00720c */ /* 0x000fe20003f46070 */
[----:B------:R-:W-:Y:S01]  /*1c10*/  HADD2.F32 R12, -RZ, R15.H0_H0 ;  /* 0x2000000fff0c7230 */ /* 0x000fe20000004100 */
[----:B------:R-:W-:Y:S01]  /*1c20*/  FMUL.FTZ R68, R65, R68 ;  /* 0x0000004441447220 */ /* 0x000fe20000410000 */
[----:B------:R-:W-:Y:S01]  /*1c30*/  HADD2.F32 R22, -RZ, R22.H0_H0 ;  /* 0x20000016ff167230 */ /* 0x000fe20000004100 */
[----:B------:R-:W0:Y:S01]  /*1c40*/  MUFU.COS R70, R72 ;  /* 0x0000004800467308 */ /* 0x000e220000000000 */
[----:B------:R-:W-:Y:S01]  /*1c50*/  FMUL.FTZ R71, R55, R62 ;  /* 0x0000003e37477220 */ /* 0x000fe20000410000 */
[----:B------:R-:W-:Y:S01]  /*1c60*/  FSEL R62, R66, RZ, !P2 ;  /* 0x000000ff423e7208 */ /* 0x000fe20005000000 */
[C---:B------:R-:W-:Y:S01]  /*1c70*/  FMUL.FTZ R4, R11.reuse, R4 ;  /* 0x000000040b047220 */ /* 0x040fe20000410000 */
[----:B------:R-:W-:Y:S01]  /*1c80*/  FSEL R73, R64, RZ, !P1 ;  /* 0x000000ff40497208 */ /* 0x000fe20004800000 */
[----:B------:R-:W-:Y:S01]  /*1c90*/  FMUL.FTZ R14, R11, R14 ;  /* 0x0000000e0b0e7220 */ /* 0x000fe20000410000 */
[----:B------:R-:W4:Y:S02]  /*1ca0*/  LDG.E.64 R20, [R20.64] ;  /* 0x0000000414147981 */ /* 0x000f24000c1e1b00 */
[----:B------:R0:W3:Y:S01]  /*1cb0*/  MUFU.SIN R10, R72 ;  /* 0x00000048000a7308 */ /* 0x0000e20000000400 */
[----:B------:R-:W-:Y:S01]  /*1cc0*/  FMUL.FTZ R12, R57, R12 ;  /* 0x0000000c390c7220 */ /* 0x000fe20000410000 */
[----:B------:R-:W-:Y:S01]  /*1cd0*/  FSEL R71, R71, RZ, !P1 ;  /* 0x000000ff47477208 */ /* 0x000fe20004800000 */
[----:B-----5:R-:W-:Y:S01]  /*1ce0*/  FMUL.FTZ R23, R73, R62 ;  /* 0x0000003e49177220 */ /* 0x020fe20000410000 */
[----:B------:R-:W-:Y:S01]  /*1cf0*/  FSEL R66, R68, 1, !P2 ;  /* 0x3f80000044427808 */ /* 0x000fe20005000000 */
[----:B------:R-:W-:Y:S01]  /*1d00*/  FMUL.FTZ R22, R57, R22 ;  /* 0x0000001639167220 */ /* 0x000fe20000410000 */
[----:B------:R-:W-:Y:S01]  /*1d10*/  FSEL R65, R12, RZ, !P2 ;  /* 0x000000ff0c417208 */ /* 0x000fe20005000000 */
[C---:B------:R-:W-:Y:S01]  /*1d20*/  FMUL.FTZ R15, R71.reuse, R62 ;  /* 0x0000003e470f7220 */ /* 0x040fe20000410000 */
[----:B------:R-:W-:Y:S01]  /*1d30*/  FSEL R68, R4, 1, !P3 ;  /* 0x3f80000004447808 */ /* 0x000fe20005800000 */
[----:B------:R-:W-:Y:S01]  /*1d40*/  FFMA.FTZ R12, R71, R66, R23 ;  /* 0x00000042470c7223 */ /* 0x000fe20000010017 */
[----:B-1----:R-:W-:Y:S01]  /*1d50*/  HADD2.F32 R4, -RZ, R7.H0_H0 ;  /* 0x20000007ff047230 */ /* 0x002fe20000004100 */
[----:B------:R-:W-:Y:S01]  /*1d60*/  FSEL R64, R22, RZ, !P2 ;  /* 0x000000ff16407208 */ /* 0x000fe20005000000 */
[----:B0-----:R-:W-:Y:S01]  /*1d70*/  FMUL.FTZ R72, R5, R70 ;  /* 0x0000004605487220 */ /* 0x001fe20000410000 */
[----:B------:R-:W-:Y:S01]  /*1d80*/  FSEL R67, R14, RZ, !P3 ;  /* 0x000000ff0e437208 */ /* 0x000fe20005800000 */
[----:B------:R-:W-:-:S02]  /*1d90*/  FFMA.FTZ R15, R73, R66, -R15 ;  /* 0x00000042490f7223 */ /* 0x000fc4000001080f */
[----:B------:R-:W-:Y:S02]  /*1da0*/  FADD.FTZ R12, R65, R12 ;  /* 0x0000000c410c7221 */ /* 0x000fe40000010000 */
[----:B---3--:R-:W-:Y:S01]  /*1db0*/  FMUL.FTZ R70, R5, R10 ;  /* 0x0000000a05467220 */ /* 0x008fe20000410000 */
[----:B------:R-:W-:Y:S01]  /*1dc0*/  HADD2.F32 R10, -RZ, R13.H0_H0 ;  /* 0x2000000dff0a7230 */ /* 0x000fe20000004100 */
[----:B------:R-:W-:Y:S02]  /*1dd0*/  FMUL.FTZ R4, R59, R4 ;  /* 0x000000043b047220 */ /* 0x000fe40000410000 */
[----:B------:R-:W-:Y:S02]  /*1de0*/  FADD.FTZ R15, R64, R15 ;  /* 0x0000000f400f7221 */ /* 0x000fe40000010000 */
[----:B------:R-:W-:Y:S01]  /*1df0*/  FMUL.FTZ R11, R67, R12 ;  /* 0x0000000c430b7220 */ /* 0x000fe20000410000 */
[----:B------:R-:W-:Y:S01]  /*1e00*/  FSEL R76, R4, RZ, !P3 ;  /* 0x000000ff044c7208 */ /* 0x000fe20005800000 */
[----:B------:R-:W-:-:S02]  /*1e10*/  FMUL.FTZ R10, R59, R10 ;  /* 0x0000000a3b0a7220 */ /* 0x000fc40000410000 */
[-C--:B------:R-:W-:Y:S02]  /*1e20*/  FMUL.FTZ R23, R67, R15.reuse ;  /* 0x0000000f43177220 */ /* 0x080fe40000410000 */
[----:B------:R-:W-:Y:S01]  /*1e30*/  FFMA.FTZ R11, R68, R15, -R11 ;  /* 0x0000000f440b7223 */ /* 0x000fe2000001080b */
[----:B------:R-:W-:Y:S01]  /*1e40*/  FSEL R70, R70, RZ, !P4 ;  /* 0x000000ff46467208 */ /* 0x000fe20006000000 */
[----:B------:R-:W-:Y:S01]  /*1e50*/  FFMA.FTZ R23, R68, R12, R23 ;  /* 0x0000000c44177223 */ /* 0x000fe20000010017 */
[----:B------:R-:W-:Y:S01]  /*1e60*/  FSEL R78, R10, RZ, !P3 ;  /* 0x000000ff0a4e7208 */ /* 0x000fe20005800000 */
[----:B------:R-:W-:Y:S01]  /*1e70*/  FADD.FTZ R11, R76, R11 ;  /* 0x0000000b4c0b7221 */ /* 0x000fe20000010000 */
[----:B--2---:R-:W-:Y:S01]  /*1e80*/  HADD2.F32 R8, -RZ, R8.H0_H0 ;  /* 0x20000008ff087230 */ /* 0x004fe20000004100 */
[----:B------:R-:W-:Y:S01]  /*1e90*/  FSEL R72, R72, 1, !P4 ;  /* 0x3f80000048487808 */ /* 0x000fe20006000000 */
[----:B------:R-:W-:Y:S01]  /*1ea0*/  HADD2.F32 R6, -RZ, R6.H0_H0 ;  /* 0x20000006ff067230 */ /* 0x000fe20000004100 */
[----:B------:R-:W-:-:S02]  /*1eb0*/  FADD.FTZ R23, R78, R23 ;  /* 0x000000174e177221 */ /* 0x000fc40000010000 */
[----:B------:R-:W-:Y:S01]  /*1ec0*/  FMUL.FTZ R7, R70, R11 ;  /* 0x0000000b46077220 */ /* 0x000fe20000410000 */
[----:B------:R-:W-:Y:S01]  /*1ed0*/  FSEL R75, R75, RZ, !P1 ;  /* 0x000000ff4b4b7208 */ /* 0x000fe20004800000 */
[----:B------:R-:W-:Y:S01]  /*1ee0*/  FMUL.FTZ R8, R61, R8 ;  /* 0x000000083d087220 */ /* 0x000fe20000410000 */
[----:B------:R-:W-:Y:S01]  /*1ef0*/  FSEL R77, R9, 1, !P1 ;  /* 0x3f800000094d7808 */ /* 0x000fe20004800000 */
[----:B------:R-:W-:Y:S02]  /*1f00*/  FMUL.FTZ R6, R61, R6 ;  /* 0x000000063d067220 */ /* 0x000fe40000410000 */
[-C--:B------:R-:W-:Y:S02]  /*1f10*/  FFMA.FTZ R7, R72, R23.reuse, R7 ;  /* 0x0000001748077223 */ /* 0x080fe40000010007 */
[----:B------:R-:W-:Y:S01]  /*1f20*/  FMUL.FTZ R23, R70, R23 ;  /* 0x0000001746177220 */ /* 0x000fe20000410000 */
[----:B------:R-:W-:Y:S01]  /*1f30*/  FSEL R74, R8, RZ, !P4 ;  /* 0x000000ff084a7208 */ /* 0x000fe20006000000 */
[-C--:B------:R-:W-:Y:S01]  /*1f40*/  FMUL.FTZ R4, R75, R62.reuse ;  /* 0x0000003e4b047220 */ /* 0x080fe20000410000 */
[----:B------:R-:W-:Y:S01]  /*1f50*/  FSEL R79, R6, RZ, !P4 ;  /* 0x000000ff064f7208 */ /* 0x000fe20006000000 */
[----:B------:R-:W-:-:S02]  /*1f60*/  FMUL.FTZ R5, R77, R62 ;  /* 0x0000003e4d057220 */ /* 0x000fc40000410000 */
[----:B------:R-:W-:Y:S02]  /*1f70*/  FFMA.FTZ R6, R72, R11, -R23 ;  /* 0x0000000b48067223 */ /* 0x000fe40000010817 */
[-C--:B------:R-:W-:Y:S02]  /*1f80*/  FFMA.FTZ R4, R77, R66.reuse, -R4 ;  /* 0x000000424d047223 */ /* 0x080fe40000010804 */
[----:B------:R-:W-:Y:S02]  /*1f90*/  FFMA.FTZ R5, R75, R66, R5 ;  /* 0x000000424b057223 */ /* 0x000fe40000010005 */
[----:B------:R-:W-:Y:S02]  /*1fa0*/  FADD.FTZ R7, R74, R7 ;  /* 0x000000074a077221 */ /* 0x000fe40000010000 */
[----:B------:R-:W-:Y:S02]  /*1fb0*/  FADD.FTZ R6, R79, R6 ;  /* 0x000000064f067221 */ /* 0x000fe40000010000 */
[C---:B------:R-:W-:Y:S01]  /*1fc0*/  FMUL.FTZ R8, R67.reuse, R4 ;  /* 0x0000000443087220 */ /* 0x040fe20000410000 */
[----:B------:R-:W0:Y:S01]  /*1fd0*/  SHFL.UP PT, R13, R7, 0x1, RZ ;  /* 0x04200000070d7989 */ /* 0x000e2200000e00ff */
[----:B------:R-:W-:-:S02]  /*1fe0*/  FMUL.FTZ R9, R67, R5 ;  /* 0x0000000543097220 */ /* 0x000fc40000410000 */
[C---:B------:R-:W-:Y:S01]  /*1ff0*/  FFMA.FTZ R5, R68.reuse, R5, R8 ;  /* 0x0000000544057223 */ /* 0x040fe20000010008 */
[----:B------:R-:W1:Y:S01]  /*2000*/  SHFL.UP PT, R11, R6, 0x1, RZ ;  /* 0x04200000060b7989 */ /* 0x000e6200000e00ff */
[----:B------:R-:W-:Y:S02]  /*2010*/  FFMA.FTZ R9, R68, R4, -R9 ;  /* 0x0000000444097223 */ /* 0x000fe40000010809 */
[C---:B------:R-:W-:Y:S02]  /*2020*/  FMUL.FTZ R4, R70.reuse, R5 ;  /* 0x0000000546047220 */ /* 0x040fe40000410000 */
[-C--:B------:R-:W-:Y:S02]  /*2030*/  FMUL.FTZ R8, R70, R9.reuse ;  /* 0x0000000946087220 */ /* 0x080fe40000410000 */
[C---:B------:R-:W-:Y:S02]  /*2040*/  FFMA.FTZ R4, R72.reuse, R9, -R4 ;  /* 0x0000000948047223 */ /* 0x040fe40000010804 */
[----:B------:R-:W-:-:S03]  /*2050*/  FFMA.FTZ R8, R72, R5, R8 ;  /* 0x0000000548087223 */ /* 0x000fc60000010008 */
[----:B------:R-:W2:Y:S01]  /*2060*/  SHFL.UP PT, R5, R4, 0x1, RZ ;  /* 0x0420000004057989 */ /* 0x000ea200000e00ff */
[----:B------:R-:W-:-:S03]  /*2070*/  ISETP.GE.AND P1, PT, R42, 0x1, PT ;  /* 0x000000012a00780c */ /* 0x000fc60003f26270 */
[----:B------:R-:W3:Y:S01]  /*2080*/  SHFL.UP PT, R9, R8, 0x1, RZ ;  /* 0x0420000008097989 */ /* 0x000ee200000e00ff */
[C---:B0-----:R-:W-:Y:S02]  /*2090*/  FMUL.FTZ R10, R8.reuse, R13 ;  /* 0x0000000d080a7220 */ /* 0x041fe40000410000 */
[-C--:B-1----:R-:W-:Y:S02]  /*20a0*/  FMUL.FTZ R12, R8, R11.reuse ;  /* 0x0000000b080c7220 */ /* 0x082fe40000410000 */
[C---:B------:R-:W-:Y:S02]  /*20b0*/  FFMA.FTZ R11, R4.reuse, R11, -R10 ;  /* 0x0000000b040b7223 */ /* 0x040fe4000001080a */
[----:B------:R-:W-:-:S03]  /*20c0*/  FFMA.FTZ R12, R4, R13, R12 ;  /* 0x0000000d040c7223 */ /* 0x000fc6000001000c */
        /* <DEDUP_REMOVED lines=9> */
[----:B------:R-:W2:Y:S01]  /*2160*/  SHFL.UP PT, R5, R4, 0x2, RZ ;  /* 0x0440000004057989 */ /* 0x000ea200000e00ff */
[----:B------:R-:W-:-:S03]  /*2170*/  ISETP.GE.AND P1, PT, R42, 0x2, PT ;  /* 0x000000022a00780c */ /* 0x000fc60003f26270 */
[----:B------:R-:W3:Y:S01]  /*2180*/  SHFL.UP PT, R8, R11, 0x2, RZ ;  /* 0x044000000b087989 */ /* 0x000ee200000e00ff */
[CC--:B0-----:R-:W-:Y:S02]  /*2190*/  FMUL.FTZ R10, R11.reuse, R12.reuse ;  /* 0x0000000c0b0a7220 */ /* 0x0c1fe40000410000 */
[-C--:B-1----:R-:W-:Y:S02]  /*21a0*/  FMUL.FTZ R9, R11, R13.reuse ;  /* 0x0000000d0b097220 */ /* 0x082fe40000410000 */
[C---:B------:R-:W-:Y:S02]  /*21b0*/  FFMA.FTZ R10, R4.reuse, R13, R10 ;  /* 0x0000000d040a7223 */ /* 0x040fe4000001000a */
[----:B------:R-:W-:-:S03]  /*21c0*/  FFMA.FTZ R13, R4, R12, -R9 ;  /* 0x0000000c040d7223 */ /* 0x000fc60000010809 */
[----:B------:R-:W-:Y:S02]  /*21d0*/  @P1 FADD.FTZ R7, R7, R10 ;  /* 0x0000000a07071221 */ /* 0x000fe40000010000 */
[----:B------:R-:W-:Y:S02]  /*21e0*/  @P1 FADD.FTZ R6, R6, R13 ;  /* 0x0000000d06061221 */ /* 0x000fe40000010000 */
[----:B--2---:R-:W-:Y:S01]  /*21f0*/  FMUL.FTZ R9, R11, R5 ;  /* 0x000000050b097220 */ /* 0x004fe20000410000 */
[----:B------:R-:W0:Y:S04]  /*2200*/  SHFL.UP PT, R15, R7, 0x4, RZ ;  /* 0x04800000070f7989 */ /* 0x000e2800000e00ff */
[----:B------:R-:W1:Y:S01]  /*2210*/  SHFL.UP PT, R13, R6, 0x4, RZ ;  /* 0x04800000060d7989 */ /* 0x000e6200000e00ff */
[----:B---3--:R-:W-:-:S02]  /*2220*/  FFMA.FTZ R10, R4, R8, R9 ;  /* 0x00000008040a7223 */ /* 0x008fc40000010009 */
[----:B------:R-:W-:-:S03]  /*2230*/  FMUL.FTZ R8, R11, R8 ;  /* 0x000000080b087220 */ /* 0x000fc60000410000 */
[----:B------:R-:W-:Y:S01]  /*2240*/  FSEL R10, R11, R10, !P1 ;  /* 0x0000000a0b0a7208 */ /* 0x000fe20004800000 */
[----:B------:R-:W-:-:S04]  /*2250*/  @P1 FFMA.FTZ R4, R4, R5, -R8 ;  /* 0x0000000504041223 */ /* 0x000fc80000010808 */
        /* <DEDUP_REMOVED lines=86> */
[C---:B------:R-:W-:Y:S01]  /*27c0*/  FMUL.FTZ R4, R67.reuse, R6 ;  /* 0x0000000643047220 */ /* 0x040fe20000410000 */
[----:B------:R-:W-:Y:S01]  /*27d0*/  ISETP.NE.AND P1, PT, R52, RZ, PT ;  /* 0x000000ff3400720c */ /* 0x000fe20003f25270 */
[----:B------:R-:W-:Y:S02]  /*27e0*/  FMUL.FTZ R67, R67, R7 ;  /* 0x0000000743437220 */ /* 0x000fe40000410000 */
[----:B------:R-:W-:Y:S02]  /*27f0*/  FMUL.FTZ R65, R9, R15 ;  /* 0x0000000f09417220 */ /* 0x000fe40000410000 */
[----:B------:R-:W-:-:S02]  /*2800*/  FFMA.FTZ R23, R68, R7, -R4 ;  /* 0x0000000744177223 */ /* 0x000fc40000010804 */
[----:B------:R-:W-:Y:S02]  /*2810*/  FFMA.FTZ R67, R68, R6, R67 ;  /* 0x0000000644437223 */ /* 0x000fe40000010043 */
[-C--:B------:R-:W-:Y:S02]  /*2820*/  FFMA.FTZ R65, R8, R14.reuse, -R65 ;  /* 0x0000000e08417223 */ /* 0x080fe40000010841 */
[C---:B------:R-:W-:Y:S02]  /*2830*/  FMUL.FTZ R5, R9.reuse, R13 ;  /* 0x0000000d09057220 */ /* 0x040fe40000410000 */
[C---:B------:R-:W-:Y:S02]  /*2840*/  FMUL.FTZ R14, R9.reuse, R14 ;  /* 0x0000000e090e7220 */ /* 0x040fe40000410000 */
[----:B------:R-:W-:Y:S02]  /*2850*/  FMUL.FTZ R9, R9, R12 ;  /* 0x0000000c09097220 */ /* 0x000fe40000410000 */
[----:B------:R-:W-:-:S02]  /*2860*/  FADD.FTZ R23, R76, R23 ;  /* 0x000000174c177221 */ /* 0x000fc40000010000 */
[----:B------:R-:W-:Y:S02]  /*2870*/  FADD.FTZ R67, R78, R67 ;  /* 0x000000434e437221 */ /* 0x000fe40000010000 */
[C---:B------:R-:W-:Y:S02]  /*2880*/  FFMA.FTZ R12, R8.reuse, R12, -R5 ;  /* 0x0000000c080c7223 */ /* 0x040fe40000010805 */
[----:B------:R-:W-:Y:S01]  /*2890*/  FFMA.FTZ R13, R8, R13, R9 ;  /* 0x0000000d080d7223 */ /* 0x000fe20000010009 */
[----:B------:R-:W-:Y:S01]  /*28a0*/  BSSY B0, `(.L_x_2514) ;  /* 0x0000012000007945 */ /* 0x000fe20003800000 */
[C---:B------:R-:W-:Y:S02]  /*28b0*/  FMUL.FTZ R4, R70.reuse, R67 ;  /* 0x0000004346047220 */ /* 0x040fe40000410000 */
        /* <DEDUP_REMOVED lines=16> */
.L_x_2515:
[----:B------:R-:W-:Y:S05]  /*29c0*/  BSYNC B0 ;  /* 0x0000000000007941 */ /* 0x000fea0003800000 */
.L_x_2514:
[----:B------:R-:W-:Y:S01]  /*29d0*/  IADD3 R63, R63, 0x1, RZ ;  /* 0x000000013f3f7810 */ /* 0x000fe20007ffe0ff */
[----:B------:R-:W-:Y:S02]  /*29e0*/  FADD.FTZ R74, R74, R9 ;  /* 0x000000094a4a7221 */ /* 0x000fe40000010000 */
[----:B------:R-:W-:Y:S01]  /*29f0*/  FMUL.FTZ R6, R21, R6 ;  /* 0x0000000615067220 */ /* 0x000fe20000410000 */
[----:B------:R-:W-:Y:S01]  /*2a00*/  ISETP.GE.AND P1, PT, R63, c[0x0][0x16c], PT ;  /* 0x00005b003f007a0c */ /* 0x000fe20003f26270 */
[----:B0-----:R-:W-:Y:S02]  /*2a10*/  FMUL.FTZ R5, R21, R67 ;  /* 0x0000004315057220 */ /* 0x001fe40000410000 */
[----:B------:R-:W-:Y:S02]  /*2a20*/  FADD.FTZ R22, R79, R22 ;  /* 0x000000164f167221 */ /* 0x000fe40000010000 */
[----:B------:R-:W-:Y:S02]  /*2a30*/  FMUL.FTZ R21, R21, R74 ;  /* 0x0000004a15157220 */ /* 0x000fe40000410000 */
[----:B------:R-:W-:-:S02]  /*2a40*/  FFMA.FTZ R7, R20, R7, -R6 ;  /* 0x0000000714077223 */ /* 0x000fc40000010806 */
        /* <DEDUP_REMOVED lines=9> */
.L_x_2513:
[----:B------:R-:W-:Y:S01]  /*2ae0*/  BAR.SYNC.DEFER_BLOCKING 0x0 ;  /* 0x0000000000007b1d */ /* 0x000fe20000010000 */
[----:B------:R-:W-:Y:S01]  /*2af0*/  ISETP.NE.AND P0, PT, R52, RZ, PT ;  /* 0x000000ff3400720c */ /* 0x000fe20003f05270 */
[C---:B------:R-:W-:Y:S01]  /*2b00*/  IMAD R8, R69.reuse, c[0x0][0x200], RZ ;  /* 0x0000800045087a24 */ /* 0x040fe200078e02ff */
[----:B------:R-:W-:Y:S01]  /*2b10*/  F2FP.PACK_AB R6, R24, R27 ;  /* 0x0000001b1806723e */ /* 0x000fe200000000ff */
[----:B------:R-:W-:Y:S01]  /*2b20*/  IMAD R10, R69, c[0x0][0x1f0], RZ ;  /* 0x00007c00450a7a24 */ /* 0x000fe200078e02ff */
[----:B------:R-:W-:Y:S01]  /*2b30*/  F2FP.PACK_AB R7, R0, R25 ;  /* 0x000000190007723e */ /* 0x000fe200000000ff */
[C---:B------:R-:W-:Y:S01]  /*2b40*/  IMAD R61, R47.reuse, c[0x0][0x204], R8 ;  /* 0x000081002f3d7a24 */ /* 0x040fe200078e0208 */
[----:B------:R-:W-:Y:S01]  /*2b50*/  SHF.L.U32 R14, R42, 0x1, RZ ;  /* 0x000000012a0e7819 */ /* 0x000fe200000006ff */
[----:B------:R-:W-:Y:S01]  /*2b60*/  IMAD R21, R47, c[0x0][0x1f4], R10 ;  /* 0x00007d002f157a24 */ /* 0x000fe200078e020a */
[----:B------:R-:W-:Y:S01]  /*2b70*/  ISETP.GE.AND P1, PT, R45, R26, PT ;  /* 0x0000001a2d00720c */ /* 0x000fe20003f26270 */
[----:B------:R-:W-:Y:S01]  /*2b80*/  IMAD R22, R50, c[0x0][0x208], RZ ;  /* 0x0000820032167a24 */ /* 0x000fe200078e02ff */
[----:B------:R-:W-:Y:S01]  /*2b90*/  SHF.L.U32 R4, R40, 0x7, RZ ;  /* 0x0000000728047819 */ /* 0x000fe200000006ff */
[----:B------:R-:W-:Y:S01]  /*2ba0*/  IMAD.WIDE.U32 R10, R47, c[0x0][0x1f0], RZ ;  /* 0x00007c002f0a7a25 */ /* 0x000fe200078e00ff */
[----:B------:R-:W-:Y:S01]  /*2bb0*/  MOV R8, 0x2 ;  /* 0x0000000200087802 */ /* 0x000fe20000000f00 */
[----:B------:R-:W-:Y:S01]  /*2bc0*/  BSSY B0, `(.L_x_2517) ;  /* 0x0000032000007945 */ /* 0x000fe20003800000 */
[----:B------:R-:W-:Y:S01]  /*2bd0*/  SHF.R.S32.HI R5, RZ, 0x1f, R4 ;  /* 0x0000001fff057819 */ /* 0x000fe20000011404 */
[----:B------:R-:W-:Y:S01]  /*2be0*/  IMAD R63, R51, c[0x0][0x20c], R22 ;  /* 0x00008300333f7a24 */ /* 0x000fe200078e0216 */
[----:B------:R-:W-:Y:S01]  /*2bf0*/  IADD3 R11, R11, R21, RZ ;  /* 0x000000150b0b7210 */ /* 0x000fe20007ffe0ff */
[----:B------:R-:W-:-:S04]  /*2c00*/  IMAD.WIDE R8, R45, R8, c[0x0][0x258] ;  /* 0x000096002d087625 */ /* 0x000fc800078e0208 */
[----:B------:R-:W-:Y:S01]  /*2c10*/  @!P1 IMAD.WIDE.U32 R12, R47, c[0x0][0x1f0], R4 ;  /* 0x00007c002f0c9a25 */ /* 0x000fe200078e0004 */
[----:B------:R0:W-:Y:S01]  /*2c20*/  STS.64 [R53], R6 ;  /* 0x0000000635007388 */ /* 0x0001e20000000a00 */
[----:B------:R-:W-:-:S06]  /*2c30*/  NOP ;  /* 0x0000000000007918 */ /* 0x000fcc0000000000 */
[----:B------:R-:W-:Y:S01]  /*2c40*/  LDS.U16 R57, [R14] ;  /* 0x000000000e397984 */ /* 0x000fe20000000400 */
[----:B------:R-:W-:-:S03]  /*2c50*/  @!P1 IADD3 R13, R21, R13, RZ ;  /* 0x0000000d150d9210 */ /* 0x000fc60007ffe0ff */
[----:B------:R-:W-:Y:S01]  /*2c60*/  LDS.U16 R23, [R14+0x40] ;  /* 0x000040000e177984 */ /* 0x000fe20000000400 */
[----:B0-----:R-:W-:-:S03]  /*2c70*/  IMAD.WIDE.U32 R6, R47, c[0x0][0x200], RZ ;  /* 0x000080002f067a25 */ /* 0x001fc600078e00ff */
[----:B------:R-:W-:Y:S01]  /*2c80*/  LDS.U16 R55, [R14+0x80] ;  /* 0x000080000e377984 */ /* 0x000fe20000000400 */
[----:B------:R-:W-:Y:S01]  /*2c90*/  @!P1 IMAD.WIDE.U32 R12, R51, c[0x0][0x1f8], R12 ;  /* 0x00007e00330c9a25 */ /* 0x000fe200078e000c */
[----:B------:R-:W-:Y:S02]  /*2ca0*/  IADD3 R7, R7, R61, RZ ;  /* 0x0000003d07077210 */ /* 0x000fe40007ffe0ff */
[----:B------:R-:W-:Y:S02]  /*2cb0*/  LDS.U16 R15, [R14+0xc0] ;  /* 0x0000c0000e0f7984 */ /* 0x000fe40000000400 */
[----:B------:R-:W-:Y:S01]  /*2cc0*/  @!P1 IADD3 R21, P4, R45, R12, RZ ;  /* 0x0000000c2d159210 */ /* 0x000fe20007f9e0ff */
[----:B------:R-:W-:Y:S01]  /*2cd0*/  IMAD.WIDE.U32 R6, R51, c[0x0][0x208], R6 ;  /* 0x0000820033067a25 */ /* 0x000fe200078e0006 */
[----:B------:R-:W-:Y:S04]  /*2ce0*/  @!P0 STS [0x100], R26 ;  /* 0x0001001aff008388 */ /* 0x000fe80000000800 */
[----:B------:R-:W-:Y:S01]  /*2cf0*/  BAR.SYNC.DEFER_BLOCKING 0x0 ;  /* 0x0000000000007b1d */ /* 0x000fe20000010000 */
[----:B------:R-:W-:Y:S01]  /*2d00*/  IADD3 R59, P2, R4, R6, RZ ;  /* 0x00000006043b7210 */ /* 0x000fe20007f5e0ff */
[----:B------:R-:W-:-:S03]  /*2d10*/  IMAD R6, R50, c[0x0][0x1f8], RZ ;  /* 0x00007e0032067a24 */ /* 0x000fc600078e02ff */
[----:B------:R-:W-:Y:S01]  /*2d20*/  IADD3.X R7, R5, R63, R7, P2, !PT ;  /* 0x0000003f05077210 */ /* 0x000fe200017fe407 */
[----:B------:R-:W-:Y:S01]  /*2d30*/  IMAD R63, R51, c[0x0][0x1fc], R6 ;  /* 0x00007f00333f7a24 */ /* 0x000fe200078e0206 */
[----:B------:R-:W-:Y:S02]  /*2d40*/  LEA R8, P3, R59, R8, 0x1 ;  /* 0x000000083b087211 */ /* 0x000fe400078608ff */
[----:B------:R-:W-:Y:S02]  /*2d50*/  IADD3 R6, P2, R45, R4, RZ ;  /* 0x000000042d067210 */ /* 0x000fe40007f5e0ff */
[----:B------:R-:W-:Y:S01]  /*2d60*/  @!P1 IADD3.X R54, R44, R13, R63, P4, !PT ;  /* 0x0000000d2c369210 */ /* 0x000fe200027fe43f */
[----:B------:R-:W-:Y:S01]  /*2d70*/  IMAD.WIDE.U32 R12, R51, c[0x0][0x1f8], R10 ;  /* 0x00007e00330c7a25 */ /* 0x000fe200078e000a */
[----:B------:R-:W-:Y:S02]  /*2d80*/  @!P1 LEA R10, P4, R21, c[0x0][0x268], 0x1 ;  /* 0x00009a00150a9a11 */ /* 0x000fe400078808ff */
[----:B------:R-:W-:-:S02]  /*2d90*/  LEA.HI.X R9, R59, R9, R7, 0x1, P3 ;  /* 0x000000093b097211 */ /* 0x000fc400018f0c07 */
[----:B------:R-:W-:Y:S02]  /*2da0*/  IADD3 R22, P6, R4, R12, RZ ;  /* 0x0000000c04167210 */ /* 0x000fe40007fde0ff */
[----:B------:R-:W-:Y:S02]  /*2db0*/  @!P1 LEA.HI.X R11, R21, c[0x0][0x26c], R54, 0x1, P4 ;  /* 0x00009b00150b9a11 */ /* 0x000fe400020f0c36 */
[----:B------:R-:W-:Y:S02]  /*2dc0*/  IADD3.X R7, R44, R5, RZ, P2, !PT ;  /* 0x000000052c077210 */ /* 0x000fe400017fe4ff */
[----:B------:R-:W-:Y:S01]  /*2dd0*/  IADD3.X R54, R5, R63, R13, P6, !PT ;  /* 0x0000003f05367210 */ /* 0x000fe200037fe40d */
[----:B------:R-:W0:Y:S02]  /*2de0*/  LDS R20, [0x100] ;  /* 0x00010000ff147984 */ /* 0x000e240000000800 */
[-C--:B0-----:R-:W-:Y:S02]  /*2df0*/  ISETP.GE.AND P5, PT, R45, R20.reuse, PT ;  /* 0x000000142d00720c */ /* 0x081fe40003fa6270 */
[----:B------:R-:W-:-:S02]  /*2e00*/  ISETP.GE.AND P4, PT, R41, R20, PT ;  /* 0x000000142900720c */ /* 0x000fc40003f86270 */
[-C--:B------:R-:W-:Y:S02]  /*2e10*/  ISETP.GE.AND P2, PT, R39, R20.reuse, PT ;  /* 0x000000142700720c */ /* 0x080fe40003f46270 */
[----:B------:R-:W-:Y:S02]  /*2e20*/  ISETP.GE.AND P3, PT, R37, R20, PT ;  /* 0x000000142500720c */ /* 0x000fe40003f66270 */
[----:B------:R-:W-:-:S05]  /*2e30*/  LOP3.LUT R41, R45, 0x20, RZ, 0xfc, !PT ;  /* 0x000000202d297812 */ /* 0x000fca00078efcff */
        /* <DEDUP_REMOVED lines=10> */
.L_x_2518:
[----:B------:R-:W-:Y:S05]  /*2ee0*/  BSYNC B0 ;  /* 0x0000000000007941 */ /* 0x000fea0003800000 */
.L_x_2517:
[----:B------:R1:W-:Y:S01]  /*2ef0*/  @!P4 STG.E.U16 [R8.64+0x40], R23 ;  /* 0x000040170800c986 */ /* 0x0003e2000c101504 */
[C---:B------:R-:W-:Y:S02]  /*2f00*/  SHF.L.U32 R12, R41.reuse, 0x1, RZ ;  /* 0x00000001290c7819 */ /* 0x040fe400000006ff */
[C---:B------:R-:W-:Y:S01]  /*2f10*/  SHF.L.U64.HI R13, R41.reuse, 0x1, R44 ;  /* 0x00000001290d7819 */ /* 0x040fe2000001022c */
[----:B------:R2:W-:Y:S01]  /*2f20*/  @!P2 STG.E.U16 [R8.64+0x80], R55 ;  /* 0x000080370800a986 */ /* 0x0005e2000c101504 */
[----:B0-----:R-:W-:Y:S02]  /*2f30*/  IADD3 R20, P4, R12, c[0x0][0x268], RZ ;  /* 0x00009a000c147a10 */ /* 0x001fe40007f9e0ff */
[-C--:B------:R-:W-:Y:S01]  /*2f40*/  ISETP.GE.AND P2, PT, R41, R26.reuse, PT ;  /* 0x0000001a2900720c */ /* 0x080fe20003f46270 */
[----:B------:R-:W-:Y:S01]  /*2f50*/  @!P3 STG.E.U16 [R8.64+0xc0], R15 ;  /* 0x0000c00f0800b986 */ /* 0x000fe2000c101504 */
[----:B------:R-:W-:Y:S02]  /*2f60*/  IADD3.X R21, R13, c[0x0][0x26c], RZ, P4, !PT ;  /* 0x00009b000d157a10 */ /* 0x000fe400027fe4ff */
[-C--:B------:R-:W-:Y:S01]  /*2f70*/  ISETP.GE.AND P3, PT, R39, R26.reuse, PT ;  /* 0x0000001a2700720c */ /* 0x080fe20003f66270 */
[----:B------:R-:W-:Y:S01]  /*2f80*/  BAR.SYNC.DEFER_BLOCKING 0x0 ;  /* 0x0000000000007b1d */ /* 0x000fe20000010000 */
[----:B------:R-:W-:-:S02]  /*2f90*/  ISETP.GE.AND P4, PT, R37, R26, PT ;  /* 0x0000001a2500720c */ /* 0x000fc40003f86270 */
[C---:B------:R-:W-:Y:S02]  /*2fa0*/  LEA R20, P5, R22.reuse, R20, 0x1 ;  /* 0x0000001416147211 */ /* 0x040fe400078a08ff */
[----:B-1----:R-:W-:Y:S02]  /*2fb0*/  PRMT R23, RZ, 0x7610, R23 ;  /* 0x00007610ff177816 */ /* 0x002fe40000000017 */
[----:B--2---:R-:W-:Y:S02]  /*2fc0*/  PRMT R55, RZ, 0x7610, R55 ;  /* 0x00007610ff377816 */ /* 0x004fe40000000037 */
[----:B------:R-:W-:Y:S02]  /*2fd0*/  PRMT R57, RZ, 0x7610, R57 ;  /* 0x00007610ff397816 */ /* 0x000fe40000000039 */
[----:B------:R-:W-:Y:S02]  /*2fe0*/  PRMT R59, RZ, 0x7610, R59 ;  /* 0x00007610ff3b7816 */ /* 0x000fe4000000003b */
[----:B------:R-:W-:Y:S01]  /*2ff0*/  LEA.HI.X R21, R22, R21, R54, 0x1, P5 ;  /* 0x0000001516157211 */ /* 0x000fe200028f0c36 */
        /* <DEDUP_REMOVED lines=30> */
[----:B------:R-:W-:Y:S01]  /*31e0*/  BAR.SYNC.DEFER_BLOCKING 0x0 ;  /* 0x0000000000007b1d */ /* 0x000fe20000010000 */
[----:B-1----:R-:W-:-:S04]  /*31f0*/  FMUL.FTZ R8, R15, R58 ;  /* 0x0000003a0f087220 */ /* 0x002fc80000410000 */
[----:B------:R-:W-:Y:S02]  /*3200*/  FMUL.FTZ R8, R8, R27 ;  /* 0x0000001b08087220 */ /* 0x000fe40000410000 */
[----:B------:R-:W1:Y:S01]  /*3210*/  MUFU.RCP R59, R56 ;  /* 0x00000038003b7308 */ /* 0x000e620000001000 */
[----:B0-----:R-:W-:-:S04]  /*3220*/  FMUL.FTZ R11, R10, R57 ;  /* 0x000000390a0b7220 */ /* 0x001fc80000410000 */
[----:B------:R-:W-:Y:S02]  /*3230*/  FMUL.FTZ R11, R11, R24 ;  /* 0x000000180b0b7220 */ /* 0x000fe40000410000 */
[----:B--2---:R-:W-:-:S04]  /*3240*/  FMUL.FTZ R10, R21, R60 ;  /* 0x0000003c150a7220 */ /* 0x004fc80000410000 */
[----:B------:R-:W-:Y:S02]  /*3250*/  FMUL.FTZ R10, R10, R25 ;  /* 0x000000190a0a7220 */ /* 0x000fe40000410000 */
[----:B-1----:R-:W-:Y:S01]  /*3260*/  FMUL.FTZ R15, R54, R59 ;  /* 0x0000003b360f7220 */ /* 0x002fe20000410000 */
[----:B------:R-:W-:Y:S01]  /*3270*/  F2FP.PACK_AB R54, R11, R8 ;  /* 0x000000080b36723e */ /* 0x000fe200000000ff */
[----:B------:R-:W-:-:S04]  /*3280*/  IMAD.WIDE.U32 R8, R47, c[0x0][0x210], RZ ;  /* 0x000084002f087a25 */ /* 0x000fc800078e00ff */
[----:B------:R-:W-:-:S05]  /*3290*/  FMUL.FTZ R15, R15, R0 ;  /* 0x000000000f0f7220 */ /* 0x000fca0000410000 */
[----:B------:R-:W-:Y:S01]  /*32a0*/  F2FP.PACK_AB R55, R15, R10 ;  /* 0x0000000a0f37723e */ /* 0x000fe200000000ff */
[----:B------:R-:W-:-:S04]  /*32b0*/  IMAD R10, R69, c[0x0][0x210], RZ ;  /* 0x00008400450a7a24 */ /* 0x000fc800078e02ff */
[----:B------:R-:W-:Y:S01]  /*32c0*/  STS.64 [R53], R54 ;  /* 0x0000003635007388 */ /* 0x000fe20000000a00 */
[----:B------:R-:W-:-:S06]  /*32d0*/  NOP ;  /* 0x0000000000007918 */ /* 0x000fcc0000000000 */
[----:B------:R-:W-:Y:S01]  /*32e0*/  LDS.U16 R15, [R14] ;  /* 0x000000000e0f7984 */ /* 0x000fe20000000400 */
[----:B------:R-:W-:-:S03]  /*32f0*/  IMAD R11, R47, c[0x0][0x214], R10 ;  /* 0x000085002f0b7a24 */ /* 0x000fc600078e020a */
[----:B------:R-:W-:Y:S02]  /*3300*/  LDS.U16 R21, [R14+0x40] ;  /* 0x000040000e157984 */ /* 0x000fe40000000400 */
[----:B------:R-:W-:Y:S02]  /*3310*/  IADD3 R27, R9, R11, RZ ;  /* 0x0000000b091b7210 */ /* 0x000fe40007ffe0ff */
        /* <DEDUP_REMOVED lines=16> */
.L_x_2520:
[----:B------:R-:W-:Y:S05]  /*3420*/  BSYNC B0 ;  /* 0x0000000000007941 */ /* 0x000fea0003800000 */
.L_x_2519:
        /* <DEDUP_REMOVED lines=14> */
[----:B------:R-:W-:-:S02]  /*3510*/  LEA.HI.X R5, R6, R13, R5, 0x1, P3 ;  /* 0x0000000d06057211 */ /* 0x000fc400018f0c05 */
        /* <DEDUP_REMOVED lines=12> */
.L_x_2521:
[----:B------:R-:W-:Y:S05]  /*35e0*/  EXIT ;  /* 0x000000000000794d */ /* 0x000fea0003800000 */
.L_x_2523:
        /* <DEDUP_REMOVED lines=9> */
.L_x_5389:


//--------------------- .text._Z25selective_scan_fwd_kernelI32Selective_Scan_fwd_kernel_traitsILi32ELi4ELi1ELb0ELb1ELb1ELb0EN3c104HalfENS1_7complexIfEEEEv13SSMParamsBase --------------------------
	.section	.text._Z25selective_scan_fwd_kernelI32Selective_Scan_fwd_kernel_traitsILi32ELi4ELi1ELb0ELb1ELb1ELb0EN3c104HalfENS1_7complexIfEEEEv13SSMParamsBase,"ax",@progbits
	.sectioninfo	@"SHI_REGISTERS=93"
	.align	128
        .global         _Z25selective_scan_fwd_kernelI32Selective_Scan_fwd_kernel_traitsILi32ELi4ELi1ELb0ELb1ELb1ELb0EN3c104HalfENS1_7complexIfEEEEv13SSMParamsBase
        .type           _Z25selective_scan_fwd_kernelI32Selective_Scan_fwd_kernel_traitsILi32ELi4ELi1ELb0ELb1ELb1ELb0EN3c104HalfENS1_7complexIfEEEEv13SSMParamsBase,@function
        .size           _Z25selective_scan_fwd_kernelI32Selective_Scan_fwd_kernel_traitsILi32ELi4ELi1ELb0ELb1ELb1ELb0EN3c104HalfENS1_7complexIfEEEEv13SSMParamsBase,(.L_x_5390 - _Z25selective_scan_fwd_kernelI32Selective_Scan_fwd_kernel_traitsILi32ELi4ELi1ELb0ELb1ELb1ELb0EN3c104HalfENS1_7complexIfEEEEv13SSMParamsBase)
        .other          _Z25selective_scan_fwd_kernelI32Selective_Scan_fwd_kernel_traitsILi32ELi4ELi1ELb0ELb1ELb1ELb0EN3c104HalfENS1_7complexIfEEEEv13SSMParamsBase,@"STO_CUDA_ENTRY STV_DEFAULT"
_Z25selective_scan_fwd_kernelI32Selective_Scan_fwd_kernel_traitsILi32ELi4ELi1ELb0ELb1ELb1ELb0EN3c104HalfENS1_7complexIfEEEEv13SSMParamsBase:
.text._Z25selective_scan_fwd_kernelI32Selective_Scan_fwd_kernel_traitsILi32ELi4ELi1ELb0ELb1ELb1ELb0EN3c104HalfENS1_7complexIfEEEEv13SSMParamsBase:
        /* <DEDUP_REMOVED lines=17> */
[----:B------:R1:W5:Y:S04]  /*0110*/  @P1 LDG.E R24, [R4.64] ;  /* 0x0000000404181981 */ /* 0x000368000c1e1900 */
[----:B------:R2:W5:Y:S01]  /*0120*/  @P0 LDG.E R22, [R2.64] ;  /* 0x0000000402160981 */ /* 0x000562000c1e1900 */
[----:B0-----:R-:W0:Y:S02]  /*0130*/  MUFU.RCP R8, R8 ;  /* 0x0000000800087308 */ /* 0x001e240000001000 */
[----:B0-----:R-:W-:-:S06]  /*0140*/  IADD3 R6, R8, 0xffffffe, RZ ;  /* 0x0ffffffe08067810 */ /* 0x001fcc0007ffe0ff */
[----:B------:R0:W3:Y:S01]  /*0150*/  F2I.FTZ.U32.TRUNC.NTZ R7, R6 ;  /* 0x0000000600077305 */ /* 0x0000e2000021f000 */
[----:B--2---:R-:W-:Y:S01]  /*0160*/  MOV R3, c[0x0][0x174] ;  /* 0x00005d0000037a02 */ /* 0x004fe20000000f00 */
[----:B0-----:R-:W-:-:S03]  /*0170*/  HFMA2.MMA R6, -RZ, RZ, 0, 0 ;  /* 0x00000000ff067435 */ /* 0x001fc600000001ff */
[----:B------:R-:W-:Y:S02]  /*0180*/  ISETP.GE.AND P0, PT, R3, 0x1, PT ;  /* 0x000000010300780c */ /* 0x000fe40003f06270 */
[----:B---3--:R-:W-:-:S05]  /*0190*/  IADD3 R10, RZ, -R7, RZ ;  /* 0x80000007ff0a7210 */ /* 0x008fca0007ffe0ff */
[----:B------:R-:W-:Y:S01]  /*01a0*/  IMAD R11, R10, R9, RZ ;  /* 0x000000090a0b7224 */ /* 0x000fe200078e02ff */
[----:B------:R-:W-:-:S03]  /*01b0*/  IABS R2, R0 ;  /* 0x0000000000027213 */ /* 0x000fc60000000000 */
[----:B------:R-:W-:Y:S01]  /*01c0*/  IMAD.HI.U32 R7, R7, R11, R6 ;  /* 0x0000000b07077227 */ /* 0x000fe200078e0006 */
[----:B------:R-:W0:Y:S05]  /*01d0*/  S2UR UR6, SR_CTAID.X ;  /* 0x00000000000679c3 */ /* 0x000e2a0000002500 */
[----:B------:R-:W-:-:S05]  /*01e0*/  IMAD.HI.U32 R8, R7, R2, RZ ;  /* 0x0000000207087227 */ /* 0x000fca00078e00ff */
[----:B------:R-:W-:Y:S01]  /*01f0*/  IADD3 R6, -R8, RZ, RZ ;  /* 0x000000ff08067210 */ /* 0x000fe20007ffe1ff */
[----:B0-----:R-:W-:Y:S06]  /*0200*/  @!P0 EXIT ;  /* 0x000000000000894d */ /* 0x001fec0003800000 */
[----:B-1----:R-:W-:Y:S01]  /*0210*/  IMAD R6, R9, R6, R2 ;  /* 0x0000000609067224 */ /* 0x002fe200078e0202 */
[----:B------:R-:W0:Y:S01]  /*0220*/  S2R R56, SR_TID.X ;  /* 0x0000000000387919 */ /* 0x000e220000002100 */
[----:B------:R-:W-:Y:S01]  /*0230*/  IMAD R5, R23, c[0x0][0x1d8], RZ ;  /* 0x0000760017057a24 */ /* 0x000fe200078e02ff */
[----:B------:R-:W-:Y:S01]  /*0240*/  MOV R31, RZ ;  /* 0x000000ff001f7202 */ /* 0x000fe20000000f00 */
[----:B------:R-:W-:Y:S01]  /*0250*/  IMAD.U32 R25, RZ, RZ, UR6 ;  /* 0x00000006ff197e24 */ /* 0x000fe2000f8e00ff */
[----:B------:R-:W-:Y:S01]  /*0260*/  ISETP.GT.U32.AND P1, PT, R9, R6, PT ;  /* 0x000000060900720c */ /* 0x000fe20003f24070 */
[C---:B------:R-:W-:Y:S01]  /*0270*/  IMAD.WIDE.U32 R2, R0.reuse, c[0x0][0x1d8], RZ ;  /* 0x0000760000027a25 */ /* 0x040fe200078e00ff */
[----:B------:R-:W1:Y:S02]  /*0280*/  S2R R30, SR_LANEID ;  /* 0x00000000001e7919 */ /* 0x000e640000000000 */
[----:B------:R-:W-:Y:S01]  /*0290*/  SHF.R.S32.HI R75, RZ, 0x1f, R25 ;  /* 0x0000001fff4b7819 */ /* 0x000fe20000011419 */
[----:B------:R-:W-:Y:S01]  /*02a0*/  IMAD R5, R0, c[0x0][0x1dc], R5 ;  /* 0x0000770000057a24 */ /* 0x000fe200078e0205 */
[----:B------:R-:W-:Y:S01]  /*02b0*/  MOV R4, R2 ;  /* 0x0000000200047202 */ /* 0x000fe20000000f00 */
[----:B------:R-:W-:-:S02]  /*02c0*/  IMAD R7, R23, c[0x0][0x1e8], RZ ;  /* 0x00007a0017077a24 */ /* 0x000fc400078e02ff */
[----:B------:R-:W-:Y:S01]  /*02d0*/  IMAD R12, R75, c[0x0][0x190], RZ ;  /* 0x000064004b0c7a24 */ /* 0x000fe200078e02ff */
[----:B------:R-:W-:Y:S01]  /*02e0*/  IADD3 R5, R3, R5, RZ ;  /* 0x0000000503057210 */ /* 0x000fe20007ffe0ff */
[----:B------:R-:W-:Y:S02]  /*02f0*/  IMAD.WIDE.U32 R2, R0, c[0x0][0x1e8], RZ ;  /* 0x00007a0000027a25 */ /* 0x000fe400078e00ff */
[-C--:B------:R-:W-:Y:S02]  /*0300*/  @!P1 IADD3 R6, R6, -R9.reuse, RZ ;  /* 0x8000000906069210 */ /* 0x080fe40007ffe0ff */
[----:B------:R-:W-:Y:S01]  /*0310*/  @!P1 IADD3 R8, R8, 0x1, RZ ;  /* 0x0000000108089810 */ /* 0x000fe20007ffe0ff */
[----:B------:R-:W-:Y:S01]  /*0320*/  IMAD R7, R0, c[0x0][0x1ec], R7 ;  /* 0x00007b0000077a24 */ /* 0x000fe200078e0207 */
[----:B------:R-:W-:Y:S01]  /*0330*/  ISETP.GE.U32.AND P0, PT, R6, R9, PT ;  /* 0x000000090600720c */ /* 0x000fe20003f06070 */
[----:B------:R-:W-:Y:S01]  /*0340*/  IMAD R6, R75, c[0x0][0x1d0], RZ ;  /* 0x000074004b067a24 */ /* 0x000fe200078e02ff */
[----:B------:R-:W-:Y:S01]  /*0350*/  LOP3.LUT R9, R0, c[0x0][0x178], RZ, 0x3c, !PT ;  /* 0x00005e0000097a12 */ /* 0x000fe200078e3cff */
[----:B------:R-:W-:Y:S01]  /*0360*/  IMAD.WIDE.U32 R4, R25, c[0x0][0x1d0], R4 ;  /* 0x0000740019047a25 */ /* 0x000fe200078e0004 */
[----:B0-----:R-:W-:-:S02]  /*0370*/  SHF.L.U32 R27, R56, 0x2, RZ ;  /* 0x00000002381b7819 */ /* 0x001fc400000006ff */
[----:B------:R-:W-:Y:S01]  /*0380*/  ISETP.GE.AND P2, PT, R9, RZ, PT ;  /* 0x000000ff0900720c */ /* 0x000fe20003f46270 */
[C---:B------:R-:W-:Y:S01]  /*0390*/  IMAD R10, R25.reuse, c[0x0][0x1d4], R6 ;  /* 0x00007500190a7a24 */ /* 0x040fe200078e0206 */
[----:B------:R-:W-:Y:S01]  /*03a0*/  ISETP.NE.AND P1, PT, RZ, c[0x0][0x178], PT ;  /* 0x00005e00ff007a0c */ /* 0x000fe20003f25270 */
[----:B------:R-:W-:Y:S01]  /*03b0*/  IMAD R9, R25, c[0x0][0x194], R12 ;  /* 0x0000650019097a24 */ /* 0x000fe200078e020c */
[----:B------:R-:W-:Y:S01]  /*03c0*/  LOP3.LUT R26, R56, 0x1f, RZ, 0xc0, !PT ;  /* 0x0000001f381a7812 */ /* 0x000fe200078ec0ff */
[----:B------:R-:W-:Y:S01]  /*03d0*/  IMAD R12, R75, c[0x0][0x1e0], RZ ;  /* 0x000078004b0c7a24 */ /* 0x000fe200078e02ff */
[----:B------:R-:W-:Y:S01]  /*03e0*/  LOP3.LUT R27, R27, 0xffffff80, RZ, 0xc0, !PT ;  /* 0xffffff801b1b7812 */ /* 0x000fe200078ec0ff */
[----:B------:R-:W-:Y:S01]  /*03f0*/  IMAD R14, R75, c[0x0][0x1b0], RZ ;  /* 0x00006c004b0e7a24 */ /* 0x000fe200078e02ff */
[----:B------:R-:W-:Y:S02]  /*0400*/  IADD3 R7, R3, R7, RZ ;  /* 0x0000000703077210 */ /* 0x000fe40007ffe0ff */
[----:B------:R-:W-:Y:S01]  /*0410*/  MOV R6, R2 ;  /* 0x0000000200067202 */ /* 0x000fe20000000f00 */
[----:B------:R-:W-:Y:S01]  /*0420*/  IMAD.WIDE.U32 R2, R25, c[0x0][0x190], RZ ;  /* 0x0000640019027a25 */ /* 0x000fe200078e00ff */
[----:B------:R-:W-:-:S02]  /*0430*/  LOP3.LUT R28, R27, R26, RZ, 0xfc, !PT ;  /* 0x0000001a1b1c7212 */ /* 0x000fc400078efcff */
[----:B------:R-:W-:Y:S01]  /*0440*/  @P0 IADD3 R8, R8, 0x1, RZ ;  /* 0x0000000108080810 */ /* 0x000fe20007ffe0ff */
[C---:B------:R-:W-:Y:S01]  /*0450*/  IMAD.WIDE.U32 R6, R25.reuse, c[0x0][0x1e0], R6 ;  /* 0x0000780019067a25 */ /* 0x040fe200078e0006 */
[----:B------:R-:W-:Y:S02]  /*0460*/  SHF.R.S32.HI R29, RZ, 0x1f, R28 ;  /* 0x0000001fff1d7819 */ /* 0x000fe4000001141c */
[----:B------:R-:W-:Y:S01]  /*0470*/  IADD3 R17, P3, R28, R4, RZ ;  /* 0x000000041c117210 */ /* 0x000fe20007f7e0ff */
[----:B------:R-:W-:Y:S01]  /*0480*/  IMAD R11, R25, c[0x0][0x1b4], R14 ;  /* 0x00006d00190b7a24 */ /* 0x000fe200078e020e */
[----:B------:R-:W-:Y:S01]  /*0490*/  @!P2 IADD3 R8, -R8, RZ, RZ ;  /* 0x000000ff0808a210 */ /* 0x000fe20007ffe1ff */
[----:B------:R-:W-:Y:S01]  /*04a0*/  IMAD.IADD R18, R27, 0x1, R28 ;  /* 0x000000011b127824 */ /* 0x000fe200078e021c */
[----:B------:R-:W-:Y:S02]  /*04b0*/  @!P1 LOP3.LUT R8, RZ, c[0x0][0x178], RZ, 0x33, !PT ;  /* 0x00005e00ff089a12 */ /* 0x000fe400078e33ff */
[----:B------:R-:W-:Y:S01]  /*04c0*/  IADD3 R3, R3, R9, RZ ;  /* 0x0000000903037210 */ /* 0x000fe20007ffe0ff */
[----:B------:R-:W-:Y:S01]  /*04d0*/  IMAD R9, R25, c[0x0][0x1e4], R12 ;  /* 0x0000790019097a24 */ /* 0x000fe200078e020c */
[----:B------:R-:W-:Y:S01]  /*04e0*/  IADD3.X R10, R29, R5, R10, P3, !PT ;  /* 0x000000051d0a7210 */ /* 0x000fe20001ffe40a */
[----:B------:R-:W-:Y:S01]  /*04f0*/  IMAD.WIDE.U32 R4, R25, c[0x0][0x1b0], RZ ;  /* 0x00006c0019047a25 */ /* 0x000fe200078e00ff */
[----:B------:R-:W-:-:S02]  /*0500*/  IADD3 R12, P1, R28, R6, RZ ;  /* 0x000000061c0c7210 */ /* 0x000fc40007f3e0ff */
[----:B------:R-:W-:Y:S01]  /*0510*/  SHF.R.S32.HI R6, RZ, 0x1f, R8 ;  /* 0x0000001fff067819 */ /* 0x000fe20000011408 */
[----:B------:R-:W-:Y:S01]  /*0520*/  IMAD.WIDE.U32 R2, R8, c[0x0][0x1a8], R2 ;  /* 0x00006a0008027a25 */ /* 0x000fe200078e0002 */
[----:B------:R-:W-:Y:S02]  /*0530*/  IADD3.X R7, R29, R7, R9, P1, !PT ;  /* 0x000000071d077210 */ /* 0x000fe40000ffe409 */
[----:B------:R-:W-:Y:S01]  /*0540*/  IADD3 R5, R5, R11, RZ ;  /* 0x0000000b05057210 */ /* 0x000fe20007ffe0ff */
[C---:B------:R-:W-:Y:S01]  /*0550*/  IMAD R9, R6.reuse, c[0x0][0x1a8], RZ ;  /* 0x00006a0006097a24 */ /* 0x040fe200078e02ff */
[C---:B------:R-:W-:Y:S01]  /*0560*/  LEA R16, P0, R17.reuse, c[0x0][0x240], 0x1 ;  /* 0x0000900011107a11 */ /* 0x040fe200078008ff */
[----:B------:R-:W-:Y:S01]  /*0570*/  IMAD R11, R6, c[0x0][0x1c8], RZ ;  /* 0x00007200060b7a24 */ /* 0x000fe200078e02ff */
[----:B------:R-:W-:Y:S01]  /*0580*/  SHF.R.S32.HI R19, RZ, 0x1f, R18 ;  /* 0x0000001fff137819 */ /* 0x000fe20000011412 */
[C---:B------:R-:W-:Y:S01]  /*0590*/  IMAD R9, R8.reuse, c[0x0][0x1ac], R9 ;  /* 0x00006b0008097a24 */ /* 0x040fe200078e0209 */
[----:B------:R-:W-:Y:S01]  /*05a0*/  LEA.HI.X R17, R17, c[0x0][0x244], R10, 0x1, P0 ;  /* 0x0000910011117a11 */ /* 0x000fe200000f0c0a */
[----:B------:R-:W-:Y:S01]  /*05b0*/  IMAD.WIDE.U32 R4, R8, c[0x0][0x1c8], R4 ;  /* 0x0000720008047a25 */ /* 0x000fe200078e0004 */
[----:B------:R-:W-:-:S02]  /*05c0*/  LEA R39, P0, R2, c[0x0][0x228], 0x1 ;  /* 0x00008a0002277a11 */ /* 0x000fc400078008ff */
[----:B------:R-:W-:Y:S01]  /*05d0*/  IADD3 R41, R3, R9, RZ ;  /* 0x0000000903297210 */ /* 0x000fe20007ffe0ff */
[----:B------:R-:W-:Y:S01]  /*05e0*/  IMAD R13, R8, c[0x0][0x1cc], R11 ;  /* 0x00007300080d7a24 */ /* 0x000fe200078e020b */
[----:B------:R-:W-:Y:S02]  /*05f0*/  LEA R11, P2, R12, c[0x0][0x248], 0x1 ;  /* 0x000092000c0b7a11 */ /* 0x000fe400078408ff */
[----:B------:R-:W-:Y:S02]  /*0600*/  LEA R40, P1, R4, c[0x0][0x230], 0x1 ;  /* 0x00008c0004287a11 */ /* 0x000fe400078208ff */
[----:B------:R-:W-:Y:S02]  /*0610*/  IADD3 R3, R5, R13, RZ ;  /* 0x0000000d05037210 */ /* 0x000fe40007ffe0ff */
[----:B------:R-:W-:Y:S02]  /*0620*/  LEA.HI.X R12, R12, c[0x0][0x24c], R7, 0x1, P2 ;  /* 0x000093000c0c7a11 */ /* 0x000fe400010f0c07 */
[----:B------:R-:W-:-:S02]  /*0630*/  LEA.HI.X R41, R2, c[0x0][0x22c], R41, 0x1, P0 ;  /* 0x00008b0002297a11 */ /* 0x000fc400000f0c29 */
[----:B------:R-:W-:Y:S02]  /*0640*/  LEA.HI.X R42, R4, c[0x0][0x234], R3, 0x1, P1 ;  /* 0x00008d00042a7a11 */ /* 0x000fe400008f0c03 */
[C---:B------:R-:W-:Y:S02]  /*0650*/  IADD3 R32, R18.reuse, 0x20, RZ ;  /* 0x0000002012207810 */ /* 0x040fe40007ffe0ff */
[C---:B------:R-:W-:Y:S02]  /*0660*/  IADD3 R33, R18.reuse, 0x40, RZ ;  /* 0x0000004012217810 */ /* 0x040fe40007ffe0ff */
[C---:B------:R-:W-:Y:S02]  /*0670*/  IADD3 R34, R18.reuse, 0x60, RZ ;  /* 0x0000006012227810 */ /* 0x040fe40007ffe0ff */
[C---:B------:R-:W-:Y:S02]  /*0680*/  IADD3 R35, R18.reuse, 0x80, RZ ;  /* 0x0000008012237810 */ /* 0x040fe40007ffe0ff */
[----:B------:R-:W-:-:S02]  /*0690*/  IADD3 R36, R18, 0xa0, RZ ;  /* 0x000000a012247810 */ /* 0x000fc40007ffe0ff */
[C---:B------:R-:W-:Y:S02]  /*06a0*/  IADD3 R37, R18.reuse, 0xc0, RZ ;  /* 0x000000c012257810 */ /* 0x040fe40007ffe0ff */
[----:B-1----:R-:W-:Y:S02]  /*06b0*/  IADD3 R38, R18, 0xe0, RZ ;  /* 0x000000e012267810 */ /* 0x002fe40007ffe0ff */
.L_x_2539:
[----:B------:R-:W-:Y:S01]  /*06c0*/  BAR.SYNC.DEFER_BLOCKING 0x0 ;  /* 0x0000000000007b1d */ /* 0x000fe20000010000 */
[----:B------:R-:W-:Y:S02]  /*06d0*/  MOV R2, 0xffffff80 ;  /* 0xffffff8000027802 */ /* 0x000fe40000000f00 */
[C-C-:B0-----:R-:W-:Y:S02]  /*06e0*/  LOP3.LUT R4, R27.reuse, 0x20, R26.reuse, 0xfe, !PT ;  /* 0x000000201b047812 */ /* 0x141fe400078efe1a */
[--C-:B------:R-:W-:Y:S01]  /*06f0*/  LOP3.LUT R8, R27, 0x40, R26.reuse, 0xfe, !PT ;  /* 0x000000401b087812 */ /* 0x100fe200078efe1a */
[----:B------:R-:W-:Y:S01]  /*0700*/  IMAD R43, R31, R2, c[0x0][0x168] ;  /* 0x00005a001f2b7624 */ /* 0x000fe200078e0202 */
[----:B------:R-:W-:Y:S02]  /*0710*/  LOP3.LUT R10, R27, 0x60, R26, 0xfe, !PT ;  /* 0x000000601b0a7812 */ /* 0x000fe400078efe1a */
[----:B------:R-:W-:-:S02]  /*0720*/  PRMT R2, RZ, 0x7610, R2 ;  /* 0x00007610ff027816 */ /* 0x000fc40000000002 */
[-C--:B------:R-:W-:Y:S02]  /*0730*/  ISETP.GE.AND P0, PT, R28, R43.reuse, PT ;  /* 0x0000002b1c00720c */ /* 0x080fe40003f06270 */
[-C--:B------:R-:W-:Y:S02]  /*0740*/  ISETP.GE.AND P1, PT, R4, R43.reuse, PT ;  /* 0x0000002b0400720c */ /* 0x080fe40003f26270 */
[-C--:B------:R-:W-:Y:S02]  /*0750*/  ISETP.GE.AND P2, PT, R8, R43.reuse, PT ;  /* 0x0000002b0800720c */ /* 0x080fe40003f46270 */
[----:B------:R-:W-:Y:S02]  /*0760*/  ISETP.GE.AND P3, PT, R10, R43, PT ;  /* 0x0000002b0a00720c */ /* 0x000fe40003f66270 */
[----:B------:R-:W-:Y:S02]  /*0770*/  PRMT R3, RZ, 0x7610, R3 ;  /* 0x00007610ff037816 */ /* 0x000fe40000000003 */
[----:B------:R-:W-:-:S02]  /*0780*/  PRMT R6, RZ, 0x7610, R6 ;  /* 0x00007610ff067816 */ /* 0x000fc40000000006 */
        /* <DEDUP_REMOVED lines=21> */
[----:B-1----:R-:W-:Y:S02]  /*08e0*/  MOV R3, R12 ;  /* 0x0000000c00037202 */ /* 0x002fe40000000f00 */
[----:B------:R-:W-:Y:S01]  /*08f0*/  PRMT R12, RZ, 0x7610, R12 ;  /* 0x00007610ff0c7816 */ /* 0x000fe2000000000c */
        /* <DEDUP_REMOVED lines=61> */
.L_x_2525:
[----:B------:R-:W-:Y:S05]  /*0cd0*/  BSYNC B0 ;  /* 0x0000000000007941 */ /* 0x000fea0003800000 */
.L_x_2524:
        /* <DEDUP_REMOVED lines=33> */
.L_x_2527:
[----:B------:R-:W-:Y:S05]  /*0ef0*/  BSYNC B0 ;  /* 0x0000000000007941 */ /* 0x000fea0003800000 */
.L_x_2526:
        /* <DEDUP_REMOVED lines=33> */
.L_x_2529:
[----:B------:R-:W-:Y:S05]  /*1110*/  BSYNC B0 ;  /* 0x0000000000007941 */ /* 0x000fea0003800000 */
.L_x_2528:
        /* <DEDUP_REMOVED lines=33> */
.L_x_2531:
[----:B------:R-:W-:Y:S05]  /*1330*/  BSYNC B0 ;  /* 0x0000000000007941 */ /* 0x000fea0003800000 */
.L_x_2530:
        /* <DEDUP_REMOVED lines=12> */
[----:B------:R-:W-:Y:S01]  /*1400*/  HFMA2.MMA R57, -RZ, RZ, 0, 0 ;  /* 0x00000000ff397435 */ /* 0x000fe200000001ff */
[----:B------:R-:W-:Y:S02]  /*1410*/  FMUL.FTZ R49, R49, R44 ;  /* 0x0000002c31317220 */ /* 0x000fe40000410000 */
[----:B------:R-:W-:Y:S02]  /*1420*/  FMUL.FTZ R51, R51, R46 ;  /* 0x0000002e33337220 */ /* 0x000fe40000410000 */
[----:B------:R-:W-:Y:S02]  /*1430*/  FMUL.FTZ R53, R53, R48 ;  /* 0x0000003035357220 */ /* 0x000fe40000410000 */
[----:B------:R-:W-:Y:S02]  /*1440*/  FMUL.FTZ R55, R5, R50 ;  /* 0x0000003205377220 */ /* 0x000fe40000410000 */
.L_x_2535:
[----:B------:R-:W-:Y:S02]  /*1450*/  MOV R4, 0xffffff80 ;  /* 0xffffff8000047802 */ /* 0x000fe40000000f00 */
[----:B------:R-:W-:Y:S02]  /*1460*/  SHF.R.S32.HI R10, RZ, 0x1f, R57 ;  /* 0x0000001fff0a7819 */ /* 0x000fe40000011439 */
[----:B------:R-:W-:Y:S01]  /*1470*/  PRMT R20, RZ, 0x7610, R20 ;  /* 0x00007610ff147816 */ /* 0x000fe20000000014 */
[----:B------:R-:W-:Y:S01]  /*1480*/  IMAD R43, R31, R4, c[0x0][0x168] ;  /* 0x00005a001f2b7624 */ /* 0x000fe200078e0204 */
[----:B------:R-:W-:Y:S01]  /*1490*/  PRMT R21, RZ, 0x7610, R21 ;  /* 0x00007610ff157816 */ /* 0x000fe20000000015 */
[----:B------:R-:W-:Y:S01]  /*14a0*/  IMAD R6, R10, c[0x0][0x1a0], RZ ;  /* 0x000068000a067a24 */ /* 0x000fe200078e02ff */
[----:B------:R-:W-:Y:S01]  /*14b0*/  PRMT R60, RZ, 0x7610, R60 ;  /* 0x00007610ff3c7816 */ /* 0x000fe2000000003c */
[----:B------:R-:W-:Y:S01]  /*14c0*/  IMAD.WIDE.U32 R4, R57, c[0x0][0x1a0], R18 ;  /* 0x0000680039047a25 */ /* 0x000fe200078e0012 */
[----:B------:R-:W-:-:S03]  /*14d0*/  SHF.L.U32 R15, R43, 0x1, RZ ;  /* 0x000000012b0f7819 */ /* 0x000fc600000006ff */
[----:B------:R-:W-:Y:S01]  /*14e0*/  IMAD R7, R57, c[0x0][0x1a4], R6 ;  /* 0x0000690039077a24 */ /* 0x000fe200078e0206 */
[-C--:B------:R-:W-:Y:S02]  /*14f0*/  ISETP.GE.AND P0, PT, R18, R15.reuse, PT ;  /* 0x0000000f1200720c */ /* 0x080fe40003f06270 */
[-C--:B------:R-:W-:Y:S02]  /*1500*/  ISETP.GE.AND P1, PT, R32, R15.reuse, PT ;  /* 0x0000000f2000720c */ /* 0x080fe40003f26270 */
[----:B------:R-:W-:Y:S02]  /*1510*/  ISETP.GE.AND P2, PT, R33, R15, PT ;  /* 0x0000000f2100720c */ /* 0x000fe40003f46270 */
[----:B------:R-:W-:Y:S02]  /*1520*/  LEA R6, P3, R4, R39, 0x1 ;  /* 0x0000002704067211 */ /* 0x000fe400078608ff */
[----:B------:R-:W-:-:S04]  /*1530*/  IADD3 R5, R5, R7, RZ ;  /* 0x0000000705057210 */ /* 0x000fc80007ffe0ff */
[----:B------:R-:W-:-:S05]  /*1540*/  LEA.HI.X R7, R4, R41, R5, 0x1, P3 ;  /* 0x0000002904077211 */ /* 0x000fca00018f0c05 */
[----:B------:R0:W2:Y:S01]  /*1550*/  @!P0 LDG.E.U16 R20, [R6.64] ;  /* 0x0000000406148981 */ /* 0x0000a2000c1e1500 */
[----:B------:R-:W-:-:S03]  /*1560*/  ISETP.GE.AND P0, PT, R34, R15, PT ;  /* 0x0000000f2200720c */ /* 0x000fc60003f06270 */
[----:B------:R0:W3:Y:S01]  /*1570*/  @!P1 LDG.E.U16 R21, [R6.64+0x40] ;  /* 0x0000400406159981 */ /* 0x0000e2000c1e1500 */
[----:B------:R-:W-:-:S03]  /*1580*/  ISETP.GE.AND P1, PT, R35, R15, PT ;  /* 0x0000000f2300720c */ /* 0x000fc60003f26270 */
[----:B------:R0:W4:Y:S01]  /*1590*/  @!P2 LDG.E.U16 R60, [R6.64+0x80] ;  /* 0x00008004063ca981 */ /* 0x000122000c1e1500 */
[-C--:B------:R-:W-:Y:S02]  /*15a0*/  ISETP.GE.AND P2, PT, R36, R15.reuse, PT ;  /* 0x0000000f2400720c */ /* 0x080fe40003f46270 */
[-C--:B------:R-:W-:Y:S02]  /*15b0*/  ISETP.GE.AND P3, PT, R37, R15.reuse, PT ;  /* 0x0000000f2500720c */ /* 0x080fe40003f66270 */
        /* <DEDUP_REMOVED lines=11> */
[----:B------:R-:W-:-:S02]  /*1670*/  IMAD R9, R23, c[0x0][0x180], RZ ;  /* 0x0000600017097a24 */ /* 0x000fc400078e02ff */
        /* <DEDUP_REMOVED lines=9> */
[----:B------:R1:W5:Y:S01]  /*1710*/  LDG.E.64 R4, [R12.64] ;  /* 0x000000040c047981 */ /* 0x000362000c1e1b00 */
[----:B0-----:R-:W-:Y:S01]  /*1720*/  IMAD R6, R10, c[0x0][0x1c0], RZ ;  /* 0x000070000a067a24 */ /* 0x001fe200078e02ff */
[C---:B------:R-:W-:Y:S01]  /*1730*/  IADD3 R7, R30.reuse, 0x20, RZ ;  /* 0x000000201e077810 */ /* 0x040fe20007ffe0ff */
[----:B------:R-:W-:Y:S01]  /*1740*/  IMAD.WIDE.U32 R8, R57, c[0x0][0x1c0], R18 ;  /* 0x0000700039087a25 */ /* 0x000fe200078e0012 */
[----:B------:R-:W-:-:S03]  /*1750*/  IADD3 R63, R30, 0x40, RZ ;  /* 0x000000401e3f7810 */ /* 0x000fc60007ffe0ff */
[----:B------:R-:W-:Y:S01]  /*1760*/  IMAD R65, R57, c[0x0][0x1c4], R6 ;  /* 0x0000710039417a24 */ /* 0x000fe200078e0206 */
[----:B------:R-:W-:Y:S02]  /*1770*/  LEA.HI.SX32 R7, R7, R30, 0x1b ;  /* 0x0000001e07077211 */ /* 0x000fe400078fdaff */
[----:B------:R-:W-:Y:S02]  /*1780*/  LEA R6, P0, R8, R40, 0x1 ;  /* 0x0000002808067211 */ /* 0x000fe400078008ff */
[----:B-1----:R-:W-:Y:S02]  /*1790*/  IADD3 R13, R9, R65, RZ ;  /* 0x00000041090d7210 */ /* 0x002fe40007ffe0ff */
[-C--:B------:R-:W-:Y:S02]  /*17a0*/  LEA.HI.SX32 R11, R30, R30.reuse, 0x1b ;  /* 0x0000001e1e0b7211 */ /* 0x080fe400078fdaff */
[----:B------:R-:W-:Y:S02]  /*17b0*/  LEA.HI.SX32 R63, R63, R30, 0x1b ;  /* 0x0000001e3f3f7211 */ /* 0x000fe400078fdaff */
[----:B------:R-:W-:-:S02]  /*17c0*/  SHF.L.U32 R10, R7, 0x1, RZ ;  /* 0x00000001070a7819 */ /* 0x000fc400000006ff */
[----:B------:R-:W-:Y:S01]  /*17d0*/  LEA.HI.X R7, R8, R42, R13, 0x1, P0 ;  /* 0x0000002a08077211 */ /* 0x000fe200000f0c0d */
[----:B------:R-:W-:Y:S01]  /*17e0*/  IMAD.SHL.U32 R11, R11, 0x2, RZ ;  /* 0x000000020b0b7824 */ /* 0x000fe200078e00ff */
[----:B------:R-:W-:Y:S02]  /*17f0*/  SHF.L.U32 R9, R63, 0x1, RZ ;  /* 0x000000013f097819 */ /* 0x000fe400000006ff */
[C---:B------:R-:W-:Y:S02]  /*1800*/  IADD3 R13, R30.reuse, 0x60, RZ ;  /* 0x000000601e0d7810 */ /* 0x040fe40007ffe0ff */
[C---:B------:R-:W-:Y:S02]  /*1810*/  IADD3 R63, R30.reuse, 0x80, RZ ;  /* 0x000000801e3f7810 */ /* 0x040fe40007ffe0ff */
[C---:B------:R-:W-:Y:S02]  /*1820*/  IADD3 R65, R30.reuse, 0xa0, RZ ;  /* 0x000000a01e417810 */ /* 0x040fe40007ffe0ff */
[----:B------:R-:W-:-:S02]  /*1830*/  IADD3 R67, R30, 0xc0, RZ ;  /* 0x000000c01e437810 */ /* 0x000fc40007ffe0ff */
[----:B------:R-:W-:Y:S02]  /*1840*/  IADD3 R69, R30, 0xe0, RZ ;  /* 0x000000e01e457810 */ /* 0x000fe40007ffe0ff */
[-C--:B------:R-:W-:Y:S02]  /*1850*/  LEA.HI.SX32 R8, R13, R30.reuse, 0x1b ;  /* 0x0000001e0d087211 */ /* 0x080fe400078fdaff */
[-C--:B------:R-:W-:Y:S02]  /*1860*/  LEA.HI.SX32 R63, R63, R30.reuse, 0x1b ;  /* 0x0000001e3f3f7211 */ /* 0x080fe400078fdaff */
[-C--:B------:R-:W-:Y:S02]  /*1870*/  LEA.HI.SX32 R65, R65, R30.reuse, 0x1b ;  /* 0x0000001e41417211 */ /* 0x080fe400078fdaff */
[----:B------:R-:W-:Y:S02]  /*1880*/  ISETP.GE.AND P6, PT, R18, R15, PT ;  /* 0x0000000f1200720c */ /* 0x000fe40003fc6270 */
[----:B------:R-:W-:-:S02]  /*1890*/  LEA.HI.SX32 R13, R67, R30, 0x1b ;  /* 0x0000001e430d7211 */ /* 0x000fc400078fdaff */
[----:B------:R-:W-:Y:S02]  /*18a0*/  SHF.L.U32 R8, R8, 0x1, RZ ;  /* 0x0000000108087819 */ /* 0x000fe400000006ff */
[----:B------:R-:W-:Y:S02]  /*18b0*/  SHF.L.U32 R77, R65, 0x1, RZ ;  /* 0x00000001414d7819 */ /* 0x000fe400000006ff */
[----:B------:R-:W-:Y:S02]  /*18c0*/  SHF.L.U32 R13, R13, 0x1, RZ ;  /* 0x000000010d0d7819 */ /* 0x000fe400000006ff */
[----:B------:R-:W-:Y:S02]  /*18d0*/  PRMT R78, RZ, 0x7610, R78 ;  /* 0x00007610ff4e7816 */ /* 0x000fe4000000004e */
[-C--:B------:R-:W-:Y:S02]  /*18e0*/  ISETP.GE.AND P5, PT, R32, R15.reuse, PT ;  /* 0x0000000f2000720c */ /* 0x080fe40003fa6270 */
[----:B------:R-:W-:-:S02]  /*18f0*/  ISETP.GE.AND P4, PT, R33, R15, PT ;  /* 0x0000000f2100720c */ /* 0x000fc40003f86270 */
[-C--:B------:R-:W-:Y:S02]  /*1900*/  ISETP.GE.AND P3, PT, R34, R15.reuse, PT ;  /* 0x0000000f2200720c */ /* 0x080fe40003f66270 */
[-C--:B------:R-:W-:Y:S02]  /*1910*/  ISETP.GE.AND P2, PT, R35, R15.reuse, PT ;  /* 0x0000000f2300720c */ /* 0x080fe40003f46270 */
[-C--:B------:R-:W-:Y:S02]  /*1920*/  ISETP.GE.AND P1, PT, R36, R15.reuse, PT ;  /* 0x0000000f2400720c */ /* 0x080fe40003f26270 */
[----:B------:R-:W-:Y:S02]  /*1930*/  ISETP.GE.AND P0, PT, R37, R15, PT ;  /* 0x0000000f2500720c */ /* 0x000fe40003f06270 */
[----:B------:R-:W-:Y:S02]  /*1940*/  PRMT R83, RZ, 0x7610, R83 ;  /* 0x00007610ff537816 */ /* 0x000fe40000000053 */
[----:B------:R-:W-:-:S02]  /*1950*/  PRMT R80, RZ, 0x7610, R80 ;  /* 0x00007610ff507816 */ /* 0x000fc40000000050 */
[----:B------:R-:W-:Y:S02]  /*1960*/  PRMT R79, RZ, 0x7610, R79 ;  /* 0x00007610ff4f7816 */ /* 0x000fe4000000004f */
[----:B------:R-:W-:Y:S02]  /*1970*/  PRMT R81, RZ, 0x7610, R81 ;  /* 0x00007610ff517816 */ /* 0x000fe40000000051 */
[----:B------:R-:W-:Y:S02]  /*1980*/  PRMT R86, RZ, 0x7610, R86 ;  /* 0x00007610ff567816 */ /* 0x000fe40000000056 */
[----:B------:R-:W-:Y:S02]  /*1990*/  PRMT R84, RZ, 0x7610, R84 ;  /* 0x00007610ff547816 */ /* 0x000fe40000000054 */
[----:B------:R-:W-:Y:S01]  /*19a0*/  PRMT R82, RZ, 0x7610, R82 ;  /* 0x00007610ff527816 */ /* 0x000fe20000000052 */
[----:B--2---:R0:W-:Y:S04]  /*19b0*/  STS.U16 [R11], R20 ;  /* 0x000000140b007388 */ /* 0x0041e80000000400 */
[----:B---3--:R1:W-:Y:S01]  /*19c0*/  STS.U16 [R10+0x40], R21 ;  /* 0x000040150a007388 */ /* 0x0083e20000000400 */
[----:B0-----:R-:W-:-:S02]  /*19d0*/  SHF.L.U32 R20, R63, 0x1, RZ ;  /* 0x000000013f147819 */ /* 0x001fc400000006ff */
[----:B-1----:R-:W-:Y:S01]  /*19e0*/  LEA.HI.SX32 R21, R69, R30, 0x1b ;  /* 0x0000001e45157211 */ /* 0x002fe200078fdaff */
[----:B----4-:R-:W-:Y:S03]  /*19f0*/  STS.U16 [R9+0x80], R60 ;  /* 0x0000803c09007388 */ /* 0x010fe60000000400 */
[----:B------:R-:W-:Y:S01]  /*1a00*/  SHF.L.U32 R21, R21, 0x1, RZ ;  /* 0x0000000115157819 */ /* 0x000fe200000006ff */
[----:B-----5:R-:W-:Y:S04]  /*1a10*/  STS.U16 [R8+0xc0], R59 ;  /* 0x0000c03b08007388 */ /* 0x020fe80000000400 */
[----:B------:R-:W-:Y:S04]  /*1a20*/  STS.U16 [R20+0x100], R61 ;  /* 0x0001003d14007388 */ /* 0x000fe80000000400 */
[----:B------:R-:W-:Y:S04]  /*1a30*/  STS.U16 [R77+0x140], R56 ;  /* 0x000140384d007388 */ /* 0x000fe80000000400 */
[----:B------:R0:W-:Y:S04]  /*1a40*/  STS.U16 [R13+0x180], R58 ;  /* 0x0001803a0d007388 */ /* 0x0001e80000000400 */
[----:B------:R1:W-:Y:S01]  /*1a50*/  STS.U16 [R21+0x1c0], R14 ;  /* 0x0001c00e15007388 */ /* 0x0003e20000000400 */
[----:B------:R-:W-:-:S06]  /*1a60*/  NOP ;  /* 0x0000000000007918 */ /* 0x000fcc0000000000 */
[----:B------:R2:W3:Y:S01]  /*1a70*/  @!P6 LDG.E.U16 R78, [R6.64] ;  /* 0x00000004064ee981 */ /* 0x0004e2000c1e1500 */
[----:B------:R-:W-:-:S03]  /*1a80*/  ISETP.GE.AND P6, PT, R38, R15, PT ;  /* 0x0000000f2600720c */ /* 0x000fc60003fc6270 */
[----:B------:R2:W4:Y:S04]  /*1a90*/  @!P5 LDG.E.U16 R83, [R6.64+0x40] ;  /* 0x000040040653d981 */ /* 0x000528000c1e1500 */
[----:B------:R2:W5:Y:S04]  /*1aa0*/  @!P4 LDG.E.U16 R80, [R6.64+0x80] ;  /* 0x000080040650c981 */ /* 0x000568000c1e1500 */
[----:B------:R2:W3:Y:S04]  /*1ab0*/  @!P3 LDG.E.U16 R79, [R6.64+0xc0] ;  /* 0x0000c004064fb981 */ /* 0x0004e8000c1e1500 */
[----:B------:R2:W3:Y:S04]  /*1ac0*/  @!P2 LDG.E.U16 R81, [R6.64+0x100] ;  /* 0x000100040651a981 */ /* 0x0004e8000c1e1500 */
[----:B------:R2:W3:Y:S04]  /*1ad0*/  @!P1 LDG.E.U16 R86, [R6.64+0x140] ;  /* 0x0001400406569981 */ /* 0x0004e8000c1e1500 */
[----:B------:R2:W3:Y:S04]  /*1ae0*/  @!P0 LDG.E.U16 R84, [R6.64+0x180] ;  /* 0x0001800406548981 */ /* 0x0004e8000c1e1500 */
[----:B------:R2:W3:Y:S01]  /*1af0*/  @!P6 LDG.E.U16 R82, [R6.64+0x1c0] ;  /* 0x0001c0040652e981 */ /* 0x0004e2000c1e1500 */
[----:B0-----:R-:W-:Y:S01]  /*1b00*/  SHF.L.U32 R58, R30, 0x3, RZ ;  /* 0x000000031e3a7819 */ /* 0x001fe200000006ff */
[----:B------:R-:W-:-:S03]  /*1b10*/  FMUL.FTZ R12, R5, R44 ;  /* 0x0000002c050c7220 */ /* 0x000fc60000410000 */
[----:B------:R-:W-:Y:S01]  /*1b20*/  LEA.HI.SX32 R73, R58, R58, 0x1b ;  /* 0x0000003a3a497211 */ /* 0x000fe200078fdaff */
[----:B------:R-:W-:Y:S02]  /*1b30*/  FMUL.FTZ R15, R4, 1.4426950216293334961 ;  /* 0x3fb8aa3b040f7820 */ /* 0x000fe40000410000 */
[----:B-1----:R-:W-:Y:S02]  /*1b40*/  FMUL.RZ R14, R12, 0.15915493667125701904 ;  /* 0x3e22f9830c0e7820 */ /* 0x002fe4000040c000 */
[----:B------:R-:W-:Y:S02]  /*1b50*/  IMAD.SHL.U32 R73, R73, 0x2, RZ ;  /* 0x0000000249497824 */ /* 0x000fe400078e00ff */
[----:B------:R-:W-:Y:S02]  /*1b60*/  FMUL.FTZ R4, R15, R44 ;  /* 0x0000002c0f047220 */ /* 0x000fe40000410000 */
[-C--:B------:R-:W-:Y:S01]  /*1b70*/  FMUL.FTZ R12, R5, R46.reuse ;  /* 0x0000002e050c7220 */ /* 0x080fe20000410000 */
[----:B------:R-:W0:Y:S01]  /*1b80*/  LDS.U16 R60, [R73] ;  /* 0x00000000493c7984 */ /* 0x000e220000000400 */
[----:B------:R1:W-:Y:S02]  /*1b90*/  MUFU.EX2 R63, R4 ;  /* 0x00000004003f7308 */ /* 0x0003e40000000800 */
[----:B------:R-:W-:Y:S01]  /*1ba0*/  FMUL.RZ R59, R12, 0.15915493667125701904 ;  /* 0x3e22f9830c3b7820 */ /* 0x000fe2000040c000 */
[----:B------:R-:W0:Y:S04]  /*1bb0*/  S2R R56, SR_TID.X ;  /* 0x0000000000387919 */ /* 0x000e280000002100 */
[----:B-1----:R-:W1:Y:S01]  /*1bc0*/  LDS.U16 R4, [R73+0x2] ;  /* 0x0000020049047984 */ /* 0x002e620000000400 */
[----:B------:R-:W-:Y:S01]  /*1bd0*/  MUFU.SIN R12, R59 ;  /* 0x0000003b000c7308 */ /* 0x000fe20000000400 */
[----:B------:R-:W-:-:S07]  /*1be0*/  FMUL.FTZ R62, R15, R46 ;  /* 0x0000002e0f3e7220 */ /* 0x000fce0000410000 */
[----:B--2---:R2:W-:Y:S02]  /*1bf0*/  MUFU.COS R7, R59 ;  /* 0x0000003b00077308 */ /* 0x0045e40000000000 */
[----:B--2---:R-:W2:Y:S06]  /*1c00*/  LDS.U16 R59, [R73+0x6] ;  /* 0x00000600493b7984 */ /* 0x004eac0000000400 */
[----:B------:R-:W-:Y:S08]  /*1c10*/  MUFU.SIN R76, R14 ;  /* 0x0000000e004c7308 */ /* 0x000ff00000000400 */
[----:B------:R0:W-:Y:S02]  /*1c20*/  MUFU.COS R74, R14 ;  /* 0x0000000e004a7308 */ /* 0x0001e40000000000 */
[----:B0-----:R-:W0:Y:S06]  /*1c30*/  LDS.U16 R14, [R73+0x4] ;  /* 0x00000400490e7984 */ /* 0x001e2c0000000400 */
[----:B------:R-:W1:Y:S01]  /*1c40*/  MUFU.EX2 R62, R62 ;  /* 0x0000003e003e7308 */ /* 0x000e620000000800 */
[----:B------:R-:W-:Y:S01]  /*1c50*/  SHF.L.U32 R70, R56, 0x2, RZ ;  /* 0x0000000238467819 */ /* 0x000fe200000006ff */
[----:B------:R-:W-:-:S02]  /*1c60*/  FMUL.FTZ R6, R5, R48 ;  /* 0x0000003005067220 */ /* 0x000fc40000410000 */
[----:B------:R-:W-:Y:S01]  /*1c70*/  FMUL.FTZ R5, R5, R50 ;  /* 0x0000003205057220 */ /* 0x000fe20000410000 */
[----:B------:R-:W-:Y:S01]  /*1c80*/  IADD3 R64, R70, 0x1, RZ ;  /* 0x0000000146407810 */ /* 0x000fe20007ffe0ff */
[----:B------:R-:W-:Y:S02]  /*1c90*/  FMUL.FTZ R66, R15, R48 ;  /* 0x000000300f427220 */ /* 0x000fe40000410000 */
[----:B------:R-:W-:Y:S01]  /*1ca0*/  FMUL.RZ R67, R6, 0.15915493667125701904 ;  /* 0x3e22f98306437820 */ /* 0x000fe2000040c000 */
[----:B------:R-:W-:Y:S01]  /*1cb0*/  ISETP.GE.U32.AND P1, PT, R64, R43, PT ;  /* 0x0000002b4000720c */ /* 0x000fe20003f26070 */
[----:B------:R-:W-:Y:S02]  /*1cc0*/  FMUL.RZ R64, R5, 0.15915493667125701904 ;  /* 0x3e22f98305407820 */ /* 0x000fe4000040c000 */
[----:B------:R-:W0:Y:S01]  /*1cd0*/  LDS.U16 R5, [R73+0xa] ;  /* 0x00000a0049057984 */ /* 0x000e220000000400 */
[----:B------:R-:W-:Y:S01]  /*1ce0*/  MUFU.EX2 R66, R66 ;  /* 0x0000004200427308 */ /* 0x000fe20000000800 */
[----:B-1----:R-:W-:-:S02]  /*1cf0*/  FMUL.FTZ R69, R62, R7 ;  /* 0x000000073e457220 */ /* 0x002fc40000410000 */
[----:B------:R-:W1:Y:S05]  /*1d00*/  LDS.U16 R7, [R73+0x8] ;  /* 0x0000080049077984 */ /* 0x000e6a0000000400 */
[----:B------:R-:W0:Y:S01]  /*1d10*/  MUFU.COS R65, R67 ;  /* 0x0000004300417308 */ /* 0x000e220000000000 */
[----:B------:R-:W-:Y:S01]  /*1d20*/  IADD3 R68, R70, 0x2, RZ ;  /* 0x0000000246447810 */ /* 0x000fe20007ffe0ff */
[----:B------:R-:W-:Y:S01]  /*1d30*/  HADD2.F32 R60, -RZ, R60.H0_H0 ;  /* 0x2000003cff3c7230 */ /* 0x000fe20000004100 */
[----:B------:R-:W-:-:S05]  /*1d40*/  FMUL.FTZ R12, R62, R12 ;  /* 0x0000000c3e0c7220 */ /* 0x000fca0000410000 */
[----:B------:R2:W0:Y:S01]  /*1d50*/  MUFU.SIN R61, R67 ;  /* 0x00000043003d7308 */ /* 0x0004220000000400 */
[----:B------:R-:W-:Y:S01]  /*1d60*/  HADD2.F32 R62, -RZ, R4.H0_H0 ;  /* 0x20000004ff3e7230 */ /* 0x000fe20000004100 */
[-C--:B------:R-:W-:Y:S01]  /*1d70*/  ISETP.GE.U32.AND P2, PT, R68, R43.reuse, PT ;  /* 0x0000002b4400720c */ /* 0x080fe20003f46070 */
[----:B------:R-:W-:Y:S01]  /*1d80*/  FMUL.FTZ R68, R49, R60 ;  /* 0x0000003c31447220 */ /* 0x000fe20000410000 */
[C---:B------:R-:W-:Y:S01]  /*1d90*/  ISETP.GE.U32.AND P0, PT, R70.reuse, R43, PT ;  /* 0x0000002b4600720c */ /* 0x040fe20003f06070 */
[----:B------:R-:W-:Y:S01]  /*1da0*/  FMUL.FTZ R6, R15, R50 ;  /* 0x000000320f067220 */ /* 0x000fe20000410000 */
[----:B------:R-:W-:Y:S01]  /*1db0*/  IADD3 R70, R70, 0x3, RZ ;  /* 0x0000000346467810 */ /* 0x000fe20007ffe0ff */
[----:B------:R-:W-:Y:S01]  /*1dc0*/  FMUL.FTZ R62, R49, R62 ;  /* 0x0000003e313e7220 */ /* 0x000fe20000410000 */
[----:B--2---:R-:W-:Y:S01]  /*1dd0*/  HADD2.F32 R60, -RZ, R59.H0_H0 ;  /* 0x2000003bff3c7230 */ /* 0x004fe20000004100 */
[----:B------:R-:W-:Y:S01]  /*1de0*/  FSEL R67, R12, RZ, !P1 ;  /* 0x000000ff0c437208 */ /* 0x000fe20004800000 */
[----:B------:R-:W-:Y:S01]  /*1df0*/  LDS.U16 R4, [R73+0xe] ;  /* 0x00000e0049047984 */ /* 0x000fe20000000400 */
[----:B------:R-:W-:Y:S01]  /*1e00*/  FSEL R68, R68, RZ, !P0 ;  /* 0x000000ff44447208 */ /* 0x000fe20004000000 */
[----:B0-----:R-:W-:-:S02]  /*1e10*/  HADD2.F32 R14, -RZ, R14.H0_H0 ;  /* 0x2000000eff0e7230 */ /* 0x001fc40000004100 */
[----:B------:R-:W0:Y:S01]  /*1e20*/  LDS.U16 R12, [R73+0xc] ;  /* 0x00000c00490c7984 */ /* 0x000e220000000400 */
[----:B------:R-:W-:Y:S01]  /*1e30*/  ISETP.GE.U32.AND P3, PT, R70, R43, PT ;  /* 0x0000002b4600720c */ /* 0x000fe20003f66070 */
[----:B------:R-:W-:Y:S01]  /*1e40*/  FMUL.FTZ R65, R66, R65 ;  /* 0x0000004142417220 */ /* 0x000fe20000410000 */
[----:B------:R-:W-:Y:S01]  /*1e50*/  FSEL R70, R62, RZ, !P0 ;  /* 0x000000ff3e467208 */ /* 0x000fe20004000000 */
[----:B------:R-:W-:Y:S01]  /*1e60*/  FMUL.FTZ R66, R66, R61 ;  /* 0x0000003d42427220 */ /* 0x000fe20000410000 */
[----:B------:R-:W-:Y:S01]  /*1e70*/  MUFU.EX2 R6, R6 ;  /* 0x0000000600067308 */ /* 0x000fe20000000800 */
[----:B------:R-:W-:Y:S01]  /*1e80*/  FMUL.FTZ R60, R51, R60 ;  /* 0x0000003c333c7220 */ /* 0x000fe20000410000 */
[----:B------:R-:W-:Y:S01]  /*1e90*/  FSEL R69, R69, 1, !P1 ;  /* 0x3f80000045457808 */ /* 0x000fe20004800000 */
[----:B------:R-:W-:Y:S02]  /*1ea0*/  FMUL.FTZ R62, R68, R67 ;  /* 0x00000043443e7220 */ /* 0x000fe40000410000 */
[----:B------:R-:W-:-:S03]  /*1eb0*/  FMUL.FTZ R14, R51, R14 ;  /* 0x0000000e330e7220 */ /* 0x000fc60000410000 */
[----:B------:R-:W2:Y:S01]  /*1ec0*/  MUFU.COS R15, R64 ;  /* 0x00000040000f7308 */ /* 0x000ea20000000000 */
[----:B------:R-:W-:Y:S01]  /*1ed0*/  FMUL.FTZ R59, R70, R67 ;  /* 0x00000043463b7220 */ /* 0x000fe20000410000 */
[----:B------:R-:W-:Y:S01]  /*1ee0*/  FSEL R71, R60, RZ, !P1 ;  /* 0x000000ff3c477208 */ /* 0x000fe20004800000 */
[----:B------:R-:W-:-:S05]  /*1ef0*/  FFMA.FTZ R62, R70, R69, R62 ;  /* 0x00000045463e7223 */ /* 0x000fca000001003e */
[----:B------:R-:W1:Y:S01]  /*1f00*/  MUFU.SIN R61, R64 ;  /* 0x00000040003d7308 */ /* 0x000e620000000400 */
[----:B------:R-:W-:Y:S01]  /*1f10*/  FSEL R72, R14, RZ, !P1 ;  /* 0x000000ff0e487208 */ /* 0x000fe20004800000 */
[----:B------:R-:W-:Y:S01]  /*1f20*/  FMUL.FTZ R74, R63, R74 ;  /* 0x0000004a3f4a7220 */ /* 0x000fe20000410000 */
[----:B------:R-:W-:Y:S01]  /*1f30*/  FSEL R66, R66, RZ, !P2 ;  /* 0x000000ff42427208 */ /* 0x000fe20005000000 */
[----:B------:R-:W-:Y:S02]  /*1f40*/  FFMA.FTZ R59, R68, R69, -R59 ;  /* 0x00000045443b7223 */ /* 0x000fe4000001083b */
[----:B------:R-:W-:Y:S01]  /*1f50*/  FADD.FTZ R62, R71, R62 ;  /* 0x0000003e473e7221 */ /* 0x000fe20000010000 */
[----:B------:R-:W-:Y:S01]  /*1f60*/  FSEL R65, R65, 1, !P2 ;  /* 0x3f80000041417808 */ /* 0x000fe20005000000 */
[----:B------:R-:W-:Y:S01]  /*1f70*/  FMUL.FTZ R76, R63, R76 ;  /* 0x0000004c3f4c7220 */ /* 0x000fe20000410000 */
[----:B------:R-:W-:Y:S01]  /*1f80*/  FSEL R74, R74, 1, !P0 ;  /* 0x3f8000004a4a7808 */ /* 0x000fe20004000000 */
[----:B------:R-:W-:-:S02]  /*1f90*/  FADD.FTZ R59, R72, R59 ;  /* 0x0000003b483b7221 */ /* 0x000fc40000010000 */
[----:B------:R-:W-:Y:S01]  /*1fa0*/  FMUL.FTZ R14, R66, R62 ;  /* 0x0000003e420e7220 */ /* 0x000fe20000410000 */
[----:B------:R-:W-:Y:S01]  /*1fb0*/  FSEL R76, R76, RZ, !P0 ;  /* 0x000000ff4c4c7208 */ /* 0x000fe20004000000 */
[C---:B--2---:R-:W-:Y:S02]  /*1fc0*/  FMUL.FTZ R15, R6.reuse, R15 ;  /* 0x0000000f060f7220 */ /* 0x044fe40000410000 */
[----:B-1----:R-:W-:Y:S02]  /*1fd0*/  FMUL.FTZ R61, R6, R61 ;  /* 0x0000003d063d7220 */ /* 0x002fe40000410000 */
[-C--:B------:R-:W-:Y:S02]  /*1fe0*/  FMUL.FTZ R60, R66, R59.reuse ;  /* 0x0000003b423c7220 */ /* 0x080fe40000410000 */
[----:B------:R-:W-:Y:S02]  /*1ff0*/  FFMA.FTZ R6, R65, R59, -R14 ;  /* 0x0000003b41067223 */ /* 0x000fe4000001080e */
[----:B------:R-:W-:-:S02]  /*2000*/  FMUL.FTZ R14, R74, R67 ;  /* 0x000000434a0e7220 */ /* 0x000fc40000410000 */
[----:B------:R-:W-:Y:S01]  /*2010*/  FFMA.FTZ R59, R65, R62, R60 ;  /* 0x0000003e413b7223 */ /* 0x000fe2000001003c */
[----:B------:R-:W-:Y:S01]  /*2020*/  HADD2.F32 R60, -RZ, R5.H0_H0 ;  /* 0x20000005ff3c7230 */ /* 0x000fe20000004100 */
[C---:B------:R-:W-:Y:S01]  /*2030*/  FFMA.FTZ R5, R76.reuse, R69, R14 ;  /* 0x000000454c057223 */ /* 0x040fe2000001000e */
[----:B------:R-:W-:Y:S01]  /*2040*/  HADD2.F32 R14, -RZ, R7.H0_H0 ;  /* 0x20000007ff0e7230 */ /* 0x000fe20000004100 */
[----:B------:R-:W-:Y:S02]  /*2050*/  FMUL.FTZ R62, R76, R67 ;  /* 0x000000434c3e7220 */ /* 0x000fe40000410000 */
[C---:B------:R-:W-:Y:S02]  /*2060*/  FMUL.FTZ R60, R53.reuse, R60 ;  /* 0x0000003c353c7220 */ /* 0x040fe40000410000 */
[----:B------:R-:W-:Y:S02]  /*2070*/  FMUL.FTZ R14, R53, R14 ;  /* 0x0000000e350e7220 */ /* 0x000fe40000410000 */
[----:B------:R-:W-:Y:S01]  /*2080*/  FFMA.FTZ R85, R74, R69, -R62 ;  /* 0x000000454a557223 */ /* 0x000fe2000001083e */
[----:B------:R-:W-:-:S02]  /*2090*/  FSEL R62, R60, RZ, !P2 ;  /* 0x000000ff3c3e7208 */ /* 0x000fc40005000000 */
[----:B------:R-:W-:Y:S02]  /*20a0*/  FSEL R64, R61, RZ, !P3 ;  /* 0x000000ff3d407208 */ /* 0x000fe40005800000 */
[----:B------:R-:W-:Y:S01]  /*20b0*/  FSEL R61, R14, RZ, !P2 ;  /* 0x000000ff0e3d7208 */ /* 0x000fe20005000000 */
[----:B0-----:R-:W-:Y:S01]  /*20c0*/  HADD2.F32 R12, -RZ, R12.H0_H0 ;  /* 0x2000000cff0c7230 */ /* 0x001fe20000004100 */
[----:B------:R-:W-:Y:S01]  /*20d0*/  FSEL R63, R15, 1, !P3 ;  /* 0x3f8000000f3f7808 */ /* 0x000fe20005800000 */
[----:B------:R-:W-:Y:S01]  /*20e0*/  HADD2.F32 R4, -RZ, R4.H0_H0 ;  /* 0x20000004ff047230 */ /* 0x000fe20000004100 */
[----:B------:R-:W-:Y:S02]  /*20f0*/  FADD.FTZ R15, R62, R59 ;  /* 0x0000003b3e0f7221 */ /* 0x000fe40000010000 */
[----:B------:R-:W-:Y:S02]  /*2100*/  FMUL.FTZ R14, R66, R85 ;  /* 0x00000055420e7220 */ /* 0x000fe40000410000 */
[----:B------:R-:W-:-:S02]  /*2110*/  FADD.FTZ R6, R61, R6 ;  /* 0x000000063d067221 */ /* 0x000fc40000010000 */
[----:B------:R-:W-:Y:S02]  /*2120*/  FMUL.FTZ R88, R66, R5 ;  /* 0x0000000542587220 */ /* 0x000fe40000410000 */
[C---:B------:R-:W-:Y:S02]  /*2130*/  FMUL.FTZ R12, R55.reuse, R12 ;  /* 0x0000000c370c7220 */ /* 0x040fe40000410000 */
[C---:B------:R-:W-:Y:S02]  /*2140*/  FMUL.FTZ R59, R64.reuse, R15 ;  /* 0x0000000f403b7220 */ /* 0x040fe40000410000 */
[----:B------:R-:W-:Y:S02]  /*2150*/  FMUL.FTZ R4, R55, R4 ;  /* 0x0000000437047220 */ /* 0x000fe40000410000 */
[----:B------:R-:W-:Y:S02]  /*2160*/  FFMA.FTZ R5, R65, R5, R14 ;  /* 0x0000000541057223 */ /* 0x000fe4000001000e */
[----:B------:R-:W-:-:S02]  /*2170*/  FMUL.FTZ R14, R64, R6 ;  /* 0x00000006400e7220 */ /* 0x000fc40000410000 */
[----:B------:R-:W-:Y:S01]  /*2180*/  FFMA.FTZ R7, R65, R85, -R88 ;  /* 0x0000005541077223 */ /* 0x000fe20000010858 */
[----:B------:R-:W-:Y:S01]  /*2190*/  FSEL R60, R12, RZ, !P3 ;  /* 0x000000ff0c3c7208 */ /* 0x000fe20005800000 */
[C---:B------:R-:W-:Y:S01]  /*21a0*/  FFMA.FTZ R85, R63.reuse, R6, -R59 ;  /* 0x000000063f557223 */ /* 0x040fe2000001083b */
[----:B------:R-:W-:Y:S01]  /*21b0*/  FSEL R59, R4, RZ, !P3 ;  /* 0x000000ff043b7208 */ /* 0x000fe20005800000 */
[----:B------:R-:W-:Y:S02]  /*21c0*/  FFMA.FTZ R6, R63, R15, R14 ;  /* 0x0000000f3f067223 */ /* 0x000fe4000001000e */
[----:B------:R-:W-:Y:S02]  /*21d0*/  FMUL.FTZ R12, R64, R5 ;  /* 0x00000005400c7220 */ /* 0x000fe40000410000 */
[----:B------:R-:W-:Y:S02]  /*21e0*/  FADD.FTZ R14, R60, R85 ;  /* 0x000000553c0e7221 */ /* 0x000fe40000010000 */
[----:B------:R-:W-:-:S02]  /*21f0*/  FADD.FTZ R15, R59, R6 ;  /* 0x000000063b0f7221 */ /* 0x000fc40000010000 */
[-C--:B------:R-:W-:Y:S01]  /*2200*/  FMUL.FTZ R4, R64, R7.reuse ;  /* 0x0000000740047220 */ /* 0x080fe20000410000 */
[----:B------:R-:W0:Y:S01]  /*2210*/  SHFL.UP PT, R85, R14, 0x1, RZ ;  /* 0x042000000e557989 */ /* 0x000e2200000e00ff */
[C---:B------:R-:W-:Y:S02]  /*2220*/  FFMA.FTZ R12, R63.reuse, R7, -R12 ;  /* 0x000000073f0c7223 */ /* 0x040fe4000001080c */
[----:B------:R-:W-:Y:S01]  /*2230*/  FFMA.FTZ R4, R63, R5, R4 ;  /* 0x000000053f047223 */ /* 0x000fe20000010004 */
[----:B------:R-:W1:Y:S04]  /*2240*/  SHFL.UP PT, R87, R15, 0x1, RZ ;  /* 0x042000000f577989 */ /* 0x000e6800000e00ff */
[----:B------:R-:W2:Y:S04]  /*2250*/  SHFL.UP PT, R5, R12, 0x1, RZ ;  /* 0x042000000c057989 */ /* 0x000ea800000e00ff */
[----:B------:R-:W2:Y:S01]  /*2260*/  SHFL.UP PT, R7, R4, 0x1, RZ ;  /* 0x0420000004077989 */ /* 0x000ea200000e00ff */
[----:B------:R-:W-:Y:S01]  /*2270*/  ISETP.GE.AND P0, PT, R30, 0x1, PT ;  /* 0x000000011e00780c */ /* 0x000fe20003f06270 */
[----:B0-----:R-:W-:-:S02]  /*2280*/  FMUL.FTZ R89, R4, R85 ;  /* 0x0000005504597220 */ /* 0x001fc40000410000 */
[-C--:B-1----:R-:W-:Y:S02]  /*2290*/  FMUL.FTZ R6, R4, R87.reuse ;  /* 0x0000005704067220 */ /* 0x082fe40000410000 */
[----:B------:R-:W-:Y:S02]  /*22a0*/  FFMA.FTZ R90, R12, R87, R89 ;  /* 0x000000570c5a7223 */ /* 0x000fe40000010059 */
[----:B--2---:R-:W-:Y:S02]  /*22b0*/  FMUL.FTZ R88, R4, R5 ;  /* 0x0000000504587220 */ /* 0x004fe40000410000 */
[----:B------:R-:W-:Y:S02]  /*22c0*/  FFMA.FTZ R85, R12, R85, -R6 ;  /* 0x000000550c557223 */ /* 0x000fe40000010806 */
[-C--:B------:R-:W-:Y:S02]  /*22d0*/  FMUL.FTZ R6, R4, R7.reuse ;  /* 0x0000000704067220 */ /* 0x080fe40000410000 */
[----:B------:R-:W-:-:S02]  /*22e0*/  FFMA.FTZ R7, R12, R7, R88 ;  /* 0x000000070c077223 */ /* 0x000fc40000010058 */
[----:B------:R-:W-:Y:S02]  /*22f0*/  @P0 FADD.FTZ R15, R15, R90 ;  /* 0x0000005a0f0f0221 */ /* 0x000fe40000010000 */
[----:B------:R-:W-:Y:S02]  /*2300*/  @P0 FADD.FTZ R14, R14, R85 ;  /* 0x000000550e0e0221 */ /* 0x000fe40000010000 */
[----:B------:R-:W-:Y:S01]  /*2310*/  @P0 FFMA.FTZ R12, R12, R5, -R6 ;  /* 0x000000050c0c0223 */ /* 0x000fe20000010806 */
[----:B------:R-:W-:Y:S01]  /*2320*/  FSEL R7, R4, R7, !P0 ;  /* 0x0000000704077208 */ /* 0x000fe20004000000 */
[----:B------:R-:W0:Y:S04]  /*2330*/  SHFL.UP PT, R85, R15, 0x2, RZ ;  /* 0x044000000f557989 */ /* 0x000e2800000e00ff */
[----:B------:R-:W1:Y:S04]  /*2340*/  SHFL.UP PT, R6, R14, 0x2, RZ ;  /* 0x044000000e067989 */ /* 0x000e6800000e00ff */
[----:B------:R-:W2:Y:S04]  /*2350*/  SHFL.UP PT, R4, R12, 0x2, RZ ;  /* 0x044000000c047989 */ /* 0x000ea800000e00ff */
[----:B------:R-:W4:Y:S01]  /*2360*/  SHFL.UP PT, R5, R7, 0x2, RZ ;  /* 0x0440000007057989 */ /* 0x000f2200000e00ff */
[----:B------:R-:W-:Y:S01]  /*2370*/  ISETP.GE.AND P0, PT, R30, 0x2, PT ;  /* 0x000000021e00780c */ /* 0x000fe20003f06270 */
[----:B0-----:R-:W-:-:S02]  /*2380*/  FMUL.FTZ R89, R7, R85 ;  /* 0x0000005507597220 */ /* 0x001fc40000410000 */
[C---:B-1----:R-:W-:Y:S02]  /*2390*/  FMUL.FTZ R88, R7.reuse, R6 ;  /* 0x0000000607587220 */ /* 0x042fe40000410000 */
[C---:B--2---:R-:W-:Y:S02]  /*23a0*/  FMUL.FTZ R87, R7.reuse, R4 ;  /* 0x0000000407577220 */ /* 0x044fe40000410000 */
[C---:B------:R-:W-:Y:S02]  /*23b0*/  FFMA.FTZ R89, R12.reuse, R6, -R89 ;  /* 0x000000060c597223 */ /* 0x040fe40000010859 */
[C---:B------:R-:W-:Y:S02]  /*23c0*/  FFMA.FTZ R88, R12.reuse, R85, R88 ;  /* 0x000000550c587223 */ /* 0x040fe40000010058 */
[-C--:B----4-:R-:W-:Y:S02]  /*23d0*/  FFMA.FTZ R6, R12, R5.reuse, R87 ;  /* 0x000000050c067223 */ /* 0x090fe40000010057 */
[----:B------:R-:W-:-:S02]  /*23e0*/  FMUL.FTZ R5, R7, R5 ;  /* 0x0000000507057220 */ /* 0x000fc40000410000 */
[----:B------:R-:W-:Y:S01]  /*23f0*/  @P0 FADD.FTZ R15, R15, R88 ;  /* 0x000000580f0f0221 */ /* 0x000fe20000010000 */
[----:B------:R-:W-:Y:S01]  /*2400*/  FSEL R6, R7, R6, !P0 ;  /* 0x0000000607067208 */ /* 0x000fe20004000000 */
[----:B------:R-:W-:Y:S02]  /*2410*/  @P0 FADD.FTZ R14, R14, R89 ;  /* 0x000000590e0e0221 */ /* 0x000fe40000010000 */
[----:B------:R-:W-:Y:S01]  /*2420*/  @P0 FFMA.FTZ R12, R12, R4, -R5 ;  /* 0x000000040c0c0223 */ /* 0x000fe20000010805 */
[----:B------:R-:W0:Y:S04]  /*2430*/  SHFL.UP PT, R87, R15, 0x4, RZ ;  /* 0x048000000f577989 */ /* 0x000e2800000e00ff */
[----:B------:R-:W1:Y:S04]  /*2440*/  SHFL.UP PT, R85, R14, 0x4, RZ ;  /* 0x048000000e557989 */ /* 0x000e6800000e00ff */
[----:B------:R-:W2:Y:S04]  /*2450*/  SHFL.UP PT, R5, R12, 0x4, RZ ;  /* 0x048000000c057989 */ /* 0x000ea800000e00ff */
[----:B------:R-:W4:Y:S01]  /*2460*/  SHFL.UP PT, R7, R6, 0x4, RZ ;  /* 0x0480000006077989 */ /* 0x000f2200000e00ff */
[----:B------:R-:W-:Y:S01]  /*2470*/  ISETP.GE.AND P0, PT, R30, 0x4, PT ;  /* 0x000000041e00780c */ /* 0x000fe20003f06270 */
[----:B0-----:R-:W-:-:S02]  /*2480*/  FMUL.FTZ R89, R6, R87 ;  /* 0x0000005706597220 */ /* 0x001fc40000410000 */
[-C--:B-1----:R-:W-:Y:S02]  /*2490*/  FMUL.FTZ R90, R6, R85.reuse ;  /* 0x00000055065a7220 */ /* 0x082fe40000410000 */
[----:B------:R-:W-:Y:S02]  /*24a0*/  FFMA.FTZ R89, R12, R85, -R89 ;  /* 0x000000550c597223 */ /* 0x000fe40000010859 */
[C---:B--2---:R-:W-:Y:S02]  /*24b0*/  FMUL.FTZ R88, R6.reuse, R5 ;  /* 0x0000000506587220 */ /* 0x044fe40000410000 */
[----:B----4-:R-:W-:Y:S02]  /*24c0*/  FMUL.FTZ R4, R6, R7 ;  /* 0x0000000706047220 */ /* 0x010fe40000410000 */
[C---:B------:R-:W-:Y:S02]  /*24d0*/  FFMA.FTZ R90, R12.reuse, R87, R90 ;  /* 0x000000570c5a7223 */ /* 0x040fe4000001005a */
[----:B------:R-:W-:-:S02]  /*24e0*/  FFMA.FTZ R7, R12, R7, R88 ;  /* 0x000000070c077223 */ /* 0x000fc40000010058 */
[----:B------:R-:W-:Y:S02]  /*24f0*/  @P0 FFMA.FTZ R12, R12, R5, -R4 ;  /* 0x000000050c0c0223 */ /* 0x000fe40000010804 */
[----:B------:R-:W-:Y:S01]  /*2500*/  @P0 FADD.FTZ R14, R14, R89 ;  /* 0x000000590e0e0221 */ /* 0x000fe20000010000 */
[----:B------:R-:W-:Y:S01]  /*2510*/  FSEL R6, R6, R7, !P0 ;  /* 0x0000000706067208 */ /* 0x000fe20004000000 */
[----:B------:R-:W-:Y:S01]  /*2520*/  @P0 FADD.FTZ R15, R15, R90 ;  /* 0x0000005a0f0f0221 */ /* 0x000fe20000010000 */
[----:B------:R-:W0:Y:S04]  /*2530*/  SHFL.UP PT, R5, R12, 0x8, RZ ;  /* 0x050000000c057989 */ /* 0x000e2800000e00ff */
[----:B------:R-:W1:Y:S04]  /*2540*/  SHFL.UP PT, R85, R14, 0x8, RZ ;  /* 0x050000000e557989 */ /* 0x000e6800000e00ff */
[----:B------:R-:W2:Y:S04]  /*2550*/  SHFL.UP PT, R87, R15, 0x8, RZ ;  /* 0x050000000f577989 */ /* 0x000ea800000e00ff */
[----:B------:R-:W4:Y:S01]  /*2560*/  SHFL.UP PT, R7, R6, 0x8, RZ ;  /* 0x0500000006077989 */ /* 0x000f2200000e00ff */
[----:B------:R-:W-:-:S03]  /*2570*/  ISETP.GE.AND P1, PT, R30, 0x8, PT ;  /* 0x000000081e00780c */ /* 0x000fc60003f26270 */
[----:B---3--:R4:W-:Y:S01]  /*2580*/  STS.U16 [R11+0x210], R78 ;  /* 0x0002104e0b007388 */ /* 0x0089e20000000400 */
[C---:B0-----:R-:W-:Y:S02]  /*2590*/  FMUL.FTZ R4, R6.reuse, R5 ;  /* 0x0000000506047220 */ /* 0x041fe40000410000 */
[C---:B-1----:R-:W-:Y:S02]  /*25a0*/  FMUL.FTZ R89, R6.reuse, R85 ;  /* 0x0000005506597220 */ /* 0x042fe40000410000 */
[----:B--2---:R-:W-:Y:S01]  /*25b0*/  FMUL.FTZ R88, R6, R87 ;  /* 0x0000005706587220 */ /* 0x004fe20000410000 */
[----:B------:R0:W-:Y:S01]  /*25c0*/  STS.U16 [R10+0x250], R83 ;  /* 0x000250530a007388 */ /* 0x0001e20000000400 */
[C---:B----4-:R-:W-:Y:S02]  /*25d0*/  FFMA.FTZ R11, R12.reuse, R7, R4 ;  /* 0x000000070c0b7223 */ /* 0x050fe40000010004 */
[----:B------:R-:W-:Y:S02]  /*25e0*/  FFMA.FTZ R4, R12, R87, R89 ;  /* 0x000000570c047223 */ /* 0x000fe40000010059 */
[----:B------:R-:W-:Y:S01]  /*25f0*/  FMUL.FTZ R7, R6, R7 ;  /* 0x0000000706077220 */ /* 0x000fe20000410000 */
[----:B-----5:R1:W-:Y:S01]  /*2600*/  STS.U16 [R9+0x290], R80 ;  /* 0x0002905009007388 */ /* 0x0203e20000000400 */
[----:B------:R-:W-:-:S02]  /*2610*/  FFMA.FTZ R85, R12, R85, -R88 ;  /* 0x000000550c557223 */ /* 0x000fc40000010858 */
[----:B------:R-:W-:Y:S01]  /*2620*/  @P1 FADD.FTZ R15, R15, R4 ;  /* 0x000000040f0f1221 */ /* 0x000fe20000010000 */
[----:B------:R2:W-:Y:S01]  /*2630*/  STS.U16 [R8+0x2d0], R79 ;  /* 0x0002d04f08007388 */ /* 0x0005e20000000400 */
[----:B------:R-:W-:Y:S02]  /*2640*/  @P1 FFMA.FTZ R12, R12, R5, -R7 ;  /* 0x000000050c0c1223 */ /* 0x000fe40000010807 */
[----:B------:R-:W-:Y:S01]  /*2650*/  @P1 FADD.FTZ R14, R14, R85 ;  /* 0x000000550e0e1221 */ /* 0x000fe20000010000 */
[----:B------:R-:W-:Y:S01]  /*2660*/  STS.U16 [R20+0x310], R81 ;  /* 0x0003105114007388 */ /* 0x000fe20000000400 */
[----:B------:R-:W-:-:S03]  /*2670*/  FSEL R6, R6, R11, !P1 ;  /* 0x0000000b06067208 */ /* 0x000fc60004800000 */
[----:B------:R-:W-:Y:S04]  /*2680*/  STS.U16 [R77+0x350], R86 ;  /* 0x000350564d007388 */ /* 0x000fe80000000400 */
[----:B------:R-:W-:Y:S04]  /*2690*/  STS.U16 [R13+0x390], R84 ;  /* 0x000390540d007388 */ /* 0x000fe80000000400 */
[----:B------:R-:W-:Y:S01]  /*26a0*/  STS.U16 [R21+0x3d0], R82 ;  /* 0x0003d05215007388 */ /* 0x000fe20000000400 */
[----:B------:R-:W-:-:S03]  /*26b0*/  ISETP.NE.AND P0, PT, R26, RZ, PT ;  /* 0x000000ff1a00720c */ /* 0x000fc60003f05270 */
[----:B------:R-:W3:Y:S04]  /*26c0*/  SHFL.UP PT, R5, R12, 0x10, RZ ;  /* 0x060000000c057989 */ /* 0x000ee800000e00ff */
[----:B------:R-:W4:Y:S04]  /*26d0*/  SHFL.UP PT, R21, R15, 0x10, RZ ;  /* 0x060000000f157989 */ /* 0x000f2800000e00ff */
[----:B------:R-:W5:Y:S01]  /*26e0*/  SHFL.UP PT, R13, R14, 0x10, RZ ;  /* 0x060000000e0d7989 */ /* 0x000f6200000e00ff */
[----:B------:R-:W-:Y:S01]  /*26f0*/  ISETP.EQ.OR P0, PT, R31, RZ, P0 ;  /* 0x000000ff1f00720c */ /* 0x000fe20000702670 */
[----:B0-----:R-:W-:Y:S01]  /*2700*/  CS2R R10, SRZ ;  /* 0x00000000000a7805 */ /* 0x001fe2000001ff00 */
[----:B-1----:R-:W-:Y:S01]  /*2710*/  MOV R9, RZ ;  /* 0x000000ff00097202 */ /* 0x002fe20000000f00 */
[----:B------:R-:W0:Y:S01]  /*2720*/  SHFL.UP PT, R7, R6, 0x10, RZ ;  /* 0x0600000006077989 */ /* 0x000e2200000e00ff */
[----:B--2---:R-:W-:Y:S01]  /*2730*/  MOV R8, 0x3f800000 ;  /* 0x3f80000000087802 */ /* 0x004fe20000000f00 */
[----:B------:R-:W-:-:S06]  /*2740*/  NOP ;  /* 0x0000000000007918 */ /* 0x000fcc0000000000 */
[C---:B------:R-:W-:Y:S01]  /*2750*/  ISETP.NE.AND P1, PT, R30.reuse, 0x1f, PT ;  /* 0x0000001f1e00780c */ /* 0x040fe20003f25270 */
[----:B------:R-:W-:Y:S04]  /*2760*/  LDS.U16 R82, [R73+0x210] ;  /* 0x0002100049527984 */ /* 0x000fe80000000400 */
[----:B------:R-:W1:Y:S01]  /*2770*/  @!P0 LDS.128 R8, [R57.X16+0x460] ;  /* 0x0004600039088984 */ /* 0x000e62000000cc00 */
[----:B------:R-:W-:Y:S01]  /*2780*/  ISETP.GE.AND P0, PT, R30, 0x10, PT ;  /* 0x000000101e00780c */ /* 0x000fe20003f06270 */
[C---:B---3--:R-:W-:Y:S02]  /*2790*/  FMUL.FTZ R20, R6.reuse, R5 ;  /* 0x0000000506147220 */ /* 0x048fe40000410000 */
[C---:B----4-:R-:W-:Y:S01]  /*27a0*/  FMUL.FTZ R77, R6.reuse, R21 ;  /* 0x00000015064d7220 */ /* 0x050fe20000410000 */
[----:B------:R-:W-:Y:S01]  /*27b0*/  LDS.U16 R84, [R73+0x212] ;  /* 0x0002120049547984 */ /* 0x000fe20000000400 */
[----:B-----5:R-:W-:-:S02]  /*27c0*/  FMUL.FTZ R78, R6, R13 ;  /* 0x0000000d064e7220 */ /* 0x020fc40000410000 */
[C---:B------:R-:W-:Y:S01]  /*27d0*/  FFMA.FTZ R77, R12.reuse, R13, -R77 ;  /* 0x0000000d0c4d7223 */ /* 0x040fe2000001084d */
[----:B------:R-:W-:Y:S01]  /*27e0*/  LDS.U16 R81, [R73+0x214] ;  /* 0x0002140049517984 */ /* 0x000fe20000000400 */
[-C--:B0-----:R-:W-:Y:S02]  /*27f0*/  FFMA.FTZ R13, R12, R7.reuse, R20 ;  /* 0x000000070c0d7223 */ /* 0x081fe40000010014 */
[----:B------:R-:W-:Y:S01]  /*2800*/  FMUL.FTZ R4, R6, R7 ;  /* 0x0000000706047220 */ /* 0x000fe20000410000 */
[----:B------:R-:W-:Y:S01]  /*2810*/  LDS.U16 R80, [R73+0x216] ;  /* 0x0002160049507984 */ /* 0x000fe20000000400 */
[----:B------:R-:W-:Y:S01]  /*2820*/  FFMA.FTZ R78, R12, R21, R78 ;  /* 0x000000150c4e7223 */ /* 0x000fe2000001004e */
[----:B------:R-:W-:Y:S01]  /*2830*/  FSEL R13, R6, R13, !P0 ;  /* 0x0000000d060d7208 */ /* 0x000fe20004000000 */
[----:B------:R-:W-:Y:S01]  /*2840*/  @P0 FFMA.FTZ R12, R12, R5, -R4 ;  /* 0x000000050c0c0223 */ /* 0x000fe20000010804 */
[----:B------:R-:W-:Y:S01]  /*2850*/  LDS.U16 R79, [R73+0x218] ;  /* 0x00021800494f7984 */ /* 0x000fe20000000400 */
[----:B------:R-:W-:-:S02]  /*2860*/  @P0 FADD.FTZ R14, R14, R77 ;  /* 0x0000004d0e0e0221 */ /* 0x000fc40000010000 */
[----:B------:R-:W-:Y:S01]  /*2870*/  @P0 FADD.FTZ R15, R15, R78 ;  /* 0x0000004e0f0f0221 */ /* 0x000fe20000010000 */
        /* <DEDUP_REMOVED lines=21> */
[-C--:B------:R-:W-:Y:S02]  /*29d0*/  @P0 FFMA.FTZ R20, R20, R88.reuse, -R73 ;  /* 0x0000005814140223 */ /* 0x080fe40000010849 */
[----:B------:R-:W-:Y:S02]  /*29e0*/  @P0 FFMA.FTZ R86, R21, R88, R86 ;  /* 0x0000005815560223 */ /* 0x000fe40000010056 */
[----:B------:R-:W-:-:S02]  /*29f0*/  @P0 FADD.FTZ R87, R87, R20 ;  /* 0x0000001457570221 */ /* 0x000fc40000010000 */
[----:B------:R-:W-:Y:S02]  /*2a00*/  @P0 FADD.FTZ R85, R85, R86 ;  /* 0x0000005655550221 */ /* 0x000fe40000010000 */
        /* <DEDUP_REMOVED lines=9> */
[----:B------:R-:W-:Y:S02]  /*2aa0*/  FFMA.FTZ R13, R69, R68, -R12 ;  /* 0x00000044450d7223 */ /* 0x000fe4000001080c */
        /* <DEDUP_REMOVED lines=35> */
.L_x_2534:
[----:B------:R-:W-:Y:S05]  /*2ce0*/  BSYNC B0 ;  /* 0x0000000000007941 */ /* 0x000fea0003800000 */
.L_x_2533:
[----:B------:R-:W-:Y:S01]  /*2cf0*/  FADD.FTZ R65, R62, R65 ;  /* 0x000000413e417221 */ /* 0x000fe20000010000 */
[----:B-1----:R-:W-:Y:S01]  /*2d00*/  HADD2.F32 R5, -RZ, R82.H0_H0 ;  /* 0x20000052ff057230 */ /* 0x002fe20000004100 */
[----:B------:R-:W-:Y:S01]  /*2d10*/  FADD.FTZ R61, R61, R12 ;  /* 0x0000000c3d3d7221 */ /* 0x000fe20000010000 */
[----:B------:R-:W-:Y:S01]  /*2d20*/  IADD3 R57, R57, 0x1, RZ ;  /* 0x0000000139397810 */ /* 0x000fe20007ffe0ff */
[C---:B------:R-:W-:Y:S01]  /*2d30*/  FMUL.FTZ R4, R64.reuse, R65 ;  /* 0x0000004140047220 */ /* 0x040fe20000410000 */
[----:B------:R-:W-:Y:S01]  /*2d40*/  HADD2.F32 R80, -RZ, R80.H0_H0 ;  /* 0x20000050ff507230 */ /* 0x000fe20000004100 */
[----:B------:R-:W-:Y:S01]  /*2d50*/  FMUL.FTZ R64, R64, R61 ;  /* 0x0000003d40407220 */ /* 0x000fe20000410000 */
[----:B------:R-:W-:Y:S01]  /*2d60*/  ISETP.GE.AND P0, PT, R57, c[0x0][0x16c], PT ;  /* 0x00005b0039007a0c */ /* 0x000fe20003f06270 */
[----:B------:R-:W-:Y:S01]  /*2d70*/  FMUL.FTZ R13, R13, R70 ;  /* 0x000000460d0d7220 */ /* 0x000fe20000410000 */
[----:B------:R-:W-:Y:S01]  /*2d80*/  HADD2.F32 R78, -RZ, R78.H0_H0 ;  /* 0x2000004eff4e7230 */ /* 0x000fe20000004100 */
[----:B------:R-:W-:Y:S01]  /*2d90*/  FFMA.FTZ R64, R63, R65, R64 ;  /* 0x000000413f407223 */ /* 0x000fe20000010040 */
[----:B------:R-:W-:Y:S01]  /*2da0*/  HADD2.F32 R83, -RZ, R83.H0_H0 ;  /* 0x20000053ff537230 */ /* 0x000fe20000004100 */
[----:B------:R-:W-:Y:S01]  /*2db0*/  FFMA.FTZ R68, R5, R68, -R13 ;  /* 0x0000004405447223 */ /* 0x000fe2000001080d */
[----:B------:R-:W-:Y:S01]  /*2dc0*/  HADD2.F32 R81, -RZ, R81.H0_H0 ;  /* 0x20000051ff517230 */ /* 0x000fe20000004100 */
[----:B------:R-:W-:Y:S01]  /*2dd0*/  FFMA.FTZ R5, R63, R61, -R4 ;  /* 0x0000003d3f057223 */ /* 0x000fe20000010804 */
[----:B------:R-:W-:Y:S01]  /*2de0*/  HADD2.F32 R79, -RZ, R79.H0_H0 ;  /* 0x2000004fff4f7230 */ /* 0x000fe20000004100 */
[----:B------:R-:W-:Y:S01]  /*2df0*/  FADD.FTZ R4, R59, R64 ;  /* 0x000000403b047221 */ /* 0x000fe20000010000 */
[----:B------:R-:W-:Y:S01]  /*2e00*/  HADD2.F32 R77, -RZ, R77.H0_H0 ;  /* 0x2000004dff4d7230 */ /* 0x000fe20000004100 */
[----:B------:R-:W-:-:S02]  /*2e10*/  FMUL.FTZ R80, R80, R71 ;  /* 0x0000004750507220 */ /* 0x000fc40000410000 */
[----:B------:R-:W-:Y:S02]  /*2e20*/  FMUL.FTZ R78, R78, R65 ;  /* 0x000000414e4e7220 */ /* 0x000fe40000410000 */
[----:B------:R-:W-:Y:S02]  /*2e30*/  FADD.FTZ R5, R60, R5 ;  /* 0x000000053c057221 */ /* 0x000fe40000010000 */
[----:B------:R-:W-:Y:S02]  /*2e40*/  FMUL.FTZ R4, R83, R4 ;  /* 0x0000000453047220 */ /* 0x000fe40000410000 */
        /* <DEDUP_REMOVED lines=9> */
.L_x_2532:
[----:B------:R-:W-:Y:S01]  /*2ee0*/  BAR.SYNC.DEFER_BLOCKING 0x0 ;  /* 0x0000000000007b1d */ /* 0x000fe20000010000 */
[----:B------:R-:W-:Y:S01]  /*2ef0*/  ISETP.NE.AND P0, PT, R56, RZ, PT ;  /* 0x000000ff3800720c */ /* 0x000fe20003f05270 */
[----:B------:R-:W-:Y:S01]  /*2f00*/  IMAD.SHL.U32 R7, R30, 0x2, RZ ;  /* 0x000000021e077824 */ /* 0x000fe200078e00ff */
[----:B------:R-:W-:Y:S01]  /*2f10*/  F2FP.PACK_AB R46, R52, R45 ;  /* 0x0000002d342e723e */ /* 0x000fe200000000ff */
[----:B------:R-:W-:Y:S01]  /*2f20*/  IMAD R6, R75, c[0x0][0x200], RZ ;  /* 0x000080004b067a24 */ /* 0x000fe200078e02ff */
[----:B------:R-:W-:Y:S01]  /*2f30*/  F2FP.PACK_AB R47, R54, R47 ;  /* 0x0000002f362f723e */ /* 0x000fe200000000ff */
[C---:B------:R-:W-:Y:S01]  /*2f40*/  IMAD.WIDE.U32 R4, R25.reuse, c[0x0][0x200], RZ ;  /* 0x0000800019047a25 */ /* 0x040fe200078e00ff */
[----:B------:R-:W-:Y:S03]  /*2f50*/  BSSY B0, `(.L_x_2536) ;  /* 0x000001a000007945 */ /* 0x000fe60003800000 */
[----:B------:R-:W-:Y:S01]  /*2f60*/  IMAD R9, R25, c[0x0][0x204], R6 ;  /* 0x0000810019097a24 */ /* 0x000fe200078e0206 */
        /* <DEDUP_REMOVED lines=24> */
.L_x_2537:
[----:B------:R-:W-:Y:S05]  /*30f0*/  BSYNC B0 ;  /* 0x0000000000007941 */ /* 0x000fea0003800000 */
.L_x_2536:
[----:B------:R-:W-:Y:S01]  /*3100*/  MOV R5, R47 ;  /* 0x0000002f00057202 */ /* 0x000fe20000000f00 */
[----:B0-----:R-:W-:Y:S01]  /*3110*/  IMAD R9, R23, c[0x0][0x208], RZ ;  /* 0x0000820017097a24 */ /* 0x001fe200078e02ff */
[----:B------:R-:W-:Y:S02]  /*3120*/  LOP3.LUT R6, R27, 0x20, R26, 0xfe, !PT ;  /* 0x000000201b067812 */ /* 0x000fe400078efe1a */
[----:B------:R-:W-:Y:S01]  /*3130*/  SHF.L.U32 R7, R31, 0x7, RZ ;  /* 0x000000071f077819 */ /* 0x000fe200000006ff */
[----:B------:R-:W-:Y:S01]  /*3140*/  IMAD.WIDE.U32 R4, R0, c[0x0][0x208], R4 ;  /* 0x0000820000047a25 */ /* 0x000fe200078e0004 */
[----:B------:R-:W-:Y:S02]  /*3150*/  ISETP.GE.AND P0, PT, R6, R45, PT ;  /* 0x0000002d0600720c */ /* 0x000fe40003f06270 */
[----:B------:R-:W-:Y:S01]  /*3160*/  LOP3.LUT R10, R27, 0x40, R26, 0xfe, !PT ;  /* 0x000000401b0a7812 */ /* 0x000fe200078efe1a */
[----:B------:R-:W-:Y:S01]  /*3170*/  IMAD R8, R0, c[0x0][0x20c], R9 ;  /* 0x0000830000087a24 */ /* 0x000fe200078e0209 */
[----:B------:R-:W-:-:S02]  /*3180*/  SHF.R.S32.HI R9, RZ, 0x1f, R7 ;  /* 0x0000001fff097819 */ /* 0x000fc40000011407 */
[----:B------:R-:W-:Y:S02]  /*3190*/  IADD3 R6, P4, R7, R4, RZ ;  /* 0x0000000407067210 */ /* 0x000fe40007f9e0ff */
[C---:B------:R-:W-:Y:S02]  /*31a0*/  LEA R7, P3, R28.reuse, c[0x0][0x258], 0x1 ;  /* 0x000096001c077a11 */ /* 0x040fe400078608ff */
[----:B------:R-:W-:Y:S02]  /*31b0*/  IADD3.X R5, R9, R8, R5, P4, !PT ;  /* 0x0000000809057210 */ /* 0x000fe400027fe405 */
[----:B------:R-:W-:Y:S02]  /*31c0*/  LEA.HI.X R8, R28, c[0x0][0x25c], R29, 0x1, P3 ;  /* 0x000097001c087a11 */ /* 0x000fe400018f0c1d */
[----:B------:R-:W-:Y:S02]  /*31d0*/  LEA R4, P3, R6, R7, 0x1 ;  /* 0x0000000706047211 */ /* 0x000fe400078608ff */
[----:B------:R-:W-:-:S02]  /*31e0*/  LOP3.LUT R12, R27, 0x60, R26, 0xfe, !PT ;  /* 0x000000601b0c7812 */ /* 0x000fc400078efe1a */
[----:B------:R-:W-:Y:S02]  /*31f0*/  LEA.HI.X R5, R6, R8, R5, 0x1, P3 ;  /* 0x0000000806057211 */ /* 0x000fe400018f0c05 */
[----:B------:R-:W-:Y:S02]  /*3200*/  IADD3 R31, R31, 0x1, RZ ;  /* 0x000000011f1f7810 */ /* 0x000fe40007ffe0ff */
[-C--:B------:R-:W-:Y:S01]  /*3210*/  ISETP.GE.AND P1, PT, R10, R45.reuse, PT ;  /* 0x0000002d0a00720c */ /* 0x080fe20003f26270 */
[----:B------:R0:W-:Y:S01]  /*3220*/  @!P0 STG.E.U16 [R4.64+0x40], R13 ;  /* 0x0000400d04008986 */ /* 0x0001e2000c101504 */
[----:B------:R-:W-:Y:S02]  /*3230*/  ISETP.GE.AND P2, PT, R12, R45, PT ;  /* 0x0000002d0c00720c */ /* 0x000fe40003f46270 */
[----:B------:R-:W-:Y:S02]  /*3240*/  ISETP.GE.AND P0, PT, R31, c[0x0][0x174], PT ;  /* 0x00005d001f007a0c */ /* 0x000fe40003f06270 */
[----:B------:R-:W-:-:S02]  /*3250*/  IADD3 R39, P3, R39, 0x200, RZ ;  /* 0x0000020027277810 */ /* 0x000fc40007f7e0ff */
[----:B------:R-:W-:Y:S02]  /*3260*/  IADD3 R40, P4, R40, 0x200, RZ ;  /* 0x0000020028287810 */ /* 0x000fe40007f9e0ff */
        /* <DEDUP_REMOVED lines=10> */
.L_x_2538:
[----:B------:R-:W-:Y:S05]  /*3310*/  EXIT ;  /* 0x000000000000794d */ /* 0x000fea0003800000 */
.L_x_2540:
        /* <DEDUP_REMOVED lines=14> */
.L_x_5390:


//--------------------- .text._Z25selective_scan_fwd_kernelI32Selective_Scan_fwd_kernel_traitsILi32ELi4ELi1ELb0ELb1ELb1ELb1EN3c104HalfENS1_7complexIfEEEEv13SSMParamsBase --------------------------
	.section	.text._Z25selective_scan_fwd_kernelI32Selective_Scan_fwd_kernel_traitsILi32ELi4ELi1ELb0ELb1ELb1ELb1EN3c104HalfENS1_7complexIfEEEEv13SSMParamsBase,"ax",@progbits
	.sectioninfo	@"SHI_REGISTERS=93"
	.align	128
        .global         _Z25selective_scan_fwd_kernelI32Selective_Scan_fwd_kernel_traitsILi32ELi4ELi1ELb0ELb1ELb1ELb1EN3c104HalfENS1_7complexIfEEEEv13SSMParamsBase
        .type           _Z25selective_scan_fwd_kernelI32Selective_Scan_fwd_kernel_traitsILi32ELi4ELi1ELb0ELb1ELb1ELb1EN3c104HalfENS1_7complexIfEEEEv13SSMParamsBase,@function
        .size           _Z25selective_scan_fwd_kernelI32Selective_Scan_fwd_kernel_traitsILi32ELi4ELi1ELb0ELb1ELb1ELb1EN3c104HalfENS1_7complexIfEEEEv13SSMParamsBase,(.L_x_5391 - _Z25selective_scan_fwd_kernelI32Selective_Scan_fwd_kernel_traitsILi32ELi4ELi1ELb0ELb1ELb1ELb1EN3c104HalfENS1_7complexIfEEEEv13SSMParamsBase)
        .other          _Z25selective_scan_fwd_kernelI32Selective_Scan_fwd_kernel_traitsILi32ELi4ELi1ELb0ELb1ELb1ELb1EN3c104HalfENS1_7complexIfEEEEv13SSMParamsBase,@"STO_CUDA_ENTRY STV_DEFAULT"
_Z25selective_scan_fwd_kernelI32Selective_Scan_fwd_kernel_traitsILi32ELi4ELi1ELb0ELb1ELb1ELb1EN3c104HalfENS1_7complexIfEEEEv13SSMParamsBase:
.text._Z25selective_scan_fwd_kernelI32Selective_Scan_fwd_kernel_traitsILi32ELi4ELi1ELb0ELb1ELb1ELb1EN3c104HalfENS1_7complexIfEEEEv13SSMParamsBase:
        /* <DEDUP_REMOVED lines=30> */
[----:B------:R-:W-:-:S04]  /*01e0*/  IMAD.HI.U32 R8, R7, R2, RZ ;  /* 0x0000000207087227 */ /* 0x000fc800078e00ff */
[----:B------:R-:W-:Y:S01]  /*01f0*/  IMAD.MOV R6, RZ, RZ, -R8 ;  /* 0x000000ffff067224 */ /* 0x000fe200078e0a08 */
[----:B0-----:R-:W-:Y:S06]  /*0200*/  @!P0 EXIT ;  /* 0x000000000000894d */ /* 0x001fec0003800000 */
[----:B-1----:R-:W-:Y:S01]  /*0210*/  IMAD R6, R9, R6, R2 ;  /* 0x0000000609067224 */ /* 0x002fe200078e0202 */
[----:B------:R-:W0:Y:S01]  /*0220*/  S2R R56, SR_TID.X ;  /* 0x0000000000387919 */ /* 0x000e220000002100 */
[----:B------:R-:W-:Y:S01]  /*0230*/  IMAD R5, R23, c[0x0][0x1d8], RZ ;  /* 0x0000760017057a24 */ /* 0x000fe200078e02ff */
[----:B------:R-:W-:Y:S01]  /*0240*/  MOV R25, UR6 ;  /* 0x0000000600197c02 */ /* 0x000fe20008000f00 */
[C---:B------:R-:W-:Y:S01]  /*0250*/  IMAD.WIDE.U32 R2, R0.reuse, c[0x0][0x1d8], RZ ;  /* 0x0000760000027a25 */ /* 0x040fe200078e00ff */
[----:B------:R-:W-:Y:S01]  /*0260*/  ISETP.GT.U32.AND P1, PT, R9, R6, PT ;  /* 0x000000060900720c */ /* 0x000fe20003f24070 */
[----:B------:R-:W1:Y:S01]  /*0270*/  S2R R30, SR_LANEID ;  /* 0x00000000001e7919 */ /* 0x000e620000000000 */
[----:B------:R-:W-:Y:S01]  /*0280*/  SHF.R.S32.HI R75, RZ, 0x1f, R25 ;  /* 0x0000001fff4b7819 */ /* 0x000fe20000011419 */
[----:B------:R-:W-:Y:S01]  /*0290*/  IMAD R5, R0, c[0x0][0x1dc], R5 ;  /* 0x0000770000057a24 */ /* 0x000fe200078e0205 */
[----:B------:R-:W-:Y:S01]  /*02a0*/  MOV R4, R2 ;  /* 0x0000000200047202 */ /* 0x000fe20000000f00 */
[----:B------:R-:W-:-:S02]  /*02b0*/  IMAD R7, R23, c[0x0][0x1e8], RZ ;  /* 0x00007a0017077a24 */ /* 0x000fc400078e02ff */
[----:B------:R-:W-:Y:S01]  /*02c0*/  IMAD R12, R75, c[0x0][0x190], RZ ;  /* 0x000064004b0c7a24 */ /* 0x000fe200078e02ff */
[----:B------:R-:W-:Y:S01]  /*02d0*/  IADD3 R5, R3, R5, RZ ;  /* 0x0000000503057210 */ /* 0x000fe20007ffe0ff */
[----:B------:R-:W-:-:S04]  /*02e0*/  IMAD.WIDE.U32 R2, R0, c[0x0][0x1e8], RZ ;  /* 0x00007a0000027a25 */ /* 0x000fc800078e00ff */
[-C--:B------:R-:W-:Y:S01]  /*02f0*/  @!P1 IADD3 R6, R6, -R9.reuse, RZ ;  /* 0x8000000906069210 */ /* 0x080fe20007ffe0ff */
[----:B------:R-:W-:Y:S01]  /*0300*/  IMAD R7, R0, c[0x0][0x1ec], R7 ;  /* 0x00007b0000077a24 */ /* 0x000fe200078e0207 */
[----:B------:R-:W-:Y:S01]  /*0310*/  @!P1 IADD3 R8, R8, 0x1, RZ ;  /* 0x0000000108089810 */ /* 0x000fe20007ffe0ff */
[----:B------:R-:W-:Y:S01]  /*0320*/  IMAD.WIDE.U32 R4, R25, c[0x0][0x1d0], R4 ;  /* 0x0000740019047a25 */ /* 0x000fe200078e0004 */
[----:B------:R-:W-:Y:S02]  /*0330*/  ISETP.GE.U32.AND P0, PT, R6, R9, PT ;  /* 0x000000090600720c */ /* 0x000fe40003f06070 */
[----:B------:R-:W-:Y:S01]  /*0340*/  LOP3.LUT R9, R0, c[0x0][0x178], RZ, 0x3c, !PT ;  /* 0x00005e0000097a12 */ /* 0x000fe200078e3cff */
[C---:B------:R-:W-:Y:S01]  /*0350*/  IMAD R6, R75.reuse, c[0x0][0x1d0], RZ ;  /* 0x000074004b067a24 */ /* 0x040fe200078e02ff */
[C---:B0-----:R-:W-:Y:S01]  /*0360*/  SHF.L.U32 R27, R56.reuse, 0x2, RZ ;  /* 0x00000002381b7819 */ /* 0x041fe200000006ff */
[----:B------:R-:W-:Y:S01]  /*0370*/  IMAD R14, R75, c[0x0][0x1b0], RZ ;  /* 0x00006c004b0e7a24 */ /* 0x000fe200078e02ff */
[----:B------:R-:W-:Y:S01]  /*0380*/  ISETP.GE.AND P2, PT, R9, RZ, PT ;  /* 0x000000ff0900720c */ /* 0x000fe20003f46270 */
[C---:B------:R-:W-:Y:S01]  /*0390*/  IMAD R10, R25.reuse, c[0x0][0x1d4], R6 ;  /* 0x00007500190a7a24 */ /* 0x040fe200078e0206 */
[----:B------:R-:W-:Y:S01]  /*03a0*/  ISETP.NE.AND P1, PT, RZ, c[0x0][0x178], PT ;  /* 0x00005e00ff007a0c */ /* 0x000fe20003f25270 */
[----:B------:R-:W-:Y:S01]  /*03b0*/  IMAD.MOV.U32 R6, RZ, RZ, R2 ;  /* 0x000000ffff067224 */ /* 0x000fe200078e0002 */
[----:B------:R-:W-:Y:S01]  /*03c0*/  LOP3.LUT R26, R56, 0x1f, RZ, 0xc0, !PT ;  /* 0x0000001f381a7812 */ /* 0x000fe200078ec0ff */
[----:B------:R-:W-:Y:S01]  /*03d0*/  IMAD R9, R25, c[0x0][0x194], R12 ;  /* 0x0000650019097a24 */ /* 0x000fe200078e020c */
[----:B------:R-:W-:Y:S01]  /*03e0*/  LOP3.LUT R27, R27, 0xffffff80, RZ, 0xc0, !PT ;  /* 0xffffff801b1b7812 */ /* 0x000fe200078ec0ff */
[----:B------:R-:W-:Y:S01]  /*03f0*/  IMAD R12, R75, c[0x0][0x1e0], RZ ;  /* 0x000078004b0c7a24 */ /* 0x000fe200078e02ff */
[----:B------:R-:W-:Y:S01]  /*0400*/  IADD3 R7, R3, R7, RZ ;  /* 0x0000000703077210 */ /* 0x000fe20007ffe0ff */
        /* <DEDUP_REMOVED lines=8> */
[----:B------:R-:W-:Y:S01]  /*0490*/  IMAD.MOV.U32 R31, RZ, RZ, RZ ;  /* 0x000000ffff1f7224 */ /* 0x000fe200078e00ff */
        /* <DEDUP_REMOVED lines=11> */
[----:B------:R-:W-:Y:S01]  /*0550*/  LEA R16, P0, R17, c[0x0][0x240], 0x1 ;  /* 0x0000900011107a11 */ /* 0x000fe200078008ff */
[----:B------:R-:W-:Y:S01]  /*0560*/  IMAD R11, R6, c[0x0][0x1c8], RZ ;  /* 0x00007200060b7a24 */ /* 0x000fe200078e02ff */
[----:B------:R-:W-:Y:S01]  /*0570*/  IADD3 R18, R27, R28, RZ ;  /* 0x0000001c1b127210 */ /* 0x000fe20007ffe0ff */
        /* <DEDUP_REMOVED lines=20> */
.L_x_2558:
[----:B------:R-:W-:Y:S01]  /*06c0*/  BAR.SYNC.DEFER_BLOCKING 0x0 ;  /* 0x0000000000007b1d */ /* 0x000fe20000010000 */
[----:B------:R-:W-:Y:S02]  /*06d0*/  MOV R2, 0xffffff80 ;  /* 0xffffff8000027802 */ /* 0x000fe40000000f00 */
[C-C-:B-1----:R-:W-:Y:S02]  /*06e0*/  LOP3.LUT R4, R27.reuse, 0x20, R26.reuse, 0xfe, !PT ;  /* 0x000000201b047812 */ /* 0x142fe400078efe1a */
        /* <DEDUP_REMOVED lines=94> */
.L_x_2542:
[----:B------:R-:W-:Y:S05]  /*0cd0*/  BSYNC B0 ;  /* 0x0000000000007941 */ /* 0x000fea0003800000 */
.L_x_2541:
        /* <DEDUP_REMOVED lines=33> */
.L_x_2544:
[----:B------:R-:W-:Y:S05]  /*0ef0*/  BSYNC B0 ;  /* 0x0000000000007941 */ /* 0x000fea0003800000 */
.L_x_2543:
        /* <DEDUP_REMOVED lines=33> */
.L_x_2546:
[----:B------:R-:W-:Y:S05]  /*1110*/  BSYNC B0 ;  /* 0x0000000000007941 */ /* 0x000fea0003800000 */
.L_x_2545:
        /* <DEDUP_REMOVED lines=33> */
.L_x_2548:
[----:B------:R-:W-:Y:S05]  /*1330*/  BSYNC B0 ;  /* 0x0000000000007941 */ /* 0x000fea0003800000 */
.L_x_2547:
        /* <DEDUP_REMOVED lines=17> */
.L_x_2552:
        /* <DEDUP_REMOVED lines=50> */
[-C--:B------:R-:W-:Y:S02]  /*1770*/  LEA.HI.SX32 R7, R7, R30.reuse, 0x1b ;  /* 0x0000001e07077211 */ /* 0x080fe400078fdaff */
[----:B------:R-:W-:Y:S02]  /*1780*/  LEA.HI.SX32 R11, R30, R30, 0x1b ;  /* 0x0000001e1e0b7211 */ /* 0x000fe400078fdaff */
[C---:B------:R-:W-:Y:S02]  /*1790*/  LEA R6, P0, R8.reuse, R40, 0x1 ;  /* 0x0000002808067211 */ /* 0x040fe400078008ff */
[----:B-1----:R-:W-:Y:S02]  /*17a0*/  IADD3 R13, R9, R65, RZ ;  /* 0x00000041090d7210 */ /* 0x002fe40007ffe0ff */
[----:B------:R-:W-:Y:S02]  /*17b0*/  LEA.HI.SX32 R63, R63, R30, 0x1b ;  /* 0x0000001e3f3f7211 */ /* 0x000fe400078fdaff */
[----:B------:R-:W-:Y:S01]  /*17c0*/  SHF.L.U32 R10, R7, 0x1, RZ ;  /* 0x00000001070a7819 */ /* 0x000fe200000006ff */
[----:B------:R-:W-:Y:S01]  /*17d0*/  IMAD.SHL.U32 R11, R11, 0x2, RZ ;  /* 0x000000020b0b7824 */ /* 0x000fe200078e00ff */
[----:B------:R-:W-:-:S02]  /*17e0*/  LEA.HI.X R7, R8, R42, R13, 0x1, P0 ;  /* 0x0000002a08077211 */ /* 0x000fc400000f0c0d */
[----:B------:R-:W-:Y:S02]  /*17f0*/  SHF.L.U32 R9, R63, 0x1, RZ ;  /* 0x000000013f097819 */ /* 0x000fe400000006ff */
[C---:B------:R-:W-:Y:S02]  /*1800*/  IADD3 R13, R30.reuse, 0x60, RZ ;  /* 0x000000601e0d7810 */ /* 0x040fe40007ffe0ff */
[C---:B------:R-:W-:Y:S02]  /*1810*/  IADD3 R63, R30.reuse, 0x80, RZ ;  /* 0x000000801e3f7810 */ /* 0x040fe40007ffe0ff */
[C---:B------:R-:W-:Y:S02]  /*1820*/  IADD3 R65, R30.reuse, 0xa0, RZ ;  /* 0x000000a01e417810 */ /* 0x040fe40007ffe0ff */
[C---:B------:R-:W-:Y:S02]  /*1830*/  IADD3 R67, R30.reuse, 0xc0, RZ ;  /* 0x000000c01e437810 */ /* 0x040fe40007ffe0ff */
[----:B------:R-:W-:-:S02]  /*1840*/  IADD3 R69, R30, 0xe0, RZ ;  /* 0x000000e01e457810 */ /* 0x000fc40007ffe0ff */
[-C--:B------:R-:W-:Y:S02]  /*1850*/  LEA.HI.SX32 R8, R13, R30.reuse, 0x1b ;  /* 0x0000001e0d087211 */ /* 0x080fe400078fdaff */
[-C--:B------:R-:W-:Y:S02]  /*1860*/  LEA.HI.SX32 R63, R63, R30.reuse, 0x1b ;  /* 0x0000001e3f3f7211 */ /* 0x080fe400078fdaff */
[-C--:B------:R-:W-:Y:S02]  /*1870*/  LEA.HI.SX32 R65, R65, R30.reuse, 0x1b ;  /* 0x0000001e41417211 */ /* 0x080fe400078fdaff */
[----:B------:R-:W-:Y:S02]  /*1880*/  ISETP.GE.AND P6, PT, R18, R15, PT ;  /* 0x0000000f1200720c */ /* 0x000fe40003fc6270 */
[----:B------:R-:W-:Y:S02]  /*1890*/  LEA.HI.SX32 R13, R67, R30, 0x1b ;  /* 0x0000001e430d7211 */ /* 0x000fe400078fdaff */
[----:B------:R-:W-:-:S02]  /*18a0*/  SHF.L.U32 R8, R8, 0x1, RZ ;  /* 0x0000000108087819 */ /* 0x000fc400000006ff */
[----:B------:R-:W-:Y:S02]  /*18b0*/  SHF.L.U32 R77, R65, 0x1, RZ ;  /* 0x00000001414d7819 */ /* 0x000fe400000006ff */
[----:B------:R-:W-:Y:S02]  /*18c0*/  SHF.L.U32 R13, R13, 0x1, RZ ;  /* 0x000000010d0d7819 */ /* 0x000fe400000006ff */
[----:B------:R-:W-:Y:S02]  /*18d0*/  PRMT R78, RZ, 0x7610, R78 ;  /* 0x00007610ff4e7816 */ /* 0x000fe4000000004e */
        /* <DEDUP_REMOVED lines=17> */
[----:B----4-:R-:W-:Y:S04]  /*19f0*/  STS.U16 [R9+0x80], R60 ;  /* 0x0000803c09007388 */ /* 0x010fe80000000400 */
[----:B------:R-:W-:Y:S01]  /*1a00*/  IMAD.SHL.U32 R21, R21, 0x2, RZ ;  /* 0x0000000215157824 */ /* 0x000fe200078e00ff */
        /* <DEDUP_REMOVED lines=18> */
[----:B------:R-:W-:-:S03]  /*1b30*/  FMUL.FTZ R15, R4, 1.4426950216293334961 ;  /* 0x3fb8aa3b040f7820 */ /* 0x000fc60000410000 */
[----:B------:R-:W-:Y:S01]  /*1b40*/  SHF.L.U32 R73, R73, 0x1, RZ ;  /* 0x0000000149497819 */ /* 0x000fe200000006ff */
[----:B-1----:R-:W-:Y:S02]  /*1b50*/  FMUL.RZ R14, R12, 0.15915493667125701904 ;  /* 0x3e22f9830c0e7820 */ /* 0x002fe4000040c000 */
        /* <DEDUP_REMOVED lines=226> */
[----:B-1----:R-:W-:Y:S01]  /*2980*/  @!P2 MOV R88, R8 ;  /* 0x000000080058a202 */ /* 0x002fe20000000f00 */
[----:B--2---:R-:W-:Y:S02]  /*2990*/  @!P2 IMAD.MOV.U32 R87, RZ, RZ, R10 ;  /* 0x000000ffff57a224 */ /* 0x004fe400078e000a */
        /* <DEDUP_REMOVED lines=52> */
.L_x_2551:
[----:B------:R-:W-:Y:S05]  /*2ce0*/  BSYNC B0 ;  /* 0x0000000000007941 */ /* 0x000fea0003800000 */
.L_x_2550:
        /* <DEDUP_REMOVED lines=31> */
.L_x_2549:
[----:B------:R-:W-:Y:S01]  /*2ee0*/  BAR.SYNC.DEFER_BLOCKING 0x0 ;  /* 0x0000000000007b1d */ /* 0x000fe20000010000 */
[----:B------:R-:W-:Y:S01]  /*2ef0*/  ISETP.NE.AND P0, PT, R56, RZ, PT ;  /* 0x000000ff3800720c */ /* 0x000fe20003f05270 */
[C---:B------:R-:W-:Y:S01]  /*2f00*/  IMAD R12, R75.reuse, c[0x0][0x200], RZ ;  /* 0x000080004b0c7a24 */ /* 0x040fe200078e02ff */
[----:B------:R-:W-:Y:S01]  /*2f10*/  F2FP.PACK_AB R6, R52, R45 ;  /* 0x0000002d3406723e */ /* 0x000fe200000000ff */
[----:B------:R-:W-:Y:S01]  /*2f20*/  IMAD R14, R75, c[0x0][0x1f0], RZ ;  /* 0x00007c004b0e7a24 */ /* 0x000fe200078e02ff */
[----:B------:R-:W-:Y:S01]  /*2f30*/  F2FP.PACK_AB R7, R54, R47 ;  /* 0x0000002f3607723e */ /* 0x000fe200000000ff */
[C---:B------:R-:W-:Y:S01]  /*2f40*/  IMAD.WIDE.U32 R8, R25.reuse, c[0x0][0x200], RZ ;  /* 0x0000800019087a25 */ /* 0x040fe200078e00ff */
[----:B------:R-:W-:Y:S01]  /*2f50*/  SHF.L.U32 R20, R30, 0x1, RZ ;  /* 0x000000011e147819 */ /* 0x000fe200000006ff */
[----:B------:R-:W-:Y:S01]  /*2f60*/  BSSY B0, `(.L_x_2553) ;  /* 0x0000041000007945 */ /* 0x000fe20003800000 */
[C---:B------:R-:W-:Y:S01]  /*2f70*/  ISETP.GE.AND P1, PT, R28.reuse, R43, PT ;  /* 0x0000002b1c00720c */ /* 0x040fe20003f26270 */
[----:B------:R-:W-:Y:S01]  /*2f80*/  IMAD R15, R25, c[0x0][0x204], R12 ;  /* 0x00008100190f7a24 */ /* 0x000fe200078e020c */
[----:B------:R-:W-:Y:S01]  /*2f90*/  SHF.L.U32 R4, R31, 0x7, RZ ;  /* 0x000000071f047819 */ /* 0x000fe200000006ff */
[----:B------:R-:W-:Y:S01]  /*2fa0*/  IMAD.WIDE.U32 R10, R25, c[0x0][0x1f0], RZ ;  /* 0x00007c00190a7a25 */ /* 0x000fe200078e00ff */
[----:B------:R-:W-:-:S02]  /*2fb0*/  LEA R21, P2, R28, c[0x0][0x258], 0x1 ;  /* 0x000096001c157a11 */ /* 0x000fc400078408ff */
[----:B------:R-:W-:Y:S01]  /*2fc0*/  SHF.R.S32.HI R5, RZ, 0x1f, R4 ;  /* 0x0000001fff057819 */ /* 0x000fe20000011404 */
[----:B------:R-:W-:Y:S01]  /*2fd0*/  IMAD R13, R25, c[0x0][0x1f4], R14 ;  /* 0x00007d00190d7a24 */ /* 0x000fe200078e020e */
[----:B------:R-:W-:Y:S01]  /*2fe0*/  IADD3 R9, R9, R15, RZ ;  /* 0x0000000f09097210 */ /* 0x000fe20007ffe0ff */
[----:B------:R-:W-:Y:S01]  /*2ff0*/  IMAD R59, R23, c[0x0][0x1f8], RZ ;  /* 0x00007e00173b7a24 */ /* 0x000fe200078e02ff */
[----:B------:R-:W-:Y:S02]  /*3000*/  LEA.HI.X R44, R28, c[0x0][0x25c], R29, 0x1, P2 ;  /* 0x000097001c2c7a11 */ /* 0x000fe400010f0c1d */
[----:B------:R-:W-:Y:S01]  /*3010*/  IADD3 R11, R11, R13, RZ ;  /* 0x0000000d0b0b7210 */ /* 0x000fe20007ffe0ff */
[----:B------:R-:W-:Y:S01]  /*3020*/  IMAD.WIDE.U32 R8, R0, c[0x0][0x208], R8 ;  /* 0x0000820000087a25 */ /* 0x000fe200078e0008 */
[----:B------:R-:W-:Y:S01]  /*3030*/  IADD3 R46, P2, R28, 0x20, RZ ;  /* 0x000000201c2e7810 */ /* 0x000fe20007f5e0ff */
[----:B------:R0:W-:Y:S01]  /*3040*/  STS.64 [R58], R6 ;  /* 0x000000063a007388 */ /* 0x0001e20000000a00 */
[----:B------:R-:W-:-:S06]  /*3050*/  NOP ;  /* 0x0000000000007918 */ /* 0x000fcc0000000000 */
[----:B------:R-:W-:Y:S01]  /*3060*/  LDS.U16 R51, [R20] ;  /* 0x0000000014337984 */ /* 0x000fe20000000400 */
[----:B------:R-:W-:Y:S02]  /*3070*/  IADD3 R14, P3, R4, R8, RZ ;  /* 0x00000008040e7210 */ /* 0x000fe40007f7e0ff */
[----:B------:R-:W-:Y:S01]  /*3080*/  LOP3.LUT R48, R27, 0x40, R26, 0xfe, !PT ;  /* 0x000000401b307812 */ /* 0x000fe200078efe1a */
[----:B------:R-:W-:Y:S01]  /*3090*/  LDS.U16 R53, [R20+0x40] ;  /* 0x0000400014357984 */ /* 0x000fe20000000400 */
[----:B0-----:R-:W-:Y:S01]  /*30a0*/  @!P1 IMAD.WIDE.U32 R6, R25, c[0x0][0x1f0], R4 ;  /* 0x00007c0019069a25 */ /* 0x001fe200078e0004 */
[----:B------:R-:W-:Y:S02]  /*30b0*/  LOP3.LUT R50, R27, 0x60, R26, 0xfe, !PT ;  /* 0x000000601b327812 */ /* 0x000fe400078efe1a */
[----:B------:R-:W-:Y:S01]  /*30c0*/  LDS.U16 R55, [R20+0x80] ;  /* 0x0000800014377984 */ /* 0x000fe20000000400 */
[----:B------:R-:W-:Y:S01]  /*30d0*/  @!P1 IMAD.IADD R13, R13, 0x1, R7 ;  /* 0x000000010d0d9824 */ /* 0x000fe200078e0207 */
[----:B------:R-:W-:Y:S01]  /*30e0*/  @!P1 MOV R12, R6 ;  /* 0x00000006000c9202 */ /* 0x000fe20000000f00 */
[----:B------:R-:W-:Y:S01]  /*30f0*/  IMAD R7, R23, c[0x0][0x208], RZ ;  /* 0x0000820017077a24 */ /* 0x000fe200078e02ff */
[----:B------:R-:W-:Y:S03]  /*3100*/  LDS.U16 R49, [R20+0xc0] ;  /* 0x0000c00014317984 */ /* 0x000fe60000000400 */
[C---:B------:R-:W-:Y:S01]  /*3110*/  IMAD R61, R0.reuse, c[0x0][0x20c], R7 ;  /* 0x00008300003d7a24 */ /* 0x040fe200078e0207 */
[----:B------:R-:W-:Y:S01]  /*3120*/  @!P0 STS [0x100], R43 ;  /* 0x0001002bff008388 */ /* 0x000fe20000000800 */
[----:B------:R-:W-:-:S03]  /*3130*/  IMAD.WIDE.U32 R6, R0, c[0x0][0x1f8], R10 ;  /* 0x00007e0000067a25 */ /* 0x000fc600078e000a */
[----:B------:R-:W-:Y:S01]  /*3140*/  BAR.SYNC.DEFER_BLOCKING 0x0 ;  /* 0x0000000000007b1d */ /* 0x000fe20000010000 */
[C---:B------:R-:W-:Y:S01]  /*3150*/  IADD3.X R9, R5.reuse, R61, R9, P3, !PT ;  /* 0x0000003d05097210 */ /* 0x040fe20001ffe409 */
[----:B------:R-:W-:Y:S01]  /*3160*/  IMAD R61, R0, c[0x0][0x1fc], R59 ;  /* 0x00007f00003d7a24 */ /* 0x000fe200078e023b */
[----:B------:R-:W-:Y:S01]  /*3170*/  LEA R8, P3, R14, R21, 0x1 ;  /* 0x000000150e087211 */ /* 0x000fe200078608ff */
[----:B------:R-:W-:Y:S01]  /*3180*/  @!P1 IMAD.WIDE.U32 R10, R0, c[0x0][0x1f8], R12 ;  /* 0x00007e00000a9a25 */ /* 0x000fe200078e000c */
[----:B------:R-:W-:Y:S02]  /*3190*/  IADD3 R12, P5, R4, R6, RZ ;  /* 0x00000006040c7210 */ /* 0x000fe40007fbe0ff */
[----:B------:R-:W-:Y:S02]  /*31a0*/  IADD3.X R21, RZ, R29, RZ, P2, !PT ;  /* 0x0000001dff157210 */ /* 0x000fe400017fe4ff */
[----:B------:R-:W-:Y:S02]  /*31b0*/  IADD3.X R13, R5, R61, R7, P5, !PT ;  /* 0x0000003d050d7210 */ /* 0x000fe40002ffe407 */
[----:B------:R-:W-:-:S02]  /*31c0*/  SHF.L.U64.HI R21, R46, 0x1, R21 ;  /* 0x000000012e157819 */ /* 0x000fc40000010215 */
[----:B------:R-:W-:Y:S02]  /*31d0*/  SHF.L.U32 R46, R46, 0x1, RZ ;  /* 0x000000012e2e7819 */ /* 0x000fe400000006ff */
[----:B------:R-:W-:Y:S02]  /*31e0*/  @!P1 IADD3 R59, P4, R28, R10, RZ ;  /* 0x0000000a1c3b9210 */ /* 0x000fe40007f9e0ff */
[----:B------:R-:W-:Y:S02]  /*31f0*/  IADD3 R10, P6, R46, c[0x0][0x268], RZ ;  /* 0x00009a002e0a7a10 */ /* 0x000fe40007fde0ff */
[----:B------:R-:W-:Y:S02]  /*3200*/  @!P1 IADD3.X R60, R29, R11, R61, P4, !PT ;  /* 0x0000000b1d3c9210 */ /* 0x000fe400027fe43d */
[----:B------:R-:W-:Y:S02]  /*3210*/  LEA.HI.X R9, R14, R44, R9, 0x1, P3 ;  /* 0x0000002c0e097211 */ /* 0x000fe400018f0c09 */
[----:B------:R-:W-:Y:S01]  /*3220*/  IADD3 R6, P2, R28, R4, RZ ;  /* 0x000000041c067210 */ /* 0x000fe20007f5e0ff */
[----:B------:R-:W0:Y:S01]  /*3230*/  LDS R57, [0x100] ;  /* 0x00010000ff397984 */ /* 0x000e220000000800 */
[----:B------:R-:W-:-:S02]  /*3240*/  IADD3.X R11, R21, c[0x0][0x26c], RZ, P6, !PT ;  /* 0x00009b00150b7a10 */ /* 0x000fc400037fe4ff */
[----:B------:R-:W-:Y:S02]  /*3250*/  LOP3.LUT R44, R27, 0x20, R26, 0xfe, !PT ;  /* 0x000000201b2c7812 */ /* 0x000fe400078efe1a */
[C---:B------:R-:W-:Y:S02]  /*3260*/  LEA R10, P6, R12.reuse, R10, 0x1 ;  /* 0x0000000a0c0a7211 */ /* 0x040fe400078c08ff */
[----:B------:R-:W-:Y:S02]  /*3270*/  IADD3.X R7, R29, R5, RZ, P2, !PT ;  /* 0x000000051d077210 */ /* 0x000fe400017fe4ff */
[----:B------:R-:W-:Y:S02]  /*3280*/  LEA.HI.X R11, R12, R11, R13, 0x1, P6 ;  /* 0x0000000b0c0b7211 */ /* 0x000fe400030f0c0d */
[-C--:B0-----:R-:W-:Y:S02]  /*3290*/  ISETP.GE.AND P5, PT, R28, R57.reuse, PT ;  /* 0x000000391c00720c */ /* 0x081fe40003fa6270 */
[----:B------:R-:W-:-:S02]  /*32a0*/  ISETP.GE.AND P4, PT, R44, R57, PT ;  /* 0x000000392c00720c */ /* 0x000fc40003f86270 */
        /* <DEDUP_REMOVED lines=12> */
.L_x_2554:
[----:B------:R-:W-:Y:S05]  /*3370*/  BSYNC B0 ;  /* 0x0000000000007941 */ /* 0x000fea0003800000 */
.L_x_2553:
        /* <DEDUP_REMOVED lines=8> */
[----:B------:R-:W-:Y:S01]  /*3400*/  @!P1 LEA.HI.X R13, R59, c[0x0][0x26c], R60, 0x1, P6 ;  /* 0x00009b003b0d9a11 */ /* 0x000fe200030f0c3c */
        /* <DEDUP_REMOVED lines=38> */
[----:B0-----:R-:W-:Y:S02]  /*3670*/  FMUL.FTZ R49, R49, R8 ;  /* 0x0000000831317220 */ /* 0x001fe40000410000 */
[----:B------:R-:W-:-:S04]  /*3680*/  IMAD.WIDE.U32 R8, R25, c[0x0][0x210], RZ ;  /* 0x0000840019087a25 */ /* 0x000fc800078e00ff */
[----:B------:R-:W-:Y:S02]  /*3690*/  FMUL.FTZ R49, R49, R52 ;  /* 0x0000003431317220 */ /* 0x000fe40000410000 */
[----:B--2---:R-:W-:-:S04]  /*36a0*/  FMUL.FTZ R10, R11, R10 ;  /* 0x0000000a0b0a7220 */ /* 0x004fc80000410000 */
[----:B------:R-:W-:Y:S02]  /*36b0*/  FMUL.FTZ R10, R10, R47 ;  /* 0x0000002f0a0a7220 */ /* 0x000fe40000410000 */
[----:B-1----:R-:W-:-:S04]  /*36c0*/  FMUL.FTZ R51, R51, R60 ;  /* 0x0000003c33337220 */ /* 0x002fc80000410000 */
[----:B------:R-:W-:Y:S01]  /*36d0*/  FMUL.FTZ R51, R51, R54 ;  /* 0x0000003633337220 */ /* 0x000fe20000410000 */
[----:B------:R-:W-:-:S04]  /*36e0*/  F2FP.PACK_AB R54, R49, R14 ;  /* 0x0000000e3136723e */ /* 0x000fc800000000ff */
        /* <DEDUP_REMOVED lines=16> */
[----:B------:R-:W-:Y:S02]  /*37f0*/  IMAD R43, R23, c[0x0][0x218], RZ ;  /* 0x00008600172b7a24 */ /* 0x000fe400078e02ff */
[----:B------:R-:W-:Y:S02]  /*3800*/  IMAD.IADD R7, R11, 0x1, R7 ;  /* 0x000000010b077824 */ /* 0x000fe400078e0207 */
[C---:B------:R-:W-:Y:S02]  /*3810*/  IMAD R43, R0.reuse, c[0x0][0x21c], R43 ;  /* 0x00008700002b7a24 */ /* 0x040fe400078e022b */
[----:B------:R-:W-:-:S05]  /*3820*/  IMAD.WIDE.U32 R6, R0, c[0x0][0x218], R6 ;  /* 0x0000860000067a25 */ /* 0x000fca00078e0006 */
[----:B------:R-:W-:Y:S02]  /*3830*/  IADD3 R7, R7, R43, RZ ;  /* 0x0000002b07077210 */ /* 0x000fe40007ffe0ff */
[----:B------:R-:W-:-:S04]  /*3840*/  LEA R10, P0, R6, c[0x0][0x270], 0x1 ;  /* 0x00009c00060a7a11 */ /* 0x000fc800078008ff */
[----:B------:R-:W-:-:S05]  /*3850*/  LEA.HI.X R11, R6, c[0x0][0x274], R7, 0x1, P0 ;  /* 0x00009d00060b7a11 */ /* 0x000fca00000f0c07 */
[----:B------:R0:W-:Y:S04]  /*3860*/  STG.E.U16 [R10.64], R13 ;  /* 0x0000000d0a007986 */ /* 0x0001e8000c101504 */
.L_x_2556:
[----:B------:R-:W-:Y:S05]  /*3870*/  BSYNC B0 ;  /* 0x0000000000007941 */ /* 0x000fea0003800000 */
.L_x_2555:
[----:B------:R-:W-:Y:S01]  /*3880*/  MOV R6, R8 ;  /* 0x0000000800067202 */ /* 0x000fe20000000f00 */
[----:B------:R-:W-:Y:S01]  /*3890*/  IMAD R9, R23, c[0x0][0x218], RZ ;  /* 0x0000860017097a24 */ /* 0x000fe200078e02ff */
[----:B------:R-:W-:Y:S02]  /*38a0*/  MOV R7, R51 ;  /* 0x0000003300077202 */ /* 0x000fe40000000f00 */
[-C--:B------:R-:W-:Y:S01]  /*38b0*/  ISETP.GE.AND P0, PT, R44, R49.reuse, PT ;  /* 0x000000312c00720c */ /* 0x080fe20003f06270 */
[C---:B------:R-:W-:Y:S01]  /*38c0*/  IMAD R9, R0.reuse, c[0x0][0x21c], R9 ;  /* 0x0000870000097a24 */ /* 0x040fe200078e0209 */
[----:B------:R-:W-:Y:S01]  /*38d0*/  IADD3 R31, R31, 0x1, RZ ;  /* 0x000000011f1f7810 */ /* 0x000fe20007ffe0ff */
        /* <DEDUP_REMOVED lines=8> */
[----:B------:R-:W-:-:S02]  /*3960*/  IADD3 R40, P4, R40, 0x200, RZ ;  /* 0x0000020028287810 */ /* 0x000fc40007f9e0ff */
[----:B------:R-:W-:Y:S02]  /*3970*/  LEA.HI.X R5, R6, R21, R5, 0x1, P3 ;  /* 0x0000001506057211 */ /* 0x000fe400018f0c05 */
[----:B------:R-:W-:Y:S02]  /*3980*/  IADD3 R39, P3, R39, 0x200, RZ ;  /* 0x0000020027277810 */ /* 0x000fe40007f7e0ff */
[----:B------:R-:W-:Y:S01]  /*3990*/  IADD3.X R42, RZ, R42, RZ, P4, !PT ;  /* 0x0000002aff2a7210 */ /* 0x000fe200027fe4ff */
[----:B------:R1:W-:Y:S01]  /*39a0*/  @!P0 STG.E.U16 [R4.64], R15 ;  /* 0x0000000f04008986 */ /* 0x0003e2000c101504 */
[----:B------:R-:W-:Y:S02]  /*39b0*/  ISETP.GE.AND P0, PT, R31, c[0x0][0x174], PT ;  /* 0x00005d001f007a0c */ /* 0x000fe40003f06270 */
[----:B------:R-:W-:Y:S01]  /*39c0*/  IADD3.X R41, RZ, R41, RZ, P3, !PT ;  /* 0x00000029ff297210 */ /* 0x000fe20001ffe4ff */
[----:B------:R1:W-:Y:S01]  /*39d0*/  @!P1 STG.E.U16 [R4.64+0x40], R45 ;  /* 0x0000402d04009986 */ /* 0x0003e2000c101504 */
[----:B0-----:R-:W-:-:S03]  /*39e0*/  IADD3 R11, P1, R2, 0x100, RZ ;  /* 0x00000100020b7810 */ /* 0x001fc60007f3e0ff */
[----:B------:R1:W-:Y:S01]  /*39f0*/  @!P2 STG.E.U16 [R4.64+0x80], R47 ;  /* 0x0000802f0400a986 */ /* 0x0003e2000c101504 */
[----:B------:R-:W-:Y:S02]  /*3a00*/  IADD3 R16, P2, R16, 0x100, RZ ;  /* 0x0000010010107810 */ /* 0x000fe40007f5e0ff */
[----:B------:R-:W-:Y:S02]  /*3a10*/  IADD3.X R12, RZ, R3, RZ, P1, !PT ;  /* 0x00000003ff0c7210 */ /* 0x000fe40000ffe4ff */
[----:B------:R-:W-:Y:S01]  /*3a20*/  IADD3.X R17, RZ, R17, RZ, P2, !PT ;  /* 0x00000011ff117210 */ /* 0x000fe200017fe4ff */
[----:B------:R-:W-:Y:S01]  /*3a30*/  @P0 CALL.REL.NOINC `(.L_x_2557) ;  /* 0x0000001000000944 */ /* 0x000fe20003c00000 */
[----:B------:R-:W-:Y:S05]  /*3a40*/  BRA `(.L_x_2558) ;  /* 0xffffcc7000007947 */ /* 0x000fea000383ffff */
.L_x_2557:
[----:B------:R-:W-:Y:S05]  /*3a50*/  EXIT ;  /* 0x000000000000794d */ /* 0x000fea0003800000 */
.L_x_2559:
        /* <DEDUP_REMOVED lines=10> */
.L_x_5391:


//--------------------- .text._Z25selective_scan_fwd_kernelI32Selective_Scan_fwd_kernel_traitsILi32ELi4ELi1ELb1ELb0ELb0ELb0EN3c104HalfENS1_7complexIfEEEEv13SSMParamsBase --------------------------
	.section	.text._Z25selective_scan_fwd_kernelI32Selective_Scan_fwd_kernel_traitsILi32ELi4ELi1ELb1ELb0ELb0ELb0EN3c104HalfENS1_7complexIfEEEEv13SSMParamsBase,"ax",@progbits
	.sectioninfo	@"SHI_REGISTERS=70"
	.align	128
        .global         _Z25selective_scan_fwd_kernelI32Selective_Scan_fwd_kernel_traitsILi32ELi4ELi1ELb1ELb0ELb0ELb0EN3c104HalfENS1_7complexIfEEEEv13SSMParamsBase
        .type           _Z25selective_scan_fwd_kernelI32Selective_Scan_fwd_kernel_traitsILi32ELi4ELi1ELb1ELb0ELb0ELb0EN3c104HalfENS1_7complexIfEEEEv13SSMParamsBase,@function
        .size           _Z25selective_scan_fwd_kernelI32Selective_Scan_fwd_kernel_traitsILi32ELi4ELi1ELb1ELb0ELb0ELb0EN3c104HalfENS1_7complexIfEEEEv13SSMParamsBase,(.L_x_5392 - _Z25selective_scan_fwd_kernelI32Selective_Scan_fwd_kernel_traitsILi32ELi4ELi1ELb1ELb0ELb0ELb0EN3c104HalfENS1_7complexIfEEEEv13SSMParamsBase)
        .other          _Z25selective_scan_fwd_kernelI32Selective_Scan_fwd_kernel_traitsILi32ELi4ELi1ELb1ELb0ELb0ELb0EN3c104HalfENS1_7complexIfEEEEv13SSMParamsBase,@"STO_CUDA_ENTRY STV_DEFAULT"
_Z25selective_scan_fwd_kernelI32Selective_Scan_fwd_kernel_traitsILi32ELi4ELi1ELb1ELb0ELb0ELb0EN3c104HalfENS1_7complexIfEEEEv13SSMParamsBase:
.text._Z25selective_scan_fwd_kernelI32Selective_Scan_fwd_kernel_traitsILi32ELi4ELi1ELb1ELb0ELb0ELb0EN3c104HalfENS1_7complexIfEEEEv13SSMParamsBase:
        /* <DEDUP_REMOVED lines=45> */
.L_x_2571:
[----:B------:R-:W-:Y:S01]  /*02d0*/  BAR.SYNC.DEFER_BLOCKING 0x0 ;  /* 0x0000000000007b1d */ /* 0x000fe20000010000 */
[----:B0-----:R-:W-:-:S06]  /*02e0*/  IMAD.WIDE R4, R31, 0x8, R36 ;  /* 0x000000081f047825 */ /* 0x001fcc00078e0224 */
[----:B------:R-:W2:Y:S01]  /*02f0*/  LDG.E.64 R4, [R4.64] ;  /* 0x0000000604047981 */ /* 0x000ea2000c1e1b00 */
[----:B------:R-:W-:-:S06]  /*0300*/  IMAD.WIDE R2, R31, 0x8, R34 ;  /* 0x000000081f027825 */ /* 0x000fcc00078e0222 */
[----:B-----5:R-:W5:Y:S01]  /*0310*/  LDG.E.64 R2, [R2.64] ;  /* 0x0000000602027981 */ /* 0x020f62000c1e1b00 */
[----:B------:R-:W-:Y:S01]  /*0320*/  ULDC.U8 UR4, c[0x0][0x17e] ;  /* 0x00005f8000047ab9 */ /* 0x000fe20000000000 */
[----:B------:R-:W-:Y:S01]  /*0330*/  BSSY B0, `(.L_x_2560) ;  /* 0x0000035000007945 */ /* 0x000fe20003800000 */
[----:B--2---:R-:W-:Y:S02]  /*0340*/  MOV R0, R4 ;  /* 0x0000000400007202 */ /* 0x004fe40000000f00 */
[--C-:B------:R-:W-:Y:S02]  /*0350*/  SHF.R.U64 R9, R4, 0x10, R5.reuse ;  /* 0x0000001004097819 */ /* 0x100fe40000001205 */
[----:B------:R-:W-:Y:S01]  /*0360*/  MOV R6, R5 ;  /* 0x0000000500067202 */ /* 0x000fe20000000f00 */
[----:B------:R-:W-:Y:S01]  /*0370*/  HADD2.F32 R7, -RZ, R0.H0_H0 ;  /* 0x20000000ff077230 */ /* 0x000fe20000004100 */
[----:B------:R-:W-:Y:S01]  /*0380*/  SHF.R.U32.HI R8, RZ, 0x10, R5 ;  /* 0x00000010ff087819 */ /* 0x000fe20000011605 */
[----:B------:R-:W-:-:S02]  /*0390*/  HADD2.F32 R9, -RZ, R9.H0_H0 ;  /* 0x20000009ff097230 */ /* 0x000fc40000004100 */
[----:B------:R-:W-:Y:S01]  /*03a0*/  HADD2.F32 R11, -RZ, R6.H0_H0 ;  /* 0x20000006ff0b7230 */ /* 0x000fe20000004100 */
[--C-:B------:R-:W-:Y:S01]  /*03b0*/  FADD.FTZ R38, R7, R28.reuse ;  /* 0x0000001c07267221 */ /* 0x100fe20000010000 */
[----:B------:R-:W-:Y:S01]  /*03c0*/  HADD2.F32 R5, -RZ, R8.H0_H0 ;  /* 0x20000008ff057230 */ /* 0x000fe20000004100 */
[--C-:B------:R-:W-:Y:S02]  /*03d0*/  FADD.FTZ R40, R9, R28.reuse ;  /* 0x0000001c09287221 */ /* 0x100fe40000010000 */
[--C-:B------:R-:W-:Y:S01]  /*03e0*/  FADD.FTZ R42, R11, R28.reuse ;  /* 0x0000001c0b2a7221 */ /* 0x100fe20000010000 */
[----:B------:R-:W-:Y:S01]  /*03f0*/  FSETP.GTU.FTZ.AND P1, PT, R38, 20, PT ;  /* 0x41a000002600780b */ /* 0x000fe20003f3c000 */
[----:B------:R-:W-:Y:S01]  /*0400*/  FADD.FTZ R44, R5, R28 ;  /* 0x0000001c052c7221 */ /* 0x000fe20000010000 */
[----:B------:R-:W-:Y:S02]  /*0410*/  FSETP.GTU.FTZ.AND P0, PT, R40, 20, PT ;  /* 0x41a000002800780b */ /* 0x000fe40003f1c000 */
[----:B------:R-:W-:-:S02]  /*0420*/  ISETP.EQ.OR P1, PT, RZ, UR4, P1 ;  /* 0x00000004ff007c0c */ /* 0x000fc40008f22670 */
[----:B------:R-:W-:Y:S02]  /*0430*/  FSETP.GTU.FTZ.AND P3, PT, R42, 20, PT ;  /* 0x41a000002a00780b */ /* 0x000fe40003f7c000 */
[----:B------:R-:W-:Y:S02]  /*0440*/  FSETP.GTU.FTZ.AND P2, PT, R44, 20, PT ;  /* 0x41a000002c00780b */ /* 0x000fe40003f5c000 */
[----:B------:R-:W-:Y:S02]  /*0450*/  ISETP.EQ.OR P0, PT, RZ, UR4, P0 ;  /* 0x00000004ff007c0c */ /* 0x000fe40008702670 */
[----:B------:R-:W-:Y:S02]  /*0460*/  ISETP.EQ.OR P3, PT, RZ, UR4, P3 ;  /* 0x00000004ff007c0c */ /* 0x000fe40009f62670 */
[----:B------:R-:W-:-:S03]  /*0470*/  ISETP.EQ.OR P2, PT, RZ, UR4, P2 ;  /* 0x00000004ff007c0c */ /* 0x000fc60009742670 */
[----:B-1----:R-:W-:Y:S05]  /*0480*/  @P1 BRA `(.L_x_2561) ;  /* 0x000001f000001947 */ /* 0x002fea0003800000 */
        /* <DEDUP_REMOVED lines=31> */
.L_x_2561:
[----:B------:R-:W-:Y:S05]  /*0680*/  BSYNC B0 ;  /* 0x0000000000007941 */ /* 0x000fea0003800000 */
.L_x_2560:
        /* <DEDUP_REMOVED lines=33> */
.L_x_2563:
[----:B------:R-:W-:Y:S05]  /*08a0*/  BSYNC B0 ;  /* 0x0000000000007941 */ /* 0x000fea0003800000 */
.L_x_2562:
        /* <DEDUP_REMOVED lines=33> */
.L_x_2565:
[----:B------:R-:W-:Y:S05]  /*0ac0*/  BSYNC B0 ;  /* 0x0000000000007941 */ /* 0x000fea0003800000 */
.L_x_2564:
        /* <DEDUP_REMOVED lines=33> */
.L_x_2567:
[----:B------:R-:W-:Y:S05]  /*0ce0*/  BSYNC B0 ;  /* 0x0000000000007941 */ /* 0x000fea0003800000 */
.L_x_2566:
[----:B-----5:R-:W-:Y:S01]  /*0cf0*/  MOV R0, R2 ;  /* 0x0000000200007202 */ /* 0x020fe20000000f00 */
[----:B------:R-:W-:Y:S01]  /*0d00*/  BAR.SYNC.DEFER_BLOCKING 0x0 ;  /* 0x0000000000007b1d */ /* 0x000fe20000010000 */
[--C-:B------:R-:W-:Y:S02]  /*0d10*/  SHF.R.U64 R5, R2, 0x10, R3.reuse ;  /* 0x0000001002057819 */ /* 0x100fe40000001203 */
[----:B------:R-:W-:Y:S01]  /*0d20*/  MOV R4, R3 ;  /* 0x0000000300047202 */ /* 0x000fe20000000f00 */
[----:B------:R-:W-:Y:S01]  /*0d30*/  HADD2.F32 R45, -RZ, R0.H0_H0 ;  /* 0x20000000ff2d7230 */ /* 0x000fe20000004100 */
[----:B------:R-:W-:Y:S01]  /*0d40*/  SHF.R.U32.HI R2, RZ, 0x10, R3 ;  /* 0x00000010ff027819 */ /* 0x000fe20000011603 */
[----:B------:R-:W-:Y:S01]  /*0d50*/  HADD2.F32 R5, -RZ, R5.H0_H0 ;  /* 0x20000005ff057230 */ /* 0x000fe20000004100 */
[----:B------:R-:W-:Y:S01]  /*0d60*/  MOV R3, c[0x0][0x16c] ;  /* 0x00005b0000037a02 */ /* 0x000fe20000000f00 */
[----:B------:R-:W-:Y:S01]  /*0d70*/  HADD2.F32 R47, -RZ, R4.H0_H0 ;  /* 0x20000004ff2f7230 */ /* 0x000fe20000004100 */
[-C--:B------:R-:W-:Y:S01]  /*0d80*/  FMUL.FTZ R48, R45, R26.reuse ;  /* 0x0000001a2d307220 */ /* 0x080fe20000410000 */
[----:B------:R-:W-:Y:S01]  /*0d90*/  HADD2.F32 R49, -RZ, R2.H0_H0 ;  /* 0x20000002ff317230 */ /* 0x000fe20000004100 */
[----:B------:R-:W-:Y:S01]  /*0da0*/  ISETP.GE.AND P0, PT, R3, 0x1, PT ;  /* 0x000000010300780c */ /* 0x000fe20003f06270 */
[----:B------:R-:W-:-:S02]  /*0db0*/  FMUL.FTZ R33, R5, R26 ;  /* 0x0000001a05217220 */ /* 0x000fc40000410000 */
[-C--:B------:R-:W-:Y:S02]  /*0dc0*/  FMUL.FTZ R39, R47, R26.reuse ;  /* 0x0000001a2f277220 */ /* 0x080fe40000410000 */
[----:B------:R-:W-:Y:S02]  /*0dd0*/  FMUL.FTZ R41, R49, R26 ;  /* 0x0000001a31297220 */ /* 0x000fe40000410000 */
[----:B------:R-:W-:Y:S02]  /*0de0*/  FMUL.FTZ R45, R45, R38 ;  /* 0x000000262d2d7220 */ /* 0x000fe40000410000 */
[----:B------:R-:W-:Y:S02]  /*0df0*/  FMUL.FTZ R46, R5, R40 ;  /* 0x00000028052e7220 */ /* 0x000fe40000410000 */
[----:B------:R-:W-:Y:S02]  /*0e00*/  FMUL.FTZ R47, R47, R42 ;  /* 0x0000002a2f2f7220 */ /* 0x000fe40000410000 */
[----:B------:R-:W-:Y:S05]  /*0e10*/  @!P0 BRA `(.L_x_2568) ;  /* 0x000011d000008947 */ /* 0x000fea0003800000 */
[----:B------:R-:W0:Y:S01]  /*0e20*/  S2R R24, SR_CTAID.Y ;  /* 0x0000000000187919 */ /* 0x000e220000002600 */
[----:B------:R-:W-:Y:S01]  /*0e30*/  HFMA2.MMA R51, -RZ, RZ, 0, 9.5367431640625e-07 ;  /* 0x00000010ff337435 */ /* 0x000fe200000001ff */
[C---:B------:R-:W-:Y:S01]  /*0e40*/  IMAD R3, R27.reuse, c[0x0][0x180], RZ ;  /* 0x000060001b037a24 */ /* 0x040fe200078e02ff */
[----:B------:R-:W-:Y:S01]  /*0e50*/  UMOV UR4, URZ ;  /* 0x0000003f00047c82 */ /* 0x000fe20008000000 */
[----:B------:R-:W2:Y:S01]  /*0e60*/  S2R R29, SR_CTAID.X ;  /* 0x00000000001d7919 */ /* 0x000ea20000002500 */
[----:B------:R-:W-:-:S02]  /*0e70*/  IMAD R9, R27, c[0x0][0x1b8], RZ ;  /* 0x00006e001b097a24 */ /* 0x000fc400078e02ff */
[----:B------:R-:W-:Y:S02]  /*0e80*/  IMAD R11, R27, c[0x0][0x198], RZ ;  /* 0x000066001b0b7a24 */ /* 0x000fe400078e02ff */
[----:B------:R-:W-:Y:S02]  /*0e90*/  IMAD R5, R32, c[0x0][0x16c], RZ ;  /* 0x00005b0020057a24 */ /* 0x000fe400078e02ff */
[----:B------:R-:W-:Y:S02]  /*0ea0*/  FMUL.FTZ R49, R49, R44 ;  /* 0x0000002c31317220 */ /* 0x000fe40000410000 */
[C---:B0-----:R-:W-:Y:S02]  /*0eb0*/  IMAD R7, R24.reuse, c[0x0][0x184], R3 ;  /* 0x0000610018077a24 */ /* 0x041fe400078e0203 */
[----:B------:R-:W-:-:S04]  /*0ec0*/  IMAD.WIDE.U32 R2, R24, c[0x0][0x180], RZ ;  /* 0x0000600018027a25 */ /* 0x000fc800078e00ff */
[----:B--2---:R-:W-:Y:S01]  /*0ed0*/  IMAD R0, R29, c[0x0][0x164], R24 ;  /* 0x000059001d007a24 */ /* 0x004fe200078e0218 */
[----:B------:R-:W-:Y:S01]  /*0ee0*/  IADD3 R7, R3, R7, RZ ;  /* 0x0000000703077210 */ /* 0x000fe20007ffe0ff */
        /* <DEDUP_REMOVED lines=10> */
[----:B------:R-:W-:Y:S02]  /*0f90*/  LEA R21, P0, R2, c[0x0][0x220], 0x3 ;  /* 0x0000880002157a11 */ /* 0x000fe400078018ff */
[----:B------:R-:W-:Y:S02]  /*0fa0*/  LEA R23, P1, R20, c[0x0][0x230], 0x3 ;  /* 0x00008c0014177a11 */ /* 0x000fe400078218ff */
[----:B------:R-:W-:Y:S02]  /*0fb0*/  LEA R25, P2, R22, c[0x0][0x228], 0x3 ;  /* 0x00008a0016197a11 */ /* 0x000fe400078418ff */
[----:B------:R-:W-:Y:S01]  /*0fc0*/  MOV R43, R51 ;  /* 0x00000033002b7202 */ /* 0x000fe20000000f00 */
[----:B------:R-:W-:Y:S01]  /*0fd0*/  HFMA2.MMA R51, -RZ, RZ, 0, 0 ;  /* 0x00000000ff337435 */ /* 0x000fe200000001ff */
[----:B------:R-:W-:-:S02]  /*0fe0*/  LEA.HI.X R0, R2, c[0x0][0x224], R7, 0x3, P0 ;  /* 0x0000890002007a11 */ /* 0x000fc400000f1c07 */
[----:B------:R-:W-:Y:S02]  /*0ff0*/  LEA.HI.X R20, R20, c[0x0][0x234], R5, 0x3, P1 ;  /* 0x00008d0014147a11 */ /* 0x000fe400008f1c05 */
[----:B------:R-:W-:Y:S02]  /*1000*/  LEA.HI.X R22, R22, c[0x0][0x22c], R3, 0x3, P2 ;  /* 0x00008b0016167a11 */ /* 0x000fe400010f1c03 */
.L_x_2569:
[----:B------:R-:W-:Y:S02]  /*1010*/  MOV R2, R21 ;  /* 0x0000001500027202 */ /* 0x000fe40000000f00 */
[----:B------:R-:W-:-:S06]  /*1020*/  MOV R3, R0 ;  /* 0x0000000000037202 */ /* 0x000fcc0000000f00 */
[----:B------:R-:W2:Y:S01]  /*1030*/  LDG.E.64 R2, [R2.64] ;  /* 0x0000000602027981 */ /* 0x000ea2000c1e1b00 */
[C---:B-1----:R-:W-:Y:S02]  /*1040*/  ISETP.GE.AND P0, PT, R53.reuse, 0x1, PT ;  /* 0x000000013500780c */ /* 0x042fe40003f06270 */
[C---:B------:R-:W-:Y:S02]  /*1050*/  ISETP.GE.AND P1, PT, R53.reuse, 0x8, PT ;  /* 0x000000083500780c */ /* 0x040fe40003f26270 */
[----:B------:R-:W-:Y:S01]  /*1060*/  ISETP.NE.AND P2, PT, R53, RZ, PT ;  /* 0x000000ff3500720c */ /* 0x000fe20003f45270 */
[----:B--2---:R-:W-:Y:S02]  /*1070*/  FMUL.FTZ R4, R3, R38 ;  /* 0x0000002603047220 */ /* 0x004fe40000410000 */
[----:B------:R-:W-:Y:S02]  /*1080*/  FMUL.FTZ R5, R2, 1.4426950216293334961 ;  /* 0x3fb8aa3b02057820 */ /* 0x000fe40000410000 */
[----:B------:R-:W-:-:S02]  /*1090*/  FMUL.RZ R10, R4, 0.15915493667125701904 ;  /* 0x3e22f983040a7820 */ /* 0x000fc4000040c000 */
[-C--:B------:R-:W-:Y:S02]  /*10a0*/  FMUL.FTZ R4, R3, R40.reuse ;  /* 0x0000002803047220 */ /* 0x080fe40000410000 */
[----:B------:R-:W-:Y:S01]  /*10b0*/  FMUL.FTZ R2, R5, R40 ;  /* 0x0000002805027220 */ /* 0x000fe20000410000 */
[----:B------:R-:W-:Y:S01]  /*10c0*/  MUFU.SIN R6, R10 ;  /* 0x0000000a00067308 */ /* 0x000fe20000000400 */
[----:B------:R-:W-:Y:S02]  /*10d0*/  FMUL.RZ R12, R4, 0.15915493667125701904 ;  /* 0x3e22f983040c7820 */ /* 0x000fe4000040c000 */
[-C--:B------:R-:W-:Y:S02]  /*10e0*/  FMUL.FTZ R4, R3, R42.reuse ;  /* 0x0000002a03047220 */ /* 0x080fe40000410000 */
[----:B------:R-:W-:Y:S02]  /*10f0*/  FMUL.FTZ R57, R5, R42 ;  /* 0x0000002a05397220 */ /* 0x000fe40000410000 */
[----:B------:R-:W-:Y:S01]  /*1100*/  FMUL.RZ R4, R4, 0.15915493667125701904 ;  /* 0x3e22f98304047820 */ /* 0x000fe2000040c000 */
[----:B------:R-:W-:Y:S01]  /*1110*/  MUFU.SIN R9, R12 ;  /* 0x0000000c00097308 */ /* 0x000fe20000000400 */
[----:B------:R-:W-:-:S02]  /*1120*/  FMUL.FTZ R3, R3, R44 ;  /* 0x0000002c03037220 */ /* 0x000fc40000410000 */
[C---:B------:R-:W-:Y:S02]  /*1130*/  FMUL.FTZ R7, R5.reuse, R38 ;  /* 0x0000002605077220 */ /* 0x040fe40000410000 */
[----:B------:R-:W-:Y:S01]  /*1140*/  FMUL.FTZ R55, R5, R44 ;  /* 0x0000002c05377220 */ /* 0x000fe20000410000 */
[----:B------:R-:W-:Y:S01]  /*1150*/  MOV R5, R20 ;  /* 0x0000001400057202 */ /* 0x000fe20000000f00 */
[----:B------:R-:W-:Y:S01]  /*1160*/  FMUL.RZ R13, R3, 0.15915493667125701904 ;  /* 0x3e22f983030d7820 */ /* 0x000fe2000040c000 */
[----:B------:R-:W0:Y:S01]  /*1170*/  MUFU.EX2 R2, R2 ;  /* 0x0000000200027308 */ /* 0x000e220000000800 */
[----:B------:R-:W-:-:S07]  /*1180*/  MOV R3, R22 ;  /* 0x0000001600037202 */ /* 0x000fce0000000f00 */
[----:B------:R-:W1:Y:S08]  /*1190*/  MUFU.COS R11, R12 ;  /* 0x0000000c000b7308 */ /* 0x000e700000000000 */
[----:B------:R-:W-:Y:S01]  /*11a0*/  MUFU.EX2 R57, R57 ;  /* 0x0000003900397308 */ /* 0x000fe20000000800 */
[----:B0-----:R-:W-:-:S04]  /*11b0*/  FMUL.FTZ R54, R2, R9 ;  /* 0x0000000902367220 */ /* 0x001fc80000410000 */
[----:B------:R-:W-:-:S03]  /*11c0*/  FMUL.FTZ R9, RZ, R54 ;  /* 0x00000036ff097220 */ /* 0x000fc60000410000 */
[----:B------:R-:W0:Y:S01]  /*11d0*/  MUFU.SIN R58, R4 ;  /* 0x00000004003a7308 */ /* 0x000e220000000400 */
[----:B-1----:R-:W-:Y:S01]  /*11e0*/  FMUL.FTZ R56, R2, R11 ;  /* 0x0000000b02387220 */ /* 0x002fe20000410000 */
[----:B------:R-:W-:Y:S01]  /*11f0*/  MOV R2, R25 ;  /* 0x0000001900027202 */ /* 0x000fe20000000f00 */
[----:B------:R-:W-:-:S05]  /*1200*/  FMUL.FTZ R11, R45, R54 ;  /* 0x000000362d0b7220 */ /* 0x000fca0000410000 */
[----:B------:R-:W-:Y:S01]  /*1210*/  MUFU.COS R8, R10 ;  /* 0x0000000a00087308 */ /* 0x000fe20000000000 */
[-C--:B------:R-:W-:Y:S01]  /*1220*/  FFMA.FTZ R9, R45, R56.reuse, -R9 ;  /* 0x000000382d097223 */ /* 0x080fe20000010809 */
[----:B------:R-:W2:Y:S06]  /*1230*/  LDG.E.64 R2, [R2.64] ;  /* 0x0000000602027981 */ /* 0x000eac000c1e1b00 */
[----:B------:R1:W3:Y:S01]  /*1240*/  MUFU.COS R10, R4 ;  /* 0x00000004000a7308 */ /* 0x0002e20000000000 */
[----:B------:R-:W-:Y:S02]  /*1250*/  FFMA.FTZ R11, RZ, R56, R11 ;  /* 0x00000038ff0b7223 */ /* 0x000fe4000001000b */
[----:B0-----:R-:W-:-:S05]  /*1260*/  FMUL.FTZ R58, R57, R58 ;  /* 0x0000003a393a7220 */ /* 0x001fca0000410000 */
[----:B------:R-:W0:Y:S01]  /*1270*/  MUFU.EX2 R7, R7 ;  /* 0x0000000700077308 */ /* 0x000e220000000800 */
[----:B------:R-:W-:Y:S01]  /*1280*/  FADD.FTZ R9, R46, R9 ;  /* 0x000000092e097221 */ /* 0x000fe20000010000 */
[----:B-1----:R-:W-:-:S06]  /*1290*/  MOV R4, R23 ;  /* 0x0000001700047202 */ /* 0x002fcc0000000f00 */
[----:B------:R-:W-:Y:S01]  /*12a0*/  MUFU.EX2 R55, R55 ;  /* 0x0000003700377308 */ /* 0x000fe20000000800 */
[----:B------:R-:W-:Y:S01]  /*12b0*/  FADD.FTZ R11, RZ, R11 ;  /* 0x0000000bff0b7221 */ /* 0x000fe20000010000 */
[----:B------:R1:W2:Y:S06]  /*12c0*/  LDG.E.64 R16, [R4.64] ;  /* 0x0000000604107981 */ /* 0x0002ac000c1e1b00 */
[----:B------:R-:W4:Y:S01]  /*12d0*/  MUFU.SIN R52, R13 ;  /* 0x0000000d00347308 */ /* 0x000f220000000400 */
[----:B---3--:R-:W-:Y:S02]  /*12e0*/  FMUL.FTZ R57, R57, R10 ;  /* 0x0000000a39397220 */ /* 0x008fe40000410000 */
[----:B------:R-:W-:-:S05]  /*12f0*/  FMUL.FTZ R14, R58, R9 ;  /* 0x000000093a0e7220 */ /* 0x000fca0000410000 */
[----:B------:R-:W3:Y:S01]  /*1300*/  MUFU.COS R12, R13 ;  /* 0x0000000d000c7308 */ /* 0x000ee20000000000 */
[-C--:B------:R-:W-:Y:S02]  /*1310*/  FMUL.FTZ R10, R58, R11.reuse ;  /* 0x0000000b3a0a7220 */ /* 0x080fe40000410000 */
[C---:B------:R-:W-:Y:S02]  /*1320*/  FFMA.FTZ R14, R57.reuse, R11, R14 ;  /* 0x0000000b390e7223 */ /* 0x040fe4000001000e */
[----:B------:R-:W-:Y:S02]  /*1330*/  FFMA.FTZ R10, R57, R9, -R10 ;  /* 0x00000009390a7223 */ /* 0x000fe4000001080a */
[----:B0-----:R-:W-:Y:S02]  /*1340*/  FMUL.FTZ R61, R7, R6 ;  /* 0x00000006073d7220 */ /* 0x001fe40000410000 */
[----:B----4-:R-:W-:Y:S02]  /*1350*/  FMUL.FTZ R52, R55, R52 ;  /* 0x0000003437347220 */ /* 0x010fe40000410000 */
[----:B------:R-:W-:-:S02]  /*1360*/  FADD.FTZ R14, RZ, R14 ;  /* 0x0000000eff0e7221 */ /* 0x000fc40000010000 */
[----:B------:R-:W-:Y:S02]  /*1370*/  FMUL.FTZ R59, R7, R8 ;  /* 0x00000008073b7220 */ /* 0x000fe40000410000 */
[----:B------:R-:W-:Y:S02]  /*1380*/  FADD.FTZ R10, R47, R10 ;  /* 0x0000000a2f0a7221 */ /* 0x000fe40000010000 */
[----:B---3--:R-:W-:Y:S02]  /*1390*/  FMUL.FTZ R55, R55, R12 ;  /* 0x0000000c37377220 */ /* 0x008fe40000410000 */
[----:B-1----:R-:W-:Y:S02]  /*13a0*/  FMUL.FTZ R4, R61, R54 ;  /* 0x000000363d047220 */ /* 0x002fe40000410000 */
[----:B------:R-:W-:Y:S02]  /*13b0*/  FMUL.FTZ R6, R52, R14 ;  /* 0x0000000e34067220 */ /* 0x000fe40000410000 */
[----:B------:R-:W-:-:S02]  /*13c0*/  FMUL.FTZ R5, R59, R54 ;  /* 0x000000363b057220 */ /* 0x000fc40000410000 */
[----:B------:R-:W-:Y:S02]  /*13d0*/  FMUL.FTZ R7, R52, R10 ;  /* 0x0000000a34077220 */ /* 0x000fe40000410000 */
[----:B------:R-:W-:Y:S02]  /*13e0*/  FFMA.FTZ R4, R59, R56, -R4 ;  /* 0x000000383b047223 */ /* 0x000fe40000010804 */
[----:B------:R-:W-:Y:S02]  /*13f0*/  FFMA.FTZ R10, R55, R10, -R6 ;  /* 0x0000000a370a7223 */ /* 0x000fe40000010806 */
[----:B------:R-:W-:Y:S02]  /*1400*/  FFMA.FTZ R5, R61, R56, R5 ;  /* 0x000000383d057223 */ /* 0x000fe40000010005 */
[----:B------:R-:W-:Y:S02]  /*1410*/  FFMA.FTZ R7, R55, R14, R7 ;  /* 0x0000000e37077223 */ /* 0x000fe40000010007 */
[----:B------:R-:W-:-:S02]  /*1420*/  FMUL.FTZ R8, R58, R4 ;  /* 0x000000043a087220 */ /* 0x000fc40000410000 */
[----:B------:R-:W-:Y:S02]  /*1430*/  FADD.FTZ R14, R49, R10 ;  /* 0x0000000a310e7221 */ /* 0x000fe40000010000 */
[-C--:B------:R-:W-:Y:S02]  /*1440*/  FMUL.FTZ R6, R58, R5.reuse ;  /* 0x000000053a067220 */ /* 0x080fe40000410000 */
[----:B------:R-:W-:Y:S01]  /*1450*/  FADD.FTZ R15, RZ, R7 ;  /* 0x00000007ff0f7221 */ /* 0x000fe20000010000 */
        /* <DEDUP_REMOVED lines=93> */
[----:B------:R-:W-:-:S05]  /*1a30*/  ISETP.NE.AND P3, PT, R31, RZ, PT ;  /* 0x000000ff1f00720c */ /* 0x000fca0003f65270 */
        /* <DEDUP_REMOVED lines=15> */
[----:B------:R-:W-:-:S02]  /*1b30*/  @P3 FFMA.FTZ R65, R18, R64, -R65 ;  /* 0x0000004012413223 */ /* 0x000fc40000010841 */
[----:B------:R-:W-:Y:S02]  /*1b40*/  @P3 FFMA.FTZ R63, R19, R64, R63 ;  /* 0x00000040133f3223 */ /* 0x000fe4000001003f */
[----:B------:R-:W-:Y:S02]  /*1b50*/  @P3 FADD.FTZ R60, R60, R65 ;  /* 0x000000413c3c3221 */ /* 0x000fe40000010000 */
[----:B------:R-:W-:Y:S01]  /*1b60*/  @P3 FADD.FTZ R62, R62, R63 ;  /* 0x0000003f3e3e3221 */ /* 0x000fe20000010000 */
[----:B------:R-:W-:Y:S01]  /*1b70*/  MOV R67, c[0x0][0x1a4] ;  /* 0x0000690000437a02 */ /* 0x000fe20000000f00 */
[C---:B------:R-:W-:Y:S01]  /*1b80*/  FMUL.FTZ R12, R61.reuse, R60 ;  /* 0x0000003c3d0c7220 */ /* 0x040fe20000410000 */
[C---:B------:R-:W-:Y:S02]  /*1b90*/  LEA R25, P0, R66.reuse, R25, 0x3 ;  /* 0x0000001942197211 */ /* 0x040fe400078018ff */
[----:B------:R-:W-:Y:S01]  /*1ba0*/  MOV R15, c[0x0][0x188] ;  /* 0x00006200000f7a02 */ /* 0x000fe20000000f00 */
[-C--:B------:R-:W-:Y:S01]  /*1bb0*/  FMUL.FTZ R61, R61, R62.reuse ;  /* 0x0000003e3d3d7220 */ /* 0x080fe20000410000 */
[----:B------:R-:W-:Y:S01]  /*1bc0*/  MOV R13, c[0x0][0x1c0] ;  /* 0x00007000000d7a02 */ /* 0x000fe20000000f00 */
[----:B------:R-:W-:Y:S01]  /*1bd0*/  FFMA.FTZ R12, R59, R62, R12 ;  /* 0x0000003e3b0c7223 */ /* 0x000fe2000001000c */
[----:B------:R-:W-:-:S02]  /*1be0*/  LEA.HI.X R22, R66, R22, R67, 0x3, P0 ;  /* 0x0000001642167211 */ /* 0x000fc400000f1c43 */
[----:B------:R-:W-:Y:S02]  /*1bf0*/  MOV R18, c[0x0][0x18c] ;  /* 0x0000630000127a02 */ /* 0x000fe40000000f00 */
[----:B------:R-:W-:Y:S01]  /*1c00*/  LEA R21, P1, R15, R21, 0x3 ;  /* 0x000000150f157211 */ /* 0x000fe200078218ff */
[----:B------:R-:W-:Y:S01]  /*1c10*/  FFMA.FTZ R60, R59, R60, -R61 ;  /* 0x0000003c3b3c7223 */ /* 0x000fe2000001083d */
[----:B------:R-:W-:Y:S02]  /*1c20*/  MOV R14, c[0x0][0x1c4] ;  /* 0x00007100000e7a02 */ /* 0x000fe40000000f00 */
[----:B------:R-:W-:Y:S02]  /*1c30*/  LEA R23, P0, R13, R23, 0x3 ;  /* 0x000000170d177211 */ /* 0x000fe400078018ff */
[----:B------:R-:W-:Y:S01]  /*1c40*/  LEA.HI.X R0, R15, R0, R18, 0x3, P1 ;  /* 0x000000000f007211 */ /* 0x000fe200008f1c12 */
[----:B------:R-:W-:Y:S01]  /*1c50*/  FADD.FTZ R15, RZ, R12 ;  /* 0x0000000cff0f7221 */ /* 0x000fe20000010000 */
[----:B------:R-:W-:Y:S01]  /*1c60*/  LEA.HI.X R20, R13, R20, R14, 0x3, P0 ;  /* 0x000000140d147211 */ /* 0x000fe200000f1c0e */
[----:B------:R-:W-:-:S02]  /*1c70*/  FADD.FTZ R13, R45, R60 ;  /* 0x0000003c2d0d7221 */ /* 0x000fc40000010000 */
[C---:B------:R-:W-:Y:S02]  /*1c80*/  FMUL.FTZ R14, R54.reuse, R15 ;  /* 0x0000000f360e7220 */ /* 0x040fe40000410000 */
[----:B------:R-:W-:Y:S02]  /*1c90*/  FMUL.FTZ R54, R54, R13 ;  /* 0x0000000d36367220 */ /* 0x000fe40000410000 */
[----:B--2---:R-:W-:Y:S02]  /*1ca0*/  FMUL.FTZ R19, R3, R17 ;  /* 0x0000001103137220 */ /* 0x004fe40000410000 */
[C---:B------:R-:W-:Y:S02]  /*1cb0*/  FFMA.FTZ R63, R56.reuse, R13, -R14 ;  /* 0x0000000d383f7223 */ /* 0x040fe4000001080e */
[----:B------:R-:W-:Y:S02]  /*1cc0*/  FFMA.FTZ R14, R56, R15, R54 ;  /* 0x0000000f380e7223 */ /* 0x000fe40000010036 */
[----:B------:R-:W-:-:S02]  /*1cd0*/  FFMA.FTZ R12, R2, R16, -R19 ;  /* 0x00000010020c7223 */ /* 0x000fc40000010813 */
[----:B------:R-:W-:Y:S02]  /*1ce0*/  FMUL.FTZ R19, R5, R11 ;  /* 0x0000000b05137220 */ /* 0x000fe40000410000 */
[----:B------:R-:W-:Y:S01]  /*1cf0*/  FADD.FTZ R14, RZ, R14 ;  /* 0x0000000eff0e7221 */ /* 0x000fe20000010000 */
[----:B------:R-:W-:Y:S01]  /*1d00*/  ISETP.NE.AND P0, PT, R31, RZ, PT ;  /* 0x000000ff1f00720c */ /* 0x000fe20003f05270 */
[----:B------:R-:W-:Y:S02]  /*1d10*/  FFMA.FTZ R61, R4, R10, -R19 ;  /* 0x0000000a043d7223 */ /* 0x000fe40000010813 */
[----:B------:R-:W-:Y:S02]  /*1d20*/  FMUL.FTZ R17, R2, R17 ;  /* 0x0000001102117220 */ /* 0x000fe40000410000 */
[----:B------:R-:W-:Y:S02]  /*1d30*/  FADD.FTZ R19, R46, R63 ;  /* 0x0000003f2e137221 */ /* 0x000fe40000010000 */
[----:B------:R-:W-:-:S02]  /*1d40*/  FMUL.FTZ R2, R58, R14 ;  /* 0x0000000e3a027220 */ /* 0x000fc40000410000 */
[C---:B------:R-:W-:Y:S02]  /*1d50*/  FMUL.FTZ R10, R5.reuse, R10 ;  /* 0x0000000a050a7220 */ /* 0x040fe40000410000 */
[C---:B------:R-:W-:Y:S02]  /*1d60*/  FMUL.FTZ R59, R5.reuse, R9 ;  /* 0x00000009053b7220 */ /* 0x040fe40000410000 */
[-C--:B------:R-:W-:Y:S02]  /*1d70*/  FMUL.FTZ R5, R5, R8.reuse ;  /* 0x0000000805057220 */ /* 0x080fe40000410000 */
[-C--:B------:R-:W-:Y:S02]  /*1d80*/  FMUL.FTZ R58, R58, R19.reuse ;  /* 0x000000133a3a7220 */ /* 0x080fe40000410000 */
[----:B------:R-:W-:Y:S02]  /*1d90*/  FFMA.FTZ R2, R57, R19, -R2 ;  /* 0x0000001339027223 */ /* 0x000fe40000010802 */
[----:B------:R-:W-:-:S02]  /*1da0*/  FFMA.FTZ R8, R4, R8, -R59 ;  /* 0x0000000804087223 */ /* 0x000fc4000001083b */
[C---:B------:R-:W-:Y:S02]  /*1db0*/  FFMA.FTZ R9, R4.reuse, R9, R5 ;  /* 0x0000000904097223 */ /* 0x040fe40000010005 */
[----:B------:R-:W-:Y:S02]  /*1dc0*/  FFMA.FTZ R4, R4, R11, R10 ;  /* 0x0000000b04047223 */ /* 0x000fe4000001000a */
[----:B------:R-:W-:Y:S02]  /*1dd0*/  FFMA.FTZ R58, R57, R14, R58 ;  /* 0x0000000e393a7223 */ /* 0x000fe4000001003a */
[----:B------:R-:W-:Y:S01]  /*1de0*/  FADD.FTZ R57, R47, R2 ;  /* 0x000000022f397221 */ /* 0x000fe20000010000 */
[----:B------:R-:W-:Y:S01]  /*1df0*/  @!P0 MOV R2, R50 ;  /* 0x0000003200028202 */ /* 0x000fe20000000f00 */
[----:B------:R-:W-:Y:S01]  /*1e00*/  FFMA.FTZ R17, R3, R16, R17 ;  /* 0x0000001003117223 */ /* 0x000fe20000010011 */
[----:B------:R-:W-:Y:S01]  /*1e10*/  @!P0 MOV R3, R43 ;  /* 0x0000002b00038202 */ /* 0x000fe20000000f00 */
[----:B------:R-:W-:-:S02]  /*1e20*/  FADD.FTZ R10, R6, R61 ;  /* 0x0000003d060a7221 */ /* 0x000fc40000010000 */
[----:B------:R-:W-:Y:S01]  /*1e30*/  FADD.FTZ R11, R7, R4 ;  /* 0x00000004070b7221 */ /* 0x000fe20000010000 */
[----:B------:R-:W-:Y:S01]  /*1e40*/  IADD3 R51, R51, 0x1, RZ ;  /* 0x0000000133337810 */ /* 0x000fe20007ffe0ff */
[----:B------:R-:W-:Y:S02]  /*1e50*/  FADD.FTZ R58, RZ, R58 ;  /* 0x0000003aff3a7221 */ /* 0x000fe40000010000 */
[CC--:B------:R-:W-:Y:S01]  /*1e60*/  FMUL.FTZ R4, R52.reuse, R57.reuse ;  /* 0x0000003934047220 */ /* 0x0c0fe20000410000 */
[----:B------:R0:W-:Y:S01]  /*1e70*/  @!P0 STG.E.128 [R2.64], R8 ;  /* 0x0000000802008986 */ /* 0x0001e2000c101d06 */
[-C--:B------:R-:W-:Y:S02]  /*1e80*/  FMUL.FTZ R52, R52, R58.reuse ;  /* 0x0000003a34347220 */ /* 0x080fe40000410000 */
[----:B------:R-:W-:Y:S01]  /*1e90*/  FFMA.FTZ R4, R55, R58, R4 ;  /* 0x0000003a37047223 */ /* 0x000fe20000010004 */
[----:B------:R1:W-:Y:S01]  /*1ea0*/  @!P0 STS.128 [UR4+0x150], R8 ;  /* 0x00015008ff008988 */ /* 0x0003e20008000c04 */
[----:B------:R-:W-:Y:S01]  /*1eb0*/  ISETP.GE.AND P0, PT, R51, c[0x0][0x16c], PT ;  /* 0x00005b0033007a0c */ /* 0x000fe20003f06270 */
[----:B------:R-:W-:-:S02]  /*1ec0*/  FFMA.FTZ R52, R55, R57, -R52 ;  /* 0x0000003937347223 */ /* 0x000fc40000010834 */
[----:B------:R-:W-:Y:S02]  /*1ed0*/  FADD.FTZ R4, RZ, R4 ;  /* 0x00000004ff047221 */ /* 0x000fe40000010000 */
[C---:B------:R-:W-:Y:S02]  /*1ee0*/  FMUL.FTZ R15, R17.reuse, R15 ;  /* 0x0000000f110f7220 */ /* 0x040fe40000410000 */
[C---:B------:R-:W-:Y:S02]  /*1ef0*/  FMUL.FTZ R14, R17.reuse, R14 ;  /* 0x0000000e110e7220 */ /* 0x040fe40000410000 */
[C---:B------:R-:W-:Y:S02]  /*1f00*/  FMUL.FTZ R5, R17.reuse, R58 ;  /* 0x0000003a11057220 */ /* 0x040fe40000410000 */
[----:B------:R-:W-:Y:S02]  /*1f10*/  FMUL.FTZ R7, R17, R4 ;  /* 0x0000000411077220 */ /* 0x000fe40000410000 */
[----:B------:R-:W-:Y:S01]  /*1f20*/  FADD.FTZ R52, R49, R52 ;  /* 0x0000003431347221 */ /* 0x000fe20000010000 */
[----:B------:R-:W-:Y:S01]  /*1f30*/  IADD3 R50, P1, R50, 0x10, RZ ;  /* 0x0000001032327810 */ /* 0x000fe20007f3e0ff */
[----:B------:R-:W-:-:S02]  /*1f40*/  FFMA.FTZ R15, R12, R13, -R15 ;  /* 0x0000000d0c0f7223 */ /* 0x000fc4000001080f */
[C---:B------:R-:W-:Y:S02]  /*1f50*/  FFMA.FTZ R14, R12.reuse, R19, -R14 ;  /* 0x000000130c0e7223 */ /* 0x040fe4000001080e */
[C---:B0-----:R-:W-:Y:S01]  /*1f60*/  FFMA.FTZ R2, R12.reuse, R57, -R5 ;  /* 0x000000390c027223 */ /* 0x041fe20000010805 */
[----:B------:R-:W-:Y:S01]  /*1f70*/  UIADD3 UR4, UR4, 0x10, URZ ;  /* 0x0000001004047890 */ /* 0x000fe2000fffe03f */
[----:B------:R-:W-:Y:S01]  /*1f80*/  FFMA.FTZ R12, R12, R52, -R7 ;  /* 0x000000340c0c7223 */ /* 0x000fe20000010807 */
[----:B------:R-:W-:Y:S01]  /*1f90*/  IADD3.X R43, RZ, R43, RZ, P1, !PT ;  /* 0x0000002bff2b7210 */ /* 0x000fe20000ffe4ff */
[----:B------:R-:W-:Y:S02]  /*1fa0*/  FFMA.FTZ R48, R15, 2, R48 ;  /* 0x400000000f307823 */ /* 0x000fe40000010030 */
[----:B------:R-:W-:Y:S02]  /*1fb0*/  FFMA.FTZ R33, R14, 2, R33 ;  /* 0x400000000e217823 */ /* 0x000fe40000010021 */
[----:B------:R-:W-:-:S02]  /*1fc0*/  FFMA.FTZ R39, R2, 2, R39 ;  /* 0x4000000002277823 */ /* 0x000fc40000010027 */
[----:B------:R-:W-:Y:S01]  /*1fd0*/  FFMA.FTZ R41, R12, 2, R41 ;  /* 0x400000000c297823 */ /* 0x000fe20000010029 */
[----:B-1----:R-:W-:Y:S05]  /*1fe0*/  @!P0 BRA `(.L_x_2569) ;  /* 0xfffff02000008947 */ /* 0x002fea000383ffff */
.L_x_2568:
[----:B------:R-:W-:Y:S01]  /*1ff0*/  SHF.L.U32 R2, R32, 0x7, RZ ;  /* 0x0000000720027819 */ /* 0x000fe200000006ff */
[----:B------:R-:W-:Y:S01]  /*2000*/  IMAD R0, R30, c[0x0][0x200], RZ ;  /* 0x000080001e007a24 */ /* 0x000fe200078e02ff */
[----:B------:R-:W0:Y:S01]  /*2010*/  F2F.F16.F32 R33, R33 ;  /* 0x0000002100217304 */ /* 0x000e220000200800 */
[----:B------:R-:W-:Y:S01]  /*2020*/  BAR.SYNC.DEFER_BLOCKING 0x0 ;  /* 0x0000000000007b1d */ /* 0x000fe20000010000 */
[----:B------:R-:W-:Y:S01]  /*2030*/  SHF.R.S32.HI R3, RZ, 0x1f, R2 ;  /* 0x0000001fff037819 */ /* 0x000fe20000011402 */
[C---:B------:R-:W-:Y:S01]  /*2040*/  IMAD R5, R29.reuse, c[0x0][0x204], R0 ;  /* 0x000081001d057a24 */ /* 0x040fe200078e0200 */
[----:B------:R-:W-:Y:S02]  /*2050*/  IADD3 R32, R32, 0x1, RZ ;  /* 0x0000000120207810 */ /* 0x000fe40007ffe0ff */
[----:B------:R-:W-:Y:S01]  /*2060*/  IADD3 R34, P1, R34, 0x100, RZ ;  /* 0x0000010022227810 */ /* 0x000fe20007f3e0ff */
[----:B------:R-:W-:Y:S01]  /*2070*/  IMAD.WIDE.U32 R2, R29, c[0x0][0x200], R2 ;  /* 0x000080001d027a25 */ /* 0x000fe200078e0002 */
[----:B------:R-:W-:Y:S01]  /*2080*/  F2F.F16.F32 R39, R39 ;  /* 0x0000002700277304 */ /* 0x000fe20000200800 */
[----:B------:R-:W-:-:S02]  /*2090*/  IADD3 R36, P2, R36, 0x100, RZ ;  /* 0x0000010024247810 */ /* 0x000fc40007f5e0ff */
[----:B------:R-:W-:Y:S02]  /*20a0*/  IADD3.X R35, RZ, R35, RZ, P1, !PT ;  /* 0x00000023ff237210 */ /* 0x000fe40000ffe4ff */
[----:B------:R-:W-:Y:S01]  /*20b0*/  IADD3 R3, R3, R5, RZ ;  /* 0x0000000503037210 */ /* 0x000fe20007ffe0ff */
[----:B------:R-:W-:Y:S01]  /*20c0*/  IMAD R5, R27, c[0x0][0x208], RZ ;  /* 0x000082001b057a24 */ /* 0x000fe200078e02ff */
[----:B------:R-:W-:Y:S01]  /*20d0*/  IADD3.X R37, RZ, R37, RZ, P2, !PT ;  /* 0x00000025ff257210 */ /* 0x000fe200017fe4ff */
[----:B------:R-:W2:Y:S02]  /*20e0*/  F2F.F16.F32 R0, R41 ;  /* 0x0000002900007304 */ /* 0x000ea40000200800 */
[C---:B------:R-:W-:Y:S02]  /*20f0*/  IMAD R7, R24.reuse, c[0x0][0x20c], R5 ;  /* 0x0000830018077a24 */ /* 0x040fe400078e0205 */
[----:B------:R-:W-:-:S04]  /*2100*/  IMAD.WIDE.U32 R4, R24, c[0x0][0x208], R2 ;  /* 0x0000820018047a25 */ /* 0x000fc800078e0002 */
[----:B------:R-:W3:Y:S01]  /*2110*/  F2F.F16.F32 R9, R48 ;  /* 0x0000003000097304 */ /* 0x000ee20000200800 */
[----:B------:R-:W-:Y:S01]  /*2120*/  IADD3 R5, R5, R7, RZ ;  /* 0x0000000705057210 */ /* 0x000fe20007ffe0ff */
[----:B0-----:R-:W-:Y:S01]  /*2130*/  IMAD.WIDE.U32 R2, R33, 0x10000, RZ ;  /* 0x0001000021027825 */ /* 0x001fe200078e00ff */
[----:B------:R-:W-:-:S04]  /*2140*/  LEA R6, P0, R4, c[0x0][0x258], 0x1 ;  /* 0x0000960004067a11 */ /* 0x000fc800078008ff */
[----:B------:R-:W-:Y:S02]  /*2150*/  LEA.HI.X R7, R4, c[0x0][0x25c], R5, 0x1, P0 ;  /* 0x0000970004077a11 */ /* 0x000fe400000f0c05 */
[----:B--2---:R-:W-:Y:S02]  /*2160*/  PRMT R39, R39, 0x5410, R0 ;  /* 0x0000541027277816 */ /* 0x004fe40000000000 */
[----:B------:R-:W-:Y:S02]  /*2170*/  ISETP.GE.AND P0, PT, R32, c[0x0][0x174], PT ;  /* 0x00005d0020007a0c */ /* 0x000fe40003f06270 */
[----:B------:R-:W-:Y:S02]  /*2180*/  LOP3.LUT R5, R39, R3, RZ, 0xfc, !PT ;  /* 0x0000000327057212 */ /* 0x000fe400078efcff */
[----:B---3--:R-:W-:Y:S01]  /*2190*/  LOP3.LUT R4, R2, R9, RZ, 0xfc, !PT ;  /* 0x0000000902047212 */ /* 0x008fe200078efcff */
[----:B------:R-:W-:-:S05]  /*21a0*/  IMAD.WIDE R2, R31, 0x8, R6 ;  /* 0x000000081f027825 */ /* 0x000fca00078e0206 */
[----:B------:R0:W-:Y:S03]  /*21b0*/  STG.E.64 [R2.64], R4 ;  /* 0x0000000402007986 */ /* 0x0001e6000c101b06 */
[----:B------:R-:W-:Y:S01]  /*21c0*/  @P0 CALL.REL.NOINC `(.L_x_2570) ;  /* 0x0000001000000944 */ /* 0x000fe20003c00000 */
[----:B------:R-:W-:Y:S05]  /*21d0*/  BRA `(.L_x_2571) ;  /* 0xffffe0f000007947 */ /* 0x000fea000383ffff */
.L_x_2570:
[----:B------:R-:W-:Y:S05]  /*21e0*/  EXIT ;  /* 0x000000000000794d */ /* 0x000fea0003800000 */
.L_x_2572:
        /* <DEDUP_REMOVED lines=9> */
.L_x_5392:


//--------------------- .text._Z25selective_scan_fwd_kernelI32Selective_Scan_fwd_kernel_traitsILi32ELi4ELi1ELb1ELb0ELb0ELb1EN3c104HalfENS1_7complexIfEEEEv13SSMParamsBase --------------------------
	.section	.text._Z25selective_scan_fwd_kernelI32Selective_Scan_fwd_kernel_traitsILi32ELi4ELi1ELb1ELb0ELb0ELb1EN3c104HalfENS1_7complexIfEEEEv13SSMParamsBase,"ax",@progbits
	.sectioninfo	@"SHI_REGISTERS=70"
	.align	128
        .global         _Z25selective_scan_fwd_kernelI32Selective_Scan_fwd_kernel_traitsILi32ELi4ELi1ELb1ELb0ELb0ELb1EN3c104HalfENS1_7complexIfEEEEv13SSMParamsBase
        .type           _Z25selective_scan_fwd_kernelI32Selective_Scan_fwd_kernel_traitsILi32ELi4ELi1ELb1ELb0ELb0ELb1EN3c104HalfENS1_7complexIfEEEEv13SSMParamsBase,@function
        .size           _Z25selective_scan_fwd_kernelI32Selective_Scan_fwd_kernel_traitsILi32ELi4ELi1ELb1ELb0ELb0ELb1EN3c104HalfENS1_7complexIfEEEEv13SSMParamsBase,(.L_x_5393 - _Z25selective_scan_fwd_kernelI32Selective_Scan_fwd_kernel_traitsILi32ELi4ELi1ELb1ELb0ELb0ELb1EN3c104HalfENS1_7complexIfEEEEv13SSMParamsBase)
        .other          _Z25selective_scan_fwd_kernelI32Selective_Scan_fwd_kernel_traitsILi32ELi4ELi1ELb1ELb0ELb0ELb1EN3c104HalfENS1_7complexIfEEEEv13SSMParamsBase,@"STO_CUDA_ENTRY STV_DEFAULT"
_Z25selective_scan_fwd_kernelI32Selective_Scan_fwd_kernel_traitsILi32ELi4ELi1ELb1ELb0ELb0ELb1EN3c104HalfENS1_7complexIfEEEEv13SSMParamsBase:
.text._Z25selective_scan_fwd_kernelI32Selective_Scan_fwd_kernel_traitsILi32ELi4ELi1ELb1ELb0ELb0ELb1EN3c104HalfENS1_7complexIfEEEEv13SSMParamsBase:
        /* <DEDUP_REMOVED lines=45> */
.L_x_2584:
        /* <DEDUP_REMOVED lines=59> */
.L_x_2574:
[----:B------:R-:W-:Y:S05]  /*0680*/  BSYNC B0 ;  /* 0x0000000000007941 */ /* 0x000fea0003800000 */
.L_x_2573:
        /* <DEDUP_REMOVED lines=33> */
.L_x_2576:
[----:B------:R-:W-:Y:S05]  /*08a0*/  BSYNC B0 ;  /* 0x0000000000007941 */ /* 0x000fea0003800000 */
.L_x_2575:
        /* <DEDUP_REMOVED lines=33> */
.L_x_2578:
[----:B------:R-:W-:Y:S05]  /*0ac0*/  BSYNC B0 ;  /* 0x0000000000007941 */ /* 0x000fea0003800000 */
.L_x_2577:
        /* <DEDUP_REMOVED lines=33> */
.L_x_2580:
[----:B------:R-:W-:Y:S05]  /*0ce0*/  BSYNC B0 ;  /* 0x0000000000007941 */ /* 0x000fea0003800000 */
.L_x_2579:
        /* <DEDUP_REMOVED lines=50> */
.L_x_2582:
        /* <DEDUP_REMOVED lines=254> */
.L_x_2581:
[----:B------:R-:W-:Y:S01]  /*1ff0*/  SHF.L.U32 R2, R32, 0x7, RZ ;  /* 0x0000000720027819 */ /* 0x000fe200000006ff */
[C---:B------:R-:W-:Y:S01]  /*2000*/  IMAD R4, R30.reuse, c[0x0][0x200], RZ ;  /* 0x000080001e047a24 */ /* 0x040fe200078e02ff */
[----:B------:R-:W-:Y:S01]  /*2010*/  F2F.F16.F32 R9, R39 ;  /* 0x0000002700097304 */ /* 0x000fe20000200800 */
[----:B------:R-:W-:Y:S01]  /*2020*/  IMAD R6, R30, c[0x0][0x1f0], RZ ;  /* 0x00007c001e067a24 */ /* 0x000fe200078e02ff */
[----:B------:R-:W-:Y:S01]  /*2030*/  SHF.R.S32.HI R3, RZ, 0x1f, R2 ;  /* 0x0000001fff037819 */ /* 0x000fe20000011402 */
[C---:B------:R-:W-:Y:S01]  /*2040*/  IMAD R11, R29.reuse, c[0x0][0x204], R4 ;  /* 0x000081001d0b7a24 */ /* 0x040fe200078e0204 */
[----:B------:R-:W-:Y:S01]  /*2050*/  BAR.SYNC.DEFER_BLOCKING 0x0 ;  /* 0x0000000000007b1d */ /* 0x000fe20000010000 */
[C---:B------:R-:W-:Y:S02]  /*2060*/  IMAD R13, R29.reuse, c[0x0][0x1f4], R6 ;  /* 0x00007d001d0d7a24 */ /* 0x040fe400078e0206 */
[----:B------:R-:W-:-:S03]  /*2070*/  IMAD.WIDE.U32 R4, R29, c[0x0][0x200], R2 ;  /* 0x000080001d047a25 */ /* 0x000fc600078e0002 */
[----:B------:R-:W0:Y:S01]  /*2080*/  F2F.F16.F32 R0, R33 ;  /* 0x0000002100007304 */ /* 0x000e220000200800 */
[----:B------:R-:W-:Y:S01]  /*2090*/  IMAD.WIDE.U32 R6, R29, c[0x0][0x1f0], R2 ;  /* 0x00007c001d067a25 */ /* 0x000fe200078e0002 */
[----:B------:R-:W-:-:S03]  /*20a0*/  IADD3 R5, R5, R11, RZ ;  /* 0x0000000b05057210 */ /* 0x000fc60007ffe0ff */
[----:B------:R-:W-:Y:S01]  /*20b0*/  IMAD R17, R27, c[0x0][0x1f8], RZ ;  /* 0x00007e001b117a24 */ /* 0x000fe200078e02ff */
[----:B------:R-:W-:Y:S01]  /*20c0*/  IADD3 R11, R7, R13, RZ ;  /* 0x0000000d070b7210 */ /* 0x000fe20007ffe0ff */
[----:B------:R-:W-:Y:S01]  /*20d0*/  IMAD R7, R27, c[0x0][0x208], RZ ;  /* 0x000082001b077a24 */ /* 0x000fe200078e02ff */
[----:B------:R-:W2:Y:S01]  /*20e0*/  F2F.F16.F32 R14, R41 ;  /* 0x00000029000e7304 */ /* 0x000ea20000200800 */
[----:B------:R-:W-:Y:S01]  /*20f0*/  MOV R10, R6 ;  /* 0x00000006000a7202 */ /* 0x000fe20000000f00 */
[C---:B------:R-:W-:Y:S02]  /*2100*/  IMAD R17, R24.reuse, c[0x0][0x1fc], R17 ;  /* 0x00007f0018117a24 */ /* 0x040fe400078e0211 */
[C---:B------:R-:W-:Y:S02]  /*2110*/  IMAD R13, R24.reuse, c[0x0][0x20c], R7 ;  /* 0x00008300180d7a24 */ /* 0x040fe400078e0207 */
[C---:B------:R-:W-:Y:S02]  /*2120*/  IMAD.WIDE.U32 R6, R24.reuse, c[0x0][0x208], R4 ;  /* 0x0000820018067a25 */ /* 0x040fe400078e0004 */
[----:B------:R-:W3:Y:S02]  /*2130*/  F2F.F16.F32 R15, R48 ;  /* 0x00000030000f7304 */ /* 0x000ee40000200800 */
[----:B------:R-:W-:Y:S01]  /*2140*/  IMAD.WIDE.U32 R10, R24, c[0x0][0x1f8], R10 ;  /* 0x00007e00180a7a25 */ /* 0x000fe200078e000a */
[----:B------:R-:W-:-:S02]  /*2150*/  IADD3 R13, R7, R13, RZ ;  /* 0x0000000d070d7210 */ /* 0x000fc40007ffe0ff */
[----:B------:R-:W-:Y:S01]  /*2160*/  LEA R8, P0, R6, c[0x0][0x258], 0x1 ;  /* 0x0000960006087a11 */ /* 0x000fe200078008ff */
[----:B0-----:R-:W-:Y:S01]  /*2170*/  IMAD.WIDE.U32 R4, R0, 0x10000, RZ ;  /* 0x0001000000047825 */ /* 0x001fe200078e00ff */
[----:B------:R-:W-:Y:S02]  /*2180*/  IADD3 R7, R11, R17, RZ ;  /* 0x000000110b077210 */ /* 0x000fe40007ffe0ff */
[----:B------:R-:W-:Y:S02]  /*2190*/  LEA R12, P1, R10, c[0x0][0x268], 0x1 ;  /* 0x00009a000a0c7a11 */ /* 0x000fe400078208ff */
[----:B--2---:R-:W-:Y:S02]  /*21a0*/  PRMT R11, R9, 0x5410, R14 ;  /* 0x00005410090b7816 */ /* 0x004fe4000000000e */
[----:B------:R-:W-:Y:S02]  /*21b0*/  LEA.HI.X R9, R6, c[0x0][0x25c], R13, 0x1, P0 ;  /* 0x0000970006097a11 */ /* 0x000fe400000f0c0d */
[----:B------:R-:W-:-:S02]  /*21c0*/  LEA.HI.X R13, R10, c[0x0][0x26c], R7, 0x1, P1 ;  /* 0x00009b000a0d7a11 */ /* 0x000fc400008f0c07 */
[----:B------:R-:W-:Y:S02]  /*21d0*/  LOP3.LUT R11, R11, R5, RZ, 0xfc, !PT ;  /* 0x000000050b0b7212 */ /* 0x000fe400078efcff */
[----:B---3--:R-:W-:Y:S01]  /*21e0*/  LOP3.LUT R10, R4, R15, RZ, 0xfc, !PT ;  /* 0x0000000f040a7212 */ /* 0x008fe200078efcff */
[----:B------:R-:W-:-:S04]  /*21f0*/  IMAD.WIDE R4, R31, 0x8, R8 ;  /* 0x000000081f047825 */ /* 0x000fc800078e0208 */
[----:B------:R-:W-:Y:S01]  /*2200*/  IMAD.WIDE R6, R31, 0x8, R12 ;  /* 0x000000081f067825 */ /* 0x000fe200078e020c */
[----:B------:R0:W-:Y:S04]  /*2210*/  STG.E.64 [R4.64], R10 ;  /* 0x0000000a04007986 */ /* 0x0001e8000c101b06 */
[----:B------:R-:W-:Y:S06]  /*2220*/  BAR.SYNC.DEFER_BLOCKING 0x0 ;  /* 0x0000000000007b1d */ /* 0x000fec0000010000 */
[----:B------:R-:W2:Y:S01]  /*2230*/  LDG.E.64 R6, [R6.64] ;  /* 0x0000000606067981 */ /* 0x000ea2000c1e1b00 */
[----:B------:R-:W-:Y:S01]  /*2240*/  IMAD.WIDE.U32 R2, R29, c[0x0][0x210], R2 ;  /* 0x000084001d027a25 */ /* 0x000fe200078e0002 */
[----:B------:R-:W-:-:S02]  /*2250*/  IADD3 R32, R32, 0x1, RZ ;  /* 0x0000000120207810 */ /* 0x000fc40007ffe0ff */
[----:B------:R-:W-:Y:S01]  /*2260*/  BAR.SYNC.DEFER_BLOCKING 0x0 ;  /* 0x0000000000007b1d */ /* 0x000fe20000010000 */
[----:B------:R-:W-:Y:S02]  /*2270*/  IADD3 R34, P1, R34, 0x100, RZ ;  /* 0x0000010022227810 */ /* 0x000fe40007f3e0ff */
[----:B------:R-:W-:Y:S02]  /*2280*/  IADD3 R36, P2, R36, 0x100, RZ ;  /* 0x0000010024247810 */ /* 0x000fe40007f5e0ff */
[----:B------:R-:W-:Y:S02]  /*2290*/  IADD3.X R35, RZ, R35, RZ, P1, !PT ;  /* 0x00000023ff237210 */ /* 0x000fe40000ffe4ff */
[----:B------:R-:W-:Y:S02]  /*22a0*/  IADD3.X R37, RZ, R37, RZ, P2, !PT ;  /* 0x00000025ff257210 */ /* 0x000fe400017fe4ff */
[--C-:B--2---:R-:W-:Y:S01]  /*22b0*/  SHF.R.U64 R9, R6, 0x10, R7.reuse ;  /* 0x0000001006097819 */ /* 0x104fe20000001207 */
[----:B------:R-:W-:Y:S01]  /*22c0*/  HADD2.F32 R12, -RZ, R7.H0_H0 ;  /* 0x20000007ff0c7230 */ /* 0x000fe20000004100 */
[----:B0-----:R-:W-:Y:S01]  /*22d0*/  SHF.R.U32.HI R5, RZ, 0x10, R7 ;  /* 0x00000010ff057819 */ /* 0x001fe20000011607 */
[----:B------:R-:W-:-:S02]  /*22e0*/  HADD2.F32 R0, -RZ, R6.H0_H0 ;  /* 0x20000006ff007230 */ /* 0x000fc40000004100 */
[----:B------:R-:W-:Y:S01]  /*22f0*/  HADD2.F32 R9, -RZ, R9.H0_H0 ;  /* 0x20000009ff097230 */ /* 0x000fe20000004100 */
[----:B------:R-:W-:Y:S01]  /*2300*/  FMUL.FTZ R13, R12, -1.4426950216293334961 ;  /* 0xbfb8aa3b0c0d7820 */ /* 0x000fe20000410000 */
[----:B------:R-:W-:Y:S01]  /*2310*/  HADD2.F32 R7, -RZ, R5.H0_H0 ;  /* 0x20000005ff077230 */ /* 0x000fe20000004100 */
[----:B------:R-:W-:Y:S02]  /*2320*/  FMUL.FTZ R8, R0, -1.4426950216293334961 ;  /* 0xbfb8aa3b00087820 */ /* 0x000fe40000410000 */
[----:B------:R-:W-:Y:S02]  /*2330*/  FMUL.FTZ R4, R9, -1.4426950216293334961 ;  /* 0xbfb8aa3b09047820 */ /* 0x000fe40000410000 */
[----:B------:R-:W-:Y:S01]  /*2340*/  FMUL.FTZ R10, R7, -1.4426950216293334961 ;  /* 0xbfb8aa3b070a7820 */ /* 0x000fe20000410000 */
[----:B------:R-:W0:Y:S08]  /*2350*/  MUFU.EX2 R13, R13 ;  /* 0x0000000d000d7308 */ /* 0x000e300000000800 */
[----:B------:R-:W2:Y:S08]  /*2360*/  MUFU.EX2 R4, R4 ;  /* 0x0000000400047308 */ /* 0x000eb00000000800 */
[----:B------:R-:W3:Y:S01]  /*2370*/  MUFU.EX2 R10, R10 ;  /* 0x0000000a000a7308 */ /* 0x000ee20000000800 */
[----:B0-----:R-:W-:-:S07]  /*2380*/  FADD.FTZ R6, R13, 1 ;  /* 0x3f8000000d067421 */ /* 0x001fce0000010000 */
[----:B------:R-:W0:Y:S01]  /*2390*/  MUFU.EX2 R8, R8 ;  /* 0x0000000800087308 */ /* 0x000e220000000800 */
[----:B--2---:R-:W-:Y:S02]  /*23a0*/  FADD.FTZ R5, R4, 1 ;  /* 0x3f80000004057421 */ /* 0x004fe40000010000 */
[----:B---3--:R-:W-:-:S05]  /*23b0*/  FADD.FTZ R11, R10, 1 ;  /* 0x3f8000000a0b7421 */ /* 0x008fca0000010000 */
[----:B------:R-:W2:Y:S01]  /*23c0*/  MUFU.RCP R15, R6 ;  /* 0x00000006000f7308 */ /* 0x000ea20000001000 */
[----:B------:R-:W-:Y:S02]  /*23d0*/  IMAD R10, R30, c[0x0][0x210], RZ ;  /* 0x000084001e0a7a24 */ /* 0x000fe400078e02ff */
[----:B0-----:R-:W-:-:S05]  /*23e0*/  FADD.FTZ R8, R8, 1 ;  /* 0x3f80000008087421 */ /* 0x001fca0000010000 */
[----:B------:R-:W0:Y:S08]  /*23f0*/  MUFU.RCP R14, R5 ;  /* 0x00000005000e7308 */ /* 0x000e300000001000 */
[----:B------:R-:W3:Y:S01]  /*2400*/  MUFU.RCP R16, R11 ;  /* 0x0000000b00107308 */ /* 0x000ee20000001000 */
[----:B--2---:R-:W-:-:S04]  /*2410*/  FMUL.FTZ R12, R12, R15 ;  /* 0x0000000f0c0c7220 */ /* 0x004fc80000410000 */
[----:B------:R-:W-:-:S03]  /*2420*/  FMUL.FTZ R12, R12, R39 ;  /* 0x000000270c0c7220 */ /* 0x000fc60000410000 */
[----:B------:R-:W2:Y:S01]  /*2430*/  MUFU.RCP R13, R8 ;  /* 0x00000008000d7308 */ /* 0x000ea20000001000 */
[----:B0-----:R-:W-:Y:S02]  /*2440*/  FMUL.FTZ R4, R9, R14 ;  /* 0x0000000e09047220 */ /* 0x001fe40000410000 */
[----:B------:R-:W-:Y:S02]  /*2450*/  IMAD R9, R29, c[0x0][0x214], R10 ;  /* 0x000085001d097a24 */ /* 0x000fe400078e020a */
[----:B------:R-:W-:Y:S02]  /*2460*/  FMUL.FTZ R4, R4, R33 ;  /* 0x0000002104047220 */ /* 0x000fe40000410000 */
[----:B---3--:R-:W-:Y:S01]  /*2470*/  FMUL.FTZ R6, R7, R16 ;  /* 0x0000001007067220 */ /* 0x008fe20000410000 */
[----:B------:R-:W-:Y:S01]  /*2480*/  IADD3 R3, R3, R9, RZ ;  /* 0x0000000903037210 */ /* 0x000fe20007ffe0ff */
[----:B------:R-:W-:Y:S01]  /*2490*/  IMAD R9, R27, c[0x0][0x218], RZ ;  /* 0x000086001b097a24 */ /* 0x000fe200078e02ff */
[----:B------:R0:W3:Y:S01]  /*24a0*/  F2F.F16.F32 R7, R4 ;  /* 0x0000000400077304 */ /* 0x0000e20000200800 */
[----:B------:R-:W-:-:S02]  /*24b0*/  FMUL.FTZ R6, R6, R41 ;  /* 0x0000002906067220 */ /* 0x000fc40000410000 */
[----:B------:R-:W-:-:S04]  /*24c0*/  IMAD.WIDE.U32 R2, R24, c[0x0][0x218], R2 ;  /* 0x0000860018027a25 */ /* 0x000fc800078e0002 */
[----:B--2---:R-:W-:Y:S01]  /*24d0*/  FMUL.FTZ R5, R0, R13 ;  /* 0x0000000d00057220 */ /* 0x004fe20000410000 */
[----:B------:R-:W-:Y:S01]  /*24e0*/  F2F.F16.F32 R12, R12 ;  /* 0x0000000c000c7304 */ /* 0x000fe20000200800 */
[----:B0-----:R-:W-:Y:S02]  /*24f0*/  LEA R4, P0, R2, c[0x0][0x270], 0x1 ;  /* 0x00009c0002047a11 */ /* 0x001fe400078008ff */
[----:B------:R-:W-:Y:S02]  /*2500*/  FMUL.FTZ R48, R5, R48 ;  /* 0x0000003005307220 */ /* 0x000fe40000410000 */
[----:B------:R-:W-:-:S03]  /*2510*/  IMAD R5, R24, c[0x0][0x21c], R9 ;  /* 0x0000870018057a24 */ /* 0x000fc600078e0209 */
[----:B------:R-:W0:Y:S02]  /*2520*/  F2F.F16.F32 R11, R6 ;  /* 0x00000006000b7304 */ /* 0x000e240000200800 */
[----:B------:R-:W-:-:S04]  /*2530*/  IADD3 R3, R3, R5, RZ ;  /* 0x0000000503037210 */ /* 0x000fc80007ffe0ff */
[----:B------:R-:W-:Y:S01]  /*2540*/  LEA.HI.X R5, R2, c[0x0][0x274], R3, 0x1, P0 ;  /* 0x00009d0002057a11 */ /* 0x000fe200000f0c03 */
[----:B---3--:R-:W-:Y:S01]  /*2550*/  IMAD.WIDE.U32 R2, R7, 0x10000, RZ ;  /* 0x0001000007027825 */ /* 0x008fe200078e00ff */
[----:B------:R-:W2:Y:S01]  /*2560*/  F2F.F16.F32 R9, R48 ;  /* 0x0000003000097304 */ /* 0x000ea20000200800 */
[----:B------:R-:W-:Y:S02]  /*2570*/  ISETP.GE.AND P0, PT, R32, c[0x0][0x174], PT ;  /* 0x00005d0020007a0c */ /* 0x000fe40003f06270 */
[----:B0-----:R-:W-:-:S04]  /*2580*/  PRMT R11, R12, 0x5410, R11 ;  /* 0x000054100c0b7816 */ /* 0x001fc8000000000b */
[----:B------:R-:W-:Y:S02]  /*2590*/  LOP3.LUT R7, R11, R3, RZ, 0xfc, !PT ;  /* 0x000000030b077212 */ /* 0x000fe400078efcff */
[----:B--2---:R-:W-:Y:S01]  /*25a0*/  LOP3.LUT R6, R2, R9, RZ, 0xfc, !PT ;  /* 0x0000000902067212 */ /* 0x004fe200078efcff */
[----:B------:R-:W-:-:S05]  /*25b0*/  IMAD.WIDE R2, R31, 0x8, R4 ;  /* 0x000000081f027825 */ /* 0x000fca00078e0204 */
[----:B------:R0:W-:Y:S01]  /*25c0*/  STG.E.64 [R2.64], R6 ;  /* 0x0000000602007986 */ /* 0x0001e2000c101b06 */
[----:B------:R-:W-:Y:S01]  /*25d0*/  @P0 CALL.REL.NOINC `(.L_x_2583) ;  /* 0x0000001000000944 */ /* 0x000fe20003c00000 */
[----:B------:R-:W-:Y:S05]  /*25e0*/  BRA `(.L_x_2584) ;  /* 0xffffdce000007947 */ /* 0x000fea000383ffff */
.L_x_2583:
[----:B------:R-:W-:Y:S05]  /*25f0*/  EXIT ;  /* 0x000000000000794d */ /* 0x000fea0003800000 */
.L_x_2585:
        /* <DEDUP_REMOVED lines=16> */
.L_x_5393:


//--------------------- .text._Z25selective_scan_fwd_kernelI32Selective_Scan_fwd_kernel_traitsILi32ELi4ELi1ELb1ELb0ELb1ELb0EN3c104HalfENS1_7complexIfEEEEv13SSMParamsBase --------------------------
	.section	.text._Z25selective_scan_fwd_kernelI32Selective_Scan_fwd_kernel_traitsILi32ELi4ELi1ELb1ELb0ELb1ELb0EN3c104HalfENS1_7complexIfEEEEv13SSMParamsBase,"ax",@progbits
	.sectioninfo	@"SHI_REGISTERS=64"
	.align	128
        .global         _Z25selective_scan_fwd_kernelI32Selective_Scan_fwd_kernel_traitsILi32ELi4ELi1ELb1ELb0ELb1ELb0EN3c104HalfENS1_7complexIfEEEEv13SSMParamsBase
        .type           _Z25selective_scan_fwd_kernelI32Selective_Scan_fwd_kernel_traitsILi32ELi4ELi1ELb1ELb0ELb1ELb0EN3c104HalfENS1_7complexIfEEEEv13SSMParamsBase,@function
        .size           _Z25selective_scan_fwd_kernelI32Selective_Scan_fwd_kernel_traitsILi32ELi4ELi1ELb1ELb0ELb1ELb0EN3c104HalfENS1_7complexIfEEEEv13SSMParamsBase,(.L_x_5394 - _Z25selective_scan_fwd_kernelI32Selective_Scan_fwd_kernel_traitsILi32ELi4ELi1ELb1ELb0ELb1ELb0EN3c104HalfENS1_7complexIfEEEEv13SSMParamsBase)
        .other          _Z25selective_scan_fwd_kernelI32Selective_Scan_fwd_kernel_traitsILi32ELi4ELi1ELb1ELb0ELb1ELb0EN3c104HalfENS1_7complexIfEEEEv13SSMParamsBase,@"STO_CUDA_ENTRY STV_DEFAULT"
_Z25selective_scan_fwd_kernelI32Selective_Scan_fwd_kernel_traitsILi32ELi4ELi1ELb1ELb0ELb1ELb0EN3c104HalfENS1_7complexIfEEEEv13SSMParamsBase:
.text._Z25selective_scan_fwd_kernelI32Selective_Scan_fwd_kernel_traitsILi32ELi4ELi1ELb1ELb0ELb1ELb0EN3c104HalfENS1_7complexIfEEEEv13SSMParamsBase:
        /* <DEDUP_REMOVED lines=86> */
.L_x_2599:
        /* <DEDUP_REMOVED lines=59> */
.L_x_2587:
[----:B------:R-:W-:Y:S05]  /*0910*/  BSYNC B0 ;  /* 0x0000000000007941 */ /* 0x000fea0003800000 */
.L_x_2586:
        /* <DEDUP_REMOVED lines=33> */
.L_x_2589:
[----:B------:R-:W-:Y:S05]  /*0b30*/  BSYNC B0 ;  /* 0x0000000000007941 */ /* 0x000fea0003800000 */
.L_x_2588:
        /* <DEDUP_REMOVED lines=33> */
.L_x_2591:
[----:B------:R-:W-:Y:S05]  /*0d50*/  BSYNC B0 ;  /* 0x0000000000007941 */ /* 0x000fea0003800000 */
.L_x_2590:
        /* <DEDUP_REMOVED lines=33> */
.L_x_2593:
[----:B------:R-:W-:Y:S05]  /*0f70*/  BSYNC B0 ;  /* 0x0000000000007941 */ /* 0x000fea0003800000 */
.L_x_2592:
[----:B------:R-:W-:Y:S01]  /*0f80*/  MOV R21, c[0x0][0x16c] ;  /* 0x00005b0000157a02 */ /* 0x000fe20000000f00 */
[----:B------:R-:W-:Y:S01]  /*0f90*/  BAR.SYNC.DEFER_BLOCKING 0x0 ;  /* 0x0000000000007b1d */ /* 0x000fe20000010000 */
[----:B-----5:R-:W-:Y:S02]  /*0fa0*/  MOV R18, R16 ;  /* 0x0000001000127202 */ /* 0x020fe40000000f00 */
[----:B------:R-:W-:Y:S02]  /*0fb0*/  ISETP.GE.AND P0, PT, R21, 0x1, PT ;  /* 0x000000011500780c */ /* 0x000fe40003f06270 */
[--C-:B------:R-:W-:Y:S02]  /*0fc0*/  SHF.R.U64 R20, R16, 0x10, R17.reuse ;  /* 0x0000001010147819 */ /* 0x100fe40000001211 */
[----:B------:R-:W-:Y:S02]  /*0fd0*/  MOV R19, R17 ;  /* 0x0000001100137202 */ /* 0x000fe40000000f00 */
[----:B------:R-:W-:Y:S01]  /*0fe0*/  SHF.R.U32.HI R16, RZ, 0x10, R17 ;  /* 0x00000010ff107819 */ /* 0x000fe20000011611 */
[----:B------:R-:W-:-:S02]  /*0ff0*/  HADD2.F32 R17, -RZ, R18.H0_H0 ;  /* 0x20000012ff117230 */ /* 0x000fc40000004100 */
[----:B------:R-:W-:Y:S02]  /*1000*/  HADD2.F32 R20, -RZ, R20.H0_H0 ;  /* 0x20000014ff147230 */ /* 0x000fe40000004100 */
[----:B------:R-:W-:Y:S01]  /*1010*/  HADD2.F32 R19, -RZ, R19.H0_H0 ;  /* 0x20000013ff137230 */ /* 0x000fe20000004100 */
[-C--:B------:R-:W-:Y:S01]  /*1020*/  FMUL.FTZ R32, R17, R2.reuse ;  /* 0x0000000211207220 */ /* 0x080fe20000410000 */
[----:B------:R-:W-:Y:S01]  /*1030*/  HADD2.F32 R16, -RZ, R16.H0_H0 ;  /* 0x20000010ff107230 */ /* 0x000fe20000004100 */
[-C--:B------:R-:W-:Y:S02]  /*1040*/  FMUL.FTZ R33, R20, R2.reuse ;  /* 0x0000000214217220 */ /* 0x080fe40000410000 */
[-C--:B------:R-:W-:Y:S02]  /*1050*/  FMUL.FTZ R42, R19, R2.reuse ;  /* 0x00000002132a7220 */ /* 0x080fe40000410000 */
[----:B------:R-:W-:Y:S02]  /*1060*/  FMUL.FTZ R43, R16, R2 ;  /* 0x00000002102b7220 */ /* 0x000fe40000410000 */
[----:B------:R-:W-:-:S02]  /*1070*/  FMUL.FTZ R44, R17, R28 ;  /* 0x0000001c112c7220 */ /* 0x000fc40000410000 */
[----:B------:R-:W-:Y:S02]  /*1080*/  FMUL.FTZ R45, R20, R29 ;  /* 0x0000001d142d7220 */ /* 0x000fe40000410000 */
[----:B------:R-:W-:Y:S01]  /*1090*/  FMUL.FTZ R46, R19, R30 ;  /* 0x0000001e132e7220 */ /* 0x000fe20000410000 */
[----:B------:R-:W-:Y:S05]  /*10a0*/  @!P0 BRA `(.L_x_2594) ;  /* 0x0000130000008947 */ /* 0x000fea0003800000 */
[----:B------:R-:W-:Y:S01]  /*10b0*/  HFMA2.MMA R48, -RZ, RZ, 0, 0 ;  /* 0x00000000ff307435 */ /* 0x000fe200000001ff */
[----:B------:R-:W-:-:S08]  /*10c0*/  FMUL.FTZ R47, R16, R31 ;  /* 0x0000001f102f7220 */ /* 0x000fd00000410000 */
.L_x_2597:
        /* <DEDUP_REMOVED lines=12> */
[----:B------:R-:W-:Y:S02]  /*1190*/  IMAD R35, R3, c[0x0][0x198], RZ ;  /* 0x0000660003237a24 */ /* 0x000fe400078e02ff */
[----:B------:R-:W-:-:S04]  /*11a0*/  IMAD.WIDE.U32 R18, R0, c[0x0][0x198], RZ ;  /* 0x0000660000127a25 */ /* 0x000fc800078e00ff */
[----:B------:R-:W-:Y:S02]  /*11b0*/  IMAD R35, R0, c[0x0][0x19c], R35 ;  /* 0x0000670000237a24 */ /* 0x000fe400078e0223 */
[----:B------:R-:W-:Y:S02]  /*11c0*/  IMAD R27, R25, c[0x0][0x1c0], RZ ;  /* 0x00007000191b7a24 */ /* 0x000fe400078e02ff */
[----:B------:R-:W-:Y:S01]  /*11d0*/  IMAD.WIDE.U32 R20, R48, c[0x0][0x1c0], RZ ;  /* 0x0000700030147a25 */ /* 0x000fe200078e00ff */
[----:B------:R-:W-:-:S03]  /*11e0*/  IADD3 R19, R19, R35, RZ ;  /* 0x0000002313137210 */ /* 0x000fc60007ffe0ff */
[----:B------:R-:W-:Y:S01]  /*11f0*/  IMAD R27, R48, c[0x0][0x1c4], R27 ;  /* 0x00007100301b7a24 */ /* 0x000fe200078e021b */
[----:B------:R-:W-:Y:S01]  /*1200*/  LEA R38, P0, R20, R14, 0x1 ;  /* 0x0000000e14267211 */ /* 0x000fe200078008ff */
[----:B------:R-:W-:Y:S02]  /*1210*/  IMAD R25, R25, c[0x0][0x1a0], RZ ;  /* 0x0000680019197a24 */ /* 0x000fe400078e02ff */
[----:B------:R-:W-:Y:S01]  /*1220*/  IMAD.WIDE.U32 R18, R48, c[0x0][0x1a0], R18 ;  /* 0x0000680030127a25 */ /* 0x000fe200078e0012 */
[----:B------:R-:W-:-:S03]  /*1230*/  IADD3 R21, R21, R27, RZ ;  /* 0x0000001b15157210 */ /* 0x000fc60007ffe0ff */
[----:B------:R-:W-:Y:S01]  /*1240*/  IMAD R25, R48, c[0x0][0x1a4], R25 ;  /* 0x0000690030197a24 */ /* 0x000fe200078e0219 */
[----:B------:R-:W-:Y:S02]  /*1250*/  LEA.HI.X R39, R20, R15, R21, 0x1, P0 ;  /* 0x0000000f14277211 */ /* 0x000fe400000f0c15 */
[C---:B------:R-:W-:Y:S02]  /*1260*/  LEA R36, P0, R18.reuse, c[0x0][0x228], 0x3 ;  /* 0x00008a0012247a11 */ /* 0x040fe400078018ff */
[----:B------:R-:W-:Y:S02]  /*1270*/  IADD3 R19, R19, R25, RZ ;  /* 0x0000001913137210 */ /* 0x000fe40007ffe0ff */
[----:B------:R-:W-:Y:S02]  /*1280*/  SHF.L.U32 R21, R7, 0x1, RZ ;  /* 0x0000000107157819 */ /* 0x000fe400000006ff */
[----:B------:R-:W-:-:S03]  /*1290*/  LEA.HI.X R37, R18, c[0x0][0x22c], R19, 0x3, P0 ;  /* 0x00008b0012257a11 */ /* 0x000fc600000f1c13 */
[----:B------:R-:W-:-:S03]  /*12a0*/  IMAD.WIDE R38, R21, 0x8, R38 ;  /* 0x0000000815267825 */ /* 0x000fc600078e0226 */
[----:B------:R-:W3:Y:S04]  /*12b0*/  LDG.E.64 R36, [R36.64] ;  /* 0x0000000424247981 */ /* 0x000ee8000c1e1b00 */
[----:B------:R0:W4:Y:S04]  /*12c0*/  LDG.E.64 R34, [R38.64+0x8] ;  /* 0x0000080426227981 */ /* 0x000128000c1e1b00 */
[----:B0-----:R-:W5:Y:S01]  /*12d0*/  LDG.E.64 R38, [R38.64] ;  /* 0x0000000426267981 */ /* 0x001f62000c1e1b00 */
[C---:B-1----:R-:W-:Y:S02]  /*12e0*/  ISETP.GE.AND P0, PT, R8.reuse, 0x1, PT ;  /* 0x000000010800780c */ /* 0x042fe40003f06270 */
[----:B------:R-:W-:Y:S01]  /*12f0*/  ISETP.GE.AND P1, PT, R8, 0x8, PT ;  /* 0x000000080800780c */ /* 0x000fe20003f26270 */
[----:B--2---:R-:W-:-:S02]  /*1300*/  FMUL.FTZ R16, R16, 1.4426950216293334961 ;  /* 0x3fb8aa3b10107820 */ /* 0x004fc40000410000 */
[-C--:B------:R-:W-:Y:S02]  /*1310*/  FMUL.FTZ R22, R17, R29.reuse ;  /* 0x0000001d11167220 */ /* 0x080fe40000410000 */
[----:B------:R-:W-:Y:S02]  /*1320*/  FMUL.FTZ R18, R16, R29 ;  /* 0x0000001d10127220 */ /* 0x000fe40000410000 */
[----:B------:R-:W-:Y:S02]  /*1330*/  FMUL.RZ R22, R22, 0.15915493667125701904 ;  /* 0x3e22f98316167820 */ /* 0x000fe4000040c000 */
[C---:B------:R-:W-:Y:S02]  /*1340*/  FMUL.FTZ R20, R16.reuse, R28 ;  /* 0x0000001c10147220 */ /* 0x040fe40000410000 */
[----:B------:R-:W-:Y:S01]  /*1350*/  MUFU.SIN R55, R22 ;  /* 0x0000001600377308 */ /* 0x000fe20000000400 */
[C---:B------:R-:W-:Y:S02]  /*1360*/  FMUL.FTZ R51, R16.reuse, R30 ;  /* 0x0000001e10337220 */ /* 0x040fe40000410000 */
[----:B------:R-:W-:-:S02]  /*1370*/  FMUL.FTZ R49, R16, R31 ;  /* 0x0000001f10317220 */ /* 0x000fc40000410000 */
[----:B------:R-:W-:-:S03]  /*1380*/  FMUL.FTZ R24, R17, R28 ;  /* 0x0000001c11187220 */ /* 0x000fc60000410000 */
[----:B------:R-:W0:Y:S01]  /*1390*/  MUFU.EX2 R18, R18 ;  /* 0x0000001200127308 */ /* 0x000e220000000800 */
[----:B------:R-:W-:Y:S02]  /*13a0*/  FMUL.FTZ R16, R17, R30 ;  /* 0x0000001e11107220 */ /* 0x000fe40000410000 */
[----:B------:R-:W-:-:S05]  /*13b0*/  FMUL.RZ R24, R24, 0.15915493667125701904 ;  /* 0x3e22f98318187820 */ /* 0x000fca000040c000 */
[----:B------:R-:W1:Y:S01]  /*13c0*/  MUFU.COS R57, R22 ;  /* 0x0000001600397308 */ /* 0x000e620000000000 */
[----:B------:R-:W-:Y:S02]  /*13d0*/  FMUL.RZ R23, R16, 0.15915493667125701904 ;  /* 0x3e22f98310177820 */ /* 0x000fe4000040c000 */
[----:B------:R-:W-:-:S05]  /*13e0*/  FMUL.FTZ R17, R17, R31 ;  /* 0x0000001f11117220 */ /* 0x000fca0000410000 */
[----:B------:R-:W-:Y:S01]  /*13f0*/  MUFU.EX2 R51, R51 ;  /* 0x0000003300337308 */ /* 0x000fe20000000800 */
[----:B0-----:R-:W-:-:S07]  /*1400*/  FMUL.FTZ R55, R18, R55 ;  /* 0x0000003712377220 */ /* 0x001fce0000410000 */
[----:B------:R-:W0:Y:S01]  /*1410*/  MUFU.SIN R52, R23 ;  /* 0x0000001700347308 */ /* 0x000e220000000400 */
[----:B-1----:R-:W-:Y:S02]  /*1420*/  FMUL.FTZ R57, R18, R57 ;  /* 0x0000003912397220 */ /* 0x002fe40000410000 */
[----:B------:R-:W-:-:S05]  /*1430*/  FMUL.FTZ R18, R44, R55 ;  /* 0x000000372c127220 */ /* 0x000fca0000410000 */
[----:B------:R-:W1:Y:S01]  /*1440*/  MUFU.COS R16, R23 ;  /* 0x0000001700107308 */ /* 0x000e620000000000 */
[----:B------:R-:W-:-:S07]  /*1450*/  FFMA.FTZ R19, RZ, R57, R18 ;  /* 0x00000039ff137223 */ /* 0x000fce0000010012 */
[----:B------:R-:W-:Y:S08]  /*1460*/  MUFU.SIN R54, R24 ;  /* 0x0000001800367308 */ /* 0x000ff00000000400 */
[----:B------:R2:W-:Y:S01]  /*1470*/  MUFU.COS R56, R24 ;  /* 0x0000001800387308 */ /* 0x0005e20000000000 */
[----:B0-----:R-:W-:-:S07]  /*1480*/  FMUL.FTZ R52, R51, R52 ;  /* 0x0000003433347220 */ /* 0x001fce0000410000 */
[----:B------:R0:W-:Y:S01]  /*1490*/  MUFU.EX2 R21, R20 ;  /* 0x0000001400157308 */ /* 0x0001e20000000800 */
[----:B--2---:R-:W-:Y:S02]  /*14a0*/  FMUL.RZ R24, R17, 0.15915493667125701904 ;  /* 0x3e22f98311187820 */ /* 0x004fe4000040c000 */
[----:B------:R-:W-:-:S05]  /*14b0*/  FMUL.FTZ R17, RZ, R55 ;  /* 0x00000037ff117220 */ /* 0x000fca0000410000 */
[----:B------:R-:W-:Y:S01]  /*14c0*/  MUFU.EX2 R49, R49 ;  /* 0x0000003100317308 */ /* 0x000fe20000000800 */
[----:B0-----:R-:W-:Y:S02]  /*14d0*/  FFMA.FTZ R20, R44, R57, -R17 ;  /* 0x000000392c147223 */ /* 0x001fe40000010811 */
[----:B------:R-:W-:-:S05]  /*14e0*/  FADD.FTZ R19, RZ, R19 ;  /* 0x00000013ff137221 */ /* 0x000fca0000010000 */
[----:B------:R-:W0:Y:S01]  /*14f0*/  MUFU.SIN R50, R24 ;  /* 0x0000001800327308 */ /* 0x000e220000000400 */
[----:B------:R-:W-:Y:S02]  /*1500*/  FADD.FTZ R20, R45, R20 ;  /* 0x000000142d147221 */ /* 0x000fe40000010000 */
[----:B-1----:R-:W-:-:S05]  /*1510*/  FMUL.FTZ R51, R51, R16 ;  /* 0x0000001033337220 */ /* 0x002fca0000410000 */
[----:B------:R-:W1:Y:S01]  /*1520*/  MUFU.COS R18, R24 ;  /* 0x0000001800127308 */ /* 0x000e620000000000 */
[CC--:B------:R-:W-:Y:S02]  /*1530*/  FMUL.FTZ R16, R52.reuse, R19.reuse ;  /* 0x0000001334107220 */ /* 0x0c0fe40000410000 */
[-C--:B------:R-:W-:Y:S02]  /*1540*/  FMUL.FTZ R22, R52, R20.reuse ;  /* 0x0000001434167220 */ /* 0x080fe40000410000 */
[C---:B------:R-:W-:Y:S02]  /*1550*/  FFMA.FTZ R17, R51.reuse, R20, -R16 ;  /* 0x0000001433117223 */ /* 0x040fe40000010810 */
[----:B------:R-:W-:Y:S02]  /*1560*/  FFMA.FTZ R22, R51, R19, R22 ;  /* 0x0000001333167223 */ /* 0x000fe40000010016 */
[----:B0-----:R-:W-:Y:S02]  /*1570*/  FMUL.FTZ R50, R49, R50 ;  /* 0x0000003231327220 */ /* 0x001fe40000410000 */
[----:B------:R-:W-:-:S02]  /*1580*/  FADD.FTZ R19, R46, R17 ;  /* 0x000000112e137221 */ /* 0x000fc40000010000 */
[C---:B------:R-:W-:Y:S02]  /*1590*/  FMUL.FTZ R54, R21.reuse, R54 ;  /* 0x0000003615367220 */ /* 0x040fe40000410000 */
[----:B------:R-:W-:Y:S02]  /*15a0*/  FMUL.FTZ R56, R21, R56 ;  /* 0x0000003815387220 */ /* 0x000fe40000410000 */
[----:B-1----:R-:W-:Y:S02]  /*15b0*/  FMUL.FTZ R49, R49, R18 ;  /* 0x0000001231317220 */ /* 0x002fe40000410000 */
[----:B------:R-:W-:Y:S02]  /*15c0*/  FADD.FTZ R22, RZ, R22 ;  /* 0x00000016ff167221 */ /* 0x000fe40000010000 */
[----:B------:R-:W-:Y:S02]  /*15d0*/  FMUL.FTZ R20, R50, R19 ;  /* 0x0000001332147220 */ /* 0x000fe40000410000 */
[----:B------:R-:W-:-:S02]  /*15e0*/  FMUL.FTZ R16, R54, R55 ;  /* 0x0000003736107220 */ /* 0x000fc40000410000 */
[----:B------:R-:W-:Y:S02]  /*15f0*/  FMUL.FTZ R17, R56, R55 ;  /* 0x0000003738117220 */ /* 0x000fe40000410000 */
[-C--:B------:R-:W-:Y:S02]  /*1600*/  FMUL.FTZ R18, R50, R22.reuse ;  /* 0x0000001632127220 */ /* 0x080fe40000410000 */
[C---:B------:R-:W-:Y:S02]  /*1610*/  FFMA.FTZ R20, R49.reuse, R22, R20 ;  /* 0x0000001631147223 */ /* 0x040fe40000010014 */
[-C--:B------:R-:W-:Y:S02]  /*1620*/  FFMA.FTZ R16, R56, R57.reuse, -R16 ;  /* 0x0000003938107223 */ /* 0x080fe40000010810 */
[----:B------:R-:W-:Y:S02]  /*1630*/  FFMA.FTZ R17, R54, R57, R17 ;  /* 0x0000003936117223 */ /* 0x000fe40000010011 */
[----:B------:R-:W-:-:S02]  /*1640*/  FFMA.FTZ R22, R49, R19, -R18 ;  /* 0x0000001331167223 */ /* 0x000fc40000010812 */
[----:B------:R-:W-:Y:S02]  /*1650*/  FADD.FTZ R23, RZ, R20 ;  /* 0x00000014ff177221 */ /* 0x000fe40000010000 */
[CC--:B------:R-:W-:Y:S02]  /*1660*/  FMUL.FTZ R20, R52.reuse, R16.reuse ;  /* 0x0000001034147220 */ /* 0x0c0fe40000410000 */
        /* <DEDUP_REMOVED lines=59> */
[C---:B0-----:R-:W-:Y:S02]  /*1a20*/  FMUL.FTZ R17, R21.reuse, R25 ;  /* 0x0000001915117220 */ /* 0x041fe40000410000 */
[CC--:B-1----:R-:W-:Y:S02]  /*1a30*/  FMUL.FTZ R16, R21.reuse, R26.reuse ;  /* 0x0000001a15107220 */ /* 0x0c2fe40000410000 */
[----:B------:R-:W-:Y:S02]  /*1a40*/  FFMA.FTZ R26, R20, R26, R17 ;  /* 0x0000001a141a7223 */ /* 0x000fe40000010011 */
[----:B--2---:R-:W-:-:S02]  /*1a50*/  FMUL.FTZ R19, R21, R24 ;  /* 0x0000001815137220 */ /* 0x004fc40000410000 */
[C---:B------:R-:W-:Y:S02]  /*1a60*/  FFMA.FTZ R25, R20.reuse, R25, -R16 ;  /* 0x0000001914197223 */ /* 0x040fe40000010810 */
        /* <DEDUP_REMOVED lines=15> */
[----:B------:R-:W4:Y:S01]  /*1b60*/  @!P0 LDS.128 R16, [R48.X16+0x250] ;  /* 0x0002500030108984 */ /* 0x000f22000000cc00 */
        /* <DEDUP_REMOVED lines=17> */
[----:B----4-:R-:W-:Y:S04]  /*1c80*/  @!P2 STS.128 [0x230], R16 ;  /* 0x00023010ff00a388 */ /* 0x010fe80000000c00 */
[----:B------:R-:W-:Y:S04]  /*1c90*/  LDS.128 R24, [0x210] ;  /* 0x00021000ff187984 */ /* 0x000fe80000000c00 */
[----:B------:R-:W-:Y:S06]  /*1ca0*/  BAR.SYNC.DEFER_BLOCKING 0x0 ;  /* 0x0000000000007b1d */ /* 0x000fec0000010000 */
[----:B------:R-:W0:Y:S04]  /*1cb0*/  SHFL.UP PT, R58, R21, 0x1, RZ ;  /* 0x04200000153a7989 */ /* 0x000e2800000e00ff */
[----:B------:R-:W-:Y:S04]  /*1cc0*/  @P3 LDS.64 R40, [0x238] ;  /* 0x00023800ff283984 */ /* 0x000fe80000000a00 */
[----:B------:R1:W2:Y:S04]  /*1cd0*/  SHFL.UP PT, R59, R20, 0x1, RZ ;  /* 0x04200000143b7989 */ /* 0x0002a800000e00ff */
[----:B------:R-:W3:Y:S04]  /*1ce0*/  SHFL.UP PT, R60, R23, 0x1, RZ ;  /* 0x04200000173c7989 */ /* 0x000ee800000e00ff */
[----:B------:R4:W3:Y:S01]  /*1cf0*/  SHFL.UP PT, R61, R22, 0x1, RZ ;  /* 0x04200000163d7989 */ /* 0x0008e200000e00ff */
[----:B------:R-:W-:-:S02]  /*1d00*/  SHF.R.U64 R53, R34, 0x10, R35 ;  /* 0x0000001022357819 */ /* 0x000fc40000001223 */
[----:B-1----:R-:W-:-:S03]  /*1d10*/  SHF.R.U32.HI R20, RZ, 0x10, R35 ;  /* 0x00000010ff147819 */ /* 0x002fc60000011623 */
[----:B----4-:R-:W-:Y:S01]  /*1d20*/  HADD2.F32 R22, -RZ, R53.H0_H0 ;  /* 0x20000035ff167230 */ /* 0x010fe20000004100 */
[----:B0-----:R-:W-:Y:S01]  /*1d30*/  @!P2 MOV R58, R17 ;  /* 0x00000011003aa202 */ /* 0x001fe20000000f00 */
[----:B------:R-:W-:Y:S02]  /*1d40*/  HADD2.F32 R20, -RZ, R20.H0_H0 ;  /* 0x20000014ff147230 */ /* 0x000fe40000004100 */
[----:B------:R-:W-:Y:S01]  /*1d50*/  HADD2.F32 R53, -RZ, R34.H0_H0 ;  /* 0x20000022ff357230 */ /* 0x000fe20000004100 */
[CC--:B------:R-:W-:Y:S02]  /*1d60*/  FMUL.FTZ R34, R22.reuse, R37.reuse ;  /* 0x0000002516227220 */ /* 0x0c0fe40000410000 */
[----:B------:R-:W-:Y:S01]  /*1d70*/  FMUL.FTZ R22, R22, R36 ;  /* 0x0000002416167220 */ /* 0x000fe20000410000 */
[----:B--2---:R-:W-:Y:S01]  /*1d80*/  @!P2 MOV R59, R16 ;  /* 0x00000010003ba202 */ /* 0x004fe20000000f00 */
[C---:B------:R-:W-:Y:S02]  /*1d90*/  FMUL.FTZ R23, R20.reuse, R37 ;  /* 0x0000002514177220 */ /* 0x040fe40000410000 */
[----:B------:R-:W-:-:S02]  /*1da0*/  FMUL.FTZ R21, R20, R36 ;  /* 0x0000002414157220 */ /* 0x000fc40000410000 */
[C---:B------:R-:W-:Y:S02]  /*1db0*/  FFMA.FTZ R34, R53.reuse, R36, -R34 ;  /* 0x0000002435227223 */ /* 0x040fe40000010822 */
[----:B------:R-:W-:Y:S01]  /*1dc0*/  FFMA.FTZ R53, R53, R37, R22 ;  /* 0x0000002535357223 */ /* 0x000fe20000010016 */
[----:B------:R-:W-:Y:S01]  /*1dd0*/  HADD2.F32 R22, -RZ, R35.H0_H0 ;  /* 0x20000023ff167230 */ /* 0x000fe20000004100 */
[----:B-----5:R-:W-:Y:S01]  /*1de0*/  SHF.R.U64 R35, R38, 0x10, R39 ;  /* 0x0000001026237819 */ /* 0x020fe20000001227 */
[CC--:B------:R-:W-:Y:S02]  /*1df0*/  @P3 FMUL.FTZ R20, R41.reuse, R58.reuse ;  /* 0x0000003a29143220 */ /* 0x0c0fe40000410000 */
[C---:B------:R-:W-:Y:S01]  /*1e00*/  @P3 FMUL.FTZ R58, R40.reuse, R58 ;  /* 0x0000003a283a3220 */ /* 0x040fe20000410000 */
[----:B---3--:R-:W-:Y:S01]  /*1e10*/  @!P2 MOV R60, R19 ;  /* 0x00000013003ca202 */ /* 0x008fe20000000f00 */
[-C--:B------:R-:W-:Y:S01]  /*1e20*/  @P3 FFMA.FTZ R20, R40, R59.reuse, -R20 ;  /* 0x0000003b28143223 */ /* 0x080fe20000010814 */
[----:B------:R-:W-:Y:S01]  /*1e30*/  @!P2 MOV R61, R18 ;  /* 0x00000012003da202 */ /* 0x000fe20000000f00 */
[----:B------:R-:W-:Y:S01]  /*1e40*/  @P3 FFMA.FTZ R41, R41, R59, R58 ;  /* 0x0000003b29293223 */ /* 0x000fe2000001003a */
[----:B------:R-:W-:Y:S01]  /*1e50*/  HADD2.F32 R40, -RZ, R35.H0_H0 ;  /* 0x20000023ff287230 */ /* 0x000fe20000004100 */
[----:B------:R-:W-:-:S02]  /*1e60*/  FFMA.FTZ R23, R22, R36, -R23 ;  /* 0x0000002416177223 */ /* 0x000fc40000010817 */
[-C--:B------:R-:W-:Y:S01]  /*1e70*/  FFMA.FTZ R22, R22, R37.reuse, R21 ;  /* 0x0000002516167223 */ /* 0x080fe20000010015 */
[----:B------:R-:W-:Y:S01]  /*1e80*/  SHF.R.U32.HI R21, RZ, 0x10, R39 ;  /* 0x00000010ff157819 */ /* 0x000fe20000011627 */
[----:B------:R-:W-:Y:S02]  /*1e90*/  @P3 FADD.FTZ R60, R60, R41 ;  /* 0x000000293c3c3221 */ /* 0x000fe40000010000 */
[----:B------:R-:W-:Y:S01]  /*1ea0*/  @P3 FADD.FTZ R61, R61, R20 ;  /* 0x000000143d3d3221 */ /* 0x000fe20000010000 */
[----:B------:R-:W-:Y:S01]  /*1eb0*/  HADD2.F32 R20, -RZ, R38.H0_H0 ;  /* 0x20000026ff147230 */ /* 0x000fe20000004100 */
[----:B------:R-:W-:Y:S02]  /*1ec0*/  FMUL.FTZ R35, R40, R37 ;  /* 0x0000002528237220 */ /* 0x000fe40000410000 */
[----:B------:R-:W-:Y:S01]  /*1ed0*/  FMUL.FTZ R38, R54, R60 ;  /* 0x0000003c36267220 */ /* 0x000fe20000410000 */
[----:B------:R-:W-:Y:S01]  /*1ee0*/  HADD2.F32 R21, -RZ, R21.H0_H0 ;  /* 0x20000015ff157230 */ /* 0x000fe20000004100 */
[----:B------:R-:W-:-:S02]  /*1ef0*/  FMUL.FTZ R40, R40, R36 ;  /* 0x0000002428287220 */ /* 0x000fc40000410000 */
[-C--:B------:R-:W-:Y:S02]  /*1f00*/  FMUL.FTZ R41, R54, R61.reuse ;  /* 0x0000003d36297220 */ /* 0x080fe40000410000 */
[----:B------:R-:W-:Y:S02]  /*1f10*/  FFMA.FTZ R35, R20, R36, -R35 ;  /* 0x0000002414237223 */ /* 0x000fe40000010823 */
[----:B------:R-:W-:Y:S01]  /*1f20*/  FFMA.FTZ R61, R56, R61, -R38 ;  /* 0x0000003d383d7223 */ /* 0x000fe20000010826 */
[----:B------:R-:W-:Y:S01]  /*1f30*/  HADD2.F32 R39, -RZ, R39.H0_H0 ;  /* 0x20000027ff277230 */ /* 0x000fe20000004100 */
[-C--:B------:R-:W-:Y:S02]  /*1f40*/  FFMA.FTZ R20, R20, R37.reuse, R40 ;  /* 0x0000002514147223 */ /* 0x080fe40000010028 */
[----:B------:R-:W-:Y:S02]  /*1f50*/  FFMA.FTZ R40, R56, R60, R41 ;  /* 0x0000003c38287223 */ /* 0x000fe40000010029 */
[----:B------:R-:W-:-:S02]  /*1f60*/  FMUL.FTZ R41, R21, R37 ;  /* 0x0000002515297220 */ /* 0x000fc40000410000 */
[----:B------:R-:W-:Y:S02]  /*1f70*/  FADD.FTZ R38, R44, R61 ;  /* 0x0000003d2c267221 */ /* 0x000fe40000010000 */
[-C--:B------:R-:W-:Y:S02]  /*1f80*/  FMUL.FTZ R54, R21, R36.reuse ;  /* 0x0000002415367220 */ /* 0x080fe40000410000 */
[----:B------:R-:W-:Y:S02]  /*1f90*/  FADD.FTZ R40, RZ, R40 ;  /* 0x00000028ff287221 */ /* 0x000fe40000010000 */
[----:B------:R-:W-:Y:S02]  /*1fa0*/  FFMA.FTZ R36, R39, R36, -R41 ;  /* 0x0000002427247223 */ /* 0x000fe40000010829 */
[C---:B------:R-:W-:Y:S02]  /*1fb0*/  FMUL.FTZ R41, R55.reuse, R38 ;  /* 0x0000002637297220 */ /* 0x040fe40000410000 */
[----:B------:R-:W-:-:S02]  /*1fc0*/  FMUL.FTZ R55, R55, R40 ;  /* 0x0000002837377220 */ /* 0x000fc40000410000 */
[----:B------:R-:W-:Y:S02]  /*1fd0*/  FFMA.FTZ R41, R57, R40, R41 ;  /* 0x0000002839297223 */ /* 0x000fe40000010029 */
[----:B------:R-:W-:Y:S02]  /*1fe0*/  FMUL.FTZ R21, R25, R19 ;  /* 0x0000001319157220 */ /* 0x000fe40000410000 */
[----:B------:R-:W-:Y:S02]  /*1ff0*/  FFMA.FTZ R37, R39, R37, R54 ;  /* 0x0000002527257223 */ /* 0x000fe40000010036 */
[----:B------:R-:W-:Y:S01]  /*2000*/  FFMA.FTZ R56, R57, R38, -R55 ;  /* 0x0000002639387223 */ /* 0x000fe20000010837 */
[----:B------:R-:W-:Y:S01]  /*2010*/  ISETP.NE.AND P0, PT, R7, RZ, PT ;  /* 0x000000ff0700720c */ /* 0x000fe20003f05270 */
[----:B------:R-:W-:Y:S02]  /*2020*/  FADD.FTZ R54, RZ, R41 ;  /* 0x00000029ff367221 */ /* 0x000fe40000010000 */
[----:B------:R-:W-:-:S02]  /*2030*/  FFMA.FTZ R21, R24, R18, -R21 ;  /* 0x0000001218157223 */ /* 0x000fc40000010815 */
[C---:B------:R-:W-:Y:S02]  /*2040*/  FMUL.FTZ R18, R25.reuse, R18 ;  /* 0x0000001219127220 */ /* 0x040fe40000410000 */
[C---:B------:R-:W-:Y:S02]  /*2050*/  FMUL.FTZ R39, R25.reuse, R17 ;  /* 0x0000001119277220 */ /* 0x040fe40000410000 */
[----:B------:R-:W-:Y:S02]  /*2060*/  FMUL.FTZ R41, R25, R16 ;  /* 0x0000001019297220 */ /* 0x000fe40000410000 */
[----:B------:R-:W-:Y:S02]  /*2070*/  FADD.FTZ R25, R45, R56 ;  /* 0x000000382d197221 */ /* 0x000fe40000010000 */
[----:B------:R-:W-:Y:S02]  /*2080*/  FMUL.FTZ R56, R52, R54 ;  /* 0x0000003634387220 */ /* 0x000fe40000410000 */
[----:B------:R-:W-:-:S02]  /*2090*/  FFMA.FTZ R16, R24, R16, -R39 ;  /* 0x0000001018107223 */ /* 0x000fc40000010827 */
[----:B------:R-:W-:Y:S02]  /*20a0*/  FFMA.FTZ R17, R24, R17, R41 ;  /* 0x0000001118117223 */ /* 0x000fe40000010029 */
[-C--:B------:R-:W-:Y:S02]  /*20b0*/  FMUL.FTZ R41, R52, R25.reuse ;  /* 0x0000001934297220 */ /* 0x080fe40000410000 */
[C---:B------:R-:W-:Y:S02]  /*20c0*/  FFMA.FTZ R39, R51.reuse, R25, -R56 ;  /* 0x0000001933277223 */ /* 0x040fe40000010838 */
[----:B------:R-:W-:Y:S01]  /*20d0*/  FFMA.FTZ R52, R24, R19, R18 ;  /* 0x0000001318347223 */ /* 0x000fe20000010012 */
[----:B------:R-:W-:Y:S01]  /*20e0*/  BSSY B0, `(.L_x_2595) ;  /* 0x0000018000007945 */ /* 0x000fe20003800000 */
[----:B------:R-:W-:Y:S02]  /*20f0*/  FFMA.FTZ R24, R51, R54, R41 ;  /* 0x0000003633187223 */ /* 0x000fe40000010029 */
[----:B------:R-:W-:-:S02]  /*2100*/  FADD.FTZ R39, R46, R39 ;  /* 0x000000272e277221 */ /* 0x000fc40000010000 */
[----:B------:R-:W-:Y:S02]  /*2110*/  FADD.FTZ R18, R26, R21 ;  /* 0x000000151a127221 */ /* 0x000fe40000010000 */
        /* <DEDUP_REMOVED lines=20> */
.L_x_2596:
[----:B------:R-:W-:Y:S05]  /*2260*/  BSYNC B0 ;  /* 0x0000000000007941 */ /* 0x000fea0003800000 */
.L_x_2595:
[----:B-1----:R-:W-:Y:S01]  /*2270*/  IADD3 R48, R48, 0x1, RZ ;  /* 0x0000000130307810 */ /* 0x002fe20007ffe0ff */
[CC--:B------:R-:W-:Y:S02]  /*2280*/  FFMA.FTZ R17, R49.reuse, R24.reuse, R26 ;  /* 0x0000001831117223 */ /* 0x0c0fe4000001001a */
[----:B------:R-:W-:Y:S01]  /*2290*/  FMUL.FTZ R50, R50, R24 ;  /* 0x0000001832327220 */ /* 0x000fe20000410000 */
[----:B------:R-:W-:Y:S01]  /*22a0*/  ISETP.GE.AND P0, PT, R48, c[0x0][0x16c], PT ;  /* 0x00005b0030007a0c */ /* 0x000fe20003f06270 */
[----:B------:R-:W-:Y:S02]  /*22b0*/  FADD.FTZ R17, RZ, R17 ;  /* 0x00000011ff117221 */ /* 0x000fe40000010000 */
[----:B------:R-:W-:Y:S02]  /*22c0*/  FFMA.FTZ R50, R49, R39, -R50 ;  /* 0x0000002731327223 */ /* 0x000fe40000010832 */
        /* <DEDUP_REMOVED lines=14> */
.L_x_2594:
[----:B------:R-:W-:Y:S01]  /*23b0*/  SHF.L.U32 R16, R9, 0x7, RZ ;  /* 0x0000000709107819 */ /* 0x000fe200000006ff */
[----:B------:R-:W-:Y:S01]  /*23c0*/  IMAD R18, R6, c[0x0][0x200], RZ ;  /* 0x0000800006127a24 */ /* 0x000fe200078e02ff */
[----:B------:R-:W0:Y:S01]  /*23d0*/  F2F.F16.F32 R33, R33 ;  /* 0x0000002100217304 */ /* 0x000e220000200800 */
[----:B------:R-:W-:Y:S01]  /*23e0*/  BAR.SYNC.DEFER_BLOCKING 0x0 ;  /* 0x0000000000007b1d */ /* 0x000fe20000010000 */
[----:B------:R-:W-:Y:S01]  /*23f0*/  SHF.R.S32.HI R17, RZ, 0x1f, R16 ;  /* 0x0000001fff117819 */ /* 0x000fe20000011410 */
[----:B------:R-:W-:Y:S01]  /*2400*/  IMAD R19, R5, c[0x0][0x204], R18 ;  /* 0x0000810005137a24 */ /* 0x000fe200078e0212 */
[----:B------:R-:W-:-:S02]  /*2410*/  IADD3 R9, R9, 0x1, RZ ;  /* 0x0000000109097810 */ /* 0x000fc40007ffe0ff */
[----:B------:R-:W-:Y:S01]  /*2420*/  IADD3 R14, P1, R14, 0x200, RZ ;  /* 0x000002000e0e7810 */ /* 0x000fe20007f3e0ff */
[----:B------:R-:W-:Y:S01]  /*2430*/  IMAD.WIDE.U32 R16, R5, c[0x0][0x200], R16 ;  /* 0x0000800005107a25 */ /* 0x000fe200078e0010 */
[----:B------:R-:W-:Y:S01]  /*2440*/  F2F.F16.F32 R42, R42 ;  /* 0x0000002a002a7304 */ /* 0x000fe20000200800 */
[----:B------:R-:W-:Y:S02]  /*2450*/  IADD3 R10, P2, R10, 0x100, RZ ;  /* 0x000001000a0a7810 */ /* 0x000fe40007f5e0ff */
[----:B------:R-:W-:Y:S02]  /*2460*/  IADD3 R12, P3, R12, 0x100, RZ ;  /* 0x000001000c0c7810 */ /* 0x000fe40007f7e0ff */
[----:B------:R-:W-:Y:S01]  /*2470*/  IADD3 R17, R17, R19, RZ ;  /* 0x0000001311117210 */ /* 0x000fe20007ffe0ff */
[----:B------:R-:W-:Y:S01]  /*2480*/  IMAD R19, R3, c[0x0][0x208], RZ ;  /* 0x0000820003137a24 */ /* 0x000fe200078e02ff */
[----:B------:R-:W-:Y:S01]  /*2490*/  IADD3.X R15, RZ, R15, RZ, P1, !PT ;  /* 0x0000000fff0f7210 */ /* 0x000fe20000ffe4ff */
[----:B------:R-:W2:Y:S01]  /*24a0*/  F2F.F16.F32 R43, R43 ;  /* 0x0000002b002b7304 */ /* 0x000ea20000200800 */
[----:B------:R-:W-:Y:S01]  /*24b0*/  IADD3.X R11, RZ, R11, RZ, P2, !PT ;  /* 0x0000000bff0b7210 */ /* 0x000fe200017fe4ff */
[C---:B------:R-:W-:Y:S01]  /*24c0*/  IMAD R21, R0.reuse, c[0x0][0x20c], R19 ;  /* 0x0000830000157a24 */ /* 0x040fe200078e0213 */
[----:B------:R-:W-:Y:S01]  /*24d0*/  IADD3.X R13, RZ, R13, RZ, P3, !PT ;  /* 0x0000000dff0d7210 */ /* 0x000fe20001ffe4ff */
        /* <DEDUP_REMOVED lines=14> */
.L_x_2598:
[----:B------:R-:W-:Y:S05]  /*25c0*/  EXIT ;  /* 0x000000000000794d */ /* 0x000fea0003800000 */
.L_x_2600:
        /* <DEDUP_REMOVED lines=11> */
.L_x_5394:


//--------------------- .text._Z25selective_scan_fwd_kernelI32Selective_Scan_fwd_kernel_traitsILi32ELi4ELi1ELb1ELb0ELb1ELb1EN3c104HalfENS1_7complexIfEEEEv13SSMParamsBase --------------------------
	.section	.text._Z25selective_scan_fwd_kernelI32Selective_Scan_fwd_kernel_traitsILi32ELi4ELi1ELb1ELb0ELb1ELb1EN3c104HalfENS1_7complexIfEEEEv13SSMParamsBase,"ax",@progbits
	.sectioninfo	@"SHI_REGISTERS=64"
	.align	128
        .global         _Z25selective_scan_fwd_kernelI32Selective_Scan_fwd_kernel_traitsILi32ELi4ELi1ELb1ELb0ELb1ELb1EN3c104HalfENS1_7complexIfEEEEv13SSMParamsBase
        .type           _Z25selective_scan_fwd_kernelI32Selective_Scan_fwd_kernel_traitsILi32ELi4ELi1ELb1ELb0ELb1ELb1EN3c104HalfENS1_7complexIfEEEEv13SSMParamsBase,@function
        .size           _Z25selective_scan_fwd_kernelI32Selective_Scan_fwd_kernel_traitsILi32ELi4ELi1ELb1ELb0ELb1ELb1EN3c104HalfENS1_7complexIfEEEEv13SSMParamsBase,(.L_x_5395 - _Z25selective_scan_fwd_kernelI32Selective_Scan_fwd_kernel_traitsILi32ELi4ELi1ELb1ELb0ELb1ELb1EN3c104HalfENS1_7complexIfEEEEv13SSMParamsBase)
        .other          _Z25selective_scan_fwd_kernelI32Selective_Scan_fwd_kernel_traitsILi32ELi4ELi1ELb1ELb0ELb1ELb1EN3c104HalfENS1_7complexIfEEEEv13SSMParamsBase,@"STO_CUDA_ENTRY STV_DEFAULT"
_Z25selective_scan_fwd_kernelI32Selective_Scan_fwd_kernel_traitsILi32ELi4ELi1ELb1ELb0ELb1ELb1EN3c104HalfENS1_7complexIfEEEEv13SSMParamsBase:
.text._Z25selective_scan_fwd_kernelI32Selective_Scan_fwd_kernel_traitsILi32ELi4ELi1ELb1ELb0ELb1ELb1EN3c104HalfENS1_7complexIfEEEEv13SSMParamsBase:
        /* <DEDUP_REMOVED lines=86> */
.L_x_2614:
[----:B------:R-:W-:Y:S01]  /*0560*/  BAR.SYNC.DEFER_BLOCKING 0x0 ;  /* 0x0000000000007b1d */ /* 0x000fe20000010000 */
[----:B------:R-:W-:-:S06]  /*0570*/  IMAD.WIDE R18, R7, 0x8, R12 ;  /* 0x0000000807127825 */ /* 0x000fcc00078e020c */
[----:B------:R-:W2:Y:S01]  /*0580*/  LDG.E.64 R18, [R18.64] ;  /* 0x0000000412127981 */ /* 0x000ea2000c1e1b00 */
[----:B0-----:R-:W-:-:S06]  /*0590*/  IMAD.WIDE R16, R7, 0x8, R10 ;  /* 0x0000000807107825 */ /* 0x001fcc00078e020a */
        /* <DEDUP_REMOVED lines=55> */
.L_x_2602:
[----:B------:R-:W-:Y:S05]  /*0910*/  BSYNC B0 ;  /* 0x0000000000007941 */ /* 0x000fea0003800000 */
.L_x_2601:
        /* <DEDUP_REMOVED lines=33> */
.L_x_2604:
[----:B------:R-:W-:Y:S05]  /*0b30*/  BSYNC B0 ;  /* 0x0000000000007941 */ /* 0x000fea0003800000 */
.L_x_2603:
        /* <DEDUP_REMOVED lines=33> */
.L_x_2606:
[----:B------:R-:W-:Y:S05]  /*0d50*/  BSYNC B0 ;  /* 0x0000000000007941 */ /* 0x000fea0003800000 */
.L_x_2605:
        /* <DEDUP_REMOVED lines=33> */
.L_x_2608:
[----:B------:R-:W-:Y:S05]  /*0f70*/  BSYNC B0 ;  /* 0x0000000000007941 */ /* 0x000fea0003800000 */
.L_x_2607:
        /* <DEDUP_REMOVED lines=21> */
.L_x_2612:
        /* <DEDUP_REMOVED lines=281> */
.L_x_2611:
[----:B------:R-:W-:Y:S05]  /*2260*/  BSYNC B0 ;  /* 0x0000000000007941 */ /* 0x000fea0003800000 */
.L_x_2610:
        /* <DEDUP_REMOVED lines=20> */
.L_x_2609:
[----:B------:R-:W-:Y:S01]  /*23b0*/  SHF.L.U32 R16, R9, 0x7, RZ ;  /* 0x0000000709107819 */ /* 0x000fe200000006ff */
[C---:B------:R-:W-:Y:S01]  /*23c0*/  IMAD R18, R6.reuse, c[0x0][0x200], RZ ;  /* 0x0000800006127a24 */ /* 0x040fe200078e02ff */
[----:B------:R-:W0:Y:S01]  /*23d0*/  F2F.F16.F32 R26, R33 ;  /* 0x00000021001a7304 */ /* 0x000e220000200800 */
[----:B------:R-:W-:Y:S01]  /*23e0*/  IMAD R20, R6, c[0x0][0x1f0], RZ ;  /* 0x00007c0006147a24 */ /* 0x000fe200078e02ff */
[----:B------:R-:W-:Y:S01]  /*23f0*/  SHF.R.S32.HI R17, RZ, 0x1f, R16 ;  /* 0x0000001fff117819 */ /* 0x000fe20000011410 */
[C---:B------:R-:W-:Y:S01]  /*2400*/  IMAD R23, R5.reuse, c[0x0][0x204], R18 ;  /* 0x0000810005177a24 */ /* 0x040fe200078e0212 */
[----:B------:R-:W-:Y:S01]  /*2410*/  BAR.SYNC.DEFER_BLOCKING 0x0 ;  /* 0x0000000000007b1d */ /* 0x000fe20000010000 */
[----:B------:R-:W-:-:S02]  /*2420*/  IMAD R27, R5, c[0x0][0x1f4], R20 ;  /* 0x00007d00051b7a24 */ /* 0x000fc400078e0214 */
[----:B------:R-:W-:-:S03]  /*2430*/  IMAD.WIDE.U32 R18, R5, c[0x0][0x200], R16 ;  /* 0x0000800005127a25 */ /* 0x000fc600078e0010 */
[----:B------:R-:W-:Y:S01]  /*2440*/  F2F.F16.F32 R21, R42 ;  /* 0x0000002a00157304 */ /* 0x000fe20000200800 */
[----:B------:R-:W-:Y:S01]  /*2450*/  IMAD.WIDE.U32 R24, R5, c[0x0][0x1f0], R16 ;  /* 0x00007c0005187a25 */ /* 0x000fe200078e0010 */
[----:B------:R-:W-:-:S03]  /*2460*/  IADD3 R19, R19, R23, RZ ;  /* 0x0000001713137210 */ /* 0x000fc60007ffe0ff */
[----:B------:R-:W-:Y:S01]  /*2470*/  IMAD R23, R3, c[0x0][0x208], RZ ;  /* 0x0000820003177a24 */ /* 0x000fe200078e02ff */
[----:B------:R-:W-:Y:S01]  /*2480*/  IADD3 R25, R25, R27, RZ ;  /* 0x0000001b19197210 */ /* 0x000fe20007ffe0ff */
[----:B------:R-:W-:Y:S01]  /*2490*/  IMAD R27, R3, c[0x0][0x1f8], RZ ;  /* 0x00007e00031b7a24 */ /* 0x000fe200078e02ff */
[----:B------:R-:W2:Y:S01]  /*24a0*/  F2F.F16.F32 R28, R43 ;  /* 0x0000002b001c7304 */ /* 0x000ea20000200800 */
[C---:B------:R-:W-:Y:S02]  /*24b0*/  IMAD R23, R0.reuse, c[0x0][0x20c], R23 ;  /* 0x0000830000177a24 */ /* 0x040fe400078e0217 */
[----:B------:R-:W-:-:S04]  /*24c0*/  IMAD.WIDE.U32 R18, R0, c[0x0][0x208], R18 ;  /* 0x0000820000127a25 */ /* 0x000fc800078e0012 */
[C---:B------:R-:W-:Y:S01]  /*24d0*/  IMAD R31, R0.reuse, c[0x0][0x1fc], R27 ;  /* 0x00007f00001f7a24 */ /* 0x040fe200078e021b */
[----:B------:R-:W3:Y:S01]  /*24e0*/  F2F.F16.F32 R29, R32 ;  /* 0x00000020001d7304 */ /* 0x000ee20000200800 */
[----:B------:R-:W-:Y:S01]  /*24f0*/  IMAD.WIDE.U32 R24, R0, c[0x0][0x1f8], R24 ;  /* 0x00007e0000187a25 */ /* 0x000fe200078e0018 */
[----:B------:R-:W-:Y:S02]  /*2500*/  IADD3 R23, R19, R23, RZ ;  /* 0x0000001713177210 */ /* 0x000fe40007ffe0ff */
[----:B------:R-:W-:Y:S01]  /*2510*/  LEA R22, P0, R18, c[0x0][0x258], 0x1 ;  /* 0x0000960012167a11 */ /* 0x000fe200078008ff */
[----:B0-----:R-:W-:Y:S01]  /*2520*/  IMAD.WIDE.U32 R26, R26, 0x10000, RZ ;  /* 0x000100001a1a7825 */ /* 0x001fe200078e00ff */
[----:B------:R-:W-:Y:S02]  /*2530*/  IADD3 R19, R25, R31, RZ ;  /* 0x0000001f19137210 */ /* 0x000fe40007ffe0ff */
[----:B------:R-:W-:Y:S02]  /*2540*/  LEA R20, P1, R24, c[0x0][0x268], 0x1 ;  /* 0x00009a0018147a11 */ /* 0x000fe400078208ff */
[----:B------:R-:W-:-:S02]  /*2550*/  LEA.HI.X R23, R18, c[0x0][0x25c], R23, 0x1, P0 ;  /* 0x0000970012177a11 */ /* 0x000fc400000f0c17 */
[----:B--2---:R-:W-:Y:S02]  /*2560*/  PRMT R25, R21, 0x5410, R28 ;  /* 0x0000541015197816 */ /* 0x004fe4000000001c */
[----:B------:R-:W-:Y:S01]  /*2570*/  LEA.HI.X R21, R24, c[0x0][0x26c], R19, 0x1, P1 ;  /* 0x00009b0018157a11 */ /* 0x000fe200008f0c13 */
[----:B------:R-:W-:Y:S01]  /*2580*/  IMAD.WIDE R22, R7, 0x8, R22 ;  /* 0x0000000807167825 */ /* 0x000fe200078e0216 */
[----:B------:R-:W-:Y:S02]  /*2590*/  LOP3.LUT R19, R25, R27, RZ, 0xfc, !PT ;  /* 0x0000001b19137212 */ /* 0x000fe400078efcff */
[----:B---3--:R-:W-:Y:S01]  /*25a0*/  LOP3.LUT R18, R26, R29, RZ, 0xfc, !PT ;  /* 0x0000001d1a127212 */ /* 0x008fe200078efcff */
[----:B------:R-:W-:-:S04]  /*25b0*/  IMAD.WIDE R20, R7, 0x8, R20 ;  /* 0x0000000807147825 */ /* 0x000fc800078e0214 */
        /* <DEDUP_REMOVED lines=8> */
[----:B------:R-:W-:Y:S02]  /*2640*/  IADD3 R12, P3, R12, 0x100, RZ ;  /* 0x000001000c0c7810 */ /* 0x000fe40007f7e0ff */
[----:B------:R-:W-:Y:S02]  /*2650*/  IADD3.X R15, RZ, R15, RZ, P1, !PT ;  /* 0x0000000fff0f7210 */ /* 0x000fe40000ffe4ff */
[----:B------:R-:W-:Y:S02]  /*2660*/  IADD3.X R11, RZ, R11, RZ, P2, !PT ;  /* 0x0000000bff0b7210 */ /* 0x000fe400017fe4ff */
[----:B------:R-:W-:-:S02]  /*2670*/  IADD3.X R13, RZ, R13, RZ, P3, !PT ;  /* 0x0000000dff0d7210 */ /* 0x000fc40001ffe4ff */
[--C-:B--2---:R-:W-:Y:S01]  /*2680*/  SHF.R.U64 R26, R20, 0x10, R21.reuse ;  /* 0x00000010141a7819 */ /* 0x104fe20000001215 */
[----:B------:R-:W-:Y:S01]  /*2690*/  HADD2.F32 R27, -RZ, R21.H0_H0 ;  /* 0x20000015ff1b7230 */ /* 0x000fe20000004100 */
[----:B0-----:R-:W-:Y:S01]  /*26a0*/  SHF.R.U32.HI R19, RZ, 0x10, R21 ;  /* 0x00000010ff137819 */ /* 0x001fe20000011615 */
[----:B------:R-:W-:Y:S02]  /*26b0*/  HADD2.F32 R24, -RZ, R20.H0_H0 ;  /* 0x20000014ff187230 */ /* 0x000fe40000004100 */
[----:B------:R-:W-:Y:S01]  /*26c0*/  HADD2.F32 R26, -RZ, R26.H0_H0 ;  /* 0x2000001aff1a7230 */ /* 0x000fe20000004100 */
[----:B------:R-:W-:Y:S01]  /*26d0*/  FMUL.FTZ R28, R27, -1.4426950216293334961 ;  /* 0xbfb8aa3b1b1c7820 */ /* 0x000fe20000410000 */
[----:B------:R-:W-:Y:S01]  /*26e0*/  HADD2.F32 R21, -RZ, R19.H0_H0 ;  /* 0x20000013ff157230 */ /* 0x000fe20000004100 */
[----:B------:R-:W-:Y:S02]  /*26f0*/  FMUL.FTZ R25, R24, -1.4426950216293334961 ;  /* 0xbfb8aa3b18197820 */ /* 0x000fe40000410000 */
[----:B------:R-:W-:-:S02]  /*2700*/  FMUL.FTZ R18, R26, -1.4426950216293334961 ;  /* 0xbfb8aa3b1a127820 */ /* 0x000fc40000410000 */
        /* <DEDUP_REMOVED lines=9> */
[----:B0-----:R-:W-:-:S07]  /*27a0*/  FADD.FTZ R25, R25, 1 ;  /* 0x3f80000019197421 */ /* 0x001fce0000010000 */
[----:B------:R-:W0:Y:S08]  /*27b0*/  MUFU.RCP R20, R20 ;  /* 0x0000001400147308 */ /* 0x000e300000001000 */
[----:B------:R-:W3:Y:S01]  /*27c0*/  MUFU.RCP R28, R23 ;  /* 0x00000017001c7308 */ /* 0x000ee20000001000 */
[----:B--2---:R-:W-:-:S04]  /*27d0*/  FMUL.FTZ R26, R26, R19 ;  /* 0x000000131a1a7220 */ /* 0x004fc80000410000 */
[----:B------:R-:W-:-:S03]  /*27e0*/  FMUL.FTZ R26, R26, R33 ;  /* 0x000000211a1a7220 */ /* 0x000fc60000410000 */
[----:B------:R-:W2:Y:S01]  /*27f0*/  MUFU.RCP R25, R25 ;  /* 0x0000001900197308 */ /* 0x000ea20000001000 */
[----:B0-----:R-:W-:Y:S02]  /*2800*/  FMUL.FTZ R27, R27, R20 ;  /* 0x000000141b1b7220 */ /* 0x001fe40000410000 */
[----:B------:R-:W-:Y:S02]  /*2810*/  IMAD R20, R6, c[0x0][0x210], RZ ;  /* 0x0000840006147a24 */ /* 0x000fe400078e02ff */
[----:B------:R-:W-:Y:S02]  /*2820*/  FMUL.FTZ R27, R27, R42 ;  /* 0x0000002a1b1b7220 */ /* 0x000fe40000410000 */
[----:B---3--:R-:W-:Y:S01]  /*2830*/  FMUL.FTZ R18, R21, R28 ;  /* 0x0000001c15127220 */ /* 0x008fe20000410000 */
[----:B------:R-:W0:Y:S01]  /*2840*/  F2F.F16.F32 R26, R26 ;  /* 0x0000001a001a7304 */ /* 0x000e220000200800 */
[----:B------:R-:W-:Y:S02]  /*2850*/  IMAD R21, R5, c[0x0][0x214], R20 ;  /* 0x0000850005157a24 */ /* 0x000fe400078e0214 */
[----:B------:R-:W-:-:S03]  /*2860*/  FMUL.FTZ R43, R18, R43 ;  /* 0x0000002b122b7220 */ /* 0x000fc60000410000 */
[----:B------:R-:W-:Y:S01]  /*2870*/  IADD3 R17, R17, R21, RZ ;  /* 0x0000001511117210 */ /* 0x000fe20007ffe0ff */
[----:B--2---:R-:W-:Y:S01]  /*2880*/  FMUL.FTZ R19, R24, R25 ;  /* 0x0000001918137220 */ /* 0x004fe20000410000 */
[----:B------:R-:W-:Y:S01]  /*2890*/  F2F.F16.F32 R27, R27 ;  /* 0x0000001b001b7304 */ /* 0x000fe20000200800 */
[----:B------:R-:W-:Y:S02]  /*28a0*/  IMAD R21, R3, c[0x0][0x218], RZ ;  /* 0x0000860003157a24 */ /* 0x000fe400078e02ff */
[----:B------:R-:W-:Y:S02]  /*28b0*/  FMUL.FTZ R32, R19, R32 ;  /* 0x0000002013207220 */ /* 0x000fe40000410000 */
[C---:B------:R-:W-:Y:S02]  /*28c0*/  IMAD R21, R0.reuse, c[0x0][0x21c], R21 ;  /* 0x0000870000157a24 */ /* 0x040fe400078e0215 */
[----:B------:R-:W-:Y:S01]  /*28d0*/  IMAD.WIDE.U32 R16, R0, c[0x0][0x218], R16 ;  /* 0x0000860000107a25 */ /* 0x000fe200078e0010 */
[----:B------:R-:W2:Y:S04]  /*28e0*/  F2F.F16.F32 R20, R43 ;  /* 0x0000002b00147304 */ /* 0x000ea80000200800 */
[----:B------:R-:W-:-:S02]  /*28f0*/  IADD3 R17, R17, R21, RZ ;  /* 0x0000001511117210 */ /* 0x000fc40007ffe0ff */
[C---:B------:R-:W-:Y:S02]  /*2900*/  LEA R18, P0, R16.reuse, c[0x0][0x270], 0x1 ;  /* 0x00009c0010127a11 */ /* 0x040fe400078008ff */
[----:B------:R-:W3:Y:S02]  /*2910*/  F2F.F16.F32 R23, R32 ;  /* 0x0000002000177304 */ /* 0x000ee40000200800 */
[----:B------:R-:W-:Y:S01]  /*2920*/  LEA.HI.X R19, R16, c[0x0][0x274], R17, 0x1, P0 ;  /* 0x00009d0010137a11 */ /* 0x000fe200000f0c11 */
[----:B0-----:R-:W-:Y:S01]  /*2930*/  IMAD.WIDE.U32 R16, R26, 0x10000, RZ ;  /* 0x000100001a107825 */ /* 0x001fe200078e00ff */
[----:B------:R-:W-:Y:S02]  /*2940*/  ISETP.GE.AND P0, PT, R9, c[0x0][0x174], PT ;  /* 0x00005d0009007a0c */ /* 0x000fe40003f06270 */
[----:B--2---:R-:W-:-:S04]  /*2950*/  PRMT R27, R27, 0x5410, R20 ;  /* 0x000054101b1b7816 */ /* 0x004fc80000000014 */
[----:B------:R-:W-:Y:S02]  /*2960*/  LOP3.LUT R21, R27, R17, RZ, 0xfc, !PT ;  /* 0x000000111b157212 */ /* 0x000fe400078efcff */
[----:B---3--:R-:W-:Y:S01]  /*2970*/  LOP3.LUT R20, R16, R23, RZ, 0xfc, !PT ;  /* 0x0000001710147212 */ /* 0x008fe200078efcff */
[----:B------:R-:W-:-:S05]  /*2980*/  IMAD.WIDE R16, R7, 0x8, R18 ;  /* 0x0000000807107825 */ /* 0x000fca00078e0212 */
[----:B------:R0:W-:Y:S01]  /*2990*/  STG.E.64 [R16.64], R20 ;  /* 0x0000001410007986 */ /* 0x0001e2000c101b04 */
[----:B------:R-:W-:Y:S01]  /*29a0*/  @P0 CALL.REL.NOINC `(.L_x_2613) ;  /* 0x0000001000000944 */ /* 0x000fe20003c00000 */
[----:B------:R-:W-:Y:S05]  /*29b0*/  BRA `(.L_x_2614) ;  /* 0xffffdba000007947 */ /* 0x000fea000383ffff */
.L_x_2613:
[----:B------:R-:W-:Y:S05]  /*29c0*/  EXIT ;  /* 0x000000000000794d */ /* 0x000fea0003800000 */
.L_x_2615:
        /* <DEDUP_REMOVED lines=11> */
.L_x_5395:


//--------------------- .text._Z25selective_scan_fwd_kernelI32Selective_Scan_fwd_kernel_traitsILi32ELi4ELi1ELb1ELb1ELb0ELb0EN3c104HalfENS1_7complexIfEEEEv13SSMParamsBase --------------------------
	.section	.text._Z25selective_scan_fwd_kernelI32Selective_Scan_fwd_kernel_traitsILi32ELi4ELi1ELb1ELb1ELb0ELb0EN3c104HalfENS1_7complexIfEEEEv13SSMParamsBase,"ax",@progbits
	.sectioninfo	@"SHI_REGISTERS=64"
	.align	128
        .global         _Z25selective_scan_fwd_kernelI32Selective_Scan_fwd_kernel_traitsILi32ELi4ELi1ELb1ELb1ELb0ELb0EN3c104HalfENS1_7complexIfEEEEv13SSMParamsBase
        .type           _Z25selective_scan_fwd_kernelI32Selective_Scan_fwd_kernel_traitsILi32ELi4ELi1ELb1ELb1ELb0ELb0EN3c104HalfENS1_7complexIfEEEEv13SSMParamsBase,@function
        .size           _Z25selective_scan_fwd_kernelI32Selective_Scan_fwd_kernel_traitsILi32ELi4ELi1ELb1ELb1ELb0ELb0EN3c104HalfENS1_7complexIfEEEEv13SSMParamsBase,(.L_x_5396 - _Z25selective_scan_fwd_kernelI32Selective_Scan_fwd_kernel_traitsILi32ELi4ELi1ELb1ELb1ELb0ELb0EN3c104HalfENS1_7complexIfEEEEv13SSMParamsBase)
        .other          _Z25selective_scan_fwd_kernelI32Selective_Scan_fwd_kernel_traitsILi32ELi4ELi1ELb1ELb1ELb0ELb0EN3c104HalfENS1_7complexIfEEEEv13SSMParamsBase,@"STO_CUDA_ENTRY STV_DEFAULT"
_Z25selective_scan_fwd_kernelI32Selective_Scan_fwd_kernel_traitsILi32ELi4ELi1ELb1ELb1ELb0ELb0EN3c104HalfENS1_7complexIfEEEEv13SSMParamsBase:
.text._Z25selective_scan_fwd_kernelI32Selective_Scan_fwd_kernel_traitsILi32ELi4ELi1ELb1ELb1ELb0ELb0EN3c104HalfENS1_7complexIfEEEEv13SSMParamsBase:
        /* <DEDUP_REMOVED lines=86> */
.L_x_2629:
        /* <DEDUP_REMOVED lines=59> */
.L_x_2617:
[----:B------:R-:W-:Y:S05]  /*0910*/  BSYNC B0 ;  /* 0x0000000000007941 */ /* 0x000fea0003800000 */
.L_x_2616:
        /* <DEDUP_REMOVED lines=33> */
.L_x_2619:
[----:B------:R-:W-:Y:S05]  /*0b30*/  BSYNC B0 ;  /* 0x0000000000007941 */ /* 0x000fea0003800000 */
.L_x_2618:
        /* <DEDUP_REMOVED lines=33> */
.L_x_2621:
[----:B------:R-:W-:Y:S05]  /*0d50*/  BSYNC B0 ;  /* 0x0000000000007941 */ /* 0x000fea0003800000 */
.L_x_2620:
        /* <DEDUP_REMOVED lines=33> */
.L_x_2623:
[----:B------:R-:W-:Y:S05]  /*0f70*/  BSYNC B0 ;  /* 0x0000000000007941 */ /* 0x000fea0003800000 */
.L_x_2622:
        /* <DEDUP_REMOVED lines=21> */
.L_x_2627:
        /* <DEDUP_REMOVED lines=20> */
[----:B------:R-:W3:Y:S04]  /*1210*/  LDG.E.64 R18, [R22.64] ;  /* 0x0000000416127981 */ /* 0x000ee8000c1e1b00 */
[----:B------:R3:W4:Y:S01]  /*1220*/  LDG.E.64 R20, [R22.64+0x8] ;  /* 0x0000080416147981 */ /* 0x000722000c1e1b00 */
[----:B-1----:R-:W-:Y:S01]  /*1230*/  ISETP.GE.AND P1, PT, R8, 0x8, PT ;  /* 0x000000080800780c */ /* 0x002fe20003f26270 */
[----:B--2---:R-:W-:Y:S02]  /*1240*/  FMUL.FTZ R25, R17, R29 ;  /* 0x0000001d11197220 */ /* 0x004fe40000410000 */
[----:B------:R-:W-:Y:S02]  /*1250*/  FMUL.FTZ R16, R16, 1.4426950216293334961 ;  /* 0x3fb8aa3b10107820 */ /* 0x000fe40000410000 */
[----:B------:R-:W-:-:S02]  /*1260*/  FMUL.RZ R35, R25, 0.15915493667125701904 ;  /* 0x3e22f98319237820 */ /* 0x000fc4000040c000 */
[C---:B------:R-:W-:Y:S02]  /*1270*/  FMUL.FTZ R25, R16.reuse, R29 ;  /* 0x0000001d10197220 */ /* 0x040fe40000410000 */
[----:B------:R-:W-:Y:S01]  /*1280*/  MUFU.SIN R26, R35 ;  /* 0x00000023001a7308 */ /* 0x000fe20000000400 */
[-C--:B------:R-:W-:Y:S02]  /*1290*/  FMUL.FTZ R34, R17, R30.reuse ;  /* 0x0000001e11227220 */ /* 0x080fe40000410000 */
[----:B------:R-:W-:Y:S02]  /*12a0*/  FMUL.FTZ R27, R16, R30 ;  /* 0x0000001e101b7220 */ /* 0x000fe40000410000 */
[----:B------:R-:W-:Y:S02]  /*12b0*/  FMUL.RZ R34, R34, 0.15915493667125701904 ;  /* 0x3e22f98322227820 */ /* 0x000fe4000040c000 */
[C---:B------:R-:W-:Y:S01]  /*12c0*/  FMUL.FTZ R57, R16.reuse, R28 ;  /* 0x0000001c10397220 */ /* 0x040fe20000410000 */
[----:B------:R-:W-:Y:S01]  /*12d0*/  MUFU.COS R48, R35 ;  /* 0x0000002300307308 */ /* 0x000fe20000000000 */
[----:B------:R-:W-:-:S02]  /*12e0*/  FMUL.FTZ R51, R16, R31 ;  /* 0x0000001f10337220 */ /* 0x000fc40000410000 */
[----:B------:R-:W-:-:S04]  /*12f0*/  FMUL.FTZ R16, R17, R31 ;  /* 0x0000001f11107220 */ /* 0x000fc80000410000 */
[----:B------:R-:W-:Y:S01]  /*1300*/  FMUL.RZ R38, R16, 0.15915493667125701904 ;  /* 0x3e22f98310267820 */ /* 0x000fe2000040c000 */
[----:B------:R-:W0:Y:S01]  /*1310*/  MUFU.EX2 R25, R25 ;  /* 0x0000001900197308 */ /* 0x000e220000000800 */
[----:B---3--:R-:W-:Y:S01]  /*1320*/  HADD2.F32 R23, -RZ, R18.H0_H0 ;  /* 0x20000012ff177230 */ /* 0x008fe20000004100 */
[----:B------:R-:W-:Y:S02]  /*1330*/  SHF.R.U32.HI R52, RZ, 0x10, R19 ;  /* 0x00000010ff347819 */ /* 0x000fe40000011613 */
[----:B----4-:R-:W-:Y:S02]  /*1340*/  SHF.R.U32.HI R50, RZ, 0x10, R21 ;  /* 0x00000010ff327819 */ /* 0x010fe40000011615 */
[----:B------:R-:W-:Y:S01]  /*1350*/  FMUL.FTZ R54, R40, R23 ;  /* 0x0000001728367220 */ /* 0x000fe20000410000 */
[----:B------:R-:W-:Y:S01]  /*1360*/  HADD2.F32 R52, -RZ, R52.H0_H0 ;  /* 0x20000034ff347230 */ /* 0x000fe20000004100 */
[----:B------:R-:W-:Y:S01]  /*1370*/  MUFU.EX2 R27, R27 ;  /* 0x0000001b001b7308 */ /* 0x000fe20000000800 */
[----:B------:R-:W-:-:S03]  /*1380*/  HADD2.F32 R50, -RZ, R50.H0_H0 ;  /* 0x20000032ff327230 */ /* 0x000fc60000004100 */
[----:B------:R-:W-:Y:S02]  /*1390*/  FMUL.FTZ R52, R41, R52 ;  /* 0x0000003429347220 */ /* 0x000fe40000410000 */
[----:B------:R-:W-:Y:S02]  /*13a0*/  FMUL.FTZ R50, R43, R50 ;  /* 0x000000322b327220 */ /* 0x000fe40000410000 */
[----:B------:R-:W1:Y:S01]  /*13b0*/  MUFU.SIN R22, R34 ;  /* 0x0000002200167308 */ /* 0x000e620000000400 */
[C---:B0-----:R-:W-:Y:S02]  /*13c0*/  FMUL.FTZ R48, R25.reuse, R48 ;  /* 0x0000003019307220 */ /* 0x041fe40000410000 */
[----:B------:R-:W-:Y:S01]  /*13d0*/  FMUL.FTZ R45, R25, R26 ;  /* 0x0000001a192d7220 */ /* 0x000fe20000410000 */
[----:B------:R-:W-:Y:S01]  /*13e0*/  SHF.R.U64 R25, R18, 0x10, R19 ;  /* 0x0000001012197819 */ /* 0x000fe20000001213 */
[----:B------:R-:W-:Y:S01]  /*13f0*/  HADD2.F32 R26, -RZ, R19.H0_H0 ;  /* 0x20000013ff1a7230 */ /* 0x000fe20000004100 */
[----:B------:R-:W-:-:S02]  /*1400*/  IMAD R19, R3, c[0x0][0x1b8], RZ ;  /* 0x00006e0003137a24 */ /* 0x000fc400078e02ff */
[----:B------:R-:W0:Y:S01]  /*1410*/  MUFU.COS R46, R34 ;  /* 0x00000022002e7308 */ /* 0x000e220000000000 */
[----:B------:R-:W-:Y:S01]  /*1420*/  HADD2.F32 R25, -RZ, R25.H0_H0 ;  /* 0x20000019ff197230 */ /* 0x000fe20000004100 */
[----:B------:R-:W-:Y:S02]  /*1430*/  FMUL.FTZ R53, R41, R26 ;  /* 0x0000001a29357220 */ /* 0x000fe40000410000 */
[----:B------:R-:W-:Y:S01]  /*1440*/  IMAD R39, R0, c[0x0][0x1bc], R19 ;  /* 0x00006f0000277a24 */ /* 0x000fe200078e0213 */
[----:B------:R-:W-:Y:S01]  /*1450*/  SHF.R.U64 R19, R20, 0x10, R21 ;  /* 0x0000001014137819 */ /* 0x000fe20000001215 */
[----:B------:R-:W-:Y:S02]  /*1460*/  FMUL.FTZ R56, R40, R25 ;  /* 0x0000001928387220 */ /* 0x000fe40000410000 */
[----:B-1----:R-:W-:Y:S01]  /*1470*/  FMUL.FTZ R47, R27, R22 ;  /* 0x000000161b2f7220 */ /* 0x002fe20000410000 */
[----:B------:R-:W-:Y:S01]  /*1480*/  MUFU.EX2 R51, R51 ;  /* 0x0000003300337308 */ /* 0x000fe20000000800 */
[-C--:B------:R-:W-:Y:S01]  /*1490*/  FMUL.FTZ R23, R56, R45.reuse ;  /* 0x0000002d38177220 */ /* 0x080fe20000410000 */
[----:B------:R-:W-:Y:S01]  /*14a0*/  HADD2.F32 R59, -RZ, R19.H0_H0 ;  /* 0x20000013ff3b7230 */ /* 0x000fe20000004100 */
[C---:B------:R-:W-:Y:S01]  /*14b0*/  FMUL.FTZ R25, R54.reuse, R45 ;  /* 0x0000002d36197220 */ /* 0x040fe20000410000 */
[----:B------:R-:W-:Y:S01]  /*14c0*/  HADD2.F32 R19, -RZ, R20.H0_H0 ;  /* 0x20000014ff137230 */ /* 0x000fe20000004100 */
[----:B------:R-:W-:-:S02]  /*14d0*/  FFMA.FTZ R26, R54, R48, -R23 ;  /* 0x00000030361a7223 */ /* 0x000fc40000010817 */
[----:B0-----:R-:W-:Y:S01]  /*14e0*/  FMUL.FTZ R46, R27, R46 ;  /* 0x0000002e1b2e7220 */ /* 0x001fe20000410000 */
[----:B------:R-:W0:Y:S01]  /*14f0*/  MUFU.SIN R22, R38 ;  /* 0x0000002600167308 */ /* 0x000e220000000400 */
[----:B------:R-:W-:Y:S02]  /*1500*/  FMUL.FTZ R27, R17, R28 ;  /* 0x0000001c111b7220 */ /* 0x000fe40000410000 */
[----:B------:R-:W-:Y:S02]  /*1510*/  FFMA.FTZ R25, R56, R48, R25 ;  /* 0x0000003038197223 */ /* 0x000fe40000010019 */
[----:B------:R-:W-:Y:S02]  /*1520*/  FMUL.RZ R35, R27, 0.15915493667125701904 ;  /* 0x3e22f9831b237820 */ /* 0x000fe4000040c000 */
[----:B------:R-:W-:Y:S01]  /*1530*/  FADD.FTZ R23, R53, R26 ;  /* 0x0000001a35177221 */ /* 0x000fe20000010000 */
[----:B------:R-:W1:Y:S01]  /*1540*/  MUFU.COS R18, R38 ;  /* 0x0000002600127308 */ /* 0x000e620000000000 */
[----:B------:R-:W-:-:S02]  /*1550*/  FADD.FTZ R25, R52, R25 ;  /* 0x0000001934197221 */ /* 0x000fc40000010000 */
[C---:B------:R-:W-:Y:S02]  /*1560*/  FMUL.FTZ R27, R47.reuse, R23 ;  /* 0x000000172f1b7220 */ /* 0x040fe40000410000 */
[-C--:B------:R-:W-:Y:S02]  /*1570*/  FMUL.FTZ R20, R47, R25.reuse ;  /* 0x000000192f147220 */ /* 0x080fe40000410000 */
[----:B------:R-:W-:Y:S01]  /*1580*/  FFMA.FTZ R34, R46, R25, R27 ;  /* 0x000000192e227223 */ /* 0x000fe2000001001b */
[----:B------:R-:W-:Y:S01]  /*1590*/  MUFU.EX2 R57, R57 ;  /* 0x0000003900397308 */ /* 0x000fe20000000800 */
[----:B------:R-:W-:Y:S02]  /*15a0*/  FMUL.FTZ R59, R42, R59 ;  /* 0x0000003b2a3b7220 */ /* 0x000fe40000410000 */
[----:B------:R-:W-:Y:S02]  /*15b0*/  FFMA.FTZ R23, R46, R23, -R20 ;  /* 0x000000172e177223 */ /* 0x000fe40000010814 */
[----:B------:R-:W-:-:S02]  /*15c0*/  FMUL.FTZ R58, R42, R19 ;  /* 0x000000132a3a7220 */ /* 0x000fc40000410000 */
[----:B0-----:R-:W-:Y:S01]  /*15d0*/  FMUL.FTZ R55, R51, R22 ;  /* 0x0000001633377220 */ /* 0x001fe20000410000 */
[----:B------:R-:W0:Y:S01]  /*15e0*/  MUFU.COS R60, R35 ;  /* 0x00000023003c7308 */ /* 0x000e220000000000 */
[----:B------:R-:W-:Y:S02]  /*15f0*/  FADD.FTZ R34, R59, R34 ;  /* 0x000000223b227221 */ /* 0x000fe40000010000 */
[----:B------:R-:W-:-:S04]  /*1600*/  IMAD.WIDE.U32 R16, R0, c[0x0][0x1b8], RZ ;  /* 0x00006e0000107a25 */ /* 0x000fc800078e00ff */
[----:B-1----:R-:W-:Y:S01]  /*1610*/  FMUL.FTZ R51, R51, R18 ;  /* 0x0000001233337220 */ /* 0x002fe20000410000 */
[----:B------:R-:W1:Y:S01]  /*1620*/  MUFU.SIN R26, R35 ;  /* 0x00000023001a7308 */ /* 0x000e620000000400 */
[----:B------:R-:W-:Y:S01]  /*1630*/  FADD.FTZ R22, R58, R23 ;  /* 0x000000173a167221 */ /* 0x000fe20000010000 */
[----:B------:R-:W-:Y:S01]  /*1640*/  IADD3 R17, R17, R39, RZ ;  /* 0x0000002711117210 */ /* 0x000fe20007ffe0ff */
[C---:B------:R-:W-:Y:S02]  /*1650*/  FMUL.FTZ R18, R55.reuse, R34 ;  /* 0x0000002237127220 */ /* 0x040fe40000410000 */
[----:B------:R-:W-:Y:S02]  /*1660*/  IMAD R19, R24, c[0x0][0x1c0], RZ ;  /* 0x0000700018137a24 */ /* 0x000fe400078e02ff */
[----:B------:R-:W-:Y:S02]  /*1670*/  FMUL.FTZ R23, R55, R22 ;  /* 0x0000001637177220 */ /* 0x000fe40000410000 */
[----:B0-----:R-:W-:-:S02]  /*1680*/  FMUL.FTZ R60, R57, R60 ;  /* 0x0000003c393c7220 */ /* 0x001fc40000410000 */
[----:B------:R-:W-:Y:S01]  /*1690*/  FFMA.FTZ R22, R51, R22, -R18 ;  /* 0x0000001633167223 */ /* 0x000fe20000010812 */
[----:B------:R-:W-:Y:S01]  /*16a0*/  HADD2.F32 R18, -RZ, R21.H0_H0 ;  /* 0x20000015ff127230 */ /* 0x000fe20000004100 */
[----:B------:R-:W-:Y:S02]  /*16b0*/  IMAD R25, R44, c[0x0][0x1c4], R19 ;  /* 0x000071002c197a24 */ /* 0x000fe400078e0213 */
[----:B------:R-:W-:Y:S02]  /*16c0*/  FMUL.FTZ R20, R60, R45 ;  /* 0x0000002d3c147220 */ /* 0x000fe40000410000 */
[----:B-1----:R-:W-:Y:S02]  /*16d0*/  FMUL.FTZ R57, R57, R26 ;  /* 0x0000001a39397220 */ /* 0x002fe40000410000 */
[----:B------:R-:W-:-:S04]  /*16e0*/  IMAD.WIDE.U32 R16, R44, c[0x0][0x1c0], R16 ;  /* 0x000070002c107a25 */ /* 0x000fc800078e0010 */
[----:B------:R-:W-:Y:S01]  /*16f0*/  FMUL.FTZ R19, R57, R45 ;  /* 0x0000002d39137220 */ /* 0x000fe20000410000 */
[----:B------:R-:W-:Y:S01]  /*1700*/  IADD3 R25, R17, R25, RZ ;  /* 0x0000001911197210 */ /* 0x000fe20007ffe0ff */
[----:B------:R-:W-:Y:S02]  /*1710*/  FFMA.FTZ R20, R57, R48, R20 ;  /* 0x0000003039147223 */ /* 0x000fe40000010014 */
[----:B------:R-:W-:Y:S01]  /*1720*/  FFMA.FTZ R23, R51, R34, R23 ;  /* 0x0000002233177223 */ /* 0x000fe20000010017 */
[----:B------:R-:W-:Y:S01]  /*1730*/  LEA R34, P0, R16, c[0x0][0x230], 0x3 ;  /* 0x00008c0010227a11 */ /* 0x000fe200078018ff */
[----:B------:R-:W-:Y:S02]  /*1740*/  FFMA.FTZ R19, R60, R48, -R19 ;  /* 0x000000303c137223 */ /* 0x000fe40000010813 */
[----:B------:R-:W-:Y:S01]  /*1750*/  FMUL.FTZ R49, R43, R18 ;  /* 0x000000122b317220 */ /* 0x000fe20000410000 */
[----:B------:R-:W-:Y:S01]  /*1760*/  LEA.HI.X R35, R16, c[0x0][0x234], R25, 0x3, P0 ;  /* 0x00008d0010237a11 */ /* 0x000fe200000f1c19 */
[----:B------:R-:W-:-:S02]  /*1770*/  FMUL.FTZ R17, R47, R20 ;  /* 0x000000142f117220 */ /* 0x000fc40000410000 */
[-C--:B------:R-:W-:Y:S02]  /*1780*/  FMUL.FTZ R21, R47, R19.reuse ;  /* 0x000000132f157220 */ /* 0x080fe40000410000 */
[----:B------:R-:W-:Y:S02]  /*1790*/  FADD.FTZ R23, R50, R23 ;  /* 0x0000001732177221 */ /* 0x000fe40000010000 */
[----:B------:R-:W-:Y:S01]  /*17a0*/  FADD.FTZ R22, R49, R22 ;  /* 0x0000001631167221 */ /* 0x000fe20000010000 */
[----:B------:R-:W-:Y:S01]  /*17b0*/  ISETP.GE.AND P0, PT, R8, 0x1, PT ;  /* 0x000000010800780c */ /* 0x000fe20003f06270 */
[C---:B------:R-:W-:Y:S01]  /*17c0*/  FFMA.FTZ R16, R46.reuse, R19, -R17 ;  /* 0x000000132e107223 */ /* 0x040fe20000010811 */
[----:B------:R-:W2:Y:S01]  /*17d0*/  LDG.E.64 R34, [R34.64] ;  /* 0x0000000422227981 */ /* 0x000ea2000c1e1b00 */
[----:B------:R-:W-:-:S03]  /*17e0*/  FFMA.FTZ R18, R46, R20, R21 ;  /* 0x000000142e127223 */ /* 0x000fc60000010015 */
        /* <DEDUP_REMOVED lines=10> */
[C---:B------:R-:W-:Y:S02]  /*1890*/  FFMA.FTZ R25, R20.reuse, R25, -R18 ;  /* 0x0000001914197223 */ /* 0x040fe40000010812 */
[----:B------:R-:W-:-:S02]  /*18a0*/  FFMA.FTZ R24, R20, R17, R24 ;  /* 0x0000001114187223 */ /* 0x000fc40000010018 */
        /* <DEDUP_REMOVED lines=43> */
[C---:B0-----:R-:W-:Y:S02]  /*1b60*/  FMUL.FTZ R18, R24.reuse, R17 ;  /* 0x0000001118127220 */ /* 0x041fe40000410000 */
[-C--:B-1----:R-:W-:Y:S02]  /*1b70*/  FMUL.FTZ R16, R24, R27.reuse ;  /* 0x0000001b18107220 */ /* 0x082fe40000410000 */
[----:B------:R-:W-:-:S02]  /*1b80*/  FFMA.FTZ R18, R20, R27, R18 ;  /* 0x0000001b14127223 */ /* 0x000fc40000010012 */
[----:B------:R-:W-:Y:S02]  /*1b90*/  FFMA.FTZ R17, R20, R17, -R16 ;  /* 0x0000001114117223 */ /* 0x000fe40000010810 */
[----:B------:R-:W-:Y:S02]  /*1ba0*/  @P1 FADD.FTZ R23, R23, R18 ;  /* 0x0000001217171221 */ /* 0x000fe40000010000 */
[C---:B---3--:R-:W-:Y:S02]  /*1bb0*/  FMUL.FTZ R18, R24.reuse, R25 ;  /* 0x0000001918127220 */ /* 0x048fe40000410000 */
[-C--:B----4-:R-:W-:Y:S01]  /*1bc0*/  FMUL.FTZ R26, R24, R19.reuse ;  /* 0x00000013181a7220 */ /* 0x090fe20000410000 */
[----:B------:R-:W0:Y:S01]  /*1bd0*/  SHFL.UP PT, R21, R23, 0x10, RZ ;  /* 0x0600000017157989 */ /* 0x000e2200000e00ff */
[----:B------:R-:W-:Y:S02]  /*1be0*/  @P1 FADD.FTZ R22, R22, R17 ;  /* 0x0000001116161221 */ /* 0x000fe40000010000 */
[----:B------:R-:W-:-:S02]  /*1bf0*/  FFMA.FTZ R27, R20, R19, R18 ;  /* 0x00000013141b7223 */ /* 0x000fc40000010012 */
[----:B------:R-:W-:Y:S01]  /*1c00*/  @P1 FFMA.FTZ R20, R20, R25, -R26 ;  /* 0x0000001914141223 */ /* 0x000fe2000001081a */
[----:B------:R-:W1:Y:S02]  /*1c10*/  SHFL.UP PT, R61, R22, 0x10, RZ ;  /* 0x06000000163d7989 */ /* 0x000e6400000e00ff */
[----:B------:R-:W-:Y:S02]  /*1c20*/  FSEL R24, R24, R27, !P1 ;  /* 0x0000001b18187208 */ /* 0x000fe40004800000 */
[----:B------:R-:W3:Y:S01]  /*1c30*/  SHFL.UP PT, R27, R20, 0x10, RZ ;  /* 0x06000000141b7989 */ /* 0x000ee200000e00ff */
[----:B------:R-:W-:-:S03]  /*1c40*/  LOP3.LUT P0, RZ, R7, 0x1f, RZ, 0xc0, !PT ;  /* 0x0000001f07ff7812 */ /* 0x000fc6000780c0ff */
[----:B------:R-:W4:Y:S01]  /*1c50*/  SHFL.UP PT, R25, R24, 0x10, RZ ;  /* 0x0600000018197989 */ /* 0x000f2200000e00ff */
[----:B------:R-:W-:Y:S01]  /*1c60*/  ISETP.EQ.OR P0, PT, R9, RZ, P0 ;  /* 0x000000ff0900720c */ /* 0x000fe20000702670 */
[----:B------:R-:W-:Y:S01]  /*1c70*/  CS2R R18, SRZ ;  /* 0x0000000000127805 */ /* 0x000fe2000001ff00 */
[----:B------:R-:W-:Y:S02]  /*1c80*/  MOV R17, RZ ;  /* 0x000000ff00117202 */ /* 0x000fe40000000f00 */
[----:B------:R-:W-:Y:S01]  /*1c90*/  MOV R16, 0x3f800000 ;  /* 0x3f80000000107802 */ /* 0x000fe20000000f00 */
[----:B0-----:R-:W-:-:S08]  /*1ca0*/  FMUL.FTZ R39, R24, R21 ;  /* 0x0000001518277220 */ /* 0x001fd00000410000 */
[----:B------:R-:W0:Y:S01]  /*1cb0*/  @!P0 LDS.128 R16, [R44.X16+0x250] ;  /* 0x000250002c108984 */ /* 0x000e22000000cc00 */
[----:B------:R-:W-:Y:S01]  /*1cc0*/  ISETP.GE.AND P0, PT, R8, 0x10, PT ;  /* 0x000000100800780c */ /* 0x000fe20003f06270 */
[-C--:B-1----:R-:W-:Y:S02]  /*1cd0*/  FFMA.FTZ R39, R20, R61.reuse, -R39 ;  /* 0x0000003d14277223 */ /* 0x082fe40000010827 */
[----:B------:R-:W-:Y:S01]  /*1ce0*/  FMUL.FTZ R61, R24, R61 ;  /* 0x0000003d183d7220 */ /* 0x000fe20000410000 */
[----:B------:R-:W-:Y:S01]  /*1cf0*/  ISETP.NE.AND P1, PT, R8, 0x1f, PT ;  /* 0x0000001f0800780c */ /* 0x000fe20003f25270 */
[----:B---3--:R-:W-:Y:S02]  /*1d00*/  FMUL.FTZ R38, R24, R27 ;  /* 0x0000001b18267220 */ /* 0x008fe40000410000 */
[C---:B------:R-:W-:Y:S02]  /*1d10*/  FFMA.FTZ R61, R20.reuse, R21, R61 ;  /* 0x00000015143d7223 */ /* 0x040fe4000001003d */
[----:B----4-:R-:W-:-:S02]  /*1d20*/  FFMA.FTZ R21, R20, R25, R38 ;  /* 0x0000001914157223 */ /* 0x010fc40000010026 */
        /* <DEDUP_REMOVED lines=19> */
[----:B---3--:R-:W-:Y:S01]  /*1e60*/  @!P2 MOV R23, R19 ;  /* 0x000000130017a202 */ /* 0x008fe20000000f00 */
[CC--:B------:R-:W-:Y:S02]  /*1e70*/  @P3 FMUL.FTZ R21, R38.reuse, R61.reuse ;  /* 0x0000003d26153220 */ /* 0x0c0fe40000410000 */
[C---:B------:R-:W-:Y:S01]  /*1e80*/  @P3 FMUL.FTZ R61, R39.reuse, R61 ;  /* 0x0000003d273d3220 */ /* 0x040fe20000410000 */
[----:B----4-:R-:W-:Y:S01]  /*1e90*/  @!P2 MOV R22, R18 ;  /* 0x000000120016a202 */ /* 0x010fe20000000f00 */
        /* <DEDUP_REMOVED lines=35> */
[----:B------:R-:W-:Y:S02]  /*20d0*/  FFMA.FTZ R55, R51, R22, R55 ;  /* 0x0000001633377223 */ /* 0x000fe40000010037 */
[----:B------:R-:W-:Y:S02]  /*20e0*/  FADD.FTZ R18, R26, R39 ;  /* 0x000000271a127221 */ /* 0x000fe40000010000 */
        /* <DEDUP_REMOVED lines=18> */
.L_x_2626:
[----:B------:R-:W-:Y:S05]  /*2210*/  BSYNC B0 ;  /* 0x0000000000007941 */ /* 0x000fea0003800000 */
.L_x_2625:
[----:B-1----:R-:W-:Y:S01]  /*2220*/  IADD3 R44, R44, 0x1, RZ ;  /* 0x000000012c2c7810 */ /* 0x002fe20007ffe0ff */
[----:B------:R-:W-:Y:S02]  /*2230*/  FADD.FTZ R50, R50, R55 ;  /* 0x0000003732327221 */ /* 0x000fe40000010000 */
[C---:B------:R-:W-:Y:S01]  /*2240*/  FMUL.FTZ R52, R35.reuse, R52 ;  /* 0x0000003423347220 */ /* 0x040fe20000410000 */
[----:B------:R-:W-:Y:S01]  /*2250*/  ISETP.GE.AND P0, PT, R44, c[0x0][0x16c], PT ;  /* 0x00005b002c007a0c */ /* 0x000fe20003f06270 */
[----:B------:R-:W-:Y:S02]  /*2260*/  FMUL.FTZ R17, R35, R22 ;  /* 0x0000001623117220 */ /* 0x000fe40000410000 */
        /* <DEDUP_REMOVED lines=12> */
.L_x_2624:
[----:B------:R-:W-:Y:S01]  /*2330*/  SHF.L.U32 R16, R9, 0x7, RZ ;  /* 0x0000000709107819 */ /* 0x000fe200000006ff */
[----:B------:R-:W-:Y:S01]  /*2340*/  IMAD R18, R6, c[0x0][0x200], RZ ;  /* 0x0000800006127a24 */ /* 0x000fe200078e02ff */
[----:B------:R-:W0:Y:S01]  /*2350*/  F2F.F16.F32 R33, R33 ;  /* 0x0000002100217304 */ /* 0x000e220000200800 */
[----:B------:R-:W-:Y:S01]  /*2360*/  BAR.SYNC.DEFER_BLOCKING 0x0 ;  /* 0x0000000000007b1d */ /* 0x000fe20000010000 */
[----:B------:R-:W-:Y:S01]  /*2370*/  SHF.R.S32.HI R17, RZ, 0x1f, R16 ;  /* 0x0000001fff117819 */ /* 0x000fe20000011410 */
[----:B------:R-:W-:Y:S01]  /*2380*/  IMAD R19, R5, c[0x0][0x204], R18 ;  /* 0x0000810005137a24 */ /* 0x000fe200078e0212 */
[----:B------:R-:W-:Y:S02]  /*2390*/  IADD3 R9, R9, 0x1, RZ ;  /* 0x0000000109097810 */ /* 0x000fe40007ffe0ff */
[----:B------:R-:W-:Y:S01]  /*23a0*/  IADD3 R14, P1, R14, 0x200, RZ ;  /* 0x000002000e0e7810 */ /* 0x000fe20007f3e0ff */
[----:B------:R-:W-:Y:S01]  /*23b0*/  IMAD.WIDE.U32 R16, R5, c[0x0][0x200], R16 ;  /* 0x0000800005107a25 */ /* 0x000fe200078e0010 */
[----:B------:R-:W-:Y:S01]  /*23c0*/  F2F.F16.F32 R36, R36 ;  /* 0x0000002400247304 */ /* 0x000fe20000200800 */
[----:B------:R-:W-:-:S02]  /*23d0*/  IADD3 R10, P2, R10, 0x100, RZ ;  /* 0x000001000a0a7810 */ /* 0x000fc40007f5e0ff */
        /* <DEDUP_REMOVED lines=22> */
.L_x_2628:
[----:B------:R-:W-:Y:S05]  /*2540*/  EXIT ;  /* 0x000000000000794d */ /* 0x000fea0003800000 */
.L_x_2630:
        /* <DEDUP_REMOVED lines=11> */
.L_x_5396:


//--------------------- .text._Z25selective_scan_fwd_kernelI32Selective_Scan_fwd_kernel_traitsILi32ELi4ELi1ELb1ELb1ELb0ELb1EN3c104HalfENS1_7complexIfEEEEv13SSMParamsBase --------------------------
	.section	.text._Z25selective_scan_fwd_kernelI32Selective_Scan_fwd_kernel_traitsILi32ELi4ELi1ELb1ELb1ELb0ELb1EN3c104HalfENS1_7complexIfEEEEv13SSMParamsBase,"ax",@progbits
	.sectioninfo	@"SHI_REGISTERS=64"
	.align	128
        .global         _Z25selective_scan_fwd_kernelI32Selective_Scan_fwd_kernel_traitsILi32ELi4ELi1ELb1ELb1ELb0ELb1EN3c104HalfENS1_7complexIfEEEEv13SSMParamsBase
        .type           _Z25selective_scan_fwd_kernelI32Selective_Scan_fwd_kernel_traitsILi32ELi4ELi1ELb1ELb1ELb0ELb1EN3c104HalfENS1_7complexIfEEEEv13SSMParamsBase,@function
        .size           _Z25selective_scan_fwd_kernelI32Selective_Scan_fwd_kernel_traitsILi32ELi4ELi1ELb1ELb1ELb0ELb1EN3c104HalfENS1_7complexIfEEEEv13SSMParamsBase,(.L_x_5397 - _Z25selective_scan_fwd_kernelI32Selective_Scan_fwd_kernel_traitsILi32ELi4ELi1ELb1ELb1ELb0ELb1EN3c104HalfENS1_7complexIfEEEEv13SSMParamsBase)
        .other          _Z25selective_scan_fwd_kernelI32Selective_Scan_fwd_kernel_traitsILi32ELi4ELi1ELb1ELb1ELb0ELb1EN3c104HalfENS1_7complexIfEEEEv13SSMParamsBase,@"STO_CUDA_ENTRY STV_DEFAULT"
_Z25selective_scan_fwd_kernelI32Selective_Scan_fwd_kernel_traitsILi32ELi4ELi1ELb1ELb1ELb0ELb1EN3c104HalfENS1_7complexIfEEEEv13SSMParamsBase:
.text._Z25selective_scan_fwd_kernelI32Selective_Scan_fwd_kernel_traitsILi32ELi4ELi1ELb1ELb1ELb0ELb1EN3c104HalfENS1_7complexIfEEEEv13SSMParamsBase:
        /* <DEDUP_REMOVED lines=86> */
.L_x_2644:
        /* <DEDUP_REMOVED lines=59> */
.L_x_2632:
[----:B------:R-:W-:Y:S05]  /*0910*/  BSYNC B0 ;  /* 0x0000000000007941 */ /* 0x000fea0003800000 */
.L_x_2631:
        /* <DEDUP_REMOVED lines=33> */
.L_x_2634:
[----:B------:R-:W-:Y:S05]  /*0b30*/  BSYNC B0 ;  /* 0x0000000000007941 */ /* 0x000fea0003800000 */
.L_x_2633:
        /* <DEDUP_REMOVED lines=33> */
.L_x_2636:
[----:B------:R-:W-:Y:S05]  /*0d50*/  BSYNC B0 ;  /* 0x0000000000007941 */ /* 0x000fea0003800000 */
.L_x_2635:
        /* <DEDUP_REMOVED lines=33> */
.L_x_2638:
[----:B------:R-:W-:Y:S05]  /*0f70*/  BSYNC B0 ;  /* 0x0000000000007941 */ /* 0x000fea0003800000 */
.L_x_2637:
        /* <DEDUP_REMOVED lines=21> */
.L_x_2642:
        /* <DEDUP_REMOVED lines=276> */
.L_x_2641:
[----:B------:R-:W-:Y:S05]  /*2210*/  BSYNC B0 ;  /* 0x0000000000007941 */ /* 0x000fea0003800000 */
.L_x_2640:
        /* <DEDUP_REMOVED lines=17> */
.L_x_2639:
[----:B------:R-:W-:Y:S01]  /*2330*/  SHF.L.U32 R16, R9, 0x7, RZ ;  /* 0x0000000709107819 */ /* 0x000fe200000006ff */
[C---:B------:R-:W-:Y:S01]  /*2340*/  IMAD R18, R6.reuse, c[0x0][0x200], RZ ;  /* 0x0000800006127a24 */ /* 0x040fe200078e02ff */
[----:B------:R-:W0:Y:S01]  /*2350*/  F2F.F16.F32 R26, R33 ;  /* 0x00000021001a7304 */ /* 0x000e220000200800 */
[----:B------:R-:W-:Y:S01]  /*2360*/  IMAD R20, R6, c[0x0][0x1f0], RZ ;  /* 0x00007c0006147a24 */ /* 0x000fe200078e02ff */
[----:B------:R-:W-:Y:S01]  /*2370*/  SHF.R.S32.HI R17, RZ, 0x1f, R16 ;  /* 0x0000001fff117819 */ /* 0x000fe20000011410 */
[C---:B------:R-:W-:Y:S01]  /*2380*/  IMAD R23, R5.reuse, c[0x0][0x204], R18 ;  /* 0x0000810005177a24 */ /* 0x040fe200078e0212 */
[----:B------:R-:W-:Y:S01]  /*2390*/  BAR.SYNC.DEFER_BLOCKING 0x0 ;  /* 0x0000000000007b1d */ /* 0x000fe20000010000 */
[C---:B------:R-:W-:Y:S02]  /*23a0*/  IMAD R27, R5.reuse, c[0x0][0x1f4], R20 ;  /* 0x00007d00051b7a24 */ /* 0x040fe400078e0214 */
        /* <DEDUP_REMOVED lines=89> */
.L_x_2643:
[----:B------:R-:W-:Y:S05]  /*2940*/  EXIT ;  /* 0x000000000000794d */ /* 0x000fea0003800000 */
.L_x_2645:
        /* <DEDUP_REMOVED lines=11> */
.L_x_5397:


//--------------------- .text._Z25selective_scan_fwd_kernelI32Selective_Scan_fwd_kernel_traitsILi32ELi4ELi1ELb1ELb1ELb1ELb0EN3c104HalfENS1_7complexIfEEEEv13SSMParamsBase --------------------------
	.section	.text._Z25selective_scan_fwd_kernelI32Selective_Scan_fwd_kernel_traitsILi32ELi4ELi1ELb1ELb1ELb1ELb0EN3c104HalfENS1_7complexIfEEEEv13SSMParamsBase,"ax",@progbits
	.sectioninfo	@"SHI_REGISTERS=72"
	.align	128
        .global         _Z25selective_scan_fwd_kernelI32Selective_Scan_fwd_kernel_traitsILi32ELi4ELi1ELb1ELb1ELb1ELb0EN3c104HalfENS1_7complexIfEEEEv13SSMParamsBase
        .type           _Z25selective_scan_fwd_kernelI32Selective_Scan_fwd_kernel_traitsILi32ELi4ELi1ELb1ELb1ELb1ELb0EN3c104HalfENS1_7complexIfEEEEv13SSMParamsBase,@function
        .size           _Z25selective_scan_fwd_kernelI32Selective_Scan_fwd_kernel_traitsILi32ELi4ELi1ELb1ELb1ELb1ELb0EN3c104HalfENS1_7complexIfEEEEv13SSMParamsBase,(.L_x_5398 - _Z25selective_scan_fwd_kernelI32Selective_Scan_fwd_kernel_traitsILi32ELi4ELi1ELb1ELb1ELb1ELb0EN3c104HalfENS1_7complexIfEEEEv13SSMParamsBase)
        .other          _Z25selective_scan_fwd_kernelI32Selective_Scan_fwd_kernel_traitsILi32ELi4ELi1ELb1ELb1ELb1ELb0EN3c104HalfENS1_7complexIfEEEEv13SSMParamsBase,@"STO_CUDA_ENTRY STV_DEFAULT"
_Z25selective_scan_fwd_kernelI32Selective_Scan_fwd_kernel_traitsILi32ELi4ELi1ELb1ELb1ELb1ELb0EN3c104HalfENS1_7complexIfEEEEv13SSMParamsBase:
.text._Z25selective_scan_fwd_kernelI32Selective_Scan_fwd_kernel_traitsILi32ELi4ELi1ELb1ELb1ELb1ELb0EN3c104HalfENS1_7complexIfEEEEv13SSMParamsBase:
        /* <DEDUP_REMOVED lines=23> */
[----:B------:R-:W-:Y:S01]  /*0170*/  ISETP.NE.AND P1, PT, RZ, c[0x0][0x178], PT ;  /* 0x00005e00ff007a0c */ /* 0x000fe20003f25270 */
[----:B--2---:R-:W-:Y:S01]  /*0180*/  HFMA2.MMA R6, -RZ, RZ, 0, 0 ;  /* 0x00000000ff067435 */ /* 0x004fe200000001ff */
[----:B-1----:R-:W-:-:S02]  /*0190*/  IABS R2, R46 ;  /* 0x0000002e00027213 */ /* 0x002fc40000000000 */
[----:B------:R-:W-:Y:S02]  /*01a0*/  MOV R3, c[0x0][0x174] ;  /* 0x00005d0000037a02 */ /* 0x000fe40000000f00 */
[----:B0-----:R-:W-:Y:S02]  /*01b0*/  MOV R42, UR6 ;  /* 0x00000006002a7c02 */ /* 0x001fe40008000f00 */
[----:B---3--:R-:W-:Y:S02]  /*01c0*/  IADD3 R8, RZ, -R7, RZ ;  /* 0x80000007ff087210 */ /* 0x008fe40007ffe0ff */
[----:B------:R-:W-:Y:S01]  /*01d0*/  SHF.R.S32.HI R51, RZ, 0x1f, R42 ;  /* 0x0000001fff337819 */ /* 0x000fe2000001142a */
[----:B----4-:R-:W-:Y:S01]  /*01e0*/  IMAD.WIDE.U32 R4, R42, c[0x0][0x1e0], RZ ;  /* 0x000078002a047a25 */ /* 0x010fe200078e00ff */
[----:B------:R-:W-:-:S03]  /*01f0*/  ISETP.GE.AND P4, PT, R3, 0x1, PT ;  /* 0x000000010300780c */ /* 0x000fc60003f86270 */
[----:B------:R-:W-:Y:S02]  /*0200*/  IMAD R11, R8, R9, RZ ;  /* 0x00000009080b7224 */ /* 0x000fe400078e02ff */
[----:B------:R-:W-:Y:S02]  /*0210*/  IMAD R15, R51, c[0x0][0x190], RZ ;  /* 0x00006400330f7a24 */ /* 0x000fe400078e02ff */
[----:B------:R-:W-:-:S04]  /*0220*/  IMAD.HI.U32 R7, R7, R11, R6 ;  /* 0x0000000b07077227 */ /* 0x000fc800078e0006 */
[----:B------:R-:W-:Y:S02]  /*0230*/  IMAD R17, R51, c[0x0][0x1b0], RZ ;  /* 0x00006c0033117a24 */ /* 0x000fe400078e02ff */
[----:B------:R-:W-:-:S04]  /*0240*/  IMAD.HI.U32 R10, R7, R2, RZ ;  /* 0x00000002070a7227 */ /* 0x000fc800078e00ff */
[C---:B------:R-:W-:Y:S01]  /*0250*/  IMAD R11, R51.reuse, c[0x0][0x1d0], RZ ;  /* 0x00007400330b7a24 */ /* 0x040fe200078e02ff */
[----:B------:R-:W-:Y:S01]  /*0260*/  IADD3 R0, -R10, RZ, RZ ;  /* 0x000000ff0a007210 */ /* 0x000fe20007ffe1ff */
[----:B------:R-:W-:Y:S02]  /*0270*/  IMAD R13, R51, c[0x0][0x1e0], RZ ;  /* 0x00007800330d7a24 */ /* 0x000fe400078e02ff */
[----:B------:R-:W-:-:S04]  /*0280*/  IMAD.WIDE.U32 R6, R42, c[0x0][0x190], RZ ;  /* 0x000064002a067a25 */ /* 0x000fc800078e00ff */
[C---:B------:R-:W-:Y:S01]  /*0290*/  IMAD R0, R9.reuse, R0, R2 ;  /* 0x0000000009007224 */ /* 0x040fe200078e0202 */
[----:B------:R-:W-:Y:S01]  /*02a0*/  LOP3.LUT R2, R46, c[0x0][0x178], RZ, 0x3c, !PT ;  /* 0x00005e002e027a12 */ /* 0x000fe200078e3cff */
[C---:B------:R-:W-:Y:S02]  /*02b0*/  IMAD R15, R42.reuse, c[0x0][0x194], R15 ;  /* 0x000065002a0f7a24 */ /* 0x040fe400078e020f */
[C---:B------:R-:W-:Y:S01]  /*02c0*/  IMAD R17, R42.reuse, c[0x0][0x1b4], R17 ;  /* 0x00006d002a117a24 */ /* 0x040fe200078e0211 */
[----:B------:R-:W-:Y:S01]  /*02d0*/  ISETP.GT.U32.AND P2, PT, R9, R0, PT ;  /* 0x000000000900720c */ /* 0x000fe20003f44070 */
[----:B------:R-:W-:Y:S01]  /*02e0*/  IMAD R11, R42, c[0x0][0x1d4], R11 ;  /* 0x000075002a0b7a24 */ /* 0x000fe200078e020b */
[----:B------:R-:W-:Y:S01]  /*02f0*/  ISETP.GE.AND P3, PT, R2, RZ, PT ;  /* 0x000000ff0200720c */ /* 0x000fe20003f66270 */
[----:B------:R-:W-:Y:S01]  /*0300*/  IMAD.WIDE.U32 R2, R42, c[0x0][0x1d0], RZ ;  /* 0x000074002a027a25 */ /* 0x000fe200078e00ff */
[----:B------:R-:W-:-:S03]  /*0310*/  IADD3 R7, R7, R15, RZ ;  /* 0x0000000f07077210 */ /* 0x000fc60007ffe0ff */
[----:B------:R-:W-:Y:S01]  /*0320*/  IMAD R13, R42, c[0x0][0x1e4], R13 ;  /* 0x000079002a0d7a24 */ /* 0x000fe200078e020d */
[----:B------:R-:W-:Y:S01]  /*0330*/  IADD3 R3, R3, R11, RZ ;  /* 0x0000000b03037210 */ /* 0x000fe20007ffe0ff */
[----:B------:R-:W-:-:S03]  /*0340*/  IMAD R11, R45, c[0x0][0x1d8], RZ ;  /* 0x000076002d0b7a24 */ /* 0x000fc600078e02ff */
[----:B------:R-:W-:Y:S01]  /*0350*/  IADD3 R5, R5, R13, RZ ;  /* 0x0000000d05057210 */ /* 0x000fe20007ffe0ff */
[----:B------:R-:W-:Y:S01]  /*0360*/  IMAD R13, R45, c[0x0][0x1e8], RZ ;  /* 0x00007a002d0d7a24 */ /* 0x000fe200078e02ff */
[-C--:B------:R-:W-:Y:S01]  /*0370*/  @!P2 IADD3 R0, R0, -R9.reuse, RZ ;  /* 0x800000090000a210 */ /* 0x080fe20007ffe0ff */
[----:B------:R-:W-:Y:S01]  /*0380*/  IMAD R11, R46, c[0x0][0x1dc], R11 ;  /* 0x000077002e0b7a24 */ /* 0x000fe200078e020b */
[----:B------:R-:W-:Y:S01]  /*0390*/  @!P2 IADD3 R10, R10, 0x1, RZ ;  /* 0x000000010a0aa810 */ /* 0x000fe20007ffe0ff */
[----:B------:R-:W-:Y:S01]  /*03a0*/  IMAD R13, R46, c[0x0][0x1ec], R13 ;  /* 0x00007b002e0d7a24 */ /* 0x000fe200078e020d */
[----:B------:R-:W-:Y:S01]  /*03b0*/  ISETP.GE.U32.AND P0, PT, R0, R9, PT ;  /* 0x000000090000720c */ /* 0x000fe20003f06070 */
[----:B------:R-:W-:-:S04]  /*03c0*/  IMAD.WIDE.U32 R8, R42, c[0x0][0x1b0], RZ ;  /* 0x00006c002a087a25 */ /* 0x000fc800078e00ff */
[----:B------:R-:W-:Y:S01]  /*03d0*/  IMAD.WIDE.U32 R2, R46, c[0x0][0x1d8], R2 ;  /* 0x000076002e027a25 */ /* 0x000fe200078e0002 */
[----:B------:R-:W-:-:S03]  /*03e0*/  IADD3 R9, R9, R17, RZ ;  /* 0x0000001109097210 */ /* 0x000fc60007ffe0ff */
[----:B------:R-:W-:-:S04]  /*03f0*/  IMAD.WIDE.U32 R4, R46, c[0x0][0x1e8], R4 ;  /* 0x00007a002e047a25 */ /* 0x000fc800078e0004 */
        /* <DEDUP_REMOVED lines=26> */
.L_x_2659:
        /* <DEDUP_REMOVED lines=59> */
.L_x_2647:
[----:B------:R-:W-:Y:S05]  /*0950*/  BSYNC B0 ;  /* 0x0000000000007941 */ /* 0x000fea0003800000 */
.L_x_2646:
        /* <DEDUP_REMOVED lines=33> */
.L_x_2649:
[----:B------:R-:W-:Y:S05]  /*0b70*/  BSYNC B0 ;  /* 0x0000000000007941 */ /* 0x000fea0003800000 */
.L_x_2648:
        /* <DEDUP_REMOVED lines=33> */
.L_x_2651:
[----:B------:R-:W-:Y:S05]  /*0d90*/  BSYNC B0 ;  /* 0x0000000000007941 */ /* 0x000fea0003800000 */
.L_x_2650:
        /* <DEDUP_REMOVED lines=33> */
.L_x_2653:
[----:B------:R-:W-:Y:S05]  /*0fb0*/  BSYNC B0 ;  /* 0x0000000000007941 */ /* 0x000fea0003800000 */
.L_x_2652:
[----:B------:R-:W-:Y:S01]  /*0fc0*/  MOV R6, c[0x0][0x16c] ;  /* 0x00005b0000067a02 */ /* 0x000fe20000000f00 */
[----:B------:R-:W-:Y:S01]  /*0fd0*/  BAR.SYNC.DEFER_BLOCKING 0x0 ;  /* 0x0000000000007b1d */ /* 0x000fe20000010000 */
[----:B-----5:R-:W-:Y:S02]  /*0fe0*/  MOV R0, R2 ;  /* 0x0000000200007202 */ /* 0x020fe40000000f00 */
[----:B------:R-:W-:Y:S02]  /*0ff0*/  ISETP.GE.AND P0, PT, R6, 0x1, PT ;  /* 0x000000010600780c */ /* 0x000fe40003f06270 */
[--C-:B------:R-:W-:Y:S01]  /*1000*/  SHF.R.U64 R5, R2, 0x10, R3.reuse ;  /* 0x0000001002057819 */ /* 0x100fe20000001203 */
[----:B------:R-:W-:Y:S01]  /*1010*/  HADD2.F32 R23, -RZ, R0.H0_H0 ;  /* 0x20000000ff177230 */ /* 0x000fe20000004100 */
[----:B------:R-:W-:Y:S02]  /*1020*/  MOV R4, R3 ;  /* 0x0000000300047202 */ /* 0x000fe40000000f00 */
[----:B------:R-:W-:Y:S01]  /*1030*/  SHF.R.U32.HI R2, RZ, 0x10, R3 ;  /* 0x00000010ff027819 */ /* 0x000fe20000011603 */
[----:B------:R-:W-:Y:S01]  /*1040*/  HADD2.F32 R5, -RZ, R5.H0_H0 ;  /* 0x20000005ff057230 */ /* 0x000fe20000004100 */
[----:B------:R-:W-:Y:S01]  /*1050*/  FMUL.FTZ R27, R23, R44 ;  /* 0x0000002c171b7220 */ /* 0x000fe20000410000 */
[----:B------:R-:W-:-:S02]  /*1060*/  HADD2.F32 R21, -RZ, R4.H0_H0 ;  /* 0x20000004ff157230 */ /* 0x000fc40000004100 */
[----:B------:R-:W-:Y:S01]  /*1070*/  HADD2.F32 R3, -RZ, R2.H0_H0 ;  /* 0x20000002ff037230 */ /* 0x000fe20000004100 */
[-C--:B------:R-:W-:Y:S02]  /*1080*/  FMUL.FTZ R26, R5, R44.reuse ;  /* 0x0000002c051a7220 */ /* 0x080fe40000410000 */
[-C--:B------:R-:W-:Y:S02]  /*1090*/  FMUL.FTZ R25, R21, R44.reuse ;  /* 0x0000002c15197220 */ /* 0x080fe40000410000 */
[----:B------:R-:W-:Y:S01]  /*10a0*/  FMUL.FTZ R24, R3, R44 ;  /* 0x0000002c03187220 */ /* 0x000fe20000410000 */
[----:B------:R-:W-:Y:S05]  /*10b0*/  @!P0 BRA `(.L_x_2654) ;  /* 0x0000135000008947 */ /* 0x000fea0003800000 */
[----:B------:R-:W-:Y:S01]  /*10c0*/  HFMA2.MMA R0, -RZ, RZ, 0, 0 ;  /* 0x00000000ff007435 */ /* 0x000fe200000001ff */
[----:B------:R-:W-:Y:S02]  /*10d0*/  FMUL.FTZ R23, R23, R34 ;  /* 0x0000002217177220 */ /* 0x000fe40000410000 */
[----:B------:R-:W-:Y:S02]  /*10e0*/  FMUL.FTZ R22, R5, R32 ;  /* 0x0000002005167220 */ /* 0x000fe40000410000 */
[----:B------:R-:W-:-:S02]  /*10f0*/  FMUL.FTZ R21, R21, R30 ;  /* 0x0000001e15157220 */ /* 0x000fc40000410000 */
[----:B------:R-:W-:Y:S02]  /*1100*/  FMUL.FTZ R20, R3, R28 ;  /* 0x0000001c03147220 */ /* 0x000fe40000410000 */
.L_x_2657:
        /* <DEDUP_REMOVED lines=11> */
[----:B------:R-:W-:Y:S02]  /*11c0*/  IMAD R3, R10, c[0x0][0x1a0], RZ ;  /* 0x000068000a037a24 */ /* 0x000fe400078e02ff */
[----:B------:R-:W-:-:S03]  /*11d0*/  IMAD.WIDE.U32 R4, R0, c[0x0][0x1a0], RZ ;  /* 0x0000680000047a25 */ /* 0x000fc600078e00ff */
[----:B------:R-:W2:Y:S01]  /*11e0*/  LDG.E.64 R8, [R8.64] ;  /* 0x0000000408087981 */ /* 0x000ea2000c1e1b00 */
[----:B------:R-:W-:Y:S01]  /*11f0*/  IMAD R3, R0, c[0x0][0x1a4], R3 ;  /* 0x0000690000037a24 */ /* 0x000fe200078e0203 */
[----:B------:R-:W-:Y:S02]  /*1200*/  LEA R2, P0, R4, R35, 0x1 ;  /* 0x0000002304027211 */ /* 0x000fe400078008ff */
[----:B------:R-:W-:Y:S02]  /*1210*/  SHF.L.U32 R17, R40, 0x1, RZ ;  /* 0x0000000128117819 */ /* 0x000fe400000006ff */
[----:B------:R-:W-:-:S04]  /*1220*/  IADD3 R3, R5, R3, RZ ;  /* 0x0000000305037210 */ /* 0x000fc80007ffe0ff */
[----:B------:R-:W-:-:S05]  /*1230*/  LEA.HI.X R3, R4, R31, R3, 0x1, P0 ;  /* 0x0000001f04037211 */ /* 0x000fca00000f0c03 */
[----:B------:R-:W-:-:S05]  /*1240*/  IMAD.WIDE R2, R17, 0x8, R2 ;  /* 0x0000000811027825 */ /* 0x000fca00078e0202 */
[----:B------:R0:W3:Y:S04]  /*1250*/  LDG.E.64 R6, [R2.64] ;  /* 0x0000000402067981 */ /* 0x0000e8000c1e1b00 */
[----:B------:R0:W4:Y:S02]  /*1260*/  LDG.E.64 R4, [R2.64+0x8] ;  /* 0x0000080402047981 */ /* 0x000124000c1e1b00 */
[----:B0-----:R-:W-:-:S04]  /*1270*/  IMAD R3, R10, c[0x0][0x1c0], RZ ;  /* 0x000070000a037a24 */ /* 0x001fc800078e02ff */
[----:B------:R-:W-:Y:S01]  /*1280*/  IMAD R3, R0, c[0x0][0x1c4], R3 ;  /* 0x0000710000037a24 */ /* 0x000fe200078e0203 */
[----:B-1----:R-:W-:Y:S01]  /*1290*/  ISETP.GE.AND P1, PT, R50, 0x8, PT ;  /* 0x000000083200780c */ /* 0x002fe20003f26270 */
[-C--:B--2---:R-:W-:Y:S02]  /*12a0*/  FMUL.FTZ R11, R9, R32.reuse ;  /* 0x00000020090b7220 */ /* 0x084fe40000410000 */
[----:B------:R-:W-:Y:S02]  /*12b0*/  FMUL.FTZ R13, R8, 1.4426950216293334961 ;  /* 0x3fb8aa3b080d7820 */ /* 0x000fe40000410000 */
[----:B------:R-:W-:Y:S02]  /*12c0*/  FMUL.RZ R14, R11, 0.15915493667125701904 ;  /* 0x3e22f9830b0e7820 */ /* 0x000fe4000040c000 */
[----:B------:R-:W-:Y:S02]  /*12d0*/  FMUL.FTZ R8, R13, R32 ;  /* 0x000000200d087220 */ /* 0x000fe40000410000 */
[-C--:B------:R-:W-:Y:S01]  /*12e0*/  FMUL.FTZ R11, R9, R30.reuse ;  /* 0x0000001e090b7220 */ /* 0x080fe20000410000 */
[----:B------:R-:W-:Y:S01]  /*12f0*/  MUFU.SIN R55, R14 ;  /* 0x0000000e00377308 */ /* 0x000fe20000000400 */
[----:B------:R-:W-:-:S02]  /*1300*/  FMUL.FTZ R12, R13, R30 ;  /* 0x0000001e0d0c7220 */ /* 0x000fc40000410000 */
[----:B------:R-:W-:Y:S02]  /*1310*/  FMUL.RZ R16, R11, 0.15915493667125701904 ;  /* 0x3e22f9830b107820 */ /* 0x000fe4000040c000 */
[----:B------:R-:W-:Y:S02]  /*1320*/  FMUL.FTZ R2, R9, R34 ;  /* 0x0000002209027220 */ /* 0x000fe40000410000 */
[----:B------:R-:W-:Y:S01]  /*1330*/  IMAD.WIDE.U32 R10, R0, c[0x0][0x1c0], RZ ;  /* 0x00007000000a7a25 */ /* 0x000fe200078e00ff */
[----:B------:R0:W-:Y:S01]  /*1340*/  MUFU.COS R15, R14 ;  /* 0x0000000e000f7308 */ /* 0x0001e20000000000 */
[----:B---3--:R-:W-:-:S03]  /*1350*/  HADD2.F32 R62, -RZ, R6.H0_H0 ;  /* 0x20000006ff3e7230 */ /* 0x008fc60000004100 */
[----:B------:R-:W-:Y:S01]  /*1360*/  IADD3 R3, R11, R3, RZ ;  /* 0x000000030b037210 */ /* 0x000fe20007ffe0ff */
[-C--:B------:R-:W-:Y:S01]  /*1370*/  FMUL.FTZ R9, R9, R28.reuse ;  /* 0x0000001c09097220 */ /* 0x080fe20000410000 */
[----:B------:R-:W-:Y:S01]  /*1380*/  HADD2.F32 R59, -RZ, R7.H0_H0 ;  /* 0x20000007ff3b7230 */ /* 0x000fe20000004100 */
[----:B------:R-:W-:Y:S01]  /*1390*/  FMUL.FTZ R49, R13, R28 ;  /* 0x0000001c0d317220 */ /* 0x000fe20000410000 */
[----:B------:R-:W1:Y:S01]  /*13a0*/  MUFU.EX2 R8, R8 ;  /* 0x0000000800087308 */ /* 0x000e620000000800 */
[----:B0-----:R-:W-:Y:S01]  /*13b0*/  FMUL.RZ R14, R2, 0.15915493667125701904 ;  /* 0x3e22f983020e7820 */ /* 0x001fe2000040c000 */
[----:B------:R-:W-:Y:S01]  /*13c0*/  LEA R2, P0, R10, R33, 0x1 ;  /* 0x000000210a027211 */ /* 0x000fe200078008ff */
[----:B------:R-:W-:Y:S01]  /*13d0*/  FMUL.FTZ R62, R23, R62 ;  /* 0x0000003e173e7220 */ /* 0x000fe20000410000 */
[----:B----4-:R-:W-:Y:S01]  /*13e0*/  SHF.R.U64 R54, R4, 0x10, R5 ;  /* 0x0000001004367819 */ /* 0x010fe20000001205 */
[----:B------:R-:W-:Y:S01]  /*13f0*/  FMUL.FTZ R59, R22, R59 ;  /* 0x0000003b163b7220 */ /* 0x000fe20000410000 */
[----:B------:R-:W-:Y:S01]  /*1400*/  LEA.HI.X R3, R10, R29, R3, 0x1, P0 ;  /* 0x0000001d0a037211 */ /* 0x000fe200000f0c03 */
[----:B------:R-:W-:Y:S01]  /*1410*/  HADD2.F32 R4, -RZ, R4.H0_H0 ;  /* 0x20000004ff047230 */ /* 0x000fe20000004100 */
[----:B------:R-:W-:Y:S01]  /*1420*/  MUFU.EX2 R12, R12 ;  /* 0x0000000c000c7308 */ /* 0x000fe20000000800 */
[----:B------:R-:W-:Y:S01]  /*1430*/  SHF.R.U64 R10, R6, 0x10, R7 ;  /* 0x00000010060a7819 */ /* 0x000fe20000001207 */
[----:B------:R-:W-:-:S04]  /*1440*/  HADD2.F32 R54, -RZ, R54.H0_H0 ;  /* 0x20000036ff367230 */ /* 0x000fc80000004100 */
[----:B------:R-:W-:Y:S01]  /*1450*/  HADD2.F32 R6, -RZ, R10.H0_H0 ;  /* 0x2000000aff067230 */ /* 0x000fe20000004100 */
[----:B------:R-:W-:Y:S01]  /*1460*/  FMUL.FTZ R54, R21, R54 ;  /* 0x0000003615367220 */ /* 0x000fe20000410000 */
[----:B------:R-:W0:Y:S01]  /*1470*/  MUFU.SIN R19, R16 ;  /* 0x0000001000137308 */ /* 0x000e220000000400 */
[C---:B-1----:R-:W-:Y:S02]  /*1480*/  FMUL.FTZ R56, R8.reuse, R15 ;  /* 0x0000000f08387220 */ /* 0x042fe40000410000 */
[----:B------:R-:W-:Y:S01]  /*1490*/  FMUL.FTZ R55, R8, R55 ;  /* 0x0000003708377220 */ /* 0x000fe20000410000 */
[----:B------:R-:W-:Y:S01]  /*14a0*/  SHF.R.U32.HI R8, RZ, 0x10, R7 ;  /* 0x00000010ff087819 */ /* 0x000fe20000011607 */
[----:B------:R-:W-:-:S03]  /*14b0*/  FMUL.FTZ R61, R23, R6 ;  /* 0x00000006173d7220 */ /* 0x000fc60000410000 */
[----:B------:R-:W1:Y:S01]  /*14c0*/  MUFU.COS R47, R16 ;  /* 0x00000010002f7308 */ /* 0x000e620000000000 */
[----:B------:R-:W-:Y:S01]  /*14d0*/  HADD2.F32 R7, -RZ, R8.H0_H0 ;  /* 0x20000008ff077230 */ /* 0x000fe20000004100 */
[----:B------:R-:W-:-:S04]  /*14e0*/  FMUL.FTZ R8, R62, R55 ;  /* 0x000000373e087220 */ /* 0x000fc80000410000 */
[----:B------:R-:W-:Y:S02]  /*14f0*/  FMUL.FTZ R60, R22, R7 ;  /* 0x00000007163c7220 */ /* 0x000fe40000410000 */
[----:B0-----:R-:W-:Y:S01]  /*1500*/  FMUL.FTZ R48, R12, R19 ;  /* 0x000000130c307220 */ /* 0x001fe20000410000 */
[----:B------:R-:W-:Y:S01]  /*1510*/  MUFU.EX2 R49, R49 ;  /* 0x0000003100317308 */ /* 0x000fe20000000800 */
[----:B------:R-:W-:Y:S02]  /*1520*/  FFMA.FTZ R11, R61, R56, R8 ;  /* 0x000000383d0b7223 */ /* 0x000fe40000010008 */
[----:B------:R-:W-:Y:S02]  /*1530*/  FMUL.FTZ R7, R13, R34 ;  /* 0x000000220d077220 */ /* 0x000fe40000410000 */
[----:B------:R-:W-:Y:S02]  /*1540*/  FADD.FTZ R11, R60, R11 ;  /* 0x0000000b3c0b7221 */ /* 0x000fe40000010000 */
[----:B-1----:R-:W-:Y:S01]  /*1550*/  FMUL.FTZ R47, R12, R47 ;  /* 0x0000002f0c2f7220 */ /* 0x002fe20000410000 */
[----:B------:R-:W-:Y:S01]  /*1560*/  MUFU.SIN R64, R14 ;  /* 0x0000000e00407308 */ /* 0x000fe20000000400 */
[----:B------:R-:W-:-:S02]  /*1570*/  FMUL.RZ R12, R9, 0.15915493667125701904 ;  /* 0x3e22f983090c7820 */ /* 0x000fc4000040c000 */
[----:B------:R-:W-:-:S05]  /*1580*/  FMUL.FTZ R9, R61, R55 ;  /* 0x000000373d097220 */ /* 0x000fca0000410000 */
[----:B------:R-:W-:Y:S01]  /*1590*/  MUFU.COS R63, R14 ;  /* 0x0000000e003f7308 */ /* 0x000fe20000000000 */
[----:B------:R-:W-:Y:S02]  /*15a0*/  FFMA.FTZ R8, R62, R56, -R9 ;  /* 0x000000383e087223 */ /* 0x000fe40000010809 */
[C---:B------:R-:W-:Y:S02]  /*15b0*/  FMUL.FTZ R9, R48.reuse, R11 ;  /* 0x0000000b30097220 */ /* 0x040fe40000410000 */
[----:B------:R-:W-:Y:S02]  /*15c0*/  FADD.FTZ R8, R59, R8 ;  /* 0x000000083b087221 */ /* 0x000fe40000010000 */
[----:B------:R-:W-:Y:S01]  /*15d0*/  FMUL.FTZ R53, R21, R4 ;  /* 0x0000000415357220 */ /* 0x000fe20000410000 */
[----:B------:R-:W0:Y:S01]  /*15e0*/  MUFU.SIN R52, R12 ;  /* 0x0000000c00347308 */ /* 0x000e220000000400 */
[-C--:B------:R-:W-:Y:S02]  /*15f0*/  FMUL.FTZ R10, R48, R8.reuse ;  /* 0x00000008300a7220 */ /* 0x080fe40000410000 */
[----:B------:R-:W-:-:S02]  /*1600*/  FFMA.FTZ R8, R47, R8, -R9 ;  /* 0x000000082f087223 */ /* 0x000fc40000010809 */
[----:B------:R-:W-:Y:S01]  /*1610*/  FFMA.FTZ R11, R47, R11, R10 ;  /* 0x0000000b2f0b7223 */ /* 0x000fe2000001000a */
[----:B------:R-:W-:Y:S01]  /*1620*/  HADD2.F32 R57, -RZ, R5.H0_H0 ;  /* 0x20000005ff397230 */ /* 0x000fe20000004100 */
[----:B------:R-:W-:Y:S01]  /*1630*/  IMAD.WIDE R16, R17, 0x8, R2 ;  /* 0x0000000811107825 */ /* 0x000fe200078e0202 */
[----:B------:R-:W1:Y:S08]  /*1640*/  MUFU.COS R6, R12 ;  /* 0x0000000c00067308 */ /* 0x000e700000000000 */
[----:B------:R-:W2:Y:S01]  /*1650*/  MUFU.EX2 R7, R7 ;  /* 0x0000000700077308 */ /* 0x000ea20000000800 */
[----:B0-----:R-:W-:Y:S01]  /*1660*/  FMUL.FTZ R52, R49, R52 ;  /* 0x0000003431347220 */ /* 0x001fe20000410000 */
[----:B------:R0:W3:Y:S01]  /*1670*/  LDG.E.64 R2, [R16.64] ;  /* 0x0000000410027981 */ /* 0x0000e2000c1e1b00 */
[----:B------:R-:W-:-:S02]  /*1680*/  FADD.FTZ R11, R54, R11 ;  /* 0x0000000b360b7221 */ /* 0x000fc40000010000 */
[----:B------:R-:W-:Y:S02]  /*1690*/  FADD.FTZ R8, R53, R8 ;  /* 0x0000000835087221 */ /* 0x000fe40000010000 */
[----:B------:R-:W-:Y:S02]  /*16a0*/  FMUL.FTZ R4, R52, R11 ;  /* 0x0000000b34047220 */ /* 0x000fe40000410000 */
[----:B-1----:R-:W-:Y:S01]  /*16b0*/  FMUL.FTZ R49, R49, R6 ;  /* 0x0000000631317220 */ /* 0x002fe20000410000 */
[----:B------:R-:W-:Y:S01]  /*16c0*/  SHF.R.U32.HI R6, RZ, 0x10, R5 ;  /* 0x00000010ff067819 */ /* 0x000fe20000011605 */
[----:B------:R-:W-:Y:S01]  /*16d0*/  FMUL.FTZ R57, R20, R57 ;  /* 0x0000003914397220 */ /* 0x000fe20000410000 */
[----:B------:R-:W-:Y:S01]  /*16e0*/  ISETP.GE.AND P0, PT, R50, 0x1, PT ;  /* 0x000000013200780c */ /* 0x000fe20003f06270 */
[----:B0-----:R-:W5:Y:S01]  /*16f0*/  LDG.E.64 R16, [R16.64+0x8] ;  /* 0x0000080410107981 */ /* 0x001f62000c1e1b00 */
[C---:B--2---:R-:W-:Y:S02]  /*1700*/  FMUL.FTZ R63, R7.reuse, R63 ;  /* 0x0000003f073f7220 */ /* 0x044fe40000410000 */
[----:B------:R-:W-:Y:S01]  /*1710*/  FMUL.FTZ R64, R7, R64 ;  /* 0x0000004007407220 */ /* 0x000fe20000410000 */
[----:B------:R-:W-:Y:S01]  /*1720*/  HADD2.F32 R7, -RZ, R6.H0_H0 ;  /* 0x20000006ff077230 */ /* 0x000fe20000004100 */
[----:B------:R-:W-:-:S02]  /*1730*/  FFMA.FTZ R6, R49, R8, -R4 ;  /* 0x0000000831067223 */ /* 0x000fc40000010804 */
[----:B------:R-:W-:Y:S02]  /*1740*/  FMUL.FTZ R8, R52, R8 ;  /* 0x0000000834087220 */ /* 0x000fe40000410000 */
[-C--:B------:R-:W-:Y:S02]  /*1750*/  FMUL.FTZ R4, R64, R55.reuse ;  /* 0x0000003740047220 */ /* 0x080fe40000410000 */
[----:B------:R-:W-:Y:S02]  /*1760*/  FMUL.FTZ R5, R63, R55 ;  /* 0x000000373f057220 */ /* 0x000fe40000410000 */
[----:B------:R-:W-:Y:S02]  /*1770*/  FFMA.FTZ R11, R49, R11, R8 ;  /* 0x0000000b310b7223 */ /* 0x000fe40000010008 */
[----:B------:R-:W-:Y:S02]  /*1780*/  FMUL.FTZ R58, R20, R7 ;  /* 0x00000007143a7220 */ /* 0x000fe40000410000 */
[----:B------:R-:W-:-:S02]  /*1790*/  FFMA.FTZ R4, R63, R56, -R4 ;  /* 0x000000383f047223 */ /* 0x000fc40000010804 */
[----:B------:R-:W-:Y:S02]  /*17a0*/  FFMA.FTZ R5, R64, R56, R5 ;  /* 0x0000003840057223 */ /* 0x000fe40000010005 */
[----:B------:R-:W-:Y:S02]  /*17b0*/  FADD.FTZ R7, R58, R11 ;  /* 0x0000000b3a077221 */ /* 0x000fe40000010000 */
[CC--:B------:R-:W-:Y:S02]  /*17c0*/  FMUL.FTZ R10, R48.reuse, R4.reuse ;  /* 0x00000004300a7220 */ /* 0x0c0fe40000410000 */
[----:B------:R-:W-:Y:S01]  /*17d0*/  FADD.FTZ R6, R57, R6 ;  /* 0x0000000639067221 */ /* 0x000fe20000010000 */
[----:B------:R-:W0:Y:S01]  /*17e0*/  SHFL.UP PT, R13, R7, 0x1, RZ ;  /* 0x04200000070d7989 */ /* 0x000e2200000e00ff */
[-C--:B------:R-:W-:Y:S02]  /*17f0*/  FMUL.FTZ R8, R48, R5.reuse ;  /* 0x0000000530087220 */ /* 0x080fe40000410000 */
[C---:B------:R-:W-:Y:S01]  /*1800*/  FFMA.FTZ R10, R47.reuse, R5, R10 ;  /* 0x000000052f0a7223 */ /* 0x040fe2000001000a */
[----:B------:R-:W1:Y:S01]  /*1810*/  SHFL.UP PT, R11, R6, 0x1, RZ ;  /* 0x04200000060b7989 */ /* 0x000e6200000e00ff */
[----:B------:R-:W-:-:S02]  /*1820*/  FFMA.FTZ R4, R47, R4, -R8 ;  /* 0x000000042f047223 */ /* 0x000fc40000010808 */
[C---:B------:R-:W-:Y:S02]  /*1830*/  FMUL.FTZ R5, R52.reuse, R10 ;  /* 0x0000000a34057220 */ /* 0x040fe40000410000 */
[-C--:B------:R-:W-:Y:S02]  /*1840*/  FMUL.FTZ R8, R52, R4.reuse ;  /* 0x0000000434087220 */ /* 0x080fe40000410000 */
[C---:B------:R-:W-:Y:S02]  /*1850*/  FFMA.FTZ R4, R49.reuse, R4, -R5 ;  /* 0x0000000431047223 */ /* 0x040fe40000010805 */
[----:B------:R-:W-:-:S03]  /*1860*/  FFMA.FTZ R8, R49, R10, R8 ;  /* 0x0000000a31087223 */ /* 0x000fc60000010008 */
[----:B------:R-:W2:Y:S04]  /*1870*/  SHFL.UP PT, R5, R4, 0x1, RZ ;  /* 0x0420000004057989 */ /* 0x000ea800000e00ff */
[----:B------:R-:W4:Y:S01]  /*1880*/  SHFL.UP PT, R9, R8, 0x1, RZ ;  /* 0x0420000008097989 */ /* 0x000f2200000e00ff */
[C---:B0-----:R-:W-:Y:S02]  /*1890*/  FMUL.FTZ R10, R8.reuse, R13 ;  /* 0x0000000d080a7220 */ /* 0x041fe40000410000 */
[-C--:B-1----:R-:W-:Y:S02]  /*18a0*/  FMUL.FTZ R12, R8, R11.reuse ;  /* 0x0000000b080c7220 */ /* 0x082fe40000410000 */
[C---:B------:R-:W-:Y:S02]  /*18b0*/  FFMA.FTZ R11, R4.reuse, R11, -R10 ;  /* 0x0000000b040b7223 */ /* 0x040fe4000001080a */
[----:B------:R-:W-:-:S02]  /*18c0*/  FFMA.FTZ R12, R4, R13, R12 ;  /* 0x0000000d040c7223 */ /* 0x000fc4000001000c */
[----:B------:R-:W-:Y:S02]  /*18d0*/  @P0 FADD.FTZ R6, R6, R11 ;  /* 0x0000000b06060221 */ /* 0x000fe40000010000 */
[----:B------:R-:W-:-:S03]  /*18e0*/  @P0 FADD.FTZ R7, R7, R12 ;  /* 0x0000000c07070221 */ /* 0x000fc60000010000 */
[----:B------:R-:W0:Y:S01]  /*18f0*/  SHFL.UP PT, R12, R6, 0x2, RZ ;  /* 0x04400000060c7989 */ /* 0x000e2200000e00ff */
[----:B--2---:R-:W-:-:S03]  /*1900*/  FMUL.FTZ R11, R8, R5 ;  /* 0x00000005080b7220 */ /* 0x004fc60000410000 */
[----:B------:R-:W1:Y:S01]  /*1910*/  SHFL.UP PT, R13, R7, 0x2, RZ ;  /* 0x04400000070d7989 */ /* 0x000e6200000e00ff */
[-C--:B----4-:R-:W-:Y:S02]  /*1920*/  FMUL.FTZ R10, R8, R9.reuse ;  /* 0x00000009080a7220 */ /* 0x090fe40000410000 */
[C---:B------:R-:W-:Y:S02]  /*1930*/  FFMA.FTZ R11, R4.reuse, R9, R11 ;  /* 0x00000009040b7223 */ /* 0x040fe4000001000b */
[----:B------:R-:W-:-:S03]  /*1940*/  @P0 FFMA.FTZ R4, R4, R5, -R10 ;  /* 0x0000000504040223 */ /* 0x000fc6000001080a */
[----:B------:R-:W-:Y:S02]  /*1950*/  FSEL R11, R8, R11, !P0 ;  /* 0x0000000b080b7208 */ /* 0x000fe40004000000 */
[----:B------:R-:W2:Y:S04]  /*1960*/  SHFL.UP PT, R5, R4, 0x2, RZ ;  /* 0x0440000004057989 */ /* 0x000ea800000e00ff */
        /* <DEDUP_REMOVED lines=10> */
[----:B----4-:R-:W-:-:S03]  /*1a10*/  FMUL.FTZ R9, R11, R8 ;  /* 0x000000080b097220 */ /* 0x010fc60000410000 */
[----:B------:R-:W1:Y:S01]  /*1a20*/  SHFL.UP PT, R15, R6, 0x4, RZ ;  /* 0x04800000060f7989 */ /* 0x000e6200000e00ff */
        /* <DEDUP_REMOVED lines=14> */
[-C--:B----4-:R-:W-:Y:S02]  /*1b10*/  FMUL.FTZ R10, R8, R9.reuse ;  /* 0x00000009080a7220 */ /* 0x090fe40000410000 */
[C---:B------:R-:W-:Y:S01]  /*1b20*/  FFMA.FTZ R11, R4.reuse, R9, R11 ;  /* 0x00000009040b7223 */ /* 0x040fe2000001000b */
[----:B------:R-:W1:Y:S01]  /*1b30*/  SHFL.UP PT, R13, R7, 0x8, RZ ;  /* 0x05000000070d7989 */ /* 0x000e6200000e00ff */
[----:B------:R-:W-:-:S03]  /*1b40*/  @P0 FFMA.FTZ R4, R4, R5, -R10 ;  /* 0x0000000504040223 */ /* 0x000fc6000001080a */
[----:B------:R-:W-:Y:S02]  /*1b50*/  FSEL R5, R8, R11, !P0 ;  /* 0x0000000b08057208 */ /* 0x000fe40004000000 */
[----:B------:R-:W2:Y:S04]  /*1b60*/  SHFL.UP PT, R8, R4, 0x8, RZ ;  /* 0x0500000004087989 */ /* 0x000ea800000e00ff */
[----:B------:R-:W4:Y:S01]  /*1b70*/  SHFL.UP PT, R9, R5, 0x8, RZ ;  /* 0x0500000005097989 */ /* 0x000f2200000e00ff */
[C---:B0-----:R-:W-:Y:S02]  /*1b80*/  FMUL.FTZ R10, R5.reuse, R12 ;  /* 0x0000000c050a7220 */ /* 0x041fe40000410000 */
[-C--:B-1----:R-:W-:Y:S02]  /*1b90*/  FMUL.FTZ R11, R5, R13.reuse ;  /* 0x0000000d050b7220 */ /* 0x082fe40000410000 */
[----:B------:R-:W-:-:S02]  /*1ba0*/  FFMA.FTZ R10, R4, R13, R10 ;  /* 0x0000000d040a7223 */ /* 0x000fc4000001000a */
[----:B------:R-:W-:Y:S02]  /*1bb0*/  FFMA.FTZ R11, R4, R12, -R11 ;  /* 0x0000000c040b7223 */ /* 0x000fe4000001080b */
[----:B------:R-:W-:Y:S02]  /*1bc0*/  @P1 FADD.FTZ R7, R7, R10 ;  /* 0x0000000a07071221 */ /* 0x000fe40000010000 */
[C---:B--2---:R-:W-:Y:S02]  /*1bd0*/  FMUL.FTZ R10, R5.reuse, R8 ;  /* 0x00000008050a7220 */ /* 0x044fe40000410000 */
[----:B------:R-:W-:Y:S02]  /*1be0*/  @P1 FADD.FTZ R6, R6, R11 ;  /* 0x0000000b06061221 */ /* 0x000fe40000010000 */
[-C--:B----4-:R-:W-:Y:S02]  /*1bf0*/  FMUL.FTZ R11, R5, R9.reuse ;  /* 0x00000009050b7220 */ /* 0x090fe40000410000 */
[----:B------:R-:W-:-:S02]  /*1c00*/  FFMA.FTZ R10, R4, R9, R10 ;  /* 0x00000009040a7223 */ /* 0x000fc4000001000a */
[----:B------:R-:W-:Y:S01]  /*1c10*/  @P1 FFMA.FTZ R4, R4, R8, -R11 ;  /* 0x0000000804041223 */ /* 0x000fe2000001080b */
[----:B------:R-:W0:Y:S02]  /*1c20*/  SHFL.UP PT, R9, R7, 0x10, RZ ;  /* 0x0600000007097989 */ /* 0x000e2400000e00ff */
[----:B------:R-:W-:Y:S02]  /*1c30*/  FSEL R10, R5, R10, !P1 ;  /* 0x0000000a050a7208 */ /* 0x000fe40004800000 */
        /* <DEDUP_REMOVED lines=8> */
[----:B------:R-:W3:Y:S01]  /*1cc0*/  @!P0 LDS.128 R12, [R0.X16+0x460] ;  /* 0x00046000000c8984 */ /* 0x000ee2000000cc00 */
[----:B------:R-:W-:Y:S01]  /*1cd0*/  ISETP.GE.AND P0, PT, R50, 0x10, PT ;  /* 0x000000103200780c */ /* 0x000fe20003f06270 */
[----:B0-----:R-:W-:Y:S01]  /*1ce0*/  FMUL.FTZ R8, R10, R9 ;  /* 0x000000090a087220 */ /* 0x001fe20000410000 */
[----:B------:R-:W-:-:S03]  /*1cf0*/  ISETP.NE.AND P1, PT, R50, 0x1f, PT ;  /* 0x0000001f3200780c */ /* 0x000fc60003f25270 */
[-C--:B-1----:R-:W-:Y:S02]  /*1d00*/  FFMA.FTZ R65, R4, R19.reuse, -R8 ;  /* 0x0000001304417223 */ /* 0x082fe40000010808 */
[C---:B------:R-:W-:Y:S02]  /*1d10*/  FMUL.FTZ R19, R10.reuse, R19 ;  /* 0x000000130a137220 */ /* 0x040fe40000410000 */
[----:B--2---:R-:W-:Y:S02]  /*1d20*/  FMUL.FTZ R18, R10, R5 ;  /* 0x000000050a127220 */ /* 0x004fe40000410000 */
        /* <DEDUP_REMOVED lines=29> */
[CC--:B------:R-:W-:Y:S02]  /*1f00*/  FMUL.FTZ R4, R64.reuse, R65.reuse ;  /* 0x0000004140047220 */ /* 0x0c0fe40000410000 */
[-C--:B------:R-:W-:Y:S02]  /*1f10*/  FMUL.FTZ R64, R64, R66.reuse ;  /* 0x0000004240407220 */ /* 0x080fe40000410000 */
[C---:B------:R-:W-:Y:S02]  /*1f20*/  FFMA.FTZ R4, R63.reuse, R66, R4 ;  /* 0x000000423f047223 */ /* 0x040fe40000010004 */
[----:B------:R-:W-:-:S02]  /*1f30*/  FFMA.FTZ R63, R63, R65, -R64 ;  /* 0x000000413f3f7223 */ /* 0x000fc40000010840 */
[----:B------:R-:W-:Y:S02]  /*1f40*/  FADD.FTZ R61, R61, R4 ;  /* 0x000000043d3d7221 */ /* 0x000fe40000010000 */
[----:B------:R-:W-:Y:S01]  /*1f50*/  FADD.FTZ R62, R62, R63 ;  /* 0x0000003f3e3e7221 */ /* 0x000fe20000010000 */
[----:B------:R-:W-:Y:S01]  /*1f60*/  ISETP.NE.AND P0, PT, R40, RZ, PT ;  /* 0x000000ff2800720c */ /* 0x000fe20003f05270 */
[----:B------:R-:W-:Y:S02]  /*1f70*/  FMUL.FTZ R5, R9, R15 ;  /* 0x0000000f09057220 */ /* 0x000fe40000410000 */
[C---:B------:R-:W-:Y:S02]  /*1f80*/  FMUL.FTZ R19, R55.reuse, R61 ;  /* 0x0000003d37137220 */ /* 0x040fe40000410000 */
[----:B------:R-:W-:Y:S02]  /*1f90*/  FMUL.FTZ R55, R55, R62 ;  /* 0x0000003e37377220 */ /* 0x000fe40000410000 */
[----:B------:R-:W-:-:S02]  /*1fa0*/  FFMA.FTZ R5, R8, R14, -R5 ;  /* 0x0000000e08057223 */ /* 0x000fc40000010805 */
[C---:B------:R-:W-:Y:S02]  /*1fb0*/  FMUL.FTZ R14, R9.reuse, R14 ;  /* 0x0000000e090e7220 */ /* 0x040fe40000410000 */
[C---:B------:R-:W-:Y:S02]  /*1fc0*/  FMUL.FTZ R7, R9.reuse, R13 ;  /* 0x0000000d09077220 */ /* 0x040fe40000410000 */
[----:B------:R-:W-:Y:S02]  /*1fd0*/  FMUL.FTZ R9, R9, R12 ;  /* 0x0000000c09097220 */ /* 0x000fe40000410000 */
[----:B------:R-:W-:Y:S01]  /*1fe0*/  FFMA.FTZ R55, R56, R61, R55 ;  /* 0x0000003d38377223 */ /* 0x000fe20000010037 */
[----:B------:R-:W-:Y:S01]  /*1ff0*/  SHF.R.U64 R6, R2, 0x10, R3 ;  /* 0x0000001002067819 */ /* 0x000fe20000001203 */
[----:B------:R-:W-:Y:S02]  /*2000*/  FFMA.FTZ R4, R56, R62, -R19 ;  /* 0x0000003e38047223 */ /* 0x000fe40000010813 */
[----:B------:R-:W-:-:S02]  /*2010*/  FFMA.FTZ R12, R8, R12, -R7 ;  /* 0x0000000c080c7223 */ /* 0x000fc40000010807 */
[----:B------:R-:W-:Y:S02]  /*2020*/  FFMA.FTZ R13, R8, R13, R9 ;  /* 0x0000000d080d7223 */ /* 0x000fe40000010009 */
[----:B------:R-:W-:Y:S01]  /*2030*/  FADD.FTZ R60, R60, R55 ;  /* 0x000000373c3c7221 */ /* 0x000fe20000010000 */
[----:B------:R-:W-:Y:S01]  /*2040*/  BSSY B0, `(.L_x_2655) ;  /* 0x0000018000007945 */ /* 0x000fe20003800000 */
[----:B------:R-:W-:Y:S02]  /*2050*/  FFMA.FTZ R8, R8, R15, R14 ;  /* 0x0000000f08087223 */ /* 0x000fe4000001000e */
[----:B------:R-:W-:Y:S02]  /*2060*/  FADD.FTZ R59, R59, R4 ;  /* 0x000000043b3b7221 */ /* 0x000fe40000010000 */
[----:B------:R-:W-:Y:S01]  /*2070*/  FADD.FTZ R14, R10, R5 ;  /* 0x000000050a0e7221 */ /* 0x000fe20000010000 */
[----:B------:R-:W-:Y:S01]  /*2080*/  HADD2.F32 R10, -RZ, R6.H0_H0 ;  /* 0x20000006ff0a7230 */ /* 0x000fe20000004100 */
[----:B------:R-:W-:-:S02]  /*2090*/  FMUL.FTZ R6, R48, R60 ;  /* 0x0000003c30067220 */ /* 0x000fc40000410000 */
        /* <DEDUP_REMOVED lines=18> */
.L_x_2656:
[----:B------:R-:W-:Y:S05]  /*21c0*/  BSYNC B0 ;  /* 0x0000000000007941 */ /* 0x000fea0003800000 */
.L_x_2655:
[C---:B------:R-:W-:Y:S01]  /*21d0*/  FFMA.FTZ R6, R47.reuse, R59, -R6 ;  /* 0x0000003b2f067223 */ /* 0x040fe20000010806 */
[----:B------:R-:W-:Y:S01]  /*21e0*/  HADD2.F32 R2, -RZ, R2.H0_H0 ;  /* 0x20000002ff027230 */ /* 0x000fe20000004100 */
[----:B------:R-:W-:Y:S01]  /*21f0*/  FFMA.FTZ R47, R47, R60, R48 ;  /* 0x0000003c2f2f7223 */ /* 0x000fe20000010030 */
[----:B-1----:R-:W-:Y:S01]  /*2200*/  SHF.R.U32.HI R5, RZ, 0x10, R3 ;  /* 0x00000010ff057819 */ /* 0x002fe20000011603 */
[----:B------:R-:W-:Y:S01]  /*2210*/  FMUL.FTZ R61, R10, R61 ;  /* 0x0000003d0a3d7220 */ /* 0x000fe20000410000 */
[----:B------:R-:W-:Y:S01]  /*2220*/  IADD3 R0, R0, 0x1, RZ ;  /* 0x0000000100007810 */ /* 0x000fe20007ffe0ff */
[----:B------:R-:W-:Y:S01]  /*2230*/  FADD.FTZ R47, R54, R47 ;  /* 0x0000002f362f7221 */ /* 0x000fe20000010000 */
[----:B-----5:R-:W-:Y:S01]  /*2240*/  SHF.R.U64 R4, R16, 0x10, R17 ;  /* 0x0000001010047819 */ /* 0x020fe20000001211 */
[----:B------:R-:W-:Y:S01]  /*2250*/  FADD.FTZ R53, R53, R6 ;  /* 0x0000000635357221 */ /* 0x000fe20000010000 */
[----:B------:R-:W-:Y:S01]  /*2260*/  HADD2.F32 R7, -RZ, R5.H0_H0 ;  /* 0x20000005ff077230 */ /* 0x000fe20000004100 */
[----:B------:R-:W-:Y:S01]  /*2270*/  FFMA.FTZ R62, R2, R62, -R61 ;  /* 0x0000003e023e7223 */ /* 0x000fe2000001083d */
[----:B------:R-:W-:Y:S01]  /*2280*/  SHF.R.U32.HI R5, RZ, 0x10, R17 ;  /* 0x00000010ff057819 */ /* 0x000fe20000011611 */
[----:B------:R-:W-:Y:S01]  /*2290*/  FMUL.FTZ R2, R52, R47 ;  /* 0x0000002f34027220 */ /* 0x000fe20000410000 */
[----:B------:R-:W-:Y:S01]  /*22a0*/  ISETP.GE.AND P0, PT, R0, c[0x0][0x16c], PT ;  /* 0x00005b0000007a0c */ /* 0x000fe20003f06270 */
        /* <DEDUP_REMOVED lines=10> */
[----:B------:R-:W-:-:S02]  /*2350*/  FMUL.FTZ R60, R7, R60 ;  /* 0x0000003c073c7220 */ /* 0x000fc40000410000 */
[----:B------:R-:W-:Y:S02]  /*2360*/  FMUL.FTZ R4, R4, R47 ;  /* 0x0000002f04047220 */ /* 0x000fe40000410000 */
[----:B------:R-:W-:Y:S02]  /*2370*/  FMUL.FTZ R2, R2, R49 ;  /* 0x0000003102027220 */ /* 0x000fe40000410000 */
[----:B------:R-:W-:Y:S02]  /*2380*/  FFMA.FTZ R59, R3, R59, -R60 ;  /* 0x0000003b033b7223 */ /* 0x000fe4000001083c */
[----:B------:R-:W-:Y:S02]  /*2390*/  FFMA.FTZ R4, R5, R53, -R4 ;  /* 0x0000003505047223 */ /* 0x000fe40000010804 */
[----:B------:R-:W-:Y:S02]  /*23a0*/  FFMA.FTZ R3, R17, R57, -R2 ;  /* 0x0000003911037223 */ /* 0x000fe40000010802 */
[----:B------:R-:W-:-:S02]  /*23b0*/  FFMA.FTZ R27, R62, 2, R27 ;  /* 0x400000003e1b7823 */ /* 0x000fc4000001001b */
[----:B------:R-:W-:Y:S02]  /*23c0*/  FFMA.FTZ R26, R59, 2, R26 ;  /* 0x400000003b1a7823 */ /* 0x000fe4000001001a */
[----:B------:R-:W-:Y:S02]  /*23d0*/  FFMA.FTZ R25, R4, 2, R25 ;  /* 0x4000000004197823 */ /* 0x000fe40000010019 */
[----:B------:R-:W-:Y:S01]  /*23e0*/  FFMA.FTZ R24, R3, 2, R24 ;  /* 0x4000000003187823 */ /* 0x000fe20000010018 */
[----:B------:R-:W-:Y:S01]  /*23f0*/  @P0 CALL.REL.NOINC `(.L_x_2654) ;  /* 0x0000001000000944 */ /* 0x000fe20003c00000 */
[----:B------:R-:W-:Y:S05]  /*2400*/  BRA `(.L_x_2657) ;  /* 0xffffed0000007947 */ /* 0x000fea000383ffff */
.L_x_2654:
        /* <DEDUP_REMOVED lines=14> */
[----:B------:R-:W-:Y:S01]  /*24f0*/  IADD3 R36, P4, R36, 0x100, RZ ;  /* 0x0000010024247810 */ /* 0x000fe20007f9e0ff */
[----:B------:R-:W2:Y:S01]  /*2500*/  F2F.F16.F32 R24, R24 ;  /* 0x0000001800187304 */ /* 0x000ea20000200800 */
[----:B------:R-:W-:Y:S01]  /*2510*/  IADD3.X R31, RZ, R31, RZ, P1, !PT ;  /* 0x0000001fff1f7210 */ /* 0x000fe20000ffe4ff */
[C---:B------:R-:W-:Y:S01]  /*2520*/  IMAD R7, R46.reuse, c[0x0][0x20c], R5 ;  /* 0x000083002e077a24 */ /* 0x040fe200078e0205 */
[----:B------:R-:W-:Y:S01]  /*2530*/  IADD3.X R29, RZ, R29, RZ, P2, !PT ;  /* 0x0000001dff1d7210 */ /* 0x000fe200017fe4ff */
[----:B------:R-:W-:Y:S01]  /*2540*/  IMAD.WIDE.U32 R4, R46, c[0x0][0x208], R2 ;  /* 0x000082002e047a25 */ /* 0x000fe200078e0002 */
[----:B------:R-:W-:-:S02]  /*2550*/  IADD3.X R39, RZ, R39, RZ, P3, !PT ;  /* 0x00000027ff277210 */ /* 0x000fc40001ffe4ff */
[----:B------:R-:W-:Y:S01]  /*2560*/  IADD3.X R37, RZ, R37, RZ, P4, !PT ;  /* 0x00000025ff257210 */ /* 0x000fe200027fe4ff */
        /* <DEDUP_REMOVED lines=13> */
.L_x_2658:
[----:B------:R-:W-:Y:S05]  /*2640*/  EXIT ;  /* 0x000000000000794d */ /* 0x000fea0003800000 */
.L_x_2660:
        /* <DEDUP_REMOVED lines=11> */
.L_x_5398:


//--------------------- .text._Z25selective_scan_fwd_kernelI32Selective_Scan_fwd_kernel_traitsILi32ELi4ELi1ELb1ELb1ELb1ELb1EN3c104HalfENS1_7complexIfEEEEv13SSMParamsBase --------------------------
	.section	.text._Z25selective_scan_fwd_kernelI32Selective_Scan_fwd_kernel_traitsILi32ELi4ELi1ELb1ELb1ELb1ELb1EN3c104HalfENS1_7complexIfEEEEv13SSMParamsBase,"ax",@progbits
	.sectioninfo	@"SHI_REGISTERS=72"
	.align	128
        .global         _Z25selective_scan_fwd_kernelI32Selective_Scan_fwd_kernel_traitsILi32ELi4ELi1ELb1ELb1ELb1ELb1EN3c104HalfENS1_7complexIfEEEEv13SSMParamsBase
        .type           _Z25selective_scan_fwd_kernelI32Selective_Scan_fwd_kernel_traitsILi32ELi4ELi1ELb1ELb1ELb1ELb1EN3c104HalfENS1_7complexIfEEEEv13SSMParamsBase,@function
        .size           _Z25selective_scan_fwd_kernelI32Selective_Scan_fwd_kernel_traitsILi32ELi4ELi1ELb1ELb1ELb1ELb1EN3c104HalfENS1_7complexIfEEEEv13SSMParamsBase,(.L_x_5399 - _Z25selective_scan_fwd_kernelI32Selective_Scan_fwd_kernel_traitsILi32ELi4ELi1ELb1ELb1ELb1ELb1EN3c104HalfENS1_7complexIfEEEEv13SSMParamsBase)
        .other          _Z25selective_scan_fwd_kernelI32Selective_Scan_fwd_kernel_traitsILi32ELi4ELi1ELb1ELb1ELb1ELb1EN3c104HalfENS1_7complexIfEEEEv13SSMParamsBase,@"STO_CUDA_ENTRY STV_DEFAULT"
_Z25selective_scan_fwd_kernelI32Selective_Scan_fwd_kernel_traitsILi32ELi4ELi1ELb1ELb1ELb1ELb1EN3c104HalfENS1_7complexIfEEEEv13SSMParamsBase:
.text._Z25selective_scan_fwd_kernelI32Selective_Scan_fwd_kernel_traitsILi32ELi4ELi1ELb1ELb1ELb1ELb1EN3c104HalfENS1_7complexIfEEEEv13SSMParamsBase:
        /* <DEDUP_REMOVED lines=90> */
.L_x_2674:
        /* <DEDUP_REMOVED lines=59> */
.L_x_2662:
[----:B------:R-:W-:Y:S05]  /*0950*/  BSYNC B0 ;  /* 0x0000000000007941 */ /* 0x000fea0003800000 */
.L_x_2661:
        /* <DEDUP_REMOVED lines=33> */
.L_x_2664:
[----:B------:R-:W-:Y:S05]  /*0b70*/  BSYNC B0 ;  /* 0x0000000000007941 */ /* 0x000fea0003800000 */
.L_x_2663:
        /* <DEDUP_REMOVED lines=33> */
.L_x_2666:
[----:B------:R-:W-:Y:S05]  /*0d90*/  BSYNC B0 ;  /* 0x0000000000007941 */ /* 0x000fea0003800000 */
.L_x_2665:
        /* <DEDUP_REMOVED lines=33> */
.L_x_2668:
[----:B------:R-:W-:Y:S05]  /*0fb0*/  BSYNC B0 ;  /* 0x0000000000007941 */ /* 0x000fea0003800000 */
.L_x_2667:
        /* <DEDUP_REMOVED lines=21> */
.L_x_2672:
        /* <DEDUP_REMOVED lines=267> */
.L_x_2671:
[----:B------:R-:W-:Y:S05]  /*21c0*/  BSYNC B0 ;  /* 0x0000000000007941 */ /* 0x000fea0003800000 */
.L_x_2670:
        /* <DEDUP_REMOVED lines=36> */
.L_x_2669:
[----:B------:R-:W-:Y:S01]  /*2410*/  SHF.L.U32 R2, R41, 0x7, RZ ;  /* 0x0000000729027819 */ /* 0x000fe200000006ff */
[C---:B------:R-:W-:Y:S01]  /*2420*/  IMAD R5, R51.reuse, c[0x0][0x200], RZ ;  /* 0x0000800033057a24 */ /* 0x040fe200078e02ff */
[----:B------:R-:W-:Y:S01]  /*2430*/  F2F.F16.F32 R0, R25 ;  /* 0x0000001900007304 */ /* 0x000fe20000200800 */
[----:B------:R-:W-:Y:S01]  /*2440*/  IMAD R7, R51, c[0x0][0x1f0], RZ ;  /* 0x00007c0033077a24 */ /* 0x000fe200078e02ff */
[----:B------:R-:W-:Y:S01]  /*2450*/  SHF.R.S32.HI R3, RZ, 0x1f, R2 ;  /* 0x0000001fff037819 */ /* 0x000fe20000011402 */
[C---:B------:R-:W-:Y:S01]  /*2460*/  IMAD R9, R42.reuse, c[0x0][0x204], R5 ;  /* 0x000081002a097a24 */ /* 0x040fe200078e0205 */
[----:B------:R-:W-:Y:S01]  /*2470*/  BAR.SYNC.DEFER_BLOCKING 0x0 ;  /* 0x0000000000007b1d */ /* 0x000fe20000010000 */
[----:B------:R-:W-:-:S02]  /*2480*/  IMAD R11, R42, c[0x0][0x1f4], R7 ;  /* 0x00007d002a0b7a24 */ /* 0x000fc400078e0207 */
        /* <DEDUP_REMOVED lines=14> */
[----:B------:R-:W-:Y:S02]  /*2570*/  LEA R12, P0, R4, c[0x0][0x258], 0x1 ;  /* 0x00009600040c7a11 */ /* 0x000fe400078008ff */
[----:B------:R-:W-:Y:S02]  /*2580*/  IADD3 R5, R9, R19, RZ ;  /* 0x0000001309057210 */ /* 0x000fe40007ffe0ff */
[----:B0-----:R-:W-:Y:S01]  /*2590*/  PRMT R9, R0, 0x5410, R13 ;  /* 0x0000541000097816 */ /* 0x001fe2000000000d */
[----:B--2---:R-:W-:Y:S01]  /*25a0*/  IMAD.WIDE.U32 R10, R10, 0x10000, RZ ;  /* 0x000100000a0a7825 */ /* 0x004fe200078e00ff */
[----:B------:R-:W-:-:S02]  /*25b0*/  LEA R6, P1, R8, c[0x0][0x268], 0x1 ;  /* 0x00009a0008067a11 */ /* 0x000fc400078208ff */
[----:B------:R-:W-:Y:S02]  /*25c0*/  LEA.HI.X R13, R4, c[0x0][0x25c], R7, 0x1, P0 ;  /* 0x00009700040d7a11 */ /* 0x000fe400000f0c07 */
[----:B------:R-:W-:Y:S02]  /*25d0*/  LEA.HI.X R7, R8, c[0x0][0x26c], R5, 0x1, P1 ;  /* 0x00009b0008077a11 */ /* 0x000fe400008f0c05 */
[----:B------:R-:W-:Y:S01]  /*25e0*/  LOP3.LUT R5, R9, R11, RZ, 0xfc, !PT ;  /* 0x0000000b09057212 */ /* 0x000fe200078efcff */
[----:B------:R-:W-:Y:S01]  /*25f0*/  IMAD.WIDE R12, R40, 0x8, R12 ;  /* 0x00000008280c7825 */ /* 0x000fe200078e020c */
[----:B---3--:R-:W-:-:S03]  /*2600*/  LOP3.LUT R4, R10, R15, RZ, 0xfc, !PT ;  /* 0x0000000f0a047212 */ /* 0x008fc600078efcff */
[----:B------:R-:W-:Y:S02]  /*2610*/  IMAD.WIDE R6, R40, 0x8, R6 ;  /* 0x0000000828067825 */ /* 0x000fe400078e0206 */
[----:B------:R0:W-:Y:S04]  /*2620*/  STG.E.64 [R12.64], R4 ;  /* 0x000000040c007986 */ /* 0x0001e8000c101b04 */
[----:B------:R-:W-:Y:S06]  /*2630*/  BAR.SYNC.DEFER_BLOCKING 0x0 ;  /* 0x0000000000007b1d */ /* 0x000fec0000010000 */
[----:B------:R-:W2:Y:S01]  /*2640*/  LDG.E.64 R6, [R6.64] ;  /* 0x0000000406067981 */ /* 0x000ea2000c1e1b00 */
        /* <DEDUP_REMOVED lines=15> */
[----:B--2---:R-:W-:Y:S01]  /*2740*/  HADD2.F32 R10, -RZ, R7.H0_H0 ;  /* 0x20000007ff0a7230 */ /* 0x004fe20000004100 */
[--C-:B0-----:R-:W-:Y:S01]  /*2750*/  SHF.R.U32.HI R5, RZ, 0x10, R7.reuse ;  /* 0x00000010ff057819 */ /* 0x101fe20000011607 */
[----:B------:R-:W-:Y:S01]  /*2760*/  HADD2.F32 R0, -RZ, R6.H0_H0 ;  /* 0x20000006ff007230 */ /* 0x000fe20000004100 */
[----:B------:R-:W-:Y:S02]  /*2770*/  SHF.R.U64 R9, R6, 0x10, R7 ;  /* 0x0000001006097819 */ /* 0x000fe40000001207 */
[----:B------:R-:W-:Y:S01]  /*2780*/  FMUL.FTZ R11, R10, -1.4426950216293334961 ;  /* 0xbfb8aa3b0a0b7820 */ /* 0x000fe20000410000 */
[----:B------:R-:W-:Y:S01]  /*2790*/  HADD2.F32 R7, -RZ, R5.H0_H0 ;  /* 0x20000005ff077230 */ /* 0x000fe20000004100 */
[----:B------:R-:W-:Y:S01]  /*27a0*/  FMUL.FTZ R8, R0, -1.4426950216293334961 ;  /* 0xbfb8aa3b00087820 */ /* 0x000fe20000410000 */
[----:B------:R-:W-:-:S03]  /*27b0*/  HADD2.F32 R9, -RZ, R9.H0_H0 ;  /* 0x20000009ff097230 */ /* 0x000fc60000004100 */
[----:B------:R-:W0:Y:S01]  /*27c0*/  MUFU.EX2 R11, R11 ;  /* 0x0000000b000b7308 */ /* 0x000e220000000800 */
[----:B------:R-:W-:Y:S02]  /*27d0*/  FMUL.FTZ R12, R7, -1.4426950216293334961 ;  /* 0xbfb8aa3b070c7820 */ /* 0x000fe40000410000 */
[----:B------:R-:W-:-:S05]  /*27e0*/  FMUL.FTZ R4, R9, -1.4426950216293334961 ;  /* 0xbfb8aa3b09047820 */ /* 0x000fca0000410000 */
[----:B------:R-:W2:Y:S08]  /*27f0*/  MUFU.EX2 R12, R12 ;  /* 0x0000000c000c7308 */ /* 0x000eb00000000800 */
[----:B------:R-:W3:Y:S01]  /*2800*/  MUFU.EX2 R4, R4 ;  /* 0x0000000400047308 */ /* 0x000ee20000000800 */
[----:B0-----:R-:W-:-:S07]  /*2810*/  FADD.FTZ R6, R11, 1 ;  /* 0x3f8000000b067421 */ /* 0x001fce0000010000 */
[----:B------:R-:W0:Y:S01]  /*2820*/  MUFU.EX2 R8, R8 ;  /* 0x0000000800087308 */ /* 0x000e220000000800 */
[----:B--2---:R-:W-:-:S07]  /*2830*/  FADD.FTZ R11, R12, 1 ;  /* 0x3f8000000c0b7421 */ /* 0x004fce0000010000 */
[----:B------:R-:W2:Y:S01]  /*2840*/  MUFU.RCP R13, R6 ;  /* 0x00000006000d7308 */ /* 0x000ea20000001000 */
[----:B---3--:R-:W-:Y:S01]  /*2850*/  FADD.FTZ R5, R4, 1 ;  /* 0x3f80000004057421 */ /* 0x008fe20000010000 */
[----:B------:R-:W-:-:S06]  /*2860*/  LEA R4, P0, R2, c[0x0][0x270], 0x1 ;  /* 0x00009c0002047a11 */ /* 0x000fcc00078008ff */
[----:B------:R-:W3:Y:S01]  /*2870*/  MUFU.RCP R16, R11 ;  /* 0x0000000b00107308 */ /* 0x000ee20000001000 */
[----:B0-----:R-:W-:-:S07]  /*2880*/  FADD.FTZ R8, R8, 1 ;  /* 0x3f80000008087421 */ /* 0x001fce0000010000 */
[----:B------:R0:W4:Y:S01]  /*2890*/  MUFU.RCP R14, R5 ;  /* 0x00000005000e7308 */ /* 0x0001220000001000 */
[----:B--2---:R-:W-:-:S04]  /*28a0*/  FMUL.FTZ R10, R10, R13 ;  /* 0x0000000d0a0a7220 */ /* 0x004fc80000410000 */
[----:B------:R-:W-:-:S03]  /*28b0*/  FMUL.FTZ R10, R10, R25 ;  /* 0x000000190a0a7220 */ /* 0x000fc60000410000 */
[----:B------:R-:W2:Y:S01]  /*28c0*/  MUFU.RCP R13, R8 ;  /* 0x00000008000d7308 */ /* 0x000ea20000001000 */
[----:B---3--:R-:W-:Y:S02]  /*28d0*/  FMUL.FTZ R7, R7, R16 ;  /* 0x0000001007077220 */ /* 0x008fe40000410000 */
[----:B0-----:R-:W-:Y:S02]  /*28e0*/  IMAD R5, R45, c[0x0][0x218], RZ ;  /* 0x000086002d057a24 */ /* 0x001fe400078e02ff */
[----:B------:R-:W-:Y:S02]  /*28f0*/  FMUL.FTZ R7, R7, R24 ;  /* 0x0000001807077220 */ /* 0x000fe40000410000 */
[----:B------:R-:W-:Y:S01]  /*2900*/  IMAD R5, R46, c[0x0][0x21c], R5 ;  /* 0x000087002e057a24 */ /* 0x000fe200078e0205 */
[----:B------:R-:W-:Y:S01]  /*2910*/  F2F.F16.F32 R10, R10 ;  /* 0x0000000a000a7304 */ /* 0x000fe20000200800 */
[----:B----4-:R-:W-:-:S03]  /*2920*/  FMUL.FTZ R9, R9, R14 ;  /* 0x0000000e09097220 */ /* 0x010fc60000410000 */
[----:B------:R-:W-:Y:S01]  /*2930*/  IADD3 R3, R3, R5, RZ ;  /* 0x0000000503037210 */ /* 0x000fe20007ffe0ff */
[----:B------:R-:W-:Y:S02]  /*2940*/  FMUL.FTZ R9, R9, R26 ;  /* 0x0000001a09097220 */ /* 0x000fe40000410000 */
[----:B--2---:R-:W-:Y:S02]  /*2950*/  FMUL.FTZ R0, R0, R13 ;  /* 0x0000000d00007220 */ /* 0x004fe40000410000 */
[----:B------:R-:W0:Y:S01]  /*2960*/  F2F.F16.F32 R6, R9 ;  /* 0x0000000900067304 */ /* 0x000e220000200800 */
[----:B------:R-:W-:Y:S01]  /*2970*/  LEA.HI.X R5, R2, c[0x0][0x274], R3, 0x1, P0 ;  /* 0x00009d0002057a11 */ /* 0x000fe200000f0c03 */
[----:B------:R-:W-:Y:S01]  /*2980*/  FMUL.FTZ R0, R0, R27 ;  /* 0x0000001b00007220 */ /* 0x000fe20000410000 */
[----:B------:R-:W-:-:S05]  /*2990*/  ISETP.GE.AND P0, PT, R41, c[0x0][0x174], PT ;  /* 0x00005d0029007a0c */ /* 0x000fca0003f06270 */
[----:B------:R-:W2:Y:S08]  /*29a0*/  F2F.F16.F32 R7, R7 ;  /* 0x0000000700077304 */ /* 0x000eb00000200800 */
[----:B------:R-:W3:Y:S01]  /*29b0*/  F2F.F16.F32 R9, R0 ;  /* 0x0000000000097304 */ /* 0x000ee20000200800 */
[----:B0-----:R-:W-:Y:S01]  /*29c0*/  IMAD.WIDE.U32 R2, R6, 0x10000, RZ ;  /* 0x0001000006027825 */ /* 0x001fe200078e00ff */
[----:B--2---:R-:W-:-:S04]  /*29d0*/  PRMT R7, R10, 0x5410, R7 ;  /* 0x000054100a077816 */ /* 0x004fc80000000007 */
[----:B------:R-:W-:Y:S02]  /*29e0*/  LOP3.LUT R7, R7, R3, RZ, 0xfc, !PT ;  /* 0x0000000307077212 */ /* 0x000fe400078efcff */
[----:B---3--:R-:W-:Y:S01]  /*29f0*/  LOP3.LUT R6, R2, R9, RZ, 0xfc, !PT ;  /* 0x0000000902067212 */ /* 0x008fe200078efcff */
[----:B------:R-:W-:-:S05]  /*2a00*/  IMAD.WIDE R2, R40, 0x8, R4 ;  /* 0x0000000828027825 */ /* 0x000fca00078e0204 */
[----:B------:R0:W-:Y:S01]  /*2a10*/  STG.E.64 [R2.64], R6 ;  /* 0x0000000602007986 */ /* 0x0001e2000c101b04 */
[----:B------:R-:W-:Y:S01]  /*2a20*/  @P0 CALL.REL.NOINC `(.L_x_2673) ;  /* 0x0000001000000944 */ /* 0x000fe20003c00000 */
[----:B------:R-:W-:Y:S05]  /*2a30*/  BRA `(.L_x_2674) ;  /* 0xffffdb6000007947 */ /* 0x000fea000383ffff */
.L_x_2673:
[----:B------:R-:W-:Y:S05]  /*2a40*/  EXIT ;  /* 0x000000000000794d */ /* 0x000fea0003800000 */
.L_x_2675:
        /* <DEDUP_REMOVED lines=11> */
.L_x_5399:


//--------------------- .text._Z25selective_scan_fwd_kernelI32Selective_Scan_fwd_kernel_traitsILi128ELi16ELi1ELb0ELb0ELb0ELb0EN3c104HalfEfEEv13SSMParamsBase --------------------------
	.section	.text._Z25selective_scan_fwd_kernelI32Selective_Scan_fwd_kernel_traitsILi128ELi16ELi1ELb0ELb0ELb0ELb0EN3c104HalfEfEEv13SSMParamsBase,"ax",@progbits
	.sectioninfo	@"SHI_REGISTERS=156"
	.align	128
        .global         _Z25selective_scan_fwd_kernelI32Selective_Scan_fwd_kernel_traitsILi128ELi16ELi1ELb0ELb0ELb0ELb0EN3c104HalfEfEEv13SSMParamsBase
        .type           _Z25selective_scan_fwd_kernelI32Selective_Scan_fwd_kernel_traitsILi128ELi16ELi1ELb0ELb0ELb0ELb0EN3c104HalfEfEEv13SSMParamsBase,@function
        .size           _Z25selective_scan_fwd_kernelI32Selective_Scan_fwd_kernel_traitsILi128ELi16ELi1ELb0ELb0ELb0ELb0EN3c104HalfEfEEv13SSMParamsBase,(.L_x_5400 - _Z25selective_scan_fwd_kernelI32Selective_Scan_fwd_kernel_traitsILi128ELi16ELi1ELb0ELb0ELb0ELb0EN3c104HalfEfEEv13SSMParamsBase)
        .other          _Z25selective_scan_fwd_kernelI32Selective_Scan_fwd_kernel_traitsILi128ELi16ELi1ELb0ELb0ELb0ELb0EN3c104HalfEfEEv13SSMParamsBase,@"STO_CUDA_ENTRY STV_DEFAULT"
_Z25selective_scan_fwd_kernelI32Selective_Scan_fwd_kernel_traitsILi128ELi16ELi1ELb0ELb0ELb0ELb0EN3c104HalfEfEEv13SSMParamsBase:
.text._Z25selective_scan_fwd_kernelI32Selective_Scan_fwd_kernel_traitsILi128ELi16ELi1ELb0ELb0ELb0ELb0EN3c104HalfEfEEv13SSMParamsBase:
[----:B------:R-:W-:Y:S02]  /*0000*/  MOV R1, c[0x0][0x28] ;  /* 0x00000a0000017a02 */ /* 0x000fe40000000f00 */
[----:B------:R-:W0:Y:S01]  /*0010*/  S2UR UR32, SR_CTAID.Y ;  /* 0x00000000002079c3 */ /* 0x000e220000002600 */
[----:B------:R-:W-:Y:S02]  /*0020*/  ULDC.64 UR4, c[0x0][0x238] ;  /* 0x00008e0000047ab9 */ /* 0x000fe40000000a00 */
[----:B------:R-:W-:Y:S02]  /*0030*/  UISETP.NE.U32.AND UP0, UPT, URZ, UR4, UPT ;  /* 0x000000043f00728c */ /* 0x000fe4000bf05070 */
[----:B------:R-:W-:Y:S02]  /*0040*/  ULDC.64 UR26, c[0x0][0x118] ;  /* 0x00004600001a7ab9 */ /* 0x000fe40000000a00 */
[----:B------:R-:W-:Y:S01]  /*0050*/  UISETP.NE.AND.EX UP0, UPT, URZ, UR5, UPT, UP0 ;  /* 0x000000053f00728c */ /* 0x000fe2000bf05300 */
[----:B------:R-:W1:Y:S01]  /*0060*/  S2UR UR34, SR_CTAID.X ;  /* 0x00000000002279c3 */ /* 0x000e620000002500 */
[----:B------:R-:W-:Y:S01]  /*0070*/  IMAD.MOV.U32 R53, RZ, RZ, RZ ;  /* 0x000000ffff357224 */ /* 0x000fe200078e00ff */
[----:B------:R-:W-:-:S02]  /*0080*/  ULDC.64 UR6, c[0x0][0x1d0] ;  /* 0x0000740000067ab9 */ /* 0x000fc40000000a00 */
[----:B------:R-:W-:Y:S01]  /*0090*/  ULDC.64 UR10, c[0x0][0x1e0] ;  /* 0x00007800000a7ab9 */ /* 0x000fe20000000a00 */
[----:B------:R-:W-:Y:S01]  /*00a0*/  PLOP3.LUT P1, PT, PT, PT, UP0, 0x80, 0x0 ;  /* 0x000000000000781c */ /* 0x000fe20003f2f008 */
[----:B------:R-:W-:Y:S02]  /*00b0*/  ULDC.64 UR14, c[0x0][0x1d8] ;  /* 0x00007600000e7ab9 */ /* 0x000fe40000000a00 */
[----:B------:R-:W-:Y:S02]  /*00c0*/  ULDC.64 UR12, c[0x0][0x1e8] ;  /* 0x00007a00000c7ab9 */ /* 0x000fe40000000a00 */
[----:B0-----:R-:W-:Y:S02]  /*00d0*/  USHF.R.S32.HI UR33, URZ, 0x1f, UR32 ;  /* 0x0000001f3f217899 */ /* 0x001fe40008011420 */
[----:B------:R-:W-:-:S04]  /*00e0*/  @UP0 ULEA UR4, UP1, UR32, UR4, 0x2 ;  /* 0x0000000420040291 */ /* 0x000fc8000f82103f */
[----:B------:R-:W-:Y:S02]  /*00f0*/  @UP0 ULEA.HI.X UR5, UR32, UR5, UR33, 0x2, UP1 ;  /* 0x0000000520050291 */ /* 0x000fe400088f1421 */
[----:B------:R-:W-:-:S04]  /*0100*/  IMAD.U32 R2, RZ, RZ, UR4 ;  /* 0x00000004ff027e24 */ /* 0x000fc8000f8e00ff */
[----:B------:R-:W-:Y:S01]  /*0110*/  MOV R3, UR5 ;  /* 0x0000000500037c02 */ /* 0x000fe20008000f00 */
[----:B------:R-:W-:-:S04]  /*0120*/  ULDC.64 UR4, c[0x0][0x250] ;  /* 0x0000940000047ab9 */ /* 0x000fc80000000a00 */
[----:B------:R0:W5:Y:S01]  /*0130*/  @P1 LDG.E R2, [R2.64] ;  /* 0x0000001a02021981 */ /* 0x000162000c1e1900 */
[----:B------:R-:W-:-:S04]  /*0140*/  UISETP.NE.U32.AND UP0, UPT, URZ, UR4, UPT ;  /* 0x000000043f00728c */ /* 0x000fc8000bf05070 */
[----:B------:R-:W-:-:S06]  /*0150*/  UISETP.NE.AND.EX UP0, UPT, URZ, UR5, UPT, UP0 ;  /* 0x000000053f00728c */ /* 0x000fcc000bf05300 */
[----:B------:R-:W-:-:S05]  /*0160*/  PLOP3.LUT P0, PT, PT, PT, UP0, 0x80, 0x0 ;  /* 0x000000000000781c */ /* 0x000fca0003f0f008 */
[----:B------:R-:W-:-:S04]  /*0170*/  @UP0 ULEA UR4, UP1, UR32, UR4, 0x2 ;  /* 0x0000000420040291 */ /* 0x000fc8000f82103f */
[----:B------:R-:W-:Y:S02]  /*0180*/  @UP0 ULEA.HI.X UR5, UR32, UR5, UR33, 0x2, UP1 ;  /* 0x0000000520050291 */ /* 0x000fe400088f1421 */
[----:B------:R-:W-:Y:S01]  /*0190*/  MOV R4, UR4 ;  /* 0x0000000400047c02 */ /* 0x000fe20008000f00 */
[----:B-1----:R-:W-:Y:S01]  /*01a0*/  USHF.R.S32.HI UR35, URZ, 0x1f, UR34 ;  /* 0x0000001f3f237899 */ /* 0x002fe20008011422 */
[----:B------:R-:W-:Y:S02]  /*01b0*/  MOV R0, c[0x0][0x174] ;  /* 0x00005d0000007a02 */ /* 0x000fe40000000f00 */
[----:B------:R-:W-:Y:S01]  /*01c0*/  IMAD.U32 R5, RZ, RZ, UR5 ;  /* 0x00000005ff057e24 */ /* 0x000fe2000f8e00ff */
[----:B------:R-:W-:Y:S02]  /*01d0*/  UIMAD.WIDE.U32 UR4, UR34, UR6, URZ ;  /* 0x00000006220472a5 */ /* 0x000fe4000f8e003f */
[----:B------:R-:W-:Y:S02]  /*01e0*/  UIMAD UR6, UR35, UR6, URZ ;  /* 0x00000006230672a4 */ /* 0x000fe4000f8e023f */
[----:B------:R0:W5:Y:S01]  /*01f0*/  @P0 LDG.E R53, [R4.64] ;  /* 0x0000001a04350981 */ /* 0x000162000c1e1900 */
[----:B------:R-:W-:Y:S01]  /*0200*/  UIMAD UR9, UR35, UR10, URZ ;  /* 0x0000000a230972a4 */ /* 0x000fe2000f8e023f */
[----:B------:R-:W-:Y:S01]  /*0210*/  ISETP.GE.AND P0, PT, R0, 0x1, PT ;  /* 0x000000010000780c */ /* 0x000fe20003f06270 */
[----:B------:R-:W-:-:S02]  /*0220*/  UIMAD UR8, UR34, UR7, UR6 ;  /* 0x00000007220872a4 */ /* 0x000fc4000f8e0206 */
[----:B------:R-:W-:Y:S02]  /*0230*/  UIMAD.WIDE.U32 UR6, UR34, UR10, URZ ;  /* 0x0000000a220672a5 */ /* 0x000fe4000f8e003f */
[----:B------:R-:W-:Y:S02]  /*0240*/  UIMAD UR10, UR34, UR11, UR9 ;  /* 0x0000000b220a72a4 */ /* 0x000fe4000f8e0209 */
[----:B------:R-:W-:Y:S02]  /*0250*/  UIADD3 UR5, UR5, UR8, URZ ;  /* 0x0000000805057290 */ /* 0x000fe4000fffe03f */
[----:B------:R-:W-:Y:S02]  /*0260*/  UIMAD UR9, UR33, UR14, URZ ;  /* 0x0000000e210972a4 */ /* 0x000fe4000f8e023f */
[----:B------:R-:W-:Y:S02]  /*0270*/  UIMAD UR8, UR33, UR12, URZ ;  /* 0x0000000c210872a4 */ /* 0x000fe4000f8e023f */
[----:B------:R-:W-:-:S02]  /*0280*/  UIADD3 UR7, UR7, UR10, URZ ;  /* 0x0000000a07077290 */ /* 0x000fc4000fffe03f */
[----:B------:R-:W-:Y:S02]  /*0290*/  UIMAD UR15, UR32, UR15, UR9 ;  /* 0x0000000f200f72a4 */ /* 0x000fe4000f8e0209 */
[----:B------:R-:W-:Y:S02]  /*02a0*/  UIMAD.WIDE.U32 UR4, UR32, UR14, UR4 ;  /* 0x0000000e200472a5 */ /* 0x000fe4000f8e0004 */
[----:B------:R-:W-:Y:S02]  /*02b0*/  UIMAD UR16, UR32, UR13, UR8 ;  /* 0x0000000d201072a4 */ /* 0x000fe4000f8e0208 */
[----:B------:R-:W-:Y:S01]  /*02c0*/  UIMAD.WIDE.U32 UR6, UR32, UR12, UR6 ;  /* 0x0000000c200672a5 */ /* 0x000fe2000f8e0006 */
[----:B------:R-:W-:Y:S11]  /*02d0*/  @!P0 EXIT ;  /* 0x000000000000894d */ /* 0x000ff60003800000 */
[----:B0-----:R-:W-:Y:S01]  /*02e0*/  ULDC.64 UR8, c[0x0][0x180] ;  /* 0x0000600000087ab9 */ /* 0x001fe20000000a00 */
[----:B------:R-:W0:Y:S01]  /*02f0*/  S2R R64, SR_TID.X ;  /* 0x0000000000407919 */ /* 0x000e220000002100 */
[----:B------:R-:W-:Y:S02]  /*0300*/  UIMAD.WIDE.U32 UR28, UR32, UR8, URZ ;  /* 0x00000008201c72a5 */ /* 0x000fe4000f8e003f */
[----:B------:R-:W-:Y:S01]  /*0310*/  UIMAD UR8, UR33, UR8, URZ ;  /* 0x00000008210872a4 */ /* 0x000fe2000f8e023f */
[----:B------:R-:W1:Y:S01]  /*0320*/  S2R R52, SR_LANEID ;  /* 0x0000000000347919 */ /* 0x000e620000000000 */
[----:B------:R-:W-:-:S02]  /*0330*/  ULDC.64 UR12, c[0x0][0x198] ;  /* 0x00006600000c7ab9 */ /* 0x000fc40000000a00 */
[----:B------:R-:W-:Y:S02]  /*0340*/  UIMAD UR10, UR32, UR9, UR8 ;  /* 0x00000009200a72a4 */ /* 0x000fe4000f8e0208 */
[----:B------:R-:W-:Y:S02]  /*0350*/  ULDC.64 UR18, c[0x0][0x240] ;  /* 0x0000900000127ab9 */ /* 0x000fe40000000a00 */
[----:B------:R-:W-:Y:S02]  /*0360*/  UIMAD UR11, UR33, UR12, URZ ;  /* 0x0000000c210b72a4 */ /* 0x000fe4000f8e023f */
[----:B------:R-:W-:Y:S02]  /*0370*/  UIMAD.WIDE.U32 UR8, UR32, UR12, URZ ;  /* 0x0000000c200872a5 */ /* 0x000fe4000f8e003f */
[----:B------:R-:W-:Y:S02]  /*0380*/  UIADD3 UR15, UR5, UR15, URZ ;  /* 0x0000000f050f7290 */ /* 0x000fe4000fffe03f */
[----:B------:R-:W-:-:S02]  /*0390*/  ULEA UR12, UP0, UR4, UR18, 0x1 ;  /* 0x00000012040c7291 */ /* 0x000fc4000f80083f */
[----:B------:R-:W-:Y:S02]  /*03a0*/  ULDC.64 UR20, c[0x0][0x248] ;  /* 0x0000920000147ab9 */ /* 0x000fe40000000a00 */
[----:B------:R-:W-:Y:S02]  /*03b0*/  ULEA.HI.X UR15, UR4, UR19, UR15, 0x1, UP0 ;  /* 0x00000013040f7291 */ /* 0x000fe400080f0c0f */
[----:B------:R-:W-:Y:S01]  /*03c0*/  UIADD3 UR16, UR7, UR16, URZ ;  /* 0x0000001007107290 */ /* 0x000fe2000fffe03f */
[C---:B0-----:R-:W-:Y:S01]  /*03d0*/  IMAD.SHL.U32 R46, R64.reuse, 0x10, RZ ;  /* 0x00000010402e7824 */ /* 0x041fe200078e00ff */
[----:B------:R-:W-:Y:S01]  /*03e0*/  UMOV UR4, URZ ;  /* 0x0000003f00047c82 */ /* 0x000fe20008000000 */
[----:B------:R-:W-:Y:S01]  /*03f0*/  LOP3.LUT R51, R64, 0x1f, RZ, 0xc0, !PT ;  /* 0x0000001f40337812 */ /* 0x000fe200078ec0ff */
[----:B------:R-:W-:Y:S01]  /*0400*/  ULEA UR14, UP1, UR6, UR20, 0x1 ;  /* 0x00000014060e7291 */ /* 0x000fe2000f82083f */
[----:B------:R-:W-:Y:S01]  /*0410*/  SHF.R.U32.HI R50, RZ, 0x5, R64 ;  /* 0x00000005ff327819 */ /* 0x000fe20000011640 */
[----:B-----5:R0:W2:Y:S01]  /*0420*/  @P1 R2UR UR4, R2 ;  /* 0x00000000020413c2 */ /* 0x0200a200000e0000 */
[----:B------:R-:W-:Y:S01]  /*0430*/  ULDC.64 UR22, c[0x0][0x1b8] ;  /* 0x00006e0000167ab9 */ /* 0x000fe20000000a00 */
[----:B------:R-:W-:Y:S01]  /*0440*/  LOP3.LUT R48, R51, 0xfffffe00, R46, 0xf8, !PT ;  /* 0xfffffe0033307812 */ /* 0x000fe200078ef82e */
[----:B------:R-:W-:Y:S01]  /*0450*/  ULEA.HI.X UR16, UR6, UR21, UR16, 0x1, UP1 ;  /* 0x0000001506107291 */ /* 0x000fe200088f0c10 */
[C---:B------:R-:W-:Y:S01]  /*0460*/  LOP3.LUT R49, R46.reuse, 0xfffffe00, RZ, 0xc0, !PT ;  /* 0xfffffe002e317812 */ /* 0x040fe200078ec0ff */
[----:B------:R-:W-:Y:S01]  /*0470*/  UIMAD UR11, UR32, UR13, UR11 ;  /* 0x0000000d200b72a4 */ /* 0x000fe2000f8e020b */
[C---:B------:R-:W-:Y:S01]  /*0480*/  IADD3 R47, R46.reuse, 0x1, RZ ;  /* 0x000000012e2f7810 */ /* 0x040fe20007ffe0ff */
[----:B------:R-:W-:Y:S01]  /*0490*/  ULDC UR6, c[0x0][0x164] ;  /* 0x0000590000067ab9 */ /* 0x000fe20000000800 */
[C---:B------:R-:W-:Y:S01]  /*04a0*/  IADD3 R116, R46.reuse, 0x2, RZ ;  /* 0x000000022e747810 */ /* 0x040fe20007ffe0ff */
[----:B------:R-:W-:Y:S01]  /*04b0*/  UIMAD UR13, UR33, UR22, URZ ;  /* 0x00000016210d72a4 */ /* 0x000fe2000f8e023f */
[C---:B------:R-:W-:Y:S01]  /*04c0*/  IADD3 R115, R46.reuse, 0x3, RZ ;  /* 0x000000032e737810 */ /* 0x040fe20007ffe0ff */
[----:B------:R-:W-:Y:S01]  /*04d0*/  UIMAD UR6, UR34, UR6, UR32 ;  /* 0x00000006220672a4 */ /* 0x000fe2000f8e0220 */
[C---:B------:R-:W-:Y:S01]  /*04e0*/  IADD3 R114, R46.reuse, 0x4, RZ ;  /* 0x000000042e727810 */ /* 0x040fe20007ffe0ff */
[----:B------:R-:W-:Y:S01]  /*04f0*/  ULDC UR7, c[0x0][0x174] ;  /* 0x00005d0000077ab9 */ /* 0x000fe20000000800 */
[C---:B------:R-:W-:Y:S01]  /*0500*/  IADD3 R113, R46.reuse, 0x5, RZ ;  /* 0x000000052e717810 */ /* 0x040fe20007ffe0ff */
[----:B------:R-:W-:Y:S01]  /*0510*/  UIMAD.WIDE.U32 UR30, UR32, UR22, URZ ;  /* 0x00000016201e72a5 */ /* 0x000fe2000f8e003f */
[C---:B------:R-:W-:Y:S01]  /*0520*/  IADD3 R112, R46.reuse, 0x6, RZ ;  /* 0x000000062e707810 */ /* 0x040fe20007ffe0ff */
[----:B------:R-:W-:Y:S01]  /*0530*/  UIMAD UR13, UR32, UR23, UR13 ;  /* 0x00000017200d72a4 */ /* 0x000fe2000f8e020d */
[C---:B------:R-:W-:Y:S01]  /*0540*/  IADD3 R111, R46.reuse, 0x7, RZ ;  /* 0x000000072e6f7810 */ /* 0x040fe20007ffe0ff */
[----:B------:R-:W-:Y:S01]  /*0550*/  UIMAD UR6, UR6, UR7, URZ ;  /* 0x00000007060672a4 */ /* 0x000fe2000f8e023f */
[C---:B------:R-:W-:Y:S01]  /*0560*/  IADD3 R110, R46.reuse, 0x8, RZ ;  /* 0x000000082e6e7810 */ /* 0x040fe20007ffe0ff */
[----:B------:R-:W-:Y:S01]  /*0570*/  ULDC UR17, c[0x0][0x16c] ;  /* 0x00005b0000117ab9 */ /* 0x000fe20000000800 */
[C---:B------:R-:W-:Y:S01]  /*0580*/  IADD3 R109, R46.reuse, 0x9, RZ ;  /* 0x000000092e6d7810 */ /* 0x040fe20007ffe0ff */
[----:B------:R-:W-:Y:S01]  /*0590*/  UIADD3 UR7, UR29, UR10, URZ ;  /* 0x0000000a1d077290 */ /* 0x000fe2000fffe03f */
[C---:B------:R-:W-:Y:S01]  /*05a0*/  IADD3 R108, R46.reuse, 0xa, RZ ;  /* 0x0000000a2e6c7810 */ /* 0x040fe20007ffe0ff */
[----:B------:R-:W-:Y:S01]  /*05b0*/  UMOV UR5, URZ ;  /* 0x0000003f00057c82 */ /* 0x000fe20008000000 */
[C---:B------:R-:W-:Y:S01]  /*05c0*/  IADD3 R107, R46.reuse, 0xb, RZ ;  /* 0x0000000b2e6b7810 */ /* 0x040fe20007ffe0ff */
[----:B------:R-:W-:Y:S01]  /*05d0*/  UIADD3 UR11, UR9, UR11, URZ ;  /* 0x0000000b090b7290 */ /* 0x000fe2000fffe03f */
[C---:B------:R-:W-:Y:S01]  /*05e0*/  IADD3 R106, R46.reuse, 0xc, RZ ;  /* 0x0000000c2e6a7810 */ /* 0x040fe20007ffe0ff */
[----:B------:R-:W-:Y:S01]  /*05f0*/  UIADD3 UR13, UR31, UR13, URZ ;  /* 0x0000000d1f0d7290 */ /* 0x000fe2000fffe03f */
[C---:B------:R-:W-:Y:S01]  /*0600*/  IADD3 R105, R46.reuse, 0xd, RZ ;  /* 0x0000000d2e697810 */ /* 0x040fe20007ffe0ff */
[----:B------:R-:W-:Y:S01]  /*0610*/  UIMAD UR10, UR6, UR17, URZ ;  /* 0x00000011060a72a4 */ /* 0x000fe2000f8e023f */
[----:B------:R-:W-:-:S02]  /*0620*/  IADD3 R104, R46, 0xe, RZ ;  /* 0x0000000e2e687810 */ /* 0x000fc40007ffe0ff */
[----:B------:R-:W-:Y:S02]  /*0630*/  IADD3 R46, R46, 0xf, RZ ;  /* 0x0000000f2e2e7810 */ /* 0x000fe40007ffe0ff */
[----:B------:R-:W-:Y:S02]  /*0640*/  SHF.R.S32.HI R45, RZ, 0x1f, R48 ;  /* 0x0000001fff2d7819 */ /* 0x000fe40000011430 */
[C---:B------:R-:W-:Y:S02]  /*0650*/  LOP3.LUT R44, R48.reuse, 0x20, RZ, 0xfc, !PT ;  /* 0x00000020302c7812 */ /* 0x040fe400078efcff */
[C---:B------:R-:W-:Y:S02]  /*0660*/  LOP3.LUT R43, R48.reuse, 0x40, RZ, 0xfc, !PT ;  /* 0x00000040302b7812 */ /* 0x040fe400078efcff */
[C---:B------:R-:W-:Y:S02]  /*0670*/  LOP3.LUT R42, R48.reuse, 0x60, RZ, 0xfc, !PT ;  /* 0x00000060302a7812 */ /* 0x040fe400078efcff */
[----:B------:R-:W-:-:S02]  /*0680*/  LOP3.LUT R41, R48, 0x80, RZ, 0xfc, !PT ;  /* 0x0000008030297812 */ /* 0x000fc400078efcff */
[C---:B------:R-:W-:Y:S02]  /*0690*/  LOP3.LUT R40, R48.reuse, 0xa0, RZ, 0xfc, !PT ;  /* 0x000000a030287812 */ /* 0x040fe400078efcff */
[C---:B------:R-:W-:Y:S02]  /*06a0*/  LOP3.LUT R39, R48.reuse, 0xc0, RZ, 0xfc, !PT ;  /* 0x000000c030277812 */ /* 0x040fe400078efcff */
        /* <DEDUP_REMOVED lines=8> */
[----:B012---:R-:W-:Y:S02]  /*0730*/  LOP3.LUT R30, R48, 0x1e0, RZ, 0xfc, !PT ;  /* 0x000001e0301e7812 */ /* 0x007fe400078efcff */
.L_x_2717:
[----:B------:R-:W-:Y:S01]  /*0740*/  BAR.SYNC.DEFER_BLOCKING 0x0 ;  /* 0x0000000000007b1d */ /* 0x000fe20000010000 */
[C---:B------:R-:W-:Y:S02]  /*0750*/  SHF.L.U32 R66, R48.reuse, 0x1, RZ ;  /* 0x0000000130427819 */ /* 0x040fe400000006ff */
[----:B------:R-:W-:-:S02]  /*0760*/  SHF.L.U64.HI R68, R48, 0x1, R45 ;  /* 0x0000000130447819 */ /* 0x000fc4000001022d */
[----:B------:R-:W-:Y:S01]  /*0770*/  IADD3 R2, P3, R66, UR12, RZ ;  /* 0x0000000c42027c10 */ /* 0x000fe2000ff7e0ff */
[----:B------:R-:W-:Y:S01]  /*0780*/  UMOV UR17, 0xfffff800 ;  /* 0xfffff80000117882 */ /* 0x000fe20000000000 */
[----:B------:R-:W-:Y:S01]  /*0790*/  PRMT R0, RZ, 0x7610, R0 ;  /* 0x00007610ff007816 */ /* 0x000fe20000000000 */
[----:B------:R-:W-:Y:S01]  /*07a0*/  ULDC UR6, c[0x0][0x168] ;  /* 0x00005a0000067ab9 */ /* 0x000fe20000000800 */
[----:B------:R-:W-:Y:S01]  /*07b0*/  PRMT R5, RZ, 0x7610, R5 ;  /* 0x00007610ff057816 */ /* 0x000fe20000000005 */
[----:B------:R-:W-:Y:S01]  /*07c0*/  UIMAD UR17, UR5, UR17, UR6 ;  /* 0x00000011051172a4 */ /* 0x000fe2000f8e0206 */
[----:B------:R-:W-:Y:S02]  /*07d0*/  IADD3.X R3, R68, UR15, RZ, P3, !PT ;  /* 0x0000000f44037c10 */ /* 0x000fe40009ffe4ff */
[----:B------:R-:W-:Y:S02]  /*07e0*/  PRMT R4, RZ, 0x7610, R4 ;  /* 0x00007610ff047816 */ /* 0x000fe40000000004 */
[----:B------:R-:W-:-:S02]  /*07f0*/  PRMT R7, RZ, 0x7610, R7 ;  /* 0x00007610ff077816 */ /* 0x000fc40000000007 */
[----:B------:R-:W-:Y:S02]  /*0800*/  ISETP.GE.AND P2, PT, R48, UR17, PT ;  /* 0x0000001130007c0c */ /* 0x000fe4000bf46270 */
[----:B------:R-:W-:Y:S02]  /*0810*/  ISETP.GE.AND P1, PT, R44, UR17, PT ;  /* 0x000000112c007c0c */ /* 0x000fe4000bf26270 */
[----:B------:R-:W-:Y:S02]  /*0820*/  ISETP.GE.AND P0, PT, R43, UR17, PT ;  /* 0x000000112b007c0c */ /* 0x000fe4000bf06270 */
[----:B------:R-:W-:Y:S02]  /*0830*/  ISETP.GE.AND P4, PT, R42, UR17, PT ;  /* 0x000000112a007c0c */ /* 0x000fe4000bf86270 */
[----:B------:R-:W-:Y:S02]  /*0840*/  ISETP.GE.AND P6, PT, R41, UR17, PT ;  /* 0x0000001129007c0c */ /* 0x000fe4000bfc6270 */
[----:B------:R-:W-:-:S02]  /*0850*/  ISETP.GE.AND P5, PT, R40, UR17, PT ;  /* 0x0000001128007c0c */ /* 0x000fc4000bfa6270 */
[----:B------:R-:W-:Y:S01]  /*0860*/  ISETP.GE.AND P3, PT, R39, UR17, PT ;  /* 0x0000001127007c0c */ /* 0x000fe2000bf66270 */
[----:B------:R0:W2:Y:S01]  /*0870*/  @!P2 LDG.E.U16 R0, [R2.64] ;  /* 0x0000001a0200a981 */ /* 0x0000a2000c1e1500 */
[----:B------:R-:W-:Y:S02]  /*0880*/  ISETP.GE.AND P2, PT, R38, UR17, PT ;  /* 0x0000001126007c0c */ /* 0x000fe4000bf46270 */
[----:B------:R-:W-:Y:S01]  /*0890*/  PRMT R6, RZ, 0x7610, R6 ;  /* 0x00007610ff067816 */ /* 0x000fe20000000006 */
[----:B------:R0:W3:Y:S01]  /*08a0*/  @!P1 LDG.E.U16 R5, [R2.64+0x40] ;  /* 0x0000401a02059981 */ /* 0x0000e2000c1e1500 */
[----:B------:R-:W-:Y:S02]  /*08b0*/  ISETP.GE.AND P1, PT, R37, UR17, PT ;  /* 0x0000001125007c0c */ /* 0x000fe4000bf26270 */
[----:B------:R-:W-:Y:S01]  /*08c0*/  PRMT R9, RZ, 0x7610, R9 ;  /* 0x00007610ff097816 */ /* 0x000fe20000000009 */
[----:B------:R0:W4:Y:S01]  /*08d0*/  @!P0 LDG.E.U16 R4, [R2.64+0x80] ;  /* 0x0000801a02048981 */ /* 0x000122000c1e1500 */
[----:B------:R-:W-:-:S02]  /*08e0*/  PRMT R8, RZ, 0x7610, R8 ;  /* 0x00007610ff087816 */ /* 0x000fc40000000008 */
[----:B------:R-:W-:Y:S01]  /*08f0*/  PRMT R11, RZ, 0x7610, R11 ;  /* 0x00007610ff0b7816 */ /* 0x000fe2000000000b */
[----:B------:R0:W5:Y:S01]  /*0900*/  @!P4 LDG.E.U16 R7, [R2.64+0xc0] ;  /* 0x0000c01a0207c981 */ /* 0x000162000c1e1500 */
[----:B------:R-:W-:Y:S02]  /*0910*/  PRMT R10, RZ, 0x7610, R10 ;  /* 0x00007610ff0a7816 */ /* 0x000fe4000000000a */
[----:B------:R-:W-:Y:S01]  /*0920*/  ISETP.GE.AND P0, PT, R36, UR17, PT ;  /* 0x0000001124007c0c */ /* 0x000fe2000bf06270 */
[----:B------:R0:W5:Y:S01]  /*0930*/  @!P6 LDG.E.U16 R6, [R2.64+0x100] ;  /* 0x0001001a0206e981 */ /* 0x000162000c1e1500 */
[----:B------:R-:W-:Y:S02]  /*0940*/  ISETP.GE.AND P4, PT, R35, UR17, PT ;  /* 0x0000001123007c0c */ /* 0x000fe4000bf86270 */
[----:B------:R-:W-:Y:S01]  /*0950*/  ISETP.GE.AND P6, PT, R34, UR17, PT ;  /* 0x0000001122007c0c */ /* 0x000fe2000bfc6270 */
[----:B------:R0:W5:Y:S01]  /*0960*/  @!P5 LDG.E.U16 R9, [R2.64+0x140] ;  /* 0x0001401a0209d981 */ /* 0x000162000c1e1500 */
[----:B------:R-:W-:-:S02]  /*0970*/  ISETP.GE.AND P5, PT, R33, UR17, PT ;  /* 0x0000001121007c0c */ /* 0x000fc4000bfa6270 */
[----:B------:R-:W-:Y:S01]  /*0980*/  PRMT R13, RZ, 0x7610, R13 ;  /* 0x00007610ff0d7816 */ /* 0x000fe2000000000d */
[----:B------:R0:W5:Y:S01]  /*0990*/  @!P3 LDG.E.U16 R8, [R2.64+0x180] ;  /* 0x0001801a0208b981 */ /* 0x000162000c1e1500 */
[----:B------:R-:W-:Y:S02]  /*09a0*/  ISETP.GE.AND P3, PT, R32, UR17, PT ;  /* 0x0000001120007c0c */ /* 0x000fe4000bf66270 */
[----:B------:R-:W-:Y:S01]  /*09b0*/  PRMT R12, RZ, 0x7610, R12 ;  /* 0x00007610ff0c7816 */ /* 0x000fe2000000000c */
[----:B------:R0:W5:Y:S01]  /*09c0*/  @!P2 LDG.E.U16 R11, [R2.64+0x1c0] ;  /* 0x0001c01a020ba981 */ /* 0x000162000c1e1500 */
[----:B------:R-:W-:-:S03]  /*09d0*/  ISETP.GE.AND P2, PT, R31, UR17, PT ;  /* 0x000000111f007c0c */ /* 0x000fc6000bf46270 */
[----:B------:R0:W5:Y:S01]  /*09e0*/  @!P1 LDG.E.U16 R10, [R2.64+0x200] ;  /* 0x0002001a020a9981 */ /* 0x000162000c1e1500 */
[----:B------:R-:W-:Y:S02]  /*09f0*/  ISETP.GE.AND P1, PT, R30, UR17, PT ;  /* 0x000000111e007c0c */ /* 0x000fe4000bf26270 */
[----:B------:R-:W-:Y:S01]  /*0a00*/  PRMT R55, RZ, 0x7610, R55 ;  /* 0x00007610ff377816 */ /* 0x000fe20000000037 */
[----:B------:R0:W5:Y:S01]  /*0a10*/  @!P0 LDG.E.U16 R13, [R2.64+0x240] ;  /* 0x0002401a020d8981 */ /* 0x000162000c1e1500 */
[----:B------:R-:W-:Y:S02]  /*0a20*/  PRMT R54, RZ, 0x7610, R54 ;  /* 0x00007610ff367816 */ /* 0x000fe40000000036 */
[----:B------:R-:W-:Y:S01]  /*0a30*/  PRMT R57, RZ, 0x7610, R57 ;  /* 0x00007610ff397816 */ /* 0x000fe20000000039 */
[----:B------:R0:W5:Y:S01]  /*0a40*/  @!P4 LDG.E.U16 R12, [R2.64+0x280] ;  /* 0x0002801a020cc981 */ /* 0x000162000c1e1500 */
[----:B------:R-:W-:Y:S02]  /*0a50*/  PRMT R56, RZ, 0x7610, R56 ;  /* 0x00007610ff387816 */ /* 0x000fe40000000038 */
[----:B------:R-:W-:Y:S01]  /*0a60*/  PRMT R59, RZ, 0x7610, R59 ;  /* 0x00007610ff3b7816 */ /* 0x000fe2000000003b */
[----:B------:R0:W5:Y:S04]  /*0a70*/  @!P6 LDG.E.U16 R55, [R2.64+0x2c0] ;  /* 0x0002c01a0237e981 */ /* 0x000168000c1e1500 */
[----:B------:R0:W5:Y:S04]  /*0a80*/  @!P5 LDG.E.U16 R54, [R2.64+0x300] ;  /* 0x0003001a0236d981 */ /* 0x000168000c1e1500 */
[----:B------:R0:W5:Y:S04]  /*0a90*/  @!P3 LDG.E.U16 R57, [R2.64+0x340] ;  /* 0x0003401a0239b981 */ /* 0x000168000c1e1500 */
[----:B------:R0:W5:Y:S04]  /*0aa0*/  @!P2 LDG.E.U16 R56, [R2.64+0x380] ;  /* 0x0003801a0238a981 */ /* 0x000168000c1e1500 */
[----:B------:R0:W5:Y:S01]  /*0ab0*/  @!P1 LDG.E.U16 R59, [R2.64+0x3c0] ;  /* 0x0003c01a023b9981 */ /* 0x000162000c1e1500 */
[----:B------:R-:W-:-:S05]  /*0ac0*/  IMAD.IADD R14, R49, 0x1, R52 ;  /* 0x00000001310e7824 */ /* 0x000fca00078e0234 */
[C---:B------:R-:W-:Y:S02]  /*0ad0*/  IADD3 R15, R14.reuse, 0x20, RZ ;  /* 0x000000200e0f7810 */ /* 0x040fe40007ffe0ff */
[C---:B------:R-:W-:Y:S02]  /*0ae0*/  IADD3 R17, R14.reuse, 0x40, RZ ;  /* 0x000000400e117810 */ /* 0x040fe40007ffe0ff */
[C---:B------:R-:W-:Y:S02]  /*0af0*/  IADD3 R19, R14.reuse, 0x60, RZ ;  /* 0x000000600e137810 */ /* 0x040fe40007ffe0ff */
[C---:B------:R-:W-:Y:S02]  /*0b00*/  LEA.HI.SX32 R29, R14.reuse, R14, 0x1b ;  /* 0x0000000e0e1d7211 */ /* 0x040fe400078fdaff */
[C---:B------:R-:W-:Y:S02]  /*0b10*/  IADD3 R21, R14.reuse, 0x80, RZ ;  /* 0x000000800e157810 */ /* 0x040fe40007ffe0ff */
[----:B------:R-:W-:-:S02]  /*0b20*/  IADD3 R23, R14, 0xa0, RZ ;  /* 0x000000a00e177810 */ /* 0x000fc40007ffe0ff */
[-C--:B------:R-:W-:Y:S02]  /*0b30*/  LEA.HI.SX32 R15, R15, R14.reuse, 0x1b ;  /* 0x0000000e0f0f7211 */ /* 0x080fe400078fdaff */
[C---:B------:R-:W-:Y:S02]  /*0b40*/  IADD3 R27, R14.reuse, 0xe0, RZ ;  /* 0x000000e00e1b7810 */ /* 0x040fe40007ffe0ff */
[C---:B------:R-:W-:Y:S02]  /*0b50*/  IADD3 R25, R14.reuse, 0xc0, RZ ;  /* 0x000000c00e197810 */ /* 0x040fe40007ffe0ff */
[-C--:B------:R-:W-:Y:S02]  /*0b60*/  LEA.HI.SX32 R17, R17, R14.reuse, 0x1b ;  /* 0x0000000e11117211 */ /* 0x080fe400078fdaff */
[----:B------:R-:W-:Y:S01]  /*0b70*/  LEA.HI.SX32 R19, R19, R14, 0x1b ;  /* 0x0000000e13137211 */ /* 0x000fe200078fdaff */
[----:B------:R-:W-:Y:S01]  /*0b80*/  IMAD.SHL.U32 R28, R15, 0x2, RZ ;  /* 0x000000020f1c7824 */ /* 0x000fe200078e00ff */
[----:B------:R-:W-:-:S02]  /*0b90*/  IADD3 R61, R14, 0x100, RZ ;  /* 0x000001000e3d7810 */ /* 0x000fc40007ffe0ff */
[C---:B0-----:R-:W-:Y:S02]  /*0ba0*/  IADD3 R3, R14.reuse, 0x120, RZ ;  /* 0x000001200e037810 */ /* 0x041fe40007ffe0ff */
[----:B------:R-:W-:Y:S02]  /*0bb0*/  SHF.L.U32 R29, R29, 0x1, RZ ;  /* 0x000000011d1d7819 */ /* 0x000fe400000006ff */
[-C--:B------:R-:W-:Y:S02]  /*0bc0*/  LEA.HI.SX32 R21, R21, R14.reuse, 0x1b ;  /* 0x0000000e15157211 */ /* 0x080fe400078fdaff */
[-C--:B------:R-:W-:Y:S02]  /*0bd0*/  LEA.HI.SX32 R23, R23, R14.reuse, 0x1b ;  /* 0x0000000e17177211 */ /* 0x080fe400078fdaff */
[----:B------:R-:W-:Y:S01]  /*0be0*/  LEA.HI.SX32 R22, R27, R14, 0x1b ;  /* 0x0000000e1b167211 */ /* 0x000fe200078fdaff */
[----:B------:R-:W-:Y:S01]  /*0bf0*/  IMAD.SHL.U32 R26, R19, 0x2, RZ ;  /* 0x00000002131a7824 */ /* 0x000fe200078e00ff */
[----:B------:R-:W-:-:S02]  /*0c00*/  IADD3 R63, R14, 0x140, RZ ;  /* 0x000001400e3f7810 */ /* 0x000fc40007ffe0ff */
[C---:B------:R-:W-:Y:S02]  /*0c10*/  IADD3 R65, R14.reuse, 0x160, RZ ;  /* 0x000001600e417810 */ /* 0x040fe40007ffe0ff */
[-C--:B------:R-:W-:Y:S02]  /*0c20*/  LEA.HI.SX32 R2, R25, R14.reuse, 0x1b ;  /* 0x0000000e19027211 */ /* 0x080fe400078fdaff */
[----:B------:R-:W-:Y:S01]  /*0c30*/  SHF.L.U32 R27, R17, 0x1, RZ ;  /* 0x00000001111b7819 */ /* 0x000fe200000006ff */
[----:B------:R-:W-:Y:S01]  /*0c40*/  IMAD.SHL.U32 R24, R23, 0x2, RZ ;  /* 0x0000000217187824 */ /* 0x000fe200078e00ff */
[C---:B------:R-:W-:Y:S02]  /*0c50*/  IADD3 R67, R14.reuse, 0x180, RZ ;  /* 0x000001800e437810 */ /* 0x040fe40007ffe0ff */
[----:B------:R-:W-:Y:S02]  /*0c60*/  IADD3 R69, R14, 0x1a0, RZ ;  /* 0x000001a00e457810 */ /* 0x000fe40007ffe0ff */
[----:B------:R-:W-:-:S02]  /*0c70*/  LEA.HI.SX32 R61, R61, R14, 0x1b ;  /* 0x0000000e3d3d7211 */ /* 0x000fc400078fdaff */
[-C--:B------:R-:W-:Y:S02]  /*0c80*/  LEA.HI.SX32 R3, R3, R14.reuse, 0x1b ;  /* 0x0000000e03037211 */ /* 0x080fe400078fdaff */
[----:B------:R-:W-:Y:S02]  /*0c90*/  SHF.L.U32 R25, R21, 0x1, RZ ;  /* 0x0000000115197819 */ /* 0x000fe400000006ff */
[----:B------:R-:W-:Y:S01]  /*0ca0*/  IADD3 R71, R14, 0x1c0, RZ ;  /* 0x000001c00e477810 */ /* 0x000fe20007ffe0ff */
[----:B------:R-:W-:Y:S01]  /*0cb0*/  IMAD.SHL.U32 R22, R22, 0x2, RZ ;  /* 0x0000000216167824 */ /* 0x000fe200078e00ff */
[----:B------:R-:W-:Y:S02]  /*0cc0*/  IADD3 R73, R14, 0x1e0, RZ ;  /* 0x000001e00e497810 */ /* 0x000fe40007ffe0ff */
[-C--:B------:R-:W-:Y:S02]  /*0cd0*/  LEA.HI.SX32 R63, R63, R14.reuse, 0x1b ;  /* 0x0000000e3f3f7211 */ /* 0x080fe400078fdaff */
[----:B------:R-:W-:-:S02]  /*0ce0*/  LEA.HI.SX32 R18, R65, R14, 0x1b ;  /* 0x0000000e41127211 */ /* 0x000fc400078fdaff */
[----:B------:R-:W-:Y:S01]  /*0cf0*/  SHF.L.U32 R23, R2, 0x1, RZ ;  /* 0x0000000102177819 */ /* 0x000fe200000006ff */
[----:B------:R-:W-:Y:S01]  /*0d00*/  IMAD.SHL.U32 R20, R3, 0x2, RZ ;  /* 0x0000000203147824 */ /* 0x000fe200078e00ff */
[-C--:B------:R-:W-:Y:S02]  /*0d10*/  LEA.HI.SX32 R67, R67, R14.reuse, 0x1b ;  /* 0x0000000e43437211 */ /* 0x080fe400078fdaff */
[-C--:B------:R-:W-:Y:S02]  /*0d20*/  LEA.HI.SX32 R16, R69, R14.reuse, 0x1b ;  /* 0x0000000e45107211 */ /* 0x080fe400078fdaff */
[----:B------:R-:W-:Y:S02]  /*0d30*/  SHF.L.U32 R21, R61, 0x1, RZ ;  /* 0x000000013d157819 */ /* 0x000fe400000006ff */
[-C--:B------:R-:W-:Y:S01]  /*0d40*/  LEA.HI.SX32 R71, R71, R14.reuse, 0x1b ;  /* 0x0000000e47477211 */ /* 0x080fe200078fdaff */
[----:B------:R-:W-:Y:S01]  /*0d50*/  IMAD.SHL.U32 R18, R18, 0x2, RZ ;  /* 0x0000000212127824 */ /* 0x000fe200078e00ff */
[----:B------:R-:W-:-:S02]  /*0d60*/  LEA.HI.SX32 R14, R73, R14, 0x1b ;  /* 0x0000000e490e7211 */ /* 0x000fc400078fdaff */
[----:B------:R-:W-:Y:S01]  /*0d70*/  SHF.L.U32 R19, R63, 0x1, RZ ;  /* 0x000000013f137819 */ /* 0x000fe200000006ff */
[----:B------:R-:W-:Y:S01]  /*0d80*/  IMAD.SHL.U32 R16, R16, 0x2, RZ ;  /* 0x0000000210107824 */ /* 0x000fe200078e00ff */
[----:B------:R-:W-:Y:S01]  /*0d90*/  SHF.L.U32 R17, R67, 0x1, RZ ;  /* 0x0000000143117819 */ /* 0x000fe200000006ff */
[----:B------:R-:W-:Y:S01]  /*0da0*/  IMAD.SHL.U32 R14, R14, 0x2, RZ ;  /* 0x000000020e0e7824 */ /* 0x000fe200078e00ff */
[----:B------:R-:W-:Y:S02]  /*0db0*/  SHF.L.U32 R15, R71, 0x1, RZ ;  /* 0x00000001470f7819 */ /* 0x000fe400000006ff */
[----:B------:R-:W-:-:S04]  /*0dc0*/  IADD3 R2, P0, R66, UR14, RZ ;  /* 0x0000000e42027c10 */ /* 0x000fc8000ff1e0ff */
[----:B------:R-:W-:Y:S02]  /*0dd0*/  IADD3.X R3, R68, UR16, RZ, P0, !PT ;  /* 0x0000001044037c10 */ /* 0x000fe400087fe4ff */
[----:B------:R-:W-:Y:S02]  /*0de0*/  ISETP.GE.AND P2, PT, R48, UR17, PT ;  /* 0x0000001130007c0c */ /* 0x000fe4000bf46270 */
[----:B------:R-:W-:Y:S02]  /*0df0*/  ISETP.GE.AND P1, PT, R44, UR17, PT ;  /* 0x000000112c007c0c */ /* 0x000fe4000bf26270 */
[----:B------:R-:W-:Y:S02]  /*0e00*/  PRMT R58, RZ, 0x7610, R58 ;  /* 0x00007610ff3a7816 */ /* 0x000fe4000000003a */
[----:B------:R-:W-:Y:S02]  /*0e10*/  PRMT R61, RZ, 0x7610, R61 ;  /* 0x00007610ff3d7816 */ /* 0x000fe4000000003d */
        /* <DEDUP_REMOVED lines=15> */
[----:B---3--:R-:W-:Y:S04]  /*0f10*/  STS.U16 [R28+0x40], R5 ;  /* 0x000040051c007388 */ /* 0x008fe80000000400 */
[----:B----4-:R-:W-:Y:S01]  /*0f20*/  STS.U16 [R27+0x80], R4 ;  /* 0x000080041b007388 */ /* 0x010fe20000000400 */
[----:B0-----:R-:W-:-:S03]  /*0f30*/  LEA R0, R52, R49, 0x4 ;  /* 0x0000003134007211 */ /* 0x001fc600078e20ff */
[----:B-----5:R-:W-:Y:S04]  /*0f40*/  STS.U16 [R26+0xc0], R7 ;  /* 0x0000c0071a007388 */ /* 0x020fe80000000400 */
[----:B------:R-:W-:Y:S01]  /*0f50*/  STS.U16 [R25+0x100], R6 ;  /* 0x0001000619007388 */ /* 0x000fe20000000400 */
[----:B------:R-:W-:-:S03]  /*0f60*/  LEA.HI.SX32 R0, R0, R0, 0x1b ;  /* 0x0000000000007211 */ /* 0x000fc600078fdaff */
[----:B------:R-:W-:Y:S04]  /*0f70*/  STS.U16 [R24+0x140], R9 ;  /* 0x0001400918007388 */ /* 0x000fe80000000400 */
[----:B------:R-:W-:Y:S04]  /*0f80*/  STS.U16 [R23+0x180], R8 ;  /* 0x0001800817007388 */ /* 0x000fe80000000400 */
[----:B------:R-:W-:Y:S04]  /*0f90*/  STS.U16 [R22+0x1c0], R11 ;  /* 0x0001c00b16007388 */ /* 0x000fe80000000400 */
[----:B------:R-:W-:Y:S01]  /*0fa0*/  STS.U16 [R21+0x200], R10 ;  /* 0x0002000a15007388 */ /* 0x000fe20000000400 */
[----:B------:R-:W-:-:S03]  /*0fb0*/  IMAD.SHL.U32 R0, R0, 0x2, RZ ;  /* 0x0000000200007824 */ /* 0x000fc600078e00ff */
[----:B------:R-:W-:Y:S04]  /*0fc0*/  STS.U16 [R20+0x240], R13 ;  /* 0x0002400d14007388 */ /* 0x000fe80000000400 */
[----:B------:R-:W-:Y:S04]  /*0fd0*/  STS.U16 [R19+0x280], R12 ;  /* 0x0002800c13007388 */ /* 0x000fe80000000400 */
        /* <DEDUP_REMOVED lines=25> */
[----:B--2---:R-:W-:Y:S02]  /*1170*/  PRMT R57, RZ, 0x7610, R57 ;  /* 0x00007610ff397816 */ /* 0x004fe40000000039 */
[----:B---3--:R-:W-:Y:S01]  /*1180*/  PRMT R56, RZ, 0x7610, R56 ;  /* 0x00007610ff387816 */ /* 0x008fe20000000038 */
[----:B------:R-:W2:Y:S01]  /*1190*/  @!P2 LDG.E.U16 R58, [R2.64] ;  /* 0x0000001a023aa981 */ /* 0x000ea2000c1e1500 */
[----:B------:R-:W-:-:S03]  /*11a0*/  ISETP.GE.AND P2, PT, R38, UR17, PT ;  /* 0x0000001126007c0c */ /* 0x000fc6000bf46270 */
[----:B------:R-:W3:Y:S01]  /*11b0*/  @!P1 LDG.E.U16 R61, [R2.64+0x40] ;  /* 0x0000401a023d9981 */ /* 0x000ee2000c1e1500 */
[----:B------:R-:W-:-:S03]  /*11c0*/  ISETP.GE.AND P1, PT, R37, UR17, PT ;  /* 0x0000001125007c0c */ /* 0x000fc6000bf26270 */
[----:B------:R-:W5:Y:S01]  /*11d0*/  @!P0 LDG.E.U16 R60, [R2.64+0x80] ;  /* 0x0000801a023c8981 */ /* 0x000f62000c1e1500 */
        /* <DEDUP_REMOVED lines=12> */
[----:B------:R-:W-:Y:S02]  /*12a0*/  ISETP.GE.AND P1, PT, R30, UR17, PT ;  /* 0x000000111e007c0c */ /* 0x000fe4000bf26270 */
[----:B----4-:R-:W-:Y:S01]  /*12b0*/  PRMT R59, RZ, 0x7610, R59 ;  /* 0x00007610ff3b7816 */ /* 0x010fe2000000003b */
[----:B------:R-:W4:Y:S04]  /*12c0*/  @!P4 LDG.E.U16 R66, [R2.64+0x280] ;  /* 0x0002801a0242c981 */ /* 0x000f28000c1e1500 */
        /* <DEDUP_REMOVED lines=10> */
[----:B-----5:R-:W-:Y:S04]  /*1370*/  STS.U16 [R27+0x80], R60 ;  /* 0x0000803c1b007388 */ /* 0x020fe80000000400 */
[----:B------:R-:W-:Y:S04]  /*1380*/  STS.U16 [R26+0xc0], R63 ;  /* 0x0000c03f1a007388 */ /* 0x000fe80000000400 */
[----:B------:R-:W-:Y:S04]  /*1390*/  STS.U16 [R25+0x100], R62 ;  /* 0x0001003e19007388 */ /* 0x000fe80000000400 */
[----:B------:R-:W-:Y:S04]  /*13a0*/  STS.U16 [R24+0x140], R55 ;  /* 0x0001403718007388 */ /* 0x000fe80000000400 */
[----:B------:R-:W-:Y:S04]  /*13b0*/  STS.U16 [R23+0x180], R54 ;  /* 0x0001803617007388 */ /* 0x000fe80000000400 */
[----:B------:R-:W-:Y:S04]  /*13c0*/  STS.U16 [R22+0x1c0], R57 ;  /* 0x0001c03916007388 */ /* 0x000fe80000000400 */
[----:B------:R-:W-:Y:S04]  /*13d0*/  STS.U16 [R21+0x200], R56 ;  /* 0x0002003815007388 */ /* 0x000fe80000000400 */
[----:B----4-:R-:W-:Y:S04]  /*13e0*/  STS.U16 [R20+0x240], R59 ;  /* 0x0002403b14007388 */ /* 0x010fe80000000400 */
        /* <DEDUP_REMOVED lines=24> */
[----:B------:R-:W-:-:S05]  /*1570*/  FADD.FTZ R63, R62, R53 ;  /* 0x000000353e3f7221 */ /* 0x000fca0000010000 */
        /* <DEDUP_REMOVED lines=8> */
[----:B-----5:R-:W-:Y:S01]  /*1600*/  HADD2.F32 R84, -RZ, R60.H0_H0 ;  /* 0x2000003cff547230 */ /* 0x020fe20000004100 */
        /* <DEDUP_REMOVED lines=14> */
[----:B------:R-:W-:Y:S02]  /*16f0*/  FMUL.FTZ R63, R63, 1.4426950216293334961 ;  /* 0x3fb8aa3b3f3f7820 */ /* 0x000fe40000410000 */
[----:B------:R-:W-:-:S02]  /*1700*/  IMAD.MOV.U32 R80, RZ, RZ, 0x3e800000 ;  /* 0x3e800000ff507424 */ /* 0x000fc400078e00ff */
[----:B------:R-:W0:Y:S01]  /*1710*/  MUFU.EX2 R82, R63 ;  /* 0x0000003f00527308 */ /* 0x000e220000000800 */
[----:B------:R-:W-:Y:S02]  /*1720*/  IMAD.MOV.U32 R77, RZ, RZ, 0x3d39bf78 ;  /* 0x3d39bf78ff4d7424 */ /* 0x000fe400078e00ff */
        /* <DEDUP_REMOVED lines=27> */
.L_x_2677:
[----:B------:R-:W-:Y:S05]  /*18e0*/  BSYNC B0 ;  /* 0x0000000000007941 */ /* 0x000fea0003800000 */
.L_x_2676:
[----:B------:R-:W-:Y:S01]  /*18f0*/  HADD2.F32 R78, -RZ, R78.H0_H0 ;  /* 0x2000004eff4e7230 */ /* 0x000fe20000004100 */
[----:B------:R-:W-:Y:S01]  /*1900*/  BSSY B0, `(.L_x_2678) ;  /* 0x0000023000007945 */ /* 0x000fe20003800000 */
[----:B------:R-:W-:-:S03]  /*1910*/  FSETP.GTU.FTZ.AND P4, PT, R57, 20, PT ;  /* 0x41a000003900780b */ /* 0x000fc60003f9c000 */
[----:B------:R-:W-:Y:S01]  /*1920*/  FADD.FTZ R56, R78, R53 ;  /* 0x000000354e387221 */ /* 0x000fe20000010000 */
        /* <DEDUP_REMOVED lines=32> */
.L_x_2679:
[----:B------:R-:W-:Y:S05]  /*1b30*/  BSYNC B0 ;  /* 0x0000000000007941 */ /* 0x000fea0003800000 */
.L_x_2678:
        /* <DEDUP_REMOVED lines=38> */
.L_x_2681:
[----:B------:R-:W-:Y:S05]  /*1da0*/  BSYNC B0 ;  /* 0x0000000000007941 */ /* 0x000fea0003800000 */
.L_x_2680:
        /* <DEDUP_REMOVED lines=36> */
.L_x_2683:
[----:B------:R-:W-:Y:S05]  /*1ff0*/  BSYNC B0 ;  /* 0x0000000000007941 */ /* 0x000fea0003800000 */
.L_x_2682:
        /* <DEDUP_REMOVED lines=38> */
.L_x_2685:
[----:B------:R-:W-:Y:S05]  /*2260*/  BSYNC B0 ;  /* 0x0000000000007941 */ /* 0x000fea0003800000 */
.L_x_2684:
        /* <DEDUP_REMOVED lines=36> */
.L_x_2687:
[----:B------:R-:W-:Y:S05]  /*24b0*/  BSYNC B0 ;  /* 0x0000000000007941 */ /* 0x000fea0003800000 */
.L_x_2686:
        /* <DEDUP_REMOVED lines=38> */
.L_x_2689:
[----:B------:R-:W-:Y:S05]  /*2720*/  BSYNC B0 ;  /* 0x0000000000007941 */ /* 0x000fea0003800000 */
.L_x_2688:
[----:B------:R-:W-:Y:S01]  /*2730*/  HADD2.F32 R74, -RZ, R74.H0_H0 ;  /* 0x2000004aff4a7230 */ /* 0x000fe20000004100 */
[----:B------:R-:W-:Y:S01]  /*2740*/  BSSY B0, `(.L_x_2690) ;  /* 0x0000024000007945 */ /* 0x000fe20003800000 */
[----:B------:R-:W-:Y:S01]  /*2750*/  HADD2.F32 R94, -RZ, R68.H0_H0 ;  /* 0x20000044ff5e7230 */ /* 0x000fe20000004100 */
[----:B------:R-:W-:Y:S02]  /*2760*/  FSETP.GTU.FTZ.AND P4, PT, R67, 20, PT ;  /* 0x41a000004300780b */ /* 0x000fe40003f9c000 */
        /* <DEDUP_REMOVED lines=33> */
.L_x_2691:
[----:B------:R-:W-:Y:S05]  /*2980*/  BSYNC B0 ;  /* 0x0000000000007941 */ /* 0x000fea0003800000 */
.L_x_2690:
        /* <DEDUP_REMOVED lines=42> */
.L_x_2693:
[----:B------:R-:W-:Y:S05]  /*2c30*/  BSYNC B0 ;  /* 0x0000000000007941 */ /* 0x000fea0003800000 */
.L_x_2692:
[----:B------:R-:W-:Y:S01]  /*2c40*/  HADD2.F32 R72, -RZ, R2.H0_H0 ;  /* 0x20000002ff487230 */ /* 0x000fe20000004100 */
[----:B------:R-:W-:Y:S01]  /*2c50*/  BSSY B0, `(.L_x_2694) ;  /* 0x0000027000007945 */ /* 0x000fe20003800000 */
[----:B------:R-:W-:Y:S01]  /*2c60*/  HADD2.F32 R97, -RZ, R70.H0_H0 ;  /* 0x20000046ff617230 */ /* 0x000fe20000004100 */
[----:B------:R-:W-:Y:S01]  /*2c70*/  FSETP.GTU.FTZ.AND P3, PT, R69, 20, PT ;  /* 0x41a000004500780b */ /* 0x000fe20003f7c000 */
        /* <DEDUP_REMOVED lines=36> */
.L_x_2695:
[----:B------:R-:W-:Y:S05]  /*2ec0*/  BSYNC B0 ;  /* 0x0000000000007941 */ /* 0x000fea0003800000 */
.L_x_2694:
        /* <DEDUP_REMOVED lines=46> */
.L_x_2697:
[----:B------:R-:W-:Y:S05]  /*31b0*/  BSYNC B0 ;  /* 0x0000000000007941 */ /* 0x000fea0003800000 */
.L_x_2696:
        /* <DEDUP_REMOVED lines=33> */
.L_x_2699:
[----:B------:R-:W-:Y:S05]  /*33d0*/  BSYNC B0 ;  /* 0x0000000000007941 */ /* 0x000fea0003800000 */
.L_x_2698:
        /* <DEDUP_REMOVED lines=33> */
.L_x_2701:
[----:B------:R-:W-:Y:S05]  /*35f0*/  BSYNC B0 ;  /* 0x0000000000007941 */ /* 0x000fea0003800000 */
.L_x_2700:
        /* <DEDUP_REMOVED lines=33> */
.L_x_2703:
[----:B------:R-:W-:Y:S05]  /*3810*/  BSYNC B0 ;  /* 0x0000000000007941 */ /* 0x000fea0003800000 */
.L_x_2702:
        /* <DEDUP_REMOVED lines=33> */
.L_x_2705:
[----:B------:R-:W-:Y:S05]  /*3a30*/  BSYNC B0 ;  /* 0x0000000000007941 */ /* 0x000fea0003800000 */
.L_x_2704:
        /* <DEDUP_REMOVED lines=33> */
.L_x_2707:
[----:B------:R-:W-:Y:S05]  /*3c50*/  BSYNC B0 ;  /* 0x0000000000007941 */ /* 0x000fea0003800000 */
.L_x_2706:
        /* <DEDUP_REMOVED lines=19> */
[----:B------:R-:W-:Y:S01]  /*3d90*/  ISETP.NE.AND P0, PT, R51, RZ, PT ;  /* 0x000000ff3300720c */ /* 0x000fe20003f05270 */
[----:B------:R-:W-:Y:S01]  /*3da0*/  FMUL.FTZ R93, R96, R61 ;  /* 0x0000003d605d7220 */ /* 0x000fe20000410000 */
[----:B------:R-:W-:Y:S01]  /*3db0*/  UMOV UR6, URZ ;  /* 0x0000003f00067c82 */ /* 0x000fe20008000000 */
[----:B------:R-:W-:Y:S01]  /*3dc0*/  FMUL.FTZ R87, R6, R69 ;  /* 0x0000004506577220 */ /* 0x000fe20000410000 */
[----:B------:R-:W-:Y:S01]  /*3dd0*/  ISETP.EQ.OR P0, PT, RZ, UR5, P0 ;  /* 0x00000005ff007c0c */ /* 0x000fe20008702670 */
        /* <DEDUP_REMOVED lines=14> */
.L_x_2713:
[----:B------:R-:W-:Y:S02]  /*3ec0*/  USHF.R.S32.HI UR20, URZ, 0x1f, UR6 ;  /* 0x0000001f3f147899 */ /* 0x000fe40008011406 */
[----:B------:R-:W-:Y:S02]  /*3ed0*/  ULDC.64 UR22, c[0x0][0x188] ;  /* 0x0000620000167ab9 */ /* 0x000fe40000000a00 */
[----:B------:R-:W-:Y:S02]  /*3ee0*/  UIMAD UR21, UR20, UR22, URZ ;  /* 0x00000016141572a4 */ /* 0x000fe4000f8e023f */
[----:B------:R-:W-:Y:S02]  /*3ef0*/  UMOV UR18, UR28 ;  /* 0x0000001c00127c82 */ /* 0x000fe40008000000 */
[----:B------:R-:W-:Y:S02]  /*3f00*/  UMOV UR19, UR7 ;  /* 0x0000000700137c82 */ /* 0x000fe40008000000 */
[----:B------:R-:W-:-:S02]  /*3f10*/  UIMAD.WIDE.U32 UR18, UR6, UR22, UR18 ;  /* 0x00000016061272a5 */ /* 0x000fc4000f8e0012 */
[----:B------:R-:W-:Y:S02]  /*3f20*/  UIMAD UR22, UR6, UR23, UR21 ;  /* 0x00000017061672a4 */ /* 0x000fe4000f8e0215 */
[----:B------:R-:W-:Y:S02]  /*3f30*/  ULDC.64 UR24, c[0x0][0x220] ;  /* 0x0000880000187ab9 */ /* 0x000fe40000000a00 */
[----:B------:R-:W-:Y:S02]  /*3f40*/  ULEA UR21, UP0, UR18, UR24, 0x2 ;  /* 0x0000001812157291 */ /* 0x000fe4000f80103f */
[----:B------:R-:W-:Y:S01]  /*3f50*/  UIADD3 UR19, UR19, UR22, URZ ;  /* 0x0000001613137290 */ /* 0x000fe2000fffe03f */
[----:B0-----:R-:W0:Y:S01]  /*3f60*/  S2R R64, SR_TID.X ;  /* 0x0000000000407919 */ /* 0x001e220000002100 */
[----:B------:R-:W-:Y:S01]  /*3f70*/  ISETP.GE.U32.AND P3, PT, R47, UR17, PT ;  /* 0x000000112f007c0c */ /* 0x000fe2000bf66070 */
[----:B------:R-:W-:Y:S01]  /*3f80*/  ULDC.64 UR36, c[0x0][0x1a0] ;  /* 0x0000680000247ab9 */ /* 0x000fe20000000a00 */
[----:B-1----:R-:W-:Y:S01]  /*3f90*/  IMAD.U32 R2, RZ, RZ, UR21 ;  /* 0x00000015ff027e24 */ /* 0x002fe2000f8e00ff */
[----:B------:R-:W-:Y:S01]  /*3fa0*/  ULEA.HI.X UR18, UR18, UR25, UR19, 0x2, UP0 ;  /* 0x0000001912127291 */ /* 0x000fe200080f1413 */
[----:B------:R-:W-:Y:S01]  /*3fb0*/  ISETP.GE.U32.AND P4, PT, R116, UR17, PT ;  /* 0x0000001174007c0c */ /* 0x000fe2000bf86070 */
[----:B------:R-:W-:-:S04]  /*3fc0*/  ULDC.64 UR38, c[0x0][0x1c0] ;  /* 0x0000700000267ab9 */ /* 0x000fc80000000a00 */
[----:B------:R-:W-:-:S05]  /*3fd0*/  MOV R3, UR18 ;  /* 0x0000001200037c02 */ /* 0x000fca0008000f00 */
[----:B------:R-:W2:Y:S01]  /*3fe0*/  LDG.E R2, [R2.64] ;  /* 0x0000001a02027981 */ /* 0x000ea2000c1e1900 */
[----:B------:R-:W-:Y:S01]  /*3ff0*/  FSEL R120, R95, RZ, !P3 ;  /* 0x000000ff5f787208 */ /* 0x000fe20005800000 */
[----:B------:R-:W-:Y:S01]  /*4000*/  UIMAD UR21, UR20, UR36, URZ ;  /* 0x00000024141572a4 */ /* 0x000fe2000f8e023f */
[----:B------:R-:W-:Y:S01]  /*4010*/  ISETP.GE.U32.AND P5, PT, R115, UR17, PT ;  /* 0x0000001173007c0c */ /* 0x000fe2000bfa6070 */
[----:B------:R-:W-:Y:S01]  /*4020*/  UIMAD UR24, UR20, UR38, URZ ;  /* 0x00000026141872a4 */ /* 0x000fe2000f8e023f */
[----:B------:R-:W-:Y:S01]  /*4030*/  FSEL R119, R93, RZ, !P4 ;  /* 0x000000ff5d777208 */ /* 0x000fe20006000000 */
[----:B------:R-:W-:Y:S01]  /*4040*/  UIMAD UR37, UR6, UR37, UR21 ;  /* 0x00000025062572a4 */ /* 0x000fe2000f8e0215 */
[----:B------:R-:W-:Y:S01]  /*4050*/  ISETP.GE.U32.AND P6, PT, R114, UR17, PT ;  /* 0x0000001172007c0c */ /* 0x000fe2000bfc6070 */
[----:B------:R-:W-:Y:S01]  /*4060*/  UMOV UR18, UR8 ;  /* 0x0000000800127c82 */ /* 0x000fe20008000000 */
[----:B0-----:R-:W-:Y:S01]  /*4070*/  SHF.L.U32 R9, R64, 0x4, RZ ;  /* 0x0000000440097819 */ /* 0x001fe200000006ff */
[----:B------:R-:W-:Y:S01]  /*4080*/  UMOV UR19, UR11 ;  /* 0x0000000b00137c82 */ /* 0x000fe20008000000 */
[----:B------:R-:W-:Y:S01]  /*4090*/  FSEL R121, R96, RZ, !P5 ;  /* 0x000000ff60797208 */ /* 0x000fe20006800000 */
[----:B------:R-:W-:Y:S01]  /*40a0*/  UMOV UR20, UR30 ;  /* 0x0000001e00147c82 */ /* 0x000fe20008000000 */
[----:B------:R-:W-:Y:S01]  /*40b0*/  ISETP.GE.U32.AND P2, PT, R9, UR17, PT ;  /* 0x0000001109007c0c */ /* 0x000fe2000bf46070 */
[----:B------:R-:W-:Y:S01]  /*40c0*/  UMOV UR21, UR13 ;  /* 0x0000000d00157c82 */ /* 0x000fe20008000000 */
[----:B------:R-:W-:Y:S01]  /*40d0*/  ISETP.GE.U32.AND P1, PT, R113, UR17, PT ;  /* 0x0000001171007c0c */ /* 0x000fe2000bf26070 */
[----:B------:R-:W-:Y:S01]  /*40e0*/  UIMAD.WIDE.U32 UR18, UR6, UR36, UR18 ;  /* 0x00000024061272a5 */ /* 0x000fe2000f8e0012 */
[----:B------:R-:W-:Y:S01]  /*40f0*/  FSEL R103, R94, RZ, !P2 ;  /* 0x000000ff5e677208 */ /* 0x000fe20005000000 */
[----:B------:R-:W-:Y:S01]  /*4100*/  UIMAD.WIDE.U32 UR22, UR6, UR38, UR20 ;  /* 0x00000026061672a5 */ /* 0x000fe2000f8e0014 */
[----:B------:R-:W-:Y:S01]  /*4110*/  FSEL R123, R92, RZ, !P6 ;  /* 0x000000ff5c7b7208 */ /* 0x000fe20007000000 */
[----:B------:R-:W-:Y:S01]  /*4120*/  UIMAD UR38, UR6, UR39, UR24 ;  /* 0x00000027062672a4 */ /* 0x000fe2000f8e0218 */
[----:B------:R-:W-:Y:S01]  /*4130*/  FSEL R125, R97, RZ, !P1 ;  /* 0x000000ff617d7208 */ /* 0x000fe20004800000 */
[----:B------:R-:W-:-:S02]  /*4140*/  ULDC.64 UR20, c[0x0][0x228] ;  /* 0x00008a0000147ab9 */ /* 0x000fc40000000a00 */
[----:B------:R-:W-:Y:S02]  /*4150*/  ULDC.64 UR24, c[0x0][0x230] ;  /* 0x00008c0000187ab9 */ /* 0x000fe40000000a00 */
[----:B------:R-:W-:Y:S02]  /*4160*/  ULEA UR36, UP0, UR18, UR20, 0x2 ;  /* 0x0000001412247291 */ /* 0x000fe4000f80103f */
[----:B------:R-:W-:Y:S02]  /*4170*/  ULEA UR24, UP1, UR22, UR24, 0x2 ;  /* 0x0000001816187291 */ /* 0x000fe4000f82103f */
[----:B------:R-:W-:Y:S02]  /*4180*/  UIADD3 UR20, UR23, UR38, URZ ;  /* 0x0000002617147290 */ /* 0x000fe4000fffe03f */
[----:B------:R-:W-:Y:S02]  /*4190*/  UIADD3 UR19, UR19, UR37, URZ ;  /* 0x0000002513137290 */ /* 0x000fe4000fffe03f */
[----:B------:R-:W-:Y:S01]  /*41a0*/  ULEA.HI.X UR25, UR22, UR25, UR20, 0x2, UP1 ;  /* 0x0000001916197291 */ /* 0x000fe200088f1414 */
[----:B------:R-:W-:Y:S01]  /*41b0*/  HFMA2.MMA R13, -RZ, RZ, 0, 0 ;  /* 0x00000000ff0d7435 */ /* 0x000fe200000001ff */
[----:B------:R-:W-:Y:S01]  /*41c0*/  ULEA.HI.X UR21, UR18, UR21, UR19, 0x2, UP0 ;  /* 0x0000001512157291 */ /* 0x000fe200080f1413 */
[----:B------:R-:W-:Y:S01]  /*41d0*/  IMAD.MOV.U32 R12, RZ, RZ, 0x3f800000 ;  /* 0x3f800000ff0c7424 */ /* 0x000fe200078e00ff */
[----:B------:R-:W-:-:S07]  /*41e0*/  MOV R153, UR6 ;  /* 0x0000000600997c02 */ /* 0x000fce0008000f00 */
[----:B------:R-:W-:Y:S01]  /*41f0*/  @!P0 LDS.64 R12, [R153.X8+0x10d0] ;  /* 0x0010d000990c8984 */ /* 0x000fe20000008a00 */
[----:B--2---:R-:W-:-:S04]  /*4200*/  FMUL.FTZ R4, R2, 1.4426950216293334961 ;  /* 0x3fb8aa3b02047820 */ /* 0x004fc80000410000 */
[C---:B------:R-:W-:Y:S02]  /*4210*/  FMUL.FTZ R5, R4.reuse, R63 ;  /* 0x0000003f04057220 */ /* 0x040fe40000410000 */
[C---:B------:R-:W-:Y:S02]  /*4220*/  FMUL.FTZ R6, R4.reuse, R62 ;  /* 0x0000003e04067220 */ /* 0x040fe40000410000 */
[C---:B------:R-:W-:Y:S02]  /*4230*/  FMUL.FTZ R7, R4.reuse, R61 ;  /* 0x0000003d04077220 */ /* 0x040fe40000410000 */
[----:B------:R-:W0:Y:S01]  /*4240*/  MUFU.EX2 R5, R5 ;  /* 0x0000000500057308 */ /* 0x000e220000000800 */
[C---:B------:R-:W-:Y:S02]  /*4250*/  FMUL.FTZ R9, R4.reuse, R57 ;  /* 0x0000003904097220 */ /* 0x040fe40000410000 */
[C---:B------:R-:W-:Y:S02]  /*4260*/  FMUL.FTZ R8, R4.reuse, R60 ;  /* 0x0000003c04087220 */ /* 0x040fe40000410000 */
[----:B------:R-:W-:-:S02]  /*4270*/  FMUL.FTZ R2, R4, R59 ;  /* 0x0000003b04027220 */ /* 0x000fc40000410000 */
[C---:B------:R-:W-:Y:S01]  /*4280*/  FMUL.FTZ R3, R4.reuse, R58 ;  /* 0x0000003a04037220 */ /* 0x040fe20000410000 */
[----:B------:R-:W1:Y:S01]  /*4290*/  MUFU.EX2 R6, R6 ;  /* 0x0000000600067308 */ /* 0x000e620000000800 */
[----:B------:R-:W-:-:S07]  /*42a0*/  FMUL.FTZ R10, R4, R56 ;  /* 0x00000038040a7220 */ /* 0x000fce0000410000 */
[----:B------:R-:W2:Y:S01]  /*42b0*/  MUFU.EX2 R7, R7 ;  /* 0x0000000700077308 */ /* 0x000ea20000000800 */
[----:B0-----:R-:W-:Y:S01]  /*42c0*/  FSEL R118, R5, 1, !P2 ;  /* 0x3f80000005767808 */ /* 0x001fe20005000000 */
[----:B------:R-:W-:Y:S01]  /*42d0*/  FMUL.FTZ R5, R4, R55 ;  /* 0x0000003704057220 */ /* 0x000fe20000410000 */
[----:B------:R-:W-:-:S04]  /*42e0*/  ISETP.GE.U32.AND P2, PT, R112, UR17, PT ;  /* 0x0000001170007c0c */ /* 0x000fc8000bf46070 */
[----:B------:R-:W-:Y:S01]  /*42f0*/  FSEL R127, R91, RZ, !P2 ;  /* 0x000000ff5b7f7208 */ /* 0x000fe20005000000 */
[----:B------:R-:W0:Y:S01]  /*4300*/  MUFU.EX2 R9, R9 ;  /* 0x0000000900097308 */ /* 0x000e220000000800 */
[----:B-1----:R-:W-:Y:S01]  /*4310*/  FSEL R117, R6, 1, !P3 ;  /* 0x3f80000006757808 */ /* 0x002fe20005800000 */
[----:B------:R-:W-:Y:S01]  /*4320*/  FMUL.FTZ R6, R4, R54 ;  /* 0x0000003604067220 */ /* 0x000fe20000410000 */
[----:B------:R-:W-:-:S04]  /*4330*/  ISETP.GE.U32.AND P3, PT, R111, UR17, PT ;  /* 0x000000116f007c0c */ /* 0x000fc8000bf66070 */
[----:B------:R-:W-:Y:S01]  /*4340*/  FSEL R129, R98, RZ, !P3 ;  /* 0x000000ff62817208 */ /* 0x000fe20005800000 */
[----:B------:R-:W1:Y:S01]  /*4350*/  MUFU.EX2 R8, R8 ;  /* 0x0000000800087308 */ /* 0x000e620000000800 */
[----:B--2---:R-:W-:Y:S01]  /*4360*/  FSEL R122, R7, 1, !P4 ;  /* 0x3f800000077a7808 */ /* 0x004fe20006000000 */
[----:B------:R-:W-:Y:S01]  /*4370*/  FFMA.FTZ R7, R103, R117, R120 ;  /* 0x0000007567077223 */ /* 0x000fe20000010078 */
[----:B------:R-:W-:-:S03]  /*4380*/  ISETP.GE.U32.AND P4, PT, R110, UR17, PT ;  /* 0x000000116e007c0c */ /* 0x000fc6000bf86070 */
[----:B------:R-:W-:Y:S01]  /*4390*/  FFMA.FTZ R7, R122, R7, R119 ;  /* 0x000000077a077223 */ /* 0x000fe20000010077 */
[----:B------:R-:W-:Y:S01]  /*43a0*/  FSEL R131, R90, RZ, !P4 ;  /* 0x000000ff5a837208 */ /* 0x000fe20006000000 */
[----:B------:R-:W2:Y:S01]  /*43b0*/  MUFU.EX2 R2, R2 ;  /* 0x0000000200027308 */ /* 0x000ea20000000800 */
[----:B0-----:R-:W-:Y:S01]  /*43c0*/  FSEL R130, R9, 1, !P2 ;  /* 0x3f80000009827808 */ /* 0x001fe20005000000 */
[----:B------:R-:W-:Y:S01]  /*43d0*/  FMUL.FTZ R9, R118, R117 ;  /* 0x0000007576097220 */ /* 0x000fe20000410000 */
[----:B------:R-:W-:-:S03]  /*43e0*/  ISETP.GE.U32.AND P2, PT, R106, UR17, PT ;  /* 0x000000116a007c0c */ /* 0x000fc6000bf46070 */
[----:B------:R-:W-:Y:S01]  /*43f0*/  FMUL.FTZ R9, R122, R9 ;  /* 0x000000097a097220 */ /* 0x000fe20000410000 */
[----:B------:R-:W-:Y:S01]  /*4400*/  FSEL R139, R88, RZ, !P2 ;  /* 0x000000ff588b7208 */ /* 0x000fe20005000000 */
[----:B------:R-:W0:Y:S01]  /*4410*/  MUFU.EX2 R3, R3 ;  /* 0x0000000300037308 */ /* 0x000e220000000800 */
[----:B-1----:R-:W-:Y:S02]  /*4420*/  FSEL R124, R8, 1, !P5 ;  /* 0x3f800000087c7808 */ /* 0x002fe40006800000 */
[----:B------:R-:W-:-:S03]  /*4430*/  ISETP.GE.U32.AND P5, PT, R109, UR17, PT ;  /* 0x000000116d007c0c */ /* 0x000fc6000bfa6070 */
[----:B------:R-:W-:Y:S01]  /*4440*/  FFMA.FTZ R7, R124, R7, R121 ;  /* 0x000000077c077223 */ /* 0x000fe20000010079 */
[----:B------:R-:W-:Y:S01]  /*4450*/  FSEL R133, R99, RZ, !P5 ;  /* 0x000000ff63857208 */ /* 0x000fe20006800000 */
[----:B------:R-:W1:Y:S01]  /*4460*/  MUFU.EX2 R5, R5 ;  /* 0x0000000500057308 */ /* 0x000e620000000800 */
[----:B--2---:R-:W-:Y:S01]  /*4470*/  FSEL R126, R2, 1, !P6 ;  /* 0x3f800000027e7808 */ /* 0x004fe20007000000 */
[----:B------:R-:W-:Y:S01]  /*4480*/  FMUL.FTZ R2, R4, R65 ;  /* 0x0000004104027220 */ /* 0x000fe20000410000 */
[----:B------:R-:W-:Y:S01]  /*4490*/  ISETP.GE.U32.AND P6, PT, R108, UR17, PT ;  /* 0x000000116c007c0c */ /* 0x000fe2000bfc6070 */
[----:B------:R-:W-:Y:S02]  /*44a0*/  FMUL.FTZ R9, R124, R9 ;  /* 0x000000097c097220 */ /* 0x000fe40000410000 */
[----:B------:R-:W-:Y:S01]  /*44b0*/  FFMA.FTZ R7, R126, R7, R123 ;  /* 0x000000077e077223 */ /* 0x000fe2000001007b */
[----:B------:R-:W-:Y:S01]  /*44c0*/  FSEL R135, R89, RZ, !P6 ;  /* 0x000000ff59877208 */ /* 0x000fe20007000000 */
[----:B------:R-:W2:Y:S01]  /*44d0*/  MUFU.EX2 R10, R10 ;  /* 0x0000000a000a7308 */ /* 0x000ea20000000800 */
[----:B0-----:R-:W-:Y:S01]  /*44e0*/  FSEL R128, R3, 1, !P1 ;  /* 0x3f80000003807808 */ /* 0x001fe20004800000 */
[----:B------:R-:W-:Y:S01]  /*44f0*/  FMUL.FTZ R3, R4, R66 ;  /* 0x0000004204037220 */ /* 0x000fe20000410000 */
[----:B------:R-:W-:Y:S01]  /*4500*/  ISETP.GE.U32.AND P1, PT, R107, UR17, PT ;  /* 0x000000116b007c0c */ /* 0x000fe2000bf26070 */
[----:B------:R-:W-:-:S02]  /*4510*/  FMUL.FTZ R9, R126, R9 ;  /* 0x000000097e097220 */ /* 0x000fc40000410000 */
[----:B------:R-:W-:Y:S01]  /*4520*/  FFMA.FTZ R7, R128, R7, R125 ;  /* 0x0000000780077223 */ /* 0x000fe2000001007d */
[----:B------:R-:W-:Y:S01]  /*4530*/  FSEL R137, R100, RZ, !P1 ;  /* 0x000000ff64897208 */ /* 0x000fe20004800000 */
[----:B------:R-:W0:Y:S01]  /*4540*/  MUFU.EX2 R6, R6 ;  /* 0x0000000600067308 */ /* 0x000e220000000800 */
[----:B-1----:R-:W-:Y:S01]  /*4550*/  FSEL R134, R5, 1, !P4 ;  /* 0x3f80000005867808 */ /* 0x002fe20006000000 */
[----:B------:R-:W-:Y:S01]  /*4560*/  FMUL.FTZ R5, R4, R67 ;  /* 0x0000004304057220 */ /* 0x000fe20000410000 */
[----:B------:R-:W-:Y:S01]  /*4570*/  ISETP.GE.U32.AND P4, PT, R104, UR17, PT ;  /* 0x0000001168007c0c */ /* 0x000fe2000bf86070 */
[----:B------:R-:W-:Y:S02]  /*4580*/  FMUL.FTZ R9, R128, R9 ;  /* 0x0000000980097220 */ /* 0x000fe40000410000 */
[----:B------:R-:W-:Y:S01]  /*4590*/  FFMA.FTZ R8, R130, R7, R127 ;  /* 0x0000000782087223 */ /* 0x000fe2000001007f */
[----:B------:R-:W-:Y:S01]  /*45a0*/  FSEL R143, R87, RZ, !P4 ;  /* 0x000000ff578f7208 */ /* 0x000fe20006000000 */
[----:B------:R-:W1:Y:S01]  /*45b0*/  MUFU.EX2 R2, R2 ;  /* 0x0000000200027308 */ /* 0x000e620000000800 */
[----:B--2---:R-:W-:Y:S01]  /*45c0*/  FSEL R132, R10, 1, !P3 ;  /* 0x3f8000000a847808 */ /* 0x004fe20005800000 */
[----:B------:R-:W-:Y:S01]  /*45d0*/  FMUL.FTZ R9, R130, R9 ;  /* 0x0000000982097220 */ /* 0x000fe20000410000 */
[----:B------:R-:W-:Y:S01]  /*45e0*/  ISETP.GE.U32.AND P3, PT, R105, UR17, PT ;  /* 0x0000001169007c0c */ /* 0x000fe2000bf66070 */
[----:B------:R-:W-:-:S02]  /*45f0*/  FMUL.FTZ R7, R4, R69 ;  /* 0x0000004504077220 */ /* 0x000fc40000410000 */
[----:B------:R-:W-:Y:S01]  /*4600*/  FFMA.FTZ R8, R132, R8, R129 ;  /* 0x0000000884087223 */ /* 0x000fe20000010081 */
[----:B------:R-:W-:Y:S01]  /*4610*/  FSEL R141, R101, RZ, !P3 ;  /* 0x000000ff658d7208 */ /* 0x000fe20005800000 */
[----:B------:R-:W2:Y:S01]  /*4620*/  MUFU.EX2 R3, R3 ;  /* 0x0000000300037308 */ /* 0x000ea20000000800 */
[----:B0-----:R-:W-:Y:S01]  /*4630*/  FSEL R136, R6, 1, !P5 ;  /* 0x3f80000006887808 */ /* 0x001fe20006800000 */
[----:B------:R-:W-:Y:S01]  /*4640*/  FMUL.FTZ R6, R4, R68 ;  /* 0x0000004404067220 */ /* 0x000fe20000410000 */
[----:B------:R-:W-:Y:S01]  /*4650*/  ISETP.GE.U32.AND P5, PT, R46, UR17, PT ;  /* 0x000000112e007c0c */ /* 0x000fe2000bfa6070 */
[----:B------:R-:W-:Y:S02]  /*4660*/  FMUL.FTZ R9, R132, R9 ;  /* 0x0000000984097220 */ /* 0x000fe40000410000 */
[----:B------:R-:W-:Y:S01]  /*4670*/  FFMA.FTZ R8, R134, R8, R131 ;  /* 0x0000000886087223 */ /* 0x000fe20000010083 */
[----:B------:R-:W-:Y:S01]  /*4680*/  FSEL R145, R102, RZ, !P5 ;  /* 0x000000ff66917208 */ /* 0x000fe20006800000 */
[----:B------:R-:W0:Y:S01]  /*4690*/  MUFU.EX2 R5, R5 ;  /* 0x0000000500057308 */ /* 0x000e220000000800 */
[----:B------:R-:W-:Y:S01]  /*46a0*/  FMUL.FTZ R4, R4, R70 ;  /* 0x0000004604047220 */ /* 0x000fe20000410000 */
[----:B-1----:R-:W-:Y:S01]  /*46b0*/  FSEL R138, R2, 1, !P6 ;  /* 0x3f800000028a7808 */ /* 0x002fe20007000000 */
[----:B------:R-:W-:-:S02]  /*46c0*/  FMUL.FTZ R9, R134, R9 ;  /* 0x0000000986097220 */ /* 0x000fc40000410000 */
[C---:B------:R-:W-:Y:S02]  /*46d0*/  FFMA.FTZ R8, R136.reuse, R8, R133 ;  /* 0x0000000888087223 */ /* 0x040fe40000010085 */
[----:B------:R-:W-:Y:S01]  /*46e0*/  FMUL.FTZ R9, R136, R9 ;  /* 0x0000000988097220 */ /* 0x000fe20000410000 */
[----:B------:R-:W1:Y:S01]  /*46f0*/  MUFU.EX2 R6, R6 ;  /* 0x0000000600067308 */ /* 0x000e620000000800 */
[----:B--2---:R-:W-:Y:S01]  /*4700*/  FSEL R140, R3, 1, !P1 ;  /* 0x3f800000038c7808 */ /* 0x004fe20004800000 */
[----:B------:R-:W-:Y:S01]  /*4710*/  FFMA.FTZ R8, R138, R8, R135 ;  /* 0x000000088a087223 */ /* 0x000fe20000010087 */
[----:B------:R-:W-:Y:S01]  /*4720*/  ISETP.GE.AND P1, PT, R52, 0x1, PT ;  /* 0x000000013400780c */ /* 0x000fe20003f26270 */
[----:B------:R-:W-:Y:S02]  /*4730*/  FMUL.FTZ R9, R138, R9 ;  /* 0x000000098a097220 */ /* 0x000fe40000410000 */
[C---:B------:R-:W-:Y:S02]  /*4740*/  FFMA.FTZ R8, R140.reuse, R8, R137 ;  /* 0x000000088c087223 */ /* 0x040fe40000010089 */
[----:B------:R-:W2:Y:S01]  /*4750*/  MUFU.EX2 R7, R7 ;  /* 0x0000000700077308 */ /* 0x000ea20000000800 */
[----:B0-----:R-:W-:Y:S01]  /*4760*/  FSEL R142, R5, 1, !P2 ;  /* 0x3f800000058e7808 */ /* 0x001fe20005000000 */
[----:B------:R-:W-:Y:S01]  /*4770*/  FMUL.FTZ R9, R140, R9 ;  /* 0x000000098c097220 */ /* 0x000fe20000410000 */
[----:B------:R-:W-:-:S03]  /*4780*/  MOV R5, UR25 ;  /* 0x0000001900057c02 */ /* 0x000fc60008000f00 */
[----:B------:R-:W-:Y:S02]  /*4790*/  FFMA.FTZ R8, R142, R8, R139 ;  /* 0x000000088e087223 */ /* 0x000fe4000001008b */
[----:B------:R-:W0:Y:S01]  /*47a0*/  MUFU.EX2 R4, R4 ;  /* 0x0000000400047308 */ /* 0x000e220000000800 */
[----:B-1----:R-:W-:Y:S01]  /*47b0*/  FSEL R144, R6, 1, !P3 ;  /* 0x3f80000006907808 */ /* 0x002fe20005800000 */
[----:B------:R-:W-:Y:S01]  /*47c0*/  FMUL.FTZ R9, R142, R9 ;  /* 0x000000098e097220 */ /* 0x000fe20000410000 */
[----:B--2---:R-:W-:-:S03]  /*47d0*/  FSEL R146, R7, 1, !P4 ;  /* 0x3f80000007927808 */ /* 0x004fc60006000000 */
[----:B------:R-:W-:Y:S01]  /*47e0*/  FFMA.FTZ R8, R144, R8, R141 ;  /* 0x0000000890087223 */ /* 0x000fe2000001008d */
[----:B------:R-:W-:Y:S01]  /*47f0*/  ISETP.NE.AND P2, PT, R52, 0x1f, PT ;  /* 0x0000001f3400780c */ /* 0x000fe20003f45270 */
[----:B------:R-:W-:Y:S01]  /*4800*/  FMUL.FTZ R9, R144, R9 ;  /* 0x0000000990097220 */ /* 0x000fe20000410000 */
[----:B------:R-:W-:Y:S01]  /*4810*/  MOV R6, UR36 ;  /* 0x0000002400067c02 */ /* 0x000fe20008000f00 */
[C---:B------:R-:W-:Y:S02]  /*4820*/  FFMA.FTZ R8, R146.reuse, R8, R143 ;  /* 0x0000000892087223 */ /* 0x040fe4000001008f */
[----:B------:R-:W-:Y:S01]  /*4830*/  FMUL.FTZ R9, R146, R9 ;  /* 0x0000000992097220 */ /* 0x000fe20000410000 */
[----:B0-----:R-:W-:Y:S01]  /*4840*/  FSEL R148, R4, 1, !P5 ;  /* 0x3f80000004947808 */ /* 0x001fe20006800000 */
[----:B------:R-:W-:Y:S02]  /*4850*/  IMAD.U32 R4, RZ, RZ, UR24 ;  /* 0x00000018ff047e24 */ /* 0x000fe4000f8e00ff */
[----:B------:R-:W-:-:S02]  /*4860*/  IMAD.U32 R7, RZ, RZ, UR21 ;  /* 0x00000015ff077e24 */ /* 0x000fc4000f8e00ff */
[C---:B------:R-:W-:Y:S01]  /*4870*/  FFMA.FTZ R3, R148.reuse, R8, R145 ;  /* 0x0000000894037223 */ /* 0x040fe20000010091 */
[----:B------:R0:W5:Y:S01]  /*4880*/  LDG.E R147, [R4.64] ;  /* 0x0000001a04937981 */ /* 0x000162000c1e1900 */
[----:B------:R-:W-:-:S03]  /*4890*/  FMUL.FTZ R2, R148, R9 ;  /* 0x0000000994027220 */ /* 0x000fc60000410000 */
[----:B------:R-:W1:Y:S04]  /*48a0*/  SHFL.UP PT, R8, R3, 0x1, RZ ;  /* 0x0420000003087989 */ /* 0x000e6800000e00ff */
[----:B------:R-:W2:Y:S04]  /*48b0*/  SHFL.UP PT, R9, R2, 0x1, RZ ;  /* 0x0420000002097989 */ /* 0x000ea800000e00ff */
[----:B------:R3:W5:Y:S01]  /*48c0*/  LDG.E R150, [R6.64] ;  /* 0x0000001a06967981 */ /* 0x000762000c1e1900 */
[C---:B-1----:R-:W-:Y:S02]  /*48d0*/  @P1 FFMA.FTZ R3, R2.reuse, R8, R3 ;  /* 0x0000000802031223 */ /* 0x042fe40000010003 */
[----:B--2---:R-:W-:-:S03]  /*48e0*/  @P1 FMUL.FTZ R2, R2, R9 ;  /* 0x0000000902021220 */ /* 0x004fc60000410000 */
[----:B------:R-:W1:Y:S04]  /*48f0*/  SHFL.UP PT, R8, R3, 0x2, RZ ;  /* 0x0440000003087989 */ /* 0x000e6800000e00ff */
[----:B------:R-:W2:Y:S01]  /*4900*/  SHFL.UP PT, R9, R2, 0x2, RZ ;  /* 0x0440000002097989 */ /* 0x000ea200000e00ff */
[----:B------:R-:W-:-:S13]  /*4910*/  ISETP.GE.AND P1, PT, R52, 0x2, PT ;  /* 0x000000023400780c */ /* 0x000fda0003f26270 */
[C---:B-1----:R-:W-:Y:S02]  /*4920*/  @P1 FFMA.FTZ R3, R2.reuse, R8, R3 ;  /* 0x0000000802031223 */ /* 0x042fe40000010003 */
[----:B--2---:R-:W-:-:S03]  /*4930*/  @P1 FMUL.FTZ R2, R2, R9 ;  /* 0x0000000902021220 */ /* 0x004fc60000410000 */
[----:B------:R-:W1:Y:S04]  /*4940*/  SHFL.UP PT, R8, R3, 0x4, RZ ;  /* 0x0480000003087989 */ /* 0x000e6800000e00ff */
[----:B------:R-:W2:Y:S01]  /*4950*/  SHFL.UP PT, R9, R2, 0x4, RZ ;  /* 0x0480000002097989 */ /* 0x000ea200000e00ff */
[----:B------:R-:W-:-:S13]  /*4960*/  ISETP.GE.AND P1, PT, R52, 0x4, PT ;  /* 0x000000043400780c */ /* 0x000fda0003f26270 */
[C---:B-1----:R-:W-:Y:S02]  /*4970*/  @P1 FFMA.FTZ R3, R2.reuse, R8, R3 ;  /* 0x0000000802031223 */ /* 0x042fe40000010003 */
[----:B--2---:R-:W-:-:S03]  /*4980*/  @P1 FMUL.FTZ R2, R2, R9 ;  /* 0x0000000902021220 */ /* 0x004fc60000410000 */
[----:B0-----:R-:W0:Y:S04]  /*4990*/  SHFL.UP PT, R4, R3, 0x8, RZ ;  /* 0x0500000003047989 */ /* 0x001e2800000e00ff */
[----:B------:R-:W1:Y:S01]  /*49a0*/  SHFL.UP PT, R5, R2, 0x8, RZ ;  /* 0x0500000002057989 */ /* 0x000e6200000e00ff */
[----:B------:R-:W-:-:S13]  /*49b0*/  ISETP.GE.AND P1, PT, R52, 0x8, PT ;  /* 0x000000083400780c */ /* 0x000fda0003f26270 */
[C---:B0-----:R-:W-:Y:S02]  /*49c0*/  @P1 FFMA.FTZ R3, R2.reuse, R4, R3 ;  /* 0x0000000402031223 */ /* 0x041fe40000010003 */
[----:B-1----:R-:W-:-:S03]  /*49d0*/  @P1 FMUL.FTZ R2, R2, R5 ;  /* 0x0000000502021220 */ /* 0x002fc60000410000 */
[----:B------:R-:W0:Y:S04]  /*49e0*/  SHFL.UP PT, R4, R3, 0x10, RZ ;  /* 0x0600000003047989 */ /* 0x000e2800000e00ff */
[----:B------:R-:W1:Y:S01]  /*49f0*/  SHFL.UP PT, R5, R2, 0x10, RZ ;  /* 0x0600000002057989 */ /* 0x000e6200000e00ff */
[----:B------:R-:W-:-:S13]  /*4a00*/  ISETP.GE.AND P1, PT, R52, 0x10, PT ;  /* 0x000000103400780c */ /* 0x000fda0003f26270 */
[C---:B0-----:R-:W-:Y:S02]  /*4a10*/  @P1 FFMA.FTZ R3, R2.reuse, R4, R3 ;  /* 0x0000000402031223 */ /* 0x041fe40000010003 */
[----:B-1----:R-:W-:-:S05]  /*4a20*/  @P1 FMUL.FTZ R2, R2, R5 ;  /* 0x0000000502021220 */ /* 0x002fca0000410000 */
[----:B------:R0:W-:Y:S04]  /*4a30*/  @!P2 STS.64 [R50.X8+0x1090], R2 ;  /* 0x001090023200a388 */ /* 0x0001e80000008a00 */
[----:B------:R-:W-:Y:S06]  /*4a40*/  BAR.SYNC.DEFER_BLOCKING 0x0 ;  /* 0x0000000000007b1d */ /* 0x000fec0000010000 */
[----:B---3--:R-:W1:Y:S04]  /*4a50*/  LDS.128 R4, [0x1090] ;  /* 0x00109000ff047984 */ /* 0x008e680000000c00 */
[----:B------:R-:W2:Y:S01]  /*4a60*/  LDS.128 R8, [0x10a0] ;  /* 0x0010a000ff087984 */ /* 0x000ea20000000c00 */
[----:B0-----:R-:W-:-:S03]  /*4a70*/  SHF.R.U32.HI R50, RZ, 0x5, R64 ;  /* 0x00000005ff327819 */ /* 0x001fc60000011640 */
[----:B------:R-:W0:Y:S04]  /*4a80*/  SHFL.UP PT, R149, R2, 0x1, RZ ;  /* 0x0420000002957989 */ /* 0x000e2800000e00ff */
[----:B------:R-:W3:Y:S01]  /*4a90*/  SHFL.UP PT, R152, R3, 0x1, RZ ;  /* 0x0420000003987989 */ /* 0x000ee200000e00ff */
[C---:B------:R-:W-:Y:S02]  /*4aa0*/  ISETP.NE.AND P3, PT, R50.reuse, RZ, PT ;  /* 0x000000ff3200720c */ /* 0x040fe40003f65270 */
[----:B------:R-:W-:Y:S02]  /*4ab0*/  ISETP.NE.AND P1, PT, R50, 0x2, PT ;  /* 0x000000023200780c */ /* 0x000fe40003f25270 */
[----:B------:R-:W-:Y:S02]  /*4ac0*/  ISETP.NE.AND P4, PT, R52, RZ, P3 ;  /* 0x000000ff3400720c */ /* 0x000fe40001f85270 */
[----:B------:R-:W-:Y:S01]  /*4ad0*/  ISETP.NE.AND P2, PT, R50, 0x3, PT ;  /* 0x000000033200780c */ /* 0x000fe20003f45270 */
[----:B------:R-:W-:Y:S01]  /*4ae0*/  BSSY B0, `(.L_x_2709) ;  /* 0x0000018000007945 */ /* 0x000fe20003800000 */
[----:B-1----:R-:W-:-:S02]  /*4af0*/  FMUL.FTZ R151, R4, R6 ;  /* 0x0000000604977220 */ /* 0x002fc40000410000 */
[----:B------:R-:W-:-:S03]  /*4b00*/  FFMA.FTZ R6, R5, R6, R7 ;  /* 0x0000000605067223 */ /* 0x000fc60000010007 */
[C---:B------:R-:W-:Y:S01]  /*4b10*/  FSEL R4, R151.reuse, R4, !P1 ;  /* 0x0000000497047208 */ /* 0x040fe20004800000 */
[-C--:B--2---:R-:W-:Y:S01]  /*4b20*/  FMUL.FTZ R151, R151, R8.reuse ;  /* 0x0000000897977220 */ /* 0x084fe20000410000 */
[C---:B------:R-:W-:Y:S01]  /*4b30*/  FSEL R5, R6.reuse, R5, !P1 ;  /* 0x0000000506057208 */ /* 0x040fe20004800000 */
[----:B------:R-:W-:-:S03]  /*4b40*/  FFMA.FTZ R8, R6, R8, R9 ;  /* 0x0000000806087223 */ /* 0x000fc60000010009 */
[----:B------:R-:W-:Y:S02]  /*4b50*/  FSEL R4, R151, R4, !P2 ;  /* 0x0000000497047208 */ /* 0x000fe40005000000 */
[----:B------:R-:W-:-:S03]  /*4b60*/  FSEL R5, R8, R5, !P2 ;  /* 0x0000000508057208 */ /* 0x000fc60005000000 */
[C---:B0-----:R-:W-:Y:S02]  /*4b70*/  @P4 FMUL.FTZ R4, R149.reuse, R4 ;  /* 0x0000000495044220 */ /* 0x041fe40000410000 */
[----:B---3--:R-:W-:Y:S01]  /*4b80*/  @P4 FFMA.FTZ R5, R149, R5, R152 ;  /* 0x0000000595054223 */ /* 0x008fe20000010098 */
[----:B------:R-:W-:Y:S01]  /*4b90*/  @P3 MOV R2, R12 ;  /* 0x0000000c00023202 */ /* 0x000fe20000000f00 */
[C---:B------:R-:W-:Y:S01]  /*4ba0*/  FFMA.FTZ R11, R10.reuse, R8, R11 ;  /* 0x000000080a0b7223 */ /* 0x040fe2000001000b */
[----:B------:R-:W-:Y:S01]  /*4bb0*/  @P3 MOV R149, R4 ;  /* 0x0000000400953202 */ /* 0x000fe20000000f00 */
[----:B------:R-:W-:Y:S01]  /*4bc0*/  FMUL.FTZ R10, R10, R151 ;  /* 0x000000970a0a7220 */ /* 0x000fe20000410000 */
[----:B------:R-:W-:Y:S01]  /*4bd0*/  @P3 MOV R152, R5 ;  /* 0x0000000500983202 */ /* 0x000fe20000000f00 */
[----:B------:R-:W-:Y:S01]  /*4be0*/  @P3 IMAD.MOV.U32 R3, RZ, RZ, R13 ;  /* 0x000000ffff033224 */ /* 0x000fe200078e000d */
[----:B------:R-:W-:Y:S05]  /*4bf0*/  @P3 BRA `(.L_x_2710) ;  /* 0x0000006000003947 */ /* 0x000fea0003800000 */
[----:B------:R-:W-:Y:S01]  /*4c00*/  ISETP.NE.AND P1, PT, R52, RZ, PT ;  /* 0x000000ff3400720c */ /* 0x000fe20003f25270 */
[----:B------:R-:W-:-:S02]  /*4c10*/  FMUL.FTZ R2, R10, R12 ;  /* 0x0000000c0a027220 */ /* 0x000fc40000410000 */
[----:B------:R-:W-:-:S10]  /*4c20*/  FFMA.FTZ R3, R10, R13, R11 ;  /* 0x0000000d0a037223 */ /* 0x000fd4000001000b */
[----:B------:R0:W-:Y:S01]  /*4c30*/  @!P1 STS.64 [0x10b8], R12 ;  /* 0x0010b80cff009388 */ /* 0x0001e20000000a00 */
[----:B------:R-:W-:Y:S01]  /*4c40*/  @!P1 MOV R149, R12 ;  /* 0x0000000c00959202 */ /* 0x000fe20000000f00 */
[----:B------:R-:W-:Y:S02]  /*4c50*/  @!P1 IMAD.MOV.U32 R152, RZ, RZ, R13 ;  /* 0x000000ffff989224 */ /* 0x000fe400078e000d */
.L_x_2710:
[----:B------:R-:W-:Y:S05]  /*4c60*/  BSYNC B0 ;  /* 0x0000000000007941 */ /* 0x000fea0003800000 */
.L_x_2709:
[----:B------:R-:W-:Y:S01]  /*4c70*/  BAR.SYNC.DEFER_BLOCKING 0x0 ;  /* 0x0000000000007b1d */ /* 0x000fe20000010000 */
[----:B------:R-:W-:Y:S01]  /*4c80*/  ISETP.NE.AND P1, PT, R64, RZ, PT ;  /* 0x000000ff4000720c */ /* 0x000fe20003f25270 */
[----:B-----5:R-:W-:-:S04]  /*4c90*/  FMUL.FTZ R147, R147, R150 ;  /* 0x0000009693937220 */ /* 0x020fc80000410000 */
[----:B------:R-:W-:Y:S01]  /*4ca0*/  BSSY B0, `(.L_x_2711) ;  /* 0x0000022000007945 */ /* 0x000fe20003800000 */
[----:B------:R-:W1:Y:S07]  /*4cb0*/  LDS R4, [0x10bc] ;  /* 0x0010bc00ff047984 */ /* 0x000e6e0000000800 */
[----:B-1----:R-:W-:Y:S01]  /*4cc0*/  @P1 FFMA.FTZ R152, R4, R149, R152 ;  /* 0x0000009504981223 */ /* 0x002fe20000010098 */
[----:B------:R-:W-:-:S03]  /*4cd0*/  ISETP.NE.AND P1, PT, R64, RZ, PT ;  /* 0x000000ff4000720c */ /* 0x000fc60003f25270 */
[----:B------:R-:W-:-:S04]  /*4ce0*/  FFMA.FTZ R103, R118, R152, R103 ;  /* 0x0000009876677223 */ /* 0x000fc80000010067 */
        /* <DEDUP_REMOVED lines=14> */
[----:B------:R-:W-:Y:S01]  /*4dd0*/  FFMA.FTZ R148, R148, R143, R145 ;  /* 0x0000008f94947223 */ /* 0x000fe20000010091 */
[----:B------:R-:W-:Y:S05]  /*4de0*/  @P1 BRA `(.L_x_2712) ;  /* 0x000000d000001947 */ /* 0x000fea0003800000 */
[----:B------:R-:W-:Y:S01]  /*4df0*/  ULDC UR18, c[0x0][0x16c] ;  /* 0x00005b0000127ab9 */ /* 0x000fe20000000800 */
[----:B------:R-:W-:Y:S01]  /*4e00*/  MOV R6, UR6 ;  /* 0x0000000600067c02 */ /* 0x000fe20008000f00 */
[----:B------:R-:W-:Y:S02]  /*4e10*/  UIMAD UR18, UR5, UR18, UR6 ;  /* 0x00000012051272a4 */ /* 0x000fe4000f8e0206 */
[----:B------:R-:W-:Y:S02]  /*4e20*/  ULDC.64 UR22, c[0x0][0x260] ;  /* 0x0000980000167ab9 */ /* 0x000fe40000000a00 */
[----:B------:R-:W-:Y:S01]  /*4e30*/  USHF.R.S32.HI UR19, URZ, 0x1f, UR18 ;  /* 0x0000001f3f137899 */ /* 0x000fe20008011412 */
[----:B------:R1:W-:Y:S01]  /*4e40*/  STS.64 [R6.X8+0x10d0], R2 ;  /* 0x0010d00206007388 */ /* 0x0003e20000008a00 */
[----:B------:R-:W-:-:S04]  /*4e50*/  UIADD3 UR20, UP0, UR10, UR18, URZ ;  /* 0x000000120a147290 */ /* 0x000fc8000ff1e03f */
[----:B------:R-:W-:Y:S02]  /*4e60*/  ULEA.HI.X.SX32 UR19, UR10, UR19, 0x1, UP0 ;  /* 0x000000130a137291 */ /* 0x000fe400080f0e3f */
[----:B------:R-:W-:-:S04]  /*4e70*/  ULEA UR18, UP0, UR20, UR22, 0x3 ;  /* 0x0000001614127291 */ /* 0x000fc8000f80183f */
[----:B------:R-:W-:Y:S02]  /*4e80*/  ULEA.HI.X UR19, UR20, UR23, UR19, 0x3, UP0 ;  /* 0x0000001714137291 */ /* 0x000fe400080f1c13 */
[----:B------:R-:W-:-:S04]  /*4e90*/  MOV R4, UR18 ;  /* 0x0000001200047c02 */ /* 0x000fc80008000f00 */
[----:B------:R-:W-:-:S05]  /*4ea0*/  IMAD.U32 R5, RZ, RZ, UR19 ;  /* 0x00000013ff057e24 */ /* 0x000fca000f8e00ff */
[----:B------:R1:W-:Y:S02]  /*4eb0*/  STG.E.64 [R4.64], R2 ;  /* 0x0000000204007986 */ /* 0x0003e4000c101b1a */
.L_x_2712:
[----:B------:R-:W-:Y:S05]  /*4ec0*/  BSYNC B0 ;  /* 0x0000000000007941 */ /* 0x000fea0003800000 */
.L_x_2711:
[----:B------:R-:W-:Y:S01]  /*4ed0*/  UIADD3 UR6, UR6, 0x1, URZ ;  /* 0x0000000106067890 */ /* 0x000fe2000fffe03f */
[C---:B------:R-:W-:Y:S01]  /*4ee0*/  FFMA.FTZ R86, R147.reuse, R103, R86 ;  /* 0x0000006793567223 */ /* 0x040fe20000010056 */
[----:B------:R-:W-:Y:S01]  /*4ef0*/  ULDC UR18, c[0x0][0x16c] ;  /* 0x00005b0000127ab9 */ /* 0x000fe20000000800 */
[C---:B------:R-:W-:Y:S01]  /*4f00*/  FFMA.FTZ R85, R147.reuse, R120, R85 ;  /* 0x0000007893557223 */ /* 0x040fe20000010055 */
[----:B------:R-:W-:Y:S01]  /*4f10*/  UISETP.GE.AND UP0, UPT, UR6, UR18, UPT ;  /* 0x000000120600728c */ /* 0x000fe2000bf06270 */
[C---:B------:R-:W-:Y:S02]  /*4f20*/  FFMA.FTZ R84, R147.reuse, R119, R84 ;  /* 0x0000007793547223 */ /* 0x040fe40000010054 */
[C---:B------:R-:W-:Y:S02]  /*4f30*/  FFMA.FTZ R83, R147.reuse, R124, R83 ;  /* 0x0000007c93537223 */ /* 0x040fe40000010053 */
[C---:B------:R-:W-:Y:S01]  /*4f40*/  FFMA.FTZ R82, R147.reuse, R123, R82 ;  /* 0x0000007b93527223 */ /* 0x040fe20000010052 */
[----:B------:R-:W-:Y:S01]  /*4f50*/  PLOP3.LUT P1, PT, PT, PT, UP0, 0x80, 0x0 ;  /* 0x000000000000781c */ /* 0x000fe20003f2f008 */
[----:B------:R-:W-:-:S02]  /*4f60*/  FFMA.FTZ R81, R147, R128, R81 ;  /* 0x0000008093517223 */ /* 0x000fc40000010051 */
[C---:B------:R-:W-:Y:S02]  /*4f70*/  FFMA.FTZ R80, R147.reuse, R127, R80 ;  /* 0x0000007f93507223 */ /* 0x040fe40000010050 */
[C---:B------:R-:W-:Y:S02]  /*4f80*/  FFMA.FTZ R79, R147.reuse, R132, R79 ;  /* 0x00000084934f7223 */ /* 0x040fe4000001004f */
[C---:B------:R-:W-:Y:S02]  /*4f90*/  FFMA.FTZ R78, R147.reuse, R131, R78 ;  /* 0x00000083934e7223 */ /* 0x040fe4000001004e */
[C---:B------:R-:W-:Y:S02]  /*4fa0*/  FFMA.FTZ R77, R147.reuse, R136, R77 ;  /* 0x00000088934d7223 */ /* 0x040fe4000001004d */
[C---:B------:R-:W-:Y:S02]  /*4fb0*/  FFMA.FTZ R76, R147.reuse, R135, R76 ;  /* 0x00000087934c7223 */ /* 0x040fe4000001004c */
[----:B------:R-:W-:-:S02]  /*4fc0*/  FFMA.FTZ R75, R147, R140, R75 ;  /* 0x0000008c934b7223 */ /* 0x000fc4000001004b */
[C---:B------:R-:W-:Y:S02]  /*4fd0*/  FFMA.FTZ R74, R147.reuse, R139, R74 ;  /* 0x0000008b934a7223 */ /* 0x040fe4000001004a */
[C---:B------:R-:W-:Y:S02]  /*4fe0*/  FFMA.FTZ R73, R147.reuse, R144, R73 ;  /* 0x0000009093497223 */ /* 0x040fe40000010049 */
[C---:B------:R-:W-:Y:S02]  /*4ff0*/  FFMA.FTZ R72, R147.reuse, R143, R72 ;  /* 0x0000008f93487223 */ /* 0x040fe40000010048 */
[----:B------:R-:W-:Y:S01]  /*5000*/  FFMA.FTZ R71, R147, R148, R71 ;  /* 0x0000009493477223 */ /* 0x000fe20000010047 */
[----:B------:R-:W-:Y:S01]  /*5010*/  @P1 CALL.REL.NOINC `(.L_x_2708) ;  /* 0x0000001000001944 */ /* 0x000fe20003c00000 */
[----:B------:R-:W-:Y:S05]  /*5020*/  BRA `(.L_x_2713) ;  /* 0xffffee9000007947 */ /* 0x000fea000383ffff */
.L_x_2708:
[----:B------:R-:W-:Y:S01]  /*5030*/  BAR.SYNC.DEFER_BLOCKING 0x0 ;  /* 0x0000000000007b1d */ /* 0x000fe20000010000 */
[----:B------:R-:W-:Y:S02]  /*5040*/  ISETP.NE.AND P0, PT, R64, RZ, PT ;  /* 0x000000ff4000720c */ /* 0x000fe40003f05270 */
[----:B------:R-:W-:-:S02]  /*5050*/  F2FP.PACK_AB R85, R85, R86 ;  /* 0x000000565555723e */ /* 0x000fc400000000ff */
[----:B------:R-:W-:Y:S01]  /*5060*/  F2FP.PACK_AB R83, R83, R84 ;  /* 0x000000545353723e */ /* 0x000fe200000000ff */
[----:B------:R-:W-:Y:S01]  /*5070*/  ULDC.64 UR20, c[0x0][0x200] ;  /* 0x0000800000147ab9 */ /* 0x000fe20000000a00 */
[----:B------:R-:W-:Y:S01]  /*5080*/  F2FP.PACK_AB R81, R81, R82 ;  /* 0x000000525151723e */ /* 0x000fe200000000ff */
[----:B------:R-:W-:Y:S01]  /*5090*/  UIMAD UR6, UR35, UR20, URZ ;  /* 0x00000014230672a4 */ /* 0x000fe2000f8e023f */
[----:B------:R-:W-:Y:S01]  /*50a0*/  F2FP.PACK_AB R79, R79, R80 ;  /* 0x000000504f4f723e */ /* 0x000fe200000000ff */
[----:B------:R-:W-:Y:S01]  /*50b0*/  UIMAD.WIDE.U32 UR18, UR34, UR20, URZ ;  /* 0x00000014221272a5 */ /* 0x000fe2000f8e003f */
[----:B-1----:R-:W-:Y:S01]  /*50c0*/  PRMT R2, R85, 0x7632, R2 ;  /* 0x0000763255027816 */ /* 0x002fe20000000002 */
[----:B------:R-:W-:Y:S01]  /*50d0*/  UIMAD UR17, UR34, UR21, UR6 ;  /* 0x00000015221172a4 */ /* 0x000fe2000f8e0206 */
[----:B------:R-:W-:Y:S01]  /*50e0*/  PRMT R3, R83, 0x7632, R3 ;  /* 0x0000763253037816 */ /* 0x000fe20000000003 */
[----:B------:R-:W-:Y:S01]  /*50f0*/  BSSY B0, `(.L_x_2714) ;  /* 0x0000045000007945 */ /* 0x000fe20003800000 */
[----:B------:R-:W-:Y:S01]  /*5100*/  PRMT R4, R81, 0x7632, R4 ;  /* 0x0000763251047816 */ /* 0x000fe20000000004 */
[----:B------:R-:W-:Y:S01]  /*5110*/  UIADD3 UR6, UR19, UR17, URZ ;  /* 0x0000001113067290 */ /* 0x000fe2000fffe03f */
[----:B------:R-:W-:-:S02]  /*5120*/  PRMT R5, R79, 0x7632, R5 ;  /* 0x000076324f057816 */ /* 0x000fc40000000005 */
[----:B------:R-:W-:Y:S02]  /*5130*/  F2FP.PACK_AB R77, R77, R78 ;  /* 0x0000004e4d4d723e */ /* 0x000fe400000000ff */
[----:B------:R-:W-:Y:S02]  /*5140*/  F2FP.PACK_AB R75, R75, R76 ;  /* 0x0000004c4b4b723e */ /* 0x000fe400000000ff */
[----:B------:R-:W-:Y:S01]  /*5150*/  F2FP.PACK_AB R73, R73, R74 ;  /* 0x0000004a4949723e */ /* 0x000fe200000000ff */
[----:B------:R1:W-:Y:S01]  /*5160*/  STS.U16 [R0+0x2], R2 ;  /* 0x0000020200007388 */ /* 0x0003e20000000400 */
[----:B------:R-:W-:Y:S02]  /*5170*/  F2FP.PACK_AB R71, R71, R72 ;  /* 0x000000484747723e */ /* 0x000fe400000000ff */
[----:B------:R-:W-:Y:S01]  /*5180*/  PRMT R6, R77, 0x7632, R6 ;  /* 0x000076324d067816 */ /* 0x000fe20000000006 */
[----:B------:R2:W-:Y:S01]  /*5190*/  STS.U16 [R0+0x6], R3 ;  /* 0x0000060300007388 */ /* 0x0005e20000000400 */
[----:B------:R-:W-:-:S03]  /*51a0*/  PRMT R7, R75, 0x7632, R7 ;  /* 0x000076324b077816 */ /* 0x000fc60000000007 */
[----:B------:R3:W-:Y:S01]  /*51b0*/  STS.U16 [R0+0xa], R4 ;  /* 0x00000a0400007388 */ /* 0x0007e20000000400 */
[----:B-1----:R-:W-:-:S03]  /*51c0*/  @!P0 MOV R2, 0xfffff800 ;  /* 0xfffff80000028802 */ /* 0x002fc60000000f00 */
[----:B------:R1:W-:Y:S01]  /*51d0*/  STS.U16 [R0+0xe], R5 ;  /* 0x00000e0500007388 */ /* 0x0003e20000000400 */
[----:B--2---:R-:W-:-:S03]  /*51e0*/  MOV R3, UR5 ;  /* 0x0000000500037c02 */ /* 0x004fc60008000f00 */
[----:B------:R-:W-:Y:S01]  /*51f0*/  STS.U16 [R0], R85 ;  /* 0x0000005500007388 */ /* 0x000fe20000000400 */
[----:B---3--:R-:W-:Y:S01]  /*5200*/  PRMT R4, R73, 0x7632, R4 ;  /* 0x0000763249047816 */ /* 0x008fe20000000004 */
[----:B------:R-:W-:Y:S02]  /*5210*/  @!P0 IMAD R2, R2, R3, c[0x0][0x168] ;  /* 0x00005a0002028624 */ /* 0x000fe400078e0203 */
        /* <DEDUP_REMOVED lines=20> */
[----:B0-----:R-:W-:Y:S04]  /*5360*/  LDS.U16 R13, [R22+0x1c0] ;  /* 0x0001c000160d7984 */ /* 0x001fe80000000400 */
        /* <DEDUP_REMOVED lines=13> */
[----:B------:R-:W-:Y:S01]  /*5440*/  USHF.L.U32 UR20, UR5, 0xb, URZ ;  /* 0x0000000b05147899 */ /* 0x000fe2000800063f */
[----:B------:R-:W-:-:S05]  /*5450*/  MOV R5, UR34 ;  /* 0x0000002200057c02 */ /* 0x000fca0008000f00 */
[----:B------:R-:W-:Y:S01]  /*5460*/  IMAD.U32 R0, RZ, RZ, UR20 ;  /* 0x00000014ff007e24 */ /* 0x000fe2000f8e00ff */
[----:B------:R-:W-:Y:S01]  /*5470*/  IADD3 R2, P0, R48, UR20, RZ ;  /* 0x0000001430027c10 */ /* 0x000fe2000ff1e0ff */
[----:B------:R-:W-:Y:S02]  /*5480*/  ULDC.64 UR20, c[0x0][0x208] ;  /* 0x0000820000147ab9 */ /* 0x000fe40000000a00 */
[----:B------:R-:W-:Y:S01]  /*5490*/  UIMAD UR20, UR33, UR20, URZ ;  /* 0x00000014211472a4 */ /* 0x000fe2000f8e023f */
[----:B------:R-:W-:-:S03]  /*54a0*/  LEA.HI.X.SX32 R3, R0, R45, 0x1, P0 ;  /* 0x0000002d00037211 */ /* 0x000fc600000f0eff */
[----:B------:R-:W-:Y:S02]  /*54b0*/  UIMAD UR20, UR32, UR21, UR20 ;  /* 0x00000015201472a4 */ /* 0x000fe4000f8e0214 */
[----:B------:R-:W-:Y:S01]  /*54c0*/  IMAD.WIDE.U32 R2, R5, c[0x0][0x200], R2 ;  /* 0x0000800005027a25 */ /* 0x000fe200078e0002 */
[----:B------:R-:W-:-:S04]  /*54d0*/  MOV R5, UR32 ;  /* 0x0000002000057c02 */ /* 0x000fc80008000f00 */
[----:B------:R-:W-:-:S05]  /*54e0*/  IADD3 R3, R3, UR17, RZ ;  /* 0x0000001103037c10 */ /* 0x000fca000fffe0ff */
[----:B------:R-:W-:-:S05]  /*54f0*/  IMAD.WIDE.U32 R2, R5, c[0x0][0x208], R2 ;  /* 0x0000820005027a25 */ /* 0x000fca00078e0002 */
[----:B------:R-:W-:Y:S02]  /*5500*/  IADD3 R3, R3, UR20, RZ ;  /* 0x0000001403037c10 */ /* 0x000fe4000fffe0ff */
[----:B------:R-:W-:-:S04]  /*5510*/  LEA R4, P0, R2, c[0x0][0x258], 0x1 ;  /* 0x0000960002047a11 */ /* 0x000fc800078008ff */
[----:B------:R-:W-:-:S05]  /*5520*/  LEA.HI.X R5, R2, c[0x0][0x25c], R3, 0x1, P0 ;  /* 0x0000970002057a11 */ /* 0x000fca00000f0c03 */
[----:B------:R0:W-:Y:S04]  /*5530*/  STG.E.U16 [R4.64], R29 ;  /* 0x0000001d04007986 */ /* 0x0001e8000c10151a */
.L_x_2715:
[----:B------:R-:W-:Y:S05]  /*5540*/  BSYNC B0 ;  /* 0x0000000000007941 */ /* 0x000fea0003800000 */
.L_x_2714:
[----:B------:R-:W-:Y:S01]  /*5550*/  ULDC.64 UR22, c[0x0][0x208] ;  /* 0x0000820000167ab9 */ /* 0x000fe20000000a00 */
[----:B------:R-:W-:Y:S01]  /*5560*/  IMAD.MOV.U32 R3, RZ, RZ, 0x2 ;  /* 0x00000002ff037424 */ /* 0x000fe200078e00ff */
[----:B------:R-:W-:Y:S01]  /*5570*/  UMOV UR19, UR6 ;  /* 0x0000000600137c82 */ /* 0x000fe20008000000 */
[----:B------:R-:W-:Y:S01]  /*5580*/  ISETP.GE.AND P2, PT, R44, R63, PT ;  /* 0x0000003f2c00720c */ /* 0x000fe20003f46270 */
[----:B------:R-:W-:Y:S01]  /*5590*/  USHF.L.U32 UR17, UR5, 0xb, URZ ;  /* 0x0000000b05117899 */ /* 0x000fe2000800063f */
[----:B------:R-:W-:Y:S01]  /*55a0*/  IMAD.WIDE R2, R48, R3, c[0x0][0x258] ;  /* 0x0000960030027625 */ /* 0x000fe200078e0203 */
[----:B------:R-:W-:Y:S01]  /*55b0*/  UIMAD UR21, UR33, UR22, URZ ;  /* 0x00000016211572a4 */ /* 0x000fe2000f8e023f */
[-C--:B------:R-:W-:Y:S01]  /*55c0*/  ISETP.GE.AND P1, PT, R43, R63.reuse, PT ;  /* 0x0000003f2b00720c */ /* 0x080fe20003f26270 */
[----:B------:R-:W-:Y:S01]  /*55d0*/  UIMAD.WIDE.U32 UR18, UR32, UR22, UR18 ;  /* 0x00000016201272a5 */ /* 0x000fe2000f8e0012 */
[-C--:B------:R-:W-:Y:S01]  /*55e0*/  ISETP.GE.AND P3, PT, R40, R63.reuse, PT ;  /* 0x0000003f2800720c */ /* 0x080fe20003f66270 */
[----:B------:R-:W-:Y:S01]  /*55f0*/  USHF.R.S32.HI UR20, URZ, 0x1f, UR17 ;  /* 0x0000001f3f147899 */ /* 0x000fe20008011411 */
[-C--:B------:R-:W-:Y:S01]  /*5600*/  ISETP.GE.AND P4, PT, R39, R63.reuse, PT ;  /* 0x0000003f2700720c */ /* 0x080fe20003f86270 */
[----:B------:R-:W-:Y:S01]  /*5610*/  UIMAD UR21, UR32, UR23, UR21 ;  /* 0x00000017201572a4 */ /* 0x000fe2000f8e0215 */
[-C--:B------:R-:W-:Y:S01]  /*5620*/  ISETP.GE.AND P5, PT, R38, R63.reuse, PT ;  /* 0x0000003f2600720c */ /* 0x080fe20003fa6270 */
[----:B------:R-:W-:Y:S01]  /*5630*/  UIADD3 UR6, UP0, UR17, UR18, URZ ;  /* 0x0000001211067290 */ /* 0x000fe2000ff1e03f */
[----:B------:R-:W-:Y:S01]  /*5640*/  ISETP.GE.AND P6, PT, R37, R63, PT ;  /* 0x0000003f2500720c */ /* 0x000fe20003fc6270 */
[----:B------:R-:W-:-:S02]  /*5650*/  UIADD3 UR5, UR5, 0x1, URZ ;  /* 0x0000000105057890 */ /* 0x000fc4000fffe03f */
[----:B------:R-:W-:Y:S02]  /*5660*/  UIADD3.X UR18, UR20, UR21, UR19, UP0, !UPT ;  /* 0x0000001514127290 */ /* 0x000fe400087fe413 */
[----:B0-----:R-:W-:Y:S01]  /*5670*/  MOV R5, UR6 ;  /* 0x0000000600057c02 */ /* 0x001fe20008000f00 */
[----:B------:R-:W-:Y:S02]  /*5680*/  ULDC UR6, c[0x0][0x174] ;  /* 0x00005d0000067ab9 */ /* 0x000fe40000000800 */
[----:B------:R-:W-:Y:S01]  /*5690*/  UISETP.GE.AND UP0, UPT, UR5, UR6, UPT ;  /* 0x000000060500728c */ /* 0x000fe2000bf06270 */
[----:B------:R-:W-:Y:S01]  /*56a0*/  MOV R0, UR18 ;  /* 0x0000001200007c02 */ /* 0x000fe20008000f00 */
[----:B------:R-:W-:Y:S01]  /*56b0*/  UIADD3 UR14, UP1, UR14, 0x1000, URZ ;  /* 0x000010000e0e7890 */ /* 0x000fe2000ff3e03f */
[C---:B------:R-:W-:Y:S01]  /*56c0*/  LEA R2, P0, R5.reuse, R2, 0x1 ;  /* 0x0000000205027211 */ /* 0x040fe200078008ff */
[----:B------:R-:W-:Y:S02]  /*56d0*/  UIADD3 UR12, UP2, UR12, 0x1000, URZ ;  /* 0x000010000c0c7890 */ /* 0x000fe4000ff5e03f */
[----:B------:R-:W-:Y:S01]  /*56e0*/  UIADD3.X UR16, URZ, UR16, URZ, UP1, !UPT ;  /* 0x000000103f107290 */ /* 0x000fe20008ffe43f */
[----:B------:R-:W-:Y:S01]  /*56f0*/  LEA.HI.X R3, R5, R3, R0, 0x1, P0 ;  /* 0x0000000305037211 */ /* 0x000fe200000f0c00 */
[----:B------:R-:W-:Y:S01]  /*5700*/  UIADD3.X UR15, URZ, UR15, URZ, UP2, !UPT ;  /* 0x0000000f3f0f7290 */ /* 0x000fe200097fe43f */
        /* <DEDUP_REMOVED lines=27> */
.L_x_2716:
[----:B------:R-:W-:Y:S05]  /*58c0*/  EXIT ;  /* 0x000000000000794d */ /* 0x000fea0003800000 */
.L_x_2718:
        /* <DEDUP_REMOVED lines=11> */
.L_x_5400:


//--------------------- .text._Z25selective_scan_fwd_kernelI32Selective_Scan_fwd_kernel_traitsILi128ELi16ELi1ELb0ELb0ELb0ELb1EN3c104HalfEfEEv13SSMParamsBase --------------------------
	.section	.text._Z25selective_scan_fwd_kernelI32Selective_Scan_fwd_kernel_traitsILi128ELi16ELi1ELb0ELb0ELb0ELb1EN3c104HalfEfEEv13SSMParamsBase,"ax",@progbits
	.sectioninfo	@"SHI_REGISTERS=168"
	.align	128
        .global         _Z25selective_scan_fwd_kernelI32Selective_Scan_fwd_kernel_traitsILi128ELi16ELi1ELb0ELb0ELb0ELb1EN3c104HalfEfEEv13SSMParamsBase
        .type           _Z25selective_scan_fwd_kernelI32Selective_Scan_fwd_kernel_traitsILi128ELi16ELi1ELb0ELb0ELb0ELb1EN3c104HalfEfEEv13SSMParamsBase,@function
        .size           _Z25selective_scan_fwd_kernelI32Selective_Scan_fwd_kernel_traitsILi128ELi16ELi1ELb0ELb0ELb0ELb1EN3c104HalfEfEEv13SSMParamsBase,(.L_x_5401 - _Z25selective_scan_fwd_kernelI32Selective_Scan_fwd_kernel_traitsILi128ELi16ELi1ELb0ELb0ELb0ELb1EN3c104HalfEfEEv13SSMParamsBase)
        .other          _Z25selective_scan_fwd_kernelI32Selective_Scan_fwd_kernel_traitsILi128ELi16ELi1ELb0ELb0ELb0ELb1EN3c104HalfEfEEv13SSMParamsBase,@"STO_CUDA_ENTRY STV_DEFAULT"
_Z25selective_scan_fwd_kernelI32Selective_Scan_fwd_kernel_traitsILi128ELi16ELi1ELb0ELb0ELb0ELb1EN3c104HalfEfEEv13SSMParamsBase:
.text._Z25selective_scan_fwd_kernelI32Selective_Scan_fwd_kernel_traitsILi128ELi16ELi1ELb0ELb0ELb0ELb1EN3c104HalfEfEEv13SSMParamsBase:
[----:B------:R-:W-:Y:S02]  /*0000*/  IMAD.MOV.U32 R1, RZ, RZ, c[0x0][0x28] ;  /* 0x00000a00ff017624 */ /* 0x000fe400078e00ff */
[----:B------:R-:W0:Y:S01]  /*0010*/  S2UR UR34, SR_CTAID.Y ;  /* 0x00000000002279c3 */ /* 0x000e220000002600 */
[----:B------:R-:W-:Y:S02]  /*0020*/  ULDC.64 UR4, c[0x0][0x238] ;  /* 0x00008e0000047ab9 */ /* 0x000fe40000000a00 */
[----:B------:R-:W-:Y:S02]  /*0030*/  ULDC.64 UR6, c[0x0][0x250] ;  /* 0x0000940000067ab9 */ /* 0x000fe40000000a00 */
[----:B------:R-:W-:Y:S02]  /*0040*/  UISETP.NE.U32.AND UP0, UPT, URZ, UR4, UPT ;  /* 0x000000043f00728c */ /* 0x000fe4000bf05070 */
[----:B------:R-:W-:Y:S02]  /*0050*/  UISETP.NE.U32.AND UP1, UPT, URZ, UR6, UPT ;  /* 0x000000063f00728c */ /* 0x000fe4000bf25070 */
[----:B------:R-:W-:Y:S02]  /*0060*/  UISETP.NE.AND.EX UP0, UPT, URZ, UR5, UPT, UP0 ;  /* 0x000000053f00728c */ /* 0x000fe4000bf05300 */
[----:B------:R-:W-:-:S02]  /*0070*/  UISETP.NE.AND.EX UP1, UPT, URZ, UR7, UPT, UP1 ;  /* 0x000000073f00728c */ /* 0x000fc4000bf25310 */
[----:B------:R-:W-:Y:S02]  /*0080*/  ULDC.64 UR28, c[0x0][0x118] ;  /* 0x00004600001c7ab9 */ /* 0x000fe40000000a00 */
[----:B------:R-:W-:Y:S01]  /*0090*/  PLOP3.LUT P1, PT, PT, PT, UP0, 0x80, 0x0 ;  /* 0x000000000000781c */ /* 0x000fe20003f2f008 */
[----:B------:R-:W1:Y:S01]  /*00a0*/  S2UR UR36, SR_CTAID.X ;  /* 0x00000000002479c3 */ /* 0x000e620000002500 */
[----:B------:R-:W-:Y:S01]  /*00b0*/  PLOP3.LUT P2, PT, PT, PT, UP1, 0x80, 0x0 ;  /* 0x000000000000781c */ /* 0x000fe20003f4f018 */
[----:B------:R-:W-:Y:S02]  /*00c0*/  ULDC.64 UR10, c[0x0][0x1e0] ;  /* 0x00007800000a7ab9 */ /* 0x000fe40000000a00 */
[----:B------:R-:W-:Y:S02]  /*00d0*/  ULDC.64 UR12, c[0x0][0x1d8] ;  /* 0x00007600000c7ab9 */ /* 0x000fe40000000a00 */
[----:B------:R-:W-:Y:S02]  /*00e0*/  ULDC.64 UR14, c[0x0][0x1e8] ;  /* 0x00007a00000e7ab9 */ /* 0x000fe40000000a00 */
[----:B0-----:R-:W-:-:S02]  /*00f0*/  USHF.R.S32.HI UR35, URZ, 0x1f, UR34 ;  /* 0x0000001f3f237899 */ /* 0x001fc40008011422 */
[----:B------:R-:W-:Y:S02]  /*0100*/  @UP0 ULEA UR4, UP2, UR34, UR4, 0x2 ;  /* 0x0000000422040291 */ /* 0x000fe4000f84103f */
[----:B------:R-:W-:Y:S02]  /*0110*/  @UP1 ULEA UR6, UP3, UR34, UR6, 0x2 ;  /* 0x0000000622061291 */ /* 0x000fe4000f86103f */
[----:B------:R-:W-:Y:S02]  /*0120*/  @UP0 ULEA.HI.X UR5, UR34, UR5, UR35, 0x2, UP2 ;  /* 0x0000000522050291 */ /* 0x000fe400090f1423 */
[----:B------:R-:W-:Y:S01]  /*0130*/  @UP1 ULEA.HI.X UR7, UR34, UR7, UR35, 0x2, UP3 ;  /* 0x0000000722071291 */ /* 0x000fe200098f1423 */
[----:B------:R-:W-:Y:S02]  /*0140*/  IMAD.U32 R2, RZ, RZ, UR4 ;  /* 0x00000004ff027e24 */ /* 0x000fe4000f8e00ff */
[----:B------:R-:W-:Y:S01]  /*0150*/  IMAD.U32 R4, RZ, RZ, UR6 ;  /* 0x00000006ff047e24 */ /* 0x000fe2000f8e00ff */
[----:B------:R-:W-:-:S02]  /*0160*/  MOV R3, UR5 ;  /* 0x0000000500037c02 */ /* 0x000fc40008000f00 */
[----:B------:R-:W-:Y:S01]  /*0170*/  IMAD.U32 R5, RZ, RZ, UR7 ;  /* 0x00000007ff057e24 */ /* 0x000fe2000f8e00ff */
[----:B------:R-:W-:Y:S02]  /*0180*/  ULDC.64 UR6, c[0x0][0x1d0] ;  /* 0x0000740000067ab9 */ /* 0x000fe40000000a00 */
[----:B------:R0:W5:Y:S04]  /*0190*/  @P1 LDG.E R6, [R2.64] ;  /* 0x0000001c02061981 */ /* 0x000168000c1e1900 */
[----:B------:R0:W5:Y:S01]  /*01a0*/  @P2 LDG.E R8, [R4.64] ;  /* 0x0000001c04082981 */ /* 0x000162000c1e1900 */
[----:B-1----:R-:W-:Y:S01]  /*01b0*/  USHF.R.S32.HI UR37, URZ, 0x1f, UR36 ;  /* 0x0000001f3f257899 */ /* 0x002fe20008011424 */
[----:B------:R-:W-:Y:S01]  /*01c0*/  MOV R0, c[0x0][0x174] ;  /* 0x00005d0000007a02 */ /* 0x000fe20000000f00 */
[----:B------:R-:W-:-:S02]  /*01d0*/  UIMAD.WIDE.U32 UR4, UR36, UR6, URZ ;  /* 0x00000006240472a5 */ /* 0x000fc4000f8e003f */
[----:B------:R-:W-:Y:S01]  /*01e0*/  UIMAD UR6, UR37, UR6, URZ ;  /* 0x00000006250672a4 */ /* 0x000fe2000f8e023f */
[----:B------:R-:W-:Y:S01]  /*01f0*/  ISETP.GE.AND P0, PT, R0, 0x1, PT ;  /* 0x000000010000780c */ /* 0x000fe20003f06270 */
[----:B------:R-:W-:Y:S02]  /*0200*/  UIMAD UR9, UR37, UR10, URZ ;  /* 0x0000000a250972a4 */ /* 0x000fe4000f8e023f */
[----:B------:R-:W-:Y:S02]  /*0210*/  UIMAD UR8, UR36, UR7, UR6 ;  /* 0x00000007240872a4 */ /* 0x000fe4000f8e0206 */
[----:B------:R-:W-:Y:S02]  /*0220*/  UIMAD.WIDE.U32 UR6, UR36, UR10, URZ ;  /* 0x0000000a240672a5 */ /* 0x000fe4000f8e003f */
[----:B------:R-:W-:Y:S02]  /*0230*/  UIMAD UR10, UR36, UR11, UR9 ;  /* 0x0000000b240a72a4 */ /* 0x000fe4000f8e0209 */
[----:B------:R-:W-:-:S02]  /*0240*/  UIADD3 UR5, UR5, UR8, URZ ;  /* 0x0000000805057290 */ /* 0x000fc4000fffe03f */
[----:B------:R-:W-:Y:S02]  /*0250*/  UIMAD UR9, UR35, UR12, URZ ;  /* 0x0000000c230972a4 */ /* 0x000fe4000f8e023f */
[----:B------:R-:W-:Y:S02]  /*0260*/  UIMAD UR8, UR35, UR14, URZ ;  /* 0x0000000e230872a4 */ /* 0x000fe4000f8e023f */
[----:B------:R-:W-:Y:S02]  /*0270*/  UIADD3 UR7, UR7, UR10, URZ ;  /* 0x0000000a07077290 */ /* 0x000fe4000fffe03f */
[----:B------:R-:W-:Y:S02]  /*0280*/  UIMAD UR16, UR34, UR13, UR9 ;  /* 0x0000000d221072a4 */ /* 0x000fe4000f8e0209 */
[----:B------:R-:W-:Y:S02]  /*0290*/  UIMAD.WIDE.U32 UR4, UR34, UR12, UR4 ;  /* 0x0000000c220472a5 */ /* 0x000fe4000f8e0004 */
[----:B------:R-:W-:-:S02]  /*02a0*/  UIMAD UR17, UR34, UR15, UR8 ;  /* 0x0000000f221172a4 */ /* 0x000fc4000f8e0208 */
[----:B------:R-:W-:Y:S01]  /*02b0*/  UIMAD.WIDE.U32 UR6, UR34, UR14, UR6 ;  /* 0x0000000e220672a5 */ /* 0x000fe2000f8e0006 */
[----:B------:R-:W-:Y:S11]  /*02c0*/  @!P0 EXIT ;  /* 0x000000000000894d */ /* 0x000ff60003800000 */
[----:B0-----:R-:W0:Y:S01]  /*02d0*/  S2R R0, SR_TID.X ;  /* 0x0000000000007919 */ /* 0x001e220000002100 */
[----:B------:R-:W-:Y:S02]  /*02e0*/  ULDC.64 UR10, c[0x0][0x180] ;  /* 0x00006000000a7ab9 */ /* 0x000fe40000000a00 */
[----:B------:R-:W-:Y:S01]  /*02f0*/  ULDC.64 UR12, c[0x0][0x198] ;  /* 0x00006600000c7ab9 */ /* 0x000fe20000000a00 */
[----:B------:R-:W1:Y:S01]  /*0300*/  S2R R3, SR_LANEID ;  /* 0x0000000000037919 */ /* 0x000e620000000000 */
[----:B------:R-:W-:Y:S02]  /*0310*/  UIMAD.WIDE.U32 UR30, UR34, UR10, URZ ;  /* 0x0000000a221e72a5 */ /* 0x000fe4000f8e003f */
[----:B------:R-:W-:Y:S02]  /*0320*/  UIMAD UR8, UR35, UR10, URZ ;  /* 0x0000000a230872a4 */ /* 0x000fe4000f8e023f */
[----:B------:R-:W-:-:S02]  /*0330*/  UIMAD UR10, UR35, UR12, URZ ;  /* 0x0000000c230a72a4 */ /* 0x000fc4000f8e023f */
[----:B------:R-:W-:Y:S02]  /*0340*/  ULDC.64 UR14, c[0x0][0x240] ;  /* 0x00009000000e7ab9 */ /* 0x000fe40000000a00 */
[----:B------:R-:W-:Y:S02]  /*0350*/  UIMAD UR13, UR34, UR13, UR10 ;  /* 0x0000000d220d72a4 */ /* 0x000fe4000f8e020a */
[----:B------:R-:W-:Y:S02]  /*0360*/  UIADD3 UR16, UR5, UR16, URZ ;  /* 0x0000001005107290 */ /* 0x000fe4000fffe03f */
[----:B------:R-:W-:Y:S02]  /*0370*/  ULEA UR10, UP0, UR4, UR14, 0x1 ;  /* 0x0000000e040a7291 */ /* 0x000fe4000f80083f */
[----:B------:R-:W-:Y:S02]  /*0380*/  UIMAD UR11, UR34, UR11, UR8 ;  /* 0x0000000b220b72a4 */ /* 0x000fe4000f8e0208 */
[----:B------:R-:W-:-:S02]  /*0390*/  ULDC.64 UR20, c[0x0][0x1b8] ;  /* 0x00006e0000147ab9 */ /* 0x000fc40000000a00 */
[----:B------:R-:W-:Y:S01]  /*03a0*/  UIADD3 UR17, UR7, UR17, URZ ;  /* 0x0000001107117290 */ /* 0x000fe2000fffe03f */
[C---:B0-----:R-:W-:Y:S01]  /*03b0*/  IMAD.SHL.U32 R19, R0.reuse, 0x10, RZ ;  /* 0x0000001000137824 */ /* 0x041fe200078e00ff */
[----:B------:R-:W-:Y:S01]  /*03c0*/  LOP3.LUT R2, R0, 0x1f, RZ, 0xc0, !PT ;  /* 0x0000001f00027812 */ /* 0x000fe200078ec0ff */
[----:B------:R-:W-:Y:S01]  /*03d0*/  UIMAD.WIDE.U32 UR8, UR34, UR12, URZ ;  /* 0x0000000c220872a5 */ /* 0x000fe2000f8e003f */
[----:B------:R-:W-:Y:S01]  /*03e0*/  SHF.R.U32.HI R160, RZ, 0x5, R0 ;  /* 0x00000005ffa07819 */ /* 0x000fe20000011600 */
[----:B------:R-:W-:Y:S01]  /*03f0*/  ULEA.HI.X UR16, UR4, UR15, UR16, 0x1, UP0 ;  /* 0x0000000f04107291 */ /* 0x000fe200080f0c10 */
[----:B------:R-:W-:Y:S01]  /*0400*/  LOP3.LUT R4, R2, 0xfffffe00, R19, 0xf8, !PT ;  /* 0xfffffe0002047812 */ /* 0x000fe200078ef813 */
[----:B------:R-:W-:Y:S01]  /*0410*/  ULDC UR7, c[0x0][0x164] ;  /* 0x0000590000077ab9 */ /* 0x000fe20000000800 */
[C---:B------:R-:W-:Y:S01]  /*0420*/  IADD3 R5, R19.reuse, 0x1, RZ ;  /* 0x0000000113057810 */ /* 0x040fe20007ffe0ff */
[----:B------:R-:W-:Y:S01]  /*0430*/  UIMAD UR12, UR35, UR20, URZ ;  /* 0x00000014230c72a4 */ /* 0x000fe2000f8e023f */
[C---:B------:R-:W-:Y:S01]  /*0440*/  IADD3 R7, R19.reuse, 0x3, RZ ;  /* 0x0000000313077810 */ /* 0x040fe20007ffe0ff */
[----:B------:R-:W-:Y:S01]  /*0450*/  UMOV UR4, URZ ;  /* 0x0000003f00047c82 */ /* 0x000fe20008000000 */
[C---:B------:R-:W-:Y:S01]  /*0460*/  IADD3 R9, R19.reuse, 0x5, RZ ;  /* 0x0000000513097810 */ /* 0x040fe20007ffe0ff */
[----:B------:R-:W-:Y:S01]  /*0470*/  UMOV UR5, URZ ;  /* 0x0000003f00057c82 */ /* 0x000fe20008000000 */
[C---:B------:R-:W-:Y:S01]  /*0480*/  IADD3 R10, R19.reuse, 0x6, RZ ;  /* 0x00000006130a7810 */ /* 0x040fe20007ffe0ff */
[----:B------:R-:W-:Y:S01]  /*0490*/  UIMAD UR7, UR36, UR7, UR34 ;  /* 0x00000007240772a4 */ /* 0x000fe2000f8e0222 */
[----:B-----5:R0:W2:Y:S01]  /*04a0*/  @P2 R2UR UR4, R8 ;  /* 0x00000000080423c2 */ /* 0x0200a200000e0000 */
[----:B------:R-:W-:Y:S01]  /*04b0*/  ULDC.64 UR18, c[0x0][0x248] ;  /* 0x0000920000127ab9 */ /* 0x000fe20000000a00 */
[C---:B------:R-:W-:Y:S01]  /*04c0*/  IADD3 R11, R19.reuse, 0x7, RZ ;  /* 0x00000007130b7810 */ /* 0x040fe20007ffe0ff */
[----:B------:R-:W-:Y:S01]  /*04d0*/  ULDC UR15, c[0x0][0x174] ;  /* 0x00005d00000f7ab9 */ /* 0x000fe20000000800 */
[C---:B------:R-:W-:Y:S01]  /*04e0*/  IADD3 R12, R19.reuse, 0x8, RZ ;  /* 0x00000008130c7810 */ /* 0x040fe20007ffe0ff */
[----:B------:R-:W-:Y:S01]  /*04f0*/  UIMAD.WIDE.U32 UR32, UR34, UR20, URZ ;  /* 0x00000014222072a5 */ /* 0x000fe2000f8e003f */
[C---:B------:R-:W-:Y:S01]  /*0500*/  IADD3 R13, R19.reuse, 0x9, RZ ;  /* 0x00000009130d7810 */ /* 0x040fe20007ffe0ff */
[----:B------:R-:W-:Y:S01]  /*0510*/  ULEA UR14, UP1, UR6, UR18, 0x1 ;  /* 0x00000012060e7291 */ /* 0x000fe2000f82083f */
[----:B------:R3:W4:Y:S01]  /*0520*/  @P1 R2UR UR5, R6 ;  /* 0x00000000060513c2 */ /* 0x00072200000e0000 */
[----:B------:R-:W-:Y:S01]  /*0530*/  UIMAD UR12, UR34, UR21, UR12 ;  /* 0x00000015220c72a4 */ /* 0x000fe2000f8e020c */
[C---:B0-----:R-:W-:Y:S01]  /*0540*/  IADD3 R8, R19.reuse, 0x4, RZ ;  /* 0x0000000413087810 */ /* 0x041fe20007ffe0ff */
[----:B------:R-:W-:Y:S01]  /*0550*/  UIMAD UR7, UR7, UR15, URZ ;  /* 0x0000000f070772a4 */ /* 0x000fe2000f8e023f */
[C---:B------:R-:W-:Y:S01]  /*0560*/  IADD3 R14, R19.reuse, 0xa, RZ ;  /* 0x0000000a130e7810 */ /* 0x040fe20007ffe0ff */
[----:B------:R-:W-:Y:S01]  /*0570*/  IMAD.SHL.U32 R20, R160, 0x200, RZ ;  /* 0x00000200a0147824 */ /* 0x000fe200078e00ff */
[C---:B------:R-:W-:Y:S01]  /*0580*/  IADD3 R15, R19.reuse, 0xb, RZ ;  /* 0x0000000b130f7810 */ /* 0x040fe20007ffe0ff */
[----:B------:R-:W-:Y:S01]  /*0590*/  ULDC UR18, c[0x0][0x16c] ;  /* 0x00005b0000127ab9 */ /* 0x000fe20000000800 */
[C---:B---3--:R-:W-:Y:S01]  /*05a0*/  IADD3 R6, R19.reuse, 0x2, RZ ;  /* 0x0000000213067810 */ /* 0x048fe20007ffe0ff */
[----:B------:R-:W-:Y:S01]  /*05b0*/  ULEA.HI.X UR17, UR6, UR19, UR17, 0x1, UP1 ;  /* 0x0000001306117291 */ /* 0x000fe200088f0c11 */
[C---:B------:R-:W-:Y:S01]  /*05c0*/  IADD3 R16, R19.reuse, 0xc, RZ ;  /* 0x0000000c13107810 */ /* 0x040fe20007ffe0ff */
[----:B------:R-:W-:Y:S01]  /*05d0*/  UIADD3 UR15, UR33, UR12, URZ ;  /* 0x0000000c210f7290 */ /* 0x000fe2000fffe03f */
[C---:B------:R-:W-:Y:S01]  /*05e0*/  IADD3 R17, R19.reuse, 0xd, RZ ;  /* 0x0000000d13117810 */ /* 0x040fe20007ffe0ff */
[----:B------:R-:W-:Y:S01]  /*05f0*/  UMOV UR6, URZ ;  /* 0x0000003f00067c82 */ /* 0x000fe20008000000 */
[C---:B------:R-:W-:Y:S01]  /*0600*/  IADD3 R18, R19.reuse, 0xe, RZ ;  /* 0x0000000e13127810 */ /* 0x040fe20007ffe0ff */
[----:B------:R-:W-:Y:S01]  /*0610*/  UIADD3 UR11, UR31, UR11, URZ ;  /* 0x0000000b1f0b7290 */ /* 0x000fe2000fffe03f */
[----:B------:R-:W-:Y:S01]  /*0620*/  IADD3 R19, R19, 0xf, RZ ;  /* 0x0000000f13137810 */ /* 0x000fe20007ffe0ff */
[----:B------:R-:W-:Y:S01]  /*0630*/  UIADD3 UR13, UR9, UR13, URZ ;  /* 0x0000000d090d7290 */ /* 0x000fe2000fffe03f */
[----:B------:R-:W-:Y:S01]  /*0640*/  SHF.R.S32.HI R21, RZ, 0x1f, R4 ;  /* 0x0000001fff157819 */ /* 0x000fe20000011404 */
[----:B------:R-:W-:Y:S01]  /*0650*/  UIMAD UR12, UR7, UR18, URZ ;  /* 0x00000012070c72a4 */ /* 0x000fe2000f8e023f */
        /* <DEDUP_REMOVED lines=14> */
[----:B-12-4-:R-:W-:Y:S02]  /*0740*/  LOP3.LUT R35, R4, 0x1e0, RZ, 0xfc, !PT ;  /* 0x000001e004237812 */ /* 0x016fe400078efcff */
.L_x_2762:
[----:B------:R-:W-:Y:S01]  /*0750*/  BAR.SYNC.DEFER_BLOCKING 0x0 ;  /* 0x0000000000007b1d */ /* 0x000fe20000010000 */
[C---:B------:R-:W-:Y:S02]  /*0760*/  SHF.L.U32 R84, R4.reuse, 0x1, RZ ;  /* 0x0000000104547819 */ /* 0x040fe400000006ff */
[----:B------:R-:W-:Y:S02]  /*0770*/  SHF.L.U64.HI R86, R4, 0x1, R21 ;  /* 0x0000000104567819 */ /* 0x000fe40000010215 */
[----:B------:R-:W-:Y:S01]  /*0780*/  IADD3 R36, P3, R84, UR10, RZ ;  /* 0x0000000a54247c10 */ /* 0x000fe2000ff7e0ff */
[----:B------:R-:W-:Y:S01]  /*0790*/  UMOV UR20, 0xfffff800 ;  /* 0xfffff80000147882 */ /* 0x000fe20000000000 */
[----:B------:R-:W-:Y:S01]  /*07a0*/  PRMT R41, RZ, 0x7610, R41 ;  /* 0x00007610ff297816 */ /* 0x000fe20000000029 */
[----:B------:R-:W-:Y:S01]  /*07b0*/  ULDC UR7, c[0x0][0x168] ;  /* 0x00005a0000077ab9 */ /* 0x000fe20000000800 */
[----:B------:R-:W-:Y:S01]  /*07c0*/  IADD3.X R37, R86, UR16, RZ, P3, !PT ;  /* 0x0000001056257c10 */ /* 0x000fe20009ffe4ff */
[----:B------:R-:W-:Y:S01]  /*07d0*/  UIMAD UR20, UR6, UR20, UR7 ;  /* 0x00000014061472a4 */ /* 0x000fe2000f8e0207 */
[----:B------:R-:W-:-:S02]  /*07e0*/  PRMT R40, RZ, 0x7610, R40 ;  /* 0x00007610ff287816 */ /* 0x000fc40000000028 */
[----:B------:R-:W-:Y:S02]  /*07f0*/  PRMT R43, RZ, 0x7610, R43 ;  /* 0x00007610ff2b7816 */ /* 0x000fe4000000002b */
[----:B------:R-:W-:Y:S02]  /*0800*/  PRMT R42, RZ, 0x7610, R42 ;  /* 0x00007610ff2a7816 */ /* 0x000fe4000000002a */
[----:B------:R-:W-:Y:S02]  /*0810*/  ISETP.GE.AND P2, PT, R4, UR20, PT ;  /* 0x0000001404007c0c */ /* 0x000fe4000bf46270 */
[----:B------:R-:W-:Y:S02]  /*0820*/  ISETP.GE.AND P1, PT, R76, UR20, PT ;  /* 0x000000144c007c0c */ /* 0x000fe4000bf26270 */
[----:B------:R-:W-:Y:S02]  /*0830*/  ISETP.GE.AND P0, PT, R22, UR20, PT ;  /* 0x0000001416007c0c */ /* 0x000fe4000bf06270 */
[----:B------:R-:W-:-:S02]  /*0840*/  ISETP.GE.AND P4, PT, R23, UR20, PT ;  /* 0x0000001417007c0c */ /* 0x000fc4000bf86270 */
[----:B------:R-:W-:Y:S02]  /*0850*/  ISETP.GE.AND P6, PT, R24, UR20, PT ;  /* 0x0000001418007c0c */ /* 0x000fe4000bfc6270 */
[----:B------:R-:W-:Y:S02]  /*0860*/  ISETP.GE.AND P5, PT, R25, UR20, PT ;  /* 0x0000001419007c0c */ /* 0x000fe4000bfa6270 */
[----:B------:R-:W-:Y:S01]  /*0870*/  ISETP.GE.AND P3, PT, R26, UR20, PT ;  /* 0x000000141a007c0c */ /* 0x000fe2000bf66270 */
[----:B------:R0:W2:Y:S01]  /*0880*/  @!P2 LDG.E.U16 R41, [R36.64] ;  /* 0x0000001c2429a981 */ /* 0x0000a2000c1e1500 */
[----:B------:R-:W-:Y:S02]  /*0890*/  ISETP.GE.AND P2, PT, R27, UR20, PT ;  /* 0x000000141b007c0c */ /* 0x000fe4000bf46270 */
[----:B------:R-:W-:Y:S01]  /*08a0*/  PRMT R45, RZ, 0x7610, R45 ;  /* 0x00007610ff2d7816 */ /* 0x000fe2000000002d */
[----:B------:R0:W3:Y:S01]  /*08b0*/  @!P1 LDG.E.U16 R40, [R36.64+0x40] ;  /* 0x0000401c24289981 */ /* 0x0000e2000c1e1500 */
[----:B------:R-:W-:-:S02]  /*08c0*/  ISETP.GE.AND P1, PT, R28, UR20, PT ;  /* 0x000000141c007c0c */ /* 0x000fc4000bf26270 */
[----:B------:R-:W-:Y:S01]  /*08d0*/  PRMT R44, RZ, 0x7610, R44 ;  /* 0x00007610ff2c7816 */ /* 0x000fe2000000002c */
[----:B------:R0:W4:Y:S01]  /*08e0*/  @!P0 LDG.E.U16 R43, [R36.64+0x80] ;  /* 0x0000801c242b8981 */ /* 0x000122000c1e1500 */
[----:B------:R-:W-:Y:S02]  /*08f0*/  PRMT R47, RZ, 0x7610, R47 ;  /* 0x00007610ff2f7816 */ /* 0x000fe4000000002f */
[----:B------:R-:W-:Y:S01]  /*0900*/  PRMT R46, RZ, 0x7610, R46 ;  /* 0x00007610ff2e7816 */ /* 0x000fe2000000002e */
[----:B------:R0:W5:Y:S01]  /*0910*/  @!P4 LDG.E.U16 R42, [R36.64+0xc0] ;  /* 0x0000c01c242ac981 */ /* 0x000162000c1e1500 */
[----:B------:R-:W-:Y:S02]  /*0920*/  ISETP.GE.AND P0, PT, R29, UR20, PT ;  /* 0x000000141d007c0c */ /* 0x000fe4000bf06270 */
[----:B------:R-:W-:Y:S01]  /*0930*/  ISETP.GE.AND P4, PT, R30, UR20, PT ;  /* 0x000000141e007c0c */ /* 0x000fe2000bf86270 */
[----:B------:R0:W5:Y:S01]  /*0940*/  @!P6 LDG.E.U16 R45, [R36.64+0x100] ;  /* 0x0001001c242de981 */ /* 0x000162000c1e1500 */
[----:B------:R-:W-:-:S02]  /*0950*/  PRMT R61, RZ, 0x7610, R61 ;  /* 0x00007610ff3d7816 */ /* 0x000fc4000000003d */
[----:B------:R-:W-:Y:S01]  /*0960*/  ISETP.GE.AND P6, PT, R31, UR20, PT ;  /* 0x000000141f007c0c */ /* 0x000fe2000bfc6270 */
[----:B------:R0:W5:Y:S01]  /*0970*/  @!P5 LDG.E.U16 R44, [R36.64+0x140] ;  /* 0x0001401c242cd981 */ /* 0x000162000c1e1500 */
[----:B------:R-:W-:Y:S02]  /*0980*/  ISETP.GE.AND P5, PT, R32, UR20, PT ;  /* 0x0000001420007c0c */ /* 0x000fe4000bfa6270 */
[----:B------:R-:W-:Y:S01]  /*0990*/  PRMT R60, RZ, 0x7610, R60 ;  /* 0x00007610ff3c7816 */ /* 0x000fe2000000003c */
[----:B------:R0:W5:Y:S01]  /*09a0*/  @!P3 LDG.E.U16 R47, [R36.64+0x180] ;  /* 0x0001801c242fb981 */ /* 0x000162000c1e1500 */
[----:B------:R-:W-:Y:S02]  /*09b0*/  ISETP.GE.AND P3, PT, R33, UR20, PT ;  /* 0x0000001421007c0c */ /* 0x000fe4000bf66270 */
[----:B------:R-:W-:Y:S01]  /*09c0*/  PRMT R63, RZ, 0x7610, R63 ;  /* 0x00007610ff3f7816 */ /* 0x000fe2000000003f */
[----:B------:R0:W5:Y:S01]  /*09d0*/  @!P2 LDG.E.U16 R46, [R36.64+0x1c0] ;  /* 0x0001c01c242ea981 */ /* 0x000162000c1e1500 */
[----:B------:R-:W-:-:S02]  /*09e0*/  ISETP.GE.AND P2, PT, R34, UR20, PT ;  /* 0x0000001422007c0c */ /* 0x000fc4000bf46270 */
[----:B------:R-:W-:Y:S01]  /*09f0*/  PRMT R62, RZ, 0x7610, R62 ;  /* 0x00007610ff3e7816 */ /* 0x000fe2000000003e */
[----:B------:R0:W5:Y:S01]  /*0a00*/  @!P1 LDG.E.U16 R61, [R36.64+0x200] ;  /* 0x0002001c243d9981 */ /* 0x000162000c1e1500 */
[----:B------:R-:W-:Y:S02]  /*0a10*/  ISETP.GE.AND P1, PT, R35, UR20, PT ;  /* 0x0000001423007c0c */ /* 0x000fe4000bf26270 */
        /* <DEDUP_REMOVED lines=11> */
[----:B------:R-:W-:-:S05]  /*0ad0*/  IMAD.IADD R38, R20, 0x1, R3 ;  /* 0x0000000114267824 */ /* 0x000fca00078e0203 */
[C---:B------:R-:W-:Y:S02]  /*0ae0*/  LEA.HI.SX32 R39, R38.reuse, R38, 0x1b ;  /* 0x0000002626277211 */ /* 0x040fe400078fdaff */
[C---:B------:R-:W-:Y:S02]  /*0af0*/  IADD3 R49, R38.reuse, 0x20, RZ ;  /* 0x0000002026317810 */ /* 0x040fe40007ffe0ff */
[C---:B------:R-:W-:Y:S02]  /*0b00*/  IADD3 R51, R38.reuse, 0x40, RZ ;  /* 0x0000004026337810 */ /* 0x040fe40007ffe0ff */
[C---:B------:R-:W-:Y:S01]  /*0b10*/  IADD3 R53, R38.reuse, 0x60, RZ ;  /* 0x0000006026357810 */ /* 0x040fe20007ffe0ff */
[----:B0-----:R-:W-:Y:S01]  /*0b20*/  IMAD.SHL.U32 R36, R39, 0x2, RZ ;  /* 0x0000000227247824 */ /* 0x001fe200078e00ff */
        /* <DEDUP_REMOVED lines=26> */
[----:B------:R-:W-:Y:S01]  /*0cd0*/  LEA.HI.SX32 R59, R85, R38, 0x1b ;  /* 0x00000026553b7211 */ /* 0x000fe200078fdaff */
[----:B------:R-:W-:Y:S01]  /*0ce0*/  IMAD.SHL.U32 R38, R51, 0x2, RZ ;  /* 0x0000000233267824 */ /* 0x000fe200078e00ff */
[----:B------:R-:W-:Y:S01]  /*0cf0*/  SHF.L.U32 R37, R37, 0x1, RZ ;  /* 0x0000000125257819 */ /* 0x000fe200000006ff */
[----:B------:R-:W-:Y:S01]  /*0d00*/  IMAD.SHL.U32 R39, R39, 0x2, RZ ;  /* 0x0000000227277824 */ /* 0x000fe200078e00ff */
[----:B------:R-:W-:Y:S01]  /*0d10*/  SHF.L.U32 R48, R48, 0x1, RZ ;  /* 0x0000000130307819 */ /* 0x000fe200000006ff */
[----:B------:R-:W-:Y:S01]  /*0d20*/  IMAD.SHL.U32 R49, R49, 0x2, RZ ;  /* 0x0000000231317824 */ /* 0x000fe200078e00ff */
[----:B------:R-:W-:Y:S01]  /*0d30*/  SHF.L.U32 R51, R69, 0x1, RZ ;  /* 0x0000000145337819 */ /* 0x000fe200000006ff */
[----:B------:R-:W-:Y:S02]  /*0d40*/  IMAD.SHL.U32 R50, R50, 0x2, RZ ;  /* 0x0000000232327824 */ /* 0x000fe400078e00ff */
[----:B------:R-:W-:Y:S01]  /*0d50*/  IMAD.SHL.U32 R52, R52, 0x2, RZ ;  /* 0x0000000234347824 */ /* 0x000fe200078e00ff */
[----:B------:R-:W-:Y:S01]  /*0d60*/  SHF.L.U32 R54, R54, 0x1, RZ ;  /* 0x0000000136367819 */ /* 0x000fe200000006ff */
[----:B------:R-:W-:-:S02]  /*0d70*/  IMAD.SHL.U32 R53, R53, 0x2, RZ ;  /* 0x0000000235357824 */ /* 0x000fc400078e00ff */
[----:B------:R-:W-:Y:S01]  /*0d80*/  IMAD.SHL.U32 R55, R55, 0x2, RZ ;  /* 0x0000000237377824 */ /* 0x000fe200078e00ff */
[----:B------:R-:W-:Y:S01]  /*0d90*/  SHF.L.U32 R57, R57, 0x1, RZ ;  /* 0x0000000139397819 */ /* 0x000fe200000006ff */
[----:B------:R-:W-:Y:S02]  /*0da0*/  IMAD.SHL.U32 R56, R56, 0x2, RZ ;  /* 0x0000000238387824 */ /* 0x000fe400078e00ff */
[----:B------:R-:W-:Y:S02]  /*0db0*/  IMAD.SHL.U32 R58, R58, 0x2, RZ ;  /* 0x000000023a3a7824 */ /* 0x000fe400078e00ff */
[----:B------:R-:W-:Y:S01]  /*0dc0*/  IMAD.SHL.U32 R59, R59, 0x2, RZ ;  /* 0x000000023b3b7824 */ /* 0x000fe200078e00ff */
[----:B------:R-:W-:Y:S02]  /*0dd0*/  ISETP.GE.AND P2, PT, R76, UR20, PT ;  /* 0x000000144c007c0c */ /* 0x000fe4000bf46270 */
[----:B------:R-:W-:Y:S02]  /*0de0*/  ISETP.GE.AND P1, PT, R4, UR20, PT ;  /* 0x0000001404007c0c */ /* 0x000fe4000bf26270 */
[----:B------:R-:W-:-:S02]  /*0df0*/  PRMT R76, RZ, 0x7610, R76 ;  /* 0x00007610ff4c7816 */ /* 0x000fc4000000004c */
[----:B------:R-:W-:Y:S02]  /*0e00*/  PRMT R91, RZ, 0x7610, R91 ;  /* 0x00007610ff5b7816 */ /* 0x000fe4000000005b */
[----:B------:R-:W-:Y:S02]  /*0e10*/  ISETP.GE.AND P4, PT, R23, UR20, PT ;  /* 0x0000001417007c0c */ /* 0x000fe4000bf86270 */
[----:B------:R-:W-:Y:S02]  /*0e20*/  ISETP.GE.AND P6, PT, R24, UR20, PT ;  /* 0x0000001418007c0c */ /* 0x000fe4000bfc6270 */
[----:B------:R-:W-:Y:S02]  /*0e30*/  ISETP.GE.AND P5, PT, R25, UR20, PT ;  /* 0x0000001419007c0c */ /* 0x000fe4000bfa6270 */
[----:B------:R-:W-:Y:S02]  /*0e40*/  ISETP.GE.AND P3, PT, R26, UR20, PT ;  /* 0x000000141a007c0c */ /* 0x000fe4000bf66270 */
        /* <DEDUP_REMOVED lines=9> */
[----:B--2---:R-:W-:Y:S04]  /*0ee0*/  STS.U16 [R36], R41 ;  /* 0x0000002924007388 */ /* 0x004fe80000000400 */
[----:B---3--:R0:W-:Y:S04]  /*0ef0*/  STS.U16 [R37+0x40], R40 ;  /* 0x0000402825007388 */ /* 0x0081e80000000400 */
[----:B----4-:R-:W-:Y:S04]  /*0f00*/  STS.U16 [R38+0x80], R43 ;  /* 0x0000802b26007388 */ /* 0x010fe80000000400 */
[----:B-----5:R-:W-:Y:S04]  /*0f10*/  STS.U16 [R39+0xc0], R42 ;  /* 0x0000c02a27007388 */ /* 0x020fe80000000400 */
[----:B------:R1:W-:Y:S04]  /*0f20*/  STS.U16 [R48+0x100], R45 ;  /* 0x0001002d30007388 */ /* 0x0003e80000000400 */
[----:B------:R-:W-:Y:S04]  /*0f30*/  STS.U16 [R49+0x140], R44 ;  /* 0x0001402c31007388 */ /* 0x000fe80000000400 */
[----:B------:R2:W-:Y:S04]  /*0f40*/  STS.U16 [R50+0x180], R47 ;  /* 0x0001802f32007388 */ /* 0x0005e80000000400 */
[----:B------:R-:W-:Y:S01]  /*0f50*/  STS.U16 [R51+0x1c0], R46 ;  /* 0x0001c02e33007388 */ /* 0x000fe20000000400 */
[----:B0-----:R-:W-:-:S03]  /*0f60*/  LEA R40, R3, R20, 0x4 ;  /* 0x0000001403287211 */ /* 0x001fc600078e20ff */
[----:B------:R-:W-:Y:S04]  /*0f70*/  STS.U16 [R52+0x200], R61 ;  /* 0x0002003d34007388 */ /* 0x000fe80000000400 */
[----:B------:R-:W-:Y:S04]  /*0f80*/  STS.U16 [R53+0x240], R60 ;  /* 0x0002403c35007388 */ /* 0x000fe80000000400 */
[----:B------:R-:W-:Y:S04]  /*0f90*/  STS.U16 [R54+0x280], R63 ;  /* 0x0002803f36007388 */ /* 0x000fe80000000400 */
[----:B------:R-:W-:Y:S04]  /*0fa0*/  STS.U16 [R55+0x2c0], R62 ;  /* 0x0002c03e37007388 */ /* 0x000fe80000000400 */
[----:B------:R-:W-:Y:S01]  /*0fb0*/  STS.U16 [R56+0x300], R65 ;  /* 0x0003004138007388 */ /* 0x000fe20000000400 */
[----:B------:R-:W-:-:S03]  /*0fc0*/  IADD3 R69, R40, 0x7, RZ ;  /* 0x0000000728457810 */ /* 0x000fc60007ffe0ff */
[----:B------:R-:W-:Y:S01]  /*0fd0*/  STS.U16 [R57+0x340], R64 ;  /* 0x0003404039007388 */ /* 0x000fe20000000400 */
[----:B------:R-:W-:-:S03]  /*0fe0*/  IADD3 R73, R40, 0x9, RZ ;  /* 0x0000000928497810 */ /* 0x000fc60007ffe0ff */
[----:B------:R0:W-:Y:S01]  /*0ff0*/  STS.U16 [R58+0x380], R67 ;  /* 0x000380433a007388 */ /* 0x0001e20000000400 */
[C---:B------:R-:W-:Y:S02]  /*1000*/  IADD3 R75, R40.reuse, 0xa, RZ ;  /* 0x0000000a284b7810 */ /* 0x040fe40007ffe0ff */
[C---:B------:R-:W-:Y:S01]  /*1010*/  IADD3 R41, R40.reuse, 0x1, RZ ;  /* 0x0000000128297810 */ /* 0x040fe20007ffe0ff */
[----:B------:R3:W-:Y:S01]  /*1020*/  STS.U16 [R59+0x3c0], R66 ;  /* 0x0003c0423b007388 */ /* 0x0007e20000000400 */
[C---:B-1----:R-:W-:Y:S02]  /*1030*/  IADD3 R45, R40.reuse, 0x3, RZ ;  /* 0x00000003282d7810 */ /* 0x042fe40007ffe0ff */
[C---:B--2---:R-:W-:Y:S02]  /*1040*/  IADD3 R47, R40.reuse, 0x4, RZ ;  /* 0x00000004282f7810 */ /* 0x044fe40007ffe0ff */
[C---:B0-----:R-:W-:Y:S02]  /*1050*/  IADD3 R67, R40.reuse, 0x6, RZ ;  /* 0x0000000628437810 */ /* 0x041fe40007ffe0ff */
[----:B------:R-:W-:-:S02]  /*1060*/  IADD3 R71, R40, 0x8, RZ ;  /* 0x0000000828477810 */ /* 0x000fc40007ffe0ff */
[C---:B------:R-:W-:Y:S02]  /*1070*/  IADD3 R79, R40.reuse, 0xc, RZ ;  /* 0x0000000c284f7810 */ /* 0x040fe40007ffe0ff */
[C---:B------:R-:W-:Y:S02]  /*1080*/  IADD3 R81, R40.reuse, 0xd, RZ ;  /* 0x0000000d28517810 */ /* 0x040fe40007ffe0ff */
[C---:B------:R-:W-:Y:S02]  /*1090*/  IADD3 R85, R40.reuse, 0xf, RZ ;  /* 0x0000000f28557810 */ /* 0x040fe40007ffe0ff */
[C---:B------:R-:W-:Y:S02]  /*10a0*/  IADD3 R43, R40.reuse, 0x2, RZ ;  /* 0x00000002282b7810 */ /* 0x040fe40007ffe0ff */
[C---:B------:R-:W-:Y:S02]  /*10b0*/  IADD3 R63, R40.reuse, 0x5, RZ ;  /* 0x00000005283f7810 */ /* 0x040fe40007ffe0ff */
[----:B------:R-:W-:-:S02]  /*10c0*/  IADD3 R77, R40, 0xb, RZ ;  /* 0x0000000b284d7810 */ /* 0x000fc40007ffe0ff */
[----:B------:R-:W-:Y:S02]  /*10d0*/  IADD3 R83, R40, 0xe, RZ ;  /* 0x0000000e28537810 */ /* 0x000fe40007ffe0ff */
[-C--:B---3--:R-:W-:Y:S02]  /*10e0*/  LEA.HI.SX32 R66, R67, R40.reuse, 0x1b ;  /* 0x0000002843427211 */ /* 0x088fe400078fdaff */
        /* <DEDUP_REMOVED lines=15> */
[----:B------:R-:W-:Y:S01]  /*11e0*/  IMAD.SHL.U32 R60, R60, 0x2, RZ ;  /* 0x000000023c3c7824 */ /* 0x000fe200078e00ff */
[----:B------:R-:W-:Y:S01]  /*11f0*/  IADD3 R40, P0, R84, UR14, RZ ;  /* 0x0000000e54287c10 */ /* 0x000fe2000ff1e0ff */
[----:B------:R-:W-:Y:S01]  /*1200*/  IMAD.SHL.U32 R61, R61, 0x2, RZ ;  /* 0x000000023d3d7824 */ /* 0x000fe200078e00ff */
[----:B------:R-:W-:Y:S01]  /*1210*/  SHF.L.U32 R62, R43, 0x1, RZ ;  /* 0x000000012b3e7819 */ /* 0x000fe200000006ff */
        /* <DEDUP_REMOVED lines=9> */
[----:B------:R-:W-:-:S06]  /*12b0*/  NOP ;  /* 0x0000000000007918 */ /* 0x000fcc0000000000 */
[----:B------:R-:W-:Y:S02]  /*12c0*/  IMAD.SHL.U32 R70, R70, 0x2, RZ ;  /* 0x0000000246467824 */ /* 0x000fe400078e00ff */
[----:B------:R-:W-:Y:S02]  /*12d0*/  IMAD.SHL.U32 R72, R72, 0x2, RZ ;  /* 0x0000000248487824 */ /* 0x000fe400078e00ff */
[----:B------:R-:W-:Y:S02]  /*12e0*/  IMAD.SHL.U32 R73, R73, 0x2, RZ ;  /* 0x0000000249497824 */ /* 0x000fe400078e00ff */
[----:B------:R-:W-:Y:S01]  /*12f0*/  IMAD.SHL.U32 R75, R75, 0x2, RZ ;  /* 0x000000024b4b7824 */ /* 0x000fe200078e00ff */
[----:B------:R-:W-:Y:S01]  /*1300*/  IADD3.X R41, R86, UR17, RZ, P0, !PT ;  /* 0x0000001156297c10 */ /* 0x000fe200087fe4ff */
        /* <DEDUP_REMOVED lines=17> */
[----:B------:R-:W-:-:S02]  /*1420*/  ISETP.GE.AND P0, PT, R22, UR20, PT ;  /* 0x0000001416007c0c */ /* 0x000fc4000bf06270 */
[----:B------:R-:W-:Y:S02]  /*1430*/  PRMT R77, RZ, 0x7610, R77 ;  /* 0x00007610ff4d7816 */ /* 0x000fe4000000004d */
[----:B------:R-:W-:Y:S01]  /*1440*/  PRMT R84, RZ, 0x7610, R84 ;  /* 0x00007610ff547816 */ /* 0x000fe20000000054 */
[----:B------:R-:W2:Y:S01]  /*1450*/  @!P2 LDG.E.U16 R76, [R40.64+0x40] ;  /* 0x0000401c284ca981 */ /* 0x000ea2000c1e1500 */
[----:B------:R-:W-:-:S03]  /*1460*/  ISETP.GE.AND P2, PT, R27, UR20, PT ;  /* 0x000000141b007c0c */ /* 0x000fc6000bf46270 */
[----:B------:R-:W3:Y:S01]  /*1470*/  @!P1 LDG.E.U16 R91, [R40.64] ;  /* 0x0000001c285b9981 */ /* 0x000ee2000c1e1500 */
[----:B------:R-:W-:-:S03]  /*1480*/  ISETP.GE.AND P1, PT, R28, UR20, PT ;  /* 0x000000141c007c0c */ /* 0x000fc6000bf26270 */
[----:B------:R-:W4:Y:S01]  /*1490*/  @!P0 LDG.E.U16 R99, [R40.64+0x80] ;  /* 0x0000801c28638981 */ /* 0x000f22000c1e1500 */
        /* <DEDUP_REMOVED lines=13> */
[----:B------:R-:W-:Y:S01]  /*1570*/  PRMT R79, RZ, 0x7610, R79 ;  /* 0x00007610ff4f7816 */ /* 0x000fe2000000004f */
[----:B------:R-:W5:Y:S01]  /*1580*/  @!P0 LDG.E.U16 R84, [R40.64+0x240] ;  /* 0x0002401c28548981 */ /* 0x000f62000c1e1500 */
[----:B------:R-:W-:Y:S02]  /*1590*/  PRMT R81, RZ, 0x7610, R81 ;  /* 0x00007610ff517816 */ /* 0x000fe40000000051 */
[----:B------:R-:W-:Y:S01]  /*15a0*/  PRMT R83, RZ, 0x7610, R83 ;  /* 0x00007610ff537816 */ /* 0x000fe20000000053 */
[----:B------:R-:W5:Y:S04]  /*15b0*/  @!P6 LDG.E.U16 R90, [R40.64+0x2c0] ;  /* 0x0002c01c285ae981 */ /* 0x000f68000c1e1500 */
[----:B------:R-:W5:Y:S04]  /*15c0*/  @!P4 LDG.E.U16 R79, [R40.64+0x280] ;  /* 0x0002801c284fc981 */ /* 0x000f68000c1e1500 */
[----:B------:R-:W5:Y:S04]  /*15d0*/  @!P5 LDG.E.U16 R81, [R40.64+0x300] ;  /* 0x0003001c2851d981 */ /* 0x000f68000c1e1500 */
[----:B------:R-:W5:Y:S04]  /*15e0*/  @!P3 LDG.E.U16 R92, [R40.64+0x340] ;  /* 0x0003401c285cb981 */ /* 0x000f68000c1e1500 */
[----:B------:R-:W5:Y:S04]  /*15f0*/  @!P2 LDG.E.U16 R83, [R40.64+0x380] ;  /* 0x0003801c2853a981 */ /* 0x000f68000c1e1500 */
[----:B------:R-:W5:Y:S01]  /*1600*/  @!P1 LDG.E.U16 R100, [R40.64+0x3c0] ;  /* 0x0003c01c28649981 */ /* 0x000f62000c1e1500 */
[----:B------:R-:W-:Y:S01]  /*1610*/  ULDC.U8 UR7, c[0x0][0x17e] ;  /* 0x00005f8000077ab9 */ /* 0x000fe20000000000 */
[----:B------:R-:W-:Y:S02]  /*1620*/  BSSY B0, `(.L_x_2719) ;  /* 0x000005a000007945 */ /* 0x000fe40003800000 */
[----:B---3--:R-:W-:Y:S04]  /*1630*/  STS.U16 [R36], R91 ;  /* 0x0000005b24007388 */ /* 0x008fe80000000400 */
[----:B--2---:R-:W-:Y:S04]  /*1640*/  STS.U16 [R37+0x40], R76 ;  /* 0x0000404c25007388 */ /* 0x004fe80000000400 */
[----:B----4-:R-:W-:Y:S04]  /*1650*/  STS.U16 [R38+0x80], R99 ;  /* 0x0000806326007388 */ /* 0x010fe80000000400 */
        /* <DEDUP_REMOVED lines=16> */
[----:B------:R-:W-:Y:S04]  /*1760*/  LDS.U16 R77, [R62+0x4] ;  /* 0x000004003e4d7984 */ /* 0x000fe80000000400 */
[----:B------:R-:W2:Y:S04]  /*1770*/  LDS.U16 R80, [R63+0x6] ;  /* 0x000006003f507984 */ /* 0x000ea80000000400 */
[----:B------:R-:W3:Y:S04]  /*1780*/  LDS.U16 R79, [R64+0x8] ;  /* 0x00000800404f7984 */ /* 0x000ee80000000400 */
[----:B------:R-:W4:Y:S04]  /*1790*/  LDS.U16 R82, [R65+0xa] ;  /* 0x00000a0041527984 */ /* 0x000f280000000400 */
[----:B------:R-:W5:Y:S04]  /*17a0*/  LDS.U16 R84, [R66+0xc] ;  /* 0x00000c0042547984 */ /* 0x000f680000000400 */
[----:B------:R0:W1:Y:S04]  /*17b0*/  LDS.U16 R101, [R67+0xe] ;  /* 0x00000e0043657984 */ /* 0x0000680000000400 */
[----:B------:R0:W1:Y:S04]  /*17c0*/  LDS.U16 R102, [R68+0x10] ;  /* 0x0000100044667984 */ /* 0x0000680000000400 */
[----:B------:R0:W2:Y:S04]  /*17d0*/  LDS.U16 R85, [R69+0x12] ;  /* 0x0000120045557984 */ /* 0x0000a80000000400 */
[----:B------:R0:W3:Y:S04]  /*17e0*/  LDS.U16 R90, [R70+0x14] ;  /* 0x00001400465a7984 */ /* 0x0000e80000000400 */
[----:B------:R0:W5:Y:S04]  /*17f0*/  LDS.U16 R91, [R71+0x16] ;  /* 0x00001600475b7984 */ /* 0x0001680000000400 */
[----:B------:R0:W5:Y:S04]  /*1800*/  LDS.U16 R92, [R72+0x18] ;  /* 0x00001800485c7984 */ /* 0x0001680000000400 */
[----:B------:R0:W5:Y:S04]  /*1810*/  LDS.U16 R99, [R73+0x1a] ;  /* 0x00001a0049637984 */ /* 0x0001680000000400 */
[----:B------:R1:W5:Y:S04]  /*1820*/  LDS.U16 R41, [R74+0x1c] ;  /* 0x00001c004a297984 */ /* 0x0003680000000400 */
[----:B------:R1:W5:Y:S01]  /*1830*/  LDS.U16 R40, [R75+0x1e] ;  /* 0x00001e004b287984 */ /* 0x0003620000000400 */
[----:B0-----:R-:W-:-:S05]  /*1840*/  HADD2.F32 R76, -RZ, R76.H0_H0 ;  /* 0x2000004cff4c7230 */ /* 0x001fca0000004100 */
[----:B------:R-:W-:Y:S02]  /*1850*/  FADD.FTZ R76, R76, UR4 ;  /* 0x000000044c4c7e21 */ /* 0x000fe40008010000 */
[----:B------:R-:W-:-:S03]  /*1860*/  IMAD.MOV.U32 R81, RZ, RZ, c[0x0][0x16c] ;  /* 0x00005b00ff517624 */ /* 0x000fc600078e00ff */
[----:B------:R-:W-:Y:S01]  /*1870*/  FSETP.GTU.FTZ.AND P4, PT, R76, 20, PT ;  /* 0x41a000004c00780b */ /* 0x000fe20003f9c000 */
[----:B-1----:R-:W-:-:S03]  /*1880*/  HADD2.F32 R78, -RZ, R78.H0_H0 ;  /* 0x2000004eff4e7230 */ /* 0x002fc60000004100 */
[----:B------:R-:W-:Y:S01]  /*1890*/  ISETP.EQ.OR P4, PT, RZ, UR7, P4 ;  /* 0x00000007ff007c0c */ /* 0x000fe2000a782670 */
[----:B--2---:R-:W-:Y:S01]  /*18a0*/  HADD2.F32 R80, -RZ, R80.H0_H0 ;  /* 0x20000050ff507230 */ /* 0x004fe20000004100 */
[----:B------:R-:W-:Y:S01]  /*18b0*/  ISETP.GE.AND P6, PT, R81, 0x1, PT ;  /* 0x000000015100780c */ /* 0x000fe20003fc6270 */
[----:B------:R-:W-:Y:S01]  /*18c0*/  HADD2.F32 R81, -RZ, R77.H0_H0 ;  /* 0x2000004dff517230 */ /* 0x000fe20000004100 */
[----:B------:R-:W-:Y:S01]  /*18d0*/  FADD.FTZ R77, R78, UR4 ;  /* 0x000000044e4d7e21 */ /* 0x000fe20008010000 */
[----:B---3--:R-:W-:Y:S02]  /*18e0*/  HADD2.F32 R83, -RZ, R79.H0_H0 ;  /* 0x2000004fff537230 */ /* 0x008fe40000004100 */
[----:B----4-:R-:W-:Y:S01]  /*18f0*/  HADD2.F32 R82, -RZ, R82.H0_H0 ;  /* 0x20000052ff527230 */ /* 0x010fe20000004100 */
[----:B------:R-:W-:Y:S01]  /*1900*/  FADD.FTZ R78, R81, UR4 ;  /* 0x00000004514e7e21 */ /* 0x000fe20008010000 */
[----:B-----5:R-:W-:Y:S01]  /*1910*/  HADD2.F32 R84, -RZ, R84.H0_H0 ;  /* 0x20000054ff547230 */ /* 0x020fe20000004100 */
        /* <DEDUP_REMOVED lines=42> */
.L_x_2720:
[----:B------:R-:W-:Y:S05]  /*1bc0*/  BSYNC B0 ;  /* 0x0000000000007941 */ /* 0x000fea0003800000 */
.L_x_2719:
        /* <DEDUP_REMOVED lines=36> */
.L_x_2722:
[----:B------:R-:W-:Y:S05]  /*1e10*/  BSYNC B0 ;  /* 0x0000000000007941 */ /* 0x000fea0003800000 */
.L_x_2721:
[----:B------:R-:W-:Y:S01]  /*1e20*/  ISETP.EQ.OR P3, PT, RZ, UR7, P3 ;  /* 0x00000007ff007c0c */ /* 0x000fe20009f62670 */
[----:B------:R-:W-:Y:S01]  /*1e30*/  HADD2.F32 R102, -RZ, R102.H0_H0 ;  /* 0x20000066ff667230 */ /* 0x000fe20000004100 */
[----:B------:R-:W-:Y:S01]  /*1e40*/  BSSY B0, `(.L_x_2723) ;  /* 0x0000024000007945 */ /* 0x000fe20003800000 */
[----:B------:R-:W-:Y:S02]  /*1e50*/  FSETP.GTU.FTZ.AND P5, PT, R83, 20, PT ;  /* 0x41a000005300780b */ /* 0x000fe40003fbc000 */
[----:B------:R-:W-:Y:S01]  /*1e60*/  ISETP.EQ.OR P2, PT, RZ, UR7, P2 ;  /* 0x00000007ff007c0c */ /* 0x000fe20009742670 */
[----:B------:R-:W-:-:S07]  /*1e70*/  FADD.FTZ R84, R102, UR4 ;  /* 0x0000000466547e21 */ /* 0x000fce0008010000 */
[----:B------:R-:W-:Y:S05]  /*1e80*/  @P3 BRA `(.L_x_2724) ;  /* 0x000001f000003947 */ /* 0x000fea0003800000 */
[----:B------:R-:W-:Y:S02]  /*1e90*/  FMUL.FTZ R78, R78, 1.4426950216293334961 ;  /* 0x3fb8aa3b4e4e7820 */ /* 0x000fe40000410000 */
[----:B------:R-:W-:Y:S02]  /*1ea0*/  IMAD.MOV.U32 R105, RZ, RZ, 0x3e800000 ;  /* 0x3e800000ff697424 */ /* 0x000fe400078e00ff */
        /* <DEDUP_REMOVED lines=29> */
.L_x_2724:
[----:B------:R-:W-:Y:S05]  /*2080*/  BSYNC B0 ;  /* 0x0000000000007941 */ /* 0x000fea0003800000 */
.L_x_2723:
        /* <DEDUP_REMOVED lines=36> */
.L_x_2726:
[----:B------:R-:W-:Y:S05]  /*22d0*/  BSYNC B0 ;  /* 0x0000000000007941 */ /* 0x000fea0003800000 */
.L_x_2725:
        /* <DEDUP_REMOVED lines=38> */
.L_x_2728:
[----:B------:R-:W-:Y:S05]  /*2540*/  BSYNC B0 ;  /* 0x0000000000007941 */ /* 0x000fea0003800000 */
.L_x_2727:
        /* <DEDUP_REMOVED lines=36> */
.L_x_2730:
[----:B------:R-:W-:Y:S05]  /*2790*/  BSYNC B0 ;  /* 0x0000000000007941 */ /* 0x000fea0003800000 */
.L_x_2729:
        /* <DEDUP_REMOVED lines=38> */
.L_x_2732:
[----:B------:R-:W-:Y:S05]  /*2a00*/  BSYNC B0 ;  /* 0x0000000000007941 */ /* 0x000fea0003800000 */
.L_x_2731:
        /* <DEDUP_REMOVED lines=37> */
.L_x_2734:
[----:B------:R-:W-:Y:S05]  /*2c60*/  BSYNC B0 ;  /* 0x0000000000007941 */ /* 0x000fea0003800000 */
.L_x_2733:
        /* <DEDUP_REMOVED lines=42> */
.L_x_2736:
[----:B------:R-:W-:Y:S05]  /*2f10*/  BSYNC B0 ;  /* 0x0000000000007941 */ /* 0x000fea0003800000 */
.L_x_2735:
        /* <DEDUP_REMOVED lines=40> */
.L_x_2738:
[----:B------:R-:W-:Y:S05]  /*31a0*/  BSYNC B0 ;  /* 0x0000000000007941 */ /* 0x000fea0003800000 */
.L_x_2737:
        /* <DEDUP_REMOVED lines=46> */
.L_x_2740:
[----:B------:R-:W-:Y:S05]  /*3490*/  BSYNC B0 ;  /* 0x0000000000007941 */ /* 0x000fea0003800000 */
.L_x_2739:
        /* <DEDUP_REMOVED lines=33> */
.L_x_2742:
[----:B------:R-:W-:Y:S05]  /*36b0*/  BSYNC B0 ;  /* 0x0000000000007941 */ /* 0x000fea0003800000 */
.L_x_2741:
        /* <DEDUP_REMOVED lines=33> */
.L_x_2744:
[----:B------:R-:W-:Y:S05]  /*38d0*/  BSYNC B0 ;  /* 0x0000000000007941 */ /* 0x000fea0003800000 */
.L_x_2743:
        /* <DEDUP_REMOVED lines=33> */
.L_x_2746:
[----:B------:R-:W-:Y:S05]  /*3af0*/  BSYNC B0 ;  /* 0x0000000000007941 */ /* 0x000fea0003800000 */
.L_x_2745:
        /* <DEDUP_REMOVED lines=33> */
.L_x_2748:
[----:B------:R-:W-:Y:S05]  /*3d10*/  BSYNC B0 ;  /* 0x0000000000007941 */ /* 0x000fea0003800000 */
.L_x_2747:
        /* <DEDUP_REMOVED lines=33> */
.L_x_2750:
[----:B------:R-:W-:Y:S05]  /*3f30*/  BSYNC B0 ;  /* 0x0000000000007941 */ /* 0x000fea0003800000 */
.L_x_2749:
        /* <DEDUP_REMOVED lines=38> */
.L_x_2756:
[----:B------:R-:W-:Y:S02]  /*41a0*/  USHF.R.S32.HI UR21, URZ, 0x1f, UR7 ;  /* 0x0000001f3f157899 */ /* 0x000fe40008011407 */
[----:B------:R-:W-:Y:S02]  /*41b0*/  ULDC.64 UR24, c[0x0][0x188] ;  /* 0x0000620000187ab9 */ /* 0x000fe40000000a00 */
[----:B------:R-:W-:Y:S02]  /*41c0*/  UIMAD UR22, UR21, UR24, URZ ;  /* 0x00000018151672a4 */ /* 0x000fe4000f8e023f */
[----:B------:R-:W-:Y:S02]  /*41d0*/  UMOV UR18, UR30 ;  /* 0x0000001e00127c82 */ /* 0x000fe40008000000 */
[----:B------:R-:W-:Y:S02]  /*41e0*/  UMOV UR19, UR11 ;  /* 0x0000000b00137c82 */ /* 0x000fe40008000000 */
[----:B------:R-:W-:-:S02]  /*41f0*/  UIMAD.WIDE.U32 UR18, UR7, UR24, UR18 ;  /* 0x00000018071272a5 */ /* 0x000fc4000f8e0012 */
[----:B------:R-:W-:Y:S01]  /*4200*/  UIMAD UR23, UR7, UR25, UR22 ;  /* 0x00000019071772a4 */ /* 0x000fe2000f8e0216 */
[----:B0-----:R-:W0:Y:S01]  /*4210*/  S2R R0, SR_TID.X ;  /* 0x0000000000007919 */ /* 0x001e220000002100 */
[----:B------:R-:W-:Y:S02]  /*4220*/  ULDC.64 UR26, c[0x0][0x1c0] ;  /* 0x00007000001a7ab9 */ /* 0x000fe40000000a00 */
[----:B------:R-:W-:Y:S02]  /*4230*/  ULDC.64 UR24, c[0x0][0x220] ;  /* 0x0000880000187ab9 */ /* 0x000fe40000000a00 */
[----:B------:R-:W-:Y:S02]  /*4240*/  ULEA UR22, UP0, UR18, UR24, 0x2 ;  /* 0x0000001812167291 */ /* 0x000fe4000f80103f */
[----:B------:R-:W-:-:S04]  /*4250*/  UIADD3 UR19, UR19, UR23, URZ ;  /* 0x0000001713137290 */ /* 0x000fc8000fffe03f */
[----:B------:R-:W-:Y:S01]  /*4260*/  ULEA.HI.X UR18, UR18, UR25, UR19, 0x2, UP0 ;  /* 0x0000001912127291 */ /* 0x000fe200080f1413 */
[----:B-1----:R-:W-:-:S05]  /*4270*/  MOV R40, UR22 ;  /* 0x0000001600287c02 */ /* 0x002fca0008000f00 */
[----:B------:R-:W-:-:S05]  /*4280*/  IMAD.U32 R41, RZ, RZ, UR18 ;  /* 0x00000012ff297e24 */ /* 0x000fca000f8e00ff */
[----:B------:R-:W2:Y:S01]  /*4290*/  LDG.E R40, [R40.64] ;  /* 0x0000001c28287981 */ /* 0x000ea2000c1e1900 */
[----:B------:R-:W-:Y:S01]  /*42a0*/  ISETP.GE.U32.AND P3, PT, R5, UR20, PT ;  /* 0x0000001405007c0c */ /* 0x000fe2000bf66070 */
[----:B------:R-:W-:Y:S01]  /*42b0*/  UIMAD UR24, UR21, UR26, URZ ;  /* 0x0000001a151872a4 */ /* 0x000fe2000f8e023f */
[----:B0-----:R-:W-:Y:S01]  /*42c0*/  SHF.L.U32 R86, R0, 0x4, RZ ;  /* 0x0000000400567819 */ /* 0x001fe200000006ff */
[----:B------:R-:W-:Y:S01]  /*42d0*/  UMOV UR18, UR32 ;  /* 0x0000002000127c82 */ /* 0x000fe20008000000 */
[----:B------:R-:W-:Y:S01]  /*42e0*/  ISETP.GE.U32.AND P4, PT, R6, UR20, PT ;  /* 0x0000001406007c0c */ /* 0x000fe2000bf86070 */
[----:B------:R-:W-:Y:S01]  /*42f0*/  UMOV UR19, UR15 ;  /* 0x0000000f00137c82 */ /* 0x000fe20008000000 */
[----:B------:R-:W-:Y:S01]  /*4300*/  ISETP.GE.U32.AND P2, PT, R86, UR20, PT ;  /* 0x0000001456007c0c */ /* 0x000fe2000bf46070 */
[----:B------:R-:W-:Y:S01]  /*4310*/  UIMAD.WIDE.U32 UR22, UR7, UR26, UR18 ;  /* 0x0000001a071672a5 */ /* 0x000fe2000f8e0012 */
[----:B------:R-:W-:Y:S01]  /*4320*/  ISETP.GE.U32.AND P6, PT, R8, UR20, PT ;  /* 0x0000001408007c0c */ /* 0x000fe2000bfc6070 */
[----:B------:R-:W-:Y:S01]  /*4330*/  UIMAD UR18, UR7, UR27, UR24 ;  /* 0x0000001b071272a4 */ /* 0x000fe2000f8e0218 */
[----:B------:R-:W-:Y:S01]  /*4340*/  FSEL R128, R119, RZ, !P2 ;  /* 0x000000ff77807208 */ /* 0x000fe20005000000 */
[----:B------:R-:W-:Y:S01]  /*4350*/  UMOV UR19, UR13 ;  /* 0x0000000d00137c82 */ /* 0x000fe20008000000 */
[----:B------:R-:W-:Y:S01]  /*4360*/  FSEL R131, R120, RZ, !P3 ;  /* 0x000000ff78837208 */ /* 0x000fe20005800000 */
[----:B------:R-:W-:Y:S01]  /*4370*/  ULDC.64 UR24, c[0x0][0x1a0] ;  /* 0x0000680000187ab9 */ /* 0x000fe20000000a00 */
[----:B------:R-:W-:Y:S01]  /*4380*/  ISETP.GE.U32.AND P5, PT, R7, UR20, PT ;  /* 0x0000001407007c0c */ /* 0x000fe2000bfa6070 */
[----:B------:R-:W-:Y:S01]  /*4390*/  ULDC.64 UR26, c[0x0][0x230] ;  /* 0x00008c00001a7ab9 */ /* 0x000fe20000000a00 */
[----:B------:R-:W-:Y:S01]  /*43a0*/  FSEL R132, R118, RZ, !P4 ;  /* 0x000000ff76847208 */ /* 0x000fe20006000000 */
[----:B------:R-:W-:Y:S01]  /*43b0*/  UIMAD UR38, UR21, UR24, URZ ;  /* 0x00000018152672a4 */ /* 0x000fe2000f8e023f */
[----:B------:R-:W-:Y:S01]  /*43c0*/  FSEL R134, R121, RZ, !P5 ;  /* 0x000000ff79867208 */ /* 0x000fe20006800000 */
[----:B------:R-:W-:Y:S01]  /*43d0*/  ULEA UR26, UP0, UR22, UR26, 0x2 ;  /* 0x0000001a161a7291 */ /* 0x000fe2000f80103f */
[----:B------:R-:W-:Y:S01]  /*43e0*/  ISETP.GE.U32.AND P1, PT, R9, UR20, PT ;  /* 0x0000001409007c0c */ /* 0x000fe2000bf26070 */
[----:B------:R-:W-:Y:S01]  /*43f0*/  UIADD3 UR21, UR23, UR18, URZ ;  /* 0x0000001217157290 */ /* 0x000fe2000fffe03f */
[----:B------:R-:W-:Y:S01]  /*4400*/  FSEL R136, R117, RZ, !P6 ;  /* 0x000000ff75887208 */ /* 0x000fe20007000000 */
[----:B------:R-:W-:Y:S01]  /*4410*/  UIMAD UR25, UR7, UR25, UR38 ;  /* 0x00000019071972a4 */ /* 0x000fe2000f8e0226 */
[----:B------:R-:W-:Y:S01]  /*4420*/  FSEL R138, R122, RZ, !P1 ;  /* 0x000000ff7a8a7208 */ /* 0x000fe20004800000 */
[----:B------:R-:W-:-:S02]  /*4430*/  ULEA.HI.X UR27, UR22, UR27, UR21, 0x2, UP0 ;  /* 0x0000001b161b7291 */ /* 0x000fc400080f1415 */
[----:B------:R-:W-:Y:S02]  /*4440*/  UMOV UR18, UR8 ;  /* 0x0000000800127c82 */ /* 0x000fe40008000000 */
[----:B------:R-:W-:Y:S02]  /*4450*/  UIMAD.WIDE.U32 UR18, UR7, UR24, UR18 ;  /* 0x00000018071272a5 */ /* 0x000fe4000f8e0012 */
[----:B------:R-:W-:Y:S02]  /*4460*/  ULDC.64 UR22, c[0x0][0x228] ;  /* 0x00008a0000167ab9 */ /* 0x000fe40000000a00 */
[----:B------:R-:W-:Y:S02]  /*4470*/  ULEA UR21, UP0, UR18, UR22, 0x2 ;  /* 0x0000001612157291 */ /* 0x000fe4000f80103f */
[----:B------:R-:W-:-:S04]  /*4480*/  UIADD3 UR19, UR19, UR25, URZ ;  /* 0x0000001913137290 */ /* 0x000fc8000fffe03f */
[----:B------:R-:W-:Y:S01]  /*4490*/  ULEA.HI.X UR18, UR18, UR23, UR19, 0x2, UP0 ;  /* 0x0000001712127291 */ /* 0x000fe200080f1413 */
[----:B------:R-:W-:Y:S01]  /*44a0*/  HFMA2.MMA R89, -RZ, RZ, 0, 0 ;  /* 0x00000000ff597435 */ /* 0x000fe200000001ff */
[----:B------:R-:W-:Y:S02]  /*44b0*/  IMAD.MOV.U32 R88, RZ, RZ, 0x3f800000 ;  /* 0x3f800000ff587424 */ /* 0x000fe400078e00ff */
[----:B--2---:R-:W-:-:S04]  /*44c0*/  FMUL.FTZ R42, R40, 1.4426950216293334961 ;  /* 0x3fb8aa3b282a7820 */ /* 0x004fc80000410000 */
[C---:B------:R-:W-:Y:S02]  /*44d0*/  FMUL.FTZ R44, R42.reuse, R77 ;  /* 0x0000004d2a2c7220 */ /* 0x040fe40000410000 */
[C---:B------:R-:W-:Y:S02]  /*44e0*/  FMUL.FTZ R43, R42.reuse, R76 ;  /* 0x0000004c2a2b7220 */ /* 0x040fe40000410000 */
[C---:B------:R-:W-:Y:S02]  /*44f0*/  FMUL.FTZ R45, R42.reuse, R78 ;  /* 0x0000004e2a2d7220 */ /* 0x040fe40000410000 */
[C---:B------:R-:W-:Y:S01]  /*4500*/  FMUL.FTZ R40, R42.reuse, R80 ;  /* 0x000000502a287220 */ /* 0x040fe20000410000 */
[----:B------:R-:W0:Y:S01]  /*4510*/  MUFU.EX2 R44, R44 ;  /* 0x0000002c002c7308 */ /* 0x000e220000000800 */
[C---:B------:R-:W-:Y:S02]  /*4520*/  FMUL.FTZ R46, R42.reuse, R79 ;  /* 0x0000004f2a2e7220 */ /* 0x040fe40000410000 */
[----:B------:R-:W-:-:S02]  /*4530*/  FMUL.FTZ R41, R42, R81 ;  /* 0x000000512a297220 */ /* 0x000fc40000410000 */
[C---:B------:R-:W-:Y:S02]  /*4540*/  FMUL.FTZ R47, R42.reuse, R82 ;  /* 0x000000522a2f7220 */ /* 0x040fe40000410000 */
[C---:B------:R-:W-:Y:S01]  /*4550*/  FMUL.FTZ R86, R42.reuse, R83 ;  /* 0x000000532a567220 */ /* 0x040fe20000410000 */
[----:B------:R-:W1:Y:S01]  /*4560*/  MUFU.EX2 R43, R43 ;  /* 0x0000002b002b7308 */ /* 0x000e620000000800 */
[C---:B------:R-:W-:Y:S02]  /*4570*/  FMUL.FTZ R87, R42.reuse, R84 ;  /* 0x000000542a577220 */ /* 0x040fe40000410000 */
[C---:B------:R-:W-:Y:S02]  /*4580*/  FMUL.FTZ R151, R42.reuse, R90 ;  /* 0x0000005a2a977220 */ /* 0x040fe40000410000 */
[C---:B------:R-:W-:Y:S02]  /*4590*/  FMUL.FTZ R150, R42.reuse, R91 ;  /* 0x0000005b2a967220 */ /* 0x040fe40000410000 */
[----:B------:R-:W-:Y:S01]  /*45a0*/  FMUL.FTZ R153, R42, R92 ;  /* 0x0000005c2a997220 */ /* 0x000fe20000410000 */
        /* <DEDUP_REMOVED lines=8> */
[----:B------:R-:W-:-:S03]  /*4630*/  ISETP.GE.U32.AND P2, PT, R10, UR20, PT ;  /* 0x000000140a007c0c */ /* 0x000fc6000bf46070 */
[----:B------:R-:W-:Y:S01]  /*4640*/  FMUL.FTZ R44, R129, R130 ;  /* 0x00000082812c7220 */ /* 0x000fe20000410000 */
[----:B------:R-:W-:Y:S01]  /*4650*/  FSEL R140, R116, RZ, !P2 ;  /* 0x000000ff748c7208 */ /* 0x000fe20005000000 */
[----:B------:R-:W1:Y:S01]  /*4660*/  MUFU.EX2 R46, R46 ;  /* 0x0000002e002e7308 */ /* 0x000e620000000800 */
[----:B--2---:R-:W-:Y:S02]  /*4670*/  FSEL R133, R45, 1, !P4 ;  /* 0x3f8000002d857808 */ /* 0x004fe40006000000 */
[----:B------:R-:W-:-:S03]  /*4680*/  ISETP.GE.U32.AND P4, PT, R12, UR20, PT ;  /* 0x000000140c007c0c */ /* 0x000fc6000bf86070 */
[----:B------:R-:W-:Y:S01]  /*4690*/  FMUL.FTZ R44, R133, R44 ;  /* 0x0000002c852c7220 */ /* 0x000fe20000410000 */
[----:B------:R-:W-:Y:S01]  /*46a0*/  FSEL R144, R115, RZ, !P4 ;  /* 0x000000ff73907208 */ /* 0x000fe20006000000 */
[----:B------:R-:W2:Y:S01]  /*46b0*/  MUFU.EX2 R41, R41 ;  /* 0x0000002900297308 */ /* 0x000ea20000000800 */
[----:B0-----:R-:W-:Y:S01]  /*46c0*/  FSEL R137, R40, 1, !P6 ;  /* 0x3f80000028897808 */ /* 0x001fe20007000000 */
[----:B------:R-:W-:Y:S01]  /*46d0*/  FFMA.FTZ R40, R128, R130, R131 ;  /* 0x0000008280287223 */ /* 0x000fe20000010083 */
[----:B------:R-:W-:-:S03]  /*46e0*/  ISETP.GE.U32.AND P6, PT, R14, UR20, PT ;  /* 0x000000140e007c0c */ /* 0x000fc6000bfc6070 */
[----:B------:R-:W-:Y:S01]  /*46f0*/  FFMA.FTZ R40, R133, R40, R132 ;  /* 0x0000002885287223 */ /* 0x000fe20000010084 */
[----:B------:R-:W-:Y:S01]  /*4700*/  FSEL R148, R114, RZ, !P6 ;  /* 0x000000ff72947208 */ /* 0x000fe20007000000 */
[----:B------:R-:W0:Y:S01]  /*4710*/  MUFU.EX2 R47, R47 ;  /* 0x0000002f002f7308 */ /* 0x000e220000000800 */
[----:B-1----:R-:W-:Y:S02]  /*4720*/  FSEL R135, R46, 1, !P5 ;  /* 0x3f8000002e877808 */ /* 0x002fe40006800000 */
[----:B------:R-:W-:-:S03]  /*4730*/  ISETP.GE.U32.AND P5, PT, R13, UR20, PT ;  /* 0x000000140d007c0c */ /* 0x000fc6000bfa6070 */
[C---:B------:R-:W-:Y:S01]  /*4740*/  FFMA.FTZ R40, R135.reuse, R40, R134 ;  /* 0x0000002887287223 */ /* 0x040fe20000010086 */
[----:B------:R-:W-:Y:S01]  /*4750*/  FSEL R146, R124, RZ, !P5 ;  /* 0x000000ff7c927208 */ /* 0x000fe20006800000 */
[----:B------:R-:W1:Y:S01]  /*4760*/  MUFU.EX2 R86, R86 ;  /* 0x0000005600567308 */ /* 0x000e620000000800 */
[----:B------:R-:W-:Y:S01]  /*4770*/  FMUL.FTZ R44, R135, R44 ;  /* 0x0000002c872c7220 */ /* 0x000fe20000410000 */
[----:B--2---:R-:W-:Y:S01]  /*4780*/  FSEL R139, R41, 1, !P1 ;  /* 0x3f800000298b7808 */ /* 0x004fe20004800000 */
[----:B------:R-:W-:Y:S01]  /*4790*/  FFMA.FTZ R40, R137, R40, R136 ;  /* 0x0000002889287223 */ /* 0x000fe20000010088 */
[----:B------:R-:W-:Y:S01]  /*47a0*/  ISETP.GE.U32.AND P1, PT, R15, UR20, PT ;  /* 0x000000140f007c0c */ /* 0x000fe2000bf26070 */
[----:B------:R-:W-:Y:S02]  /*47b0*/  FMUL.FTZ R44, R137, R44 ;  /* 0x0000002c892c7220 */ /* 0x000fe40000410000 */
[----:B------:R-:W-:Y:S01]  /*47c0*/  FFMA.FTZ R40, R139, R40, R138 ;  /* 0x000000288b287223 */ /* 0x000fe2000001008a */
[----:B------:R-:W2:Y:S01]  /*47d0*/  MUFU.EX2 R87, R87 ;  /* 0x0000005700577308 */ /* 0x000ea20000000800 */
[----:B0-----:R-:W-:Y:S01]  /*47e0*/  FSEL R141, R47, 1, !P2 ;  /* 0x3f8000002f8d7808 */ /* 0x001fe20005000000 */
[----:B------:R-:W-:Y:S01]  /*47f0*/  FMUL.FTZ R44, R139, R44 ;  /* 0x0000002c8b2c7220 */ /* 0x000fe20000410000 */
[----:B------:R-:W-:-:S02]  /*4800*/  ISETP.GE.U32.AND P2, PT, R16, UR20, PT ;  /* 0x0000001410007c0c */ /* 0x000fc4000bf46070 */
[----:B------:R-:W-:Y:S01]  /*4810*/  FSEL R149, R125, RZ, !P1 ;  /* 0x000000ff7d957208 */ /* 0x000fe20004800000 */
        /* <DEDUP_REMOVED lines=19> */
[----:B------:R-:W-:-:S03]  /*4950*/  ISETP.GE.U32.AND P5, PT, R19, UR20, PT ;  /* 0x0000001413007c0c */ /* 0x000fc6000bfa6070 */
[----:B------:R-:W-:Y:S01]  /*4960*/  FFMA.FTZ R41, R147, R41, R146 ;  /* 0x0000002993297223 */ /* 0x000fe20000010092 */
[----:B------:R-:W-:Y:S01]  /*4970*/  FSEL R158, R127, RZ, !P5 ;  /* 0x000000ff7f9e7208 */ /* 0x000fe20006800000 */
[----:B------:R-:W0:Y:S01]  /*4980*/  MUFU.EX2 R153, R153 ;  /* 0x0000009900997308 */ /* 0x000e220000000800 */
[----:B-1----:R-:W-:Y:S01]  /*4990*/  FSEL R151, R151, 1, !P6 ;  /* 0x3f80000097977808 */ /* 0x002fe20007000000 */
[----:B------:R-:W-:-:S04]  /*49a0*/  FMUL.FTZ R44, R147, R44 ;  /* 0x0000002c932c7220 */ /* 0x000fc80000410000 */
[C---:B------:R-:W-:Y:S02]  /*49b0*/  FFMA.FTZ R43, R151.reuse, R41, R148 ;  /* 0x00000029972b7223 */ /* 0x040fe40000010094 */
[----:B------:R-:W1:Y:S01]  /*49c0*/  MUFU.EX2 R155, R155 ;  /* 0x0000009b009b7308 */ /* 0x000e620000000800 */
[----:B--2---:R-:W-:Y:S01]  /*49d0*/  FSEL R150, R150, 1, !P1 ;  /* 0x3f80000096967808 */ /* 0x004fe20004800000 */
[----:B------:R-:W-:Y:S01]  /*49e0*/  FMUL.FTZ R41, R151, R44 ;  /* 0x0000002c97297220 */ /* 0x000fe20000410000 */
[----:B------:R-:W-:-:S03]  /*49f0*/  ISETP.GE.AND P1, PT, R3, 0x1, PT ;  /* 0x000000010300780c */ /* 0x000fc60003f26270 */
[C---:B------:R-:W-:Y:S02]  /*4a00*/  FFMA.FTZ R43, R150.reuse, R43, R149 ;  /* 0x0000002b962b7223 */ /* 0x040fe40000010095 */
[----:B------:R-:W2:Y:S01]  /*4a10*/  MUFU.EX2 R40, R40 ;  /* 0x0000002800287308 */ /* 0x000ea20000000800 */
[----:B0-----:R-:W-:Y:S01]  /*4a20*/  FSEL R153, R153, 1, !P2 ;  /* 0x3f80000099997808 */ /* 0x001fe20005000000 */
[----:B------:R-:W-:-:S04]  /*4a30*/  FMUL.FTZ R44, R150, R41 ;  /* 0x00000029962c7220 */ /* 0x000fc80000410000 */
[----:B------:R-:W-:Y:S02]  /*4a40*/  FFMA.FTZ R43, R153, R43, R152 ;  /* 0x0000002b992b7223 */ /* 0x000fe40000010098 */
[----:B------:R-:W0:Y:S01]  /*4a50*/  MUFU.EX2 R42, R42 ;  /* 0x0000002a002a7308 */ /* 0x000e220000000800 */
[----:B-1----:R-:W-:Y:S01]  /*4a60*/  FSEL R155, R155, 1, !P3 ;  /* 0x3f8000009b9b7808 */ /* 0x002fe20005800000 */
[----:B------:R-:W-:-:S04]  /*4a70*/  FMUL.FTZ R44, R153, R44 ;  /* 0x0000002c992c7220 */ /* 0x000fc80000410000 */
[C---:B------:R-:W-:Y:S01]  /*4a80*/  FFMA.FTZ R43, R155.reuse, R43, R154 ;  /* 0x0000002b9b2b7223 */ /* 0x040fe2000001009a */
[----:B--2---:R-:W-:Y:S01]  /*4a90*/  FSEL R157, R40, 1, !P4 ;  /* 0x3f800000289d7808 */ /* 0x004fe20006000000 */
[----:B------:R-:W-:-:S04]  /*4aa0*/  FMUL.FTZ R44, R155, R44 ;  /* 0x0000002c9b2c7220 */ /* 0x000fc80000410000 */
[C---:B------:R-:W-:Y:S02]  /*4ab0*/  FFMA.FTZ R43, R157.reuse, R43, R156 ;  /* 0x0000002b9d2b7223 */ /* 0x040fe4000001009c */
[----:B------:R-:W-:Y:S01]  /*4ac0*/  FMUL.FTZ R44, R157, R44 ;  /* 0x0000002c9d2c7220 */ /* 0x000fe20000410000 */
[----:B0-----:R-:W-:Y:S01]  /*4ad0*/  FSEL R159, R42, 1, !P5 ;  /* 0x3f8000002a9f7808 */ /* 0x001fe20006800000 */
[----:B------:R-:W-:-:S04]  /*4ae0*/  IMAD.U32 R42, RZ, RZ, UR26 ;  /* 0x0000001aff2a7e24 */ /* 0x000fc8000f8e00ff */
[C---:B------:R-:W-:Y:S01]  /*4af0*/  FFMA.FTZ R87, R159.reuse, R43, R158 ;  /* 0x0000002b9f577223 */ /* 0x040fe2000001009e */
[----:B------:R-:W-:Y:S01]  /*4b00*/  MOV R43, UR27 ;  /* 0x0000001b002b7c02 */ /* 0x000fe20008000f00 */
[----:B------:R-:W-:-:S03]  /*4b10*/  FMUL.FTZ R86, R159, R44 ;  /* 0x0000002c9f567220 */ /* 0x000fc60000410000 */
[----:B------:R-:W0:Y:S04]  /*4b20*/  SHFL.UP PT, R40, R87, 0x1, RZ ;  /* 0x0420000057287989 */ /* 0x000e2800000e00ff */
[----:B------:R-:W1:Y:S04]  /*4b30*/  SHFL.UP PT, R41, R86, 0x1, RZ ;  /* 0x0420000056297989 */ /* 0x000e6800000e00ff */
[----:B------:R2:W5:Y:S01]  /*4b40*/  LDG.E R161, [R42.64] ;  /* 0x0000001c2aa17981 */ /* 0x000562000c1e1900 */
[----:B0-----:R-:W-:Y:S02]  /*4b50*/  @P1 FFMA.FTZ R87, R86, R40, R87 ;  /* 0x0000002856571223 */ /* 0x001fe40000010057 */
[----:B------:R-:W-:-:S02]  /*4b60*/  IMAD.U32 R40, RZ, RZ, UR21 ;  /* 0x00000015ff287e24 */ /* 0x000fc4000f8e00ff */
[----:B-1----:R-:W-:Y:S01]  /*4b70*/  @P1 FMUL.FTZ R86, R86, R41 ;  /* 0x0000002956561220 */ /* 0x002fe20000410000 */
[----:B------:R-:W0:Y:S01]  /*4b80*/  SHFL.UP PT, R44, R87, 0x2, RZ ;  /* 0x04400000572c7989 */ /* 0x000e2200000e00ff */
[----:B------:R-:W-:-:S03]  /*4b90*/  MOV R41, UR18 ;  /* 0x0000001200297c02 */ /* 0x000fc60008000f00 */
[----:B------:R-:W1:Y:S01]  /*4ba0*/  SHFL.UP PT, R45, R86, 0x2, RZ ;  /* 0x04400000562d7989 */ /* 0x000e6200000e00ff */
[----:B------:R-:W-:-:S03]  /*4bb0*/  ISETP.GE.AND P1, PT, R3, 0x2, PT ;  /* 0x000000020300780c */ /* 0x000fc60003f26270 */
[----:B------:R3:W5:Y:S01]  /*4bc0*/  LDG.E R162, [R40.64] ;  /* 0x0000001c28a27981 */ /* 0x000762000c1e1900 */
[----:B------:R-:W-:Y:S01]  /*4bd0*/  ISETP.NE.AND P2, PT, R3, 0x1f, PT ;  /* 0x0000001f0300780c */ /* 0x000fe20003f45270 */
[----:B------:R-:W-:Y:S08]  /*4be0*/  BSSY B0, `(.L_x_2752) ;  /* 0x0000036000007945 */ /* 0x000ff00003800000 */
[----:B0-----:R-:W-:-:S02]  /*4bf0*/  @P1 FFMA.FTZ R87, R86, R44, R87 ;  /* 0x0000002c56571223 */ /* 0x001fc40000010057 */
[----:B-1----:R-:W-:-:S03]  /*4c00*/  @P1 FMUL.FTZ R86, R86, R45 ;  /* 0x0000002d56561220 */ /* 0x002fc60000410000 */
[----:B--2---:R-:W0:Y:S01]  /*4c10*/  SHFL.UP PT, R42, R87, 0x4, RZ ;  /* 0x04800000572a7989 */ /* 0x004e2200000e00ff */
[----:B------:R-:W-:-:S03]  /*4c20*/  ISETP.GE.AND P1, PT, R3, 0x4, PT ;  /* 0x000000040300780c */ /* 0x000fc60003f26270 */
[----:B------:R-:W1:Y:S10]  /*4c30*/  SHFL.UP PT, R43, R86, 0x4, RZ ;  /* 0x04800000562b7989 */ /* 0x000e7400000e00ff */
[----:B0-----:R-:W-:-:S02]  /*4c40*/  @P1 FFMA.FTZ R87, R86, R42, R87 ;  /* 0x0000002a56571223 */ /* 0x001fc40000010057 */
[----:B-1----:R-:W-:-:S03]  /*4c50*/  @P1 FMUL.FTZ R86, R86, R43 ;  /* 0x0000002b56561220 */ /* 0x002fc60000410000 */
[----:B---3--:R-:W0:Y:S01]  /*4c60*/  SHFL.UP PT, R40, R87, 0x8, RZ ;  /* 0x0500000057287989 */ /* 0x008e2200000e00ff */
[----:B------:R-:W-:-:S03]  /*4c70*/  ISETP.GE.AND P1, PT, R3, 0x8, PT ;  /* 0x000000080300780c */ /* 0x000fc60003f26270 */
[----:B------:R-:W1:Y:S10]  /*4c80*/  SHFL.UP PT, R41, R86, 0x8, RZ ;  /* 0x0500000056297989 */ /* 0x000e7400000e00ff */
[----:B0-----:R-:W-:-:S02]  /*4c90*/  @P1 FFMA.FTZ R87, R86, R40, R87 ;  /* 0x0000002856571223 */ /* 0x001fc40000010057 */
[----:B-1----:R-:W-:-:S03]  /*4ca0*/  @P1 FMUL.FTZ R86, R86, R41 ;  /* 0x0000002956561220 */ /* 0x002fc60000410000 */
[----:B------:R-:W0:Y:S01]  /*4cb0*/  SHFL.UP PT, R40, R87, 0x10, RZ ;  /* 0x0600000057287989 */ /* 0x000e2200000e00ff */
[----:B------:R-:W-:-:S03]  /*4cc0*/  ISETP.GE.AND P1, PT, R3, 0x10, PT ;  /* 0x000000100300780c */ /* 0x000fc60003f26270 */
[----:B------:R-:W1:Y:S10]  /*4cd0*/  SHFL.UP PT, R41, R86, 0x10, RZ ;  /* 0x0600000056297989 */ /* 0x000e7400000e00ff */
[----:B0-----:R-:W-:-:S02]  /*4ce0*/  @P1 FFMA.FTZ R87, R86, R40, R87 ;  /* 0x0000002856571223 */ /* 0x001fc40000010057 */
[----:B------:R-:W-:Y:S02]  /*4cf0*/  IMAD.U32 R40, RZ, RZ, UR7 ;  /* 0x00000007ff287e24 */ /* 0x000fe4000f8e00ff */
[----:B-1----:R-:W-:Y:S01]  /*4d00*/  @P1 FMUL.FTZ R86, R86, R41 ;  /* 0x0000002956561220 */ /* 0x002fe20000410000 */
[----:B------:R-:W-:Y:S04]  /*4d10*/  SHFL.UP PT, R163, R87, 0x1, RZ ;  /* 0x0420000057a37989 */ /* 0x000fe800000e00ff */
[----:B------:R-:W-:Y:S04]  /*4d20*/  @!P0 LDS.64 R88, [R40.X8+0x10d0] ;  /* 0x0010d00028588984 */ /* 0x000fe80000008a00 */
[----:B------:R0:W-:Y:S04]  /*4d30*/  @!P2 STS.64 [R160.X8+0x1090], R86 ;  /* 0x00109056a000a388 */ /* 0x0001e80000008a00 */
[----:B------:R-:W-:Y:S06]  /*4d40*/  BAR.SYNC.DEFER_BLOCKING 0x0 ;  /* 0x0000000000007b1d */ /* 0x000fec0000010000 */
[----:B------:R-:W-:Y:S01]  /*4d50*/  SHFL.UP PT, R164, R86, 0x1, RZ ;  /* 0x0420000056a47989 */ /* 0x000fe200000e00ff */
[----:B0-----:R-:W-:-:S04]  /*4d60*/  SHF.R.U32.HI R160, RZ, 0x5, R0 ;  /* 0x00000005ffa07819 */ /* 0x001fc80000011600 */
[C---:B------:R-:W-:Y:S02]  /*4d70*/  ISETP.NE.AND P2, PT, R160.reuse, RZ, PT ;  /* 0x000000ffa000720c */ /* 0x040fe40003f45270 */
[----:B------:R-:W-:Y:S02]  /*4d80*/  ISETP.NE.AND P1, PT, R160, 0x2, PT ;  /* 0x00000002a000780c */ /* 0x000fe40003f25270 */
[----:B------:R-:W-:Y:S01]  /*4d90*/  ISETP.NE.AND P3, PT, R3, RZ, P2 ;  /* 0x000000ff0300720c */ /* 0x000fe20001765270 */
[----:B------:R-:W0:Y:S04]  /*4da0*/  LDS.128 R40, [0x1090] ;  /* 0x00109000ff287984 */ /* 0x000e280000000c00 */
[----:B------:R-:W1:Y:S01]  /*4db0*/  LDS.128 R44, [0x10a0] ;  /* 0x0010a000ff2c7984 */ /* 0x000e620000000c00 */
[----:B0-----:R-:W-:-:S02]  /*4dc0*/  FFMA.FTZ R165, R41, R42, R43 ;  /* 0x0000002a29a57223 */ /* 0x001fc4000001002b */
[----:B------:R-:W-:Y:S02]  /*4dd0*/  FMUL.FTZ R43, R40, R42 ;  /* 0x0000002a282b7220 */ /* 0x000fe40000410000 */
[C---:B-1----:R-:W-:Y:S01]  /*4de0*/  FFMA.FTZ R42, R165.reuse, R44, R45 ;  /* 0x0000002ca52a7223 */ /* 0x042fe2000001002d */
[----:B------:R-:W-:Y:S02]  /*4df0*/  FSEL R41, R165, R41, !P1 ;  /* 0x00000029a5297208 */ /* 0x000fe40004800000 */
[C---:B------:R-:W-:Y:S01]  /*4e00*/  FSEL R40, R43.reuse, R40, !P1 ;  /* 0x000000282b287208 */ /* 0x040fe20004800000 */
[----:B------:R-:W-:Y:S01]  /*4e10*/  FMUL.FTZ R43, R43, R44 ;  /* 0x0000002c2b2b7220 */ /* 0x000fe20000410000 */
[----:B------:R-:W-:-:S04]  /*4e20*/  ISETP.NE.AND P1, PT, R160, 0x3, PT ;  /* 0x00000003a000780c */ /* 0x000fc80003f25270 */
[----:B------:R-:W-:Y:S01]  /*4e30*/  FSEL R45, R43, R40, !P1 ;  /* 0x000000282b2d7208 */ /* 0x000fe20004800000 */
[----:B------:R-:W-:Y:S01]  /*4e40*/  FMUL.FTZ R43, R46, R43 ;  /* 0x0000002b2e2b7220 */ /* 0x000fe20000410000 */
[----:B------:R-:W-:Y:S01]  /*4e50*/  FSEL R41, R42, R41, !P1 ;  /* 0x000000292a297208 */ /* 0x000fe20004800000 */
[----:B------:R-:W-:Y:S02]  /*4e60*/  FFMA.FTZ R42, R46, R42, R47 ;  /* 0x0000002a2e2a7223 */ /* 0x000fe4000001002f */
[C---:B------:R-:W-:Y:S02]  /*4e70*/  @P3 FMUL.FTZ R45, R164.reuse, R45 ;  /* 0x0000002da42d3220 */ /* 0x040fe40000410000 */
[----:B------:R-:W-:Y:S02]  /*4e80*/  @P3 FFMA.FTZ R41, R164, R41, R163 ;  /* 0x00000029a4293223 */ /* 0x000fe400000100a3 */
[----:B------:R-:W-:Y:S01]  /*4e90*/  @P2 IMAD.MOV.U32 R40, RZ, RZ, R88 ;  /* 0x000000ffff282224 */ /* 0x000fe200078e0058 */
[----:B------:R-:W-:Y:S01]  /*4ea0*/  @P2 MOV R164, R45 ;  /* 0x0000002d00a42202 */ /* 0x000fe20000000f00 */
[----:B------:R-:W-:Y:S01]  /*4eb0*/  @P2 IMAD.MOV.U32 R163, RZ, RZ, R41 ;  /* 0x000000ffffa32224 */ /* 0x000fe200078e0029 */
[----:B------:R-:W-:Y:S01]  /*4ec0*/  @P2 MOV R41, R89 ;  /* 0x0000005900292202 */ /* 0x000fe20000000f00 */
[----:B------:R-:W-:Y:S05]  /*4ed0*/  @P2 BRA `(.L_x_2753) ;  /* 0x0000006000002947 */ /* 0x000fea0003800000 */
[----:B------:R-:W-:Y:S01]  /*4ee0*/  ISETP.NE.AND P1, PT, R3, RZ, PT ;  /* 0x000000ff0300720c */ /* 0x000fe20003f25270 */
[----:B------:R-:W-:-:S02]  /*4ef0*/  FMUL.FTZ R40, R43, R88 ;  /* 0x000000582b287220 */ /* 0x000fc40000410000 */
[----:B------:R-:W-:-:S10]  /*4f00*/  FFMA.FTZ R41, R43, R89, R42 ;  /* 0x000000592b297223 */ /* 0x000fd4000001002a */
[----:B------:R0:W-:Y:S01]  /*4f10*/  @!P1 STS.64 [0x10b8], R88 ;  /* 0x0010b858ff009388 */ /* 0x0001e20000000a00 */
[----:B------:R-:W-:Y:S01]  /*4f20*/  @!P1 MOV R164, R88 ;  /* 0x0000005800a49202 */ /* 0x000fe20000000f00 */
[----:B------:R-:W-:Y:S02]  /*4f30*/  @!P1 IMAD.MOV.U32 R163, RZ, RZ, R89 ;  /* 0x000000ffffa39224 */ /* 0x000fe400078e0059 */
.L_x_2753:
[----:B------:R-:W-:Y:S05]  /*4f40*/  BSYNC B0 ;  /* 0x0000000000007941 */ /* 0x000fea0003800000 */
.L_x_2752:
        /* <DEDUP_REMOVED lines=34> */
[----:B------:R-:W-:-:S04]  /*5170*/  IMAD.U32 R42, RZ, RZ, UR18 ;  /* 0x00000012ff2a7e24 */ /* 0x000fc8000f8e00ff */
[----:B------:R-:W-:-:S05]  /*5180*/  MOV R43, UR19 ;  /* 0x00000013002b7c02 */ /* 0x000fca0008000f00 */
[----:B------:R1:W-:Y:S02]  /*5190*/  STG.E.64 [R42.64], R40 ;  /* 0x000000282a007986 */ /* 0x0003e4000c101b1c */
.L_x_2755:
[----:B------:R-:W-:Y:S05]  /*51a0*/  BSYNC B0 ;  /* 0x0000000000007941 */ /* 0x000fea0003800000 */
.L_x_2754:
        /* <DEDUP_REMOVED lines=22> */
.L_x_2751:
[----:B------:R-:W-:Y:S01]  /*5310*/  BAR.SYNC.DEFER_BLOCKING 0x0 ;  /* 0x0000000000007b1d */ /* 0x000fe20000010000 */
[----:B------:R-:W-:Y:S01]  /*5320*/  ISETP.NE.AND P0, PT, R0, RZ, PT ;  /* 0x000000ff0000720c */ /* 0x000fe20003f05270 */
[----:B-1----:R-:W-:Y:S01]  /*5330*/  IMAD.U32 R42, RZ, RZ, UR6 ;  /* 0x00000006ff2a7e24 */ /* 0x002fe2000f8e00ff */
[----:B------:R-:W-:Y:S01]  /*5340*/  F2FP.PACK_AB R40, R97, R96 ;  /* 0x000000606128723e */ /* 0x000fe200000000ff */
[----:B------:R-:W-:-:S02]  /*5350*/  USHF.L.U32 UR18, UR6, 0xb, URZ ;  /* 0x0000000b06127899 */ /* 0x000fc4000800063f */
[----:B------:R-:W-:Y:S01]  /*5360*/  ULDC.64 UR22, c[0x0][0x200] ;  /* 0x0000800000167ab9 */ /* 0x000fe20000000a00 */
[C---:B------:R-:W-:Y:S01]  /*5370*/  PRMT R44, R40.reuse, 0x7610, R44 ;  /* 0x00007610282c7816 */ /* 0x040fe2000000002c */
[----:B------:R-:W-:Y:S01]  /*5380*/  UIMAD UR19, UR37, UR22, URZ ;  /* 0x00000016251372a4 */ /* 0x000fe2000f8e023f */
[----:B------:R-:W-:Y:S01]  /*5390*/  PRMT R45, R40, 0x7632, R45 ;  /* 0x00007632282d7816 */ /* 0x000fe2000000002d */
[----:B------:R-:W-:Y:S01]  /*53a0*/  UIMAD.WIDE.U32 UR20, UR36, UR22, URZ ;  /* 0x00000016241472a5 */ /* 0x000fe2000f8e003f */
[----:B------:R-:W-:Y:S01]  /*53b0*/  F2FP.PACK_AB R40, R101, R100 ;  /* 0x000000646528723e */ /* 0x000fe200000000ff */
[----:B------:R-:W-:Y:S01]  /*53c0*/  UIMAD UR22, UR36, UR23, UR19 ;  /* 0x00000017241672a4 */ /* 0x000fe2000f8e0213 */
[----:B------:R-:W-:Y:S01]  /*53d0*/  BSSY B0, `(.L_x_2757) ;  /* 0x000004a000007945 */ /* 0x000fe20003800000 */
[----:B------:R-:W-:Y:S01]  /*53e0*/  @!P0 MOV R41, 0xfffff800 ;  /* 0xfffff80000298802 */ /* 0x000fe20000000f00 */
[----:B------:R-:W-:Y:S01]  /*53f0*/  USHF.R.S32.HI UR7, URZ, 0x1f, UR18 ;  /* 0x0000001f3f077899 */ /* 0x000fe20008011412 */
[C---:B------:R-:W-:Y:S01]  /*5400*/  PRMT R76, R40.reuse, 0x7610, R76 ;  /* 0x00007610284c7816 */ /* 0x040fe2000000004c */
[----:B------:R-:W-:Y:S01]  /*5410*/  UIADD3 UR19, UR21, UR22, URZ ;  /* 0x0000001615137290 */ /* 0x000fe2000fffe03f */
[----:B------:R-:W-:Y:S01]  /*5420*/  PRMT R77, R40, 0x7632, R77 ;  /* 0x00007632284d7816 */ /* 0x000fe2000000004d */
[----:B------:R-:W-:Y:S01]  /*5430*/  @!P0 IMAD R43, R41, R42, c[0x0][0x168] ;  /* 0x00005a00292b8624 */ /* 0x000fe200078e022a */
[----:B------:R-:W-:-:S02]  /*5440*/  F2FP.PACK_AB R41, R99, R98 ;  /* 0x000000626329723e */ /* 0x000fc400000000ff */
[----:B------:R-:W-:Y:S02]  /*5450*/  F2FP.PACK_AB R40, R103, R102 ;  /* 0x000000666728723e */ /* 0x000fe400000000ff */
[C---:B------:R-:W-:Y:S01]  /*5460*/  PRMT R46, R41.reuse, 0x7610, R46 ;  /* 0x00007610292e7816 */ /* 0x040fe2000000002e */
[----:B------:R1:W-:Y:S01]  /*5470*/  STS.U16 [R60], R44 ;  /* 0x0000002c3c007388 */ /* 0x0003e20000000400 */
[----:B------:R-:W-:Y:S02]  /*5480*/  PRMT R47, R41, 0x7632, R47 ;  /* 0x00007632292f7816 */ /* 0x000fe4000000002f */
[----:B------:R-:W-:Y:S01]  /*5490*/  F2FP.PACK_AB R41, R105, R104 ;  /* 0x000000686929723e */ /* 0x000fe200000000ff */
[----:B------:R2:W-:Y:S01]  /*54a0*/  STS.U16 [R61+0x2], R45 ;  /* 0x0000022d3d007388 */ /* 0x0005e20000000400 */
[----:B------:R-:W-:Y:S02]  /*54b0*/  F2FP.PACK_AB R42, R107, R106 ;  /* 0x0000006a6b2a723e */ /* 0x000fe400000000ff */
[C---:B------:R-:W-:Y:S01]  /*54c0*/  PRMT R78, R41.reuse, 0x7610, R78 ;  /* 0x00007610294e7816 */ /* 0x040fe2000000004e */
[----:B------:R3:W-:Y:S01]  /*54d0*/  STS.U16 [R62+0x4], R46 ;  /* 0x0000042e3e007388 */ /* 0x0007e20000000400 */
[----:B------:R-:W-:-:S02]  /*54e0*/  PRMT R79, R41, 0x7632, R79 ;  /* 0x00007632294f7816 */ /* 0x000fc4000000004f */
[C---:B-1----:R-:W-:Y:S01]  /*54f0*/  PRMT R44, R40.reuse, 0x7610, R44 ;  /* 0x00007610282c7816 */ /* 0x042fe2000000002c */
[----:B------:R1:W-:Y:S01]  /*5500*/  STS.U16 [R63+0x6], R47 ;  /* 0x0000062f3f007388 */ /* 0x0003e20000000400 */
[----:B------:R-:W-:Y:S02]  /*5510*/  F2FP.PACK_AB R41, R111, R110 ;  /* 0x0000006e6f29723e */ /* 0x000fe400000000ff */
[----:B--2---:R-:W-:Y:S01]  /*5520*/  PRMT R45, R40, 0x7632, R45 ;  /* 0x00007632282d7816 */ /* 0x004fe2000000002d */
[----:B------:R-:W-:Y:S01]  /*5530*/  STS.U16 [R64+0x8], R76 ;  /* 0x0000084c40007388 */ /* 0x000fe20000000400 */
[----:B------:R-:W-:Y:S02]  /*5540*/  F2FP.PACK_AB R40, R109, R108 ;  /* 0x0000006c6d28723e */ /* 0x000fe400000000ff */
[----:B---3--:R-:W-:Y:S01]  /*5550*/  PRMT R46, R42, 0x7632, R46 ;  /* 0x000076322a2e7816 */ /* 0x008fe2000000002e */
[----:B------:R-:W-:Y:S01]  /*5560*/  STS.U16 [R65+0xa], R77 ;  /* 0x00000a4d41007388 */ /* 0x000fe20000000400 */
[----:B-1----:R-:W-:-:S03]  /*5570*/  PRMT R47, R40, 0x7632, R47 ;  /* 0x00007632282f7816 */ /* 0x002fc6000000002f */
[----:B------:R1:W-:Y:S04]  /*5580*/  STS.U16 [R66+0xc], R44 ;  /* 0x00000c2c42007388 */ /* 0x0003e80000000400 */
[----:B------:R-:W-:Y:S04]  /*5590*/  STS.U16 [R67+0xe], R45 ;  /* 0x00000e2d43007388 */ /* 0x000fe80000000400 */
[----:B------:R-:W-:Y:S01]  /*55a0*/  STS.U16 [R68+0x10], R78 ;  /* 0x0000104e44007388 */ /* 0x000fe20000000400 */
[----:B-1----:R-:W-:-:S03]  /*55b0*/  PRMT R44, R41, 0x7632, R44 ;  /* 0x00007632292c7816 */ /* 0x002fc6000000002c */
[----:B------:R-:W-:Y:S04]  /*55c0*/  STS.U16 [R69+0x12], R79 ;  /* 0x0000124f45007388 */ /* 0x000fe80000000400 */
[----:B------:R-:W-:Y:S04]  /*55d0*/  STS.U16 [R70+0x14], R42 ;  /* 0x0000142a46007388 */ /* 0x000fe80000000400 */
[----:B------:R1:W-:Y:S04]  /*55e0*/  STS.U16 [R71+0x16], R46 ;  /* 0x0000162e47007388 */ /* 0x0003e80000000400 */
[----:B------:R-:W-:Y:S04]  /*55f0*/  STS.U16 [R72+0x18], R40 ;  /* 0x0000182848007388 */ /* 0x000fe80000000400 */
[----:B------:R2:W-:Y:S01]  /*5600*/  STS.U16 [R73+0x1a], R47 ;  /* 0x00001a2f49007388 */ /* 0x0005e20000000400 */
[----:B-1----:R-:W-:-:S03]  /*5610*/  IADD3 R46, P2, R4, UR18, RZ ;  /* 0x00000012042e7c10 */ /* 0x002fc6000ff5e0ff */
[----:B------:R-:W-:Y:S04]  /*5620*/  STS.U16 [R74+0x1c], R41 ;  /* 0x00001c294a007388 */ /* 0x000fe80000000400 */
[----:B------:R-:W-:Y:S01]  /*5630*/  STS.U16 [R75+0x1e], R44 ;  /* 0x00001e2c4b007388 */ /* 0x000fe20000000400 */
[----:B------:R-:W-:-:S06]  /*5640*/  NOP ;  /* 0x0000000000007918 */ /* 0x000fcc0000000000 */
[----:B------:R-:W-:Y:S01]  /*5650*/  LDS.U16 R45, [R36] ;  /* 0x00000000242d7984 */ /* 0x000fe20000000400 */
[----:B--2---:R-:W-:-:S03]  /*5660*/  IADD3.X R47, R21, UR7, RZ, P2, !PT ;  /* 0x00000007152f7c10 */ /* 0x004fc600097fe4ff */
        /* <DEDUP_REMOVED lines=20> */
[----:B------:R-:W-:Y:S01]  /*57b0*/  IMAD.U32 R43, RZ, RZ, UR36 ;  /* 0x00000024ff2b7e24 */ /* 0x000fe2000f8e00ff */
[----:B------:R-:W-:Y:S01]  /*57c0*/  ULDC.64 UR24, c[0x0][0x208] ;  /* 0x0000820000187ab9 */ /* 0x000fe20000000a00 */
[----:B------:R-:W-:Y:S01]  /*57d0*/  MOV R41, UR34 ;  /* 0x0000002200297c02 */ /* 0x000fe20008000f00 */
[----:B------:R-:W-:Y:S01]  /*57e0*/  UIMAD UR23, UR35, UR24, URZ ;  /* 0x00000018231772a4 */ /* 0x000fe2000f8e023f */
[----:B------:R-:W-:-:S03]  /*57f0*/  IMAD.WIDE.U32 R42, R43, c[0x0][0x200], R46 ;  /* 0x000080002b2a7a25 */ /* 0x000fc600078e002e */
[----:B------:R-:W-:Y:S02]  /*5800*/  UIMAD UR23, UR34, UR25, UR23 ;  /* 0x00000019221772a4 */ /* 0x000fe4000f8e0217 */
[----:B------:R-:W-:-:S05]  /*5810*/  IADD3 R43, R43, UR22, RZ ;  /* 0x000000162b2b7c10 */ /* 0x000fca000fffe0ff */
[----:B------:R-:W-:-:S05]  /*5820*/  IMAD.WIDE.U32 R42, R41, c[0x0][0x208], R42 ;  /* 0x00008200292a7a25 */ /* 0x000fca00078e002a */
[----:B------:R-:W-:Y:S02]  /*5830*/  IADD3 R41, R43, UR23, RZ ;  /* 0x000000172b297c10 */ /* 0x000fe4000fffe0ff */
[----:B------:R-:W-:-:S04]  /*5840*/  LEA R40, P1, R42, c[0x0][0x258], 0x1 ;  /* 0x000096002a287a11 */ /* 0x000fc800078208ff */
[----:B------:R-:W-:-:S05]  /*5850*/  LEA.HI.X R41, R42, c[0x0][0x25c], R41, 0x1, P1 ;  /* 0x000097002a297a11 */ /* 0x000fca00008f0c29 */
[----:B------:R0:W-:Y:S04]  /*5860*/  STG.E.U16 [R40.64], R45 ;  /* 0x0000002d28007986 */ /* 0x0001e8000c10151c */
.L_x_2758:
[----:B------:R-:W-:Y:S05]  /*5870*/  BSYNC B0 ;  /* 0x0000000000007941 */ /* 0x000fea0003800000 */
.L_x_2757:
[----:B------:R-:W-:Y:S01]  /*5880*/  ULDC.64 UR22, c[0x0][0x208] ;  /* 0x0000820000167ab9 */ /* 0x000fe20000000a00 */
[----:B------:R-:W-:Y:S01]  /*5890*/  LOP3.LUT R76, R4, 0x20, RZ, 0xfc, !PT ;  /* 0x00000020044c7812 */ /* 0x000fe200078efcff */
[----:B------:R-:W-:Y:S01]  /*58a0*/  UMOV UR21, UR19 ;  /* 0x0000001300157c82 */ /* 0x000fe20008000000 */
[-C--:B------:R-:W-:Y:S01]  /*58b0*/  ISETP.GE.AND P3, PT, R22, R125.reuse, PT ;  /* 0x0000007d1600720c */ /* 0x080fe20003f66270 */
[----:B------:R-:W-:Y:S01]  /*58c0*/  UIMAD.WIDE.U32 UR20, UR34, UR22, UR20 ;  /* 0x00000016221472a5 */ /* 0x000fe2000f8e0014 */
[C---:B------:R-:W-:Y:S01]  /*58d0*/  SHF.L.U64.HI R78, R76.reuse, 0x1, R21 ;  /* 0x000000014c4e7819 */ /* 0x040fe20000010215 */
[----:B------:R-:W-:Y:S01]  /*58e0*/  UIMAD UR19, UR35, UR22, URZ ;  /* 0x00000016231372a4 */ /* 0x000fe2000f8e023f */
[----:B------:R-:W-:Y:S01]  /*58f0*/  IMAD.SHL.U32 R77, R76, 0x2, RZ ;  /* 0x000000024c4d7824 */ /* 0x000fe200078e00ff */
[----:B------:R-:W-:Y:S01]  /*5900*/  UIADD3 UR24, UP0, UR18, UR20, URZ ;  /* 0x0000001412187290 */ /* 0x000fe2000ff1e03f */
[-C--:B------:R-:W-:Y:S01]  /*5910*/  ISETP.GE.AND P4, PT, R23, R125.reuse, PT ;  /* 0x0000007d1700720c */ /* 0x080fe20003f86270 */
[----:B------:R-:W-:Y:S01]  /*5920*/  UIMAD UR19, UR34, UR23, UR19 ;  /* 0x00000017221372a4 */ /* 0x000fe2000f8e0213 */
[-C--:B------:R-:W-:Y:S01]  /*5930*/  ISETP.GE.AND P5, PT, R24, R125.reuse, PT ;  /* 0x0000007d1800720c */ /* 0x080fe20003fa6270 */
[----:B------:R-:W-:Y:S01]  /*5940*/  ULDC UR22, c[0x0][0x168] ;  /* 0x00005a0000167ab9 */ /* 0x000fe20000000800 */
[----:B------:R-:W-:Y:S01]  /*5950*/  IADD3 R42, P1, R77, c[0x0][0x258], RZ ;  /* 0x000096004d2a7a10 */ /* 0x000fe20007f3e0ff */
[----:B------:R-:W-:Y:S01]  /*5960*/  UIADD3.X UR20, UR7, UR19, UR21, UP0, !UPT ;  /* 0x0000001307147290 */ /* 0x000fe200087fe415 */
[----:B------:R-:W-:Y:S01]  /*5970*/  MOV R43, UR24 ;  /* 0x00000018002b7c02 */ /* 0x000fe20008000f00 */
[----:B0-----:R-:W-:Y:S01]  /*5980*/  IMAD.U32 R41, RZ, RZ, UR24 ;  /* 0x00000018ff297e24 */ /* 0x001fe2000f8e00ff */
[-C--:B------:R-:W-:Y:S01]  /*5990*/  ISETP.GE.AND P2, PT, R25, R125.reuse, PT ;  /* 0x0000007d1900720c */ /* 0x080fe20003f46270 */
[----:B------:R-:W-:Y:S01]  /*59a0*/  UMOV UR19, 0xfffff800 ;  /* 0xfffff80000137882 */ /* 0x000fe20000000000 */
[----:B------:R-:W-:Y:S01]  /*59b0*/  LEA R42, P6, R43, R42, 0x1 ;  /* 0x0000002a2b2a7211 */ /* 0x000fe200078c08ff */
[----:B------:R-:W-:Y:S01]  /*59c0*/  UIMAD UR22, UR6, UR19, UR22 ;  /* 0x00000013061672a4 */ /* 0x000fe2000f8e0216 */
[----:B------:R-:W-:Y:S01]  /*59d0*/  IADD3.X R40, R78, c[0x0][0x25c], RZ, P1, !PT ;  /* 0x000097004e287a10 */ /* 0x000fe20000ffe4ff */
[----:B------:R-:W-:Y:S01]  /*59e0*/  IMAD.U32 R45, RZ, RZ, UR36 ;  /* 0x00000024ff2d7e24 */ /* 0x000fe2000f8e00ff */
[----:B------:R-:W-:Y:S01]  /*59f0*/  MOV R43, UR20 ;  /* 0x00000014002b7c02 */ /* 0x000fe20008000f00 */
[----:B------:R-:W-:Y:S01]  /*5a00*/  ULDC.64 UR20, c[0x0][0x1f0] ;  /* 0x00007c0000147ab9 */ /* 0x000fe20000000a00 */
[-C--:B------:R-:W-:Y:S01]  /*5a10*/  ISETP.GE.AND P1, PT, R76, R125.reuse, PT ;  /* 0x0000007d4c00720c */ /* 0x080fe20003f26270 */
[----:B------:R-:W-:Y:S01]  /*5a20*/  UIMAD UR19, UR37, UR20, URZ ;  /* 0x00000014251372a4 */ /* 0x000fe2000f8e023f */
[----:B------:R-:W-:Y:S01]  /*5a30*/  LEA.HI.X R43, R41, R40, R43, 0x1, P6 ;  /* 0x00000028292b7211 */ /* 0x000fe200030f0c2b */
[----:B------:R-:W-:Y:S01]  /*5a40*/  IMAD.U32 R40, RZ, RZ, UR18 ;  /* 0x00000012ff287e24 */ /* 0x000fe2000f8e00ff */
[-C--:B------:R-:W-:Y:S01]  /*5a50*/  ISETP.GE.AND P6, PT, R30, R125.reuse, PT ;  /* 0x0000007d1e00720c */ /* 0x080fe20003fc6270 */
[----:B------:R-:W-:Y:S01]  /*5a60*/  UIMAD UR19, UR36, UR21, UR19 ;  /* 0x00000015241372a4 */ /* 0x000fe2000f8e0213 */
[----:B------:R-:W-:Y:S01]  /*5a70*/  MOV R41, UR7 ;  /* 0x0000000700297c02 */ /* 0x000fe20008000f00 */
[----:B------:R-:W-:Y:S01]  /*5a80*/  @!P3 STG.E.U16 [R42.64+0x40], R81 ;  /* 0x000040512a00b986 */ /* 0x000fe2000c10151c */
[----:B------:R-:W-:Y:S01]  /*5a90*/  ISETP.GE.AND P3, PT, R27, R125, PT ;  /* 0x0000007d1b00720c */ /* 0x000fe20003f66270 */
[----:B------:R-:W-:-:S02]  /*5aa0*/  UIMAD.WIDE.U32 UR20, UR36, UR20, URZ ;  /* 0x00000014241472a5 */ /* 0x000fc4000f8e003f */
[----:B------:R-:W-:Y:S01]  /*5ab0*/  @!P4 STG.E.U16 [R42.64+0x80], R83 ;  /* 0x000080532a00c986 */ /* 0x000fe2000c10151c */
[-C--:B------:R-:W-:Y:S01]  /*5ac0*/  ISETP.GE.AND P4, PT, R28, R125.reuse, PT ;  /* 0x0000007d1c00720c */ /* 0x080fe20003f86270 */
[----:B------:R-:W-:Y:S02]  /*5ad0*/  UIADD3 UR21, UR21, UR19, URZ ;  /* 0x0000001315157290 */ /* 0x000fe4000fffe03f */
[----:B------:R-:W-:Y:S01]  /*5ae0*/  @!P5 STG.E.U16 [R42.64+0xc0], R85 ;  /* 0x0000c0552a00d986 */ /* 0x000fe2000c10151c */
[-C--:B------:R-:W-:Y:S01]  /*5af0*/  ISETP.GE.AND P5, PT, R29, R125.reuse, PT ;  /* 0x0000007d1d00720c */ /* 0x080fe20003fa6270 */
[----:B------:R-:W-:Y:S02]  /*5b00*/  ULDC.64 UR24, c[0x0][0x1f8] ;  /* 0x00007e0000187ab9 */ /* 0x000fe40000000a00 */
[----:B------:R-:W-:Y:S01]  /*5b10*/  @!P2 STG.E.U16 [R42.64+0x100], R87 ;  /* 0x000100572a00a986 */ /* 0x000fe2000c10151c */
[----:B------:R-:W-:Y:S01]  /*5b20*/  ISETP.GE.AND P2, PT, R26, R125, PT ;  /* 0x0000007d1a00720c */ /* 0x000fe20003f46270 */
[----:B------:R-:W-:-:S02]  /*5b30*/  UIMAD.WIDE.U32 UR20, UR34, UR24, UR20 ;  /* 0x00000018221472a5 */ /* 0x000fc4000f8e0014 */
[----:B------:R0:W-:Y:S01]  /*5b40*/  @!P1 STG.E.U16 [R42.64], R79 ;  /* 0x0000004f2a009986 */ /* 0x0001e2000c10151c */
[----:B------:R-:W-:Y:S01]  /*5b50*/  ISETP.GE.AND P1, PT, R4, UR22, PT ;  /* 0x0000001604007c0c */ /* 0x000fe2000bf26270 */
[----:B------:R-:W-:Y:S02]  /*5b60*/  UIADD3 UR23, UP0, UR18, UR20, URZ ;  /* 0x0000001412177290 */ /* 0x000fe4000ff1e03f */
[----:B------:R-:W-:Y:S01]  /*5b70*/  @!P3 STG.E.U16 [R42.64+0x180], R91 ;  /* 0x0001805b2a00b986 */ /* 0x000fe2000c10151c */
[----:B------:R-:W-:-:S03]  /*5b80*/  ISETP.GE.AND P3, PT, R34, R125, PT ;  /* 0x0000007d2200720c */ /* 0x000fc60003f66270 */
[----:B------:R-:W-:Y:S01]  /*5b90*/  @!P4 STG.E.U16 [R42.64+0x1c0], R93 ;  /* 0x0001c05d2a00c986 */ /* 0x000fe2000c10151c */
[-C--:B------:R-:W-:Y:S02]  /*5ba0*/  ISETP.GE.AND P4, PT, R31, R125.reuse, PT ;  /* 0x0000007d1f00720c */ /* 0x080fe40003f86270 */
[----:B------:R-:W-:Y:S01]  /*5bb0*/  MOV R82, UR23 ;  /* 0x0000001700527c02 */ /* 0x000fe20008000f00 */
[----:B------:R-:W-:Y:S01]  /*5bc0*/  @!P2 STG.E.U16 [R42.64+0x140], R89 ;  /* 0x000140592a00a986 */ /* 0x000fe2000c10151c */
[-C--:B------:R-:W-:Y:S01]  /*5bd0*/  ISETP.GE.AND P2, PT, R35, R125.reuse, PT ;  /* 0x0000007d2300720c */ /* 0x080fe20003f46270 */
[----:B------:R-:W-:Y:S01]  /*5be0*/  @!P1 IMAD.WIDE.U32 R40, R45, c[0x0][0x1f0], R40 ;  /* 0x00007c002d289a25 */ /* 0x000fe200078e0028 */
[----:B------:R-:W-:Y:S01]  /*5bf0*/  MOV R45, UR34 ;  /* 0x00000022002d7c02 */ /* 0x000fe20008000f00 */
[----:B------:R-:W-:Y:S01]  /*5c00*/  @!P5 STG.E.U16 [R42.64+0x200], R95 ;  /* 0x0002005f2a00d986 */ /* 0x000fe2000c10151c */
[-C--:B------:R-:W-:Y:S01]  /*5c10*/  ISETP.GE.AND P5, PT, R32, R125.reuse, PT ;  /* 0x0000007d2000720c */ /* 0x080fe20003fa6270 */
[----:B0-----:R-:W-:Y:S01]  /*5c20*/  IMAD.U32 R79, RZ, RZ, UR23 ;  /* 0x00000017ff4f7e24 */ /* 0x001fe2000f8e00ff */
[----:B------:R-:W-:Y:S01]  /*5c30*/  @!P1 IADD3 R41, R41, UR19, RZ ;  /* 0x0000001329299c10 */ /* 0x000fe2000fffe0ff */
[----:B------:R-:W-:Y:S01]  /*5c40*/  @!P6 STG.E.U16 [R42.64+0x240], R113 ;  /* 0x000240712a00e986 */ /* 0x000fe2000c10151c */
[----:B------:R-:W-:Y:S01]  /*5c50*/  ISETP.GE.AND P6, PT, R33, R125, PT ;  /* 0x0000007d2100720c */ /* 0x000fe20003fc6270 */
[----:B------:R-:W-:-:S02]  /*5c60*/  UIMAD UR19, UR35, UR24, URZ ;  /* 0x00000018231372a4 */ /* 0x000fc4000f8e023f */
[----:B------:R-:W-:Y:S01]  /*5c70*/  @!P4 STG.E.U16 [R42.64+0x280], R115 ;  /* 0x000280732a00c986 */ /* 0x000fe2000c10151c */
[----:B------:R-:W-:Y:S01]  /*5c80*/  @!P1 IMAD.WIDE.U32 R40, R45, c[0x0][0x1f8], R40 ;  /* 0x00007e002d289a25 */ /* 0x000fe200078e0028 */
[----:B------:R-:W-:Y:S02]  /*5c90*/  UIMAD UR19, UR34, UR25, UR19 ;  /* 0x00000019221372a4 */ /* 0x000fe4000f8e0213 */
[----:B------:R-:W-:Y:S02]  /*5ca0*/  @!P3 STG.E.U16 [R42.64+0x340], R121 ;  /* 0x000340792a00b986 */ /* 0x000fe4000c10151c */
[----:B------:R-:W-:Y:S01]  /*5cb0*/  @!P1 IADD3 R45, P4, R4, R40, RZ ;  /* 0x00000028042d9210 */ /* 0x000fe20007f9e0ff */
[----:B------:R-:W-:Y:S01]  /*5cc0*/  UIADD3.X UR20, UR7, UR19, UR21, UP0, !UPT ;  /* 0x0000001307147290 */ /* 0x000fe200087fe415 */
[----:B------:R-:W-:Y:S01]  /*5cd0*/  @!P5 STG.E.U16 [R42.64+0x2c0], R117 ;  /* 0x0002c0752a00d986 */ /* 0x000fe2000c10151c */
[----:B------:R-:W-:Y:S02]  /*5ce0*/  IADD3 R44, P5, R77, c[0x0][0x268], RZ ;  /* 0x00009a004d2c7a10 */ /* 0x000fe40007fbe0ff */
[----:B------:R-:W-:Y:S01]  /*5cf0*/  @!P1 IADD3.X R80, R21, UR19, R41, P4, !PT ;  /* 0x0000001315509c10 */ /* 0x000fe2000a7fe429 */
[----:B------:R-:W-:Y:S01]  /*5d00*/  @!P6 STG.E.U16 [R42.64+0x300], R119 ;  /* 0x000300772a00e986 */ /* 0x000fe2000c10151c */
[----:B------:R-:W-:Y:S01]  /*5d10*/  LEA R40, P6, R79, R44, 0x1 ;  /* 0x0000002c4f287211 */ /* 0x000fe200078c08ff */
[----:B------:R-:W-:Y:S01]  /*5d20*/  IMAD.U32 R81, RZ, RZ, UR20 ;  /* 0x00000014ff517e24 */ /* 0x000fe2000f8e00ff */
[----:B------:R-:W-:Y:S01]  /*5d30*/  @!P1 LEA R44, P3, R45, c[0x0][0x268], 0x1 ;  /* 0x00009a002d2c9a11 */ /* 0x000fe200078608ff */
[----:B------:R0:W-:Y:S01]  /*5d40*/  @!P2 STG.E.U16 [R42.64+0x380], R123 ;  /* 0x0003807b2a00a986 */ /* 0x0001e2000c10151c */
[----:B------:R-:W-:-:S02]  /*5d50*/  ISETP.GE.AND P4, PT, R76, UR22, PT ;  /* 0x000000164c007c0c */ /* 0x000fc4000bf86270 */
[----:B------:R-:W-:Y:S02]  /*5d60*/  @!P1 LEA.HI.X R45, R45, c[0x0][0x26c], R80, 0x1, P3 ;  /* 0x00009b002d2d9a11 */ /* 0x000fe400018f0c50 */
[----:B------:R-:W-:Y:S02]  /*5d70*/  ISETP.GE.AND P3, PT, R22, UR22, PT ;  /* 0x0000001616007c0c */ /* 0x000fe4000bf66270 */
[----:B------:R-:W-:Y:S02]  /*5d80*/  ISETP.GE.AND P2, PT, R23, UR22, PT ;  /* 0x0000001617007c0c */ /* 0x000fe4000bf46270 */
[----:B------:R-:W-:Y:S02]  /*5d90*/  IADD3.X R41, R78, c[0x0][0x26c], RZ, P5, !PT ;  /* 0x00009b004e297a10 */ /* 0x000fe40002ffe4ff */
[----:B------:R-:W-:Y:S01]  /*5da0*/  PRMT R79, RZ, 0x7610, R79 ;  /* 0x00007610ff4f7816 */ /* 0x000fe2000000004f */
[----:B------:R-:W-:Y:S01]  /*5db0*/  BAR.SYNC.DEFER_BLOCKING 0x0 ;  /* 0x0000000000007b1d */ /* 0x000fe20000010000 */
[----:B------:R-:W-:-:S02]  /*5dc0*/  LEA.HI.X R41, R82, R41, R81, 0x1, P6 ;  /* 0x0000002952297211 */ /* 0x000fc400030f0c51 */
[----:B------:R-:W-:Y:S02]  /*5dd0*/  PRMT R80, RZ, 0x7610, R80 ;  /* 0x00007610ff507816 */ /* 0x000fe40000000050 */
[----:B------:R-:W-:Y:S02]  /*5de0*/  PRMT R81, RZ, 0x7610, R81 ;  /* 0x00007610ff517816 */ /* 0x000fe40000000051 */
[----:B------:R-:W-:Y:S02]  /*5df0*/  PRMT R82, RZ, 0x7610, R82 ;  /* 0x00007610ff527816 */ /* 0x000fe40000000052 */
[----:B------:R-:W-:Y:S02]  /*5e00*/  ISETP.GE.AND P6, PT, R25, UR22, PT ;  /* 0x0000001619007c0c */ /* 0x000fe4000bfc6270 */
[----:B------:R-:W-:Y:S02]  /*5e10*/  ISETP.GE.AND P5, PT, R26, UR22, PT ;  /* 0x000000161a007c0c */ /* 0x000fe4000bfa6270 */
[----:B0-----:R-:W-:-:S02]  /*5e20*/  PRMT R43, RZ, 0x7610, R43 ;  /* 0x00007610ff2b7816 */ /* 0x001fc4000000002b */
[----:B------:R-:W-:Y:S01]  /*5e30*/  PRMT R42, RZ, 0x7610, R42 ;  /* 0x00007610ff2a7816 */ /* 0x000fe2000000002a */
[----:B------:R0:W2:Y:S01]  /*5e40*/  @!P1 LDG.E.U16 R79, [R44.64] ;  /* 0x0000001c2c4f9981 */ /* 0x0000a2000c1e1500 */
[----:B------:R-:W-:Y:S02]  /*5e50*/  ISETP.GE.AND P1, PT, R24, UR22, PT ;  /* 0x0000001618007c0c */ /* 0x000fe4000bf26270 */
[----:B------:R-:W-:Y:S01]  /*5e60*/  PRMT R83, RZ, 0x7610, R83 ;  /* 0x00007610ff537816 */ /* 0x000fe20000000053 */
[----:B------:R-:W3:Y:S01]  /*5e70*/  @!P4 LDG.E.U16 R80, [R40.64] ;  /* 0x0000001c2850c981 */ /* 0x000ee2000c1e1500 */
[----:B------:R-:W-:Y:S02]  /*5e80*/  ISETP.GE.AND P4, PT, R27, UR22, PT ;  /* 0x000000161b007c0c */ /* 0x000fe4000bf86270 */
[----:B------:R-:W-:Y:S01]  /*5e90*/  PRMT R84, RZ, 0x7610, R84 ;  /* 0x00007610ff547816 */ /* 0x000fe20000000054 */
[----:B------:R-:W4:Y:S01]  /*5ea0*/  @!P3 LDG.E.U16 R81, [R40.64+0x40] ;  /* 0x0000401c2851b981 */ /* 0x000f22000c1e1500 */
[----:B------:R-:W-:-:S03]  /*5eb0*/  ISETP.GE.AND P3, PT, R28, UR22, PT ;  /* 0x000000161c007c0c */ /* 0x000fc6000bf66270 */
[----:B------:R-:W5:Y:S01]  /*5ec0*/  @!P2 LDG.E.U16 R82, [R40.64+0x80] ;  /* 0x0000801c2852a981 */ /* 0x000f62000c1e1500 */
[----:B------:R-:W-:Y:S02]  /*5ed0*/  ISETP.GE.AND P2, PT, R29, UR22, PT ;  /* 0x000000161d007c0c */ /* 0x000fe4000bf46270 */
[----:B0-----:R-:W-:Y:S01]  /*5ee0*/  PRMT R45, RZ, 0x7610, R45 ;  /* 0x00007610ff2d7816 */ /* 0x001fe2000000002d */
[----:B------:R-:W5:Y:S01]  /*5ef0*/  @!P1 LDG.E.U16 R43, [R40.64+0xc0] ;  /* 0x0000c01c282b9981 */ /* 0x000f62000c1e1500 */
[----:B------:R-:W-:Y:S02]  /*5f00*/  PRMT R44, RZ, 0x7610, R44 ;  /* 0x00007610ff2c7816 */ /* 0x000fe4000000002c */
[----:B------:R-:W-:Y:S01]  /*5f10*/  ISETP.GE.AND P1, PT, R30, UR22, PT ;  /* 0x000000161e007c0c */ /* 0x000fe2000bf26270 */
        /* <DEDUP_REMOVED lines=10> */
[----:B------:R-:W-:Y:S02]  /*5fc0*/  PRMT R85, RZ, 0x7610, R85 ;  /* 0x00007610ff557816 */ /* 0x000fe40000000055 */
[----:B------:R-:W-:Y:S02]  /*5fd0*/  PRMT R86, RZ, 0x7610, R86 ;  /* 0x00007610ff567816 */ /* 0x000fe40000000056 */
[----:B------:R-:W-:Y:S02]  /*5fe0*/  PRMT R87, RZ, 0x7610, R87 ;  /* 0x00007610ff577816 */ /* 0x000fe40000000057 */
[----:B------:R-:W-:Y:S01]  /*5ff0*/  PRMT R88, RZ, 0x7610, R88 ;  /* 0x00007610ff587816 */ /* 0x000fe20000000058 */
[----:B------:R-:W5:Y:S01]  /*6000*/  @!P1 LDG.E.U16 R85, [R40.64+0x240] ;  /* 0x0002401c28559981 */ /* 0x000f62000c1e1500 */
[----:B------:R-:W-:-:S02]  /*6010*/  PRMT R89, RZ, 0x7610, R89 ;  /* 0x00007610ff597816 */ /* 0x000fc40000000059 */
[----:B------:R-:W-:Y:S01]  /*6020*/  PRMT R90, RZ, 0x7610, R90 ;  /* 0x00007610ff5a7816 */ /* 0x000fe2000000005a */
[----:B------:R-:W5:Y:S04]  /*6030*/  @!P6 LDG.E.U16 R86, [R40.64+0x280] ;  /* 0x0002801c2856e981 */ /* 0x000f68000c1e1500 */
[----:B------:R-:W5:Y:S04]  /*6040*/  @!P5 LDG.E.U16 R87, [R40.64+0x2c0] ;  /* 0x0002c01c2857d981 */ /* 0x000f68000c1e1500 */
[----:B------:R-:W5:Y:S04]  /*6050*/  @!P4 LDG.E.U16 R88, [R40.64+0x300] ;  /* 0x0003001c2858c981 */ /* 0x000f68000c1e1500 */
[----:B------:R-:W5:Y:S04]  /*6060*/  @!P3 LDG.E.U16 R89, [R40.64+0x340] ;  /* 0x0003401c2859b981 */ /* 0x000f68000c1e1500 */
[----:B------:R-:W5:Y:S04]  /*6070*/  @!P2 LDG.E.U16 R90, [R40.64+0x380] ;  /* 0x0003801c285aa981 */ /* 0x000f68000c1e1500 */
[----:B--2---:R-:W-:Y:S04]  /*6080*/  STS.U16 [R36], R79 ;  /* 0x0000004f24007388 */ /* 0x004fe80000000400 */
[----:B---3--:R-:W-:Y:S04]  /*6090*/  STS.U16 [R37+0x40], R80 ;  /* 0x0000405025007388 */ /* 0x008fe80000000400 */
        /* <DEDUP_REMOVED lines=16> */
[----:B------:R-:W1:Y:S04]  /*61a0*/  LDS.U16 R40, [R60] ;  /* 0x000000003c287984 */ /* 0x000e680000000400 */
[----:B------:R-:W2:Y:S04]  /*61b0*/  LDS.U16 R41, [R61+0x2] ;  /* 0x000002003d297984 */ /* 0x000ea80000000400 */
[----:B------:R-:W3:Y:S04]  /*61c0*/  LDS.U16 R79, [R63+0x6] ;  /* 0x000006003f4f7984 */ /* 0x000ee80000000400 */
[----:B------:R-:W4:Y:S04]  /*61d0*/  LDS.U16 R84, [R64+0x8] ;  /* 0x0000080040547984 */ /* 0x000f280000000400 */
[----:B------:R-:W5:Y:S04]  /*61e0*/  LDS.U16 R42, [R65+0xa] ;  /* 0x00000a00412a7984 */ /* 0x000f680000000400 */
[----:B------:R-:W3:Y:S04]  /*61f0*/  LDS.U16 R83, [R67+0xe] ;  /* 0x00000e0043537984 */ /* 0x000ee80000000400 */
[----:B------:R-:W3:Y:S04]  /*6200*/  LDS.U16 R88, [R68+0x10] ;  /* 0x0000100044587984 */ /* 0x000ee80000000400 */
[----:B------:R-:W3:Y:S04]  /*6210*/  LDS.U16 R45, [R66+0xc] ;  /* 0x00000c00422d7984 */ /* 0x000ee80000000400 */
[----:B------:R-:W-:Y:S01]  /*6220*/  LDS.U16 R44, [R70+0x14] ;  /* 0x00001400462c7984 */ /* 0x000fe20000000400 */
[----:B0-----:R-:W-:-:S03]  /*6230*/  HADD2.F32 R80, -RZ, R80.H0_H0 ;  /* 0x20000050ff507230 */ /* 0x001fc60000004100 */
[----:B------:R-:W-:Y:S01]  /*6240*/  LDS.U16 R82, [R71+0x16] ;  /* 0x0000160047527984 */ /* 0x000fe20000000400 */
[----:B-1----:R-:W-:Y:S01]  /*6250*/  HADD2.F32 R86, -RZ, R40.H0_H0 ;  /* 0x20000028ff567230 */ /* 0x002fe20000004100 */
[----:B------:R-:W-:Y:S02]  /*6260*/  FMUL.FTZ R81, R80, -1.4426950216293334961 ;  /* 0xbfb8aa3b50517820 */ /* 0x000fe40000410000 */
[----:B------:R-:W-:Y:S01]  /*6270*/  LDS.U16 R87, [R72+0x18] ;  /* 0x0000180048577984 */ /* 0x000fe20000000400 */
[----:B--2---:R-:W-:Y:S01]  /*6280*/  HADD2.F32 R85, -RZ, R41.H0_H0 ;  /* 0x20000029ff557230 */ /* 0x004fe20000004100 */
[----:B------:R-:W-:Y:S02]  /*6290*/  FMUL.FTZ R40, R86, -1.4426950216293334961 ;  /* 0xbfb8aa3b56287820 */ /* 0x000fe40000410000 */
[----:B------:R-:W0:Y:S01]  /*62a0*/  LDS.U16 R41, [R69+0x12] ;  /* 0x0000120045297984 */ /* 0x000e220000000400 */
[----:B------:R1:W-:Y:S01]  /*62b0*/  MUFU.EX2 R91, R81 ;  /* 0x00000051005b7308 */ /* 0x0003e20000000800 */
[----:B------:R-:W-:-:S07]  /*62c0*/  FMUL.FTZ R43, R85, -1.4426950216293334961 ;  /* 0xbfb8aa3b552b7820 */ /* 0x000fce0000410000 */
[----:B------:R2:W0:Y:S01]  /*62d0*/  MUFU.EX2 R89, R40 ;  /* 0x0000002800597308 */ /* 0x0004220000000800 */
[----:B-1----:R-:W1:Y:S07]  /*62e0*/  LDS.U16 R81, [R75+0x1e] ;  /* 0x00001e004b517984 */ /* 0x002e6e0000000400 */
[----:B------:R3:W0:Y:S01]  /*62f0*/  MUFU.EX2 R90, R43 ;  /* 0x0000002b005a7308 */ /* 0x0006220000000800 */
[----:B--2---:R-:W2:Y:S04]  /*6300*/  LDS.U16 R40, [R73+0x1a] ;  /* 0x00001a0049287984 */ /* 0x004ea80000000400 */
[----:B---3--:R-:W3:Y:S01]  /*6310*/  LDS.U16 R43, [R74+0x1c] ;  /* 0x00001c004a2b7984 */ /* 0x008ee20000000400 */
[----:B------:R-:W-:-:S02]  /*6320*/  HADD2.F32 R79, -RZ, R79.H0_H0 ;  /* 0x2000004fff4f7230 */ /* 0x000fc40000004100 */
[----:B----4-:R-:W-:Y:S02]  /*6330*/  HADD2.F32 R84, -RZ, R84.H0_H0 ;  /* 0x20000054ff547230 */ /* 0x010fe40000004100 */
[----:B-----5:R-:W-:Y:S01]  /*6340*/  HADD2.F32 R42, -RZ, R42.H0_H0 ;  /* 0x2000002aff2a7230 */ /* 0x020fe20000004100 */
[----:B------:R-:W-:Y:S01]  /*6350*/  FMUL.FTZ R92, R79, -1.4426950216293334961 ;  /* 0xbfb8aa3b4f5c7820 */ /* 0x000fe20000410000 */
[----:B------:R-:W-:Y:S02]  /*6360*/  HADD2.F32 R83, -RZ, R83.H0_H0 ;  /* 0x20000053ff537230 */ /* 0x000fe40000004100 */
[----:B------:R-:W-:Y:S01]  /*6370*/  HADD2.F32 R88, -RZ, R88.H0_H0 ;  /* 0x20000058ff587230 */ /* 0x000fe20000004100 */
[----:B------:R-:W-:Y:S01]  /*6380*/  FMUL.FTZ R93, R84, -1.4426950216293334961 ;  /* 0xbfb8aa3b545d7820 */ /* 0x000fe20000410000 */
[----:B------:R-:W-:Y:S02]  /*6390*/  HADD2.F32 R45, -RZ, R45.H0_H0 ;  /* 0x2000002dff2d7230 */ /* 0x000fe40000004100 */
[----:B0-----:R-:W-:Y:S01]  /*63a0*/  HADD2.F32 R41, -RZ, R41.H0_H0 ;  /* 0x20000029ff297230 */ /* 0x001fe20000004100 */
[----:B------:R-:W-:Y:S01]  /*63b0*/  FMUL.FTZ R94, R42, -1.4426950216293334961 ;  /* 0xbfb8aa3b2a5e7820 */ /* 0x000fe20000410000 */
[----:B------:R-:W-:Y:S01]  /*63c0*/  HADD2.F32 R44, -RZ, R44.H0_H0 ;  /* 0x2000002cff2c7230 */ /* 0x000fe20000004100 */
[----:B------:R-:W-:Y:S01]  /*63d0*/  FMUL.FTZ R112, R83, -1.4426950216293334961 ;  /* 0xbfb8aa3b53707820 */ /* 0x000fe20000410000 */
[----:B------:R-:W-:Y:S01]  /*63e0*/  HADD2.F32 R82, -RZ, R82.H0_H0 ;  /* 0x20000052ff527230 */ /* 0x000fe20000004100 */
[----:B------:R-:W-:Y:S01]  /*63f0*/  FMUL.FTZ R113, R88, -1.4426950216293334961 ;  /* 0xbfb8aa3b58717820 */ /* 0x000fe20000410000 */
[----:B------:R-:W0:Y:S01]  /*6400*/  MUFU.EX2 R92, R92 ;  /* 0x0000005c005c7308 */ /* 0x000e220000000800 */
[----:B------:R-:W-:Y:S01]  /*6410*/  FMUL.FTZ R95, R45, -1.4426950216293334961 ;  /* 0xbfb8aa3b2d5f7820 */ /* 0x000fe20000410000 */
[----:B------:R-:W-:Y:S01]  /*6420*/  HADD2.F32 R87, -RZ, R87.H0_H0 ;  /* 0x20000057ff577230 */ /* 0x000fe20000004100 */
[----:B------:R-:W-:Y:S01]  /*6430*/  FMUL.FTZ R114, R41, -1.4426950216293334961 ;  /* 0xbfb8aa3b29727820 */ /* 0x000fe20000410000 */
[----:B-1----:R-:W-:Y:S01]  /*6440*/  HADD2.F32 R81, -RZ, R81.H0_H0 ;  /* 0x20000051ff517230 */ /* 0x002fe20000004100 */
[----:B------:R-:W-:-:S03]  /*6450*/  FMUL.FTZ R115, R44, -1.4426950216293334961 ;  /* 0xbfb8aa3b2c737820 */ /* 0x000fc60000410000 */
[----:B------:R-:W1:Y:S01]  /*6460*/  MUFU.EX2 R93, R93 ;  /* 0x0000005d005d7308 */ /* 0x000e620000000800 */
[----:B--2---:R-:W-:Y:S01]  /*6470*/  HADD2.F32 R40, -RZ, R40.H0_H0 ;  /* 0x20000028ff287230 */ /* 0x004fe20000004100 */
[----:B------:R-:W-:Y:S02]  /*6480*/  FMUL.FTZ R116, R82, -1.4426950216293334961 ;  /* 0xbfb8aa3b52747820 */ /* 0x000fe40000410000 */
[----:B------:R-:W-:-:S04]  /*6490*/  FMUL.FTZ R120, R81, -1.4426950216293334961 ;  /* 0xbfb8aa3b51787820 */ /* 0x000fc80000410000 */
[----:B------:R-:W2:Y:S01]  /*64a0*/  MUFU.EX2 R94, R94 ;  /* 0x0000005e005e7308 */ /* 0x000ea20000000800 */
[----:B------:R-:W-:Y:S01]  /*64b0*/  FMUL.FTZ R117, R87, -1.4426950216293334961 ;  /* 0xbfb8aa3b57757820 */ /* 0x000fe20000410000 */
[----:B---3--:R-:W-:Y:S01]  /*64c0*/  HADD2.F32 R43, -RZ, R43.H0_H0 ;  /* 0x2000002bff2b7230 */ /* 0x008fe20000004100 */
[----:B------:R-:W-:-:S05]  /*64d0*/  FMUL.FTZ R118, R40, -1.4426950216293334961 ;  /* 0xbfb8aa3b28767820 */ /* 0x000fca0000410000 */
[----:B------:R-:W3:Y:S01]  /*64e0*/  MUFU.EX2 R112, R112 ;  /* 0x0000007000707308 */ /* 0x000ee20000000800 */
[----:B------:R-:W-:Y:S02]  /*64f0*/  FMUL.FTZ R119, R43, -1.4426950216293334961 ;  /* 0xbfb8aa3b2b777820 */ /* 0x000fe40000410000 */
[----:B------:R-:W-:-:S05]  /*6500*/  FADD.FTZ R89, R89, 1 ;  /* 0x3f80000059597421 */ /* 0x000fca0000010000 */
[----:B------:R-:W4:Y:S01]  /*6510*/  MUFU.EX2 R113, R113 ;  /* 0x0000007100717308 */ /* 0x000f220000000800 */
[----:B------:R-:W-:-:S07]  /*6520*/  FADD.FTZ R90, R90, 1 ;  /* 0x3f8000005a5a7421 */ /* 0x000fce0000010000 */
[----:B------:R-:W5:Y:S08]  /*6530*/  MUFU.EX2 R95, R95 ;  /* 0x0000005f005f7308 */ /* 0x000f700000000800 */
[----:B------:R-:W1:Y:S01]  /*6540*/  MUFU.EX2 R114, R114 ;  /* 0x0000007200727308 */ /* 0x000e620000000800 */
[----:B------:R-:W-:-:S07]  /*6550*/  FADD.FTZ R91, R91, 1 ;  /* 0x3f8000005b5b7421 */ /* 0x000fce0000010000 */
[----:B------:R-:W1:Y:S01]  /*6560*/  MUFU.EX2 R115, R115 ;  /* 0x0000007300737308 */ /* 0x000e620000000800 */
[----:B0-----:R-:W-:-:S07]  /*6570*/  FADD.FTZ R92, R92, 1 ;  /* 0x3f8000005c5c7421 */ /* 0x001fce0000010000 */
[----:B------:R-:W0:Y:S08]  /*6580*/  MUFU.EX2 R116, R116 ;  /* 0x0000007400747308 */ /* 0x000e300000000800 */
[----:B------:R-:W0:Y:S01]  /*6590*/  MUFU.EX2 R120, R120 ;  /* 0x0000007800787308 */ /* 0x000e220000000800 */
[----:B-1----:R-:W-:-:S07]  /*65a0*/  FADD.FTZ R93, R93, 1 ;  /* 0x3f8000005d5d7421 */ /* 0x002fce0000010000 */
[----:B------:R-:W1:Y:S08]  /*65b0*/  MUFU.EX2 R117, R117 ;  /* 0x0000007500757308 */ /* 0x000e700000000800 */
[----:B------:R-:W0:Y:S01]  /*65c0*/  MUFU.EX2 R118, R118 ;  /* 0x0000007600767308 */ /* 0x000e220000000800 */
[----:B--2---:R-:W-:-:S07]  /*65d0*/  FADD.FTZ R94, R94, 1 ;  /* 0x3f8000005e5e7421 */ /* 0x004fce0000010000 */
[----:B------:R-:W2:Y:S01]  /*65e0*/  MUFU.EX2 R119, R119 ;  /* 0x0000007700777308 */ /* 0x000ea20000000800 */
[----:B---3--:R-:W-:-:S07]  /*65f0*/  FADD.FTZ R112, R112, 1 ;  /* 0x3f80000070707421 */ /* 0x008fce0000010000 */
[----:B------:R-:W3:Y:S01]  /*6600*/  MUFU.RCP R89, R89 ;  /* 0x0000005900597308 */ /* 0x000ee20000001000 */
[----:B----4-:R-:W-:-:S07]  /*6610*/  FADD.FTZ R113, R113, 1 ;  /* 0x3f80000071717421 */ /* 0x010fce0000010000 */
[----:B------:R-:W4:Y:S01]  /*6620*/  MUFU.RCP R90, R90 ;  /* 0x0000005a005a7308 */ /* 0x000f220000001000 */
[----:B-----5:R-:W-:Y:S02]  /*6630*/  FADD.FTZ R95, R95, 1 ;  /* 0x3f8000005f5f7421 */ /* 0x020fe40000010000 */
[----:B------:R-:W-:Y:S02]  /*6640*/  FADD.FTZ R114, R114, 1 ;  /* 0x3f80000072727421 */ /* 0x000fe40000010000 */
[----:B------:R-:W-:-:S03]  /*6650*/  FADD.FTZ R115, R115, 1 ;  /* 0x3f80000073737421 */ /* 0x000fc60000010000 */
[----:B------:R-:W5:Y:S01]  /*6660*/  MUFU.RCP R91, R91 ;  /* 0x0000005b005b7308 */ /* 0x000f620000001000 */
[----:B0-----:R-:W-:Y:S02]  /*6670*/  FADD.FTZ R116, R116, 1 ;  /* 0x3f80000074747421 */ /* 0x001fe40000010000 */
[----:B------:R-:W-:-:S05]  /*6680*/  FADD.FTZ R120, R120, 1 ;  /* 0x3f80000078787421 */ /* 0x000fca0000010000 */
[----:B------:R-:W0:Y:S01]  /*6690*/  MUFU.RCP R92, R92 ;  /* 0x0000005c005c7308 */ /* 0x000e220000001000 */
[----:B-1----:R-:W-:Y:S02]  /*66a0*/  FADD.FTZ R117, R117, 1 ;  /* 0x3f80000075757421 */ /* 0x002fe40000010000 */
[----:B------:R-:W-:-:S05]  /*66b0*/  FADD.FTZ R118, R118, 1 ;  /* 0x3f80000076767421 */ /* 0x000fca0000010000 */
[----:B------:R-:W1:Y:S01]  /*66c0*/  MUFU.RCP R93, R93 ;  /* 0x0000005d005d7308 */ /* 0x000e620000001000 */
[----:B--2---:R-:W-:-:S07]  /*66d0*/  FADD.FTZ R119, R119, 1 ;  /* 0x3f80000077777421 */ /* 0x004fce0000010000 */
[----:B------:R-:W2:Y:S01]  /*66e0*/  MUFU.RCP R121, R94 ;  /* 0x0000005e00797308 */ /* 0x000ea20000001000 */
[----:B---3--:R-:W-:-:S07]  /*66f0*/  FMUL.FTZ R89, R86, R89 ;  /* 0x0000005956597220 */ /* 0x008fce0000410000 */
[----:B------:R-:W3:Y:S01]  /*6700*/  MUFU.RCP R122, R95 ;  /* 0x0000005f007a7308 */ /* 0x000ee20000001000 */
[----:B----4-:R-:W-:-:S07]  /*6710*/  FMUL.FTZ R86, R85, R90 ;  /* 0x0000005a55567220 */ /* 0x010fce0000410000 */
[----:B------:R-:W4:Y:S08]  /*6720*/  MUFU.RCP R112, R112 ;  /* 0x0000007000707308 */ /* 0x000f300000001000 */
[----:B------:R-:W0:Y:S08]  /*6730*/  MUFU.RCP R113, R113 ;  /* 0x0000007100717308 */ /* 0x000e300000001000 */
[----:B------:R-:W0:Y:S01]  /*6740*/  MUFU.RCP R114, R114 ;  /* 0x0000007200727308 */ /* 0x000e220000001000 */
[----:B-----5:R-:W-:-:S07]  /*6750*/  FMUL.FTZ R85, R80, R91 ;  /* 0x0000005b50557220 */ /* 0x020fce0000410000 */
[----:B------:R-:W5:Y:S08]  /*6760*/  MUFU.RCP R115, R115 ;  /* 0x0000007300737308 */ /* 0x000f700000001000 */
[----:B------:R-:W1:Y:S01]  /*6770*/  MUFU.RCP R123, R116 ;  /* 0x00000074007b7308 */ /* 0x000e620000001000 */
[----:B0-----:R-:W-:-:S07]  /*6780*/  FMUL.FTZ R80, R79, R92 ;  /* 0x0000005c4f507220 */ /* 0x001fce0000410000 */
[----:B------:R-:W0:Y:S08]  /*6790*/  MUFU.RCP R94, R117 ;  /* 0x00000075005e7308 */ /* 0x000e300000001000 */
[----:B------:R-:W0:Y:S08]  /*67a0*/  MUFU.RCP R95, R118 ;  /* 0x00000076005f7308 */ /* 0x000e300000001000 */
[----:B------:R-:W0:Y:S01]  /*67b0*/  MUFU.RCP R120, R120 ;  /* 0x0000007800787308 */ /* 0x000e220000001000 */
[----:B------:R-:W-:-:S07]  /*67c0*/  FMUL.FTZ R89, R89, R96 ;  /* 0x0000006059597220 */ /* 0x000fce0000410000 */
[----:B------:R-:W0:Y:S01]  /*67d0*/  MUFU.RCP R90, R119 ;  /* 0x00000077005a7308 */ /* 0x000e220000001000 */
[----:B------:R-:W-:Y:S02]  /*67e0*/  FMUL.FTZ R86, R86, R97 ;  /* 0x0000006156567220 */ /* 0x000fe40000410000 */
[----:B-1----:R-:W-:Y:S02]  /*67f0*/  FMUL.FTZ R79, R84, R93 ;  /* 0x0000005d544f7220 */ /* 0x002fe40000410000 */
[----:B--2---:R-:W-:Y:S02]  /*6800*/  FMUL.FTZ R42, R42, R121 ;  /* 0x000000792a2a7220 */ /* 0x004fe40000410000 */
[----:B------:R-:W-:Y:S02]  /*6810*/  FMUL.FTZ R85, R85, R98 ;  /* 0x0000006255557220 */ /* 0x000fe40000410000 */
[----:B------:R-:W-:Y:S02]  /*6820*/  FMUL.FTZ R80, R80, R99 ;  /* 0x0000006350507220 */ /* 0x000fe40000410000 */
[----:B---3--:R-:W-:-:S02]  /*6830*/  FMUL.FTZ R45, R45, R122 ;  /* 0x0000007a2d2d7220 */ /* 0x008fc40000410000 */
[----:B----4-:R-:W-:Y:S02]  /*6840*/  FMUL.FTZ R84, R83, R112 ;  /* 0x0000007053547220 */ /* 0x010fe40000410000 */
[----:B------:R-:W-:Y:S01]  /*6850*/  FMUL.FTZ R83, R88, R113 ;  /* 0x0000007158537220 */ /* 0x000fe20000410000 */
[----:B------:R-:W-:Y:S01]  /*6860*/  F2FP.PACK_AB R86, R86, R89 ;  /* 0x000000595656723e */ /* 0x000fe200000000ff */
[----:B------:R-:W-:Y:S01]  /*6870*/  BAR.SYNC.DEFER_BLOCKING 0x0 ;  /* 0x0000000000007b1d */ /* 0x000fe20000010000 */
[----:B------:R-:W-:Y:S02]  /*6880*/  FMUL.FTZ R79, R79, R100 ;  /* 0x000000644f4f7220 */ /* 0x000fe40000410000 */
[----:B------:R-:W-:Y:S02]  /*6890*/  FMUL.FTZ R42, R42, R101 ;  /* 0x000000652a2a7220 */ /* 0x000fe40000410000 */
[----:B------:R-:W-:Y:S01]  /*68a0*/  FMUL.FTZ R88, R41, R114 ;  /* 0x0000007229587220 */ /* 0x000fe20000410000 */
[----:B------:R-:W-:Y:S01]  /*68b0*/  F2FP.PACK_AB R80, R80, R85 ;  /* 0x000000555050723e */ /* 0x000fe200000000ff */
[----:B------:R-:W-:-:S02]  /*68c0*/  FMUL.FTZ R45, R45, R102 ;  /* 0x000000662d2d7220 */ /* 0x000fc40000410000 */
[----:B------:R-:W-:Y:S02]  /*68d0*/  FMUL.FTZ R84, R84, R103 ;  /* 0x0000006754547220 */ /* 0x000fe40000410000 */
[----:B-----5:R-:W-:Y:S02]  /*68e0*/  FMUL.FTZ R41, R44, R115 ;  /* 0x000000732c297220 */ /* 0x020fe40000410000 */
[----:B------:R-:W-:Y:S02]  /*68f0*/  FMUL.FTZ R82, R82, R123 ;  /* 0x0000007b52527220 */ /* 0x000fe40000410000 */
[----:B0-----:R-:W-:Y:S02]  /*6900*/  FMUL.FTZ R87, R87, R94 ;  /* 0x0000005e57577220 */ /* 0x001fe40000410000 */
[----:B------:R-:W-:Y:S01]  /*6910*/  FMUL.FTZ R40, R40, R95 ;  /* 0x0000005f28287220 */ /* 0x000fe20000410000 */
[----:B------:R-:W-:Y:S01]  /*6920*/  F2FP.PACK_AB R42, R42, R79 ;  /* 0x0000004f2a2a723e */ /* 0x000fe200000000ff */
[----:B------:R-:W-:-:S02]  /*6930*/  FMUL.FTZ R83, R83, R104 ;  /* 0x0000006853537220 */ /* 0x000fc40000410000 */
[----:B------:R-:W-:Y:S02]  /*6940*/  FMUL.FTZ R88, R88, R105 ;  /* 0x0000006958587220 */ /* 0x000fe40000410000 */
[----:B------:R-:W-:Y:S01]  /*6950*/  FMUL.FTZ R44, R81, R120 ;  /* 0x00000078512c7220 */ /* 0x000fe20000410000 */
[----:B------:R-:W-:Y:S01]  /*6960*/  PRMT R81, R86, 0x7632, R81 ;  /* 0x0000763256517816 */ /* 0x000fe20000000051 */
[----:B------:R-:W-:Y:S01]  /*6970*/  FMUL.FTZ R43, R43, R90 ;  /* 0x0000005a2b2b7220 */ /* 0x000fe20000410000 */
[----:B------:R-:W-:Y:S01]  /*6980*/  PRMT R79, R80, 0x7632, R79 ;  /* 0x00007632504f7816 */ /* 0x000fe2000000004f */
[----:B------:R-:W-:Y:S01]  /*6990*/  FMUL.FTZ R41, R41, R106 ;  /* 0x0000006a29297220 */ /* 0x000fe20000410000 */
[----:B------:R-:W-:Y:S01]  /*69a0*/  F2FP.PACK_AB R45, R84, R45 ;  /* 0x0000002d542d723e */ /* 0x000fe200000000ff */
[----:B------:R-:W-:Y:S02]  /*69b0*/  FMUL.FTZ R82, R82, R107 ;  /* 0x0000006b52527220 */ /* 0x000fe40000410000 */
[----:B------:R-:W-:-:S02]  /*69c0*/  FMUL.FTZ R87, R87, R108 ;  /* 0x0000006c57577220 */ /* 0x000fc40000410000 */
[----:B------:R-:W-:Y:S01]  /*69d0*/  FMUL.FTZ R40, R40, R109 ;  /* 0x0000006d28287220 */ /* 0x000fe20000410000 */
[----:B------:R0:W-:Y:S01]  /*69e0*/  STS.U16 [R60], R86 ;  /* 0x000000563c007388 */ /* 0x0001e20000000400 */
[----:B------:R-:W-:Y:S01]  /*69f0*/  FMUL.FTZ R43, R43, R110 ;  /* 0x0000006e2b2b7220 */ /* 0x000fe20000410000 */
[----:B------:R-:W-:Y:S01]  /*6a00*/  PRMT R85, R42, 0x7632, R85 ;  /* 0x000076322a557816 */ /* 0x000fe20000000055 */
[----:B------:R-:W-:Y:S01]  /*6a10*/  FMUL.FTZ R44, R44, R111 ;  /* 0x0000006f2c2c7220 */ /* 0x000fe20000410000 */
[----:B------:R-:W-:Y:S01]  /*6a20*/  F2FP.PACK_AB R83, R88, R83 ;  /* 0x000000535853723e */ /* 0x000fe200000000ff */
[----:B------:R1:W-:Y:S01]  /*6a30*/  STS.U16 [R61+0x2], R81 ;  /* 0x000002513d007388 */ /* 0x0003e20000000400 */
[----:B------:R-:W-:Y:S02]  /*6a40*/  F2FP.PACK_AB R41, R82, R41 ;  /* 0x000000295229723e */ /* 0x000fe400000000ff */
[----:B------:R-:W-:Y:S01]  /*6a50*/  F2FP.PACK_AB R40, R40, R87 ;  /* 0x000000572828723e */ /* 0x000fe200000000ff */
[----:B------:R2:W-:Y:S01]  /*6a60*/  STS.U16 [R62+0x4], R80 ;  /* 0x000004503e007388 */ /* 0x0005e20000000400 */
[----:B0-----:R-:W-:-:S03]  /*6a70*/  PRMT R60, R45, 0x7632, R60 ;  /* 0x000076322d3c7816 */ /* 0x001fc6000000003c */
[----:B------:R-:W-:Y:S01]  /*6a80*/  STS.U16 [R63+0x6], R79 ;  /* 0x0000064f3f007388 */ /* 0x000fe20000000400 */
[----:B------:R-:W-:Y:S02]  /*6a90*/  F2FP.PACK_AB R43, R44, R43 ;  /* 0x0000002b2c2b723e */ /* 0x000fe400000000ff */
[----:B-1----:R-:W-:Y:S01]  /*6aa0*/  PRMT R61, R83, 0x7632, R61 ;  /* 0x00007632533d7816 */ /* 0x002fe2000000003d */
[----:B------:R0:W-:Y:S01]  /*6ab0*/  STS.U16 [R64+0x8], R42 ;  /* 0x0000082a40007388 */ /* 0x0001e20000000400 */
[----:B------:R-:W-:-:S03]  /*6ac0*/  PRMT R44, R40, 0x7610, R44 ;  /* 0x00007610282c7816 */ /* 0x000fc6000000002c */
[----:B------:R-:W-:Y:S01]  /*6ad0*/  STS.U16 [R65+0xa], R85 ;  /* 0x00000a5541007388 */ /* 0x000fe20000000400 */
[----:B--2---:R-:W-:-:S03]  /*6ae0*/  PRMT R62, R40, 0x7632, R62 ;  /* 0x00007632283e7816 */ /* 0x004fc6000000003e */
[----:B------:R-:W-:Y:S01]  /*6af0*/  STS.U16 [R66+0xc], R45 ;  /* 0x00000c2d42007388 */ /* 0x000fe20000000400 */
[----:B0-----:R-:W-:-:S03]  /*6b00*/  PRMT R42, R41, 0x7632, R42 ;  /* 0x00007632292a7816 */ /* 0x001fc6000000002a */
[----:B------:R0:W-:Y:S01]  /*6b10*/  STS.U16 [R67+0xe], R60 ;  /* 0x00000e3c43007388 */ /* 0x0001e20000000400 */
[----:B------:R-:W-:-:S03]  /*6b20*/  PRMT R64, R43, 0x7632, R64 ;  /* 0x000076322b407816 */ /* 0x000fc60000000040 */
[----:B------:R-:W-:Y:S04]  /*6b30*/  STS.U16 [R68+0x10], R83 ;  /* 0x0000105344007388 */ /* 0x000fe80000000400 */
[----:B------:R-:W-:Y:S01]  /*6b40*/  STS.U16 [R69+0x12], R61 ;  /* 0x0000123d45007388 */ /* 0x000fe20000000400 */
[----:B0-----:R-:W-:-:S03]  /*6b50*/  PRMT R60, R43, 0x7610, R60 ;  /* 0x000076102b3c7816 */ /* 0x001fc6000000003c */
[----:B------:R-:W-:Y:S01]  /*6b60*/  STS.U16 [R70+0x14], R41 ;  /* 0x0000142946007388 */ /* 0x000fe20000000400 */
[----:B------:R-:W-:Y:S01]  /*6b70*/  MOV R40, UR22 ;  /* 0x0000001600287c02 */ /* 0x000fe20008000f00 */
[----:B------:R-:W-:Y:S02]  /*6b80*/  ULDC.64 UR22, c[0x0][0x210] ;  /* 0x0000840000167ab9 */ /* 0x000fe40000000a00 */
        /* <DEDUP_REMOVED lines=24> */
[----:B------:R-:W0:Y:S01]  /*6d10*/  LDS R75, [0x1080] ;  /* 0x00108000ff4b7984 */ /* 0x000e220000000800 */
[----:B------:R-:W-:-:S02]  /*6d20*/  UIMAD UR19, UR37, UR22, URZ ;  /* 0x00000016251372a4 */ /* 0x000fc4000f8e023f */
[----:B------:R-:W-:Y:S02]  /*6d30*/  UIMAD.WIDE.U32 UR20, UR36, UR22, URZ ;  /* 0x00000016241472a5 */ /* 0x000fe4000f8e003f */
[----:B------:R-:W-:Y:S01]  /*6d40*/  UIMAD UR22, UR36, UR23, UR19 ;  /* 0x00000017241672a4 */ /* 0x000fe2000f8e0213 */
[----:B------:R-:W-:Y:S03]  /*6d50*/  BSSY B0, `(.L_x_2759) ;  /* 0x0000012000007945 */ /* 0x000fe60003800000 */
[----:B------:R-:W-:Y:S01]  /*6d60*/  UIADD3 UR19, UR21, UR22, URZ ;  /* 0x0000001615137290 */ /* 0x000fe2000fffe03f */
[----:B0-----:R-:W-:-:S13]  /*6d70*/  ISETP.GE.AND P0, PT, R4, R75, PT ;  /* 0x0000004b0400720c */ /* 0x001fda0003f06270 */
[----:B------:R-:W-:Y:S05]  /*6d80*/  @P0 BRA `(.L_x_2760) ;  /* 0x000000e000000947 */ /* 0x000fea0003800000 */
[----:B------:R-:W-:Y:S01]  /*6d90*/  MOV R36, R46 ;  /* 0x0000002e00247202 */ /* 0x000fe20000000f00 */
[----:B------:R-:W-:Y:S01]  /*6da0*/  IMAD.U32 R39, RZ, RZ, UR36 ;  /* 0x00000024ff277e24 */ /* 0x000fe2000f8e00ff */
[----:B------:R-:W-:Y:S01]  /*6db0*/  ULDC.64 UR24, c[0x0][0x218] ;  /* 0x0000860000187ab9 */ /* 0x000fe20000000a00 */
[----:B------:R-:W-:Y:S01]  /*6dc0*/  IMAD.MOV.U32 R37, RZ, RZ, R47 ;  /* 0x000000ffff257224 */ /* 0x000fe200078e002f */
[----:B------:R-:W-:-:S03]  /*6dd0*/  UIMAD UR23, UR35, UR24, URZ ;  /* 0x00000018231772a4 */ /* 0x000fc6000f8e023f */
[----:B------:R-:W-:Y:S01]  /*6de0*/  IMAD.WIDE.U32 R36, R39, c[0x0][0x210], R36 ;  /* 0x0000840027247a25 */ /* 0x000fe200078e0024 */
[----:B------:R-:W-:Y:S01]  /*6df0*/  MOV R39, UR34 ;  /* 0x0000002200277c02 */ /* 0x000fe20008000f00 */
[----:B------:R-:W-:-:S03]  /*6e00*/  UIMAD UR23, UR34, UR25, UR23 ;  /* 0x00000019221772a4 */ /* 0x000fc6000f8e0217 */
[----:B------:R-:W-:-:S05]  /*6e10*/  IADD3 R37, R37, UR22, RZ ;  /* 0x0000001625257c10 */ /* 0x000fca000fffe0ff */
[----:B------:R-:W-:-:S05]  /*6e20*/  IMAD.WIDE.U32 R36, R39, c[0x0][0x218], R36 ;  /* 0x0000860027247a25 */ /* 0x000fca00078e0024 */
[----:B------:R-:W-:Y:S02]  /*6e30*/  IADD3 R37, R37, UR23, RZ ;  /* 0x0000001725257c10 */ /* 0x000fe4000fffe0ff */
[----:B------:R-:W-:-:S04]  /*6e40*/  LEA R38, P0, R36, c[0x0][0x270], 0x1 ;  /* 0x00009c0024267a11 */ /* 0x000fc800078008ff */
[----:B------:R-:W-:-:S05]  /*6e50*/  LEA.HI.X R39, R36, c[0x0][0x274], R37, 0x1, P0 ;  /* 0x00009d0024277a11 */ /* 0x000fca00000f0c25 */
[----:B------:R0:W-:Y:S04]  /*6e60*/  STG.E.U16 [R38.64], R41 ;  /* 0x0000002926007986 */ /* 0x0001e8000c10151c */
.L_x_2760:
[----:B------:R-:W-:Y:S05]  /*6e70*/  BSYNC B0 ;  /* 0x0000000000007941 */ /* 0x000fea0003800000 */
.L_x_2759:
[----:B------:R-:W-:Y:S01]  /*6e80*/  ULDC.64 UR22, c[0x0][0x218] ;  /* 0x0000860000167ab9 */ /* 0x000fe20000000a00 */
[----:B------:R-:W-:Y:S01]  /*6e90*/  IADD3 R36, P0, R77, c[0x0][0x270], RZ ;  /* 0x00009c004d247a10 */ /* 0x000fe20007f1e0ff */
[----:B------:R-:W-:Y:S01]  /*6ea0*/  UMOV UR21, UR19 ;  /* 0x0000001300157c82 */ /* 0x000fe20008000000 */
[-C--:B------:R-:W-:Y:S01]  /*6eb0*/  ISETP.GE.AND P2, PT, R76, R75.reuse, PT ;  /* 0x0000004b4c00720c */ /* 0x080fe20003f46270 */
[----:B------:R-:W-:Y:S01]  /*6ec0*/  UIMAD.WIDE.U32 UR20, UR34, UR22, UR20 ;  /* 0x00000016221472a5 */ /* 0x000fe2000f8e0014 */
[----:B------:R-:W-:Y:S01]  /*6ed0*/  IADD3.X R78, R78, c[0x0][0x274], RZ, P0, !PT ;  /* 0x00009d004e4e7a10 */ /* 0x000fe200007fe4ff */
[----:B------:R-:W-:Y:S01]  /*6ee0*/  UIMAD UR19, UR35, UR22, URZ ;  /* 0x00000016231372a4 */ /* 0x000fe2000f8e023f */
[-C--:B------:R-:W-:Y:S01]  /*6ef0*/  ISETP.GE.AND P1, PT, R22, R75.reuse, PT ;  /* 0x0000004b1600720c */ /* 0x080fe20003f26270 */
[----:B------:R-:W-:Y:S01]  /*6f00*/  UIADD3 UR18, UP0, UR18, UR20, URZ ;  /* 0x0000001412127290 */ /* 0x000fe2000ff1e03f */
[-C--:B------:R-:W-:Y:S01]  /*6f10*/  ISETP.GE.AND P3, PT, R25, R75.reuse, PT ;  /* 0x0000004b1900720c */ /* 0x080fe20003f66270 */
[----:B------:R-:W-:Y:S01]  /*6f20*/  UIMAD UR19, UR34, UR23, UR19 ;  /* 0x00000017221372a4 */ /* 0x000fe2000f8e0213 */
[-C--:B------:R-:W-:Y:S01]  /*6f30*/  ISETP.GE.AND P4, PT, R26, R75.reuse, PT ;  /* 0x0000004b1a00720c */ /* 0x080fe20003f86270 */
[----:B------:R-:W-:Y:S01]  /*6f40*/  UIADD3 UR6, UR6, 0x1, URZ ;  /* 0x0000000106067890 */ /* 0x000fe2000fffe03f */
[-C--:B------:R-:W-:Y:S01]  /*6f50*/  ISETP.GE.AND P5, PT, R27, R75.reuse, PT ;  /* 0x0000004b1b00720c */ /* 0x080fe20003fa6270 */
[----:B------:R-:W-:Y:S01]  /*6f60*/  UIADD3.X UR7, UR7, UR19, UR21, UP0, !UPT ;  /* 0x0000001307077290 */ /* 0x000fe200087fe415 */
[----:B------:R-:W-:Y:S01]  /*6f70*/  IMAD.U32 R37, RZ, RZ, UR18 ;  /* 0x00000012ff257e24 */ /* 0x000fe2000f8e00ff */
[----:B------:R-:W-:Y:S01]  /*6f80*/  ISETP.GE.AND P6, PT, R28, R75, PT ;  /* 0x0000004b1c00720c */ /* 0x000fe20003fc6270 */
[----:B------:R-:W-:-:S02]  /*6f90*/  UIADD3 UR10, UP1, UR10, 0x1000, URZ ;  /* 0x000010000a0a7890 */ /* 0x000fc4000ff3e03f */
[----:B------:R-:W-:Y:S01]  /*6fa0*/  UIADD3 UR14, UP2, UR14, 0x1000, URZ ;  /* 0x000010000e0e7890 */ /* 0x000fe2000ff5e03f */
[C---:B------:R-:W-:Y:S01]  /*6fb0*/  LEA R36, P0, R37.reuse, R36, 0x1 ;  /* 0x0000002425247211 */ /* 0x040fe200078008ff */
[----:B------:R-:W-:Y:S01]  /*6fc0*/  UIADD3.X UR16, URZ, UR16, URZ, UP1, !UPT ;  /* 0x000000103f107290 */ /* 0x000fe20008ffe43f */
[----:B0-----:R-:W-:Y:S01]  /*6fd0*/  MOV R38, UR7 ;  /* 0x0000000700267c02 */ /* 0x001fe20008000f00 */
[----:B------:R-:W-:Y:S02]  /*6fe0*/  ULDC UR7, c[0x0][0x174] ;  /* 0x00005d0000077ab9 */ /* 0x000fe40000000800 */
[----:B------:R-:W-:Y:S01]  /*6ff0*/  UISETP.GE.AND UP0, UPT, UR6, UR7, UPT ;  /* 0x000000070600728c */ /* 0x000fe2000bf06270 */
[----:B------:R-:W-:Y:S01]  /*7000*/  LEA.HI.X R37, R37, R78, R38, 0x1, P0 ;  /* 0x0000004e25257211 */ /* 0x000fe200000f0c26 */
[----:B------:R-:W-:Y:S01]  /*7010*/  UIADD3.X UR17, URZ, UR17, URZ, UP2, !UPT ;  /* 0x000000113f117290 */ /* 0x000fe200097fe43f */
[----:B------:R-:W-:-:S03]  /*7020*/  ISETP.GE.AND P0, PT, R23, R75, PT ;  /* 0x0000004b1700720c */ /* 0x000fc60003f06270 */
        /* <DEDUP_REMOVED lines=26> */
.L_x_2761:
[----:B------:R-:W-:Y:S05]  /*71d0*/  EXIT ;  /* 0x000000000000794d */ /* 0x000fea0003800000 */
.L_x_2763:
        /* <DEDUP_REMOVED lines=10> */
.L_x_5401:


//--------------------- .text._Z25selective_scan_fwd_kernelI32Selective_Scan_fwd_kernel_traitsILi128ELi16ELi1ELb0ELb0ELb1ELb0EN3c104HalfEfEEv13SSMParamsBase --------------------------
	.section	.text._Z25selective_scan_fwd_kernelI32Selective_Scan_fwd_kernel_traitsILi128ELi16ELi1ELb0ELb0ELb1ELb0EN3c104HalfEfEEv13SSMParamsBase,"ax",@progbits
	.sectioninfo	@"SHI_REGISTERS=168"
	.align	128
        .global         _Z25selective_scan_fwd_kernelI32Selective_Scan_fwd_kernel_traitsILi128ELi16ELi1ELb0ELb0ELb1ELb0EN3c104HalfEfEEv13SSMParamsBase
        .type           _Z25selective_scan_fwd_kernelI32Selective_Scan_fwd_kernel_traitsILi128ELi16ELi1ELb0ELb0ELb1ELb0EN3c104HalfEfEEv13SSMParamsBase,@function
        .size           _Z25selective_scan_fwd_kernelI32Selective_Scan_fwd_kernel_traitsILi128ELi16ELi1ELb0ELb0ELb1ELb0EN3c104HalfEfEEv13SSMParamsBase,(.L_x_5402 - _Z25selective_scan_fwd_kernelI32Selective_Scan_fwd_kernel_traitsILi128ELi16ELi1ELb0ELb0ELb1ELb0EN3c104HalfEfEEv13SSMParamsBase)
        .other          _Z25selective_scan_fwd_kernelI32Selective_Scan_fwd_kernel_traitsILi128ELi16ELi1ELb0ELb0ELb1ELb0EN3c104HalfEfEEv13SSMParamsBase,@"STO_CUDA_ENTRY STV_DEFAULT"
_Z25selective_scan_fwd_kernelI32Selective_Scan_fwd_kernel_traitsILi128ELi16ELi1ELb0ELb0ELb1ELb0EN3c104HalfEfEEv13SSMParamsBase:
.text._Z25selective_scan_fwd_kernelI32Selective_Scan_fwd_kernel_traitsILi128ELi16ELi1ELb0ELb0ELb1ELb0EN3c104HalfEfEEv13SSMParamsBase:
[----:B------:R-:W-:Y:S02]  /*0000*/  IMAD.MOV.U32 R1, RZ, RZ, c[0x0][0x28] ;  /* 0x00000a00ff017624 */ /* 0x000fe400078e00ff */
[----:B------:R-:W0:Y:S01]  /*0010*/  S2UR UR4, SR_CTAID.Y ;  /* 0x00000000000479c3 */ /* 0x000e220000002600 */
[----:B------:R-:W-:Y:S01]  /*0020*/  ISETP.NE.U32.AND P1, PT, RZ, c[0x0][0x250], PT ;  /* 0x00009400ff007a0c */ /* 0x000fe20003f25070 */
[----:B------:R-:W-:Y:S01]  /*0030*/  ULDC.64 UR16, c[0x0][0x118] ;  /* 0x0000460000107ab9 */ /* 0x000fe20000000a00 */
[----:B------:R-:W-:Y:S02]  /*0040*/  ISETP.NE.U32.AND P0, PT, RZ, c[0x0][0x238], PT ;  /* 0x00008e00ff007a0c */ /* 0x000fe40003f05070 */
[----:B------:R-:W-:Y:S01]  /*0050*/  IABS R9, c[0x0][0x178] ;  /* 0x00005e0000097a13 */ /* 0x000fe20000000000 */
[----:B------:R-:W-:Y:S01]  /*0060*/  ULDC UR13, c[0x0][0x1d8] ;  /* 0x00007600000d7ab9 */ /* 0x000fe20000000800 */
[----:B------:R-:W-:Y:S01]  /*0070*/  ISETP.NE.AND.EX P1, PT, RZ, c[0x0][0x254], PT, P1 ;  /* 0x00009500ff007a0c */ /* 0x000fe20003f25310 */
[----:B------:R-:W-:Y:S01]  /*0080*/  ULDC UR8, c[0x0][0x1d0] ;  /* 0x0000740000087ab9 */ /* 0x000fe20000000800 */
[----:B------:R-:W-:Y:S01]  /*0090*/  ISETP.NE.AND.EX P0, PT, RZ, c[0x0][0x23c], PT, P0 ;  /* 0x00008f00ff007a0c */ /* 0x000fe20003f05300 */
[----:B------:R-:W-:-:S02]  /*00a0*/  ULDC UR12, c[0x0][0x1d0] ;  /* 0x00007400000c7ab9 */ /* 0x000fc40000000800 */
[----:B------:R-:W-:Y:S02]  /*00b0*/  ULDC UR26, c[0x0][0x1dc] ;  /* 0x00007700001a7ab9 */ /* 0x000fe40000000800 */
[----:B------:R-:W-:Y:S02]  /*00c0*/  ULDC UR11, c[0x0][0x1e0] ;  /* 0x00007800000b7ab9 */ /* 0x000fe40000000800 */
[----:B------:R-:W-:Y:S02]  /*00d0*/  ULDC UR14, c[0x0][0x1e0] ;  /* 0x00007800000e7ab9 */ /* 0x000fe40000000800 */
[----:B------:R-:W-:Y:S02]  /*00e0*/  ULDC UR15, c[0x0][0x1e8] ;  /* 0x00007a00000f7ab9 */ /* 0x000fe40000000800 */
[----:B------:R-:W-:Y:S02]  /*00f0*/  ULDC UR18, c[0x0][0x1b0] ;  /* 0x00006c0000127ab9 */ /* 0x000fe40000000800 */
[----:B------:R-:W-:Y:S01]  /*0100*/  ULDC UR24, c[0x0][0x1d4] ;  /* 0x0000750000187ab9 */ /* 0x000fe20000000800 */
[----:B0-----:R-:W-:Y:S01]  /*0110*/  IMAD.U32 R113, RZ, RZ, UR4 ;  /* 0x00000004ff717e24 */ /* 0x001fe2000f8e00ff */
        /* <DEDUP_REMOVED lines=8> */
[----:B0-----:R-:W-:-:S06]  /*01a0*/  USHF.R.S32.HI UR19, URZ, 0x1f, UR22 ;  /* 0x0000001f3f137899 */ /* 0x001fcc0008011416 */
[----:B------:R-:W-:Y:S01]  /*01b0*/  IMAD.U32 R6, RZ, RZ, UR19 ;  /* 0x00000013ff067e24 */ /* 0x000fe2000f8e00ff */
[----:B------:R-:W-:-:S04]  /*01c0*/  MOV R0, UR19 ;  /* 0x0000001300007c02 */ /* 0x000fc80008000f00 */
[C---:B------:R-:W-:Y:S02]  /*01d0*/  @P1 LEA.HI.X R5, R113.reuse, c[0x0][0x254], R6, 0x2, P3 ;  /* 0x0000950071051a11 */ /* 0x040fe400018f1406 */
[----:B------:R-:W-:-:S03]  /*01e0*/  @P0 LEA.HI.X R3, R113, c[0x0][0x23c], R0, 0x2, P2 ;  /* 0x00008f0071030a11 */ /* 0x000fc600010f1400 */
[----:B------:R0:W5:Y:S01]  /*01f0*/  @P1 LDG.E R4, [R4.64] ;  /* 0x0000001004041981 */ /* 0x000162000c1e1900 */
[----:B------:R-:W1:Y:S01]  /*0200*/  I2F.RP R0, R9 ;  /* 0x0000000900007306 */ /* 0x000e620000209400 */
[----:B------:R-:W2:Y:S02]  /*0210*/  S2UR UR4, SR_CTAID.X ;  /* 0x00000000000479c3 */ /* 0x000ea40000002500 */
[----:B------:R3:W5:Y:S05]  /*0220*/  @P0 LDG.E R8, [R2.64] ;  /* 0x0000001002080981 */ /* 0x00076a000c1e1900 */
[----:B-1----:R-:W1:Y:S02]  /*0230*/  MUFU.RCP R0, R0 ;  /* 0x0000000000007308 */ /* 0x002e640000001000 */
[----:B-1----:R-:W-:-:S06]  /*0240*/  IADD3 R6, R0, 0xffffffe, RZ ;  /* 0x0ffffffe00067810 */ /* 0x002fcc0007ffe0ff */
[----:B------:R1:W4:Y:S02]  /*0250*/  F2I.FTZ.U32.TRUNC.NTZ R7, R6 ;  /* 0x0000000600077305 */ /* 0x000324000021f000 */
[----:B-1----:R-:W-:Y:S01]  /*0260*/  HFMA2.MMA R6, -RZ, RZ, 0, 0 ;  /* 0x00000000ff067435 */ /* 0x002fe200000001ff */
[----:B----4-:R-:W-:-:S04]  /*0270*/  IMAD.MOV R10, RZ, RZ, -R7 ;  /* 0x000000ffff0a7224 */ /* 0x010fc800078e0a07 */
[----:B---3--:R-:W-:Y:S01]  /*0280*/  IMAD R3, R10, R9, RZ ;  /* 0x000000090a037224 */ /* 0x008fe200078e02ff */
[----:B------:R-:W-:-:S04]  /*0290*/  IABS R2, R113 ;  /* 0x0000007100027213 */ /* 0x000fc80000000000 */
[----:B------:R-:W-:-:S06]  /*02a0*/  IMAD.HI.U32 R7, R7, R3, R6 ;  /* 0x0000000307077227 */ /* 0x000fcc00078e0006 */
[----:B------:R-:W-:-:S04]  /*02b0*/  IMAD.HI.U32 R7, R7, R2, RZ ;  /* 0x0000000207077227 */ /* 0x000fc800078e00ff */
[----:B------:R-:W-:Y:S02]  /*02c0*/  IMAD.MOV R0, RZ, RZ, -R7 ;  /* 0x000000ffff007224 */ /* 0x000fe400078e0a07 */
[----:B--2---:R-:W-:Y:S01]  /*02d0*/  IMAD.U32 R112, RZ, RZ, UR4 ;  /* 0x00000004ff707e24 */ /* 0x004fe2000f8e00ff */
[----:B------:R-:W-:Y:S01]  /*02e0*/  UIMAD UR13, UR19, UR13, URZ ;  /* 0x0000000d130d72a4 */ /* 0x000fe2000f8e023f */
[C---:B------:R-:W-:Y:S01]  /*02f0*/  IMAD R0, R9.reuse, R0, R2 ;  /* 0x0000000009007224 */ /* 0x040fe200078e0202 */
[----:B------:R-:W-:Y:S01]  /*0300*/  ULDC.64 UR4, c[0x0][0x248] ;  /* 0x0000920000047ab9 */ /* 0x000fe20000000a00 */
[----:B------:R-:W1:Y:S03]  /*0310*/  R2UR UR21, R112 ;  /* 0x00000000701573c2 */ /* 0x000e6600000e0000 */
[----:B------:R-:W-:-:S05]  /*0320*/  ISETP.GT.U32.AND P4, PT, R9, R0, PT ;  /* 0x000000000900720c */ /* 0x000fca0003f84070 */
[----:B------:R-:W2:Y:S01]  /*0330*/  R2UR UR10, R112 ;  /* 0x00000000700a73c2 */ /* 0x000ea200000e0000 */
[----:B------:R-:W-:-:S05]  /*0340*/  IMAD.MOV.U32 R2, RZ, RZ, c[0x0][0x174] ;  /* 0x00005d00ff027624 */ /* 0x000fca00078e00ff */
[----:B------:R-:W-:Y:S02]  /*0350*/  ISETP.GE.AND P6, PT, R2, 0x1, PT ;  /* 0x000000010200780c */ /* 0x000fe40003fc6270 */
[----:B------:R-:W-:-:S04]  /*0360*/  @!P4 IADD3 R0, R0, -R9, RZ ;  /* 0x800000090000c210 */ /* 0x000fc80007ffe0ff */
[----:B------:R-:W-:Y:S01]  /*0370*/  ISETP.GE.U32.AND P2, PT, R0, R9, PT ;  /* 0x000000090000720c */ /* 0x000fe20003f46070 */
[----:B-1----:R-:W-:Y:S01]  /*0380*/  USHF.R.S32.HI UR20, URZ, 0x1f, UR21 ;  /* 0x0000001f3f147899 */ /* 0x002fe20008011415 */
[----:B------:R-:W-:Y:S01]  /*0390*/  LOP3.LUT R0, R113, c[0x0][0x178], RZ, 0x3c, !PT ;  /* 0x00005e0071007a12 */ /* 0x000fe200078e3cff */
[----:B------:R-:W-:Y:S01]  /*03a0*/  UIMAD UR15, UR19, UR15, URZ ;  /* 0x0000000f130f72a4 */ /* 0x000fe2000f8e023f */
[----:B------:R-:W-:Y:S01]  /*03b0*/  @!P4 IADD3 R7, R7, 0x1, RZ ;  /* 0x000000010707c810 */ /* 0x000fe20007ffe0ff */
[----:B------:R-:W-:Y:S01]  /*03c0*/  UIMAD UR12, UR20, UR12, URZ ;  /* 0x0000000c140c72a4 */ /* 0x000fe2000f8e023f */
[----:B------:R0:W1:Y:S01]  /*03d0*/  R2UR UR23, R113 ;  /* 0x00000000711773c2 */ /* 0x00006200000e0000 */
[----:B------:R-:W-:Y:S02]  /*03e0*/  UIMAD UR14, UR20, UR14, URZ ;  /* 0x0000000e140e72a4 */ /* 0x000fe4000f8e023f */
[----:B--2---:R-:W-:Y:S02]  /*03f0*/  UIMAD.WIDE.U32 UR8, UR10, UR8, URZ ;  /* 0x000000080a0872a5 */ /* 0x004fe4000f8e003f */
[----:B------:R-:W-:-:S02]  /*0400*/  UIMAD.WIDE.U32 UR10, UR10, UR11, URZ ;  /* 0x0000000b0a0a72a5 */ /* 0x000fc4000f8e003f */
[----:B------:R-:W-:Y:S02]  /*0410*/  UIMAD UR18, UR20, UR18, URZ ;  /* 0x00000012141272a4 */ /* 0x000fe4000f8e023f */
[----:B------:R-:W-:Y:S01]  /*0420*/  UIMAD UR13, UR22, UR26, UR13 ;  /* 0x0000001a160d72a4 */ /* 0x000fe2000f8e020d */
[----:B------:R-:W-:Y:S01]  /*0430*/  ISETP.GE.AND P5, PT, R0, RZ, PT ;  /* 0x000000ff0000720c */ /* 0x000fe20003fa6270 */
[----:B------:R-:W-:Y:S01]  /*0440*/  IMAD.WIDE.U32 R2, R112, c[0x0][0x1b0], RZ ;  /* 0x00006c0070027a25 */ /* 0x000fe200078e00ff */
[----:B------:R-:W-:Y:S02]  /*0450*/  ISETP.NE.AND P3, PT, RZ, c[0x0][0x178], PT ;  /* 0x00005e00ff007a0c */ /* 0x000fe40003f65270 */
[----:B------:R-:W-:Y:S01]  /*0460*/  @P2 IADD3 R7, R7, 0x1, RZ ;  /* 0x0000000107072810 */ /* 0x000fe20007ffe0ff */
[----:B01----:R-:W-:Y:S10]  /*0470*/  @!P6 EXIT ;  /* 0x000000000000e94d */ /* 0x003ff40003800000 */
[----:B------:R-:W-:Y:S01]  /*0480*/  UIMAD UR12, UR21, UR24, UR12 ;  /* 0x00000018150c72a4 */ /* 0x000fe2000f8e020c */
[----:B------:R-:W0:Y:S01]  /*0490*/  S2R R114, SR_TID.X ;  /* 0x0000000000727919 */ /* 0x000e220000002100 */
[----:B------:R-:W-:Y:S01]  /*04a0*/  UIMAD UR14, UR21, UR27, UR14 ;  /* 0x0000001b150e72a4 */ /* 0x000fe2000f8e020e */
[----:B------:R-:W-:Y:S01]  /*04b0*/  @!P5 IADD3 R7, -R7, RZ, RZ ;  /* 0x000000ff0707d210 */ /* 0x000fe20007ffe1ff */
[----:B------:R-:W-:Y:S01]  /*04c0*/  UIADD3 UR9, UR9, UR12, URZ ;  /* 0x0000000c09097290 */ /* 0x000fe2000fffe03f */
[----:B------:R-:W-:Y:S01]  /*04d0*/  @!P3 LOP3.LUT R7, RZ, c[0x0][0x178], RZ, 0x33, !PT ;  /* 0x00005e00ff07ba12 */ /* 0x000fe200078e33ff */
[----:B------:R-:W-:Y:S01]  /*04e0*/  UIADD3 UR11, UR11, UR14, URZ ;  /* 0x0000000e0b0b7290 */ /* 0x000fe2000fffe03f */
[----:B------:R-:W-:Y:S01]  /*04f0*/  IMAD.U32 R5, RZ, RZ, UR18 ;  /* 0x00000012ff057e24 */ /* 0x000fe2000f8e00ff */
[----:B------:R-:W-:Y:S01]  /*0500*/  UIMAD.WIDE.U32 UR8, UR23, UR25, UR8 ;  /* 0x00000019170872a5 */ /* 0x000fe2000f8e0008 */
[----:B------:R-:W1:Y:S01]  /*0510*/  S2R R109, SR_LANEID ;  /* 0x00000000006d7919 */ /* 0x000e620000000000 */
[----:B------:R-:W-:Y:S01]  /*0520*/  UIMAD UR15, UR22, UR29, UR15 ;  /* 0x0000001d160f72a4 */ /* 0x000fe2000f8e020f */
[----:B------:R-:W-:Y:S01]  /*0530*/  SHF.R.S32.HI R0, RZ, 0x1f, R7 ;  /* 0x0000001fff007819 */ /* 0x000fe20000011407 */
[----:B------:R-:W-:Y:S01]  /*0540*/  UIMAD.WIDE.U32 UR10, UR23, UR28, UR10 ;  /* 0x0000001c170a72a5 */ /* 0x000fe2000f8e000a */
[----:B------:R-:W-:Y:S01]  /*0550*/  IMAD R5, R112, c[0x0][0x1b4], R5 ;  /* 0x00006d0070057a24 */ /* 0x000fe200078e0205 */
[----:B------:R-:W-:-:S02]  /*0560*/  UIADD3 UR13, UR9, UR13, URZ ;  /* 0x0000000d090d7290 */ /* 0x000fc4000fffe03f */
[----:B------:R-:W-:Y:S01]  /*0570*/  UIADD3 UR11, UR11, UR15, URZ ;  /* 0x0000000f0b0b7290 */ /* 0x000fe2000fffe03f */
[----:B------:R-:W-:Y:S01]  /*0580*/  IMAD.IADD R3, R3, 0x1, R5 ;  /* 0x0000000103037824 */ /* 0x000fe200078e0205 */
[----:B------:R-:W-:Y:S01]  /*0590*/  ULEA UR9, UP1, UR10, UR4, 0x1 ;  /* 0x000000040a097291 */ /* 0x000fe2000f82083f */
[----:B------:R-:W-:Y:S01]  /*05a0*/  IMAD R0, R0, c[0x0][0x1c8], RZ ;  /* 0x0000720000007a24 */ /* 0x000fe200078e02ff */
[----:B------:R-:W-:Y:S01]  /*05b0*/  ULEA UR12, UP0, UR8, UR6, 0x1 ;  /* 0x00000006080c7291 */ /* 0x000fe2000f80083f */
[C---:B------:R-:W-:Y:S01]  /*05c0*/  IMAD.WIDE.U32 R2, R7.reuse, c[0x0][0x1c8], R2 ;  /* 0x0000720007027a25 */ /* 0x040fe200078e0002 */
[----:B------:R-:W-:Y:S02]  /*05d0*/  ULEA.HI.X UR11, UR10, UR5, UR11, 0x1, UP1 ;  /* 0x000000050a0b7291 */ /* 0x000fe400088f0c0b */
[----:B------:R-:W-:Y:S01]  /*05e0*/  UMOV UR6, URZ ;  /* 0x0000003f00067c82 */ /* 0x000fe20008000000 */
[C---:B0-----:R-:W-:Y:S01]  /*05f0*/  SHF.L.U32 R110, R114.reuse, 0x4, RZ ;  /* 0x00000004726e7819 */ /* 0x041fe200000006ff */
[----:B------:R-:W-:Y:S01]  /*0600*/  UMOV UR5, URZ ;  /* 0x0000003f00057c82 */ /* 0x000fe20008000000 */
[----:B------:R-:W-:Y:S01]  /*0610*/  IMAD R95, R7, c[0x0][0x1cc], R0 ;  /* 0x00007300075f7a24 */ /* 0x000fe200078e0200 */
[----:B-----5:R0:W2:Y:S01]  /*0620*/  @P0 R2UR UR6, R8 ;  /* 0x00000000080603c2 */ /* 0x0200a200000e0000 */
[----:B------:R-:W-:Y:S01]  /*0630*/  LOP3.LUT R111, R114, 0x1f, RZ, 0xc0, !PT ;  /* 0x0000001f726f7812 */ /* 0x000fe200078ec0ff */
[----:B------:R-:W-:Y:S01]  /*0640*/  ULEA.HI.X UR7, UR8, UR7, UR13, 0x1, UP0 ;  /* 0x0000000708077291 */ /* 0x000fe200080f0c0d */
[----:B------:R-:W-:Y:S01]  /*0650*/  LOP3.LUT R110, R110, 0xfffffe00, RZ, 0xc0, !PT ;  /* 0xfffffe006e6e7812 */ /* 0x000fe200078ec0ff */
[----:B------:R-:W-:Y:S01]  /*0660*/  IMAD.IADD R95, R3, 0x1, R95 ;  /* 0x00000001035f7824 */ /* 0x000fe200078e025f */
[----:B------:R-:W-:Y:S01]  /*0670*/  LEA R96, P2, R2, c[0x0][0x230], 0x1 ;  /* 0x00008c0002607a11 */ /* 0x000fe200078408ff */
[----:B------:R-:W-:Y:S01]  /*0680*/  UMOV UR4, URZ ;  /* 0x0000003f00047c82 */ /* 0x000fe20008000000 */
[----:B------:R-:W-:Y:S01]  /*0690*/  LOP3.LUT R84, R110, R111, RZ, 0xfc, !PT ;  /* 0x0000006f6e547212 */ /* 0x000fe200078efcff */
[----:B------:R0:W3:Y:S01]  /*06a0*/  @P1 R2UR UR5, R4 ;  /* 0x00000000040513c2 */ /* 0x0000e200000e0000 */
[----:B------:R-:W-:Y:S01]  /*06b0*/  LEA.HI.X R95, R2, c[0x0][0x234], R95, 0x1, P2 ;  /* 0x00008d00025f7a11 */ /* 0x000fe200010f0c5f */
[----:B------:R-:W-:Y:S01]  /*06c0*/  UMOV UR8, UR12 ;  /* 0x0000000c00087c82 */ /* 0x000fe20008000000 */
[C-C-:B------:R-:W-:Y:S01]  /*06d0*/  LOP3.LUT R0, R110.reuse, 0x20, R111.reuse, 0xfe, !PT ;  /* 0x000000206e007812 */ /* 0x140fe200078efe6f */
[----:B------:R-:W-:Y:S01]  /*06e0*/  UMOV UR10, UR7 ;  /* 0x00000007000a7c82 */ /* 0x000fe20008000000 */
[----:B------:R-:W-:-:S02]  /*06f0*/  LOP3.LUT R165, R110, 0x40, R111, 0xfe, !PT ;  /* 0x000000406ea57812 */ /* 0x000fc400078efe6f */
[C-C-:B------:R-:W-:Y:S02]  /*0700*/  LOP3.LUT R164, R110.reuse, 0x60, R111.reuse, 0xfe, !PT ;  /* 0x000000606ea47812 */ /* 0x140fe400078efe6f */
[C-C-:B------:R-:W-:Y:S02]  /*0710*/  LOP3.LUT R108, R110.reuse, 0x80, R111.reuse, 0xfe, !PT ;  /* 0x000000806e6c7812 */ /* 0x140fe400078efe6f */
[C-C-:B------:R-:W-:Y:S02]  /*0720*/  LOP3.LUT R107, R110.reuse, 0xa0, R111.reuse, 0xfe, !PT ;  /* 0x000000a06e6b7812 */ /* 0x140fe400078efe6f */
[C-C-:B------:R-:W-:Y:S02]  /*0730*/  LOP3.LUT R106, R110.reuse, 0xc0, R111.reuse, 0xfe, !PT ;  /* 0x000000c06e6a7812 */ /* 0x140fe400078efe6f */
[C-C-:B------:R-:W-:Y:S02]  /*0740*/  LOP3.LUT R105, R110.reuse, 0xe0, R111.reuse, 0xfe, !PT ;  /* 0x000000e06e697812 */ /* 0x140fe400078efe6f */
[----:B------:R-:W-:-:S02]  /*0750*/  LOP3.LUT R104, R110, 0x100, R111, 0xfe, !PT ;  /* 0x000001006e687812 */ /* 0x000fc400078efe6f */
[C-C-:B------:R-:W-:Y:S02]  /*0760*/  LOP3.LUT R103, R110.reuse, 0x120, R111.reuse, 0xfe, !PT ;  /* 0x000001206e677812 */ /* 0x140fe400078efe6f */
[C-C-:B------:R-:W-:Y:S02]  /*0770*/  LOP3.LUT R102, R110.reuse, 0x140, R111.reuse, 0xfe, !PT ;  /* 0x000001406e667812 */ /* 0x140fe400078efe6f */
[C-C-:B------:R-:W-:Y:S02]  /*0780*/  LOP3.LUT R101, R110.reuse, 0x160, R111.reuse, 0xfe, !PT ;  /* 0x000001606e657812 */ /* 0x140fe400078efe6f */
[C-C-:B------:R-:W-:Y:S02]  /*0790*/  LOP3.LUT R100, R110.reuse, 0x180, R111.reuse, 0xfe, !PT ;  /* 0x000001806e647812 */ /* 0x140fe400078efe6f */
[C-C-:B------:R-:W-:Y:S02]  /*07a0*/  LOP3.LUT R99, R110.reuse, 0x1a0, R111.reuse, 0xfe, !PT ;  /* 0x000001a06e637812 */ /* 0x140fe400078efe6f */
[----:B------:R-:W-:-:S02]  /*07b0*/  LOP3.LUT R98, R110, 0x1c0, R111, 0xfe, !PT ;  /* 0x000001c06e627812 */ /* 0x000fc400078efe6f */
[----:B------:R-:W-:Y:S02]  /*07c0*/  LOP3.LUT R97, R110, 0x1e0, R111, 0xfe, !PT ;  /* 0x000001e06e617812 */ /* 0x000fe400078efe6f */
[----:B0123--:R-:W-:Y:S02]  /*07d0*/  SHF.R.S32.HI R85, RZ, 0x1f, R84 ;  /* 0x0000001fff557819 */ /* 0x00ffe40000011454 */
.L_x_2805:
[----:B------:R-:W-:Y:S01]  /*07e0*/  BAR.SYNC.DEFER_BLOCKING 0x0 ;  /* 0x0000000000007b1d */ /* 0x000fe20000010000 */
[C---:B------:R-:W-:Y:S01]  /*07f0*/  IMAD.SHL.U32 R20, R84.reuse, 0x2, RZ ;  /* 0x0000000254147824 */ /* 0x040fe200078e00ff */
[----:B------:R-:W-:Y:S02]  /*0800*/  SHF.L.U64.HI R22, R84, 0x1, R85 ;  /* 0x0000000154167819 */ /* 0x000fe40000010255 */
[----:B------:R-:W-:Y:S02]  /*0810*/  LOP3.LUT R24, R110, 0x20, R111, 0xfe, !PT ;  /* 0x000000206e187812 */ /* 0x000fe400078efe6f */
[----:B------:R-:W-:Y:S01]  /*0820*/  UMOV UR7, 0xfffff800 ;  /* 0xfffff80000077882 */ /* 0x000fe20000000000 */
[----:B0-----:R-:W-:Y:S01]  /*0830*/  IADD3 R2, P3, R20, UR8, RZ ;  /* 0x0000000814027c10 */ /* 0x001fe2000ff7e0ff */
[----:B------:R-:W-:Y:S01]  /*0840*/  ULDC UR15, c[0x0][0x168] ;  /* 0x00005a00000f7ab9 */ /* 0x000fe20000000800 */
[----:B------:R-:W-:Y:S01]  /*0850*/  PRMT R5, RZ, 0x7610, R5 ;  /* 0x00007610ff057816 */ /* 0x000fe20000000005 */
[----:B------:R-:W-:Y:S01]  /*0860*/  UIMAD UR15, UR4, UR7, UR15 ;  /* 0x00000007040f72a4 */ /* 0x000fe2000f8e020f */
[----:B------:R-:W-:-:S02]  /*0870*/  IADD3.X R3, R22, UR10, RZ, P3, !PT ;  /* 0x0000000a16037c10 */ /* 0x000fc40009ffe4ff */
        /* <DEDUP_REMOVED lines=13> */
[----:B------:R-:W-:-:S02]  /*0950*/  PRMT R9, RZ, 0x7610, R9 ;  /* 0x00007610ff097816 */ /* 0x000fc40000000009 */
        /* <DEDUP_REMOVED lines=8> */
[----:B------:R-:W-:-:S02]  /*09e0*/  ISETP.GE.AND P4, PT, R102, UR15, PT ;  /* 0x0000000f66007c0c */ /* 0x000fc4000bf86270 */
        /* <DEDUP_REMOVED lines=11> */
[----:B------:R-:W-:Y:S02]  /*0aa0*/  PRMT R12, RZ, 0x7610, R12 ;  /* 0x00007610ff0c7816 */ /* 0x000fe4000000000c */
[----:B------:R-:W-:Y:S01]  /*0ab0*/  PRMT R17, RZ, 0x7610, R17 ;  /* 0x00007610ff117816 */ /* 0x000fe20000000011 */
[----:B------:R0:W5:Y:S01]  /*0ac0*/  @!P0 LDG.E.U16 R10, [R2.64+0x240] ;  /* 0x00024010020a8981 */ /* 0x000162000c1e1500 */
[----:B------:R-:W-:Y:S02]  /*0ad0*/  PRMT R14, RZ, 0x7610, R14 ;  /* 0x00007610ff0e7816 */ /* 0x000fe4000000000e */
[----:B------:R-:W-:Y:S01]  /*0ae0*/  PRMT R19, RZ, 0x7610, R19 ;  /* 0x00007610ff137816 */ /* 0x000fe20000000013 */
[----:B------:R0:W5:Y:S01]  /*0af0*/  @!P4 LDG.E.U16 R15, [R2.64+0x280] ;  /* 0x00028010020fc981 */ /* 0x000162000c1e1500 */
[----:B------:R-:W-:-:S03]  /*0b00*/  ISETP.GE.AND P1, PT, R97, UR15, PT ;  /* 0x0000000f61007c0c */ /* 0x000fc6000bf26270 */
[----:B------:R0:W5:Y:S04]  /*0b10*/  @!P6 LDG.E.U16 R12, [R2.64+0x2c0] ;  /* 0x0002c010020ce981 */ /* 0x000168000c1e1500 */
[----:B------:R0:W5:Y:S04]  /*0b20*/  @!P5 LDG.E.U16 R17, [R2.64+0x300] ;  /* 0x000300100211d981 */ /* 0x000168000c1e1500 */
[----:B------:R0:W5:Y:S04]  /*0b30*/  @!P3 LDG.E.U16 R14, [R2.64+0x340] ;  /* 0x00034010020eb981 */ /* 0x000168000c1e1500 */
[----:B------:R0:W5:Y:S01]  /*0b40*/  @!P2 LDG.E.U16 R19, [R2.64+0x380] ;  /* 0x000380100213a981 */ /* 0x000162000c1e1500 */
[----:B------:R-:W-:-:S06]  /*0b50*/  PRMT R16, RZ, 0x7610, R16 ;  /* 0x00007610ff107816 */ /* 0x000fcc0000000010 */
[----:B------:R0:W5:Y:S01]  /*0b60*/  @!P1 LDG.E.U16 R16, [R2.64+0x3c0] ;  /* 0x0003c01002109981 */ /* 0x000162000c1e1500 */
[----:B------:R-:W-:-:S05]  /*0b70*/  IMAD.IADD R18, R110, 0x1, R109 ;  /* 0x000000016e127824 */ /* 0x000fca00078e026d */
[C---:B------:R-:W-:Y:S02]  /*0b80*/  IADD3 R21, R18.reuse, 0x20, RZ ;  /* 0x0000002012157810 */ /* 0x040fe40007ffe0ff */
[C---:B------:R-:W-:Y:S02]  /*0b90*/  IADD3 R23, R18.reuse, 0x40, RZ ;  /* 0x0000004012177810 */ /* 0x040fe40007ffe0ff */
[C---:B------:R-:W-:Y:S02]  /*0ba0*/  IADD3 R25, R18.reuse, 0x60, RZ ;  /* 0x0000006012197810 */ /* 0x040fe40007ffe0ff */
[C---:B------:R-:W-:Y:S02]  /*0bb0*/  IADD3 R27, R18.reuse, 0x80, RZ ;  /* 0x00000080121b7810 */ /* 0x040fe40007ffe0ff */
[C---:B------:R-:W-:Y:S02]  /*0bc0*/  LEA.HI.SX32 R94, R18.reuse, R18, 0x1b ;  /* 0x00000012125e7211 */ /* 0x040fe400078fdaff */
[----:B------:R-:W-:-:S02]  /*0bd0*/  IADD3 R29, R18, 0xa0, RZ ;  /* 0x000000a0121d7810 */ /* 0x000fc40007ffe0ff */
[-C--:B------:R-:W-:Y:S02]  /*0be0*/  LEA.HI.SX32 R21, R21, R18.reuse, 0x1b ;  /* 0x0000001215157211 */ /* 0x080fe400078fdaff */
[-C--:B------:R-:W-:Y:S02]  /*0bf0*/  LEA.HI.SX32 R23, R23, R18.reuse, 0x1b ;  /* 0x0000001217177211 */ /* 0x080fe400078fdaff */
[C---:B------:R-:W-:Y:S02]  /*0c00*/  IADD3 R31, R18.reuse, 0xc0, RZ ;  /* 0x000000c0121f7810 */ /* 0x040fe40007ffe0ff */
[C---:B------:R-:W-:Y:S02]  /*0c10*/  IADD3 R33, R18.reuse, 0xe0, RZ ;  /* 0x000000e012217810 */ /* 0x040fe40007ffe0ff */
[----:B------:R-:W-:Y:S02]  /*0c20*/  IADD3 R35, R18, 0x100, RZ ;  /* 0x0000010012237810 */ /* 0x000fe40007ffe0ff */
[----:B------:R-:W-:-:S02]  /*0c30*/  LEA.HI.SX32 R25, R25, R18, 0x1b ;  /* 0x0000001219197211 */ /* 0x000fc400078fdaff */
[-C--:B------:R-:W-:Y:S01]  /*0c40*/  LEA.HI.SX32 R27, R27, R18.reuse, 0x1b ;  /* 0x000000121b1b7211 */ /* 0x080fe200078fdaff */
[----:B------:R-:W-:Y:S01]  /*0c50*/  IMAD.SHL.U32 R93, R21, 0x2, RZ ;  /* 0x00000002155d7824 */ /* 0x000fe200078e00ff */
[----:B------:R-:W-:Y:S02]  /*0c60*/  SHF.L.U32 R94, R94, 0x1, RZ ;  /* 0x000000015e5e7819 */ /* 0x000fe400000006ff */
[----:B------:R-:W-:Y:S01]  /*0c70*/  LEA.HI.SX32 R29, R29, R18, 0x1b ;  /* 0x000000121d1d7211 */ /* 0x000fe200078fdaff */
[----:B------:R-:W-:Y:S01]  /*0c80*/  IMAD.SHL.U32 R92, R23, 0x2, RZ ;  /* 0x00000002175c7824 */ /* 0x000fe200078e00ff */
[C---:B0-----:R-:W-:Y:S02]  /*0c90*/  IADD3 R3, R18.reuse, 0x120, RZ ;  /* 0x0000012012037810 */ /* 0x041fe40007ffe0ff */
[C---:B------:R-:W-:Y:S02]  /*0ca0*/  IADD3 R37, R18.reuse, 0x140, RZ ;  /* 0x0000014012257810 */ /* 0x040fe40007ffe0ff */
[----:B------:R-:W-:-:S02]  /*0cb0*/  IADD3 R39, R18, 0x160, RZ ;  /* 0x0000016012277810 */ /* 0x000fc40007ffe0ff */
[-C--:B------:R-:W-:Y:S02]  /*0cc0*/  LEA.HI.SX32 R31, R31, R18.reuse, 0x1b ;  /* 0x000000121f1f7211 */ /* 0x080fe400078fdaff */
[-C--:B------:R-:W-:Y:S01]  /*0cd0*/  LEA.HI.SX32 R33, R33, R18.reuse, 0x1b ;  /* 0x0000001221217211 */ /* 0x080fe200078fdaff */
[----:B------:R-:W-:Y:S01]  /*0ce0*/  IMAD.SHL.U32 R90, R27, 0x2, RZ ;  /* 0x000000021b5a7824 */ /* 0x000fe200078e00ff */
[----:B------:R-:W-:Y:S02]  /*0cf0*/  LEA.HI.SX32 R35, R35, R18, 0x1b ;  /* 0x0000001223237211 */ /* 0x000fe400078fdaff */
[----:B------:R-:W-:Y:S01]  /*0d00*/  SHF.L.U32 R91, R25, 0x1, RZ ;  /* 0x00000001195b7819 */ /* 0x000fe200000006ff */
[----:B------:R-:W-:Y:S01]  /*0d10*/  IMAD.SHL.U32 R83, R29, 0x2, RZ ;  /* 0x000000021d537824 */ /* 0x000fe200078e00ff */
[C---:B------:R-:W-:Y:S02]  /*0d20*/  IADD3 R41, R18.reuse, 0x180, RZ ;  /* 0x0000018012297810 */ /* 0x040fe40007ffe0ff */
[----:B------:R-:W-:-:S02]  /*0d30*/  IADD3 R43, R18, 0x1a0, RZ ;  /* 0x000001a0122b7810 */ /* 0x000fc40007ffe0ff */
[----:B------:R-:W-:Y:S02]  /*0d40*/  IADD3 R45, R18, 0x1c0, RZ ;  /* 0x000001c0122d7810 */ /* 0x000fe40007ffe0ff */
[-C--:B------:R-:W-:Y:S02]  /*0d50*/  LEA.HI.SX32 R3, R3, R18.reuse, 0x1b ;  /* 0x0000001203037211 */ /* 0x080fe400078fdaff */
[-C--:B------:R-:W-:Y:S01]  /*0d60*/  LEA.HI.SX32 R37, R37, R18.reuse, 0x1b ;  /* 0x0000001225257211 */ /* 0x080fe200078fdaff */
[----:B------:R-:W-:Y:S01]  /*0d70*/  IMAD.SHL.U32 R81, R33, 0x2, RZ ;  /* 0x0000000221517824 */ /* 0x000fe200078e00ff */
[-C--:B------:R-:W-:Y:S02]  /*0d80*/  LEA.HI.SX32 R39, R39, R18.reuse, 0x1b ;  /* 0x0000001227277211 */ /* 0x080fe400078fdaff */
[----:B------:R-:W-:Y:S01]  /*0d90*/  SHF.L.U32 R82, R31, 0x1, RZ ;  /* 0x000000011f527819 */ /* 0x000fe200000006ff */
[----:B------:R-:W-:Y:S01]  /*0da0*/  IMAD.SHL.U32 R80, R35, 0x2, RZ ;  /* 0x0000000223507824 */ /* 0x000fe200078e00ff */
[----:B------:R-:W-:-:S02]  /*0db0*/  LEA.HI.SX32 R41, R41, R18, 0x1b ;  /* 0x0000001229297211 */ /* 0x000fc400078fdaff */
[-C--:B------:R-:W-:Y:S01]  /*0dc0*/  LEA.HI.SX32 R43, R43, R18.reuse, 0x1b ;  /* 0x000000122b2b7211 */ /* 0x080fe200078fdaff */
[----:B------:R-:W-:Y:S01]  /*0dd0*/  IMAD.SHL.U32 R78, R37, 0x2, RZ ;  /* 0x00000002254e7824 */ /* 0x000fe200078e00ff */
[----:B------:R-:W-:Y:S02]  /*0de0*/  LEA.HI.SX32 R45, R45, R18, 0x1b ;  /* 0x000000122d2d7211 */ /* 0x000fe400078fdaff */
[----:B------:R-:W-:Y:S01]  /*0df0*/  SHF.L.U32 R79, R3, 0x1, RZ ;  /* 0x00000001034f7819 */ /* 0x000fe200000006ff */
[----:B------:R-:W-:Y:S01]  /*0e00*/  IMAD.SHL.U32 R77, R39, 0x2, RZ ;  /* 0x00000002274d7824 */ /* 0x000fe200078e00ff */
[----:B------:R-:W-:Y:S01]  /*0e10*/  SHF.L.U32 R76, R41, 0x1, RZ ;  /* 0x00000001294c7819 */ /* 0x000fe200000006ff */
[----:B------:R-:W-:Y:S02]  /*0e20*/  IMAD.SHL.U32 R75, R43, 0x2, RZ ;  /* 0x000000022b4b7824 */ /* 0x000fe400078e00ff */
[----:B------:R-:W-:Y:S01]  /*0e30*/  IMAD.SHL.U32 R74, R45, 0x2, RZ ;  /* 0x000000022d4a7824 */ /* 0x000fe200078e00ff */
[----:B------:R-:W-:-:S04]  /*0e40*/  IADD3 R47, R18, 0x1e0, RZ ;  /* 0x000001e0122f7810 */ /* 0x000fc80007ffe0ff */
[----:B------:R-:W-:Y:S02]  /*0e50*/  LEA.HI.SX32 R47, R47, R18, 0x1b ;  /* 0x000000122f2f7211 */ /* 0x000fe400078fdaff */
[----:B------:R-:W-:Y:S02]  /*0e60*/  IADD3 R2, P0, R20, UR9, RZ ;  /* 0x0000000914027c10 */ /* 0x000fe4000ff1e0ff */
[----:B------:R-:W-:Y:S02]  /*0e70*/  SHF.L.U32 R73, R47, 0x1, RZ ;  /* 0x000000012f497819 */ /* 0x000fe400000006ff */
[----:B------:R-:W-:Y:S02]  /*0e80*/  ISETP.GE.AND P2, PT, R84, UR15, PT ;  /* 0x0000000f54007c0c */ /* 0x000fe4000bf46270 */
[----:B------:R-:W-:Y:S02]  /*0e90*/  ISETP.GE.AND P1, PT, R24, UR15, PT ;  /* 0x0000000f18007c0c */ /* 0x000fe4000bf26270 */
[----:B------:R-:W-:-:S02]  /*0ea0*/  PRMT R37, RZ, 0x7610, R37 ;  /* 0x00007610ff257816 */ /* 0x000fc40000000025 */
        /* <DEDUP_REMOVED lines=8> */
[----:B--2---:R-:W-:Y:S04]  /*0f30*/  STS.U16 [R94], R5 ;  /* 0x000000055e007388 */ /* 0x004fe80000000400 */
[----:B---3--:R0:W-:Y:S04]  /*0f40*/  STS.U16 [R93+0x40], R0 ;  /* 0x000040005d007388 */ /* 0x0081e80000000400 */
[----:B----4-:R1:W-:Y:S04]  /*0f50*/  STS.U16 [R92+0x80], R7 ;  /* 0x000080075c007388 */ /* 0x0103e80000000400 */
[----:B-----5:R-:W-:Y:S04]  /*0f60*/  STS.U16 [R91+0xc0], R4 ;  /* 0x0000c0045b007388 */ /* 0x020fe80000000400 */
[----:B------:R-:W-:Y:S04]  /*0f70*/  STS.U16 [R90+0x100], R9 ;  /* 0x000100095a007388 */ /* 0x000fe80000000400 */
[----:B------:R-:W-:Y:S04]  /*0f80*/  STS.U16 [R83+0x140], R6 ;  /* 0x0001400653007388 */ /* 0x000fe80000000400 */
[----:B------:R2:W-:Y:S01]  /*0f90*/  STS.U16 [R82+0x180], R11 ;  /* 0x0001800b52007388 */ /* 0x0005e20000000400 */
[----:B0-----:R-:W-:-:S03]  /*0fa0*/  IMAD R0, R109, 0x10, R110 ;  /* 0x000000106d007824 */ /* 0x001fc600078e026e */
[----:B------:R-:W-:Y:S04]  /*0fb0*/  STS.U16 [R81+0x1c0], R8 ;  /* 0x0001c00851007388 */ /* 0x000fe80000000400 */
[----:B------:R0:W-:Y:S04]  /*0fc0*/  STS.U16 [R80+0x200], R13 ;  /* 0x0002000d50007388 */ /* 0x0001e80000000400 */
[----:B------:R-:W-:Y:S04]  /*0fd0*/  STS.U16 [R79+0x240], R10 ;  /* 0x0002400a4f007388 */ /* 0x000fe80000000400 */
[----:B------:R-:W-:Y:S04]  /*0fe0*/  STS.U16 [R78+0x280], R15 ;  /* 0x0002800f4e007388 */ /* 0x000fe80000000400 */
[----:B------:R-:W-:Y:S01]  /*0ff0*/  STS.U16 [R77+0x2c0], R12 ;  /* 0x0002c00c4d007388 */ /* 0x000fe20000000400 */
[----:B------:R-:W-:-:S03]  /*1000*/  IADD3 R5, R0, 0x2, RZ ;  /* 0x0000000200057810 */ /* 0x000fc60007ffe0ff */
[----:B------:R3:W-:Y:S01]  /*1010*/  STS.U16 [R76+0x300], R17 ;  /* 0x000300114c007388 */ /* 0x0007e20000000400 */
[----:B-1----:R-:W-:-:S03]  /*1020*/  IADD3 R7, R0, 0x3, RZ ;  /* 0x0000000300077810 */ /* 0x002fc60007ffe0ff */
[----:B------:R-:W-:Y:S01]  /*1030*/  STS.U16 [R75+0x340], R14 ;  /* 0x0003400e4b007388 */ /* 0x000fe20000000400 */
[C---:B--2---:R-:W-:Y:S02]  /*1040*/  IADD3 R11, R0.reuse, 0x5, RZ ;  /* 0x00000005000b7810 */ /* 0x044fe40007ffe0ff */
[C---:B0-----:R-:W-:Y:S01]  /*1050*/  IADD3 R13, R0.reuse, 0x6, RZ ;  /* 0x00000006000d7810 */ /* 0x041fe20007ffe0ff */
[----:B------:R0:W-:Y:S01]  /*1060*/  STS.U16 [R74+0x380], R19 ;  /* 0x000380134a007388 */ /* 0x0001e20000000400 */
[C---:B------:R-:W-:Y:S02]  /*1070*/  IADD3 R23, R0.reuse, 0xb, RZ ;  /* 0x0000000b00177810 */ /* 0x040fe40007ffe0ff */
[C---:B---3--:R-:W-:Y:S02]  /*1080*/  IADD3 R17, R0.reuse, 0x8, RZ ;  /* 0x0000000800117810 */ /* 0x048fe40007ffe0ff */
[C---:B------:R-:W-:Y:S02]  /*1090*/  IADD3 R25, R0.reuse, 0xc, RZ ;  /* 0x0000000c00197810 */ /* 0x040fe40007ffe0ff */
[----:B------:R-:W-:-:S02]  /*10a0*/  IADD3 R29, R0, 0xe, RZ ;  /* 0x0000000e001d7810 */ /* 0x000fc40007ffe0ff */
[C---:B------:R-:W-:Y:S02]  /*10b0*/  IADD3 R31, R0.reuse, 0xf, RZ ;  /* 0x0000000f001f7810 */ /* 0x040fe40007ffe0ff */
[C---:B0-----:R-:W-:Y:S02]  /*10c0*/  IADD3 R19, R0.reuse, 0x9, RZ ;  /* 0x0000000900137810 */ /* 0x041fe40007ffe0ff */
        /* <DEDUP_REMOVED lines=31> */
[----:B------:R-:W-:-:S02]  /*12c0*/  IMAD.SHL.U32 R64, R17, 0x2, RZ ;  /* 0x0000000211407824 */ /* 0x000fc400078e00ff */
[----:B------:R-:W-:Y:S02]  /*12d0*/  IMAD.SHL.U32 R63, R19, 0x2, RZ ;  /* 0x00000002133f7824 */ /* 0x000fe400078e00ff */
[----:B------:R-:W-:Y:S02]  /*12e0*/  IMAD.SHL.U32 R61, R23, 0x2, RZ ;  /* 0x00000002173d7824 */ /* 0x000fe400078e00ff */
[----:B------:R-:W-:Y:S02]  /*12f0*/  IMAD.SHL.U32 R60, R25, 0x2, RZ ;  /* 0x00000002193c7824 */ /* 0x000fe400078e00ff */
[----:B------:R-:W-:Y:S02]  /*1300*/  IMAD.SHL.U32 R58, R29, 0x2, RZ ;  /* 0x000000021d3a7824 */ /* 0x000fe400078e00ff */
[----:B------:R-:W-:Y:S01]  /*1310*/  IMAD.SHL.U32 R57, R31, 0x2, RZ ;  /* 0x000000021f397824 */ /* 0x000fe200078e00ff */
[----:B------:R0:W-:Y:S01]  /*1320*/  STS.U16 [R73+0x3c0], R16 ;  /* 0x0003c01049007388 */ /* 0x0001e20000000400 */
[----:B------:R-:W-:Y:S01]  /*1330*/  IADD3.X R3, R22, UR11, RZ, P0, !PT ;  /* 0x0000000b16037c10 */ /* 0x000fe200087fe4ff */
        /* <DEDUP_REMOVED lines=18> */
[----:B------:R-:W-:-:S02]  /*1460*/  PRMT R4, RZ, 0x7610, R4 ;  /* 0x00007610ff047816 */ /* 0x000fc40000000004 */
[----:B------:R-:W-:Y:S02]  /*1470*/  ISETP.GE.AND P0, PT, R165, UR15, PT ;  /* 0x0000000fa5007c0c */ /* 0x000fe4000bf06270 */
[----:B------:R-:W-:Y:S02]  /*1480*/  PRMT R6, RZ, 0x7610, R6 ;  /* 0x00007610ff067816 */ /* 0x000fe40000000006 */
[----:B------:R-:W-:Y:S02]  /*1490*/  PRMT R8, RZ, 0x7610, R8 ;  /* 0x00007610ff087816 */ /* 0x000fe40000000008 */
[----:B------:R-:W-:Y:S01]  /*14a0*/  PRMT R10, RZ, 0x7610, R10 ;  /* 0x00007610ff0a7816 */ /* 0x000fe2000000000a */
[----:B------:R-:W2:Y:S01]  /*14b0*/  @!P2 LDG.E.U16 R37, [R2.64] ;  /* 0x000000100225a981 */ /* 0x000ea2000c1e1500 */
[----:B------:R-:W-:-:S03]  /*14c0*/  ISETP.GE.AND P2, PT, R105, UR15, PT ;  /* 0x0000000f69007c0c */ /* 0x000fc6000bf46270 */
[----:B------:R-:W3:Y:S01]  /*14d0*/  @!P1 LDG.E.U16 R4, [R2.64+0x40] ;  /* 0x0000401002049981 */ /* 0x000ee2000c1e1500 */
        /* <DEDUP_REMOVED lines=22> */
[----:B------:R-:W5:Y:S01]  /*1640*/  @!P4 LDG.E.U16 R5, [R2.64+0x280] ;  /* 0x000280100205c981 */ /* 0x000f62000c1e1500 */
[----:B0-----:R-:W-:-:S03]  /*1650*/  PRMT R16, RZ, 0x7610, R16 ;  /* 0x00007610ff107816 */ /* 0x001fc60000000010 */
[----:B------:R-:W5:Y:S04]  /*1660*/  @!P6 LDG.E.U16 R12, [R2.64+0x2c0] ;  /* 0x0002c010020ce981 */ /* 0x000f68000c1e1500 */
[----:B------:R-:W5:Y:S04]  /*1670*/  @!P5 LDG.E.U16 R7, [R2.64+0x300] ;  /* 0x000300100207d981 */ /* 0x000f68000c1e1500 */
[----:B------:R-:W5:Y:S04]  /*1680*/  @!P3 LDG.E.U16 R14, [R2.64+0x340] ;  /* 0x00034010020eb981 */ /* 0x000f68000c1e1500 */
[----:B------:R-:W5:Y:S04]  /*1690*/  @!P2 LDG.E.U16 R9, [R2.64+0x380] ;  /* 0x000380100209a981 */ /* 0x000f68000c1e1500 */
[----:B------:R-:W5:Y:S01]  /*16a0*/  @!P1 LDG.E.U16 R16, [R2.64+0x3c0] ;  /* 0x0003c01002109981 */ /* 0x000f62000c1e1500 */
[----:B------:R-:W-:Y:S01]  /*16b0*/  ULDC.U8 UR7, c[0x0][0x17e] ;  /* 0x00005f8000077ab9 */ /* 0x000fe20000000000 */
[----:B------:R-:W-:Y:S02]  /*16c0*/  BSSY B0, `(.L_x_2764) ;  /* 0x000005a000007945 */ /* 0x000fe40003800000 */
        /* <DEDUP_REMOVED lines=89> */
.L_x_2765:
[----:B------:R-:W-:Y:S05]  /*1c60*/  BSYNC B0 ;  /* 0x0000000000007941 */ /* 0x000fea0003800000 */
.L_x_2764:
[----:B------:R-:W-:Y:S01]  /*1c70*/  HADD2.F32 R14, -RZ, R14.H0_H0 ;  /* 0x2000000eff0e7230 */ /* 0x000fe20000004100 */
[----:B------:R-:W-:Y:S01]  /*1c80*/  BSSY B0, `(.L_x_2766) ;  /* 0x0000023000007945 */ /* 0x000fe20003800000 */
[----:B------:R-:W-:-:S03]  /*1c90*/  FSETP.GTU.FTZ.AND P4, PT, R50, 20, PT ;  /* 0x41a000003200780b */ /* 0x000fc60003f9c000 */
[----:B------:R-:W-:Y:S01]  /*1ca0*/  FADD.FTZ R49, R14, UR5 ;  /* 0x000000050e317e21 */ /* 0x000fe20008010000 */
        /* <DEDUP_REMOVED lines=32> */
.L_x_2767:
[----:B------:R-:W-:Y:S05]  /*1eb0*/  BSYNC B0 ;  /* 0x0000000000007941 */ /* 0x000fea0003800000 */
.L_x_2766:
        /* <DEDUP_REMOVED lines=38> */
.L_x_2769:
[----:B------:R-:W-:Y:S05]  /*2120*/  BSYNC B0 ;  /* 0x0000000000007941 */ /* 0x000fea0003800000 */
.L_x_2768:
        /* <DEDUP_REMOVED lines=36> */
.L_x_2771:
[----:B------:R-:W-:Y:S05]  /*2370*/  BSYNC B0 ;  /* 0x0000000000007941 */ /* 0x000fea0003800000 */
.L_x_2770:
        /* <DEDUP_REMOVED lines=38> */
.L_x_2773:
[----:B------:R-:W-:Y:S05]  /*25e0*/  BSYNC B0 ;  /* 0x0000000000007941 */ /* 0x000fea0003800000 */
.L_x_2772:
        /* <DEDUP_REMOVED lines=36> */
.L_x_2775:
[----:B------:R-:W-:Y:S05]  /*2830*/  BSYNC B0 ;  /* 0x0000000000007941 */ /* 0x000fea0003800000 */
.L_x_2774:
        /* <DEDUP_REMOVED lines=38> */
.L_x_2777:
[----:B------:R-:W-:Y:S05]  /*2aa0*/  BSYNC B0 ;  /* 0x0000000000007941 */ /* 0x000fea0003800000 */
.L_x_2776:
[----:B------:R-:W-:Y:S01]  /*2ab0*/  HADD2.F32 R3, -RZ, R3.H0_H0 ;  /* 0x20000003ff037230 */ /* 0x000fe20000004100 */
[----:B------:R-:W-:Y:S01]  /*2ac0*/  BSSY B0, `(.L_x_2778) ;  /* 0x0000024000007945 */ /* 0x000fe20003800000 */
[----:B------:R-:W-:Y:S01]  /*2ad0*/  FSETP.GTU.FTZ.AND P4, PT, R36, 20, PT ;  /* 0x41a000002400780b */ /* 0x000fe20003f9c000 */
[----:B------:R-:W-:Y:S02]  /*2ae0*/  HADD2.F32 R35, -RZ, R35.H0_H0 ;  /* 0x20000023ff237230 */ /* 0x000fe40000004100 */
[----:B------:R-:W-:Y:S01]  /*2af0*/  FADD.FTZ R34, R3, UR5 ;  /* 0x0000000503227e21 */ /* 0x000fe20008010000 */
[----:B------:R-:W-:Y:S05]  /*2b00*/  @P5 BRA `(.L_x_2779) ;  /* 0x000001f000005947 */ /* 0x000fea0003800000 */
[----:B------:R-:W-:Y:S02]  /*2b10*/  FMUL.FTZ R49, R49, 1.4426950216293334961 ;  /* 0x3fb8aa3b31317820 */ /* 0x000fe40000410000 */
[----:B------:R-:W-:Y:S02]  /*2b20*/  IMAD.MOV.U32 R8, RZ, RZ, 0x3e800000 ;  /* 0x3e800000ff087424 */ /* 0x000fe400078e00ff */
[----:B------:R-:W0:Y:S01]  /*2b30*/  MUFU.EX2 R6, R49 ;  /* 0x0000003100067308 */ /* 0x000e220000000800 */
[----:B------:R-:W-:-:S02]  /*2b40*/  IMAD.MOV.U32 R7, RZ, RZ, 0x3d39bf78 ;  /* 0x3d39bf78ff077424 */ /* 0x000fc400078e00ff */
        /* <DEDUP_REMOVED lines=27> */
.L_x_2779:
[----:B------:R-:W-:Y:S05]  /*2d00*/  BSYNC B0 ;  /* 0x0000000000007941 */ /* 0x000fea0003800000 */
.L_x_2778:
        /* <DEDUP_REMOVED lines=42> */
.L_x_2781:
[----:B------:R-:W-:Y:S05]  /*2fb0*/  BSYNC B0 ;  /* 0x0000000000007941 */ /* 0x000fea0003800000 */
.L_x_2780:
        /* <DEDUP_REMOVED lines=40> */
.L_x_2783:
[----:B------:R-:W-:Y:S05]  /*3240*/  BSYNC B0 ;  /* 0x0000000000007941 */ /* 0x000fea0003800000 */
.L_x_2782:
        /* <DEDUP_REMOVED lines=46> */
.L_x_2785:
[----:B------:R-:W-:Y:S05]  /*3530*/  BSYNC B0 ;  /* 0x0000000000007941 */ /* 0x000fea0003800000 */
.L_x_2784:
[----:B------:R-:W-:Y:S01]  /*3540*/  BSSY B0, `(.L_x_2786) ;  /* 0x0000021000007945 */ /* 0x000fe20003800000 */
        /* <DEDUP_REMOVED lines=32> */
.L_x_2787:
[----:B------:R-:W-:Y:S05]  /*3750*/  BSYNC B0 ;  /* 0x0000000000007941 */ /* 0x000fea0003800000 */
.L_x_2786:
        /* <DEDUP_REMOVED lines=33> */
.L_x_2789:
[----:B------:R-:W-:Y:S05]  /*3970*/  BSYNC B0 ;  /* 0x0000000000007941 */ /* 0x000fea0003800000 */
.L_x_2788:
        /* <DEDUP_REMOVED lines=33> */
.L_x_2791:
[----:B------:R-:W-:Y:S05]  /*3b90*/  BSYNC B0 ;  /* 0x0000000000007941 */ /* 0x000fea0003800000 */
.L_x_2790:
        /* <DEDUP_REMOVED lines=33> */
.L_x_2793:
[----:B------:R-:W-:Y:S05]  /*3db0*/  BSYNC B0 ;  /* 0x0000000000007941 */ /* 0x000fea0003800000 */
.L_x_2792:
        /* <DEDUP_REMOVED lines=33> */
.L_x_2795:
[----:B------:R-:W-:Y:S05]  /*3fd0*/  BSYNC B0 ;  /* 0x0000000000007941 */ /* 0x000fea0003800000 */
.L_x_2794:
        /* <DEDUP_REMOVED lines=20> */
[----:B------:R-:W-:-:S03]  /*4120*/  UMOV UR7, URZ ;  /* 0x0000003f00077c82 */ /* 0x000fc60008000000 */
[----:B------:R-:W-:Y:S02]  /*4130*/  ISETP.EQ.OR P0, PT, RZ, UR4, P0 ;  /* 0x00000004ff007c0c */ /* 0x000fe40008702670 */
.L_x_2801:
[----:B------:R-:W-:Y:S01]  /*4140*/  ULDC UR12, c[0x0][0x180] ;  /* 0x00006000000c7ab9 */ /* 0x000fe20000000800 */
[----:B------:R-:W-:Y:S01]  /*4150*/  IMAD.WIDE.U32 R40, R113, c[0x0][0x180], RZ ;  /* 0x0000600071287a25 */ /* 0x000fe200078e00ff */
[----:B------:R-:W-:Y:S02]  /*4160*/  UIMAD UR12, UR19, UR12, URZ ;  /* 0x0000000c130c72a4 */ /* 0x000fe4000f8e023f */
[----:B------:R-:W-:Y:S01]  /*4170*/  ULDC.64 UR14, c[0x0][0x188] ;  /* 0x00006200000e7ab9 */ /* 0x000fe20000000a00 */
[----:B------:R-:W-:Y:S02]  /*4180*/  LOP3.LUT R87, R110, 0x20, R111, 0xfe, !PT ;  /* 0x000000206e577812 */ /* 0x000fe400078efe6f */
[----:B------:R-:W-:Y:S01]  /*4190*/  PRMT R155, RZ, 0x7610, R155 ;  /* 0x00007610ff9b7816 */ /* 0x000fe2000000009b */
[----:B------:R-:W-:Y:S01]  /*41a0*/  IMAD.U32 R42, RZ, RZ, UR12 ;  /* 0x0000000cff2a7e24 */ /* 0x000fe2000f8e00ff */
[----:B------:R-:W-:Y:S01]  /*41b0*/  USHF.R.S32.HI UR12, URZ, 0x1f, UR7 ;  /* 0x0000001f3f0c7899 */ /* 0x000fe20008011407 */
[----:B------:R-:W-:-:S02]  /*41c0*/  PRMT R154, RZ, 0x7610, R154 ;  /* 0x00007610ff9a7816 */ /* 0x000fc4000000009a */
[----:B------:R-:W-:Y:S01]  /*41d0*/  PRMT R147, RZ, 0x7610, R147 ;  /* 0x00007610ff937816 */ /* 0x000fe20000000093 */
[----:B------:R-:W-:Y:S01]  /*41e0*/  IMAD R43, R113, c[0x0][0x184], R42 ;  /* 0x00006100712b7a24 */ /* 0x000fe200078e022a */
[----:B------:R-:W-:Y:S01]  /*41f0*/  UIMAD UR13, UR12, UR14, URZ ;  /* 0x0000000e0c0d72a4 */ /* 0x000fe2000f8e023f */
[----:B------:R-:W-:Y:S02]  /*4200*/  PRMT R150, RZ, 0x7610, R150 ;  /* 0x00007610ff967816 */ /* 0x000fe40000000096 */
[----:B------:R-:W-:Y:S01]  /*4210*/  PRMT R47, RZ, 0x7610, R47 ;  /* 0x00007610ff2f7816 */ /* 0x000fe2000000002f */
[----:B------:R-:W-:Y:S01]  /*4220*/  UIMAD UR13, UR7, UR15, UR13 ;  /* 0x0000000f070d72a4 */ /* 0x000fe2000f8e020d */
[----:B------:R-:W-:Y:S01]  /*4230*/  IADD3 R41, R41, R43, RZ ;  /* 0x0000002b29297210 */ /* 0x000fe20007ffe0ff */
[----:B------:R-:W-:Y:S01]  /*4240*/  IMAD.U32 R43, RZ, RZ, UR7 ;  /* 0x00000007ff2b7e24 */ /* 0x000fe2000f8e00ff */
[----:B------:R-:W-:Y:S01]  /*4250*/  ULDC.64 UR14, c[0x0][0x1c0] ;  /* 0x00007000000e7ab9 */ /* 0x000fe20000000a00 */
[----:B------:R-:W-:-:S02]  /*4260*/  PRMT R156, RZ, 0x7610, R156 ;  /* 0x00007610ff9c7816 */ /* 0x000fc4000000009c */
[----:B------:R-:W-:Y:S01]  /*4270*/  PRMT R45, RZ, 0x7610, R45 ;  /* 0x00007610ff2d7816 */ /* 0x000fe2000000002d */
[----:B------:R-:W-:Y:S01]  /*4280*/  IMAD.WIDE.U32 R40, R43, c[0x0][0x188], R40 ;  /* 0x000062002b287a25 */ /* 0x000fe200078e0028 */
        /* <DEDUP_REMOVED lines=9> */
[----:B------:R-:W0:Y:S01]  /*4320*/  S2R R114, SR_TID.X ;  /* 0x0000000000727919 */ /* 0x000e220000002100 */
[----:B------:R-:W-:Y:S01]  /*4330*/  IADD3 R41, R41, UR13, RZ ;  /* 0x0000000d29297c10 */ /* 0x000fe2000fffe0ff */
[----:B------:R-:W-:Y:S01]  /*4340*/  FMUL.FTZ R146, R35, R56 ;  /* 0x0000003823927220 */ /* 0x000fe20000410000 */
[----:B------:R-:W-:Y:S01]  /*4350*/  LEA R42, P1, R40, c[0x0][0x220], 0x2 ;  /* 0x00008800282a7a11 */ /* 0x000fe200078210ff */
[----:B------:R-:W-:Y:S01]  /*4360*/  FMUL.FTZ R144, R33, R55 ;  /* 0x0000003721907220 */ /* 0x000fe20000410000 */
[----:B------:R-:W-:-:S02]  /*4370*/  ULDC.64 UR22, c[0x0][0x1a0] ;  /* 0x0000680000167ab9 */ /* 0x000fc40000000a00 */
[----:B------:R-:W-:-:S05]  /*4380*/  LEA.HI.X R43, R40, c[0x0][0x224], R41, 0x2, P1 ;  /* 0x00008900282b7a11 */ /* 0x000fca00008f1429 */
[----:B------:R1:W2:Y:S01]  /*4390*/  LDG.E R86, [R42.64] ;  /* 0x000000102a567981 */ /* 0x0002a2000c1e1900 */
[----:B------:R-:W-:Y:S01]  /*43a0*/  UIMAD UR13, UR12, UR14, URZ ;  /* 0x0000000e0c0d72a4 */ /* 0x000fe2000f8e023f */
[----:B------:R-:W-:Y:S02]  /*43b0*/  MOV R41, UR7 ;  /* 0x0000000700297c02 */ /* 0x000fe40008000f00 */
[----:B------:R-:W-:Y:S02]  /*43c0*/  ULDC UR14, c[0x0][0x168] ;  /* 0x00005a00000e7ab9 */ /* 0x000fe40000000800 */
[----:B------:R-:W-:Y:S01]  /*43d0*/  UIMAD UR13, UR7, UR15, UR13 ;  /* 0x0000000f070d72a4 */ /* 0x000fe2000f8e020d */
[----:B------:R-:W-:Y:S02]  /*43e0*/  IMAD.WIDE.U32 R40, R41, c[0x0][0x1c0], R84 ;  /* 0x0000700029287a25 */ /* 0x000fe400078e0054 */
[----:B------:R-:W-:Y:S02]  /*43f0*/  UMOV UR15, 0xfffff800 ;  /* 0xfffff800000f7882 */ /* 0x000fe40000000000 */
[----:B------:R-:W-:Y:S01]  /*4400*/  UIMAD UR15, UR4, UR15, UR14 ;  /* 0x0000000f040f72a4 */ /* 0x000fe2000f8e020e */
[----:B-1----:R-:W-:-:S02]  /*4410*/  LEA R42, P1, R40, R96, 0x1 ;  /* 0x00000060282a7211 */ /* 0x002fc400078208ff */
[----:B------:R-:W-:-:S03]  /*4420*/  IADD3 R41, R41, UR13, RZ ;  /* 0x0000000d29297c10 */ /* 0x000fc6000fffe0ff */
[----:B------:R-:W-:Y:S02]  /*4430*/  ISETP.GE.AND P2, PT, R84, UR15, PT ;  /* 0x0000000f54007c0c */ /* 0x000fe4000bf46270 */
[----:B------:R-:W-:Y:S02]  /*4440*/  ISETP.GE.AND P3, PT, R87, UR15, PT ;  /* 0x0000000f57007c0c */ /* 0x000fe4000bf66270 */
[----:B------:R-:W-:Y:S02]  /*4450*/  ISETP.GE.AND P4, PT, R165, UR15, PT ;  /* 0x0000000fa5007c0c */ /* 0x000fe4000bf86270 */
[----:B------:R-:W-:Y:S02]  /*4460*/  ISETP.GE.AND P5, PT, R164, UR15, PT ;  /* 0x0000000fa4007c0c */ /* 0x000fe4000bfa6270 */
[----:B------:R-:W-:Y:S02]  /*4470*/  LEA.HI.X R43, R40, R95, R41, 0x1, P1 ;  /* 0x0000005f282b7211 */ /* 0x000fe400008f0c29 */
[----:B------:R-:W-:-:S02]  /*4480*/  ISETP.GE.AND P6, PT, R108, UR15, PT ;  /* 0x0000000f6c007c0c */ /* 0x000fc4000bfc6270 */
[----:B------:R-:W-:Y:S01]  /*4490*/  ISETP.GE.AND P1, PT, R107, UR15, PT ;  /* 0x0000000f6b007c0c */ /* 0x000fe2000bf26270 */
[----:B------:R1:W3:Y:S01]  /*44a0*/  @!P2 LDG.E.U16 R155, [R42.64] ;  /* 0x000000102a9ba981 */ /* 0x0002e2000c1e1500 */
[----:B------:R-:W-:-:S03]  /*44b0*/  ISETP.GE.AND P2, PT, R106, UR15, PT ;  /* 0x0000000f6a007c0c */ /* 0x000fc6000bf46270 */
[----:B------:R1:W4:Y:S01]  /*44c0*/  @!P3 LDG.E.U16 R154, [R42.64+0x40] ;  /* 0x000040102a9ab981 */ /* 0x000322000c1e1500 */
        /* <DEDUP_REMOVED lines=17> */
[----:B------:R1:W4:Y:S04]  /*45e0*/  @!P6 LDG.E.U16 R151, [R42.64+0x280] ;  /* 0x000280102a97e981 */ /* 0x000328000c1e1500 */
[----:B------:R1:W4:Y:S04]  /*45f0*/  @!P1 LDG.E.U16 R88, [R42.64+0x2c0] ;  /* 0x0002c0102a589981 */ /* 0x000328000c1e1500 */
[----:B------:R1:W4:Y:S04]  /*4600*/  @!P2 LDG.E.U16 R149, [R42.64+0x300] ;  /* 0x000300102a95a981 */ /* 0x000328000c1e1500 */
[----:B------:R1:W4:Y:S04]  /*4610*/  @!P3 LDG.E.U16 R152, [R42.64+0x340] ;  /* 0x000340102a98b981 */ /* 0x000328000c1e1500 */
[----:B------:R1:W4:Y:S04]  /*4620*/  @!P4 LDG.E.U16 R89, [R42.64+0x380] ;  /* 0x000380102a59c981 */ /* 0x000328000c1e1500 */
[----:B------:R1:W4:Y:S01]  /*4630*/  @!P5 LDG.E.U16 R46, [R42.64+0x3c0] ;  /* 0x0003c0102a2ed981 */ /* 0x000322000c1e1500 */
[----:B0-----:R-:W-:Y:S01]  /*4640*/  IMAD.SHL.U32 R40, R114, 0x10, RZ ;  /* 0x0000001072287824 */ /* 0x001fe200078e00ff */
[----:B------:R-:W-:Y:S01]  /*4650*/  ULDC UR13, c[0x0][0x198] ;  /* 0x00006600000d7ab9 */ /* 0x000fe20000000800 */
[----:B------:R-:W-:Y:S01]  /*4660*/  FMUL.FTZ R142, R32, R54 ;  /* 0x00000036208e7220 */ /* 0x000fe20000410000 */
[----:B------:R-:W-:Y:S01]  /*4670*/  UIMAD UR13, UR19, UR13, URZ ;  /* 0x0000000d130d72a4 */ /* 0x000fe2000f8e023f */
[----:B------:R-:W-:Y:S01]  /*4680*/  FMUL.FTZ R136, R28, R51 ;  /* 0x000000331c887220 */ /* 0x000fe20000410000 */
[C---:B------:R-:W-:Y:S01]  /*4690*/  IADD3 R115, R40.reuse, 0x1, RZ ;  /* 0x0000000128737810 */ /* 0x040fe20007ffe0ff */
[----:B------:R-:W-:Y:S01]  /*46a0*/  FMUL.FTZ R134, R27, R50 ;  /* 0x000000321b867220 */ /* 0x000fe20000410000 */
[C---:B------:R-:W-:Y:S01]  /*46b0*/  ISETP.GE.U32.AND P2, PT, R40.reuse, UR15, PT ;  /* 0x0000000f28007c0c */ /* 0x040fe2000bf46070 */
[----:B------:R-:W-:Y:S01]  /*46c0*/  FMUL.FTZ R140, R31, R53 ;  /* 0x000000351f8c7220 */ /* 0x000fe20000410000 */
[----:B-1----:R-:W-:Y:S01]  /*46d0*/  IADD3 R43, R40, 0x3, RZ ;  /* 0x00000003282b7810 */ /* 0x002fe20007ffe0ff */
[----:B------:R-:W-:Y:S01]  /*46e0*/  FMUL.FTZ R132, R26, R49 ;  /* 0x000000311a847220 */ /* 0x000fe20000410000 */
[----:B------:R-:W-:Y:S01]  /*46f0*/  ISETP.GE.U32.AND P3, PT, R115, UR15, PT ;  /* 0x0000000f73007c0c */ /* 0x000fe2000bf66070 */
[----:B------:R-:W-:Y:S01]  /*4700*/  FMUL.FTZ R128, R23, R39 ;  /* 0x0000002717807220 */ /* 0x000fe20000410000 */
[----:B------:R-:W-:Y:S01]  /*4710*/  ISETP.GE.U32.AND P5, PT, R43, UR15, PT ;  /* 0x0000000f2b007c0c */ /* 0x000fe2000bfa6070 */
[----:B------:R-:W-:Y:S01]  /*4720*/  FMUL.FTZ R138, R30, R52 ;  /* 0x000000341e8a7220 */ /* 0x000fe20000410000 */
[----:B------:R-:W-:Y:S01]  /*4730*/  IADD3 R115, R40, 0x4, RZ ;  /* 0x0000000428737810 */ /* 0x000fe20007ffe0ff */
[----:B------:R-:W-:Y:S01]  /*4740*/  FMUL.FTZ R130, R25, R48 ;  /* 0x0000003019827220 */ /* 0x000fe20000410000 */
[----:B------:R-:W-:Y:S01]  /*4750*/  FSEL R146, R146, RZ, !P2 ;  /* 0x000000ff92927208 */ /* 0x000fe20005000000 */
[----:B------:R-:W-:Y:S01]  /*4760*/  FMUL.FTZ R126, R22, R38 ;  /* 0x00000026167e7220 */ /* 0x000fe20000410000 */
[----:B------:R-:W-:Y:S01]  /*4770*/  ISETP.GE.U32.AND P6, PT, R115, UR15, PT ;  /* 0x0000000f73007c0c */ /* 0x000fe2000bfc6070 */
[----:B------:R-:W-:Y:S01]  /*4780*/  FMUL.FTZ R125, R21, R37 ;  /* 0x00000025157d7220 */ /* 0x000fe20000410000 */
[----:B------:R-:W-:Y:S01]  /*4790*/  IADD3 R115, R40, 0x6, RZ ;  /* 0x0000000628737810 */ /* 0x000fe20007ffe0ff */
[----:B------:R-:W-:Y:S01]  /*47a0*/  FMUL.FTZ R124, R20, R36 ;  /* 0x00000024147c7220 */ /* 0x000fe20000410000 */
[----:B------:R-:W-:Y:S01]  /*47b0*/  IADD3 R117, R40, 0x2, RZ ;  /* 0x0000000228757810 */ /* 0x000fe20007ffe0ff */
[----:B------:R-:W-:Y:S01]  /*47c0*/  FMUL.FTZ R123, R19, R34 ;  /* 0x00000022137b7220 */ /* 0x000fe20000410000 */
[----:B------:R-:W-:Y:S01]  /*47d0*/  FSEL R144, R144, RZ, !P3 ;  /* 0x000000ff90907208 */ /* 0x000fe20005800000 */
[----:B------:R-:W-:Y:S01]  /*47e0*/  FMUL.FTZ R119, R18, R29 ;  /* 0x0000001d12777220 */ /* 0x000fe20000410000 */
[----:B------:R-:W-:Y:S01]  /*47f0*/  ISETP.GE.U32.AND P4, PT, R117, UR15, PT ;  /* 0x0000000f75007c0c */ /* 0x000fe2000bf86070 */
[----:B------:R-:W-:Y:S01]  /*4800*/  UIMAD UR12, UR12, UR22, URZ ;  /* 0x000000160c0c72a4 */ /* 0x000fe2000f8e023f */
[----:B------:R-:W-:-:S02]  /*4810*/  IADD3 R117, R40, 0x5, RZ ;  /* 0x0000000528757810 */ /* 0x000fc40007ffe0ff */
[----:B------:R-:W-:Y:S01]  /*4820*/  FSEL R142, R142, RZ, !P4 ;  /* 0x000000ff8e8e7208 */ /* 0x000fe20006000000 */
[----:B------:R-:W-:Y:S01]  /*4830*/  UIMAD UR12, UR7, UR23, UR12 ;  /* 0x00000017070c72a4 */ /* 0x000fe2000f8e020c */
[----:B------:R-:W-:Y:S02]  /*4840*/  ISETP.GE.U32.AND P1, PT, R117, UR15, PT ;  /* 0x0000000f75007c0c */ /* 0x000fe4000bf26070 */
[----:B------:R-:W-:Y:S02]  /*4850*/  FSEL R140, R140, RZ, !P5 ;  /* 0x000000ff8c8c7208 */ /* 0x000fe40006800000 */
[----:B------:R-:W-:Y:S02]  /*4860*/  FSEL R136, R136, RZ, !P1 ;  /* 0x000000ff88887208 */ /* 0x000fe40004800000 */
[----:B------:R-:W-:Y:S01]  /*4870*/  FSEL R138, R138, RZ, !P6 ;  /* 0x000000ff8a8a7208 */ /* 0x000fe20007000000 */
        /* <DEDUP_REMOVED lines=10> */
[C---:B------:R-:W-:Y:S02]  /*4920*/  FMUL.FTZ R120, R41.reuse, R36 ;  /* 0x0000002429787220 */ /* 0x040fe40000410000 */
[C---:B------:R-:W-:Y:S02]  /*4930*/  FMUL.FTZ R118, R41.reuse, R34 ;  /* 0x0000002229767220 */ /* 0x040fe40000410000 */
[C---:B------:R-:W-:Y:S01]  /*4940*/  FMUL.FTZ R117, R41.reuse, R29 ;  /* 0x0000001d29757220 */ /* 0x040fe20000410000 */
[----:B0-----:R-:W-:Y:S02]  /*4950*/  FSEL R145, R86, 1, !P2 ;  /* 0x3f80000056917808 */ /* 0x001fe40005000000 */
[----:B------:R-:W0:Y:S01]  /*4960*/  MUFU.EX2 R116, R116 ;  /* 0x0000007400747308 */ /* 0x000e220000000800 */
[----:B------:R-:W-:Y:S01]  /*4970*/  FMUL.FTZ R86, R41, R51 ;  /* 0x0000003329567220 */ /* 0x000fe20000410000 */
[----:B------:R-:W-:Y:S01]  /*4980*/  ISETP.GE.U32.AND P2, PT, R115, UR15, PT ;  /* 0x0000000f73007c0c */ /* 0x000fe2000bf46070 */
[----:B---3--:R-:W-:Y:S01]  /*4990*/  STS.U16 [R94], R155 ;  /* 0x0000009b5e007388 */ /* 0x008fe20000000400 */
[----:B------:R-:W-:-:S02]  /*49a0*/  IADD3 R115, R40, 0x7, RZ ;  /* 0x0000000728737810 */ /* 0x000fc40007ffe0ff */
[----:B------:R-:W-:Y:S01]  /*49b0*/  FSEL R134, R134, RZ, !P2 ;  /* 0x000000ff86867208 */ /* 0x000fe20005000000 */
[----:B----4-:R-:W-:Y:S01]  /*49c0*/  STS.U16 [R93+0x40], R154 ;  /* 0x0000409a5d007388 */ /* 0x010fe20000000400 */
[----:B------:R-:W2:Y:S01]  /*49d0*/  MUFU.EX2 R43, R43 ;  /* 0x0000002b002b7308 */ /* 0x000ea20000000800 */
[----:B-1----:R-:W-:Y:S01]  /*49e0*/  FSEL R143, R87, 1, !P3 ;  /* 0x3f800000578f7808 */ /* 0x002fe20005800000 */
[----:B------:R-:W-:Y:S01]  /*49f0*/  FMUL.FTZ R87, R41, R50 ;  /* 0x0000003229577220 */ /* 0x000fe20000410000 */
[----:B------:R-:W-:Y:S01]  /*4a00*/  ISETP.GE.U32.AND P3, PT, R115, UR15, PT ;  /* 0x0000000f73007c0c */ /* 0x000fe2000bf66070 */
[----:B------:R-:W-:Y:S01]  /*4a10*/  STS.U16 [R92+0x80], R147 ;  /* 0x000080935c007388 */ /* 0x000fe20000000400 */
[----:B------:R-:W-:Y:S02]  /*4a20*/  IADD3 R115, R40, 0x8, RZ ;  /* 0x0000000828737810 */ /* 0x000fe40007ffe0ff */
[----:B------:R-:W-:Y:S01]  /*4a30*/  FSEL R132, R132, RZ, !P3 ;  /* 0x000000ff84847208 */ /* 0x000fe20005800000 */
[----:B------:R-:W1:Y:S01]  /*4a40*/  MUFU.EX2 R86, R86 ;  /* 0x0000005600567308 */ /* 0x000e620000000800 */
[----:B0-----:R-:W-:Y:S01]  /*4a50*/  FSEL R141, R116, 1, !P4 ;  /* 0x3f800000748d7808 */ /* 0x001fe20006000000 */
[----:B------:R-:W-:Y:S01]  /*4a60*/  STS.U16 [R91+0xc0], R150 ;  /* 0x0000c0965b007388 */ /* 0x000fe20000000400 */
[----:B------:R-:W-:Y:S01]  /*4a70*/  ISETP.GE.U32.AND P4, PT, R115, UR15, PT ;  /* 0x0000000f73007c0c */ /* 0x000fe2000bf86070 */
[----:B------:R-:W-:Y:S01]  /*4a80*/  FMUL.FTZ R115, R41, R49 ;  /* 0x0000003129737220 */ /* 0x000fe20000410000 */
[----:B------:R-:W-:Y:S01]  /*4a90*/  IADD3 R116, R40, 0x9, RZ ;  /* 0x0000000928747810 */ /* 0x000fe20007ffe0ff */
[----:B------:R-:W-:Y:S01]  /*4aa0*/  STS.U16 [R90+0x100], R47 ;  /* 0x0001002f5a007388 */ /* 0x000fe20000000400 */
[----:B------:R-:W-:Y:S01]  /*4ab0*/  FSEL R130, R130, RZ, !P4 ;  /* 0x000000ff82827208 */ /* 0x000fe20006000000 */
[----:B------:R-:W0:Y:S01]  /*4ac0*/  MUFU.EX2 R42, R42 ;  /* 0x0000002a002a7308 */ /* 0x000e220000000800 */
[----:B--2---:R-:W-:Y:S01]  /*4ad0*/  FSEL R137, R43, 1, !P6 ;  /* 0x3f8000002b897808 */ /* 0x004fe20007000000 */
[----:B------:R-:W-:Y:S01]  /*4ae0*/  STS.U16 [R83+0x140], R156 ;  /* 0x0001409c53007388 */ /* 0x000fe20000000400 */
[----:B------:R-:W-:-:S03]  /*4af0*/  IADD3 R43, R40, 0xb, RZ ;  /* 0x0000000b282b7810 */ /* 0x000fc60007ffe0ff */
[----:B------:R-:W-:Y:S02]  /*4b00*/  STS.U16 [R82+0x180], R45 ;  /* 0x0001802d52007388 */ /* 0x000fe40000000400 */
[----:B------:R-:W2:Y:S01]  /*4b10*/  MUFU.EX2 R87, R87 ;  /* 0x0000005700577308 */ /* 0x000ea20000000800 */
[----:B-1----:R-:W-:Y:S01]  /*4b20*/  FSEL R135, R86, 1, !P1 ;  /* 0x3f80000056877808 */ /* 0x002fe20004800000 */
[----:B------:R-:W-:Y:S01]  /*4b30*/  STS.U16 [R81+0x1c0], R148 ;  /* 0x0001c09451007388 */ /* 0x000fe20000000400 */
[----:B------:R-:W-:Y:S01]  /*4b40*/  ISETP.GE.U32.AND P1, PT, R43, UR15, PT ;  /* 0x0000000f2b007c0c */ /* 0x000fe2000bf26070 */
[----:B------:R-:W-:Y:S01]  /*4b50*/  FMUL.FTZ R43, R41, R39 ;  /* 0x00000027292b7220 */ /* 0x000fe20000410000 */
[----:B------:R-:W-:Y:S01]  /*4b60*/  IADD3 R86, R40, 0xc, RZ ;  /* 0x0000000c28567810 */ /* 0x000fe20007ffe0ff */
[----:B------:R-:W-:Y:S01]  /*4b70*/  STS.U16 [R80+0x200], R153 ;  /* 0x0002009950007388 */ /* 0x000fe20000000400 */
[----:B------:R-:W-:Y:S01]  /*4b80*/  FSEL R125, R125, RZ, !P1 ;  /* 0x000000ff7d7d7208 */ /* 0x000fe20004800000 */
[----:B------:R-:W1:Y:S01]  /*4b90*/  MUFU.EX2 R115, R115 ;  /* 0x0000007300737308 */ /* 0x000e620000000800 */
[----:B0-----:R-:W-:Y:S01]  /*4ba0*/  FSEL R139, R42, 1, !P5 ;  /* 0x3f8000002a8b7808 */ /* 0x001fe20006800000 */
[----:B------:R-:W-:Y:S01]  /*4bb0*/  FMUL.FTZ R42, R41, R48 ;  /* 0x00000030292a7220 */ /* 0x000fe20000410000 */
[----:B------:R-:W-:Y:S01]  /*4bc0*/  ISETP.GE.U32.AND P5, PT, R116, UR15, PT ;  /* 0x0000000f74007c0c */ /* 0x000fe2000bfa6070 */
[----:B------:R-:W-:Y:S01]  /*4bd0*/  STS.U16 [R79+0x240], R44 ;  /* 0x0002402c4f007388 */ /* 0x000fe20000000400 */
[----:B------:R-:W-:-:S02]  /*4be0*/  IADD3 R116, R40, 0xa, RZ ;  /* 0x0000000a28747810 */ /* 0x000fc40007ffe0ff */
[----:B------:R-:W-:Y:S01]  /*4bf0*/  FSEL R128, R128, RZ, !P5 ;  /* 0x000000ff80807208 */ /* 0x000fe20006800000 */
[----:B------:R-:W0:Y:S01]  /*4c00*/  MUFU.EX2 R43, R43 ;  /* 0x0000002b002b7308 */ /* 0x000e220000000800 */
[----:B--2---:R-:W-:Y:S01]  /*4c10*/  FSEL R133, R87, 1, !P2 ;  /* 0x3f80000057857808 */ /* 0x004fe20005000000 */
[----:B------:R-:W-:Y:S01]  /*4c20*/  STS.U16 [R78+0x280], R151 ;  /* 0x000280974e007388 */ /* 0x000fe20000000400 */
[----:B------:R-:W-:Y:S02]  /*4c30*/  ISETP.GE.U32.AND P2, PT, R86, UR15, PT ;  /* 0x0000000f56007c0c */ /* 0x000fe4000bf46070 */
[----:B------:R-:W-:Y:S01]  /*4c40*/  IADD3 R86, R40, 0xd, RZ ;  /* 0x0000000d28567810 */ /* 0x000fe20007ffe0ff */
[----:B------:R2:W-:Y:S01]  /*4c50*/  STS.U16 [R77+0x2c0], R88 ;  /* 0x0002c0584d007388 */ /* 0x0005e20000000400 */
[----:B------:R-:W-:Y:S01]  /*4c60*/  ISETP.GE.U32.AND P6, PT, R116, UR15, PT ;  /* 0x0000000f74007c0c */ /* 0x000fe2000bfc6070 */
[----:B------:R-:W3:Y:S01]  /*4c70*/  MUFU.EX2 R42, R42 ;  /* 0x0000002a002a7308 */ /* 0x000ee20000000800 */
[----:B-1----:R-:W-:Y:S01]  /*4c80*/  FSEL R131, R115, 1, !P3 ;  /* 0x3f80000073837808 */ /* 0x002fe20005800000 */
[-C--:B------:R-:W-:Y:S01]  /*4c90*/  FMUL.FTZ R115, R41, R24.reuse ;  /* 0x0000001829737220 */ /* 0x080fe20000410000 */
[----:B------:R-:W-:Y:S01]  /*4ca0*/  ISETP.GE.U32.AND P3, PT, R86, UR15, PT ;  /* 0x0000000f56007c0c */ /* 0x000fe2000bf66070 */
[----:B------:R-:W-:Y:S01]  /*4cb0*/  FMUL.FTZ R116, R17, R24 ;  /* 0x0000001811747220 */ /* 0x000fe20000410000 */
[C---:B------:R-:W-:Y:S01]  /*4cc0*/  IADD3 R86, R40.reuse, 0xe, RZ ;  /* 0x0000000e28567810 */ /* 0x040fe20007ffe0ff */
[----:B------:R-:W-:Y:S01]  /*4cd0*/  STS.U16 [R76+0x300], R149 ;  /* 0x000300954c007388 */ /* 0x000fe20000000400 */
[----:B------:R-:W-:Y:S01]  /*4ce0*/  IADD3 R40, R40, 0xf, RZ ;  /* 0x0000000f28287810 */ /* 0x000fe20007ffe0ff */
[----:B------:R-:W1:Y:S01]  /*4cf0*/  MUFU.EX2 R122, R122 ;  /* 0x0000007a007a7308 */ /* 0x000e620000000800 */
[----:B0-----:R-:W-:-:S02]  /*4d00*/  FSEL R127, R43, 1, !P5 ;  /* 0x3f8000002b7f7808 */ /* 0x001fc40006800000 */
[----:B------:R-:W-:-:S05]  /*4d10*/  FSEL R124, R124, RZ, !P2 ;  /* 0x000000ff7c7c7208 */ /* 0x000fca0005000000 */
[----:B------:R-:W0:Y:S01]  /*4d20*/  MUFU.EX2 R121, R121 ;  /* 0x0000007900797308 */ /* 0x000e220000000800 */
[----:B------:R-:W-:Y:S01]  /*4d30*/  ISETP.GE.U32.AND P5, PT, R40, UR15, PT ;  /* 0x0000000f28007c0c */ /* 0x000fe2000bfa6070 */
[-C--:B------:R-:W-:Y:S01]  /*4d40*/  FFMA.FTZ R40, R146, R143.reuse, R144 ;  /* 0x0000008f92287223 */ /* 0x080fe20000010090 */
[----:B---3--:R-:W-:Y:S01]  /*4d50*/  FSEL R129, R42, 1, !P4 ;  /* 0x3f8000002a817808 */ /* 0x008fe20006000000 */
[----:B------:R-:W-:Y:S01]  /*4d60*/  FMUL.FTZ R42, R145, R143 ;  /* 0x0000008f912a7220 */ /* 0x000fe20000410000 */
[----:B------:R-:W-:Y:S01]  /*4d70*/  FSEL R126, R126, RZ, !P6 ;  /* 0x000000ff7e7e7208 */ /* 0x000fe20007000000 */
[C---:B------:R-:W-:Y:S01]  /*4d80*/  FFMA.FTZ R40, R141.reuse, R40, R142 ;  /* 0x000000288d287223 */ /* 0x040fe2000001008e */
[----:B------:R-:W-:Y:S01]  /*4d90*/  ISETP.GE.U32.AND P4, PT, R86, UR15, PT ;  /* 0x0000000f56007c0c */ /* 0x000fe2000bf86070 */
[----:B------:R-:W-:Y:S01]  /*4da0*/  FMUL.FTZ R42, R141, R42 ;  /* 0x0000002a8d2a7220 */ /* 0x000fe20000410000 */
[----:B------:R-:W3:Y:S01]  /*4db0*/  MUFU.EX2 R120, R120 ;  /* 0x0000007800787308 */ /* 0x000ee20000000800 */
[C---:B------:R-:W-:Y:S01]  /*4dc0*/  FFMA.FTZ R40, R139.reuse, R40, R140 ;  /* 0x000000288b287223 */ /* 0x040fe2000001008c */
[----:B-1----:R-:W-:Y:S01]  /*4dd0*/  FSEL R122, R122, 1, !P6 ;  /* 0x3f8000007a7a7808 */ /* 0x002fe20007000000 */
[----:B------:R-:W-:Y:S01]  /*4de0*/  FMUL.FTZ R42, R139, R42 ;  /* 0x0000002a8b2a7220 */ /* 0x000fe20000410000 */
[----:B------:R-:W-:Y:S01]  /*4df0*/  FSEL R123, R123, RZ, !P3 ;  /* 0x000000ff7b7b7208 */ /* 0x000fe20005800000 */
[----:B------:R-:W-:Y:S01]  /*4e00*/  FFMA.FTZ R40, R137, R40, R138 ;  /* 0x0000002889287223 */ /* 0x000fe2000001008a */
[----:B------:R-:W-:Y:S01]  /*4e10*/  FSEL R119, R119, RZ, !P4 ;  /* 0x000000ff77777208 */ /* 0x000fe20006000000 */
[----:B------:R-:W-:Y:S01]  /*4e20*/  FMUL.FTZ R42, R137, R42 ;  /* 0x0000002a892a7220 */ /* 0x000fe20000410000 */
[----:B------:R-:W1:Y:S01]  /*4e30*/  MUFU.EX2 R118, R118 ;  /* 0x0000007600767308 */ /* 0x000e620000000800 */
[----:B------:R-:W-:Y:S01]  /*4e40*/  FFMA.FTZ R40, R135, R40, R136 ;  /* 0x0000002887287223 */ /* 0x000fe20000010088 */
[----:B0-----:R-:W-:Y:S01]  /*4e50*/  FSEL R121, R121, 1, !P1 ;  /* 0x3f80000079797808 */ /* 0x001fe20004800000 */
[----:B------:R-:W-:Y:S01]  /*4e60*/  FMUL.FTZ R42, R135, R42 ;  /* 0x0000002a872a7220 */ /* 0x000fe20000410000 */
[----:B------:R-:W-:Y:S01]  /*4e70*/  FSEL R116, R116, RZ, !P5 ;  /* 0x000000ff74747208 */ /* 0x000fe20006800000 */
[----:B------:R-:W-:Y:S01]  /*4e80*/  FFMA.FTZ R40, R133, R40, R134 ;  /* 0x0000002885287223 */ /* 0x000fe20000010086 */
[----:B------:R-:W-:Y:S01]  /*4e90*/  ISETP.GE.AND P1, PT, R109, 0x1, PT ;  /* 0x000000016d00780c */ /* 0x000fe20003f26270 */
[----:B------:R-:W-:Y:S01]  /*4ea0*/  FMUL.FTZ R42, R133, R42 ;  /* 0x0000002a852a7220 */ /* 0x000fe20000410000 */
[----:B------:R-:W0:Y:S01]  /*4eb0*/  MUFU.EX2 R117, R117 ;  /* 0x0000007500757308 */ /* 0x000e220000000800 */
[C---:B------:R-:W-:Y:S01]  /*4ec0*/  FFMA.FTZ R40, R131.reuse, R40, R132 ;  /* 0x0000002883287223 */ /* 0x040fe20000010084 */
[----:B---3--:R-:W-:Y:S01]  /*4ed0*/  FSEL R120, R120, 1, !P2 ;  /* 0x3f80000078787808 */ /* 0x008fe20005000000 */
[----:B------:R-:W-:Y:S01]  /*4ee0*/  FMUL.FTZ R42, R131, R42 ;  /* 0x0000002a832a7220 */ /* 0x000fe20000410000 */
[----:B--2---:R-:W-:Y:S01]  /*4ef0*/  HFMA2.MMA R88, -RZ, RZ, 1.875, 0 ;  /* 0x3f800000ff587435 */ /* 0x004fe200000001ff */
[C---:B------:R-:W-:Y:S01]  /*4f00*/  FFMA.FTZ R40, R129.reuse, R40, R130 ;  /* 0x0000002881287223 */ /* 0x040fe20000010082 */
[----:B------:R-:W-:Y:S01]  /*4f10*/  USHF.L.U32 UR18, UR7, 0x3, URZ ;  /* 0x0000000307127899 */ /* 0x000fe2000800063f */
[----:B------:R-:W-:Y:S01]  /*4f20*/  FMUL.FTZ R42, R129, R42 ;  /* 0x0000002a812a7220 */ /* 0x000fe20000410000 */
[----:B------:R-:W2:Y:S01]  /*4f30*/  MUFU.EX2 R115, R115 ;  /* 0x0000007300737308 */ /* 0x000ea20000000800 */
[C---:B------:R-:W-:Y:S01]  /*4f40*/  FFMA.FTZ R43, R127.reuse, R40, R128 ;  /* 0x000000287f2b7223 */ /* 0x040fe20000010080 */
[----:B-1----:R-:W-:Y:S01]  /*4f50*/  FSEL R118, R118, 1, !P3 ;  /* 0x3f80000076767808 */ /* 0x002fe20005800000 */
[----:B------:R-:W-:Y:S01]  /*4f60*/  FMUL.FTZ R41, R127, R42 ;  /* 0x0000002a7f297220 */ /* 0x000fe20000410000 */
[----:B------:R-:W-:Y:S01]  /*4f70*/  STS.U16 [R75+0x340], R152 ;  /* 0x000340984b007388 */ /* 0x000fe20000000400 */
[----:B------:R-:W-:-:S02]  /*4f80*/  FFMA.FTZ R42, R122, R43, R126 ;  /* 0x0000002b7a2a7223 */ /* 0x000fc4000001007e */
[----:B------:R-:W-:Y:S01]  /*4f90*/  FMUL.FTZ R40, R122, R41 ;  /* 0x000000297a287220 */ /* 0x000fe20000410000 */
[----:B0-----:R-:W-:Y:S01]  /*4fa0*/  FSEL R117, R117, 1, !P4 ;  /* 0x3f80000075757808 */ /* 0x001fe20006000000 */
[C---:B------:R-:W-:Y:S01]  /*4fb0*/  FFMA.FTZ R43, R121.reuse, R42, R125 ;  /* 0x0000002a792b7223 */ /* 0x040fe2000001007d */
[----:B------:R0:W-:Y:S01]  /*4fc0*/  STS.U16 [R74+0x380], R89 ;  /* 0x000380594a007388 */ /* 0x0001e20000000400 */
[----:B------:R-:W-:Y:S02]  /*4fd0*/  FMUL.FTZ R41, R121, R40 ;  /* 0x0000002879297220 */ /* 0x000fe40000410000 */
[C---:B------:R-:W-:Y:S01]  /*4fe0*/  FFMA.FTZ R43, R120.reuse, R43, R124 ;  /* 0x0000002b782b7223 */ /* 0x040fe2000001007c */
[----:B------:R-:W-:Y:S01]  /*4ff0*/  STS.U16 [R73+0x3c0], R46 ;  /* 0x0003c02e49007388 */ /* 0x000fe20000000400 */
[----:B------:R-:W-:Y:S01]  /*5000*/  FMUL.FTZ R41, R120, R41 ;  /* 0x0000002978297220 */ /* 0x000fe20000410000 */
[----:B--2---:R-:W-:Y:S01]  /*5010*/  FSEL R115, R115, 1, !P5 ;  /* 0x3f80000073737808 */ /* 0x004fe20006800000 */
[----:B------:R-:W-:Y:S01]  /*5020*/  FFMA.FTZ R42, R118, R43, R123 ;  /* 0x0000002b762a7223 */ /* 0x000fe2000001007b */
[----:B------:R-:W-:-:S06]  /*5030*/  NOP ;  /* 0x0000000000007918 */ /* 0x000fcc0000000000 */
[----:B------:R-:W-:Y:S01]  /*5040*/  FFMA.FTZ R42, R117, R42, R119 ;  /* 0x0000002a752a7223 */ /* 0x000fe20000010077 */
[----:B------:R-:W-:Y:S01]  /*5050*/  LDS.U16 R148, [R71+0x2] ;  /* 0x0000020047947984 */ /* 0x000fe20000000400 */
[----:B------:R-:W-:Y:S02]  /*5060*/  FMUL.FTZ R40, R118, R41 ;  /* 0x0000002976287220 */ /* 0x000fe40000410000 */
[----:B------:R-:W-:Y:S01]  /*5070*/  FFMA.FTZ R87, R115, R42, R116 ;  /* 0x0000002a73577223 */ /* 0x000fe20000010074 */
[----:B------:R-:W-:Y:S01]  /*5080*/  LDS.U16 R149, [R72] ;  /* 0x0000000048957984 */ /* 0x000fe20000000400 */
[----:B------:R-:W-:-:S03]  /*5090*/  FMUL.FTZ R40, R117, R40 ;  /* 0x0000002875287220 */ /* 0x000fc60000410000 */
[----:B------:R-:W1:Y:S01]  /*50a0*/  SHFL.UP PT, R42, R87, 0x1, RZ ;  /* 0x04200000572a7989 */ /* 0x000e6200000e00ff */
[----:B------:R-:W-:Y:S01]  /*50b0*/  FMUL.FTZ R86, R115, R40 ;  /* 0x0000002873567220 */ /* 0x000fe20000410000 */
[----:B------:R-:W-:Y:S01]  /*50c0*/  MOV R40, c[0x0][0x19c] ;  /* 0x0000670000287a02 */ /* 0x000fe20000000f00 */
[----:B0-----:R-:W-:Y:S01]  /*50d0*/  IMAD.MOV.U32 R89, RZ, RZ, RZ ;  /* 0x000000ffff597224 */ /* 0x001fe200078e00ff */
[----:B------:R-:W-:Y:S03]  /*50e0*/  LDS.U16 R150, [R69+0x6] ;  /* 0x0000060045967984 */ /* 0x000fe60000000400 */
[C---:B------:R-:W-:Y:S01]  /*50f0*/  IMAD R157, R113.reuse, R40, UR13 ;  /* 0x0000000d719d7e24 */ /* 0x040fe2000f8e0228 */
[----:B------:R-:W0:Y:S01]  /*5100*/  SHFL.UP PT, R43, R86, 0x1, RZ ;  /* 0x04200000562b7989 */ /* 0x000e2200000e00ff */
[----:B------:R-:W-:-:S03]  /*5110*/  IMAD.WIDE.U32 R40, R113, c[0x0][0x198], RZ ;  /* 0x0000660071287a25 */ /* 0x000fc600078e00ff */
[----:B------:R-:W-:Y:S01]  /*5120*/  LDS.U16 R151, [R70+0x4] ;  /* 0x0000040046977984 */ /* 0x000fe20000000400 */
[----:B------:R-:W-:-:S03]  /*5130*/  IMAD.IADD R41, R41, 0x1, R157 ;  /* 0x0000000129297824 */ /* 0x000fc600078e029d */
[----:B------:R-:W-:Y:S04]  /*5140*/  LDS.U16 R152, [R67+0xa] ;  /* 0x00000a0043987984 */ /* 0x000fe80000000400 */
[----:B------:R-:W-:Y:S01]  /*5150*/  LDS.U16 R153, [R68+0x8] ;  /* 0x0000080044997984 */ /* 0x000fe20000000400 */
[----:B-1----:R-:W-:-:S03]  /*5160*/  @P1 FFMA.FTZ R87, R86, R42, R87 ;  /* 0x0000002a56571223 */ /* 0x002fc60000010057 */
[----:B------:R-:W-:Y:S04]  /*5170*/  LDS.U16 R154, [R65+0xe] ;  /* 0x00000e00419a7984 */ /* 0x000fe80000000400 */
[----:B------:R-:W1:Y:S01]  /*5180*/  SHFL.UP PT, R158, R87, 0x2, RZ ;  /* 0x04400000579e7989 */ /* 0x000e6200000e00ff */
[----:B0-----:R-:W-:Y:S01]  /*5190*/  @P1 FMUL.FTZ R86, R86, R43 ;  /* 0x0000002b56561220 */ /* 0x001fe20000410000 */
[----:B------:R-:W-:Y:S02]  /*51a0*/  ISETP.GE.AND P1, PT, R109, 0x2, PT ;  /* 0x000000026d00780c */ /* 0x000fe40003f26270 */
[----:B------:R-:W-:Y:S01]  /*51b0*/  LDS.U16 R155, [R66+0xc] ;  /* 0x00000c00429b7984 */ /* 0x000fe20000000400 */
[----:B------:R-:W-:-:S03]  /*51c0*/  MOV R43, UR7 ;  /* 0x00000007002b7c02 */ /* 0x000fc60008000f00 */
[----:B------:R-:W0:Y:S02]  /*51d0*/  SHFL.UP PT, R157, R86, 0x2, RZ ;  /* 0x04400000569d7989 */ /* 0x000e2400000e00ff */
[----:B------:R-:W-:Y:S02]  /*51e0*/  IMAD.WIDE.U32 R40, R43, c[0x0][0x1a0], R40 ;  /* 0x000068002b287a25 */ /* 0x000fe400078e0028 */
[----:B------:R-:W-:Y:S03]  /*51f0*/  LDS.U16 R156, [R63+0x12] ;  /* 0x000012003f9c7984 */ /* 0x000fe60000000400 */
[----:B------:R-:W-:Y:S01]  /*5200*/  IADD3 R41, R41, UR12, RZ ;  /* 0x0000000c29297c10 */ /* 0x000fe2000fffe0ff */
[----:B------:R-:W-:Y:S01]  /*5210*/  @!P0 LDS.64 R88, [UR18+0x10d0] ;  /* 0x0010d012ff588984 */ /* 0x000fe20008000a00 */
[----:B------:R-:W-:-:S03]  /*5220*/  LEA R42, P2, R40, c[0x0][0x228], 0x2 ;  /* 0x00008a00282a7a11 */ /* 0x000fc600078410ff */
[----:B------:R-:W-:Y:S01]  /*5230*/  LDS.U16 R159, [R62+0x14] ;  /* 0x000014003e9f7984 */ /* 0x000fe20000000400 */
[----:B------:R-:W-:Y:S01]  /*5240*/  LEA.HI.X R43, R40, c[0x0][0x22c], R41, 0x2, P2 ;  /* 0x00008b00282b7a11 */ /* 0x000fe200010f1429 */
[C---:B-1----:R-:W-:Y:S01]  /*5250*/  @P1 FFMA.FTZ R87, R86.reuse, R158, R87 ;  /* 0x0000009e56571223 */ /* 0x042fe20000010057 */
[C---:B------:R-:W-:Y:S01]  /*5260*/  ISETP.NE.AND P2, PT, R109.reuse, 0x1f, PT ;  /* 0x0000001f6d00780c */ /* 0x040fe20003f45270 */
[----:B------:R-:W-:Y:S04]  /*5270*/  LDS.U16 R158, [R61+0x16] ;  /* 0x000016003d9e7984 */ /* 0x000fe80000000400 */
[----:B------:R-:W1:Y:S01]  /*5280*/  SHFL.UP PT, R40, R87, 0x4, RZ ;  /* 0x0480000057287989 */ /* 0x000e6200000e00ff */
[----:B0-----:R-:W-:Y:S01]  /*5290*/  @P1 FMUL.FTZ R86, R86, R157 ;  /* 0x0000009d56561220 */ /* 0x001fe20000410000 */
[----:B------:R-:W-:-:S02]  /*52a0*/  ISETP.GE.AND P1, PT, R109, 0x4, PT ;  /* 0x000000046d00780c */ /* 0x000fc40003f26270 */
[----:B------:R-:W-:Y:S04]  /*52b0*/  LDS.U16 R157, [R64+0x10] ;  /* 0x00001000409d7984 */ /* 0x000fe80000000400 */
[----:B------:R-:W0:Y:S04]  /*52c0*/  SHFL.UP PT, R41, R86, 0x4, RZ ;  /* 0x0480000056297989 */ /* 0x000e2800000e00ff */
[----:B------:R-:W-:Y:S04]  /*52d0*/  LDS.U16 R160, [R59+0x1a] ;  /* 0x00001a003ba07984 */ /* 0x000fe80000000400 */
[----:B------:R-:W-:Y:S04]  /*52e0*/  LDS.U16 R161, [R60+0x18] ;  /* 0x000018003ca17984 */ /* 0x000fe80000000400 */
[----:B------:R-:W-:Y:S01]  /*52f0*/  LDS.U16 R162, [R57+0x1e] ;  /* 0x00001e0039a27984 */ /* 0x000fe20000000400 */
[----:B-1----:R-:W-:-:S03]  /*5300*/  @P1 FFMA.FTZ R87, R86, R40, R87 ;  /* 0x0000002856571223 */ /* 0x002fc60000010057 */
[----:B------:R-:W-:Y:S04]  /*5310*/  LDS.U16 R163, [R58+0x1c] ;  /* 0x00001c003aa37984 */ /* 0x000fe80000000400 */
[----:B------:R-:W1:Y:S01]  /*5320*/  SHFL.UP PT, R40, R87, 0x8, RZ ;  /* 0x0500000057287989 */ /* 0x000e6200000e00ff */
[----:B0-----:R-:W-:-:S03]  /*5330*/  @P1 FMUL.FTZ R86, R86, R41 ;  /* 0x0000002956561220 */ /* 0x001fc60000410000 */
[----:B------:R0:W5:Y:S01]  /*5340*/  LDG.E R147, [R42.64] ;  /* 0x000000102a937981 */ /* 0x000162000c1e1900 */
[----:B------:R-:W-:Y:S01]  /*5350*/  ISETP.GE.AND P1, PT, R109, 0x8, PT ;  /* 0x000000086d00780c */ /* 0x000fe20003f26270 */
[----:B------:R-:W-:Y:S02]  /*5360*/  BSSY B0, `(.L_x_2797) ;  /* 0x000002d000007945 */ /* 0x000fe40003800000 */
[----:B------:R-:W2:Y:S01]  /*5370*/  SHFL.UP PT, R41, R86, 0x8, RZ ;  /* 0x0500000056297989 */ /* 0x000ea200000e00ff */
[----:B0-----:R-:W-:-:S04]  /*5380*/  SHF.R.U32.HI R42, RZ, 0x5, R114 ;  /* 0x00000005ff2a7819 */ /* 0x001fc80000011672 */
[C---:B------:R-:W-:Y:S02]  /*5390*/  ISETP.NE.AND P5, PT, R42.reuse, RZ, PT ;  /* 0x000000ff2a00720c */ /* 0x040fe40003fa5270 */
[C---:B------:R-:W-:Y:S02]  /*53a0*/  ISETP.NE.AND P3, PT, R42.reuse, 0x3, PT ;  /* 0x000000032a00780c */ /* 0x040fe40003f65270 */
[----:B------:R-:W-:Y:S01]  /*53b0*/  ISETP.NE.AND P4, PT, R42, 0x2, PT ;  /* 0x000000022a00780c */ /* 0x000fe20003f85270 */
[----:B-1----:R-:W-:-:S05]  /*53c0*/  @P1 FFMA.FTZ R87, R86, R40, R87 ;  /* 0x0000002856571223 */ /* 0x002fca0000010057 */
[----:B------:R-:W0:Y:S01]  /*53d0*/  SHFL.UP PT, R40, R87, 0x10, RZ ;  /* 0x0600000057287989 */ /* 0x000e2200000e00ff */
[----:B--2---:R-:W-:Y:S01]  /*53e0*/  @P1 FMUL.FTZ R86, R86, R41 ;  /* 0x0000002956561220 */ /* 0x004fe20000410000 */
[----:B------:R-:W-:-:S04]  /*53f0*/  ISETP.GE.AND P1, PT, R109, 0x10, PT ;  /* 0x000000106d00780c */ /* 0x000fc80003f26270 */
[----:B------:R-:W1:Y:S09]  /*5400*/  SHFL.UP PT, R41, R86, 0x10, RZ ;  /* 0x0600000056297989 */ /* 0x000e7200000e00ff */
[----:B0-----:R-:W-:Y:S01]  /*5410*/  @P1 FFMA.FTZ R87, R86, R40, R87 ;  /* 0x0000002856571223 */ /* 0x001fe20000010057 */
[----:B------:R-:W-:-:S04]  /*5420*/  @!P2 SHF.R.U32.HI R40, RZ, 0x2, R114 ;  /* 0x00000002ff28a819 */ /* 0x000fc80000011672 */
[----:B------:R-:W-:Y:S01]  /*5430*/  @!P2 LOP3.LUT R44, R40, 0x3ffffff8, RZ, 0xc0, !PT ;  /* 0x3ffffff8282ca812 */ /* 0x000fe200078ec0ff */
[----:B-1----:R-:W-:Y:S01]  /*5440*/  @P1 FMUL.FTZ R86, R86, R41 ;  /* 0x0000002956561220 */ /* 0x002fe20000410000 */
[----:B------:R-:W-:-:S04]  /*5450*/  ISETP.NE.AND P1, PT, R109, RZ, P5 ;  /* 0x000000ff6d00720c */ /* 0x000fc80002f25270 */
[----:B------:R-:W-:Y:S04]  /*5460*/  @!P2 STS.64 [R44+0x1090], R86 ;  /* 0x001090562c00a388 */ /* 0x000fe80000000a00 */
[----:B------:R-:W-:Y:S06]  /*5470*/  BAR.SYNC.DEFER_BLOCKING 0x0 ;  /* 0x0000000000007b1d */ /* 0x000fec0000010000 */
[----:B------:R-:W-:Y:S04]  /*5480*/  SHFL.UP PT, R86, R86, 0x1, RZ ;  /* 0x0420000056567989 */ /* 0x000fe800000e00ff */
[----:B------:R-:W-:Y:S04]  /*5490*/  SHFL.UP PT, R87, R87, 0x1, RZ ;  /* 0x0420000057577989 */ /* 0x000fe800000e00ff */
        /* <DEDUP_REMOVED lines=8> */
[----:B------:R-:W-:Y:S01]  /*5520*/  FSEL R41, R45, R41, !P3 ;  /* 0x000000292d297208 */ /* 0x000fe20005800000 */
[C---:B------:R-:W-:Y:S02]  /*5530*/  FFMA.FTZ R44, R46.reuse, R45, R47 ;  /* 0x0000002d2e2c7223 */ /* 0x040fe4000001002f */
[----:B------:R-:W-:Y:S01]  /*5540*/  FMUL.FTZ R45, R46, R42 ;  /* 0x0000002a2e2d7220 */ /* 0x000fe20000410000 */
[----:B------:R-:W-:Y:S01]  /*5550*/  FSEL R43, R42, R40, !P3 ;  /* 0x000000282a2b7208 */ /* 0x000fe20005800000 */
[----:B------:R-:W-:Y:S01]  /*5560*/  @P1 FFMA.FTZ R41, R86, R41, R87 ;  /* 0x0000002956291223 */ /* 0x000fe20000010057 */
[----:B------:R-:W-:-:S03]  /*5570*/  @P5 MOV R40, R88 ;  /* 0x0000005800285202 */ /* 0x000fc60000000f00 */
[----:B------:R-:W-:Y:S01]  /*5580*/  @P1 FMUL.FTZ R43, R86, R43 ;  /* 0x0000002b562b1220 */ /* 0x000fe20000410000 */
[----:B------:R-:W-:Y:S01]  /*5590*/  @P5 MOV R87, R41 ;  /* 0x0000002900575202 */ /* 0x000fe20000000f00 */
[----:B------:R-:W-:Y:S02]  /*55a0*/  @P5 IMAD.MOV.U32 R41, RZ, RZ, R89 ;  /* 0x000000ffff295224 */ /* 0x000fe400078e0059 */
[----:B------:R-:W-:Y:S01]  /*55b0*/  @P5 IMAD.MOV.U32 R86, RZ, RZ, R43 ;  /* 0x000000ffff565224 */ /* 0x000fe200078e002b */
[----:B------:R-:W-:Y:S05]  /*55c0*/  @P5 BRA `(.L_x_2798) ;  /* 0x0000006000005947 */ /* 0x000fea0003800000 */
[----:B------:R-:W-:Y:S01]  /*55d0*/  ISETP.NE.AND P1, PT, R109, RZ, PT ;  /* 0x000000ff6d00720c */ /* 0x000fe20003f25270 */
[C---:B------:R-:W-:Y:S02]  /*55e0*/  FMUL.FTZ R40, R45.reuse, R88 ;  /* 0x000000582d287220 */ /* 0x040fe40000410000 */
[----:B------:R-:W-:-:S10]  /*55f0*/  FFMA.FTZ R41, R45, R89, R44 ;  /* 0x000000592d297223 */ /* 0x000fd4000001002c */
[----:B------:R0:W-:Y:S01]  /*5600*/  @!P1 STS.64 [0x10b8], R88 ;  /* 0x0010b858ff009388 */ /* 0x0001e20000000a00 */
[----:B------:R-:W-:Y:S01]  /*5610*/  @!P1 IMAD.MOV.U32 R86, RZ, RZ, R88 ;  /* 0x000000ffff569224 */ /* 0x000fe200078e0058 */
[----:B------:R-:W-:Y:S02]  /*5620*/  @!P1 MOV R87, R89 ;  /* 0x0000005900579202 */ /* 0x000fe40000000f00 */
.L_x_2798:
[----:B------:R-:W-:Y:S05]  /*5630*/  BSYNC B0 ;  /* 0x0000000000007941 */ /* 0x000fea0003800000 */
.L_x_2797:
[----:B------:R-:W-:Y:S01]  /*5640*/  BAR.SYNC.DEFER_BLOCKING 0x0 ;  /* 0x0000000000007b1d */ /* 0x000fe20000010000 */
[----:B------:R-:W-:Y:S01]  /*5650*/  ISETP.NE.AND P1, PT, R114, RZ, PT ;  /* 0x000000ff7200720c */ /* 0x000fe20003f25270 */
[----:B------:R-:W-:Y:S02]  /*5660*/  HADD2.F32 R148, -RZ, R148.H0_H0 ;  /* 0x20000094ff947230 */ /* 0x000fe40000004100 */
[----:B------:R-:W-:Y:S02]  /*5670*/  HADD2.F32 R44, -RZ, R149.H0_H0 ;  /* 0x20000095ff2c7230 */ /* 0x000fe40000004100 */
[----:B------:R-:W-:Y:S01]  /*5680*/  BSSY B0, `(.L_x_2799) ;  /* 0x0000038000007945 */ /* 0x000fe20003800000 */
[----:B------:R-:W-:Y:S02]  /*5690*/  HADD2.F32 R150, -RZ, R150.H0_H0 ;  /* 0x20000096ff967230 */ /* 0x000fe40000004100 */
[----:B------:R-:W-:-:S02]  /*56a0*/  HADD2.F32 R46, -RZ, R151.H0_H0 ;  /* 0x20000097ff2e7230 */ /* 0x000fc40000004100 */
[----:B------:R-:W-:Y:S02]  /*56b0*/  HADD2.F32 R152, -RZ, R152.H0_H0 ;  /* 0x20000098ff987230 */ /* 0x000fe40000004100 */
[----:B------:R-:W-:Y:S02]  /*56c0*/  HADD2.F32 R154, -RZ, R154.H0_H0 ;  /* 0x2000009aff9a7230 */ /* 0x000fe40000004100 */
[----:B0-----:R-:W-:Y:S02]  /*56d0*/  HADD2.F32 R88, -RZ, R155.H0_H0 ;  /* 0x2000009bff587230 */ /* 0x001fe40000004100 */
[----:B------:R-:W-:Y:S02]  /*56e0*/  HADD2.F32 R156, -RZ, R156.H0_H0 ;  /* 0x2000009cff9c7230 */ /* 0x000fe40000004100 */
[----:B------:R-:W-:Y:S02]  /*56f0*/  HADD2.F32 R158, -RZ, R158.H0_H0 ;  /* 0x2000009eff9e7230 */ /* 0x000fe40000004100 */
[----:B------:R-:W-:-:S02]  /*5700*/  HADD2.F32 R160, -RZ, R160.H0_H0 ;  /* 0x200000a0ffa07230 */ /* 0x000fc40000004100 */
[----:B------:R-:W-:Y:S01]  /*5710*/  HADD2.F32 R162, -RZ, R162.H0_H0 ;  /* 0x200000a2ffa27230 */ /* 0x000fe20000004100 */
[----:B------:R-:W0:Y:S02]  /*5720*/  LDS R43, [0x10bc] ;  /* 0x0010bc00ff2b7984 */ /* 0x000e240000000800 */
[----:B0-----:R-:W-:Y:S01]  /*5730*/  @P1 FFMA.FTZ R87, R43, R86, R87 ;  /* 0x000000562b571223 */ /* 0x001fe20000010057 */
[----:B------:R-:W-:Y:S01]  /*5740*/  ISETP.NE.AND P1, PT, R114, RZ, PT ;  /* 0x000000ff7200720c */ /* 0x000fe20003f25270 */
[----:B------:R-:W-:Y:S02]  /*5750*/  HADD2.F32 R86, -RZ, R153.H0_H0 ;  /* 0x20000099ff567230 */ /* 0x000fe40000004100 */
        /* <DEDUP_REMOVED lines=11> */
[----:B------:R-:W-:-:S03]  /*5810*/  HADD2.F32 R126, -RZ, R163.H0_H0 ;  /* 0x200000a3ff7e7230 */ /* 0x000fc60000004100 */
[----:B------:R-:W-:-:S04]  /*5820*/  FFMA.FTZ R121, R121, R122, R125 ;  /* 0x0000007a79797223 */ /* 0x000fc8000001007d */
[----:B------:R-:W-:Y:S01]  /*5830*/  FFMA.FTZ R45, R120, R121, R124 ;  /* 0x00000079782d7223 */ /* 0x000fe2000001007c */
[----:B------:R-:W-:Y:S02]  /*5840*/  HADD2.F32 R120, -RZ, R159.H0_H0 ;  /* 0x2000009fff787230 */ /* 0x000fe40000004100 */
[----:B------:R-:W-:Y:S01]  /*5850*/  HADD2.F32 R124, -RZ, R161.H0_H0 ;  /* 0x200000a1ff7c7230 */ /* 0x000fe20000004100 */
[----:B------:R-:W-:-:S04]  /*5860*/  FFMA.FTZ R118, R118, R45, R123 ;  /* 0x0000002d76767223 */ /* 0x000fc8000001007b */
[----:B------:R-:W-:-:S04]  /*5870*/  FFMA.FTZ R117, R117, R118, R119 ;  /* 0x0000007675757223 */ /* 0x000fc80000010077 */
[----:B------:R-:W-:Y:S01]  /*5880*/  FFMA.FTZ R115, R115, R117, R116 ;  /* 0x0000007573737223 */ /* 0x000fe20000010074 */
[----:B------:R-:W-:Y:S01]  /*5890*/  HADD2.F32 R116, -RZ, R157.H0_H0 ;  /* 0x2000009dff747230 */ /* 0x000fe20000004100 */
[----:B------:R-:W-:Y:S05]  /*58a0*/  @P1 BRA `(.L_x_2800) ;  /* 0x0000015000001947 */ /* 0x000fea0003800000 */
[----:B------:R-:W0:Y:S01]  /*58b0*/  S2UR UR13, SR_CTAID.X ;  /* 0x00000000000d79c3 */ /* 0x000e220000002500 */
[----:B------:R-:W-:Y:S01]  /*58c0*/  ULDC UR14, c[0x0][0x16c] ;  /* 0x00005b00000e7ab9 */ /* 0x000fe20000000800 */
[----:B------:R1:W-:Y:S01]  /*58d0*/  STS.64 [UR18+0x10d0], R40 ;  /* 0x0010d028ff007988 */ /* 0x0003e20008000a12 */
[----:B------:R-:W-:-:S05]  /*58e0*/  ULDC.64 UR22, c[0x0][0x260] ;  /* 0x0000980000167ab9 */ /* 0x000fca0000000a00 */
        /* <DEDUP_REMOVED lines=14> */
[----:B------:R-:W-:-:S04]  /*59d0*/  IMAD.U32 R42, RZ, RZ, UR12 ;  /* 0x0000000cff2a7e24 */ /* 0x000fc8000f8e00ff */
[----:B------:R-:W-:-:S05]  /*59e0*/  MOV R43, UR13 ;  /* 0x0000000d002b7c02 */ /* 0x000fca0008000f00 */
[----:B------:R1:W-:Y:S02]  /*59f0*/  STG.E.64 [R42.64], R40 ;  /* 0x000000282a007986 */ /* 0x0003e4000c101b10 */
.L_x_2800:
[----:B------:R-:W-:Y:S05]  /*5a00*/  BSYNC B0 ;  /* 0x0000000000007941 */ /* 0x000fea0003800000 */
.L_x_2799:
[----:B------:R-:W-:Y:S01]  /*5a10*/  UIADD3 UR7, UR7, 0x1, URZ ;  /* 0x0000000107077890 */ /* 0x000fe2000fffe03f */
[-C--:B-----5:R-:W-:Y:S01]  /*5a20*/  FMUL.FTZ R44, R44, R147.reuse ;  /* 0x000000932c2c7220 */ /* 0x0a0fe20000410000 */
[----:B------:R-:W-:Y:S01]  /*5a30*/  ULDC UR12, c[0x0][0x16c] ;  /* 0x00005b00000c7ab9 */ /* 0x000fe20000000800 */
[-C--:B------:R-:W-:Y:S01]  /*5a40*/  FMUL.FTZ R148, R148, R147.reuse ;  /* 0x0000009394947220 */ /* 0x080fe20000410000 */
[----:B------:R-:W-:Y:S01]  /*5a50*/  UISETP.GE.AND UP0, UPT, UR7, UR12, UPT ;  /* 0x0000000c0700728c */ /* 0x000fe2000bf06270 */
[-C--:B------:R-:W-:Y:S02]  /*5a60*/  FMUL.FTZ R46, R46, R147.reuse ;  /* 0x000000932e2e7220 */ /* 0x080fe40000410000 */
[-C--:B------:R-:W-:Y:S02]  /*5a70*/  FMUL.FTZ R150, R150, R147.reuse ;  /* 0x0000009396967220 */ /* 0x080fe40000410000 */
[-C--:B------:R-:W-:Y:S01]  /*5a80*/  FMUL.FTZ R86, R86, R147.reuse ;  /* 0x0000009356567220 */ /* 0x080fe20000410000 */
[----:B------:R-:W-:Y:S01]  /*5a90*/  PLOP3.LUT P1, PT, PT, PT, UP0, 0x80, 0x0 ;  /* 0x000000000000781c */ /* 0x000fe20003f2f008 */
[----:B------:R-:W-:-:S02]  /*5aa0*/  FMUL.FTZ R152, R152, R147 ;  /* 0x0000009398987220 */ /* 0x000fc40000410000 */
[-C--:B------:R-:W-:Y:S02]  /*5ab0*/  FMUL.FTZ R88, R88, R147.reuse ;  /* 0x0000009358587220 */ /* 0x080fe40000410000 */
[-C--:B------:R-:W-:Y:S02]  /*5ac0*/  FMUL.FTZ R154, R154, R147.reuse ;  /* 0x000000939a9a7220 */ /* 0x080fe40000410000 */
[-C--:B------:R-:W-:Y:S02]  /*5ad0*/  FMUL.FTZ R116, R116, R147.reuse ;  /* 0x0000009374747220 */ /* 0x080fe40000410000 */
[-C--:B------:R-:W-:Y:S02]  /*5ae0*/  FMUL.FTZ R156, R156, R147.reuse ;  /* 0x000000939c9c7220 */ /* 0x080fe40000410000 */
[-C--:B-1----:R-:W-:Y:S02]  /*5af0*/  FMUL.FTZ R41, R120, R147.reuse ;  /* 0x0000009378297220 */ /* 0x082fe40000410000 */
[----:B------:R-:W-:-:S02]  /*5b00*/  FMUL.FTZ R158, R158, R147 ;  /* 0x000000939e9e7220 */ /* 0x000fc40000410000 */
[-C--:B------:R-:W-:Y:S02]  /*5b10*/  FMUL.FTZ R124, R124, R147.reuse ;  /* 0x000000937c7c7220 */ /* 0x080fe40000410000 */
[-C--:B------:R-:W-:Y:S02]  /*5b20*/  FMUL.FTZ R160, R160, R147.reuse ;  /* 0x00000093a0a07220 */ /* 0x080fe40000410000 */
[-C--:B------:R-:W-:Y:S02]  /*5b30*/  FMUL.FTZ R126, R126, R147.reuse ;  /* 0x000000937e7e7220 */ /* 0x080fe40000410000 */
[----:B------:R-:W-:Y:S02]  /*5b40*/  FMUL.FTZ R162, R162, R147 ;  /* 0x00000093a2a27220 */ /* 0x000fe40000410000 */
[----:B------:R-:W-:Y:S02]  /*5b50*/  FFMA.FTZ R16, R145, R44, R16 ;  /* 0x0000002c91107223 */ /* 0x000fe40000010010 */
[----:B------:R-:W-:-:S02]  /*5b60*/  FFMA.FTZ R15, R144, R148, R15 ;  /* 0x00000094900f7223 */ /* 0x000fc4000001000f */
[----:B------:R-:W-:Y:S02]  /*5b70*/  FFMA.FTZ R14, R141, R46, R14 ;  /* 0x0000002e8d0e7223 */ /* 0x000fe4000001000e */
[----:B------:R-:W-:Y:S02]  /*5b80*/  FFMA.FTZ R13, R140, R150, R13 ;  /* 0x000000968c0d7223 */ /* 0x000fe4000001000d */
[----:B------:R-:W-:Y:S02]  /*5b90*/  FFMA.FTZ R12, R137, R86, R12 ;  /* 0x00000056890c7223 */ /* 0x000fe4000001000c */
[----:B------:R-:W-:Y:S02]  /*5ba0*/  FFMA.FTZ R11, R136, R152, R11 ;  /* 0x00000098880b7223 */ /* 0x000fe4000001000b */
        /* <DEDUP_REMOVED lines=9> */
[----:B------:R-:W-:Y:S01]  /*5c40*/  FFMA.FTZ R0, R115, R162, R0 ;  /* 0x000000a273007223 */ /* 0x000fe20000010000 */
[----:B------:R-:W-:Y:S01]  /*5c50*/  @P1 CALL.REL.NOINC `(.L_x_2796) ;  /* 0x0000001000001944 */ /* 0x000fe20003c00000 */
[----:B------:R-:W-:Y:S05]  /*5c60*/  BRA `(.L_x_2801) ;  /* 0xffffe4d000007947 */ /* 0x000fea000383ffff */
.L_x_2796:
[----:B------:R-:W-:Y:S01]  /*5c70*/  BAR.SYNC.DEFER_BLOCKING 0x0 ;  /* 0x0000000000007b1d */ /* 0x000fe20000010000 */
[----:B------:R-:W-:Y:S02]  /*5c80*/  F2FP.PACK_AB R15, R15, R16 ;  /* 0x000000100f0f723e */ /* 0x000fe400000000ff */
[----:B------:R-:W-:Y:S02]  /*5c90*/  F2FP.PACK_AB R13, R13, R14 ;  /* 0x0000000e0d0d723e */ /* 0x000fe400000000ff */
[----:B------:R-:W-:Y:S01]  /*5ca0*/  PRMT R14, R15, 0x7632, R14 ;  /* 0x000076320f0e7816 */ /* 0x000fe2000000000e */
[----:B------:R-:W-:Y:S01]  /*5cb0*/  ULDC UR7, c[0x0][0x200] ;  /* 0x0000800000077ab9 */ /* 0x000fe20000000800 */
[----:B------:R-:W-:Y:S01]  /*5cc0*/  F2FP.PACK_AB R11, R11, R12 ;  /* 0x0000000c0b0b723e */ /* 0x000fe200000000ff */
[----:B------:R-:W-:Y:S01]  /*5cd0*/  UIMAD UR7, UR20, UR7, URZ ;  /* 0x00000007140772a4 */ /* 0x000fe2000f8e023f */
[----:B------:R-:W-:Y:S01]  /*5ce0*/  PRMT R12, R13, 0x7632, R12 ;  /* 0x000076320d0c7816 */ /* 0x000fe2000000000c */
[----:B------:R-:W-:Y:S01]  /*5cf0*/  BSSY B0, `(.L_x_2802) ;  /* 0x0000048000007945 */ /* 0x000fe20003800000 */
[----:B------:R-:W-:-:S02]  /*5d00*/  F2FP.PACK_AB R9, R9, R10 ;  /* 0x0000000a0909723e */ /* 0x000fc400000000ff */
[----:B------:R-:W-:Y:S02]  /*5d10*/  PRMT R10, R11, 0x7632, R10 ;  /* 0x000076320b0a7816 */ /* 0x000fe4000000000a */
[----:B------:R-:W-:Y:S02]  /*5d20*/  F2FP.PACK_AB R7, R7, R8 ;  /* 0x000000080707723e */ /* 0x000fe400000000ff */
[----:B------:R-:W-:Y:S02]  /*5d30*/  PRMT R8, R9, 0x7632, R8 ;  /* 0x0000763209087816 */ /* 0x000fe40000000008 */
[----:B------:R-:W-:Y:S02]  /*5d40*/  F2FP.PACK_AB R5, R5, R6 ;  /* 0x000000060505723e */ /* 0x000fe400000000ff */
[----:B------:R-:W-:Y:S02]  /*5d50*/  PRMT R6, R7, 0x7632, R6 ;  /* 0x0000763207067816 */ /* 0x000fe40000000006 */
[----:B------:R-:W-:Y:S01]  /*5d60*/  F2FP.PACK_AB R3, R3, R4 ;  /* 0x000000040303723e */ /* 0x000fe200000000ff */
[----:B------:R-:W-:Y:S01]  /*5d70*/  STS.U16 [R72], R15 ;  /* 0x0000000f48007388 */ /* 0x000fe20000000400 */
[----:B------:R-:W-:-:S02]  /*5d80*/  F2FP.PACK_AB R0, R0, R2 ;  /* 0x000000020000723e */ /* 0x000fc400000000ff */
[----:B------:R-:W-:Y:S01]  /*5d90*/  ISETP.NE.AND P0, PT, R114, RZ, PT ;  /* 0x000000ff7200720c */ /* 0x000fe20003f05270 */
[----:B------:R-:W-:Y:S01]  /*5da0*/  STS.U16 [R71+0x2], R14 ;  /* 0x0000020e47007388 */ /* 0x000fe20000000400 */
[----:B------:R-:W-:Y:S02]  /*5db0*/  PRMT R4, R5, 0x7632, R4 ;  /* 0x0000763205047816 */ /* 0x000fe40000000004 */
[----:B------:R-:W-:Y:S01]  /*5dc0*/  PRMT R2, R3, 0x7632, R2 ;  /* 0x0000763203027816 */ /* 0x000fe20000000002 */
[----:B------:R-:W-:Y:S01]  /*5dd0*/  STS.U16 [R70+0x4], R13 ;  /* 0x0000040d46007388 */ /* 0x000fe20000000400 */
[----:B------:R-:W-:-:S03]  /*5de0*/  PRMT R29, R0, 0x7610, R29 ;  /* 0x00007610001d7816 */ /* 0x000fc6000000001d */
        /* <DEDUP_REMOVED lines=8> */
[----:B0-----:R-:W-:Y:S01]  /*5e70*/  PRMT R7, R0, 0x7632, R7 ;  /* 0x0000763200077816 */ /* 0x001fe20000000007 */
[----:B------:R-:W-:-:S02]  /*5e80*/  IMAD.U32 R0, RZ, RZ, UR15 ;  /* 0x0000000fff007e24 */ /* 0x000fc4000f8e00ff */
[----:B------:R-:W-:Y:S04]  /*5e90*/  STS.U16 [R61+0x16], R4 ;  /* 0x000016043d007388 */ /* 0x000fe80000000400 */
[----:B------:R-:W-:Y:S04]  /*5ea0*/  STS.U16 [R60+0x18], R3 ;  /* 0x000018033c007388 */ /* 0x000fe80000000400 */
[----:B------:R0:W-:Y:S04]  /*5eb0*/  STS.U16 [R59+0x1a], R2 ;  /* 0x00001a023b007388 */ /* 0x0001e80000000400 */
[----:B------:R-:W-:Y:S04]  /*5ec0*/  STS.U16 [R58+0x1c], R29 ;  /* 0x00001c1d3a007388 */ /* 0x000fe80000000400 */
[----:B------:R1:W-:Y:S01]  /*5ed0*/  STS.U16 [R57+0x1e], R7 ;  /* 0x00001e0739007388 */ /* 0x0003e20000000400 */
[----:B------:R-:W-:-:S06]  /*5ee0*/  NOP ;  /* 0x0000000000007918 */ /* 0x000fcc0000000000 */
[----:B------:R-:W-:Y:S01]  /*5ef0*/  LDS.U16 R9, [R94] ;  /* 0x000000005e097984 */ /* 0x000fe20000000400 */
[C---:B0-----:R-:W-:Y:S01]  /*5f00*/  IMAD.WIDE.U32 R2, R112.reuse, c[0x0][0x200], RZ ;  /* 0x0000800070027a25 */ /* 0x041fe200078e00ff */
[----:B-1----:R-:W-:Y:S02]  /*5f10*/  MOV R7, UR7 ;  /* 0x0000000700077c02 */ /* 0x002fe40008000f00 */
[----:B------:R-:W-:Y:S04]  /*5f20*/  LDS.U16 R93, [R93+0x40] ;  /* 0x000040005d5d7984 */ /* 0x000fe80000000400 */
[----:B------:R-:W-:Y:S01]  /*5f30*/  LDS.U16 R11, [R92+0x80] ;  /* 0x000080005c0b7984 */ /* 0x000fe20000000400 */
[----:B------:R-:W-:-:S03]  /*5f40*/  IMAD R7, R112, c[0x0][0x204], R7 ;  /* 0x0000810070077a24 */ /* 0x000fc600078e0207 */
[----:B------:R-:W-:Y:S01]  /*5f50*/  LDS.U16 R91, [R91+0xc0] ;  /* 0x0000c0005b5b7984 */ /* 0x000fe20000000400 */
[----:B------:R-:W-:-:S03]  /*5f60*/  IMAD.IADD R27, R3, 0x1, R7 ;  /* 0x00000001031b7824 */ /* 0x000fc600078e0207 */
        /* <DEDUP_REMOVED lines=23> */
[----:B------:R-:W-:-:S04]  /*60e0*/  IMAD.WIDE.U32 R4, R112, c[0x0][0x200], R4 ;  /* 0x0000800070047a25 */ /* 0x000fc800078e0004 */
[----:B------:R-:W-:Y:S01]  /*60f0*/  IMAD.U32 R0, RZ, RZ, UR7 ;  /* 0x00000007ff007e24 */ /* 0x000fe2000f8e00ff */
[----:B------:R-:W-:-:S03]  /*6100*/  IADD3 R5, R7, R5, RZ ;  /* 0x0000000507057210 */ /* 0x000fc60007ffe0ff */
[C---:B------:R-:W-:Y:S02]  /*6110*/  IMAD R7, R113.reuse, c[0x0][0x20c], R0 ;  /* 0x0000830071077a24 */ /* 0x040fe400078e0200 */
[----:B------:R-:W-:-:S04]  /*6120*/  IMAD.WIDE.U32 R4, R113, c[0x0][0x208], R4 ;  /* 0x0000820071047a25 */ /* 0x000fc800078e0004 */
[----:B------:R-:W-:Y:S01]  /*6130*/  IMAD.IADD R5, R5, 0x1, R7 ;  /* 0x0000000105057824 */ /* 0x000fe200078e0207 */
[----:B------:R-:W-:-:S04]  /*6140*/  LEA R6, P0, R4, c[0x0][0x258], 0x1 ;  /* 0x0000960004067a11 */ /* 0x000fc800078008ff */
[----:B------:R-:W-:-:S05]  /*6150*/  LEA.HI.X R7, R4, c[0x0][0x25c], R5, 0x1, P0 ;  /* 0x0000970004077a11 */ /* 0x000fca00000f0c05 */
[----:B------:R0:W-:Y:S04]  /*6160*/  STG.E.U16 [R6.64], R9 ;  /* 0x0000000906007986 */ /* 0x0001e8000c101510 */
.L_x_2803:
[----:B------:R-:W-:Y:S05]  /*6170*/  BSYNC B0 ;  /* 0x0000000000007941 */ /* 0x000fea0003800000 */
.L_x_2802:
[----:B------:R-:W-:Y:S01]  /*6180*/  ULDC UR7, c[0x0][0x208] ;  /* 0x0000820000077ab9 */ /* 0x000fe20000000800 */
[----:B------:R-:W-:Y:S01]  /*6190*/  MOV R4, R2 ;  /* 0x0000000200047202 */ /* 0x000fe20000000f00 */
[----:B------:R-:W-:Y:S01]  /*61a0*/  UIMAD UR7, UR19, UR7, URZ ;  /* 0x00000007130772a4 */ /* 0x000fe2000f8e023f */
[----:B------:R-:W-:Y:S01]  /*61b0*/  IMAD.MOV.U32 R5, RZ, RZ, R27 ;  /* 0x000000ffff057224 */ /* 0x000fe200078e001b */
[----:B------:R-:W-:Y:S01]  /*61c0*/  HFMA2.MMA R3, -RZ, RZ, 0, 1.1920928955078125e-07 ;  /* 0x00000002ff037435 */ /* 0x000fe200000001ff */
[----:B------:R-:W-:Y:S01]  /*61d0*/  USHF.L.U32 UR12, UR4, 0xb, URZ ;  /* 0x0000000b040c7899 */ /* 0x000fe2000800063f */
[----:B0-----:R-:W-:Y:S01]  /*61e0*/  LOP3.LUT R6, R110, 0x20, R111, 0xfe, !PT ;  /* 0x000000206e067812 */ /* 0x001fe200078efe6f */
[----:B------:R-:W-:Y:S01]  /*61f0*/  IMAD.WIDE.U32 R4, R113, c[0x0][0x208], R4 ;  /* 0x0000820071047a25 */ /* 0x000fe200078e0004 */
[-C--:B------:R-:W-:Y:S01]  /*6200*/  ISETP.GE.AND P3, PT, R107, R25.reuse, PT ;  /* 0x000000196b00720c */ /* 0x080fe20003f66270 */
[----:B------:R-:W-:Y:S01]  /*6210*/  UIADD3 UR4, UR4, 0x1, URZ ;  /* 0x0000000104047890 */ /* 0x000fe2000fffe03f */
[----:B------:R-:W-:Y:S01]  /*6220*/  ISETP.GE.AND P2, PT, R6, R25, PT ;  /* 0x000000190600720c */ /* 0x000fe20003f46270 */
[----:B------:R-:W-:Y:S01]  /*6230*/  IMAD.U32 R0, RZ, RZ, UR7 ;  /* 0x00000007ff007e24 */ /* 0x000fe2000f8e00ff */
[----:B------:R-:W-:Y:S01]  /*6240*/  USHF.R.S32.HI UR7, URZ, 0x1f, UR12 ;  /* 0x0000001f3f077899 */ /* 0x000fe2000801140c */
[----:B------:R-:W-:Y:S01]  /*6250*/  IADD3 R7, P0, R4, UR12, RZ ;  /* 0x0000000c04077c10 */ /* 0x000fe2000ff1e0ff */
[----:B------:R-:W-:Y:S01]  /*6260*/  IMAD.WIDE R2, R84, R3, c[0x0][0x258] ;  /* 0x0000960054027625 */ /* 0x000fe200078e0203 */
[-C--:B------:R-:W-:Y:S01]  /*6270*/  ISETP.GE.AND P4, PT, R106, R25.reuse, PT ;  /* 0x000000196a00720c */ /* 0x080fe20003f86270 */
[----:B------:R-:W-:Y:S01]  /*6280*/  UIADD3 UR9, UP1, UR9, 0x1000, URZ ;  /* 0x0000100009097890 */ /* 0x000fe2000ff3e03f */
[-C--:B------:R-:W-:Y:S01]  /*6290*/  ISETP.GE.AND P5, PT, R105, R25.reuse, PT ;  /* 0x000000196900720c */ /* 0x080fe20003fa6270 */
[----:B------:R-:W-:Y:S01]  /*62a0*/  IMAD R4, R113, c[0x0][0x20c], R0 ;  /* 0x0000830071047a24 */ /* 0x000fe200078e0200 */
[C---:B------:R-:W-:Y:S01]  /*62b0*/  LEA R2, P1, R7.reuse, R2, 0x1 ;  /* 0x0000000207027211 */ /* 0x040fe200078208ff */
[----:B------:R-:W-:Y:S01]  /*62c0*/  UIADD3 UR8, UP2, UR8, 0x1000, URZ ;  /* 0x0000100008087890 */ /* 0x000fe2000ff5e03f */
[-C--:B------:R-:W-:Y:S01]  /*62d0*/  ISETP.GE.AND P6, PT, R104, R25.reuse, PT ;  /* 0x000000196800720c */ /* 0x080fe20003fc6270 */
[----:B------:R-:W-:Y:S01]  /*62e0*/  UIADD3.X UR11, URZ, UR11, URZ, UP1, !UPT ;  /* 0x0000000b3f0b7290 */ /* 0x000fe20008ffe43f */
[----:B------:R-:W-:Y:S01]  /*62f0*/  IADD3.X R4, R4, UR7, R5, P0, !PT ;  /* 0x0000000704047c10 */ /* 0x000fe200087fe405 */
[----:B------:R-:W-:Y:S01]  /*6300*/  ULDC UR7, c[0x0][0x174] ;  /* 0x00005d0000077ab9 */ /* 0x000fe20000000800 */
[----:B------:R-:W-:Y:S01]  /*6310*/  ISETP.GE.AND P0, PT, R164, R25, PT ;  /* 0x00000019a400720c */ /* 0x000fe20003f06270 */
[----:B------:R-:W-:Y:S01]  /*6320*/  UISETP.GE.AND UP0, UPT, UR4, UR7, UPT ;  /* 0x000000070400728c */ /* 0x000fe2000bf06270 */
        /* <DEDUP_REMOVED lines=25> */
[----:B------:R-:W-:-:S09]  /*64c0*/  PLOP3.LUT P1, PT, PT, PT, UP0, 0x80, 0x0 ;  /* 0x000000000000781c */ /* 0x000fd20003f2f008 */
[----:B------:R0:W-:Y:S01]  /*64d0*/  @!P0 STG.E.U16 [R2.64+0x240], R79 ;  /* 0x0002404f02008986 */ /* 0x0001e2000c101510 */
[----:B------:R-:W-:-:S04]  /*64e0*/  IADD3 R96, P0, R96, 0x1000, RZ ;  /* 0x0000100060607810 */ /* 0x000fc80007f1e0ff */
[----:B------:R-:W-:Y:S01]  /*64f0*/  IADD3.X R95, RZ, R95, RZ, P0, !PT ;  /* 0x0000005fff5f7210 */ /* 0x000fe200007fe4ff */
[----:B------:R-:W-:Y:S01]  /*6500*/  @P1 CALL.REL.NOINC `(.L_x_2804) ;  /* 0x0000001000001944 */ /* 0x000fe20003c00000 */
[----:B------:R-:W-:Y:S05]  /*6510*/  BRA `(.L_x_2805) ;  /* 0xffffa2c000007947 */ /* 0x000fea000383ffff */
.L_x_2804:
[----:B------:R-:W-:Y:S05]  /*6520*/  EXIT ;  /* 0x000000000000794d */ /* 0x000fea0003800000 */
.L_x_2806:
        /* <DEDUP_REMOVED lines=13> */
.L_x_5402:


//--------------------- .text._Z25selective_scan_fwd_kernelI32Selective_Scan_fwd_kernel_traitsILi128ELi16ELi1ELb0ELb0ELb1ELb1EN3c104HalfEfEEv13SSMParamsBase --------------------------
	.section	.text._Z25selective_scan_fwd_kernelI32Selective_Scan_fwd_kernel_traitsILi128ELi16ELi1ELb0ELb0ELb1ELb1EN3c104HalfEfEEv13SSMParamsBase,"ax",@progbits
	.sectioninfo	@"SHI_REGISTERS=168"
	.align	128
        .global         _Z25selective_scan_fwd_kernelI32Selective_Scan_fwd_kernel_traitsILi128ELi16ELi1ELb0ELb0ELb1ELb1EN3c104HalfEfEEv13SSMParamsBase
        .type           _Z25selective_scan_fwd_kernelI32Selective_Scan_fwd_kernel_traitsILi128ELi16ELi1ELb0ELb0ELb1ELb1EN3c104HalfEfEEv13SSMParamsBase,@function
        .size           _Z25selective_scan_fwd_kernelI32Selective_Scan_fwd_kernel_traitsILi128ELi16ELi1ELb0ELb0ELb1ELb1EN3c104HalfEfEEv13SSMParamsBase,(.L_x_5403 - _Z25selective_scan_fwd_kernelI32Selective_Scan_fwd_kernel_traitsILi128ELi16ELi1ELb0ELb0ELb1ELb1EN3c104HalfEfEEv13SSMParamsBase)
        .other          _Z25selective_scan_fwd_kernelI32Selective_Scan_fwd_kernel_traitsILi128ELi16ELi1ELb0ELb0ELb1ELb1EN3c104HalfEfEEv13SSMParamsBase,@"STO_CUDA_ENTRY STV_DEFAULT"
_Z25selective_scan_fwd_kernelI32Selective_Scan_fwd_kernel_traitsILi128ELi16ELi1ELb0ELb0ELb1ELb1EN3c104HalfEfEEv13SSMParamsBase:
.text._Z25selective_scan_fwd_kernelI32Selective_Scan_fwd_kernel_traitsILi128ELi16ELi1ELb0ELb0ELb1ELb1EN3c104HalfEfEEv13SSMParamsBase:
        /* <DEDUP_REMOVED lines=126> */
.L_x_2850:
[----:B------:R-:W-:Y:S01]  /*07e0*/  BAR.SYNC.DEFER_BLOCKING 0x0 ;  /* 0x0000000000007b1d */ /* 0x000fe20000010000 */
[C---:B------:R-:W-:Y:S01]  /*07f0*/  IMAD.SHL.U32 R20, R84.reuse, 0x2, RZ ;  /* 0x0000000254147824 */ /* 0x040fe200078e00ff */
[----:B------:R-:W-:Y:S02]  /*0800*/  SHF.L.U64.HI R22, R84, 0x1, R85 ;  /* 0x0000000154167819 */ /* 0x000fe40000010255 */
[----:B------:R-:W-:Y:S02]  /*0810*/  LOP3.LUT R24, R110, 0x40, R111, 0xfe, !PT ;  /* 0x000000406e187812 */ /* 0x000fe400078efe6f */
[----:B------:R-:W-:Y:S01]  /*0820*/  UMOV UR7, 0xfffff800 ;  /* 0xfffff80000077882 */ /* 0x000fe20000000000 */
[----:B-1----:R-:W-:Y:S01]  /*0830*/  IADD3 R2, P3, R20, UR8, RZ ;  /* 0x0000000814027c10 */ /* 0x002fe2000ff7e0ff */
[----:B------:R-:W-:Y:S01]  /*0840*/  ULDC UR15, c[0x0][0x168] ;  /* 0x00005a00000f7ab9 */ /* 0x000fe20000000800 */
[----:B------:R-:W-:Y:S01]  /*0850*/  PRMT R5, RZ, 0x7610, R5 ;  /* 0x00007610ff057816 */ /* 0x000fe20000000005 */
[----:B------:R-:W-:Y:S01]  /*0860*/  UIMAD UR15, UR6, UR7, UR15 ;  /* 0x00000007060f72a4 */ /* 0x000fe2000f8e020f */
[----:B------:R-:W-:-:S02]  /*0870*/  IADD3.X R3, R22, UR10, RZ, P3, !PT ;  /* 0x0000000a16037c10 */ /* 0x000fc40009ffe4ff */
[----:B------:R-:W-:Y:S02]  /*0880*/  PRMT R0, RZ, 0x7610, R0 ;  /* 0x00007610ff007816 */ /* 0x000fe40000000000 */
[----:B0-----:R-:W-:Y:S02]  /*0890*/  PRMT R7, RZ, 0x7610, R7 ;  /* 0x00007610ff077816 */ /* 0x001fe40000000007 */
        /* <DEDUP_REMOVED lines=316> */
.L_x_2808:
[----:B------:R-:W-:Y:S05]  /*1c60*/  BSYNC B0 ;  /* 0x0000000000007941 */ /* 0x000fea0003800000 */
.L_x_2807:
        /* <DEDUP_REMOVED lines=36> */
.L_x_2810:
[----:B------:R-:W-:Y:S05]  /*1eb0*/  BSYNC B0 ;  /* 0x0000000000007941 */ /* 0x000fea0003800000 */
.L_x_2809:
        /* <DEDUP_REMOVED lines=38> */
.L_x_2812:
[----:B------:R-:W-:Y:S05]  /*2120*/  BSYNC B0 ;  /* 0x0000000000007941 */ /* 0x000fea0003800000 */
.L_x_2811:
        /* <DEDUP_REMOVED lines=36> */
.L_x_2814:
[----:B------:R-:W-:Y:S05]  /*2370*/  BSYNC B0 ;  /* 0x0000000000007941 */ /* 0x000fea0003800000 */
.L_x_2813:
        /* <DEDUP_REMOVED lines=38> */
.L_x_2816:
[----:B------:R-:W-:Y:S05]  /*25e0*/  BSYNC B0 ;  /* 0x0000000000007941 */ /* 0x000fea0003800000 */
.L_x_2815:
        /* <DEDUP_REMOVED lines=36> */
.L_x_2818:
[----:B------:R-:W-:Y:S05]  /*2830*/  BSYNC B0 ;  /* 0x0000000000007941 */ /* 0x000fea0003800000 */
.L_x_2817:
        /* <DEDUP_REMOVED lines=38> */
.L_x_2820:
[----:B------:R-:W-:Y:S05]  /*2aa0*/  BSYNC B0 ;  /* 0x0000000000007941 */ /* 0x000fea0003800000 */
.L_x_2819:
        /* <DEDUP_REMOVED lines=37> */
.L_x_2822:
[----:B------:R-:W-:Y:S05]  /*2d00*/  BSYNC B0 ;  /* 0x0000000000007941 */ /* 0x000fea0003800000 */
.L_x_2821:
        /* <DEDUP_REMOVED lines=42> */
.L_x_2824:
[----:B------:R-:W-:Y:S05]  /*2fb0*/  BSYNC B0 ;  /* 0x0000000000007941 */ /* 0x000fea0003800000 */
.L_x_2823:
        /* <DEDUP_REMOVED lines=40> */
.L_x_2826:
[----:B------:R-:W-:Y:S05]  /*3240*/  BSYNC B0 ;  /* 0x0000000000007941 */ /* 0x000fea0003800000 */
.L_x_2825:
        /* <DEDUP_REMOVED lines=46> */
.L_x_2828:
[----:B------:R-:W-:Y:S05]  /*3530*/  BSYNC B0 ;  /* 0x0000000000007941 */ /* 0x000fea0003800000 */
.L_x_2827:
        /* <DEDUP_REMOVED lines=33> */
.L_x_2830:
[----:B------:R-:W-:Y:S05]  /*3750*/  BSYNC B0 ;  /* 0x0000000000007941 */ /* 0x000fea0003800000 */
.L_x_2829:
        /* <DEDUP_REMOVED lines=33> */
.L_x_2832:
[----:B------:R-:W-:Y:S05]  /*3970*/  BSYNC B0 ;  /* 0x0000000000007941 */ /* 0x000fea0003800000 */
.L_x_2831:
        /* <DEDUP_REMOVED lines=33> */
.L_x_2834:
[----:B------:R-:W-:Y:S05]  /*3b90*/  BSYNC B0 ;  /* 0x0000000000007941 */ /* 0x000fea0003800000 */
.L_x_2833:
        /* <DEDUP_REMOVED lines=33> */
.L_x_2836:
[----:B------:R-:W-:Y:S05]  /*3db0*/  BSYNC B0 ;  /* 0x0000000000007941 */ /* 0x000fea0003800000 */
.L_x_2835:
        /* <DEDUP_REMOVED lines=33> */
.L_x_2838:
[----:B------:R-:W-:Y:S05]  /*3fd0*/  BSYNC B0 ;  /* 0x0000000000007941 */ /* 0x000fea0003800000 */
.L_x_2837:
        /* <DEDUP_REMOVED lines=22> */
.L_x_2844:
        /* <DEDUP_REMOVED lines=39> */
[----:B------:R-:W-:Y:S02]  /*43b0*/  IMAD.U32 R41, RZ, RZ, UR7 ;  /* 0x00000007ff297e24 */ /* 0x000fe4000f8e00ff */
        /* <DEDUP_REMOVED lines=40> */
[----:B0-----:R-:W-:Y:S01]  /*4640*/  SHF.L.U32 R40, R114, 0x4, RZ ;  /* 0x0000000472287819 */ /* 0x001fe200000006ff */
[----:B------:R-:W-:Y:S01]  /*4650*/  FMUL.FTZ R142, R32, R54 ;  /* 0x00000036208e7220 */ /* 0x000fe20000410000 */
[----:B------:R-:W-:Y:S01]  /*4660*/  ULDC UR13, c[0x0][0x198] ;  /* 0x00006600000d7ab9 */ /* 0x000fe20000000800 */
[----:B------:R-:W-:Y:S01]  /*4670*/  FMUL.FTZ R136, R28, R51 ;  /* 0x000000331c887220 */ /* 0x000fe20000410000 */
[C---:B------:R-:W-:Y:S01]  /*4680*/  IADD3 R115, R40.reuse, 0x1, RZ ;  /* 0x0000000128737810 */ /* 0x040fe20007ffe0ff */
[----:B------:R-:W-:Y:S01]  /*4690*/  FMUL.FTZ R134, R27, R50 ;  /* 0x000000321b867220 */ /* 0x000fe20000410000 */
[----:B------:R-:W-:Y:S01]  /*46a0*/  ISETP.GE.U32.AND P2, PT, R40, UR15, PT ;  /* 0x0000000f28007c0c */ /* 0x000fe2000bf46070 */
[----:B------:R-:W-:Y:S01]  /*46b0*/  FMUL.FTZ R140, R31, R53 ;  /* 0x000000351f8c7220 */ /* 0x000fe20000410000 */
[----:B------:R-:W-:Y:S01]  /*46c0*/  ISETP.GE.U32.AND P3, PT, R115, UR15, PT ;  /* 0x0000000f73007c0c */ /* 0x000fe2000bf66070 */
[----:B------:R-:W-:Y:S01]  /*46d0*/  FMUL.FTZ R132, R26, R49 ;  /* 0x000000311a847220 */ /* 0x000fe20000410000 */
[C---:B-1----:R-:W-:Y:S01]  /*46e0*/  IADD3 R43, R40.reuse, 0x3, RZ ;  /* 0x00000003282b7810 */ /* 0x042fe20007ffe0ff */
[----:B------:R-:W-:Y:S01]  /*46f0*/  FMUL.FTZ R128, R23, R39 ;  /* 0x0000002717807220 */ /* 0x000fe20000410000 */
[----:B------:R-:W-:Y:S01]  /*4700*/  IADD3 R115, R40, 0x4, RZ ;  /* 0x0000000428737810 */ /* 0x000fe20007ffe0ff */
        /* <DEDUP_REMOVED lines=9> */
[----:B------:R-:W-:Y:S01]  /*47a0*/  IADD3 R117, R40, 0x2, RZ ;  /* 0x0000000228757810 */ /* 0x000fe20007ffe0ff */
[----:B------:R-:W-:Y:S01]  /*47b0*/  FMUL.FTZ R123, R19, R34 ;  /* 0x00000022137b7220 */ /* 0x000fe20000410000 */
[----:B------:R-:W-:Y:S01]  /*47c0*/  FSEL R144, R144, RZ, !P3 ;  /* 0x000000ff90907208 */ /* 0x000fe20005800000 */
[----:B------:R-:W-:Y:S01]  /*47d0*/  FMUL.FTZ R119, R18, R29 ;  /* 0x0000001d12777220 */ /* 0x000fe20000410000 */
[----:B------:R-:W-:Y:S01]  /*47e0*/  ISETP.GE.U32.AND P4, PT, R117, UR15, PT ;  /* 0x0000000f75007c0c */ /* 0x000fe2000bf86070 */
[----:B------:R-:W-:Y:S01]  /*47f0*/  UIMAD UR13, UR19, UR13, URZ ;  /* 0x0000000d130d72a4 */ /* 0x000fe2000f8e023f */
[----:B------:R-:W-:Y:S01]  /*4800*/  IADD3 R117, R40, 0x5, RZ ;  /* 0x0000000528757810 */ /* 0x000fe20007ffe0ff */
[----:B------:R-:W-:Y:S01]  /*4810*/  UIMAD UR12, UR12, UR22, URZ ;  /* 0x000000160c0c72a4 */ /* 0x000fe2000f8e023f */
[----:B------:R-:W-:-:S02]  /*4820*/  FSEL R142, R142, RZ, !P4 ;  /* 0x000000ff8e8e7208 */ /* 0x000fc40006000000 */
[----:B------:R-:W-:Y:S01]  /*4830*/  ISETP.GE.U32.AND P1, PT, R117, UR15, PT ;  /* 0x0000000f75007c0c */ /* 0x000fe2000bf26070 */
[----:B------:R-:W-:Y:S01]  /*4840*/  UIMAD UR12, UR7, UR23, UR12 ;  /* 0x00000017070c72a4 */ /* 0x000fe2000f8e020c */
        /* <DEDUP_REMOVED lines=64> */
[----:B------:R-:W-:Y:S01]  /*4c50*/  STS.U16 [R77+0x2c0], R88 ;  /* 0x0002c0584d007388 */ /* 0x000fe20000000400 */
[----:B------:R-:W-:Y:S01]  /*4c60*/  ISETP.GE.U32.AND P6, PT, R116, UR15, PT ;  /* 0x0000000f74007c0c */ /* 0x000fe2000bfc6070 */
[----:B------:R-:W2:Y:S01]  /*4c70*/  MUFU.EX2 R42, R42 ;  /* 0x0000002a002a7308 */ /* 0x000ea20000000800 */
        /* <DEDUP_REMOVED lines=8> */
[----:B0-----:R-:W-:Y:S01]  /*4d00*/  FSEL R127, R43, 1, !P5 ;  /* 0x3f8000002b7f7808 */ /* 0x001fe20006800000 */
[----:B------:R-:W-:Y:S01]  /*4d10*/  USHF.L.U32 UR18, UR7, 0x3, URZ ;  /* 0x0000000307127899 */ /* 0x000fe2000800063f */
[----:B------:R-:W-:Y:S01]  /*4d20*/  ISETP.GE.U32.AND P5, PT, R40, UR15, PT ;  /* 0x0000000f28007c0c */ /* 0x000fe2000bfa6070 */
[-C--:B------:R-:W-:Y:S01]  /*4d30*/  FFMA.FTZ R40, R146, R143.reuse, R144 ;  /* 0x0000008f92287223 */ /* 0x080fe20000010090 */
[----:B------:R-:W-:Y:S01]  /*4d40*/  FSEL R126, R126, RZ, !P6 ;  /* 0x000000ff7e7e7208 */ /* 0x000fe20007000000 */
[----:B------:R-:W-:Y:S01]  /*4d50*/  STS.U16 [R75+0x340], R152 ;  /* 0x000340984b007388 */ /* 0x000fe20000000400 */
[----:B------:R-:W-:Y:S01]  /*4d60*/  FSEL R124, R124, RZ, !P2 ;  /* 0x000000ff7c7c7208 */ /* 0x000fe20005000000 */
[----:B------:R-:W-:Y:S01]  /*4d70*/  FFMA.FTZ R40, R141, R40, R142 ;  /* 0x000000288d287223 */ /* 0x000fe2000001008e */
[----:B--2---:R-:W-:Y:S01]  /*4d80*/  FSEL R129, R42, 1, !P4 ;  /* 0x3f8000002a817808 */ /* 0x004fe20006000000 */
[----:B------:R-:W-:Y:S01]  /*4d90*/  FMUL.FTZ R42, R145, R143 ;  /* 0x0000008f912a7220 */ /* 0x000fe20000410000 */
[----:B------:R-:W0:Y:S01]  /*4da0*/  MUFU.EX2 R121, R121 ;  /* 0x0000007900797308 */ /* 0x000e220000000800 */
[----:B------:R-:W-:Y:S01]  /*4db0*/  FFMA.FTZ R40, R139, R40, R140 ;  /* 0x000000288b287223 */ /* 0x000fe2000001008c */
[----:B------:R-:W-:Y:S01]  /*4dc0*/  ISETP.GE.U32.AND P4, PT, R86, UR15, PT ;  /* 0x0000000f56007c0c */ /* 0x000fe2000bf86070 */
[----:B------:R-:W-:Y:S01]  /*4dd0*/  FMUL.FTZ R42, R141, R42 ;  /* 0x0000002a8d2a7220 */ /* 0x000fe20000410000 */
[----:B------:R-:W-:Y:S01]  /*4de0*/  FSEL R123, R123, RZ, !P3 ;  /* 0x000000ff7b7b7208 */ /* 0x000fe20005800000 */
[----:B------:R-:W-:Y:S01]  /*4df0*/  FFMA.FTZ R40, R137, R40, R138 ;  /* 0x0000002889287223 */ /* 0x000fe2000001008a */
[----:B-1----:R-:W-:Y:S01]  /*4e00*/  FSEL R122, R122, 1, !P6 ;  /* 0x3f8000007a7a7808 */ /* 0x002fe20007000000 */
[----:B------:R-:W-:Y:S01]  /*4e10*/  FMUL.FTZ R42, R139, R42 ;  /* 0x0000002a8b2a7220 */ /* 0x000fe20000410000 */
[----:B------:R-:W1:Y:S01]  /*4e20*/  MUFU.EX2 R120, R120 ;  /* 0x0000007800787308 */ /* 0x000e620000000800 */
[----:B------:R-:W-:Y:S01]  /*4e30*/  FFMA.FTZ R40, R135, R40, R136 ;  /* 0x0000002887287223 */ /* 0x000fe20000010088 */
[----:B------:R-:W-:Y:S01]  /*4e40*/  FSEL R119, R119, RZ, !P4 ;  /* 0x000000ff77777208 */ /* 0x000fe20006000000 */
[----:B------:R-:W-:Y:S01]  /*4e50*/  FMUL.FTZ R42, R137, R42 ;  /* 0x0000002a892a7220 */ /* 0x000fe20000410000 */
[----:B------:R-:W-:Y:S01]  /*4e60*/  FSEL R116, R116, RZ, !P5 ;  /* 0x000000ff74747208 */ /* 0x000fe20006800000 */
[----:B------:R-:W-:Y:S01]  /*4e70*/  FFMA.FTZ R40, R133, R40, R134 ;  /* 0x0000002885287223 */ /* 0x000fe20000010086 */
[----:B------:R2:W-:Y:S01]  /*4e80*/  STS.U16 [R74+0x380], R89 ;  /* 0x000380594a007388 */ /* 0x0005e20000000400 */
[----:B------:R-:W-:Y:S01]  /*4e90*/  FMUL.FTZ R42, R135, R42 ;  /* 0x0000002a872a7220 */ /* 0x000fe20000410000 */
[----:B------:R-:W3:Y:S01]  /*4ea0*/  MUFU.EX2 R118, R118 ;  /* 0x0000007600767308 */ /* 0x000ee20000000800 */
[----:B------:R-:W-:Y:S01]  /*4eb0*/  FFMA.FTZ R40, R131, R40, R132 ;  /* 0x0000002883287223 */ /* 0x000fe20000010084 */
[----:B0-----:R-:W-:Y:S01]  /*4ec0*/  FSEL R121, R121, 1, !P1 ;  /* 0x3f80000079797808 */ /* 0x001fe20004800000 */
[----:B------:R-:W-:Y:S01]  /*4ed0*/  FMUL.FTZ R42, R133, R42 ;  /* 0x0000002a852a7220 */ /* 0x000fe20000410000 */
[----:B------:R-:W-:Y:S01]  /*4ee0*/  ISETP.GE.AND P1, PT, R109, 0x1, PT ;  /* 0x000000016d00780c */ /* 0x000fe20003f26270 */
[----:B------:R-:W-:Y:S01]  /*4ef0*/  FFMA.FTZ R40, R129, R40, R130 ;  /* 0x0000002881287223 */ /* 0x000fe20000010082 */
[----:B------:R-:W-:Y:S01]  /*4f00*/  STS.U16 [R73+0x3c0], R46 ;  /* 0x0003c02e49007388 */ /* 0x000fe20000000400 */
[----:B------:R-:W-:Y:S01]  /*4f10*/  FMUL.FTZ R42, R131, R42 ;  /* 0x0000002a832a7220 */ /* 0x000fe20000410000 */
[----:B------:R-:W0:Y:S01]  /*4f20*/  MUFU.EX2 R117, R117 ;  /* 0x0000007500757308 */ /* 0x000e220000000800 */
[----:B------:R-:W-:Y:S01]  /*4f30*/  FFMA.FTZ R43, R127, R40, R128 ;  /* 0x000000287f2b7223 */ /* 0x000fe20000010080 */
[----:B-1----:R-:W-:Y:S01]  /*4f40*/  FSEL R120, R120, 1, !P2 ;  /* 0x3f80000078787808 */ /* 0x002fe20005000000 */
[----:B------:R-:W-:Y:S01]  /*4f50*/  FMUL.FTZ R42, R129, R42 ;  /* 0x0000002a812a7220 */ /* 0x000fe20000410000 */
[----:B------:R-:W-:-:S06]  /*4f60*/  NOP ;  /* 0x0000000000007918 */ /* 0x000fcc0000000000 */
[----:B------:R-:W-:Y:S01]  /*4f70*/  FMUL.FTZ R41, R127, R42 ;  /* 0x0000002a7f297220 */ /* 0x000fe20000410000 */
[----:B------:R-:W1:Y:S01]  /*4f80*/  MUFU.EX2 R115, R115 ;  /* 0x0000007300737308 */ /* 0x000e620000000800 */
[----:B------:R-:W-:Y:S01]  /*4f90*/  FFMA.FTZ R42, R122, R43, R126 ;  /* 0x0000002b7a2a7223 */ /* 0x000fe2000001007e */
[----:B---3--:R-:W-:Y:S01]  /*4fa0*/  FSEL R118, R118, 1, !P3 ;  /* 0x3f80000076767808 */ /* 0x008fe20005800000 */
[----:B------:R-:W-:Y:S01]  /*4fb0*/  FMUL.FTZ R40, R122, R41 ;  /* 0x000000297a287220 */ /* 0x000fe20000410000 */
[----:B------:R-:W-:Y:S01]  /*4fc0*/  LDS.U16 R148, [R71+0x2] ;  /* 0x0000020047947984 */ /* 0x000fe20000000400 */
[----:B------:R-:W-:Y:S01]  /*4fd0*/  FFMA.FTZ R43, R121, R42, R125 ;  /* 0x0000002a792b7223 */ /* 0x000fe2000001007d */
[----:B0-----:R-:W-:Y:S01]  /*4fe0*/  FSEL R117, R117, 1, !P4 ;  /* 0x3f80000075757808 */ /* 0x001fe20006000000 */
[----:B------:R-:W-:Y:S01]  /*4ff0*/  FMUL.FTZ R41, R121, R40 ;  /* 0x0000002879297220 */ /* 0x000fe20000410000 */
[----:B------:R-:W-:Y:S01]  /*5000*/  LDS.U16 R149, [R72] ;  /* 0x0000000048957984 */ /* 0x000fe20000000400 */
[----:B------:R-:W-:-:S02]  /*5010*/  FFMA.FTZ R43, R120, R43, R124 ;  /* 0x0000002b782b7223 */ /* 0x000fc4000001007c */
[----:B------:R-:W-:Y:S01]  /*5020*/  FMUL.FTZ R41, R120, R41 ;  /* 0x0000002978297220 */ /* 0x000fe20000410000 */
[----:B------:R-:W-:Y:S01]  /*5030*/  LDS.U16 R150, [R69+0x6] ;  /* 0x0000060045967984 */ /* 0x000fe20000000400 */
[C---:B------:R-:W-:Y:S02]  /*5040*/  FFMA.FTZ R42, R118.reuse, R43, R123 ;  /* 0x0000002b762a7223 */ /* 0x040fe4000001007b */
[----:B------:R-:W-:Y:S01]  /*5050*/  FMUL.FTZ R40, R118, R41 ;  /* 0x0000002976287220 */ /* 0x000fe20000410000 */
[----:B-1----:R-:W-:Y:S01]  /*5060*/  FSEL R115, R115, 1, !P5 ;  /* 0x3f80000073737808 */ /* 0x002fe20006800000 */
[C---:B------:R-:W-:Y:S01]  /*5070*/  FFMA.FTZ R42, R117.reuse, R42, R119 ;  /* 0x0000002a752a7223 */ /* 0x040fe20000010077 */
[----:B------:R-:W-:Y:S01]  /*5080*/  LDS.U16 R151, [R70+0x4] ;  /* 0x0000040046977984 */ /* 0x000fe20000000400 */
[----:B------:R-:W-:Y:S02]  /*5090*/  FMUL.FTZ R40, R117, R40 ;  /* 0x0000002875287220 */ /* 0x000fe40000410000 */
[C---:B------:R-:W-:Y:S01]  /*50a0*/  FFMA.FTZ R87, R115.reuse, R42, R116 ;  /* 0x0000002a73577223 */ /* 0x040fe20000010074 */
[----:B------:R-:W-:Y:S01]  /*50b0*/  LDS.U16 R152, [R67+0xa] ;  /* 0x00000a0043987984 */ /* 0x000fe20000000400 */
[----:B------:R-:W-:-:S02]  /*50c0*/  FMUL.FTZ R86, R115, R40 ;  /* 0x0000002873567220 */ /* 0x000fc40000410000 */
[----:B------:R-:W-:Y:S01]  /*50d0*/  IMAD.MOV.U32 R40, RZ, RZ, c[0x0][0x19c] ;  /* 0x00006700ff287624 */ /* 0x000fe200078e00ff */
[----:B------:R-:W0:Y:S03]  /*50e0*/  SHFL.UP PT, R42, R87, 0x1, RZ ;  /* 0x04200000572a7989 */ /* 0x000e2600000e00ff */
[C---:B------:R-:W-:Y:S01]  /*50f0*/  IMAD R157, R113.reuse, R40, UR13 ;  /* 0x0000000d719d7e24 */ /* 0x040fe2000f8e0228 */
[----:B------:R-:W1:Y:S01]  /*5100*/  SHFL.UP PT, R43, R86, 0x1, RZ ;  /* 0x04200000562b7989 */ /* 0x000e6200000e00ff */
[----:B------:R-:W-:-:S03]  /*5110*/  IMAD.WIDE.U32 R40, R113, c[0x0][0x198], RZ ;  /* 0x0000660071287a25 */ /* 0x000fc600078e00ff */
[----:B------:R-:W-:Y:S01]  /*5120*/  LDS.U16 R153, [R68+0x8] ;  /* 0x0000080044997984 */ /* 0x000fe20000000400 */
[----:B------:R-:W-:Y:S02]  /*5130*/  IMAD.IADD R41, R41, 0x1, R157 ;  /* 0x0000000129297824 */ /* 0x000fe400078e029d */
[----:B--2---:R-:W-:Y:S01]  /*5140*/  IMAD.MOV.U32 R89, RZ, RZ, RZ ;  /* 0x000000ffff597224 */ /* 0x004fe200078e00ff */
[----:B------:R-:W-:Y:S01]  /*5150*/  LDS.U16 R154, [R65+0xe] ;  /* 0x00000e00419a7984 */ /* 0x000fe20000000400 */
[----:B------:R-:W-:-:S03]  /*5160*/  IMAD.MOV.U32 R88, RZ, RZ, 0x3f800000 ;  /* 0x3f800000ff587424 */ /* 0x000fc600078e00ff */
[----:B------:R-:W-:Y:S04]  /*5170*/  LDS.U16 R155, [R66+0xc] ;  /* 0x00000c00429b7984 */ /* 0x000fe80000000400 */
[----:B------:R-:W-:Y:S01]  /*5180*/  LDS.U16 R156, [R63+0x12] ;  /* 0x000012003f9c7984 */ /* 0x000fe20000000400 */
[----:B0-----:R-:W-:-:S03]  /*5190*/  @P1 FFMA.FTZ R87, R86, R42, R87 ;  /* 0x0000002a56571223 */ /* 0x001fc60000010057 */
[----:B------:R-:W-:Y:S01]  /*51a0*/  @!P0 LDS.64 R88, [UR18+0x10d0] ;  /* 0x0010d012ff588984 */ /* 0x000fe20008000a00 */
[----:B-1----:R-:W-:-:S03]  /*51b0*/  @P1 FMUL.FTZ R86, R86, R43 ;  /* 0x0000002b56561220 */ /* 0x002fc60000410000 */
[----:B------:R-:W0:Y:S01]  /*51c0*/  SHFL.UP PT, R158, R87, 0x2, RZ ;  /* 0x04400000579e7989 */ /* 0x000e2200000e00ff */
[----:B------:R-:W-:Y:S02]  /*51d0*/  ISETP.GE.AND P1, PT, R109, 0x2, PT ;  /* 0x000000026d00780c */ /* 0x000fe40003f26270 */
[----:B------:R-:W-:Y:S01]  /*51e0*/  MOV R43, UR7 ;  /* 0x00000007002b7c02 */ /* 0x000fe20008000f00 */
[----:B------:R-:W1:Y:S04]  /*51f0*/  SHFL.UP PT, R157, R86, 0x2, RZ ;  /* 0x04400000569d7989 */ /* 0x000e6800000e00ff */
[----:B------:R-:W-:Y:S01]  /*5200*/  IMAD.WIDE.U32 R40, R43, c[0x0][0x1a0], R40 ;  /* 0x000068002b287a25 */ /* 0x000fe200078e0028 */
[----:B------:R-:W-:Y:S04]  /*5210*/  LDS.U16 R159, [R62+0x14] ;  /* 0x000014003e9f7984 */ /* 0x000fe80000000400 */
[----:B------:R-:W-:Y:S01]  /*5220*/  IADD3 R41, R41, UR12, RZ ;  /* 0x0000000c29297c10 */ /* 0x000fe2000fffe0ff */
[----:B------:R-:W-:Y:S01]  /*5230*/  LDS.U16 R160, [R59+0x1a] ;  /* 0x00001a003ba07984 */ /* 0x000fe20000000400 */
[----:B------:R-:W-:-:S03]  /*5240*/  LEA R42, P2, R40, c[0x0][0x228], 0x2 ;  /* 0x00008a00282a7a11 */ /* 0x000fc600078410ff */
[----:B------:R-:W-:Y:S01]  /*5250*/  LDS.U16 R161, [R60+0x18] ;  /* 0x000018003ca17984 */ /* 0x000fe20000000400 */
[----:B------:R-:W-:-:S03]  /*5260*/  LEA.HI.X R43, R40, c[0x0][0x22c], R41, 0x2, P2 ;  /* 0x00008b00282b7a11 */ /* 0x000fc600010f1429 */
[----:B------:R-:W-:Y:S01]  /*5270*/  LDS.U16 R162, [R57+0x1e] ;  /* 0x00001e0039a27984 */ /* 0x000fe20000000400 */
[C---:B0-----:R-:W-:Y:S01]  /*5280*/  @P1 FFMA.FTZ R87, R86.reuse, R158, R87 ;  /* 0x0000009e56571223 */ /* 0x041fe20000010057 */
[C---:B------:R-:W-:Y:S02]  /*5290*/  ISETP.NE.AND P2, PT, R109.reuse, 0x1f, PT ;  /* 0x0000001f6d00780c */ /* 0x040fe40003f45270 */
[----:B------:R-:W-:Y:S01]  /*52a0*/  LDS.U16 R158, [R61+0x16] ;  /* 0x000016003d9e7984 */ /* 0x000fe20000000400 */
[----:B-1----:R-:W-:Y:S01]  /*52b0*/  @P1 FMUL.FTZ R86, R86, R157 ;  /* 0x0000009d56561220 */ /* 0x002fe20000410000 */
[----:B------:R-:W-:Y:S02]  /*52c0*/  ISETP.GE.AND P1, PT, R109, 0x4, PT ;  /* 0x000000046d00780c */ /* 0x000fe40003f26270 */
[----:B------:R-:W0:Y:S04]  /*52d0*/  SHFL.UP PT, R40, R87, 0x4, RZ ;  /* 0x0480000057287989 */ /* 0x000e2800000e00ff */
[----:B------:R-:W1:Y:S04]  /*52e0*/  SHFL.UP PT, R41, R86, 0x4, RZ ;  /* 0x0480000056297989 */ /* 0x000e6800000e00ff */
[----:B------:R-:W-:Y:S04]  /*52f0*/  LDS.U16 R157, [R64+0x10] ;  /* 0x00001000409d7984 */ /* 0x000fe80000000400 */
[----:B------:R-:W-:Y:S04]  /*5300*/  LDS.U16 R163, [R58+0x1c] ;  /* 0x00001c003aa37984 */ /* 0x000fe80000000400 */
[----:B------:R2:W5:Y:S01]  /*5310*/  LDG.E R147, [R42.64] ;  /* 0x000000102a937981 */ /* 0x000562000c1e1900 */
[----:B------:R-:W-:Y:S01]  /*5320*/  BSSY B0, `(.L_x_2840) ;  /* 0x0000031000007945 */ /* 0x000fe20003800000 */
[C---:B0-----:R-:W-:Y:S01]  /*5330*/  @P1 FFMA.FTZ R87, R86.reuse, R40, R87 ;  /* 0x0000002856571223 */ /* 0x041fe20000010057 */
[----:B--2---:R-:W-:Y:S01]  /*5340*/  SHF.R.U32.HI R42, RZ, 0x5, R114 ;  /* 0x00000005ff2a7819 */ /* 0x004fe20000011672 */
[----:B-1----:R-:W-:-:S03]  /*5350*/  @P1 FMUL.FTZ R86, R86, R41 ;  /* 0x0000002956561220 */ /* 0x002fc60000410000 */
[----:B------:R-:W0:Y:S01]  /*5360*/  SHFL.UP PT, R40, R87, 0x8, RZ ;  /* 0x0500000057287989 */ /* 0x000e2200000e00ff */
[----:B------:R-:W-:Y:S02]  /*5370*/  ISETP.GE.AND P1, PT, R109, 0x8, PT ;  /* 0x000000086d00780c */ /* 0x000fe40003f26270 */
[C---:B------:R-:W-:Y:S01]  /*5380*/  ISETP.NE.AND P5, PT, R42.reuse, RZ, PT ;  /* 0x000000ff2a00720c */ /* 0x040fe20003fa5270 */
[----:B------:R-:W1:Y:S01]  /*5390*/  SHFL.UP PT, R41, R86, 0x8, RZ ;  /* 0x0500000056297989 */ /* 0x000e6200000e00ff */
[C---:B------:R-:W-:Y:S02]  /*53a0*/  ISETP.NE.AND P3, PT, R42.reuse, 0x3, PT ;  /* 0x000000032a00780c */ /* 0x040fe40003f65270 */
[----:B------:R-:W-:-:S07]  /*53b0*/  ISETP.NE.AND P4, PT, R42, 0x2, PT ;  /* 0x000000022a00780c */ /* 0x000fce0003f85270 */
[C---:B0-----:R-:W-:Y:S02]  /*53c0*/  @P1 FFMA.FTZ R87, R86.reuse, R40, R87 ;  /* 0x0000002856571223 */ /* 0x041fe40000010057 */
[----:B-1----:R-:W-:-:S03]  /*53d0*/  @P1 FMUL.FTZ R86, R86, R41 ;  /* 0x0000002956561220 */ /* 0x002fc60000410000 */
[----:B------:R-:W0:Y:S01]  /*53e0*/  SHFL.UP PT, R40, R87, 0x10, RZ ;  /* 0x0600000057287989 */ /* 0x000e2200000e00ff */
[----:B------:R-:W-:-:S03]  /*53f0*/  ISETP.GE.AND P1, PT, R109, 0x10, PT ;  /* 0x000000106d00780c */ /* 0x000fc60003f26270 */
[----:B------:R-:W1:Y:S10]  /*5400*/  SHFL.UP PT, R41, R86, 0x10, RZ ;  /* 0x0600000056297989 */ /* 0x000e7400000e00ff */
[C---:B0-----:R-:W-:Y:S01]  /*5410*/  @P1 FFMA.FTZ R87, R86.reuse, R40, R87 ;  /* 0x0000002856571223 */ /* 0x041fe20000010057 */
[----:B------:R-:W-:Y:S01]  /*5420*/  @!P2 SHF.R.U32.HI R40, RZ, 0x2, R114 ;  /* 0x00000002ff28a819 */ /* 0x000fe20000011672 */
[----:B-1----:R-:W-:-:S03]  /*5430*/  @P1 FMUL.FTZ R86, R86, R41 ;  /* 0x0000002956561220 */ /* 0x002fc60000410000 */
[----:B------:R-:W-:Y:S02]  /*5440*/  @!P2 LOP3.LUT R44, R40, 0x3ffffff8, RZ, 0xc0, !PT ;  /* 0x3ffffff8282ca812 */ /* 0x000fe400078ec0ff */
[----:B------:R-:W-:-:S03]  /*5450*/  ISETP.NE.AND P1, PT, R109, RZ, P5 ;  /* 0x000000ff6d00720c */ /* 0x000fc60002f25270 */
        /* <DEDUP_REMOVED lines=18> */
[----:B------:R-:W-:Y:S02]  /*5580*/  @P1 FMUL.FTZ R43, R86, R43 ;  /* 0x0000002b562b1220 */ /* 0x000fe40000410000 */
[----:B------:R-:W-:Y:S02]  /*5590*/  @P5 IMAD.MOV.U32 R87, RZ, RZ, R41 ;  /* 0x000000ffff575224 */ /* 0x000fe400078e0029 */
[----:B------:R-:W-:Y:S01]  /*55a0*/  @P5 IMAD.MOV.U32 R41, RZ, RZ, R89 ;  /* 0x000000ffff295224 */ /* 0x000fe200078e0059 */
[----:B------:R-:W-:Y:S01]  /*55b0*/  @P5 MOV R86, R43 ;  /* 0x0000002b00565202 */ /* 0x000fe20000000f00 */
[----:B------:R-:W-:Y:S05]  /*55c0*/  @P5 BRA `(.L_x_2841) ;  /* 0x0000006000005947 */ /* 0x000fea0003800000 */
[----:B------:R-:W-:Y:S01]  /*55d0*/  ISETP.NE.AND P1, PT, R109, RZ, PT ;  /* 0x000000ff6d00720c */ /* 0x000fe20003f25270 */
[C---:B------:R-:W-:Y:S02]  /*55e0*/  FMUL.FTZ R40, R45.reuse, R88 ;  /* 0x000000582d287220 */ /* 0x040fe40000410000 */
[----:B------:R-:W-:-:S10]  /*55f0*/  FFMA.FTZ R41, R45, R89, R44 ;  /* 0x000000592d297223 */ /* 0x000fd4000001002c */
[----:B------:R0:W-:Y:S01]  /*5600*/  @!P1 STS.64 [0x10b8], R88 ;  /* 0x0010b858ff009388 */ /* 0x0001e20000000a00 */
[----:B------:R-:W-:Y:S01]  /*5610*/  @!P1 IMAD.MOV.U32 R86, RZ, RZ, R88 ;  /* 0x000000ffff569224 */ /* 0x000fe200078e0058 */
[----:B------:R-:W-:Y:S02]  /*5620*/  @!P1 MOV R87, R89 ;  /* 0x0000005900579202 */ /* 0x000fe40000000f00 */
.L_x_2841:
[----:B------:R-:W-:Y:S05]  /*5630*/  BSYNC B0 ;  /* 0x0000000000007941 */ /* 0x000fea0003800000 */
.L_x_2840:
        /* <DEDUP_REMOVED lines=60> */
.L_x_2843:
[----:B------:R-:W-:Y:S05]  /*5a00*/  BSYNC B0 ;  /* 0x0000000000007941 */ /* 0x000fea0003800000 */
.L_x_2842:
        /* <DEDUP_REMOVED lines=38> */
.L_x_2839:
[----:B------:R-:W-:Y:S01]  /*5c70*/  BAR.SYNC.DEFER_BLOCKING 0x0 ;  /* 0x0000000000007b1d */ /* 0x000fe20000010000 */
[----:B------:R-:W-:Y:S01]  /*5c80*/  F2FP.PACK_AB R17, R15, R16 ;  /* 0x000000100f11723e */ /* 0x000fe200000000ff */
[----:B------:R-:W-:Y:S01]  /*5c90*/  USHF.L.U32 UR12, UR6, 0xb, URZ ;  /* 0x0000000b060c7899 */ /* 0x000fe2000800063f */
[----:B------:R-:W-:Y:S02]  /*5ca0*/  F2FP.PACK_AB R18, R13, R14 ;  /* 0x0000000e0d12723e */ /* 0x000fe400000000ff */
        /* <DEDUP_REMOVED lines=9> */
[----:B------:R-:W-:Y:S02]  /*5d40*/  F2FP.PACK_AB R18, R9, R10 ;  /* 0x0000000a0912723e */ /* 0x000fe400000000ff */
[C---:B------:R-:W-:Y:S02]  /*5d50*/  PRMT R34, R17.reuse, 0x7610, R34 ;  /* 0x0000761011227816 */ /* 0x040fe40000000022 */
[----:B------:R-:W-:Y:S02]  /*5d60*/  PRMT R21, R17, 0x7632, R21 ;  /* 0x0000763211157816 */ /* 0x000fe40000000015 */
[----:B------:R-:W-:Y:S02]  /*5d70*/  F2FP.PACK_AB R17, R7, R8 ;  /* 0x000000080711723e */ /* 0x000fe400000000ff */
[----:B------:R-:W-:Y:S01]  /*5d80*/  PRMT R33, R18, 0x7610, R33 ;  /* 0x0000761012217816 */ /* 0x000fe20000000021 */
[----:B------:R-:W-:Y:S01]  /*5d90*/  STS.U16 [R72], R36 ;  /* 0x0000002448007388 */ /* 0x000fe20000000400 */
[----:B------:R-:W-:-:S02]  /*5da0*/  PRMT R32, R17, 0x7610, R32 ;  /* 0x0000761011207816 */ /* 0x000fc40000000020 */
[----:B------:R-:W-:Y:S01]  /*5db0*/  PRMT R22, R17, 0x7632, R22 ;  /* 0x0000763211167816 */ /* 0x000fe20000000016 */
[----:B------:R0:W-:Y:S01]  /*5dc0*/  STS.U16 [R71+0x2], R19 ;  /* 0x0000021347007388 */ /* 0x0001e20000000400 */
[----:B------:R-:W-:Y:S02]  /*5dd0*/  F2FP.PACK_AB R17, R3, R4 ;  /* 0x000000040311723e */ /* 0x000fe400000000ff */
[----:B------:R-:W-:Y:S01]  /*5de0*/  ISETP.NE.AND P0, PT, R114, RZ, PT ;  /* 0x000000ff7200720c */ /* 0x000fe20003f05270 */
[----:B------:R-:W-:Y:S01]  /*5df0*/  STS.U16 [R70+0x4], R35 ;  /* 0x0000042346007388 */ /* 0x000fe20000000400 */
[----:B------:R-:W-:Y:S02]  /*5e00*/  PRMT R30, R17, 0x7610, R30 ;  /* 0x00007610111e7816 */ /* 0x000fe4000000001e */
[----:B------:R-:W-:Y:S01]  /*5e10*/  MOV R89, UR7 ;  /* 0x0000000700597c02 */ /* 0x000fe20008000f00 */
[----:B------:R1:W-:Y:S01]  /*5e20*/  STS.U16 [R69+0x6], R20 ;  /* 0x0000061445007388 */ /* 0x0003e20000000400 */
[----:B0-----:R-:W-:-:S02]  /*5e30*/  PRMT R19, R18, 0x7632, R19 ;  /* 0x0000763212137816 */ /* 0x001fc40000000013 */
[----:B------:R-:W-:Y:S01]  /*5e40*/  F2FP.PACK_AB R18, R5, R6 ;  /* 0x000000060512723e */ /* 0x000fe200000000ff */
[----:B------:R-:W-:Y:S01]  /*5e50*/  STS.U16 [R68+0x8], R34 ;  /* 0x0000082244007388 */ /* 0x000fe20000000400 */
[----:B------:R-:W-:Y:S02]  /*5e60*/  IMAD R89, R112, c[0x0][0x204], R89 ;  /* 0x0000810070597a24 */ /* 0x000fe400078e0259 */
[C---:B------:R-:W-:Y:S01]  /*5e70*/  PRMT R31, R18.reuse, 0x7610, R31 ;  /* 0x00007610121f7816 */ /* 0x040fe2000000001f */
[----:B------:R0:W-:Y:S01]  /*5e80*/  STS.U16 [R67+0xa], R21 ;  /* 0x00000a1543007388 */ /* 0x0001e20000000400 */
[----:B-1----:R-:W-:Y:S02]  /*5e90*/  PRMT R20, R18, 0x7632, R20 ;  /* 0x0000763212147816 */ /* 0x002fe40000000014 */
[----:B------:R-:W-:Y:S01]  /*5ea0*/  F2FP.PACK_AB R18, R0, R2 ;  /* 0x000000020012723e */ /* 0x000fe200000000ff */
[----:B------:R-:W-:Y:S04]  /*5eb0*/  STS.U16 [R66+0xc], R33 ;  /* 0x00000c2142007388 */ /* 0x000fe80000000400 */
[----:B------:R1:W-:Y:S01]  /*5ec0*/  STS.U16 [R65+0xe], R19 ;  /* 0x00000e1341007388 */ /* 0x0003e20000000400 */
[----:B0-----:R-:W-:-:S03]  /*5ed0*/  PRMT R21, R17, 0x7632, R21 ;  /* 0x0000763211157816 */ /* 0x001fc60000000015 */
[----:B------:R-:W-:Y:S04]  /*5ee0*/  STS.U16 [R64+0x10], R32 ;  /* 0x0000102040007388 */ /* 0x000fe80000000400 */
[----:B------:R0:W-:Y:S01]  /*5ef0*/  STS.U16 [R63+0x12], R22 ;  /* 0x000012163f007388 */ /* 0x0001e20000000400 */
[----:B-1----:R-:W-:-:S03]  /*5f00*/  PRMT R19, R18, 0x7632, R19 ;  /* 0x0000763212137816 */ /* 0x002fc60000000013 */
[----:B------:R-:W-:Y:S04]  /*5f10*/  STS.U16 [R62+0x14], R31 ;  /* 0x0000141f3e007388 */ /* 0x000fe80000000400 */
[----:B------:R-:W-:Y:S01]  /*5f20*/  STS.U16 [R61+0x16], R20 ;  /* 0x000016143d007388 */ /* 0x000fe20000000400 */
[----:B0-----:R-:W-:-:S03]  /*5f30*/  IMAD.U32 R22, RZ, RZ, UR15 ;  /* 0x0000000fff167e24 */ /* 0x001fc6000f8e00ff */
[----:B------:R-:W-:Y:S04]  /*5f40*/  STS.U16 [R60+0x18], R30 ;  /* 0x0000181e3c007388 */ /* 0x000fe80000000400 */
[----:B------:R-:W-:Y:S04]  /*5f50*/  STS.U16 [R59+0x1a], R21 ;  /* 0x00001a153b007388 */ /* 0x000fe80000000400 */
[----:B------:R0:W-:Y:S04]  /*5f60*/  STS.U16 [R58+0x1c], R18 ;  /* 0x00001c123a007388 */ /* 0x0001e80000000400 */
[----:B------:R1:W-:Y:S01]  /*5f70*/  STS.U16 [R57+0x1e], R19 ;  /* 0x00001e1339007388 */ /* 0x0003e20000000400 */
[----:B------:R-:W-:-:S06]  /*5f80*/  NOP ;  /* 0x0000000000007918 */ /* 0x000fcc0000000000 */
[----:B------:R-:W-:Y:S01]  /*5f90*/  LDS.U16 R17, [R94] ;  /* 0x000000005e117984 */ /* 0x000fe20000000400 */
[----:B0-----:R-:W-:Y:S01]  /*5fa0*/  IADD3 R18, P2, R84, UR12, RZ ;  /* 0x0000000c54127c10 */ /* 0x001fe2000ff5e0ff */
[----:B------:R-:W-:Y:S02]  /*5fb0*/  IMAD.WIDE.U32 R20, R112, c[0x0][0x200], RZ ;  /* 0x0000800070147a25 */ /* 0x000fe400078e00ff */
[----:B------:R-:W-:Y:S01]  /*5fc0*/  LDS.U16 R27, [R93+0x40] ;  /* 0x000040005d1b7984 */ /* 0x000fe20000000400 */
[----:B-1----:R-:W-:-:S03]  /*5fd0*/  IADD3.X R19, R85, UR13, RZ, P2, !PT ;  /* 0x0000000d55137c10 */ /* 0x002fc600097fe4ff */
        /* <DEDUP_REMOVED lines=26> */
[----:B------:R-:W-:-:S03]  /*6180*/  LEA R24, P1, R22, c[0x0][0x258], 0x1 ;  /* 0x0000960016187a11 */ /* 0x000fc600078208ff */
[----:B------:R-:W-:-:S05]  /*6190*/  IMAD.IADD R23, R23, 0x1, R25 ;  /* 0x0000000117177824 */ /* 0x000fca00078e0219 */
[----:B------:R-:W-:-:S05]  /*61a0*/  LEA.HI.X R25, R22, c[0x0][0x25c], R23, 0x1, P1 ;  /* 0x0000970016197a11 */ /* 0x000fca00008f0c17 */
[----:B------:R0:W-:Y:S02]  /*61b0*/  STG.E.U16 [R24.64], R17 ;  /* 0x0000001118007986 */ /* 0x0001e4000c101510 */
.L_x_2846:
[----:B------:R-:W-:Y:S05]  /*61c0*/  BSYNC B0 ;  /* 0x0000000000007941 */ /* 0x000fea0003800000 */
.L_x_2845:
[----:B------:R-:W-:Y:S01]  /*61d0*/  ULDC UR7, c[0x0][0x208] ;  /* 0x0000820000077ab9 */ /* 0x000fe20000000800 */
[----:B------:R-:W-:Y:S01]  /*61e0*/  IADD3 R21, R21, R89, RZ ;  /* 0x0000005915157210 */ /* 0x000fe20007ffe0ff */
[----:B------:R-:W-:Y:S01]  /*61f0*/  UIMAD UR7, UR19, UR7, URZ ;  /* 0x00000007130772a4 */ /* 0x000fe2000f8e023f */
[----:B------:R-:W-:Y:S01]  /*6200*/  IMAD.MOV.U32 R23, RZ, RZ, 0x2 ;  /* 0x00000002ff177424 */ /* 0x000fe200078e00ff */
[----:B------:R-:W-:Y:S02]  /*6210*/  LOP3.LUT R86, R110, 0x40, R111, 0xfe, !PT ;  /* 0x000000406e567812 */ /* 0x000fe400078efe6f */
[C---:B------:R-:W-:Y:S01]  /*6220*/  IMAD.WIDE.U32 R20, R113.reuse, c[0x0][0x208], R20 ;  /* 0x0000820071147a25 */ /* 0x040fe200078e0014 */
[----:B------:R-:W-:Y:S02]  /*6230*/  ISETP.GE.AND P4, PT, R108, R87, PT ;  /* 0x000000576c00720c */ /* 0x000fe40003f86270 */
[----:B0-----:R-:W-:Y:S01]  /*6240*/  MOV R24, UR7 ;  /* 0x0000000700187c02 */ /* 0x001fe20008000f00 */
[----:B------:R-:W-:Y:S01]  /*6250*/  IMAD.WIDE R22, R84, R23, c[0x0][0x258] ;  /* 0x0000960054167625 */ /* 0x000fe200078e0217 */
[----:B------:R-:W-:Y:S01]  /*6260*/  IADD3 R17, P1, R20, UR12, RZ ;  /* 0x0000000c14117c10 */ /* 0x000fe2000ff3e0ff */
[----:B------:R-:W-:Y:S01]  /*6270*/  ULDC UR7, c[0x0][0x1f0] ;  /* 0x00007c0000077ab9 */ /* 0x000fe20000000800 */
[-C--:B------:R-:W-:Y:S01]  /*6280*/  ISETP.GE.AND P5, PT, R86, R87.reuse, PT ;  /* 0x000000575600720c */ /* 0x080fe20003fa6270 */
[----:B------:R-:W-:Y:S01]  /*6290*/  IMAD R25, R113, c[0x0][0x20c], R24 ;  /* 0x0000830071197a24 */ /* 0x000fe200078e0218 */
[----:B------:R-:W-:Y:S01]  /*62a0*/  LEA R20, P2, R17, R22, 0x1 ;  /* 0x0000001611147211 */ /* 0x000fe200078408ff */
[----:B------:R-:W-:Y:S01]  /*62b0*/  UIMAD UR7, UR20, UR7, URZ ;  /* 0x00000007140772a4 */ /* 0x000fe2000f8e023f */
[----:B------:R-:W-:-:S02]  /*62c0*/  ISETP.GE.AND P6, PT, R165, R87, PT ;  /* 0x00000057a500720c */ /* 0x000fc40003fc6270 */
[----:B------:R-:W-:Y:S01]  /*62d0*/  IADD3.X R22, R25, UR13, R21, P1, !PT ;  /* 0x0000000d19167c10 */ /* 0x000fe20008ffe415 */
[----:B------:R-:W-:Y:S01]  /*62e0*/  IMAD.WIDE.U32 R24, R112, c[0x0][0x1f0], RZ ;  /* 0x00007c0070187a25 */ /* 0x000fe200078e00ff */
[----:B------:R-:W-:Y:S02]  /*62f0*/  ISETP.GE.AND P1, PT, R164, R87, PT ;  /* 0x00000057a400720c */ /* 0x000fe40003f26270 */
[----:B------:R-:W-:Y:S01]  /*6300*/  LEA.HI.X R21, R17, R23, R22, 0x1, P2 ;  /* 0x0000001711157211 */ /* 0x000fe200010f0c16 */
[----:B------:R-:W-:Y:S01]  /*6310*/  IMAD.U32 R22, RZ, RZ, UR12 ;  /* 0x0000000cff167e24 */ /* 0x000fe2000f8e00ff */
[-C--:B------:R-:W-:Y:S01]  /*6320*/  ISETP.GE.AND P2, PT, R107, R87.reuse, PT ;  /* 0x000000576b00720c */ /* 0x080fe20003f46270 */
[----:B------:R-:W-:Y:S01]  /*6330*/  IMAD.U32 R17, RZ, RZ, UR7 ;  /* 0x00000007ff117e24 */ /* 0x000fe2000f8e00ff */
[-C--:B------:R-:W-:Y:S01]  /*6340*/  ISETP.GE.AND P3, PT, R106, R87.reuse, PT ;  /* 0x000000576a00720c */ /* 0x080fe20003f66270 */
[----:B------:R-:W-:Y:S01]  /*6350*/  @!P4 STG.E.U16 [R20.64+0x40], R27 ;  /* 0x0000401b1400c986 */ /* 0x000fe2000c101510 */
[-C--:B------:R-:W-:Y:S01]  /*6360*/  ISETP.GE.AND P4, PT, R105, R87.reuse, PT ;  /* 0x000000576900720c */ /* 0x080fe20003f86270 */
[----:B------:R-:W-:Y:S01]  /*6370*/  ULDC UR7, c[0x0][0x1f8] ;  /* 0x00007e0000077ab9 */ /* 0x000fe20000000800 */
[----:B------:R-:W-:Y:S01]  /*6380*/  MOV R23, UR13 ;  /* 0x0000000d00177c02 */ /* 0x000fe20008000f00 */
[----:B------:R-:W-:Y:S01]  /*6390*/  @!P5 STG.E.U16 [R20.64+0x80], R29 ;  /* 0x0000801d1400d986 */ /* 0x000fe2000c101510 */
[-C--:B------:R-:W-:Y:S01]  /*63a0*/  ISETP.GE.AND P5, PT, R104, R87.reuse, PT ;  /* 0x000000576800720c */ /* 0x080fe20003fa6270 */
[----:B------:R-:W-:Y:S01]  /*63b0*/  IMAD R17, R112, c[0x0][0x1f4], R17 ;  /* 0x00007d0070117a24 */ /* 0x000fe200078e0211 */
[----:B------:R-:W-:Y:S01]  /*63c0*/  UIMAD UR7, UR19, UR7, URZ ;  /* 0x00000007130772a4 */ /* 0x000fe2000f8e023f */
[----:B------:R0:W-:Y:S01]  /*63d0*/  @!P6 STG.E.U16 [R20.64+0xc0], R31 ;  /* 0x0000c01f1400e986 */ /* 0x0001e2000c101510 */
[-C--:B------:R-:W-:Y:S01]  /*63e0*/  ISETP.GE.AND P6, PT, R103, R87.reuse, PT ;  /* 0x000000576700720c */ /* 0x080fe20003fc6270 */
[----:B------:R-:W-:Y:S01]  /*63f0*/  IMAD.IADD R25, R25, 0x1, R17 ;  /* 0x0000000119197824 */ /* 0x000fe200078e0211 */
[----:B------:R-:W-:Y:S01]  /*6400*/  LOP3.LUT R108, R110, 0x20, R111, 0xfe, !PT ;  /* 0x000000206e6c7812 */ /* 0x000fe200078efe6f */
[----:B------:R-:W-:Y:S01]  /*6410*/  @!P2 STG.E.U16 [R20.64+0x140], R35 ;  /* 0x000140231400a986 */ /* 0x000fe2000c101510 */
[----:B------:R-:W-:Y:S01]  /*6420*/  ISETP.GE.AND P2, PT, R102, R87, PT ;  /* 0x000000576600720c */ /* 0x000fe20003f46270 */
[----:B------:R-:W-:Y:S01]  /*6430*/  IMAD.WIDE.U32 R24, R113, c[0x0][0x1f8], R24 ;  /* 0x00007e0071187a25 */ /* 0x000fe200078e0018 */
[----:B------:R-:W-:Y:S01]  /*6440*/  MOV R26, UR7 ;  /* 0x00000007001a7c02 */ /* 0x000fe20008000f00 */
[----:B------:R-:W-:Y:S01]  /*6450*/  @!P1 STG.E.U16 [R20.64+0x100], R33 ;  /* 0x0001002114009986 */ /* 0x000fe2000c101510 */
[----:B------:R-:W-:-:S03]  /*6460*/  ISETP.GE.AND P1, PT, R84, UR15, PT ;  /* 0x0000000f54007c0c */ /* 0x000fc6000bf26270 */
[----:B------:R-:W-:Y:S01]  /*6470*/  @!P3 STG.E.U16 [R20.64+0x180], R37 ;  /* 0x000180251400b986 */ /* 0x000fe2000c101510 */
[-C--:B------:R-:W-:Y:S01]  /*6480*/  ISETP.GE.AND P3, PT, R98, R87.reuse, PT ;  /* 0x000000576200720c */ /* 0x080fe20003f66270 */
[----:B0-----:R-:W-:Y:S02]  /*6490*/  IMAD R31, R113, c[0x0][0x1fc], R26 ;  /* 0x00007f00711f7a24 */ /* 0x001fe400078e021a */
[----:B------:R-:W-:Y:S01]  /*64a0*/  @!P4 STG.E.U16 [R20.64+0x1c0], R39 ;  /* 0x0001c0271400c986 */ /* 0x000fe2000c101510 */
[----:B------:R-:W-:-:S03]  /*64b0*/  ISETP.GE.AND P4, PT, R99, R87, PT ;  /* 0x000000576300720c */ /* 0x000fc60003f86270 */
[----:B------:R-:W-:Y:S01]  /*64c0*/  @!P5 STG.E.U16 [R20.64+0x200], R41 ;  /* 0x000200291400d986 */ /* 0x000fe2000c101510 */
[-C--:B------:R-:W-:Y:S01]  /*64d0*/  ISETP.GE.AND P5, PT, R100, R87.reuse, PT ;  /* 0x000000576400720c */ /* 0x080fe20003fa6270 */
[----:B------:R-:W-:Y:S02]  /*64e0*/  @!P1 IMAD.WIDE.U32 R22, R112, c[0x0][0x1f0], R22 ;  /* 0x00007c0070169a25 */ /* 0x000fe400078e0016 */
[----:B------:R-:W-:Y:S01]  /*64f0*/  @!P6 STG.E.U16 [R20.64+0x240], R43 ;  /* 0x0002402b1400e986 */ /* 0x000fe2000c101510 */
[----:B------:R-:W-:Y:S02]  /*6500*/  ISETP.GE.AND P6, PT, R101, R87, PT ;  /* 0x000000576500720c */ /* 0x000fe40003fc6270 */
[----:B------:R-:W-:Y:S01]  /*6510*/  @!P1 IADD3 R23, R17, R23, RZ ;  /* 0x0000001711179210 */ /* 0x000fe20007ffe0ff */
[----:B------:R-:W-:Y:S01]  /*6520*/  @!P2 STG.E.U16 [R20.64+0x280], R45 ;  /* 0x0002802d1400a986 */ /* 0x000fe2000c101510 */
[----:B------:R-:W-:Y:S01]  /*6530*/  ISETP.GE.AND P2, PT, R97, R87, PT ;  /* 0x000000576100720c */ /* 0x000fe20003f46270 */
[----:B------:R-:W-:-:S02]  /*6540*/  IMAD.SHL.U32 R17, R108, 0x2, RZ ;  /* 0x000000026c117824 */ /* 0x000fc400078e00ff */
[----:B------:R-:W-:Y:S01]  /*6550*/  @!P4 STG.E.U16 [R20.64+0x340], R51 ;  /* 0x000340331400c986 */ /* 0x000fe2000c101510 */
[----:B------:R-:W-:Y:S02]  /*6560*/  @!P1 IMAD.WIDE.U32 R22, R113, c[0x0][0x1f8], R22 ;  /* 0x00007e0071169a25 */ /* 0x000fe400078e0016 */
[----:B------:R-:W-:Y:S01]  /*6570*/  IADD3 R26, P4, R17, c[0x0][0x268], RZ ;  /* 0x00009a00111a7a10 */ /* 0x000fe20007f9e0ff */
[----:B------:R-:W-:Y:S04]  /*6580*/  @!P5 STG.E.U16 [R20.64+0x300], R49 ;  /* 0x000300311400d986 */ /* 0x000fe8000c101510 */
[----:B------:R-:W-:Y:S01]  /*6590*/  @!P6 STG.E.U16 [R20.64+0x2c0], R47 ;  /* 0x0002c02f1400e986 */ /* 0x000fe2000c101510 */
[----:B------:R-:W-:-:S03]  /*65a0*/  ISETP.GE.AND P6, PT, R86, UR15, PT ;  /* 0x0000000f56007c0c */ /* 0x000fc6000bfc6270 */
[----:B------:R-:W-:Y:S01]  /*65b0*/  @!P3 STG.E.U16 [R20.64+0x380], R53 ;  /* 0x000380351400b986 */ /* 0x000fe2000c101510 */
[----:B------:R-:W-:-:S03]  /*65c0*/  IADD3 R27, P3, R24, UR12, RZ ;  /* 0x0000000c181b7c10 */ /* 0x000fc6000ff7e0ff */
[----:B------:R0:W-:Y:S01]  /*65d0*/  @!P2 STG.E.U16 [R20.64+0x3c0], R55 ;  /* 0x0003c0371400a986 */ /* 0x0001e2000c101510 */
[----:B------:R-:W-:Y:S02]  /*65e0*/  @!P1 IADD3 R29, P2, R84, R22, RZ ;  /* 0x00000016541d9210 */ /* 0x000fe40007f5e0ff */
[C---:B------:R-:W-:Y:S02]  /*65f0*/  SHF.L.U64.HI R22, R108.reuse, 0x1, R85 ;  /* 0x000000016c167819 */ /* 0x040fe40000010255 */
[----:B------:R-:W-:Y:S02]  /*6600*/  IADD3.X R28, R31, UR13, R25, P3, !PT ;  /* 0x0000000d1f1c7c10 */ /* 0x000fe40009ffe419 */
[----:B------:R-:W-:Y:S02]  /*6610*/  ISETP.GE.AND P3, PT, R108, UR15, PT ;  /* 0x0000000f6c007c0c */ /* 0x000fe4000bf66270 */
[----:B------:R-:W-:Y:S02]  /*6620*/  @!P1 IADD3.X R30, R85, R23, R31, P2, !PT ;  /* 0x00000017551e9210 */ /* 0x000fe400017fe41f */
[----:B------:R-:W-:-:S02]  /*6630*/  @!P1 LEA R24, P2, R29, c[0x0][0x268], 0x1 ;  /* 0x00009a001d189a11 */ /* 0x000fc400078408ff */
[----:B0-----:R-:W-:Y:S02]  /*6640*/  IADD3.X R21, R22, c[0x0][0x26c], RZ, P4, !PT ;  /* 0x00009b0016157a10 */ /* 0x001fe400027fe4ff */
[----:B------:R-:W-:Y:S02]  /*6650*/  ISETP.GE.AND P5, PT, R165, UR15, PT ;  /* 0x0000000fa5007c0c */ /* 0x000fe4000bfa6270 */
[----:B------:R-:W-:Y:S02]  /*6660*/  LEA R20, P4, R27, R26, 0x1 ;  /* 0x0000001a1b147211 */ /* 0x000fe400078808ff */
[----:B------:R-:W-:Y:S02]  /*6670*/  PRMT R23, RZ, 0x7610, R23 ;  /* 0x00007610ff177816 */ /* 0x000fe40000000017 */
[----:B------:R-:W-:Y:S01]  /*6680*/  @!P1 LEA.HI.X R25, R29, c[0x0][0x26c], R30, 0x1, P2 ;  /* 0x00009b001d199a11 */ /* 0x000fe200010f0c1e */
[----:B------:R-:W-:Y:S01]  /*6690*/  BAR.SYNC.DEFER_BLOCKING 0x0 ;  /* 0x0000000000007b1d */ /* 0x000fe20000010000 */
[----:B------:R-:W-:-:S02]  /*66a0*/  LEA.HI.X R21, R27, R21, R28, 0x1, P4 ;  /* 0x000000151b157211 */ /* 0x000fc400020f0c1c */
[----:B------:R-:W-:Y:S02]  /*66b0*/  PRMT R26, RZ, 0x7610, R26 ;  /* 0x00007610ff1a7816 */ /* 0x000fe4000000001a */
[----:B------:R-:W-:Y:S02]  /*66c0*/  PRMT R27, RZ, 0x7610, R27 ;  /* 0x00007610ff1b7816 */ /* 0x000fe4000000001b */
[----:B------:R-:W-:Y:S02]  /*66d0*/  PRMT R28, RZ, 0x7610, R28 ;  /* 0x00007610ff1c7816 */ /* 0x000fe4000000001c */
[----:B------:R-:W-:Y:S02]  /*66e0*/  ISETP.GE.AND P2, PT, R164, UR15, PT ;  /* 0x0000000fa4007c0c */ /* 0x000fe4000bf46270 */
[----:B------:R-:W-:Y:S02]  /*66f0*/  ISETP.GE.AND P4, PT, R106, UR15, PT ;  /* 0x0000000f6a007c0c */ /* 0x000fe4000bf86270 */
[----:B------:R-:W-:Y:S01]  /*6700*/  PRMT R29, RZ, 0x7610, R29 ;  /* 0x00007610ff1d7816 */ /* 0x000fe2000000001d */
[----:B------:R0:W2:Y:S01]  /*6710*/  @!P1 LDG.E.U16 R23, [R24.64] ;  /* 0x0000001018179981 */ /* 0x0000a2000c1e1500 */
[----:B------:R-:W-:-:S03]  /*6720*/  ISETP.GE.AND P1, PT, R107, UR15, PT ;  /* 0x0000000f6b007c0c */ /* 0x000fc6000bf26270 */
[----:B------:R-:W3:Y:S01]  /*6730*/  @!P3 LDG.E.U16 R26, [R20.64] ;  /* 0x00000010141ab981 */ /* 0x000ee2000c1e1500 */
[----:B------:R-:W-:-:S03]  /*6740*/  ISETP.GE.AND P3, PT, R105, UR15, PT ;  /* 0x0000000f69007c0c */ /* 0x000fc6000bf66270 */
[----:B------:R-:W4:Y:S01]  /*6750*/  @!P6 LDG.E.U16 R27, [R20.64+0x40] ;  /* 0x00004010141be981 */ /* 0x000f22000c1e1500 */
[----:B------:R-:W-:Y:S02]  /*6760*/  ISETP.GE.AND P6, PT, R104, UR15, PT ;  /* 0x0000000f68007c0c */ /* 0x000fe4000bfc6270 */
[----:B0-----:R-:W-:Y:S01]  /*6770*/  PRMT R24, RZ, 0x7610, R24 ;  /* 0x00007610ff187816 */ /* 0x001fe20000000018 */
[----:B------:R-:W5:Y:S01]  /*6780*/  @!P5 LDG.E.U16 R28, [R20.64+0x80] ;  /* 0x00008010141cd981 */ /* 0x000f62000c1e1500 */
[----:B------:R-:W-:Y:S02]  /*6790*/  ISETP.GE.AND P5, PT, R103, UR15, PT ;  /* 0x0000000f67007c0c */ /* 0x000fe4000bfa6270 */
[----:B------:R-:W-:Y:S01]  /*67a0*/  PRMT R25, RZ, 0x7610, R25 ;  /* 0x00007610ff197816 */ /* 0x000fe20000000019 */
[----:B------:R-:W5:Y:S01]  /*67b0*/  @!P2 LDG.E.U16 R29, [R20.64+0xc0] ;  /* 0x0000c010141da981 */ /* 0x000f62000c1e1500 */
[----:B------:R-:W-:Y:S02]  /*67c0*/  PRMT R30, RZ, 0x7610, R30 ;  /* 0x00007610ff1e7816 */ /* 0x000fe4000000001e */
[----:B------:R-:W-:Y:S01]  /*67d0*/  PRMT R31, RZ, 0x7610, R31 ;  /* 0x00007610ff1f7816 */ /* 0x000fe2000000001f */
[----:B------:R-:W5:Y:S01]  /*67e0*/  @!P1 LDG.E.U16 R24, [R20.64+0x100] ;  /* 0x0001001014189981 */ /* 0x000f62000c1e1500 */
[----:B------:R-:W-:-:S02]  /*67f0*/  PRMT R32, RZ, 0x7610, R32 ;  /* 0x00007610ff207816 */ /* 0x000fc40000000020 */
[----:B------:R-:W-:Y:S01]  /*6800*/  ISETP.GE.AND P2, PT, R102, UR15, PT ;  /* 0x0000000f66007c0c */ /* 0x000fe2000bf46270 */
[----:B------:R-:W5:Y:S01]  /*6810*/  @!P4 LDG.E.U16 R25, [R20.64+0x140] ;  /* 0x000140101419c981 */ /* 0x000f62000c1e1500 */
[----:B------:R-:W-:Y:S02]  /*6820*/  ISETP.GE.AND P1, PT, R101, UR15, PT ;  /* 0x0000000f65007c0c */ /* 0x000fe4000bf26270 */
[----:B------:R-:W-:Y:S01]  /*6830*/  ISETP.GE.AND P4, PT, R100, UR15, PT ;  /* 0x0000000f64007c0c */ /* 0x000fe2000bf86270 */
        /* <DEDUP_REMOVED lines=41> */
[----:B------:R-:W4:Y:S04]  /*6ad0*/  LDS.U16 R33, [R64+0x10] ;  /* 0x0000100040217984 */ /* 0x000f280000000400 */
[----:B------:R-:W4:Y:S04]  /*6ae0*/  LDS.U16 R28, [R61+0x16] ;  /* 0x000016003d1c7984 */ /* 0x000f280000000400 */
[----:B------:R-:W4:Y:S04]  /*6af0*/  LDS.U16 R26, [R66+0xc] ;  /* 0x00000c00421a7984 */ /* 0x000f280000000400 */
[----:B------:R-:W4:Y:S01]  /*6b00*/  LDS.U16 R29, [R65+0xe] ;  /* 0x00000e00411d7984 */ /* 0x000f220000000400 */
[----:B0-----:R-:W-:-:S03]  /*6b10*/  HADD2.F32 R35, -RZ, R21.H0_H0 ;  /* 0x20000015ff237230 */ /* 0x001fc60000004100 */
[----:B------:R-:W-:Y:S01]  /*6b20*/  LDS.U16 R32, [R60+0x18] ;  /* 0x000018003c207984 */ /* 0x000fe20000000400 */
[----:B-1----:R-:W-:Y:S01]  /*6b30*/  HADD2.F32 R36, -RZ, R20.H0_H0 ;  /* 0x20000014ff247230 */ /* 0x002fe20000004100 */
[----:B------:R-:W-:Y:S02]  /*6b40*/  FMUL.FTZ R24, R35, -1.4426950216293334961 ;  /* 0xbfb8aa3b23187820 */ /* 0x000fe40000410000 */
[----:B------:R-:W0:Y:S01]  /*6b50*/  LDS.U16 R21, [R63+0x12] ;  /* 0x000012003f157984 */ /* 0x000e220000000400 */
[----:B--2---:R-:W-:Y:S01]  /*6b60*/  HADD2.F32 R30, -RZ, R30.H0_H0 ;  /* 0x2000001eff1e7230 */ /* 0x004fe20000004100 */
[----:B------:R-:W-:Y:S01]  /*6b70*/  FMUL.FTZ R20, R36, -1.4426950216293334961 ;  /* 0xbfb8aa3b24147820 */ /* 0x000fe20000410000 */
[----:B------:R1:W-:Y:S01]  /*6b80*/  MUFU.EX2 R38, R24 ;  /* 0x0000001800267308 */ /* 0x0003e20000000800 */
[----:B------:R-:W-:Y:S01]  /*6b90*/  LDS.U16 R25, [R62+0x14] ;  /* 0x000014003e197984 */ /* 0x000fe20000000400 */
[----:B---3--:R-:W-:Y:S01]  /*6ba0*/  HADD2.F32 R34, -RZ, R23.H0_H0 ;  /* 0x20000017ff227230 */ /* 0x008fe20000004100 */
[----:B------:R-:W-:-:S02]  /*6bb0*/  FMUL.FTZ R23, R30, -1.4426950216293334961 ;  /* 0xbfb8aa3b1e177820 */ /* 0x000fc40000410000 */
[----:B-1----:R-:W1:Y:S03]  /*6bc0*/  LDS.U16 R24, [R58+0x1c] ;  /* 0x00001c003a187984 */ /* 0x002e660000000400 */
[----:B------:R2:W3:Y:S08]  /*6bd0*/  MUFU.EX2 R37, R20 ;  /* 0x0000001400257308 */ /* 0x0004f00000000800 */
[----:B------:R3:W-:Y:S01]  /*6be0*/  MUFU.EX2 R40, R23 ;  /* 0x0000001700287308 */ /* 0x0007e20000000800 */
[----:B--2---:R-:W2:Y:S04]  /*6bf0*/  LDS.U16 R20, [R59+0x1a] ;  /* 0x00001a003b147984 */ /* 0x004ea80000000400 */
[----:B---3--:R-:W3:Y:S01]  /*6c00*/  LDS.U16 R23, [R57+0x1e] ;  /* 0x00001e0039177984 */ /* 0x008ee20000000400 */
[----:B----4-:R-:W-:Y:S01]  /*6c10*/  HADD2.F32 R31, -RZ, R31.H0_H0 ;  /* 0x2000001fff1f7230 */ /* 0x010fe20000004100 */
[----:B------:R-:W-:Y:S01]  /*6c20*/  FMUL.FTZ R41, R34, -1.4426950216293334961 ;  /* 0xbfb8aa3b22297820 */ /* 0x000fe20000410000 */
[----:B-----5:R-:W-:-:S02]  /*6c30*/  HADD2.F32 R27, -RZ, R27.H0_H0 ;  /* 0x2000001bff1b7230 */ /* 0x020fc40000004100 */
[----:B------:R-:W-:Y:S02]  /*6c40*/  HADD2.F32 R33, -RZ, R33.H0_H0 ;  /* 0x20000021ff217230 */ /* 0x000fe40000004100 */
[----:B------:R-:W-:Y:S02]  /*6c50*/  HADD2.F32 R28, -RZ, R28.H0_H0 ;  /* 0x2000001cff1c7230 */ /* 0x000fe40000004100 */
[----:B------:R-:W-:Y:S02]  /*6c60*/  HADD2.F32 R26, -RZ, R26.H0_H0 ;  /* 0x2000001aff1a7230 */ /* 0x000fe40000004100 */
[----:B------:R-:W-:Y:S01]  /*6c70*/  HADD2.F32 R29, -RZ, R29.H0_H0 ;  /* 0x2000001dff1d7230 */ /* 0x000fe20000004100 */
[----:B------:R-:W-:Y:S01]  /*6c80*/  FMUL.FTZ R39, R31, -1.4426950216293334961 ;  /* 0xbfb8aa3b1f277820 */ /* 0x000fe20000410000 */
[----:B0-----:R-:W-:Y:S01]  /*6c90*/  HADD2.F32 R21, -RZ, R21.H0_H0 ;  /* 0x20000015ff157230 */ /* 0x001fe20000004100 */
[----:B------:R-:W-:Y:S01]  /*6ca0*/  FMUL.FTZ R42, R27, -1.4426950216293334961 ;  /* 0xbfb8aa3b1b2a7820 */ /* 0x000fe20000410000 */
[----:B------:R-:W0:Y:S01]  /*6cb0*/  MUFU.EX2 R41, R41 ;  /* 0x0000002900297308 */ /* 0x000e220000000800 */
[----:B------:R-:W-:Y:S01]  /*6cc0*/  FMUL.FTZ R45, R33, -1.4426950216293334961 ;  /* 0xbfb8aa3b212d7820 */ /* 0x000fe20000410000 */
[----:B------:R-:W-:Y:S01]  /*6cd0*/  HADD2.F32 R32, -RZ, R32.H0_H0 ;  /* 0x20000020ff207230 */ /* 0x000fe20000004100 */
[----:B------:R-:W-:Y:S01]  /*6ce0*/  FMUL.FTZ R48, R28, -1.4426950216293334961 ;  /* 0xbfb8aa3b1c307820 */ /* 0x000fe20000410000 */
[----:B-1----:R-:W-:Y:S01]  /*6cf0*/  HADD2.F32 R24, -RZ, R24.H0_H0 ;  /* 0x20000018ff187230 */ /* 0x002fe20000004100 */
[----:B------:R-:W-:Y:S01]  /*6d00*/  FMUL.FTZ R43, R26, -1.4426950216293334961 ;  /* 0xbfb8aa3b1a2b7820 */ /* 0x000fe20000410000 */
[----:B------:R-:W-:Y:S01]  /*6d10*/  HADD2.F32 R25, -RZ, R25.H0_H0 ;  /* 0x20000019ff197230 */ /* 0x000fe20000004100 */
[----:B------:R-:W-:Y:S01]  /*6d20*/  FMUL.FTZ R44, R29, -1.4426950216293334961 ;  /* 0xbfb8aa3b1d2c7820 */ /* 0x000fe20000410000 */
[----:B------:R-:W1:Y:S01]  /*6d30*/  MUFU.EX2 R39, R39 ;  /* 0x0000002700277308 */ /* 0x000e620000000800 */
[----:B------:R-:W-:-:S02]  /*6d40*/  FMUL.FTZ R46, R21, -1.4426950216293334961 ;  /* 0xbfb8aa3b152e7820 */ /* 0x000fc40000410000 */
[----:B------:R-:W-:Y:S01]  /*6d50*/  FMUL.FTZ R51, R24, -1.4426950216293334961 ;  /* 0xbfb8aa3b18337820 */ /* 0x000fe20000410000 */
[----:B--2---:R-:W-:Y:S01]  /*6d60*/  HADD2.F32 R20, -RZ, R20.H0_H0 ;  /* 0x20000014ff147230 */ /* 0x004fe20000004100 */
[----:B------:R-:W-:-:S03]  /*6d70*/  FMUL.FTZ R49, R32, -1.4426950216293334961 ;  /* 0xbfb8aa3b20317820 */ /* 0x000fc60000410000 */
[----:B------:R-:W2:Y:S01]  /*6d80*/  MUFU.EX2 R42, R42 ;  /* 0x0000002a002a7308 */ /* 0x000ea20000000800 */
[----:B------:R-:W-:Y:S01]  /*6d90*/  FMUL.FTZ R47, R25, -1.4426950216293334961 ;  /* 0xbfb8aa3b192f7820 */ /* 0x000fe20000410000 */
[----:B---3--:R-:W-:Y:S01]  /*6da0*/  HADD2.F32 R23, -RZ, R23.H0_H0 ;  /* 0x20000017ff177230 */ /* 0x008fe20000004100 */
[----:B------:R-:W-:-:S05]  /*6db0*/  FMUL.FTZ R50, R20, -1.4426950216293334961 ;  /* 0xbfb8aa3b14327820 */ /* 0x000fca0000410000 */
[----:B------:R-:W3:Y:S01]  /*6dc0*/  MUFU.EX2 R45, R45 ;  /* 0x0000002d002d7308 */ /* 0x000ee20000000800 */
[----:B------:R-:W-:Y:S02]  /*6dd0*/  FADD.FTZ R37, R37, 1 ;  /* 0x3f80000025257421 */ /* 0x000fe40000010000 */
[----:B------:R-:W-:-:S05]  /*6de0*/  FMUL.FTZ R52, R23, -1.4426950216293334961 ;  /* 0xbfb8aa3b17347820 */ /* 0x000fca0000410000 */
[----:B------:R-:W4:Y:S01]  /*6df0*/  MUFU.EX2 R48, R48 ;  /* 0x0000003000307308 */ /* 0x000f220000000800 */
[----:B------:R-:W-:-:S07]  /*6e00*/  FADD.FTZ R38, R38, 1 ;  /* 0x3f80000026267421 */ /* 0x000fce0000010000 */
[----:B------:R-:W5:Y:S08]  /*6e10*/  MUFU.EX2 R43, R43 ;  /* 0x0000002b002b7308 */ /* 0x000f700000000800 */
[----:B------:R-:W1:Y:S01]  /*6e20*/  MUFU.EX2 R44, R44 ;  /* 0x0000002c002c7308 */ /* 0x000e620000000800 */
[----:B0-----:R-:W-:-:S07]  /*6e30*/  FADD.FTZ R41, R41, 1 ;  /* 0x3f80000029297421 */ /* 0x001fce0000010000 */
[----:B------:R-:W0:Y:S08]  /*6e40*/  MUFU.EX2 R46, R46 ;  /* 0x0000002e002e7308 */ /* 0x000e300000000800 */
[----:B------:R-:W0:Y:S08]  /*6e50*/  MUFU.EX2 R51, R51 ;  /* 0x0000003300337308 */ /* 0x000e300000000800 */
[----:B------:R-:W0:Y:S01]  /*6e60*/  MUFU.EX2 R49, R49 ;  /* 0x0000003100317308 */ /* 0x000e220000000800 */
[----:B-1----:R-:W-:-:S07]  /*6e70*/  FADD.FTZ R39, R39, 1 ;  /* 0x3f80000027277421 */ /* 0x002fce0000010000 */
[----:B------:R-:W1:Y:S01]  /*6e80*/  MUFU.EX2 R47, R47 ;  /* 0x0000002f002f7308 */ /* 0x000e620000000800 */
[----:B------:R-:W-:-:S07]  /*6e90*/  FADD.FTZ R40, R40, 1 ;  /* 0x3f80000028287421 */ /* 0x000fce0000010000 */
        /* <DEDUP_REMOVED lines=9> */
[----:B0-----:R-:W-:-:S03]  /*6f30*/  FADD.FTZ R46, R46, 1 ;  /* 0x3f8000002e2e7421 */ /* 0x001fc60000010000 */
[----:B------:R-:W0:Y:S01]  /*6f40*/  MUFU.RCP R41, R41 ;  /* 0x0000002900297308 */ /* 0x000e220000001000 */
[----:B------:R-:W-:Y:S02]  /*6f50*/  FADD.FTZ R51, R51, 1 ;  /* 0x3f80000033337421 */ /* 0x000fe40000010000 */
[----:B------:R-:W-:-:S05]  /*6f60*/  FADD.FTZ R49, R49, 1 ;  /* 0x3f80000031317421 */ /* 0x000fca0000010000 */
[----:B------:R-:W5:Y:S01]  /*6f70*/  MUFU.RCP R54, R39 ;  /* 0x0000002700367308 */ /* 0x000f620000001000 */
[----:B-1----:R-:W-:Y:S02]  /*6f80*/  FADD.FTZ R47, R47, 1 ;  /* 0x3f8000002f2f7421 */ /* 0x002fe40000010000 */
[----:B------:R-:W-:-:S05]  /*6f90*/  FADD.FTZ R50, R50, 1 ;  /* 0x3f80000032327421 */ /* 0x000fca0000010000 */
[----:B------:R-:W1:Y:S01]  /*6fa0*/  MUFU.RCP R53, R40 ;  /* 0x0000002800357308 */ /* 0x000e620000001000 */
[----:B--2---:R-:W-:Y:S02]  /*6fb0*/  FADD.FTZ R52, R52, 1 ;  /* 0x3f80000034347421 */ /* 0x004fe40000010000 */
[----:B---3--:R-:W-:-:S05]  /*6fc0*/  FMUL.FTZ R37, R36, R37 ;  /* 0x0000002524257220 */ /* 0x008fca0000410000 */
[----:B------:R-:W2:Y:S01]  /*6fd0*/  MUFU.RCP R56, R45 ;  /* 0x0000002d00387308 */ /* 0x000ea20000001000 */
[----:B----4-:R-:W-:-:S07]  /*6fe0*/  FMUL.FTZ R36, R35, R38 ;  /* 0x0000002623247220 */ /* 0x010fce0000410000 */
[----:B------:R-:W3:Y:S08]  /*6ff0*/  MUFU.RCP R39, R48 ;  /* 0x0000003000277308 */ /* 0x000ef00000001000 */
[----:B------:R-:W4:Y:S08]  /*7000*/  MUFU.RCP R42, R42 ;  /* 0x0000002a002a7308 */ /* 0x000f300000001000 */
[----:B------:R-:W0:Y:S08]  /*7010*/  MUFU.RCP R43, R43 ;  /* 0x0000002b002b7308 */ /* 0x000e300000001000 */
[----:B------:R-:W1:Y:S01]  /*7020*/  MUFU.RCP R44, R44 ;  /* 0x0000002c002c7308 */ /* 0x000e620000001000 */
[----:B------:R-:W-:-:S07]  /*7030*/  FMUL.FTZ R36, R36, R15 ;  /* 0x0000000f24247220 */ /* 0x000fce0000410000 */
[----:B------:R-:W1:Y:S01]  /*7040*/  MUFU.RCP R46, R46 ;  /* 0x0000002e002e7308 */ /* 0x000e620000001000 */
[----:B0-----:R-:W-:-:S07]  /*7050*/  FMUL.FTZ R15, R34, R41 ;  /* 0x00000029220f7220 */ /* 0x001fce0000410000 */
[----:B------:R-:W0:Y:S01]  /*7060*/  MUFU.RCP R51, R51 ;  /* 0x0000003300337308 */ /* 0x000e220000001000 */
[----:B-----5:R-:W-:-:S07]  /*7070*/  FMUL.FTZ R31, R31, R54 ;  /* 0x000000361f1f7220 */ /* 0x020fce0000410000 */
[----:B------:R-:W5:Y:S01]  /*7080*/  MUFU.RCP R40, R47 ;  /* 0x0000002f00287308 */ /* 0x000f620000001000 */
[----:B-1----:R-:W-:-:S07]  /*7090*/  FMUL.FTZ R30, R30, R53 ;  /* 0x000000351e1e7220 */ /* 0x002fce0000410000 */
[----:B------:R-:W1:Y:S08]  /*70a0*/  MUFU.RCP R35, R50 ;  /* 0x0000003200237308 */ /* 0x000e700000001000 */
[----:B------:R-:W0:Y:S01]  /*70b0*/  MUFU.RCP R49, R49 ;  /* 0x0000003100317308 */ /* 0x000e220000001000 */
[----:B------:R-:W-:-:S07]  /*70c0*/  FMUL.FTZ R15, R15, R12 ;  /* 0x0000000c0f0f7220 */ /* 0x000fce0000410000 */
[----:B------:R-:W0:Y:S01]  /*70d0*/  MUFU.RCP R52, R52 ;  /* 0x0000003400347308 */ /* 0x000e220000001000 */
[----:B--2---:R-:W-:Y:S02]  /*70e0*/  FMUL.FTZ R33, R33, R56 ;  /* 0x0000003821217220 */ /* 0x004fe40000410000 */
[----:B---3--:R-:W-:Y:S02]  /*70f0*/  FMUL.FTZ R28, R28, R39 ;  /* 0x000000271c1c7220 */ /* 0x008fe40000410000 */
[----:B------:R-:W-:Y:S02]  /*7100*/  FMUL.FTZ R37, R37, R16 ;  /* 0x0000001025257220 */ /* 0x000fe40000410000 */
[----:B----4-:R-:W-:Y:S01]  /*7110*/  FMUL.FTZ R12, R27, R42 ;  /* 0x0000002a1b0c7220 */ /* 0x010fe20000410000 */
[----:B------:R-:W-:Y:S01]  /*7120*/  BAR.SYNC.DEFER_BLOCKING 0x0 ;  /* 0x0000000000007b1d */ /* 0x000fe20000010000 */
[----:B------:R-:W-:Y:S02]  /*7130*/  FMUL.FTZ R31, R31, R14 ;  /* 0x0000000e1f1f7220 */ /* 0x000fe40000410000 */
[----:B------:R-:W-:-:S02]  /*7140*/  FMUL.FTZ R30, R30, R13 ;  /* 0x0000000d1e1e7220 */ /* 0x000fc40000410000 */
[----:B------:R-:W-:Y:S02]  /*7150*/  FMUL.FTZ R13, R26, R43 ;  /* 0x0000002b1a0d7220 */ /* 0x000fe40000410000 */
[----:B------:R-:W-:Y:S02]  /*7160*/  FMUL.FTZ R14, R29, R44 ;  /* 0x0000002c1d0e7220 */ /* 0x000fe40000410000 */
[----:B------:R-:W-:Y:S02]  /*7170*/  FMUL.FTZ R33, R33, R8 ;  /* 0x0000000821217220 */ /* 0x000fe40000410000 */
[----:B------:R-:W-:Y:S01]  /*7180*/  FMUL.FTZ R28, R28, R5 ;  /* 0x000000051c1c7220 */ /* 0x000fe20000410000 */
[----:B------:R-:W-:Y:S01]  /*7190*/  F2FP.PACK_AB R36, R36, R37 ;  /* 0x000000252424723e */ /* 0x000fe200000000ff */
[----:B------:R-:W-:Y:S02]  /*71a0*/  FMUL.FTZ R12, R12, R11 ;  /* 0x0000000b0c0c7220 */ /* 0x000fe40000410000 */
[----:B------:R-:W-:-:S02]  /*71b0*/  FMUL.FTZ R8, R21, R46 ;  /* 0x0000002e15087220 */ /* 0x000fc40000410000 */
[----:B0-----:R-:W-:Y:S01]  /*71c0*/  FMUL.FTZ R5, R24, R51 ;  /* 0x0000003318057220 */ /* 0x001fe20000410000 */
[----:B------:R-:W-:Y:S01]  /*71d0*/  F2FP.PACK_AB R30, R30, R31 ;  /* 0x0000001f1e1e723e */ /* 0x000fe200000000ff */
[----:B------:R-:W-:Y:S02]  /*71e0*/  FMUL.FTZ R13, R13, R10 ;  /* 0x0000000a0d0d7220 */ /* 0x000fe40000410000 */
[----:B------:R-:W-:Y:S02]  /*71f0*/  FMUL.FTZ R14, R14, R9 ;  /* 0x000000090e0e7220 */ /* 0x000fe40000410000 */
[----:B-----5:R-:W-:Y:S02]  /*7200*/  FMUL.FTZ R25, R25, R40 ;  /* 0x0000002819197220 */ /* 0x020fe40000410000 */
[----:B-1----:R-:W-:Y:S02]  /*7210*/  FMUL.FTZ R20, R20, R35 ;  /* 0x0000002314147220 */ /* 0x002fe40000410000 */
[----:B------:R-:W-:Y:S01]  /*7220*/  FMUL.FTZ R9, R32, R49 ;  /* 0x0000003120097220 */ /* 0x000fe20000410000 */
[----:B------:R-:W-:Y:S01]  /*7230*/  F2FP.PACK_AB R12, R12, R15 ;  /* 0x0000000f0c0c723e */ /* 0x000fe200000000ff */
[----:B------:R-:W-:-:S02]  /*7240*/  FMUL.FTZ R8, R8, R7 ;  /* 0x0000000708087220 */ /* 0x000fc40000410000 */
[----:B------:R-:W-:Y:S01]  /*7250*/  FMUL.FTZ R5, R5, R2 ;  /* 0x0000000205057220 */ /* 0x000fe20000410000 */
[----:B------:R-:W-:Y:S01]  /*7260*/  PRMT R2, R36, 0x7632, R2 ;  /* 0x0000763224027816 */ /* 0x000fe20000000002 */
[----:B------:R-:W-:Y:S01]  /*7270*/  FMUL.FTZ R23, R23, R52 ;  /* 0x0000003417177220 */ /* 0x000fe20000410000 */
[----:B------:R-:W-:Y:S01]  /*7280*/  F2FP.PACK_AB R13, R14, R13 ;  /* 0x0000000d0e0d723e */ /* 0x000fe200000000ff */
[----:B------:R-:W-:Y:S02]  /*7290*/  FMUL.FTZ R25, R25, R6 ;  /* 0x0000000619197220 */ /* 0x000fe40000410000 */
[----:B------:R-:W-:Y:S01]  /*72a0*/  FMUL.FTZ R20, R20, R3 ;  /* 0x0000000314147220 */ /* 0x000fe20000410000 */
[----:B------:R-:W-:Y:S01]  /*72b0*/  PRMT R3, R30, 0x7632, R3 ;  /* 0x000076321e037816 */ /* 0x000fe20000000003 */
[----:B------:R-:W-:Y:S01]  /*72c0*/  FMUL.FTZ R9, R9, R4 ;  /* 0x0000000409097220 */ /* 0x000fe20000410000 */
[----:B------:R-:W-:Y:S01]  /*72d0*/  STS.U16 [R72], R36 ;  /* 0x0000002448007388 */ /* 0x000fe20000000400 */
[----:B------:R-:W-:Y:S01]  /*72e0*/  FMUL.FTZ R0, R23, R0 ;  /* 0x0000000017007220 */ /* 0x000fe20000410000 */
        /* <DEDUP_REMOVED lines=8> */
[----:B------:R-:W-:Y:S02]  /*7370*/  F2FP.PACK_AB R0, R0, R5 ;  /* 0x000000050000723e */ /* 0x000fe400000000ff */
[----:B0-----:R-:W-:Y:S01]  /*7380*/  PRMT R2, R8, 0x7632, R2 ;  /* 0x0000763208027816 */ /* 0x001fe20000000002 */
[----:B------:R-:W-:Y:S01]  /*7390*/  STS.U16 [R68+0x8], R12 ;  /* 0x0000080c44007388 */ /* 0x000fe20000000400 */
[----:B-1----:R-:W-:-:S03]  /*73a0*/  PRMT R30, R9, 0x7610, R30 ;  /* 0x00007610091e7816 */ /* 0x002fc6000000001e */
[----:B------:R0:W-:Y:S01]  /*73b0*/  STS.U16 [R67+0xa], R4 ;  /* 0x00000a0443007388 */ /* 0x0001e20000000400 */
[----:B--2---:R-:W-:-:S03]  /*73c0*/  PRMT R3, R25, 0x7632, R3 ;  /* 0x0000763219037816 */ /* 0x004fc60000000003 */
[----:B------:R-:W-:Y:S01]  /*73d0*/  STS.U16 [R66+0xc], R13 ;  /* 0x00000c0d42007388 */ /* 0x000fe20000000400 */
[----:B------:R-:W-:-:S03]  /*73e0*/  PRMT R29, R0, 0x7610, R29 ;  /* 0x00007610001d7816 */ /* 0x000fc6000000001d */
[----:B------:R-:W-:Y:S01]  /*73f0*/  STS.U16 [R65+0xe], R6 ;  /* 0x00000e0641007388 */ /* 0x000fe20000000400 */
[----:B0-----:R-:W-:-:S03]  /*7400*/  PRMT R4, R9, 0x7632, R4 ;  /* 0x0000763209047816 */ /* 0x001fc60000000004 */
[----:B------:R-:W-:Y:S01]  /*7410*/  STS.U16 [R64+0x10], R8 ;  /* 0x0000100840007388 */ /* 0x000fe20000000400 */
[----:B------:R-:W-:-:S03]  /*7420*/  PRMT R5, R0, 0x7632, R5 ;  /* 0x0000763200057816 */ /* 0x000fc60000000005 */
[----:B------:R-:W-:Y:S01]  /*7430*/  STS.U16 [R63+0x12], R2 ;  /* 0x000012023f007388 */ /* 0x000fe20000000400 */
[----:B------:R-:W-:-:S03]  /*7440*/  MOV R0, UR15 ;  /* 0x0000000f00007c02 */ /* 0x000fc60008000f00 */
[----:B------:R-:W-:Y:S04]  /*7450*/  STS.U16 [R62+0x14], R25 ;  /* 0x000014193e007388 */ /* 0x000fe80000000400 */
        /* <DEDUP_REMOVED lines=28> */
[----:B------:R-:W-:Y:S01]  /*7620*/  IMAD.U32 R7, RZ, RZ, UR7 ;  /* 0x00000007ff077e24 */ /* 0x000fe2000f8e00ff */
[----:B------:R-:W-:Y:S03]  /*7630*/  BSSY B0, `(.L_x_2847) ;  /* 0x0000012000007945 */ /* 0x000fe60003800000 */
[----:B------:R-:W-:-:S05]  /*7640*/  IMAD R7, R112, c[0x0][0x214], R7 ;  /* 0x0000850070077a24 */ /* 0x000fca00078e0207 */
[----:B------:R-:W-:Y:S02]  /*7650*/  IADD3 R31, R3, R7, RZ ;  /* 0x00000007031f7210 */ /* 0x000fe40007ffe0ff */
[----:B-1----:R-:W-:-:S13]  /*7660*/  ISETP.GE.AND P0, PT, R84, R29, PT ;  /* 0x0000001d5400720c */ /* 0x002fda0003f06270 */
[----:B------:R-:W-:Y:S05]  /*7670*/  @P0 BRA `(.L_x_2848) ;  /* 0x000000d000000947 */ /* 0x000fea0003800000 */
[----:B------:R-:W-:Y:S01]  /*7680*/  MOV R5, R19 ;  /* 0x0000001300057202 */ /* 0x000fe20000000f00 */
[----:B------:R-:W-:Y:S01]  /*7690*/  ULDC UR7, c[0x0][0x218] ;  /* 0x0000860000077ab9 */ /* 0x000fe20000000800 */
[----:B------:R-:W-:Y:S01]  /*76a0*/  IMAD.MOV.U32 R4, RZ, RZ, R18 ;  /* 0x000000ffff047224 */ /* 0x000fe200078e0012 */
[----:B------:R-:W-:-:S03]  /*76b0*/  UIMAD UR7, UR19, UR7, URZ ;  /* 0x00000007130772a4 */ /* 0x000fc6000f8e023f */
[----:B------:R-:W-:-:S03]  /*76c0*/  IMAD.WIDE.U32 R4, R112, c[0x0][0x210], R4 ;  /* 0x0000840070047a25 */ /* 0x000fc600078e0004 */
[----:B------:R-:W-:Y:S01]  /*76d0*/  MOV R0, UR7 ;  /* 0x0000000700007c02 */ /* 0x000fe20008000f00 */
[----:B------:R-:W-:-:S04]  /*76e0*/  IMAD.IADD R5, R7, 0x1, R5 ;  /* 0x0000000107057824 */ /* 0x000fc800078e0205 */
[C---:B------:R-:W-:Y:S02]  /*76f0*/  IMAD R7, R113.reuse, c[0x0][0x21c], R0 ;  /* 0x0000870071077a24 */ /* 0x040fe400078e0200 */
[----:B------:R-:W-:-:S04]  /*7700*/  IMAD.WIDE.U32 R4, R113, c[0x0][0x218], R4 ;  /* 0x0000860071047a25 */ /* 0x000fc800078e0004 */
[----:B------:R-:W-:Y:S01]  /*7710*/  IMAD.IADD R5, R5, 0x1, R7 ;  /* 0x0000000105057824 */ /* 0x000fe200078e0207 */
[----:B------:R-:W-:-:S04]  /*7720*/  LEA R6, P0, R4, c[0x0][0x270], 0x1 ;  /* 0x00009c0004067a11 */ /* 0x000fc800078008ff */
[----:B------:R-:W-:-:S05]  /*7730*/  LEA.HI.X R7, R4, c[0x0][0x274], R5, 0x1, P0 ;  /* 0x00009d0004077a11 */ /* 0x000fca00000f0c05 */
[----:B------:R0:W-:Y:S04]  /*7740*/  STG.E.U16 [R6.64], R9 ;  /* 0x0000000906007986 */ /* 0x0001e8000c101510 */
.L_x_2848:
[----:B------:R-:W-:Y:S05]  /*7750*/  BSYNC B0 ;  /* 0x0000000000007941 */ /* 0x000fea0003800000 */
.L_x_2847:
[----:B------:R-:W-:Y:S01]  /*7760*/  ULDC UR7, c[0x0][0x218] ;  /* 0x0000860000077ab9 */ /* 0x000fe20000000800 */
[----:B------:R-:W-:Y:S01]  /*7770*/  MOV R3, R31 ;  /* 0x0000001f00037202 */ /* 0x000fe20000000f00 */
[----:B------:R-:W-:Y:S01]  /*7780*/  UIMAD UR7, UR19, UR7, URZ ;  /* 0x00000007130772a4 */ /* 0x000fe2000f8e023f */
[----:B------:R-:W-:Y:S01]  /*7790*/  IADD3 R17, P1, R17, c[0x0][0x270], RZ ;  /* 0x00009c0011117a10 */ /* 0x000fe20007f3e0ff */
[----:B------:R-:W-:Y:S01]  /*77a0*/  UIADD3 UR6, UR6, 0x1, URZ ;  /* 0x0000000106067890 */ /* 0x000fe2000fffe03f */
[-C--:B------:R-:W-:Y:S01]  /*77b0*/  ISETP.GE.AND P2, PT, R108, R29.reuse, PT ;  /* 0x0000001d6c00720c */ /* 0x080fe20003f46270 */
[----:B------:R-:W-:Y:S01]  /*77c0*/  IMAD.WIDE.U32 R2, R113, c[0x0][0x218], R2 ;  /* 0x0000860071027a25 */ /* 0x000fe200078e0002 */
[----:B------:R-:W-:Y:S01]  /*77d0*/  IADD3.X R22, R22, c[0x0][0x274], RZ, P1, !PT ;  /* 0x00009d0016167a10 */ /* 0x000fe20000ffe4ff */
[----:B------:R-:W-:Y:S01]  /*77e0*/  UIADD3 UR8, UP1, UR8, 0x1000, URZ ;  /* 0x0000100008087890 */ /* 0x000fe2000ff3e03f */
[-C--:B------:R-:W-:Y:S01]  /*77f0*/  ISETP.GE.AND P3, PT, R107, R29.reuse, PT ;  /* 0x0000001d6b00720c */ /* 0x080fe20003f66270 */
[----:B------:R-:W-:Y:S01]  /*7800*/  IMAD.U32 R0, RZ, RZ, UR7 ;  /* 0x00000007ff007e24 */ /* 0x000fe2000f8e00ff */
[-C--:B------:R-:W-:Y:S01]  /*7810*/  ISETP.GE.AND P4, PT, R106, R29.reuse, PT ;  /* 0x0000001d6a00720c */ /* 0x080fe20003f86270 */
[----:B------:R-:W-:Y:S01]  /*7820*/  ULDC UR7, c[0x0][0x174] ;  /* 0x00005d0000077ab9 */ /* 0x000fe20000000800 */
[-C--:B------:R-:W-:Y:S01]  /*7830*/  ISETP.GE.AND P5, PT, R105, R29.reuse, PT ;  /* 0x0000001d6900720c */ /* 0x080fe20003fa6270 */
[----:B------:R-:W-:Y:S01]  /*7840*/  IMAD R5, R113, c[0x0][0x21c], R0 ;  /* 0x0000870071057a24 */ /* 0x000fe200078e0200 */
[----:B------:R-:W-:Y:S01]  /*7850*/  IADD3 R0, P0, R2, UR12, RZ ;  /* 0x0000000c02007c10 */ /* 0x000fe2000ff1e0ff */
[----:B------:R-:W-:Y:S01]  /*7860*/  UISETP.GE.AND UP0, UPT, UR6, UR7, UPT ;  /* 0x000000070600728c */ /* 0x000fe2000bf06270 */
[----:B------:R-:W-:Y:S01]  /*7870*/  ISETP.GE.AND P6, PT, R104, R29, PT ;  /* 0x0000001d6800720c */ /* 0x000fe20003fc6270 */
[----:B------:R-:W-:Y:S01]  /*7880*/  UIADD3 UR9, UP2, UR9, 0x1000, URZ ;  /* 0x0000100009097890 */ /* 0x000fe2000ff5e03f */
[----:B------:R-:W-:Y:S01]  /*7890*/  IADD3.X R3, R5, UR13, R3, P0, !PT ;  /* 0x0000000d05037c10 */ /* 0x000fe200087fe403 */
[----:B------:R-:W-:Y:S01]  /*78a0*/  UIADD3.X UR10, URZ, UR10, URZ, UP1, !UPT ;  /* 0x0000000a3f0a7290 */ /* 0x000fe20008ffe43f */
[----:B------:R-:W-:Y:S01]  /*78b0*/  LEA R2, P0, R0, R17, 0x1 ;  /* 0x0000001100027211 */ /* 0x000fe200078008ff */
[----:B------:R-:W-:Y:S01]  /*78c0*/  UIADD3.X UR11, URZ, UR11, URZ, UP2, !UPT ;  /* 0x0000000b3f0b7290 */ /* 0x000fe200097fe43f */
[----:B------:R-:W-:-:S02]  /*78d0*/  ISETP.GE.AND P1, PT, R86, R29, PT ;  /* 0x0000001d5600720c */ /* 0x000fc40003f26270 */
[----:B------:R-:W-:Y:S02]  /*78e0*/  LEA.HI.X R3, R0, R22, R3, 0x1, P0 ;  /* 0x0000001600037211 */ /* 0x000fe400000f0c03 */
        /* <DEDUP_REMOVED lines=29> */
.L_x_2849:
[----:B------:R-:W-:Y:S05]  /*7ac0*/  EXIT ;  /* 0x000000000000794d */ /* 0x000fea0003800000 */
.L_x_2851:
        /* <DEDUP_REMOVED lines=11> */
.L_x_5403:


//--------------------- .text._Z25selective_scan_fwd_kernelI32Selective_Scan_fwd_kernel_traitsILi128ELi16ELi1ELb0ELb1ELb0ELb0EN3c104HalfEfEEv13SSMParamsBase --------------------------
	.section	.text._Z25selective_scan_fwd_kernelI32Selective_Scan_fwd_kernel_traitsILi128ELi16ELi1ELb0ELb1ELb0ELb0EN3c104HalfEfEEv13SSMParamsBase,"ax",@progbits
	.sectioninfo	@"SHI_REGISTERS=168"
	.align	128
        .global         _Z25selective_scan_fwd_kernelI32Selective_Scan_fwd_kernel_traitsILi128ELi16ELi1ELb0ELb1ELb0ELb0EN3c104HalfEfEEv13SSMParamsBase
        .type           _Z25selective_scan_fwd_kernelI32Selective_Scan_fwd_kernel_traitsILi128ELi16ELi1ELb0ELb1ELb0ELb0EN3c104HalfEfEEv13SSMParamsBase,@function
        .size           _Z25selective_scan_fwd_kernelI32Selective_Scan_fwd_kernel_traitsILi128ELi16ELi1ELb0ELb1ELb0ELb0EN3c104HalfEfEEv13SSMParamsBase,(.L_x_5404 - _Z25selective_scan_fwd_kernelI32Selective_Scan_fwd_kernel_traitsILi128ELi16ELi1ELb0ELb1ELb0ELb0EN3c104HalfEfEEv13SSMParamsBase)
        .other          _Z25selective_scan_fwd_kernelI32Selective_Scan_fwd_kernel_traitsILi128ELi16ELi1ELb0ELb1ELb0ELb0EN3c104HalfEfEEv13SSMParamsBase,@"STO_CUDA_ENTRY STV_DEFAULT"
_Z25selective_scan_fwd_kernelI32Selective_Scan_fwd_kernel_traitsILi128ELi16ELi1ELb0ELb1ELb0ELb0EN3c104HalfEfEEv13SSMParamsBase:
.text._Z25selective_scan_fwd_kernelI32Selective_Scan_fwd_kernel_traitsILi128ELi16ELi1ELb0ELb1ELb0ELb0EN3c104HalfEfEEv13SSMParamsBase:
[----:B------:R-:W-:Y:S02]  /*0000*/  IMAD.MOV.U32 R1, RZ, RZ, c[0x0][0x28] ;  /* 0x00000a00ff017624 */ /* 0x000fe400078e00ff */
[----:B------:R-:W0:Y:S01]  /*0010*/  S2UR UR24, SR_CTAID.Y ;  /* 0x00000000001879c3 */ /* 0x000e220000002600 */
[----:B------:R-:W-:Y:S02]  /*0020*/  ULDC.64 UR6, c[0x0][0x250] ;  /* 0x0000940000067ab9 */ /* 0x000fe40000000a00 */
[----:B------:R-:W-:Y:S02]  /*0030*/  UISETP.NE.U32.AND UP1, UPT, URZ, UR6, UPT ;  /* 0x000000063f00728c */ /* 0x000fe4000bf25070 */
[----:B------:R-:W-:Y:S02]  /*0040*/  ULDC.64 UR22, c[0x0][0x118] ;  /* 0x0000460000167ab9 */ /* 0x000fe40000000a00 */
[----:B------:R-:W-:Y:S01]  /*0050*/  UISETP.NE.AND.EX UP1, UPT, URZ, UR7, UPT, UP1 ;  /* 0x000000073f00728c */ /* 0x000fe2000bf25310 */
[----:B------:R-:W-:Y:S01]  /*0060*/  IABS R9, c[0x0][0x178] ;  /* 0x00005e0000097a13 */ /* 0x000fe20000000000 */
[----:B------:R-:W-:Y:S02]  /*0070*/  ULDC.64 UR4, c[0x0][0x238] ;  /* 0x00008e0000047ab9 */ /* 0x000fe40000000a00 */
[----:B------:R-:W-:-:S02]  /*0080*/  UISETP.NE.U32.AND UP0, UPT, URZ, UR4, UPT ;  /* 0x000000043f00728c */ /* 0x000fc4000bf05070 */
[----:B------:R-:W-:Y:S01]  /*0090*/  PLOP3.LUT P0, PT, PT, PT, UP1, 0x80, 0x0 ;  /* 0x000000000000781c */ /* 0x000fe20003f0f018 */
[----:B------:R-:W1:Y:S01]  /*00a0*/  S2UR UR26, SR_CTAID.X ;  /* 0x00000000001a79c3 */ /* 0x000e620000002500 */
[----:B------:R-:W-:Y:S02]  /*00b0*/  ULDC.64 UR8, c[0x0][0x1d0] ;  /* 0x0000740000087ab9 */ /* 0x000fe40000000a00 */
[----:B------:R-:W-:Y:S02]  /*00c0*/  ULDC.64 UR12, c[0x0][0x1e0] ;  /* 0x00007800000c7ab9 */ /* 0x000fe40000000a00 */
[----:B------:R-:W-:Y:S02]  /*00d0*/  ULDC.64 UR14, c[0x0][0x190] ;  /* 0x00006400000e7ab9 */ /* 0x000fe40000000a00 */
[----:B------:R-:W-:Y:S02]  /*00e0*/  ULDC.64 UR16, c[0x0][0x1d8] ;  /* 0x0000760000107ab9 */ /* 0x000fe40000000a00 */
[----:B------:R-:W-:-:S02]  /*00f0*/  ULDC.64 UR20, c[0x0][0x1e8] ;  /* 0x00007a0000147ab9 */ /* 0x000fc40000000a00 */
[----:B0-----:R-:W-:Y:S02]  /*0100*/  USHF.R.S32.HI UR25, URZ, 0x1f, UR24 ;  /* 0x0000001f3f197899 */ /* 0x001fe40008011418 */
[----:B------:R-:W-:Y:S01]  /*0110*/  @UP1 ULEA UR6, UP3, UR24, UR6, 0x2 ;  /* 0x0000000618061291 */ /* 0x000fe2000f86103f */
[----:B------:R-:W0:Y:S01]  /*0120*/  I2F.RP R0, R9 ;  /* 0x0000000900007306 */ /* 0x000e220000209400 */
[----:B------:R-:W-:Y:S02]  /*0130*/  UISETP.NE.AND.EX UP0, UPT, URZ, UR5, UPT, UP0 ;  /* 0x000000053f00728c */ /* 0x000fe4000bf05300 */
[----:B------:R-:W-:Y:S02]  /*0140*/  @UP1 ULEA.HI.X UR7, UR24, UR7, UR25, 0x2, UP3 ;  /* 0x0000000718071291 */ /* 0x000fe400098f1419 */
[----:B------:R-:W-:Y:S02]  /*0150*/  IMAD.U32 R4, RZ, RZ, UR6 ;  /* 0x00000006ff047e24 */ /* 0x000fe4000f8e00ff */
[----:B------:R-:W-:-:S02]  /*0160*/  PLOP3.LUT P1, PT, PT, PT, UP0, 0x80, 0x0 ;  /* 0x000000000000781c */ /* 0x000fc40003f2f008 */
[----:B------:R-:W-:-:S03]  /*0170*/  IMAD.U32 R5, RZ, RZ, UR7 ;  /* 0x00000007ff057e24 */ /* 0x000fc6000f8e00ff */
[----:B------:R-:W-:Y:S02]  /*0180*/  @UP0 ULEA UR4, UP2, UR24, UR4, 0x2 ;  /* 0x0000000418040291 */ /* 0x000fe4000f84103f */
[----:B------:R2:W5:Y:S01]  /*0190*/  @P0 LDG.E R4, [R4.64] ;  /* 0x0000001604040981 */ /* 0x000562000c1e1900 */
[----:B0-----:R-:W0:Y:S01]  /*01a0*/  MUFU.RCP R0, R0 ;  /* 0x0000000000007308 */ /* 0x001e220000001000 */
[----:B------:R-:W-:Y:S02]  /*01b0*/  @UP0 ULEA.HI.X UR5, UR24, UR5, UR25, 0x2, UP2 ;  /* 0x0000000518050291 */ /* 0x000fe400090f1419 */
[----:B------:R-:W-:-:S04]  /*01c0*/  IMAD.U32 R2, RZ, RZ, UR4 ;  /* 0x00000004ff027e24 */ /* 0x000fc8000f8e00ff */
[----:B------:R-:W-:-:S05]  /*01d0*/  MOV R3, UR5 ;  /* 0x0000000500037c02 */ /* 0x000fca0008000f00 */
[----:B------:R3:W5:Y:S01]  /*01e0*/  @P1 LDG.E R8, [R2.64] ;  /* 0x0000001602081981 */ /* 0x000762000c1e1900 */
[----:B0-----:R-:W-:-:S04]  /*01f0*/  IADD3 R6, R0, 0xffffffe, RZ ;  /* 0x0ffffffe00067810 */ /* 0x001fc80007ffe0ff */
[----:B------:R0:W4:Y:S01]  /*0200*/  F2I.FTZ.U32.TRUNC.NTZ R7, R6 ;  /* 0x0000000600077305 */ /* 0x000122000021f000 */
[----:B------:R-:W-:Y:S01]  /*0210*/  IABS R0, UR24 ;  /* 0x0000001800007c13 */ /* 0x000fe20008000000 */
[----:B0-----:R-:W-:Y:S01]  /*0220*/  IMAD.MOV.U32 R6, RZ, RZ, RZ ;  /* 0x000000ffff067224 */ /* 0x001fe200078e00ff */
[----:B----4-:R-:W-:-:S05]  /*0230*/  IADD3 R10, RZ, -R7, RZ ;  /* 0x80000007ff0a7210 */ /* 0x010fca0007ffe0ff */
[----:B---3--:R-:W-:-:S04]  /*0240*/  IMAD R3, R10, R9, RZ ;  /* 0x000000090a037224 */ /* 0x008fc800078e02ff */
[----:B------:R-:W-:Y:S01]  /*0250*/  IMAD.HI.U32 R7, R7, R3, R6 ;  /* 0x0000000307077227 */ /* 0x000fe200078e0006 */
[----:B-1----:R-:W-:-:S05]  /*0260*/  USHF.R.S32.HI UR27, URZ, 0x1f, UR26 ;  /* 0x0000001f3f1b7899 */ /* 0x002fca000801141a */
[----:B------:R-:W-:-:S04]  /*0270*/  IMAD.HI.U32 R7, R7, R0, RZ ;  /* 0x0000000007077227 */ /* 0x000fc800078e00ff */
[----:B------:R-:W-:Y:S01]  /*0280*/  IMAD.MOV R2, RZ, RZ, -R7 ;  /* 0x000000ffff027224 */ /* 0x000fe200078e0a07 */
[----:B------:R-:W-:-:S03]  /*0290*/  UIMAD UR4, UR27, UR8, URZ ;  /* 0x000000081b0472a4 */ /* 0x000fc6000f8e023f */
[C---:B------:R-:W-:Y:S01]  /*02a0*/  IMAD R0, R9.reuse, R2, R0 ;  /* 0x0000000209007224 */ /* 0x040fe200078e0200 */
[----:B------:R-:W-:Y:S01]  /*02b0*/  UIMAD UR10, UR26, UR9, UR4 ;  /* 0x000000091a0a72a4 */ /* 0x000fe2000f8e0204 */
[----:B------:R-:W-:Y:S01]  /*02c0*/  MOV R2, c[0x0][0x174] ;  /* 0x00005d0000027a02 */ /* 0x000fe20000000f00 */
[----:B------:R-:W-:Y:S02]  /*02d0*/  UIMAD UR4, UR27, UR12, URZ ;  /* 0x0000000c1b0472a4 */ /* 0x000fe4000f8e023f */
[----:B------:R-:W-:Y:S01]  /*02e0*/  ISETP.GT.U32.AND P3, PT, R9, R0, PT ;  /* 0x000000000900720c */ /* 0x000fe20003f64070 */
[----:B------:R-:W-:Y:S01]  /*02f0*/  UIMAD.WIDE.U32 UR6, UR26, UR8, URZ ;  /* 0x000000081a0672a5 */ /* 0x000fe2000f8e003f */
[----:B------:R-:W-:Y:S01]  /*0300*/  ISETP.GE.AND P4, PT, R2, 0x1, PT ;  /* 0x000000010200780c */ /* 0x000fe20003f86270 */
[----:B------:R-:W-:Y:S02]  /*0310*/  UIMAD.WIDE.U32 UR8, UR26, UR12, URZ ;  /* 0x0000000c1a0872a5 */ /* 0x000fe4000f8e003f */
[----:B------:R-:W-:-:S02]  /*0320*/  UIMAD UR12, UR26, UR13, UR4 ;  /* 0x0000000d1a0c72a4 */ /* 0x000fc4000f8e0204 */
[----:B------:R-:W-:Y:S02]  /*0330*/  UIMAD UR11, UR27, UR14, URZ ;  /* 0x0000000e1b0b72a4 */ /* 0x000fe4000f8e023f */
[----:B------:R-:W-:Y:S02]  /*0340*/  UIADD3 UR9, UR9, UR12, URZ ;  /* 0x0000000c09097290 */ /* 0x000fe4000fffe03f */
[----:B------:R-:W-:Y:S02]  /*0350*/  UIMAD.WIDE.U32 UR4, UR26, UR14, URZ ;  /* 0x0000000e1a0472a5 */ /* 0x000fe4000f8e003f */
[----:B------:R-:W-:Y:S02]  /*0360*/  UIMAD UR14, UR26, UR15, UR11 ;  /* 0x0000000f1a0e72a4 */ /* 0x000fe4000f8e020b */
[----:B------:R-:W-:Y:S02]  /*0370*/  UIADD3 UR7, UR7, UR10, URZ ;  /* 0x0000000a07077290 */ /* 0x000fe4000fffe03f */
[----:B------:R-:W-:-:S02]  /*0380*/  UIMAD UR11, UR25, UR16, URZ ;  /* 0x00000010190b72a4 */ /* 0x000fc4000f8e023f */
[----:B------:R-:W-:Y:S01]  /*0390*/  UIMAD UR10, UR25, UR20, URZ ;  /* 0x00000014190a72a4 */ /* 0x000fe2000f8e023f */
[----:B------:R-:W-:Y:S01]  /*03a0*/  @!P3 IMAD.IADD R0, R0, 0x1, -R9 ;  /* 0x000000010000b824 */ /* 0x000fe200078e0a09 */
[----:B------:R-:W-:-:S03]  /*03b0*/  UIMAD.WIDE.U32 UR12, UR24, UR20, UR8 ;  /* 0x00000014180c72a5 */ /* 0x000fc6000f8e0008 */
[----:B------:R-:W-:Y:S02]  /*03c0*/  ULDC UR8, c[0x0][0x178] ;  /* 0x00005e0000087ab9 */ /* 0x000fe40000000800 */
[----:B------:R-:W-:Y:S02]  /*03d0*/  UIMAD UR17, UR24, UR17, UR11 ;  /* 0x00000011181172a4 */ /* 0x000fe4000f8e020b */
[----:B------:R-:W-:Y:S02]  /*03e0*/  UIMAD.WIDE.U32 UR6, UR24, UR16, UR6 ;  /* 0x00000010180672a5 */ /* 0x000fe4000f8e0006 */
[----:B------:R-:W-:Y:S02]  /*03f0*/  UIMAD UR18, UR24, UR21, UR10 ;  /* 0x00000015181272a4 */ /* 0x000fe4000f8e020a */
[----:B------:R-:W-:Y:S01]  /*0400*/  ULOP3.LUT UR8, UR24, UR8, URZ, 0x3c, !UPT ;  /* 0x0000000818087292 */ /* 0x000fe2000f8e3c3f */
[----:B------:R-:W-:Y:S01]  /*0410*/  ISETP.GE.U32.AND P2, PT, R0, R9, PT ;  /* 0x000000090000720c */ /* 0x000fe20003f46070 */
[----:B------:R-:W-:-:S12]  /*0420*/  @!P4 EXIT ;  /* 0x000000000000c94d */ /* 0x000fd80003800000 */
[----:B--2---:R-:W-:Y:S01]  /*0430*/  ULDC.64 UR20, c[0x0][0x180] ;  /* 0x0000600000147ab9 */ /* 0x004fe20000000a00 */
[----:B------:R-:W-:Y:S01]  /*0440*/  ISETP.LE.AND P4, PT, RZ, UR8, PT ;  /* 0x00000008ff007c0c */ /* 0x000fe2000bf83270 */
[----:B------:R-:W-:Y:S01]  /*0450*/  UIMAD UR10, UR25, UR20, URZ ;  /* 0x00000014190a72a4 */ /* 0x000fe2000f8e023f */
[----:B------:R-:W-:Y:S01]  /*0460*/  @!P3 IADD3 R7, R7, 0x1, RZ ;  /* 0x000000010707b810 */ /* 0x000fe20007ffe0ff */
[----:B------:R-:W-:Y:S01]  /*0470*/  UIMAD.WIDE.U32 UR8, UR24, UR20, URZ ;  /* 0x00000014180872a5 */ /* 0x000fe2000f8e003f */
[----:B------:R-:W-:Y:S01]  /*0480*/  ISETP.NE.AND P3, PT, RZ, c[0x0][0x178], PT ;  /* 0x00005e00ff007a0c */ /* 0x000fe20003f65270 */
[----:B------:R-:W-:Y:S01]  /*0490*/  UIMAD UR15, UR24, UR21, UR10 ;  /* 0x00000015180f72a4 */ /* 0x000fe2000f8e020a */
[----:B------:R-:W-:Y:S01]  /*04a0*/  @P2 IADD3 R7, R7, 0x1, RZ ;  /* 0x0000000107072810 */ /* 0x000fe20007ffe0ff */
[----:B------:R-:W-:Y:S01]  /*04b0*/  UIADD3 UR14, UR5, UR14, URZ ;  /* 0x0000000e050e7290 */ /* 0x000fe2000fffe03f */
[----:B------:R-:W0:Y:S01]  /*04c0*/  S2R R119, SR_TID.X ;  /* 0x0000000000777919 */ /* 0x000e220000002100 */
[----:B------:R-:W-:Y:S01]  /*04d0*/  ULDC.64 UR20, c[0x0][0x1b8] ;  /* 0x00006e0000147ab9 */ /* 0x000fe20000000a00 */
[----:B------:R-:W-:Y:S01]  /*04e0*/  IMAD.U32 R3, RZ, RZ, UR5 ;  /* 0x00000005ff037e24 */ /* 0x000fe2000f8e00ff */
[----:B------:R-:W-:Y:S01]  /*04f0*/  UIMAD UR16, UR25, UR20, URZ ;  /* 0x00000014191072a4 */ /* 0x000fe2000f8e023f */
[----:B------:R-:W-:Y:S01]  /*0500*/  MOV R2, UR4 ;  /* 0x0000000400027c02 */ /* 0x000fe20008000f00 */
[----:B------:R-:W-:Y:S01]  /*0510*/  UIMAD.WIDE.U32 UR10, UR24, UR20, URZ ;  /* 0x00000014180a72a5 */ /* 0x000fe2000f8e003f */
[----:B------:R-:W-:Y:S01]  /*0520*/  IMAD.U32 R3, RZ, RZ, UR14 ;  /* 0x0000000eff037e24 */ /* 0x000fe2000f8e00ff */
[----:B------:R-:W-:Y:S01]  /*0530*/  UIMAD UR19, UR24, UR21, UR16 ;  /* 0x00000015181372a4 */ /* 0x000fe2000f8e0210 */
[----:B------:R-:W-:Y:S01]  /*0540*/  @!P4 IMAD.MOV R7, RZ, RZ, -R7 ;  /* 0x000000ffff07c224 */ /* 0x000fe200078e0a07 */
[----:B------:R-:W-:Y:S01]  /*0550*/  UIADD3 UR17, UR7, UR17, URZ ;  /* 0x0000001107117290 */ /* 0x000fe2000fffe03f */
[----:B------:R-:W-:Y:S01]  /*0560*/  @!P3 LOP3.LUT R7, RZ, c[0x0][0x178], RZ, 0x33, !PT ;  /* 0x00005e00ff07ba12 */ /* 0x000fe200078e33ff */
[----:B------:R-:W-:Y:S01]  /*0570*/  ULDC.64 UR20, c[0x0][0x240] ;  /* 0x0000900000147ab9 */ /* 0x000fe20000000a00 */
[----:B------:R-:W1:Y:S01]  /*0580*/  S2R R69, SR_LANEID ;  /* 0x0000000000457919 */ /* 0x000e620000000000 */
[----:B------:R-:W-:Y:S01]  /*0590*/  ULEA UR14, UP0, UR6, UR20, 0x1 ;  /* 0x00000014060e7291 */ /* 0x000fe2000f80083f */
[----:B------:R-:W-:Y:S01]  /*05a0*/  SHF.R.S32.HI R0, RZ, 0x1f, R7 ;  /* 0x0000001fff007819 */ /* 0x000fe20000011407 */
[----:B------:R-:W-:Y:S01]  /*05b0*/  UMOV UR4, URZ ;  /* 0x0000003f00047c82 */ /* 0x000fe20008000000 */
[----:B------:R-:W-:Y:S01]  /*05c0*/  IMAD.WIDE.U32 R2, R7, c[0x0][0x1a8], R2 ;  /* 0x00006a0007027a25 */ /* 0x000fe200078e0002 */
[----:B------:R-:W-:-:S02]  /*05d0*/  ULEA.HI.X UR17, UR6, UR21, UR17, 0x1, UP0 ;  /* 0x0000001506117291 */ /* 0x000fc400080f0c11 */
[----:B-----5:R2:W3:Y:S01]  /*05e0*/  @P0 R2UR UR4, R4 ;  /* 0x00000000040403c2 */ /* 0x0204e200000e0000 */
[----:B------:R-:W-:Y:S01]  /*05f0*/  UMOV UR6, URZ ;  /* 0x0000003f00067c82 */ /* 0x000fe20008000000 */
[----:B------:R-:W-:Y:S01]  /*0600*/  IMAD R0, R0, c[0x0][0x1a8], RZ ;  /* 0x00006a0000007a24 */ /* 0x000fe200078e02ff */
[----:B------:R-:W-:Y:S01]  /*0610*/  ULDC.64 UR28, c[0x0][0x248] ;  /* 0x00009200001c7ab9 */ /* 0x000fe20000000a00 */
[----:B------:R-:W-:Y:S01]  /*0620*/  LEA R49, P2, R2, c[0x0][0x228], 0x1 ;  /* 0x00008a0002317a11 */ /* 0x000fe200078408ff */
[----:B------:R-:W-:Y:S01]  /*0630*/  UIADD3 UR18, UR13, UR18, URZ ;  /* 0x000000120d127290 */ /* 0x000fe2000fffe03f */
[----:B------:R-:W-:Y:S01]  /*0640*/  IMAD R47, R7, c[0x0][0x1ac], R0 ;  /* 0x00006b00072f7a24 */ /* 0x000fe200078e0200 */
[----:B------:R-:W-:Y:S01]  /*0650*/  ULEA UR16, UP1, UR12, UR28, 0x1 ;  /* 0x0000001c0c107291 */ /* 0x000fe2000f82083f */
[----:B------:R2:W4:Y:S01]  /*0660*/  @P1 R2UR UR6, R8 ;  /* 0x00000000080613c2 */ /* 0x00052200000e0000 */
[----:B0-----:R-:W-:Y:S01]  /*0670*/  LOP3.LUT R70, R119, 0x1f, RZ, 0xc0, !PT ;  /* 0x0000001f77467812 */ /* 0x001fe200078ec0ff */
[----:B------:R-:W-:Y:S01]  /*0680*/  ULDC UR7, c[0x0][0x164] ;  /* 0x0000590000077ab9 */ /* 0x000fe20000000800 */
[----:B------:R-:W-:Y:S01]  /*0690*/  IADD3 R47, R3, R47, RZ ;  /* 0x0000002f032f7210 */ /* 0x000fe20007ffe0ff */
[----:B------:R-:W-:Y:S01]  /*06a0*/  IMAD.SHL.U32 R3, R119, 0x10, RZ ;  /* 0x0000001077037824 */ /* 0x000fe200078e00ff */
[----:B------:R-:W-:-:S02]  /*06b0*/  UIMAD UR7, UR26, UR7, UR24 ;  /* 0x000000071a0772a4 */ /* 0x000fc4000f8e0218 */
[----:B------:R-:W-:Y:S01]  /*06c0*/  LEA.HI.X R47, R2, c[0x0][0x22c], R47, 0x1, P2 ;  /* 0x00008b00022f7a11 */ /* 0x000fe200010f0c2f */
[----:B------:R-:W-:Y:S01]  /*06d0*/  ULEA.HI.X UR18, UR12, UR29, UR18, 0x1, UP1 ;  /* 0x0000001d0c127291 */ /* 0x000fe200088f0c12 */
[----:B------:R-:W-:Y:S01]  /*06e0*/  LOP3.LUT R2, R70, 0xfffffe00, R3, 0xf8, !PT ;  /* 0xfffffe0046027812 */ /* 0x000fe200078ef803 */
[----:B------:R-:W-:Y:S01]  /*06f0*/  ULDC UR20, c[0x0][0x16c] ;  /* 0x00005b0000147ab9 */ /* 0x000fe20000000800 */
[C---:B------:R-:W-:Y:S01]  /*0700*/  LOP3.LUT R68, R3.reuse, 0xfffffe00, RZ, 0xc0, !PT ;  /* 0xfffffe0003447812 */ /* 0x040fe200078ec0ff */
[----:B------:R-:W-:Y:S01]  /*0710*/  ULDC UR12, c[0x0][0x174] ;  /* 0x00005d00000c7ab9 */ /* 0x000fe20000000800 */
[C---:B------:R-:W-:Y:S01]  /*0720*/  IADD3 R67, R3.reuse, 0x1, RZ ;  /* 0x0000000103437810 */ /* 0x040fe20007ffe0ff */
[----:B------:R-:W-:Y:S01]  /*0730*/  UIMAD UR7, UR7, UR12, URZ ;  /* 0x0000000c070772a4 */ /* 0x000fe2000f8e023f */
[C---:B------:R-:W-:Y:S01]  /*0740*/  IADD3 R66, R3.reuse, 0x2, RZ ;  /* 0x0000000203427810 */ /* 0x040fe20007ffe0ff */
[----:B------:R-:W-:Y:S01]  /*0750*/  UIADD3 UR13, UR9, UR15, URZ ;  /* 0x0000000f090d7290 */ /* 0x000fe2000fffe03f */
[C---:B------:R-:W-:Y:S01]  /*0760*/  IADD3 R65, R3.reuse, 0x3, RZ ;  /* 0x0000000303417810 */ /* 0x040fe20007ffe0ff */
[----:B------:R-:W-:Y:S01]  /*0770*/  UMOV UR5, URZ ;  /* 0x0000003f00057c82 */ /* 0x000fe20008000000 */
[C---:B------:R-:W-:Y:S01]  /*0780*/  IADD3 R151, R3.reuse, 0x4, RZ ;  /* 0x0000000403977810 */ /* 0x040fe20007ffe0ff */
[----:B------:R-:W-:Y:S01]  /*0790*/  UIADD3 UR15, UR11, UR19, URZ ;  /* 0x000000130b0f7290 */ /* 0x000fe2000fffe03f */
[C---:B------:R-:W-:Y:S01]  /*07a0*/  IADD3 R150, R3.reuse, 0x5, RZ ;  /* 0x0000000503967810 */ /* 0x040fe20007ffe0ff */
[----:B------:R-:W-:Y:S01]  /*07b0*/  UIMAD UR12, UR7, UR20, URZ ;  /* 0x00000014070c72a4 */ /* 0x000fe2000f8e023f */
        /* <DEDUP_REMOVED lines=23> */
[----:B-1234-:R-:W-:Y:S02]  /*0930*/  LOP3.LUT R48, R2, 0x1e0, RZ, 0xfc, !PT ;  /* 0x000001e002307812 */ /* 0x01efe400078efcff */
.L_x_2893:
[----:B------:R-:W-:Y:S01]  /*0940*/  BAR.SYNC.DEFER_BLOCKING 0x0 ;  /* 0x0000000000007b1d */ /* 0x000fe20000010000 */
[C---:B------:R-:W-:Y:S01]  /*0950*/  IMAD.SHL.U32 R24, R2.reuse, 0x2, RZ ;  /* 0x0000000202187824 */ /* 0x040fe200078e00ff */
[----:B------:R-:W-:-:S02]  /*0960*/  SHF.L.U64.HI R26, R2, 0x1, R3 ;  /* 0x00000001021a7819 */ /* 0x000fc40000010203 */
[----:B------:R-:W-:Y:S02]  /*0970*/  PRMT R7, RZ, 0x7610, R7 ;  /* 0x00007610ff077816 */ /* 0x000fe40000000007 */
[----:B------:R-:W-:Y:S01]  /*0980*/  UMOV UR7, 0xfffff800 ;  /* 0xfffff80000077882 */ /* 0x000fe20000000000 */
[----:B0-----:R-:W-:Y:S01]  /*0990*/  IADD3 R4, P3, R24, UR14, RZ ;  /* 0x0000000e18047c10 */ /* 0x001fe2000ff7e0ff */
        /* <DEDUP_REMOVED lines=23> */
[----:B------:R-:W-:Y:S02]  /*0b10*/  ISETP.GE.AND P0, PT, R55, UR29, PT ;  /* 0x0000001d37007c0c */ /* 0x000fe4000bf06270 */
[----:B------:R-:W-:Y:S01]  /*0b20*/  ISETP.GE.AND P4, PT, R54, UR29, PT ;  /* 0x0000001d36007c0c */ /* 0x000fe2000bf86270 */
[----:B------:R0:W5:Y:S01]  /*0b30*/  @!P6 LDG.E.U16 R11, [R4.64+0x100] ;  /* 0x00010016040be981 */ /* 0x000162000c1e1500 */
[----:B------:R-:W-:Y:S02]  /*0b40*/  PRMT R15, RZ, 0x7610, R15 ;  /* 0x00007610ff0f7816 */ /* 0x000fe4000000000f */
        /* <DEDUP_REMOVED lines=23> */
[----:B------:R-:W-:-:S04]  /*0cc0*/  IADD3 R20, R68, R69, RZ ;  /* 0x0000004544147210 */ /* 0x000fc80007ffe0ff */
        /* <DEDUP_REMOVED lines=9> */
[C---:B------:R-:W-:Y:S02]  /*0d60*/  IADD3 R35, R20.reuse, 0xe0, RZ ;  /* 0x000000e014237810 */ /* 0x040fe40007ffe0ff */
[----:B------:R-:W-:Y:S02]  /*0d70*/  IADD3 R43, R20, 0x180, RZ ;  /* 0x00000180142b7810 */ /* 0x000fe40007ffe0ff */
[----:B------:R-:W-:-:S02]  /*0d80*/  LEA.HI.SX32 R25, R25, R20, 0x1b ;  /* 0x0000001419197211 */ /* 0x000fc400078fdaff */
[-C--:B------:R-:W-:Y:S01]  /*0d90*/  LEA.HI.SX32 R27, R27, R20.reuse, 0x1b ;  /* 0x000000141b1b7211 */ /* 0x080fe200078fdaff */
[----:B------:R-:W-:Y:S01]  /*0da0*/  IMAD.SHL.U32 R46, R46, 0x2, RZ ;  /* 0x000000022e2e7824 */ /* 0x000fe200078e00ff */
[-C--:B------:R-:W-:Y:S02]  /*0db0*/  LEA.HI.SX32 R29, R29, R20.reuse, 0x1b ;  /* 0x000000141d1d7211 */ /* 0x080fe400078fdaff */
[C---:B------:R-:W-:Y:S02]  /*0dc0*/  IADD3 R37, R20.reuse, 0x100, RZ ;  /* 0x0000010014257810 */ /* 0x040fe40007ffe0ff */
[C---:B0-----:R-:W-:Y:S02]  /*0dd0*/  IADD3 R5, R20.reuse, 0x120, RZ ;  /* 0x0000012014057810 */ /* 0x041fe40007ffe0ff */
[C---:B------:R-:W-:Y:S02]  /*0de0*/  IADD3 R41, R20.reuse, 0x160, RZ ;  /* 0x0000016014297810 */ /* 0x040fe40007ffe0ff */
[----:B------:R-:W-:Y:S01]  /*0df0*/  LEA.HI.SX32 R22, R45, R20, 0x1b ;  /* 0x000000142d167211 */ /* 0x000fe200078fdaff */
[----:B------:R-:W-:Y:S01]  /*0e00*/  IMAD.SHL.U32 R45, R23, 0x2, RZ ;  /* 0x00000002172d7824 */ /* 0x000fe200078e00ff */
[----:B------:R-:W-:-:S02]  /*0e10*/  IADD3 R39, R20, 0x140, RZ ;  /* 0x0000014014277810 */ /* 0x000fc40007ffe0ff */
[-C--:B------:R-:W-:Y:S02]  /*0e20*/  LEA.HI.SX32 R31, R31, R20.reuse, 0x1b ;  /* 0x000000141f1f7211 */ /* 0x080fe400078fdaff */
[-C--:B------:R-:W-:Y:S02]  /*0e30*/  LEA.HI.SX32 R33, R33, R20.reuse, 0x1b ;  /* 0x0000001421217211 */ /* 0x080fe400078fdaff */
[-C--:B------:R-:W-:Y:S02]  /*0e40*/  LEA.HI.SX32 R35, R35, R20.reuse, 0x1b ;  /* 0x0000001423237211 */ /* 0x080fe400078fdaff */
[-C--:B------:R-:W-:Y:S01]  /*0e50*/  LEA.HI.SX32 R34, R43, R20.reuse, 0x1b ;  /* 0x000000142b227211 */ /* 0x080fe200078fdaff */
[----:B------:R-:W-:Y:S01]  /*0e60*/  IMAD.SHL.U32 R43, R27, 0x2, RZ ;  /* 0x000000021b2b7824 */ /* 0x000fe200078e00ff */
[----:B------:R-:W-:Y:S01]  /*0e70*/  SHF.L.U32 R44, R25, 0x1, RZ ;  /* 0x00000001192c7819 */ /* 0x000fe200000006ff */
[----:B------:R-:W-:Y:S01]  /*0e80*/  IMAD.SHL.U32 R42, R29, 0x2, RZ ;  /* 0x000000021d2a7824 */ /* 0x000fe200078e00ff */
[----:B------:R-:W-:-:S02]  /*0e90*/  LEA.HI.SX32 R37, R37, R20, 0x1b ;  /* 0x0000001425257211 */ /* 0x000fc400078fdaff */
[-C--:B------:R-:W-:Y:S02]  /*0ea0*/  LEA.HI.SX32 R5, R5, R20.reuse, 0x1b ;  /* 0x0000001405057211 */ /* 0x080fe400078fdaff */
[-C--:B------:R-:W-:Y:S01]  /*0eb0*/  LEA.HI.SX32 R4, R41, R20.reuse, 0x1b ;  /* 0x0000001429047211 */ /* 0x080fe200078fdaff */
[----:B------:R-:W-:Y:S01]  /*0ec0*/  IMAD.SHL.U32 R40, R33, 0x2, RZ ;  /* 0x0000000221287824 */ /* 0x000fe200078e00ff */
[-C--:B------:R-:W-:Y:S02]  /*0ed0*/  LEA.HI.SX32 R36, R39, R20.reuse, 0x1b ;  /* 0x0000001427247211 */ /* 0x080fe400078fdaff */
[----:B------:R-:W-:Y:S01]  /*0ee0*/  SHF.L.U32 R41, R31, 0x1, RZ ;  /* 0x000000011f297819 */ /* 0x000fe200000006ff */
[----:B------:R-:W-:Y:S01]  /*0ef0*/  IMAD.SHL.U32 R39, R35, 0x2, RZ ;  /* 0x0000000223277824 */ /* 0x000fe200078e00ff */
[C---:B------:R-:W-:Y:S02]  /*0f00*/  IADD3 R71, R20.reuse, 0x1c0, RZ ;  /* 0x000001c014477810 */ /* 0x040fe40007ffe0ff */
[----:B------:R-:W-:Y:S01]  /*0f10*/  SHF.L.U32 R38, R37, 0x1, RZ ;  /* 0x0000000125267819 */ /* 0x000fe200000006ff */
[----:B------:R-:W-:Y:S01]  /*0f20*/  IMAD.SHL.U32 R37, R5, 0x2, RZ ;  /* 0x0000000205257824 */ /* 0x000fe200078e00ff */
[----:B------:R-:W-:Y:S01]  /*0f30*/  IADD3 R73, R20, 0x1e0, RZ ;  /* 0x000001e014497810 */ /* 0x000fe20007ffe0ff */
[----:B------:R-:W-:Y:S01]  /*0f40*/  IMAD.SHL.U32 R36, R36, 0x2, RZ ;  /* 0x0000000224247824 */ /* 0x000fe200078e00ff */
[-C--:B------:R-:W-:Y:S01]  /*0f50*/  LEA.HI.SX32 R32, R71, R20.reuse, 0x1b ;  /* 0x0000001447207211 */ /* 0x080fe200078fdaff */
[----:B------:R-:W-:Y:S01]  /*0f60*/  IMAD.SHL.U32 R34, R34, 0x2, RZ ;  /* 0x0000000222227824 */ /* 0x000fe200078e00ff */
[----:B------:R-:W-:Y:S01]  /*0f70*/  SHF.L.U32 R35, R4, 0x1, RZ ;  /* 0x0000000104237819 */ /* 0x000fe200000006ff */
[----:B------:R-:W-:Y:S01]  /*0f80*/  IMAD.SHL.U32 R33, R22, 0x2, RZ ;  /* 0x0000000216217824 */ /* 0x000fe200078e00ff */
[----:B------:R-:W-:-:S02]  /*0f90*/  LEA.HI.SX32 R73, R73, R20, 0x1b ;  /* 0x0000001449497211 */ /* 0x000fc400078fdaff */
[----:B------:R-:W-:-:S03]  /*0fa0*/  SHF.L.U32 R32, R32, 0x1, RZ ;  /* 0x0000000120207819 */ /* 0x000fc600000006ff */
[----:B------:R-:W-:Y:S01]  /*0fb0*/  IMAD.SHL.U32 R31, R73, 0x2, RZ ;  /* 0x00000002491f7824 */ /* 0x000fe200078e00ff */
[----:B------:R-:W-:Y:S02]  /*0fc0*/  IADD3 R4, P0, R24, UR16, RZ ;  /* 0x0000001018047c10 */ /* 0x000fe4000ff1e0ff */
        /* <DEDUP_REMOVED lines=22> */
[----:B--2---:R-:W-:Y:S04]  /*1130*/  STS.U16 [R46], R7 ;  /* 0x000000072e007388 */ /* 0x004fe80000000400 */
[----:B---3--:R0:W-:Y:S04]  /*1140*/  STS.U16 [R45+0x40], R0 ;  /* 0x000040002d007388 */ /* 0x0081e80000000400 */
[----:B----4-:R-:W-:Y:S04]  /*1150*/  STS.U16 [R44+0x80], R9 ;  /* 0x000080092c007388 */ /* 0x010fe80000000400 */
[----:B-----5:R-:W-:Y:S04]  /*1160*/  STS.U16 [R43+0xc0], R6 ;  /* 0x0000c0062b007388 */ /* 0x020fe80000000400 */
[----:B------:R1:W-:Y:S01]  /*1170*/  STS.U16 [R42+0x100], R11 ;  /* 0x0001000b2a007388 */ /* 0x0003e20000000400 */
[----:B0-----:R-:W-:-:S03]  /*1180*/  IMAD R0, R69, 0x10, R68 ;  /* 0x0000001045007824 */ /* 0x001fc600078e0244 */
[----:B------:R-:W-:Y:S04]  /*1190*/  STS.U16 [R41+0x140], R8 ;  /* 0x0001400829007388 */ /* 0x000fe80000000400 */
[----:B------:R-:W-:Y:S04]  /*11a0*/  STS.U16 [R40+0x180], R13 ;  /* 0x0001800d28007388 */ /* 0x000fe80000000400 */
[----:B------:R-:W-:Y:S04]  /*11b0*/  STS.U16 [R39+0x1c0], R10 ;  /* 0x0001c00a27007388 */ /* 0x000fe80000000400 */
[----:B------:R-:W-:Y:S04]  /*11c0*/  STS.U16 [R38+0x200], R15 ;  /* 0x0002000f26007388 */ /* 0x000fe80000000400 */
[----:B------:R-:W-:Y:S04]  /*11d0*/  STS.U16 [R37+0x240], R12 ;  /* 0x0002400c25007388 */ /* 0x000fe80000000400 */
[----:B------:R0:W-:Y:S01]  /*11e0*/  STS.U16 [R36+0x280], R17 ;  /* 0x0002801124007388 */ /* 0x0001e20000000400 */
[----:B------:R-:W-:-:S03]  /*11f0*/  IADD3 R5, R0, 0x1, RZ ;  /* 0x0000000100057810 */ /* 0x000fc60007ffe0ff */
[----:B------:R-:W-:Y:S01]  /*1200*/  STS.U16 [R35+0x2c0], R14 ;  /* 0x0002c00e23007388 */ /* 0x000fe20000000400 */
[----:B------:R-:W-:-:S03]  /*1210*/  IADD3 R7, R0, 0x2, RZ ;  /* 0x0000000200077810 */ /* 0x000fc60007ffe0ff */
[----:B------:R2:W-:Y:S01]  /*1220*/  STS.U16 [R34+0x300], R19 ;  /* 0x0003001322007388 */ /* 0x0005e20000000400 */
[C---:B-1----:R-:W-:Y:S02]  /*1230*/  IADD3 R11, R0.reuse, 0x4, RZ ;  /* 0x00000004000b7810 */ /* 0x042fe40007ffe0ff */
[C---:B0-----:R-:W-:Y:S01]  /*1240*/  IADD3 R17, R0.reuse, 0x7, RZ ;  /* 0x0000000700117810 */ /* 0x041fe20007ffe0ff */
[----:B------:R-:W-:Y:S01]  /*1250*/  STS.U16 [R33+0x340], R16 ;  /* 0x0003401021007388 */ /* 0x000fe20000000400 */
[C---:B------:R-:W-:Y:S02]  /*1260*/  IADD3 R13, R0.reuse, 0x5, RZ ;  /* 0x00000005000d7810 */ /* 0x040fe40007ffe0ff */
[C---:B------:R-:W-:Y:S01]  /*1270*/  IADD3 R23, R0.reuse, 0xa, RZ ;  /* 0x0000000a00177810 */ /* 0x040fe20007ffe0ff */
[----:B------:R0:W-:Y:S01]  /*1280*/  STS.U16 [R32+0x380], R21 ;  /* 0x0003801520007388 */ /* 0x0001e20000000400 */
[C---:B------:R-:W-:Y:S02]  /*1290*/  IADD3 R25, R0.reuse, 0xb, RZ ;  /* 0x0000000b00197810 */ /* 0x040fe40007ffe0ff */
[----:B--2---:R-:W-:-:S02]  /*12a0*/  IADD3 R19, R0, 0x8, RZ ;  /* 0x0000000800137810 */ /* 0x004fc40007ffe0ff */
[C---:B------:R-:W-:Y:S02]  /*12b0*/  IADD3 R71, R0.reuse, 0xd, RZ ;  /* 0x0000000d00477810 */ /* 0x040fe40007ffe0ff */
[C---:B------:R-:W-:Y:S02]  /*12c0*/  IADD3 R73, R0.reuse, 0xe, RZ ;  /* 0x0000000e00497810 */ /* 0x040fe40007ffe0ff */
[C---:B------:R-:W-:Y:S02]  /*12d0*/  IADD3 R9, R0.reuse, 0x3, RZ ;  /* 0x0000000300097810 */ /* 0x040fe40007ffe0ff */
[C---:B------:R-:W-:Y:S02]  /*12e0*/  IADD3 R15, R0.reuse, 0x6, RZ ;  /* 0x00000006000f7810 */ /* 0x040fe40007ffe0ff */
[C---:B0-----:R-:W-:Y:S02]  /*12f0*/  IADD3 R21, R0.reuse, 0x9, RZ ;  /* 0x0000000900157810 */ /* 0x041fe40007ffe0ff */
[----:B------:R-:W-:-:S02]  /*1300*/  IADD3 R27, R0, 0xc, RZ ;  /* 0x0000000c001b7810 */ /* 0x000fc40007ffe0ff */
[----:B------:R-:W-:Y:S01]  /*1310*/  IADD3 R75, R0, 0xf, RZ ;  /* 0x0000000f004b7810 */ /* 0x000fe20007ffe0ff */
[----:B------:R0:W-:Y:S01]  /*1320*/  STS.U16 [R31+0x3c0], R18 ;  /* 0x0003c0121f007388 */ /* 0x0001e20000000400 */
        /* <DEDUP_REMOVED lines=13> */
[-C--:B0-----:R-:W-:Y:S02]  /*1400*/  LEA.HI.SX32 R18, R27, R0.reuse, 0x1b ;  /* 0x000000001b127211 */ /* 0x081fe400078fdaff */
[-C--:B------:R-:W-:Y:S02]  /*1410*/  LEA.HI.SX32 R75, R75, R0.reuse, 0x1b ;  /* 0x000000004b4b7211 */ /* 0x080fe400078fdaff */
[----:B------:R-:W-:Y:S01]  /*1420*/  LEA.HI.SX32 R30, R0, R0, 0x1b ;  /* 0x00000000001e7211 */ /* 0x000fe200078fdaff */
[----:B------:R-:W-:Y:S01]  /*1430*/  IMAD.SHL.U32 R23, R17, 0x2, RZ ;  /* 0x0000000211177824 */ /* 0x000fe200078e00ff */
[----:B------:R-:W-:Y:S01]  /*1440*/  IADD3.X R5, R26, UR18, RZ, P0, !PT ;  /* 0x000000121a057c10 */ /* 0x000fe200087fe4ff */
        /* <DEDUP_REMOVED lines=14> */
[----:B------:R-:W-:Y:S01]  /*1530*/  IMAD.SHL.U32 R17, R71, 0x2, RZ ;  /* 0x0000000247117824 */ /* 0x000fe200078e00ff */
[----:B------:R-:W-:Y:S01]  /*1540*/  LDS.U16 R76, [R30] ;  /* 0x000000001e4c7984 */ /* 0x000fe20000000400 */
[----:B------:R-:W-:-:S03]  /*1550*/  IMAD.SHL.U32 R16, R16, 0x2, RZ ;  /* 0x0000000210107824 */ /* 0x000fc600078e00ff */
        /* <DEDUP_REMOVED lines=16> */
[----:B------:R-:W-:-:S05]  /*1660*/  ISETP.GE.AND P0, PT, R62, UR29, PT ;  /* 0x0000001d3e007c0c */ /* 0x000fca000bf06270 */
        /* <DEDUP_REMOVED lines=18> */
[----:B------:R-:W5:Y:S04]  /*1790*/  @!P0 LDG.E.U16 R86, [R4.64+0x240] ;  /* 0x0002401604568981 */ /* 0x000f68000c1e1500 */
        /* <DEDUP_REMOVED lines=97> */
.L_x_2853:
[----:B------:R-:W-:Y:S05]  /*1db0*/  BSYNC B0 ;  /* 0x0000000000007941 */ /* 0x000fea0003800000 */
.L_x_2852:
        /* <DEDUP_REMOVED lines=36> */
.L_x_2855:
[----:B------:R-:W-:Y:S05]  /*2000*/  BSYNC B0 ;  /* 0x0000000000007941 */ /* 0x000fea0003800000 */
.L_x_2854:
        /* <DEDUP_REMOVED lines=38> */
.L_x_2857:
[----:B------:R-:W-:Y:S05]  /*2270*/  BSYNC B0 ;  /* 0x0000000000007941 */ /* 0x000fea0003800000 */
.L_x_2856:
        /* <DEDUP_REMOVED lines=36> */
.L_x_2859:
[----:B------:R-:W-:Y:S05]  /*24c0*/  BSYNC B0 ;  /* 0x0000000000007941 */ /* 0x000fea0003800000 */
.L_x_2858:
        /* <DEDUP_REMOVED lines=38> */
.L_x_2861:
[----:B------:R-:W-:Y:S05]  /*2730*/  BSYNC B0 ;  /* 0x0000000000007941 */ /* 0x000fea0003800000 */
.L_x_2860:
        /* <DEDUP_REMOVED lines=36> */
.L_x_2863:
[----:B------:R-:W-:Y:S05]  /*2980*/  BSYNC B0 ;  /* 0x0000000000007941 */ /* 0x000fea0003800000 */
.L_x_2862:
        /* <DEDUP_REMOVED lines=38> */
.L_x_2865:
[----:B------:R-:W-:Y:S05]  /*2bf0*/  BSYNC B0 ;  /* 0x0000000000007941 */ /* 0x000fea0003800000 */
.L_x_2864:
        /* <DEDUP_REMOVED lines=37> */
.L_x_2867:
[----:B------:R-:W-:Y:S05]  /*2e50*/  BSYNC B0 ;  /* 0x0000000000007941 */ /* 0x000fea0003800000 */
.L_x_2866:
        /* <DEDUP_REMOVED lines=42> */
.L_x_2869:
[----:B------:R-:W-:Y:S05]  /*3100*/  BSYNC B0 ;  /* 0x0000000000007941 */ /* 0x000fea0003800000 */
.L_x_2868:
        /* <DEDUP_REMOVED lines=40> */
.L_x_2871:
[----:B------:R-:W-:Y:S05]  /*3390*/  BSYNC B0 ;  /* 0x0000000000007941 */ /* 0x000fea0003800000 */
.L_x_2870:
        /* <DEDUP_REMOVED lines=46> */
.L_x_2873:
[----:B------:R-:W-:Y:S05]  /*3680*/  BSYNC B0 ;  /* 0x0000000000007941 */ /* 0x000fea0003800000 */
.L_x_2872:
        /* <DEDUP_REMOVED lines=33> */
.L_x_2875:
[----:B------:R-:W-:Y:S05]  /*38a0*/  BSYNC B0 ;  /* 0x0000000000007941 */ /* 0x000fea0003800000 */
.L_x_2874:
        /* <DEDUP_REMOVED lines=33> */
.L_x_2877:
[----:B------:R-:W-:Y:S05]  /*3ac0*/  BSYNC B0 ;  /* 0x0000000000007941 */ /* 0x000fea0003800000 */
.L_x_2876:
        /* <DEDUP_REMOVED lines=33> */
.L_x_2879:
[----:B------:R-:W-:Y:S05]  /*3ce0*/  BSYNC B0 ;  /* 0x0000000000007941 */ /* 0x000fea0003800000 */
.L_x_2878:
        /* <DEDUP_REMOVED lines=33> */
.L_x_2881:
[----:B------:R-:W-:Y:S05]  /*3f00*/  BSYNC B0 ;  /* 0x0000000000007941 */ /* 0x000fea0003800000 */
.L_x_2880:
        /* <DEDUP_REMOVED lines=33> */
.L_x_2883:
[----:B------:R-:W-:Y:S05]  /*4120*/  BSYNC B0 ;  /* 0x0000000000007941 */ /* 0x000fea0003800000 */
.L_x_2882:
        /* <DEDUP_REMOVED lines=38> */
.L_x_2889:
[----:B------:R-:W-:Y:S01]  /*4390*/  USHF.R.S32.HI UR19, URZ, 0x1f, UR7 ;  /* 0x0000001f3f137899 */ /* 0x000fe20008011407 */
[----:B-1----:R-:W-:Y:S01]  /*43a0*/  IMAD.U32 R7, RZ, RZ, UR7 ;  /* 0x00000007ff077e24 */ /* 0x002fe2000f8e00ff */
[----:B------:R-:W-:Y:S01]  /*43b0*/  ULDC.64 UR30, c[0x0][0x188] ;  /* 0x00006200001e7ab9 */ /* 0x000fe20000000a00 */
[----:B------:R-:W-:Y:S01]  /*43c0*/  PRMT R9, RZ, 0x7610, R9 ;  /* 0x00007610ff097816 */ /* 0x000fe20000000009 */
[----:B------:R-:W-:Y:S01]  /*43d0*/  UIMAD UR28, UR19, UR30, URZ ;  /* 0x0000001e131c72a4 */ /* 0x000fe2000f8e023f */
[----:B------:R-:W-:Y:S01]  /*43e0*/  IMAD.WIDE.U32 R6, R7, c[0x0][0x1a0], R2 ;  /* 0x0000680007067a25 */ /* 0x000fe200078e0002 */
[----:B------:R-:W-:Y:S01]  /*43f0*/  UMOV UR20, UR8 ;  /* 0x0000000800147c82 */ /* 0x000fe20008000000 */
[----:B------:R-:W-:Y:S01]  /*4400*/  PRMT R8, RZ, 0x7610, R8 ;  /* 0x00007610ff087816 */ /* 0x000fe20000000008 */
[----:B------:R-:W-:Y:S01]  /*4410*/  UMOV UR21, UR13 ;  /* 0x0000000d00157c82 */ /* 0x000fe20008000000 */
[----:B------:R-:W-:Y:S01]  /*4420*/  PRMT R11, RZ, 0x7610, R11 ;  /* 0x00007610ff0b7816 */ /* 0x000fe2000000000b */
[----:B------:R-:W-:Y:S01]  /*4430*/  UIMAD.WIDE.U32 UR20, UR7, UR30, UR20 ;  /* 0x0000001e071472a5 */ /* 0x000fe2000f8e0014 */
[----:B------:R-:W-:Y:S01]  /*4440*/  LEA R4, P1, R6, R49, 0x1 ;  /* 0x0000003106047211 */ /* 0x000fe200078208ff */
[----:B------:R-:W-:Y:S01]  /*4450*/  UIMAD UR29, UR7, UR31, UR28 ;  /* 0x0000001f071d72a4 */ /* 0x000fe2000f8e021c */
[----:B------:R-:W-:Y:S01]  /*4460*/  PRMT R10, RZ, 0x7610, R10 ;  /* 0x00007610ff0a7816 */ /* 0x000fe2000000000a */
[----:B------:R-:W-:Y:S01]  /*4470*/  ULDC.64 UR32, c[0x0][0x1a0] ;  /* 0x0000680000207ab9 */ /* 0x000fe20000000a00 */
[----:B------:R-:W-:Y:S01]  /*4480*/  PRMT R13, RZ, 0x7610, R13 ;  /* 0x00007610ff0d7816 */ /* 0x000fe2000000000d */
[----:B------:R-:W-:Y:S01]  /*4490*/  UMOV UR31, 0xfffff800 ;  /* 0xfffff800001f7882 */ /* 0x000fe20000000000 */
[----:B------:R-:W-:Y:S01]  /*44a0*/  PRMT R12, RZ, 0x7610, R12 ;  /* 0x00007610ff0c7816 */ /* 0x000fe2000000000c */
[----:B------:R-:W-:Y:S01]  /*44b0*/  ULDC UR34, c[0x0][0x168] ;  /* 0x00005a0000227ab9 */ /* 0x000fe20000000800 */
[----:B0-----:R-:W-:Y:S01]  /*44c0*/  PRMT R15, RZ, 0x7610, R15 ;  /* 0x00007610ff0f7816 */ /* 0x001fe2000000000f */
[----:B------:R-:W-:Y:S01]  /*44d0*/  UIADD3 UR21, UR21, UR29, URZ ;  /* 0x0000001d15157290 */ /* 0x000fe2000fffe03f */
[----:B------:R-:W-:Y:S01]  /*44e0*/  PRMT R14, RZ, 0x7610, R14 ;  /* 0x00007610ff0e7816 */ /* 0x000fe2000000000e */
[----:B------:R-:W-:Y:S01]  /*44f0*/  UIMAD UR30, UR19, UR32, URZ ;  /* 0x00000020131e72a4 */ /* 0x000fe2000f8e023f */
[----:B------:R-:W-:Y:S01]  /*4500*/  PRMT R119, RZ, 0x7610, R119 ;  /* 0x00007610ff777816 */ /* 0x000fe20000000077 */
[----:B------:R-:W-:Y:S01]  /*4510*/  UIMAD UR29, UR5, UR31, UR34 ;  /* 0x0000001f051d72a4 */ /* 0x000fe2000f8e0222 */
[----:B------:R-:W-:Y:S01]  /*4520*/  PRMT R120, RZ, 0x7610, R120 ;  /* 0x00007610ff787816 */ /* 0x000fe20000000078 */
[----:B------:R-:W-:Y:S01]  /*4530*/  UIMAD UR30, UR7, UR33, UR30 ;  /* 0x00000021071e72a4 */ /* 0x000fe2000f8e021e */
[----:B------:R-:W-:-:S02]  /*4540*/  PRMT R121, RZ, 0x7610, R121 ;  /* 0x00007610ff797816 */ /* 0x000fc40000000079 */
[----:B------:R-:W-:Y:S01]  /*4550*/  ULDC.64 UR32, c[0x0][0x220] ;  /* 0x0000880000207ab9 */ /* 0x000fe20000000a00 */
[----:B------:R-:W-:Y:S01]  /*4560*/  ISETP.GE.AND P2, PT, R2, UR29, PT ;  /* 0x0000001d02007c0c */ /* 0x000fe2000bf46270 */
[----:B------:R-:W-:Y:S01]  /*4570*/  ULEA UR28, UP0, UR20, UR32, 0x2 ;  /* 0x00000020141c7291 */ /* 0x000fe2000f80103f */
[----:B------:R-:W-:Y:S02]  /*4580*/  ISETP.GE.AND P3, PT, R63, UR29, PT ;  /* 0x0000001d3f007c0c */ /* 0x000fe4000bf66270 */
[----:B------:R-:W-:Y:S01]  /*4590*/  ISETP.GE.AND P4, PT, R62, UR29, PT ;  /* 0x0000001d3e007c0c */ /* 0x000fe2000bf86270 */
[----:B------:R-:W-:Y:S01]  /*45a0*/  ULEA.HI.X UR20, UR20, UR33, UR21, 0x2, UP0 ;  /* 0x0000002114147291 */ /* 0x000fe200080f1415 */
[----:B------:R-:W-:Y:S02]  /*45b0*/  ISETP.GE.AND P5, PT, R61, UR29, PT ;  /* 0x0000001d3d007c0c */ /* 0x000fe4000bfa6270 */
[----:B------:R-:W-:Y:S01]  /*45c0*/  IADD3 R5, R7, UR30, RZ ;  /* 0x0000001e07057c10 */ /* 0x000fe2000fffe0ff */
[----:B------:R-:W-:Y:S01]  /*45d0*/  ULDC.64 UR30, c[0x0][0x1c0] ;  /* 0x00007000001e7ab9 */ /* 0x000fe20000000a00 */
[----:B------:R-:W-:-:S02]  /*45e0*/  ISETP.GE.AND P6, PT, R60, UR29, PT ;  /* 0x0000001d3c007c0c */ /* 0x000fc4000bfc6270 */
[----:B------:R-:W-:Y:S02]  /*45f0*/  LEA.HI.X R5, R6, R47, R5, 0x1, P1 ;  /* 0x0000002f06057211 */ /* 0x000fe400008f0c05 */
[----:B------:R-:W-:-:S03]  /*4600*/  ISETP.GE.AND P1, PT, R59, UR29, PT ;  /* 0x0000001d3b007c0c */ /* 0x000fc6000bf26270 */
[----:B------:R-:W2:Y:S01]  /*4610*/  @!P2 LDG.E.U16 R9, [R4.64] ;  /* 0x000000160409a981 */ /* 0x000ea2000c1e1500 */
[----:B------:R-:W-:-:S03]  /*4620*/  ISETP.GE.AND P2, PT, R58, UR29, PT ;  /* 0x0000001d3a007c0c */ /* 0x000fc6000bf46270 */
[----:B------:R-:W3:Y:S01]  /*4630*/  @!P3 LDG.E.U16 R8, [R4.64+0x40] ;  /* 0x000040160408b981 */ /* 0x000ee2000c1e1500 */
[----:B------:R-:W-:-:S03]  /*4640*/  ISETP.GE.AND P3, PT, R57, UR29, PT ;  /* 0x0000001d39007c0c */ /* 0x000fc6000bf66270 */
[----:B------:R-:W4:Y:S01]  /*4650*/  @!P4 LDG.E.U16 R11, [R4.64+0x80] ;  /* 0x00008016040bc981 */ /* 0x000f22000c1e1500 */
[----:B------:R-:W-:-:S03]  /*4660*/  ISETP.GE.AND P4, PT, R56, UR29, PT ;  /* 0x0000001d38007c0c */ /* 0x000fc6000bf86270 */
[----:B------:R-:W4:Y:S01]  /*4670*/  @!P5 LDG.E.U16 R10, [R4.64+0xc0] ;  /* 0x0000c016040ad981 */ /* 0x000f22000c1e1500 */
[----:B------:R-:W-:Y:S02]  /*4680*/  ISETP.GE.AND P5, PT, R55, UR29, PT ;  /* 0x0000001d37007c0c */ /* 0x000fe4000bfa6270 */
[----:B------:R-:W-:Y:S01]  /*4690*/  PRMT R122, RZ, 0x7610, R122 ;  /* 0x00007610ff7a7816 */ /* 0x000fe2000000007a */
[----:B------:R-:W4:Y:S01]  /*46a0*/  @!P6 LDG.E.U16 R13, [R4.64+0x100] ;  /* 0x00010016040de981 */ /* 0x000f22000c1e1500 */
[----:B------:R-:W-:Y:S02]  /*46b0*/  ISETP.GE.AND P6, PT, R54, UR29, PT ;  /* 0x0000001d36007c0c */ /* 0x000fe4000bfc6270 */
[----:B------:R-:W-:Y:S01]  /*46c0*/  PRMT R123, RZ, 0x7610, R123 ;  /* 0x00007610ff7b7816 */ /* 0x000fe2000000007b */
[----:B------:R-:W4:Y:S01]  /*46d0*/  @!P1 LDG.E.U16 R12, [R4.64+0x140] ;  /* 0x00014016040c9981 */ /* 0x000f22000c1e1500 */
[----:B------:R-:W-:-:S03]  /*46e0*/  ISETP.GE.AND P1, PT, R53, UR29, PT ;  /* 0x0000001d35007c0c */ /* 0x000fc6000bf26270 */
[----:B------:R-:W4:Y:S01]  /*46f0*/  @!P2 LDG.E.U16 R15, [R4.64+0x180] ;  /* 0x00018016040fa981 */ /* 0x000f22000c1e1500 */
[----:B------:R-:W-:-:S03]  /*4700*/  ISETP.GE.AND P2, PT, R52, UR29, PT ;  /* 0x0000001d34007c0c */ /* 0x000fc6000bf46270 */
[----:B------:R-:W4:Y:S01]  /*4710*/  @!P3 LDG.E.U16 R14, [R4.64+0x1c0] ;  /* 0x0001c016040eb981 */ /* 0x000f22000c1e1500 */
[----:B------:R-:W-:-:S03]  /*4720*/  ISETP.GE.AND P3, PT, R51, UR29, PT ;  /* 0x0000001d33007c0c */ /* 0x000fc6000bf66270 */
[----:B------:R-:W4:Y:S01]  /*4730*/  @!P4 LDG.E.U16 R119, [R4.64+0x200] ;  /* 0x000200160477c981 */ /* 0x000f22000c1e1500 */
[----:B------:R-:W-:-:S03]  /*4740*/  ISETP.GE.AND P4, PT, R50, UR29, PT ;  /* 0x0000001d32007c0c */ /* 0x000fc6000bf86270 */
[----:B------:R-:W4:Y:S01]  /*4750*/  @!P5 LDG.E.U16 R120, [R4.64+0x240] ;  /* 0x000240160478d981 */ /* 0x000f22000c1e1500 */
[----:B------:R-:W-:Y:S02]  /*4760*/  ISETP.GE.AND P5, PT, R48, UR29, PT ;  /* 0x0000001d30007c0c */ /* 0x000fe4000bfa6270 */
[----:B------:R-:W-:Y:S01]  /*4770*/  PRMT R124, RZ, 0x7610, R124 ;  /* 0x00007610ff7c7816 */ /* 0x000fe2000000007c */
[----:B------:R-:W4:Y:S01]  /*4780*/  @!P6 LDG.E.U16 R121, [R4.64+0x280] ;  /* 0x000280160479e981 */ /* 0x000f22000c1e1500 */
[----:B------:R-:W-:Y:S02]  /*4790*/  PRMT R125, RZ, 0x7610, R125 ;  /* 0x00007610ff7d7816 */ /* 0x000fe4000000007d */
[----:B------:R-:W-:Y:S01]  /*47a0*/  PRMT R126, RZ, 0x7610, R126 ;  /* 0x00007610ff7e7816 */ /* 0x000fe2000000007e */
[----:B------:R-:W4:Y:S01]  /*47b0*/  @!P1 LDG.E.U16 R122, [R4.64+0x2c0] ;  /* 0x0002c016047a9981 */ /* 0x000f22000c1e1500 */
[----:B------:R-:W-:-:S03]  /*47c0*/  MOV R6, UR28 ;  /* 0x0000001c00067c02 */ /* 0x000fc60008000f00 */
[----:B------:R-:W4:Y:S01]  /*47d0*/  @!P2 LDG.E.U16 R123, [R4.64+0x300] ;  /* 0x00030016047ba981 */ /* 0x000f22000c1e1500 */
[----:B------:R-:W-:-:S03]  /*47e0*/  IMAD.U32 R7, RZ, RZ, UR20 ;  /* 0x00000014ff077e24 */ /* 0x000fc6000f8e00ff */
[----:B------:R-:W4:Y:S04]  /*47f0*/  @!P3 LDG.E.U16 R124, [R4.64+0x340] ;  /* 0x00034016047cb981 */ /* 0x000f28000c1e1500 */
[----:B------:R-:W4:Y:S04]  /*4800*/  @!P4 LDG.E.U16 R125, [R4.64+0x380] ;  /* 0x00038016047dc981 */ /* 0x000f28000c1e1500 */
[----:B------:R-:W4:Y:S04]  /*4810*/  @!P5 LDG.E.U16 R126, [R4.64+0x3c0] ;  /* 0x0003c016047ed981 */ /* 0x000f28000c1e1500 */
[----:B------:R-:W4:Y:S01]  /*4820*/  LDG.E R6, [R6.64] ;  /* 0x0000001606067981 */ /* 0x000f22000c1e1900 */
[----:B------:R-:W-:-:S02]  /*4830*/  ISETP.GE.U32.AND P5, PT, R65, UR29, PT ;  /* 0x0000001d41007c0c */ /* 0x000fc4000bfa6070 */
[----:B------:R-:W-:Y:S02]  /*4840*/  ISETP.GE.U32.AND P3, PT, R67, UR29, PT ;  /* 0x0000001d43007c0c */ /* 0x000fe4000bf66070 */
[----:B------:R-:W-:Y:S01]  /*4850*/  ISETP.GE.U32.AND P4, PT, R66, UR29, PT ;  /* 0x0000001d42007c0c */ /* 0x000fe2000bf86070 */
        /* <DEDUP_REMOVED lines=17> */
[----:B------:R-:W1:Y:S01]  /*4970*/  LDS.U16 R5, [R29+0x2] ;  /* 0x000002001d057984 */ /* 0x000e620000000400 */
[----:B------:R-:W-:-:S03]  /*4980*/  FMUL.FTZ R4, R6, 1.4426950216293334961 ;  /* 0x3fb8aa3b06047820 */ /* 0x000fc60000410000 */
[----:B0-----:R-:W0:Y:S04]  /*4990*/  S2R R119, SR_TID.X ;  /* 0x0000000000777919 */ /* 0x001e280000002100 */
[----:B------:R-:W2:Y:S04]  /*49a0*/  LDS.U16 R6, [R30] ;  /* 0x000000001e067984 */ /* 0x000ea80000000400 */
[----:B------:R-:W3:Y:S01]  /*49b0*/  LDS.U16 R7, [R27+0x6] ;  /* 0x000006001b077984 */ /* 0x000ee20000000400 */
[C---:B------:R-:W-:Y:S02]  /*49c0*/  FMUL.FTZ R9, R4.reuse, R118 ;  /* 0x0000007604097220 */ /* 0x040fe40000410000 */
[----:B------:R-:W-:Y:S01]  /*49d0*/  FMUL.FTZ R11, R4, R117 ;  /* 0x00000075040b7220 */ /* 0x000fe20000410000 */
[----:B------:R-:W-:Y:S01]  /*49e0*/  LDS.U16 R8, [R28+0x4] ;  /* 0x000004001c087984 */ /* 0x000fe20000000400 */
[----:B------:R4:W-:Y:S03]  /*49f0*/  MUFU.EX2 R137, R9 ;  /* 0x0000000900897308 */ /* 0x0009e60000000800 */
[----:B------:R-:W-:Y:S01]  /*4a00*/  LDS.U16 R10, [R26+0x8] ;  /* 0x000008001a0a7984 */ /* 0x000fe20000000400 */
[----:B0-----:R-:W-:-:S04]  /*4a10*/  SHF.L.U32 R14, R119, 0x4, RZ ;  /* 0x00000004770e7819 */ /* 0x001fc800000006ff */
[----:B------:R0:W2:Y:S01]  /*4a20*/  MUFU.EX2 R134, R11 ;  /* 0x0000000b00867308 */ /* 0x0000a20000000800 */
[C---:B----4-:R-:W-:Y:S02]  /*4a30*/  IADD3 R9, R14.reuse, 0x7, RZ ;  /* 0x000000070e097810 */ /* 0x050fe40007ffe0ff */
[----:B0-----:R-:W-:Y:S02]  /*4a40*/  IADD3 R11, R14, 0x8, RZ ;  /* 0x000000080e0b7810 */ /* 0x001fe40007ffe0ff */
[----:B------:R-:W-:Y:S02]  /*4a50*/  ISETP.GE.U32.AND P2, PT, R9, UR29, PT ;  /* 0x0000001d09007c0c */ /* 0x000fe4000bf46070 */
[----:B------:R-:W0:Y:S01]  /*4a60*/  LDS.U16 R9, [R25+0xa] ;  /* 0x00000a0019097984 */ /* 0x000e220000000400 */
[----:B------:R-:W-:Y:S01]  /*4a70*/  ISETP.GE.U32.AND P1, PT, R11, UR29, PT ;  /* 0x0000001d0b007c0c */ /* 0x000fe2000bf26070 */
[----:B-1----:R-:W-:Y:S02]  /*4a80*/  HADD2.F32 R5, -RZ, R5.H0_H0 ;  /* 0x20000005ff057230 */ /* 0x002fe40000004100 */
[----:B------:R-:W1:Y:S01]  /*4a90*/  LDS.U16 R11, [R23+0xe] ;  /* 0x00000e00170b7984 */ /* 0x000e620000000400 */
[----:B------:R-:W-:Y:S01]  /*4aa0*/  FMUL.FTZ R12, R4, R116 ;  /* 0x00000074040c7220 */ /* 0x000fe20000410000 */
[----:B--2---:R-:W-:Y:S01]  /*4ab0*/  HADD2.F32 R6, -RZ, R6.H0_H0 ;  /* 0x20000006ff067230 */ /* 0x004fe20000004100 */
[----:B------:R-:W-:-:S02]  /*4ac0*/  FMUL.FTZ R135, R78, R5 ;  /* 0x000000054e877220 */ /* 0x000fc40000410000 */
[----:B------:R-:W2:Y:S01]  /*4ad0*/  LDS.U16 R5, [R22+0x10] ;  /* 0x0000100016057984 */ /* 0x000ea20000000400 */
[----:B------:R4:W0:Y:S01]  /*4ae0*/  MUFU.EX2 R132, R12 ;  /* 0x0000000c00847308 */ /* 0x0008220000000800 */
[----:B------:R-:W-:Y:S01]  /*4af0*/  FMUL.FTZ R6, R79, R6 ;  /* 0x000000064f067220 */ /* 0x000fe20000410000 */
[----:B------:R-:W-:Y:S01]  /*4b00*/  ISETP.GE.U32.AND P6, PT, R14, UR29, PT ;  /* 0x0000001d0e007c0c */ /* 0x000fe2000bfc6070 */
[----:B----4-:R-:W4:Y:S03]  /*4b10*/  LDS.U16 R12, [R24+0xc] ;  /* 0x00000c00180c7984 */ /* 0x010f260000000400 */
[----:B------:R-:W-:Y:S01]  /*4b20*/  FSEL R136, R6, RZ, !P6 ;  /* 0x000000ff06887208 */ /* 0x000fe20007000000 */
[----:B---3--:R-:W-:-:S05]  /*4b30*/  HADD2.F32 R6, -RZ, R7.H0_H0 ;  /* 0x20000007ff067230 */ /* 0x008fca0000004100 */
[----:B------:R-:W-:-:S05]  /*4b40*/  FMUL.FTZ R6, R77, R6 ;  /* 0x000000064d067220 */ /* 0x000fca0000410000 */
[----:B------:R-:W-:Y:S02]  /*4b50*/  FSEL R131, R6, RZ, !P5 ;  /* 0x000000ff06837208 */ /* 0x000fe40006800000 */
[----:B------:R-:W3:Y:S01]  /*4b60*/  LDS.U16 R6, [R21+0x12] ;  /* 0x0000120015067984 */ /* 0x000ee20000000400 */
[C---:B------:R-:W-:Y:S02]  /*4b70*/  FMUL.FTZ R13, R4.reuse, R115 ;  /* 0x00000073040d7220 */ /* 0x040fe40000410000 */
[----:B------:R-:W-:Y:S02]  /*4b80*/  FMUL.FTZ R128, R4, R114 ;  /* 0x0000007204807220 */ /* 0x000fe40000410000 */
[----:B------:R1:W2:Y:S01]  /*4b90*/  MUFU.EX2 R130, R13 ;  /* 0x0000000d00827308 */ /* 0x0002a20000000800 */
[----:B0-----:R-:W-:Y:S01]  /*4ba0*/  HADD2.F32 R9, -RZ, R9.H0_H0 ;  /* 0x20000009ff097230 */ /* 0x001fe20000004100 */
[----:B------:R-:W-:Y:S01]  /*4bb0*/  FSEL R135, R135, RZ, !P3 ;  /* 0x000000ff87877208 */ /* 0x000fe20005800000 */
[----:B------:R-:W-:Y:S01]  /*4bc0*/  HADD2.F32 R10, -RZ, R10.H0_H0 ;  /* 0x2000000aff0a7230 */ /* 0x000fe20000004100 */
[----:B------:R-:W-:Y:S01]  /*4bd0*/  FSEL R134, R134, 1, !P3 ;  /* 0x3f80000086867808 */ /* 0x000fe20005800000 */
[----:B-1----:R-:W-:-:S02]  /*4be0*/  HADD2.F32 R13, -RZ, R8.H0_H0 ;  /* 0x20000008ff0d7230 */ /* 0x002fc40000004100 */
[----:B------:R-:W-:Y:S01]  /*4bf0*/  HADD2.F32 R8, -RZ, R11.H0_H0 ;  /* 0x2000000bff087230 */ /* 0x000fe20000004100 */
[----:B------:R-:W-:Y:S01]  /*4c00*/  FMUL.FTZ R9, R76, R9 ;  /* 0x000000094c097220 */ /* 0x000fe20000410000 */
[----:B------:R-:W-:Y:S01]  /*4c10*/  ISETP.GE.U32.AND P3, PT, R150, UR29, PT ;  /* 0x0000001d96007c0c */ /* 0x000fe2000bf66070 */
[C---:B------:R-:W-:Y:S01]  /*4c20*/  FMUL.FTZ R126, R4.reuse, R113 ;  /* 0x00000071047e7220 */ /* 0x040fe20000410000 */
[----:B------:R-:W0:Y:S01]  /*4c30*/  MUFU.EX2 R128, R128 ;  /* 0x0000008000807308 */ /* 0x000e220000000800 */
[----:B------:R-:W-:Y:S01]  /*4c40*/  FMUL.FTZ R123, R75, R8 ;  /* 0x000000084b7b7220 */ /* 0x000fe20000410000 */
[----:B--2---:R-:W-:Y:S01]  /*4c50*/  HADD2.F32 R8, -RZ, R5.H0_H0 ;  /* 0x20000005ff087230 */ /* 0x004fe20000004100 */
[----:B------:R-:W-:Y:S01]  /*4c60*/  FSEL R137, R137, 1, !P6 ;  /* 0x3f80000089897808 */ /* 0x000fe20007000000 */
[----:B------:R-:W-:Y:S01]  /*4c70*/  FMUL.FTZ R10, R81, R10 ;  /* 0x0000000a510a7220 */ /* 0x000fe20000410000 */
[----:B------:R-:W-:Y:S01]  /*4c80*/  ISETP.GE.U32.AND P6, PT, R151, UR29, PT ;  /* 0x0000001d97007c0c */ /* 0x000fe2000bfc6070 */
[----:B------:R-:W-:Y:S01]  /*4c90*/  FMUL.FTZ R124, R4, R112 ;  /* 0x00000070047c7220 */ /* 0x000fe20000410000 */
[----:B------:R-:W-:Y:S01]  /*4ca0*/  FSEL R127, R9, RZ, !P3 ;  /* 0x000000ff097f7208 */ /* 0x000fe20005800000 */
[----:B------:R-:W1:Y:S01]  /*4cb0*/  MUFU.EX2 R126, R126 ;  /* 0x0000007e007e7308 */ /* 0x000e620000000800 */
[----:B------:R-:W2:Y:S01]  /*4cc0*/  LDS.U16 R9, [R20+0x14] ;  /* 0x0000140014097984 */ /* 0x000ea20000000400 */
[----:B------:R-:W-:Y:S01]  /*4cd0*/  FMUL.FTZ R13, R80, R13 ;  /* 0x0000000d500d7220 */ /* 0x000fe20000410000 */
[----:B----4-:R-:W-:Y:S01]  /*4ce0*/  HADD2.F32 R7, -RZ, R12.H0_H0 ;  /* 0x2000000cff077230 */ /* 0x010fe20000004100 */
[----:B------:R-:W-:Y:S01]  /*4cf0*/  FMUL.FTZ R8, R83, R8 ;  /* 0x0000000853087220 */ /* 0x000fe20000410000 */
[----:B------:R-:W-:Y:S01]  /*4d00*/  FSEL R129, R10, RZ, !P6 ;  /* 0x000000ff0a817208 */ /* 0x000fe20007000000 */
[----:B------:R-:W-:Y:S01]  /*4d10*/  FMUL.FTZ R122, R4, R111 ;  /* 0x0000006f047a7220 */ /* 0x000fe20000410000 */
[----:B------:R-:W4:Y:S01]  /*4d20*/  LDS.U16 R10, [R19+0x16] ;  /* 0x00001600130a7984 */ /* 0x000f220000000400 */
[----:B------:R-:W1:Y:S01]  /*4d30*/  MUFU.EX2 R124, R124 ;  /* 0x0000007c007c7308 */ /* 0x000e620000000800 */
[----:B------:R-:W-:Y:S01]  /*4d40*/  FSEL R132, R132, 1, !P4 ;  /* 0x3f80000084847808 */ /* 0x000fe20006000000 */
[----:B------:R-:W-:Y:S01]  /*4d50*/  FMUL.FTZ R7, R82, R7 ;  /* 0x0000000752077220 */ /* 0x000fe20000410000 */
[----:B------:R-:W-:Y:S01]  /*4d60*/  FSEL R133, R13, RZ, !P4 ;  /* 0x000000ff0d857208 */ /* 0x000fe20006000000 */
[----:B------:R-:W-:Y:S01]  /*4d70*/  FMUL.FTZ R5, R137, R134 ;  /* 0x0000008689057220 */ /* 0x000fe20000410000 */
[----:B------:R-:W-:Y:S01]  /*4d80*/  ISETP.GE.U32.AND P4, PT, R149, UR29, PT ;  /* 0x0000001d95007c0c */ /* 0x000fe2000bf86070 */
[----:B------:R-:W-:Y:S01]  /*4d90*/  FMUL.FTZ R120, R4, R110 ;  /* 0x0000006e04787220 */ /* 0x000fe20000410000 */
[----:B------:R-:W-:Y:S01]  /*4da0*/  FSEL R121, R8, RZ, !P1 ;  /* 0x000000ff08797208 */ /* 0x000fe20004800000 */
[----:B------:R-:W2:Y:S01]  /*4db0*/  MUFU.EX2 R122, R122 ;  /* 0x0000007a007a7308 */ /* 0x000ea20000000800 */
[----:B------:R-:W4:Y:S01]  /*4dc0*/  LDS.U16 R8, [R18+0x18] ;  /* 0x0000180012087984 */ /* 0x000f220000000400 */
[----:B------:R-:W-:Y:S01]  /*4dd0*/  FSEL R130, R130, 1, !P5 ;  /* 0x3f80000082827808 */ /* 0x000fe20006800000 */
[----:B------:R-:W-:Y:S01]  /*4de0*/  FMUL.FTZ R5, R132, R5 ;  /* 0x0000000584057220 */ /* 0x000fe20000410000 */
[----:B------:R-:W-:Y:S01]  /*4df0*/  FSEL R125, R7, RZ, !P4 ;  /* 0x000000ff077d7208 */ /* 0x000fe20006000000 */
[----:B------:R-:W-:Y:S01]  /*4e00*/  FMUL.FTZ R139, R4, R109 ;  /* 0x0000006d048b7220 */ /* 0x000fe20000410000 */
[----:B------:R-:W4:Y:S01]  /*4e10*/  LDS.U16 R7, [R17+0x1a] ;  /* 0x00001a0011077984 */ /* 0x000f220000000400 */
[----:B0-----:R-:W-:Y:S01]  /*4e20*/  FSEL R128, R128, 1, !P6 ;  /* 0x3f80000080807808 */ /* 0x001fe20007000000 */
[----:B------:R-:W0:Y:S01]  /*4e30*/  MUFU.EX2 R120, R120 ;  /* 0x0000007800787308 */ /* 0x000e220000000800 */
[----:B------:R-:W-:-:S02]  /*4e40*/  FMUL.FTZ R13, R130, R5 ;  /* 0x00000005820d7220 */ /* 0x000fc40000410000 */
[----:B------:R-:W-:Y:S01]  /*4e50*/  FMUL.FTZ R156, R4, R108 ;  /* 0x0000006c049c7220 */ /* 0x000fe20000410000 */
[----:B------:R-:W4:Y:S01]  /*4e60*/  LDS.U16 R5, [R16+0x1c] ;  /* 0x00001c0010057984 */ /* 0x000f220000000400 */
[----:B-1----:R-:W-:Y:S01]  /*4e70*/  FSEL R126, R126, 1, !P3 ;  /* 0x3f8000007e7e7808 */ /* 0x002fe20005800000 */
[----:B---3--:R-:W-:Y:S01]  /*4e80*/  HADD2.F32 R11, -RZ, R6.H0_H0 ;  /* 0x20000006ff0b7230 */ /* 0x008fe20000004100 */
[----:B------:R-:W-:Y:S01]  /*4e90*/  FMUL.FTZ R13, R128, R13 ;  /* 0x0000000d800d7220 */ /* 0x000fe20000410000 */
[----:B------:R-:W1:Y:S01]  /*4ea0*/  MUFU.EX2 R139, R139 ;  /* 0x0000008b008b7308 */ /* 0x000e620000000800 */
[C---:B------:R-:W-:Y:S02]  /*4eb0*/  FMUL.FTZ R159, R4.reuse, R107 ;  /* 0x0000006b049f7220 */ /* 0x040fe40000410000 */
[C---:B------:R-:W-:Y:S02]  /*4ec0*/  FMUL.FTZ R157, R4.reuse, R106 ;  /* 0x0000006a049d7220 */ /* 0x040fe40000410000 */
[----:B------:R-:W-:-:S02]  /*4ed0*/  FMUL.FTZ R154, R4, R105 ;  /* 0x00000069049a7220 */ /* 0x000fc40000410000 */
[C---:B------:R-:W-:Y:S02]  /*4ee0*/  FMUL.FTZ R155, R4.reuse, R104 ;  /* 0x00000068049b7220 */ /* 0x040fe40000410000 */
[----:B------:R-:W-:Y:S02]  /*4ef0*/  FMUL.FTZ R161, R4, R103 ;  /* 0x0000006704a17220 */ /* 0x000fe40000410000 */
[----:B------:R-:W-:Y:S01]  /*4f00*/  FFMA.FTZ R6, R136, R134, R135 ;  /* 0x0000008688067223 */ /* 0x000fe20000010087 */
[----:B------:R-:W3:Y:S01]  /*4f10*/  LDS.U16 R4, [R0+0x1e] ;  /* 0x00001e0000047984 */ /* 0x000ee20000000400 */
[----:B------:R-:W1:Y:S01]  /*4f20*/  MUFU.EX2 R156, R156 ;  /* 0x0000009c009c7308 */ /* 0x000e620000000800 */
[----:B------:R-:W-:Y:S01]  /*4f30*/  FSEL R124, R124, 1, !P4 ;  /* 0x3f8000007c7c7808 */ /* 0x000fe20006000000 */
[----:B------:R-:W-:Y:S02]  /*4f40*/  FMUL.FTZ R13, R126, R13 ;  /* 0x0000000d7e0d7220 */ /* 0x000fe40000410000 */
[----:B------:R-:W-:Y:S01]  /*4f50*/  FFMA.FTZ R6, R132, R6, R133 ;  /* 0x0000000684067223 */ /* 0x000fe20000010085 */
[----:B--2---:R-:W-:Y:S01]  /*4f60*/  FSEL R122, R122, 1, !P2 ;  /* 0x3f8000007a7a7808 */ /* 0x004fe20005000000 */
[----:B------:R-:W-:-:S02]  /*4f70*/  FMUL.FTZ R13, R124, R13 ;  /* 0x0000000d7c0d7220 */ /* 0x000fc40000410000 */
[----:B------:R-:W-:Y:S01]  /*4f80*/  FFMA.FTZ R6, R130, R6, R131 ;  /* 0x0000000682067223 */ /* 0x000fe20000010083 */
[----:B------:R-:W-:Y:S01]  /*4f90*/  ISETP.GE.U32.AND P5, PT, R148, UR29, PT ;  /* 0x0000001d94007c0c */ /* 0x000fe2000bfa6070 */
[----:B------:R-:W-:Y:S01]  /*4fa0*/  FMUL.FTZ R13, R122, R13 ;  /* 0x0000000d7a0d7220 */ /* 0x000fe20000410000 */
[----:B0-----:R-:W-:Y:S01]  /*4fb0*/  FSEL R120, R120, 1, !P1 ;  /* 0x3f80000078787808 */ /* 0x001fe20004800000 */
[----:B------:R-:W-:Y:S01]  /*4fc0*/  FFMA.FTZ R6, R128, R6, R129 ;  /* 0x0000000680067223 */ /* 0x000fe20000010081 */
[----:B------:R-:W-:Y:S01]  /*4fd0*/  ISETP.GE.U32.AND P6, PT, R147, UR29, PT ;  /* 0x0000001d93007c0c */ /* 0x000fe2000bfc6070 */
[----:B------:R-:W-:Y:S01]  /*4fe0*/  FMUL.FTZ R11, R74, R11 ;  /* 0x0000000b4a0b7220 */ /* 0x000fe20000410000 */
[----:B-1----:R-:W-:Y:S01]  /*4ff0*/  FSEL R139, R139, 1, !P5 ;  /* 0x3f8000008b8b7808 */ /* 0x002fe20006800000 */
[----:B------:R-:W-:Y:S02]  /*5000*/  FMUL.FTZ R12, R120, R13 ;  /* 0x0000000d780c7220 */ /* 0x000fe40000410000 */
[----:B------:R-:W-:Y:S01]  /*5010*/  FFMA.FTZ R6, R126, R6, R127 ;  /* 0x000000067e067223 */ /* 0x000fe2000001007f */
[----:B------:R-:W-:Y:S01]  /*5020*/  FSEL R138, R11, RZ, !P5 ;  /* 0x000000ff0b8a7208 */ /* 0x000fe20006800000 */
[----:B------:R-:W0:Y:S01]  /*5030*/  MUFU.EX2 R159, R159 ;  /* 0x0000009f009f7308 */ /* 0x000e220000000800 */
[----:B------:R-:W-:Y:S01]  /*5040*/  FSEL R156, R156, 1, !P6 ;  /* 0x3f8000009c9c7808 */ /* 0x000fe20007000000 */
[----:B------:R-:W-:Y:S01]  /*5050*/  FMUL.FTZ R11, R139, R12 ;  /* 0x0000000c8b0b7220 */ /* 0x000fe20000410000 */
[----:B------:R-:W-:Y:S01]  /*5060*/  FSEL R123, R123, RZ, !P2 ;  /* 0x000000ff7b7b7208 */ /* 0x000fe20005000000 */
[----:B------:R-:W-:Y:S01]  /*5070*/  FFMA.FTZ R6, R124, R6, R125 ;  /* 0x000000067c067223 */ /* 0x000fe2000001007d */
[----:B------:R-:W-:Y:S01]  /*5080*/  HADD2.F32 R9, -RZ, R9.H0_H0 ;  /* 0x20000009ff097230 */ /* 0x000fe20000004100 */
[----:B------:R-:W-:-:S02]  /*5090*/  FMUL.FTZ R12, R156, R11 ;  /* 0x0000000b9c0c7220 */ /* 0x000fc40000410000 */
[----:B------:R-:W1:Y:S01]  /*50a0*/  MUFU.EX2 R157, R157 ;  /* 0x0000009d009d7308 */ /* 0x000e620000000800 */
[----:B------:R-:W-:Y:S01]  /*50b0*/  FFMA.FTZ R11, R122, R6, R123 ;  /* 0x000000067a0b7223 */ /* 0x000fe2000001007b */
[----:B----4-:R-:W-:Y:S01]  /*50c0*/  HADD2.F32 R10, -RZ, R10.H0_H0 ;  /* 0x2000000aff0a7230 */ /* 0x010fe20000004100 */
[----:B------:R-:W-:Y:S01]  /*50d0*/  FMUL.FTZ R9, R84, R9 ;  /* 0x0000000954097220 */ /* 0x000fe20000410000 */
[----:B------:R-:W-:Y:S01]  /*50e0*/  HADD2.F32 R8, -RZ, R8.H0_H0 ;  /* 0x20000008ff087230 */ /* 0x000fe20000004100 */
[----:B------:R-:W-:-:S03]  /*50f0*/  FFMA.FTZ R11, R120, R11, R121 ;  /* 0x0000000b780b7223 */ /* 0x000fc60000010079 */
[----:B------:R-:W2:Y:S01]  /*5100*/  MUFU.EX2 R154, R154 ;  /* 0x0000009a009a7308 */ /* 0x000ea20000000800 */
[----:B------:R-:W-:Y:S01]  /*5110*/  FMUL.FTZ R10, R73, R10 ;  /* 0x0000000a490a7220 */ /* 0x000fe20000410000 */
[----:B------:R-:W-:Y:S01]  /*5120*/  ISETP.GE.U32.AND P3, PT, R146, UR29, PT ;  /* 0x0000001d92007c0c */ /* 0x000fe2000bf66070 */
[----:B------:R-:W-:Y:S01]  /*5130*/  FFMA.FTZ R11, R139, R11, R138 ;  /* 0x0000000b8b0b7223 */ /* 0x000fe2000001008a */
[----:B------:R-:W-:Y:S01]  /*5140*/  FSEL R153, R9, RZ, !P6 ;  /* 0x000000ff09997208 */ /* 0x000fe20007000000 */
[----:B------:R-:W-:-:S03]  /*5150*/  HADD2.F32 R7, -RZ, R7.H0_H0 ;  /* 0x20000007ff077230 */ /* 0x000fc60000004100 */
[----:B------:R-:W4:Y:S01]  /*5160*/  MUFU.EX2 R155, R155 ;  /* 0x0000009b009b7308 */ /* 0x000f220000000800 */
[----:B------:R-:W-:Y:S01]  /*5170*/  FMUL.FTZ R8, R85, R8 ;  /* 0x0000000855087220 */ /* 0x000fe20000410000 */
[----:B------:R-:W-:Y:S01]  /*5180*/  ISETP.GE.U32.AND P4, PT, R145, UR29, PT ;  /* 0x0000001d91007c0c */ /* 0x000fe2000bf86070 */
[----:B------:R-:W-:Y:S01]  /*5190*/  FFMA.FTZ R11, R156, R11, R153 ;  /* 0x0000000b9c0b7223 */ /* 0x000fe20000010099 */
[----:B0-----:R-:W-:Y:S02]  /*51a0*/  FSEL R159, R159, 1, !P3 ;  /* 0x3f8000009f9f7808 */ /* 0x001fe40005800000 */
[----:B------:R-:W-:Y:S02]  /*51b0*/  FSEL R152, R10, RZ, !P3 ;  /* 0x000000ff0a987208 */ /* 0x000fe40005800000 */
[----:B------:R-:W0:Y:S01]  /*51c0*/  MUFU.EX2 R161, R161 ;  /* 0x000000a100a17308 */ /* 0x000e220000000800 */
[----:B------:R-:W-:Y:S01]  /*51d0*/  HADD2.F32 R5, -RZ, R5.H0_H0 ;  /* 0x20000005ff057230 */ /* 0x000fe20000004100 */
[----:B------:R-:W-:Y:S01]  /*51e0*/  FMUL.FTZ R7, R72, R7 ;  /* 0x0000000748077220 */ /* 0x000fe20000410000 */
[----:B------:R-:W-:Y:S01]  /*51f0*/  ISETP.GE.U32.AND P2, PT, R144, UR29, PT ;  /* 0x0000001d90007c0c */ /* 0x000fe2000bf46070 */
[----:B------:R-:W-:Y:S01]  /*5200*/  FFMA.FTZ R11, R159, R11, R152 ;  /* 0x0000000b9f0b7223 */ /* 0x000fe20000010098 */
[----:B-1----:R-:W-:-:S02]  /*5210*/  FSEL R157, R157, 1, !P4 ;  /* 0x3f8000009d9d7808 */ /* 0x002fc40006000000 */
[----:B------:R-:W-:Y:S01]  /*5220*/  FSEL R142, R8, RZ, !P4 ;  /* 0x000000ff088e7208 */ /* 0x000fe20006000000 */
[----:B---3--:R-:W-:Y:S01]  /*5230*/  HADD2.F32 R4, -RZ, R4.H0_H0 ;  /* 0x20000004ff047230 */ /* 0x008fe20000004100 */
[----:B------:R-:W-:Y:S01]  /*5240*/  FMUL.FTZ R5, R86, R5 ;  /* 0x0000000556057220 */ /* 0x000fe20000410000 */
[----:B------:R-:W-:Y:S02]  /*5250*/  ISETP.GE.U32.AND P1, PT, R143, UR29, PT ;  /* 0x0000001d8f007c0c */ /* 0x000fe4000bf26070 */
[----:B--2---:R-:W-:Y:S01]  /*5260*/  FSEL R154, R154, 1, !P2 ;  /* 0x3f8000009a9a7808 */ /* 0x004fe20005000000 */
[----:B------:R-:W-:Y:S01]  /*5270*/  FFMA.FTZ R11, R157, R11, R142 ;  /* 0x0000000b9d0b7223 */ /* 0x000fe2000001008e */
[----:B------:R-:W-:Y:S01]  /*5280*/  FSEL R141, R7, RZ, !P2 ;  /* 0x000000ff078d7208 */ /* 0x000fe20005000000 */
[----:B------:R-:W-:Y:S01]  /*5290*/  FMUL.FTZ R6, R159, R12 ;  /* 0x0000000c9f067220 */ /* 0x000fe20000410000 */
[----:B------:R-:W-:Y:S01]  /*52a0*/  ISETP.GE.U32.AND P5, PT, R64, UR29, PT ;  /* 0x0000001d40007c0c */ /* 0x000fe2000bfa6070 */
[----:B------:R-:W-:Y:S01]  /*52b0*/  FMUL.FTZ R4, R71, R4 ;  /* 0x0000000447047220 */ /* 0x000fe20000410000 */
[----:B----4-:R-:W-:Y:S01]  /*52c0*/  FSEL R155, R155, 1, !P1 ;  /* 0x3f8000009b9b7808 */ /* 0x010fe20004800000 */
[----:B------:R-:W-:Y:S01]  /*52d0*/  FFMA.FTZ R11, R154, R11, R141 ;  /* 0x0000000b9a0b7223 */ /* 0x000fe2000001008d */
[----:B------:R-:W-:Y:S01]  /*52e0*/  FSEL R140, R5, RZ, !P1 ;  /* 0x000000ff058c7208 */ /* 0x000fe20004800000 */
[----:B------:R-:W-:Y:S01]  /*52f0*/  FMUL.FTZ R7, R157, R6 ;  /* 0x000000069d077220 */ /* 0x000fe20000410000 */
[----:B0-----:R-:W-:-:S02]  /*5300*/  FSEL R161, R161, 1, !P5 ;  /* 0x3f800000a1a17808 */ /* 0x001fc40006800000 */
[----:B------:R-:W-:Y:S01]  /*5310*/  FSEL R160, R4, RZ, !P5 ;  /* 0x000000ff04a07208 */ /* 0x000fe20006800000 */
[----:B------:R-:W-:Y:S02]  /*5320*/  FFMA.FTZ R11, R155, R11, R140 ;  /* 0x0000000b9b0b7223 */ /* 0x000fe4000001008c */
[----:B------:R-:W-:Y:S02]  /*5330*/  FMUL.FTZ R6, R154, R7 ;  /* 0x000000079a067220 */ /* 0x000fe40000410000 */
[----:B------:R-:W-:Y:S02]  /*5340*/  FFMA.FTZ R13, R161, R11, R160 ;  /* 0x0000000ba10d7223 */ /* 0x000fe400000100a0 */
[----:B------:R-:W-:-:S03]  /*5350*/  FMUL.FTZ R6, R155, R6 ;  /* 0x000000069b067220 */ /* 0x000fc60000410000 */
[----:B------:R-:W0:Y:S01]  /*5360*/  SHFL.UP PT, R4, R13, 0x1, RZ ;  /* 0x042000000d047989 */ /* 0x000e2200000e00ff */
[----:B------:R-:W-:-:S05]  /*5370*/  FMUL.FTZ R12, R161, R6 ;  /* 0x00000006a10c7220 */ /* 0x000fca0000410000 */
[----:B------:R-:W1:Y:S01]  /*5380*/  SHFL.UP PT, R5, R12, 0x1, RZ ;  /* 0x042000000c057989 */ /* 0x000e6200000e00ff */
[----:B------:R-:W-:-:S13]  /*5390*/  ISETP.GE.AND P1, PT, R69, 0x1, PT ;  /* 0x000000014500780c */ /* 0x000fda0003f26270 */
[----:B0-----:R-:W-:-:S05]  /*53a0*/  @P1 FFMA.FTZ R13, R12, R4, R13 ;  /* 0x000000040c0d1223 */ /* 0x001fca000001000d */
[----:B------:R-:W0:Y:S01]  /*53b0*/  SHFL.UP PT, R6, R13, 0x2, RZ ;  /* 0x044000000d067989 */ /* 0x000e2200000e00ff */
[----:B-1----:R-:W-:-:S05]  /*53c0*/  @P1 FMUL.FTZ R12, R12, R5 ;  /* 0x000000050c0c1220 */ /* 0x002fca0000410000 */
[----:B------:R-:W1:Y:S01]  /*53d0*/  SHFL.UP PT, R7, R12, 0x2, RZ ;  /* 0x044000000c077989 */ /* 0x000e6200000e00ff */
[----:B------:R-:W-:-:S13]  /*53e0*/  ISETP.GE.AND P1, PT, R69, 0x2, PT ;  /* 0x000000024500780c */ /* 0x000fda0003f26270 */
[----:B0-----:R-:W-:-:S05]  /*53f0*/  @P1 FFMA.FTZ R13, R12, R6, R13 ;  /* 0x000000060c0d1223 */ /* 0x001fca000001000d */
[----:B------:R-:W0:Y:S01]  /*5400*/  SHFL.UP PT, R6, R13, 0x4, RZ ;  /* 0x048000000d067989 */ /* 0x000e2200000e00ff */
[----:B-1----:R-:W-:-:S05]  /*5410*/  @P1 FMUL.FTZ R12, R12, R7 ;  /* 0x000000070c0c1220 */ /* 0x002fca0000410000 */
[----:B------:R-:W1:Y:S01]  /*5420*/  SHFL.UP PT, R7, R12, 0x4, RZ ;  /* 0x048000000c077989 */ /* 0x000e6200000e00ff */
[----:B------:R-:W-:Y:S01]  /*5430*/  ISETP.GE.AND P1, PT, R69, 0x4, PT ;  /* 0x000000044500780c */ /* 0x000fe20003f26270 */
[----:B------:R-:W-:Y:S02]  /*5440*/  UIMAD UR19, UR19, UR30, URZ ;  /* 0x0000001e131372a4 */ /* 0x000fe4000f8e023f */
[----:B------:R-:W-:Y:S02]  /*5450*/  UMOV UR20, UR10 ;  /* 0x0000000a00147c82 */ /* 0x000fe40008000000 */
[----:B------:R-:W-:-:S08]  /*5460*/  UMOV UR21, UR15 ;  /* 0x0000000f00157c82 */ /* 0x000fd00008000000 */
[----:B0-----:R-:W-:-:S05]  /*5470*/  @P1 FFMA.FTZ R13, R12, R6, R13 ;  /* 0x000000060c0d1223 */ /* 0x001fca000001000d */
[----:B------:R-:W0:Y:S01]  /*5480*/  SHFL.UP PT, R6, R13, 0x8, RZ ;  /* 0x050000000d067989 */ /* 0x000e2200000e00ff */
[----:B-1----:R-:W-:Y:S01]  /*5490*/  @P1 FMUL.FTZ R12, R12, R7 ;  /* 0x000000070c0c1220 */ /* 0x002fe20000410000 */
[----:B------:R-:W-:-:S04]  /*54a0*/  UIMAD.WIDE.U32 UR20, UR7, UR30, UR20 ;  /* 0x0000001e071472a5 */ /* 0x000fc8000f8e0014 */
[----:B------:R-:W1:Y:S01]  /*54b0*/  SHFL.UP PT, R7, R12, 0x8, RZ ;  /* 0x050000000c077989 */ /* 0x000e6200000e00ff */
[----:B------:R-:W-:Y:S01]  /*54c0*/  UIMAD UR28, UR7, UR31, UR19 ;  /* 0x0000001f071c72a4 */ /* 0x000fe2000f8e0213 */
[----:B------:R-:W-:Y:S02]  /*54d0*/  ISETP.GE.AND P1, PT, R69, 0x8, PT ;  /* 0x000000084500780c */ /* 0x000fe40003f26270 */
[----:B------:R-:W-:Y:S02]  /*54e0*/  ULDC.64 UR30, c[0x0][0x230] ;  /* 0x00008c00001e7ab9 */ /* 0x000fe40000000a00 */
[----:B------:R-:W-:Y:S02]  /*54f0*/  ULEA UR19, UP0, UR20, UR30, 0x2 ;  /* 0x0000001e14137291 */ /* 0x000fe4000f80103f */
[----:B------:R-:W-:-:S04]  /*5500*/  UIADD3 UR21, UR21, UR28, URZ ;  /* 0x0000001c15157290 */ /* 0x000fc8000fffe03f */
[----:B------:R-:W-:Y:S01]  /*5510*/  ULEA.HI.X UR20, UR20, UR31, UR21, 0x2, UP0 ;  /* 0x0000001f14147291 */ /* 0x000fe200080f1415 */
[----:B------:R-:W-:-:S05]  /*5520*/  IMAD.U32 R4, RZ, RZ, UR19 ;  /* 0x00000013ff047e24 */ /* 0x000fca000f8e00ff */
[----:B------:R-:W-:Y:S01]  /*5530*/  MOV R5, UR20 ;  /* 0x0000001400057c02 */ /* 0x000fe20008000f00 */
[----:B0-----:R-:W-:-:S04]  /*5540*/  @P1 FFMA.FTZ R13, R12, R6, R13 ;  /* 0x000000060c0d1223 */ /* 0x001fc8000001000d */
[----:B------:R0:W5:Y:S01]  /*5550*/  LDG.E R158, [R4.64] ;  /* 0x00000016049e7981 */ /* 0x000162000c1e1900 */
[----:B-1----:R-:W-:-:S03]  /*5560*/  @P1 FMUL.FTZ R12, R12, R7 ;  /* 0x000000070c0c1220 */ /* 0x002fc60000410000 */
[----:B0-----:R-:W0:Y:S04]  /*5570*/  SHFL.UP PT, R4, R13, 0x10, RZ ;  /* 0x060000000d047989 */ /* 0x001e2800000e00ff */
[----:B------:R-:W1:Y:S01]  /*5580*/  SHFL.UP PT, R5, R12, 0x10, RZ ;  /* 0x060000000c057989 */ /* 0x000e6200000e00ff */
[C---:B------:R-:W-:Y:S02]  /*5590*/  ISETP.GE.AND P1, PT, R69.reuse, 0x10, PT ;  /* 0x000000104500780c */ /* 0x040fe40003f26270 */
[----:B------:R-:W-:Y:S01]  /*55a0*/  ISETP.NE.AND P2, PT, R69, 0x1f, PT ;  /* 0x0000001f4500780c */ /* 0x000fe20003f45270 */
[----:B------:R-:W-:Y:S01]  /*55b0*/  HFMA2.MMA R14, -RZ, RZ, 1.875, 0 ;  /* 0x3f800000ff0e7435 */ /* 0x000fe200000001ff */
[----:B------:R-:W-:Y:S01]  /*55c0*/  USHF.L.U32 UR28, UR7, 0x3, URZ ;  /* 0x00000003071c7899 */ /* 0x000fe2000800063f */
[----:B------:R-:W-:-:S08]  /*55d0*/  IMAD.MOV.U32 R15, RZ, RZ, RZ ;  /* 0x000000ffff0f7224 */ /* 0x000fd000078e00ff */
[----:B------:R-:W-:Y:S01]  /*55e0*/  @!P0 LDS.64 R14, [UR28+0x10d0] ;  /* 0x0010d01cff0e8984 */ /* 0x000fe20008000a00 */
[C---:B0-----:R-:W-:Y:S01]  /*55f0*/  @P1 FFMA.FTZ R13, R12.reuse, R4, R13 ;  /* 0x000000040c0d1223 */ /* 0x041fe2000001000d */
[----:B------:R-:W-:Y:S01]  /*5600*/  @!P2 SHF.R.U32.HI R4, RZ, 0x2, R119 ;  /* 0x00000002ff04a819 */ /* 0x000fe20000011677 */
[----:B-1----:R-:W-:-:S03]  /*5610*/  @P1 FMUL.FTZ R12, R12, R5 ;  /* 0x000000050c0c1220 */ /* 0x002fc60000410000 */
[----:B------:R-:W-:-:S05]  /*5620*/  @!P2 LOP3.LUT R164, R4, 0x3ffffff8, RZ, 0xc0, !PT ;  /* 0x3ffffff804a4a812 */ /* 0x000fca00078ec0ff */
[----:B------:R-:W-:Y:S04]  /*5630*/  @!P2 STS.64 [R164+0x1090], R12 ;  /* 0x0010900ca400a388 */ /* 0x000fe80000000a00 */
[----:B------:R-:W-:Y:S06]  /*5640*/  BAR.SYNC.DEFER_BLOCKING 0x0 ;  /* 0x0000000000007b1d */ /* 0x000fec0000010000 */
[----:B------:R-:W0:Y:S04]  /*5650*/  LDS.128 R4, [0x1090] ;  /* 0x00109000ff047984 */ /* 0x000e280000000c00 */
[----:B------:R-:W1:Y:S01]  /*5660*/  LDS.128 R8, [0x10a0] ;  /* 0x0010a000ff087984 */ /* 0x000e620000000c00 */
[----:B------:R-:W-:-:S03]  /*5670*/  SHF.R.U32.HI R165, RZ, 0x5, R119 ;  /* 0x00000005ffa57819 */ /* 0x000fc60000011677 */
[----:B------:R-:W-:Y:S04]  /*5680*/  SHFL.UP PT, R162, R13, 0x1, RZ ;  /* 0x042000000da27989 */ /* 0x000fe800000e00ff */
[----:B------:R-:W2:Y:S01]  /*5690*/  SHFL.UP PT, R163, R12, 0x1, RZ ;  /* 0x042000000ca37989 */ /* 0x000ea200000e00ff */
[C---:B------:R-:W-:Y:S02]  /*56a0*/  ISETP.NE.AND P3, PT, R165.reuse, RZ, PT ;  /* 0x000000ffa500720c */ /* 0x040fe40003f65270 */
[C---:B------:R-:W-:Y:S02]  /*56b0*/  ISETP.NE.AND P1, PT, R165.reuse, 0x3, PT ;  /* 0x00000003a500780c */ /* 0x040fe40003f25270 */
[----:B------:R-:W-:Y:S02]  /*56c0*/  ISETP.NE.AND P2, PT, R165, 0x2, PT ;  /* 0x00000002a500780c */ /* 0x000fe40003f45270 */
[----:B------:R-:W-:Y:S01]  /*56d0*/  ISETP.NE.AND P4, PT, R69, RZ, P3 ;  /* 0x000000ff4500720c */ /* 0x000fe20001f85270 */
[----:B0-----:R-:W-:-:S02]  /*56e0*/  FFMA.FTZ R165, R5, R6, R7 ;  /* 0x0000000605a57223 */ /* 0x001fc40000010007 */
[----:B------:R-:W-:-:S05]  /*56f0*/  FMUL.FTZ R7, R4, R6 ;  /* 0x0000000604077220 */ /* 0x000fca0000410000 */
[C---:B------:R-:W-:Y:S01]  /*5700*/  FSEL R4, R7.reuse, R4, !P2 ;  /* 0x0000000407047208 */ /* 0x040fe20005000000 */
[-C--:B-1----:R-:W-:Y:S01]  /*5710*/  FMUL.FTZ R7, R7, R8.reuse ;  /* 0x0000000807077220 */ /* 0x082fe20000410000 */
[C---:B------:R-:W-:Y:S01]  /*5720*/  FSEL R5, R165.reuse, R5, !P2 ;  /* 0x00000005a5057208 */ /* 0x040fe20005000000 */
[----:B------:R-:W-:-:S03]  /*5730*/  FFMA.FTZ R8, R165, R8, R9 ;  /* 0x00000008a5087223 */ /* 0x000fc60000010009 */
[----:B------:R-:W-:Y:S02]  /*5740*/  FSEL R4, R7, R4, !P1 ;  /* 0x0000000407047208 */ /* 0x000fe40004800000 */
[----:B------:R-:W-:Y:S01]  /*5750*/  FSEL R5, R8, R5, !P1 ;  /* 0x0000000508057208 */ /* 0x000fe20004800000 */
[----:B------:R-:W-:Y:S02]  /*5760*/  BSSY B0, `(.L_x_2885) ;  /* 0x0000010000007945 */ /* 0x000fe40003800000 */
[C---:B--2---:R-:W-:Y:S02]  /*5770*/  @P4 FMUL.FTZ R4, R163.reuse, R4 ;  /* 0x00000004a3044220 */ /* 0x044fe40000410000 */
[----:B------:R-:W-:Y:S02]  /*5780*/  @P4 FFMA.FTZ R5, R163, R5, R162 ;  /* 0x00000005a3054223 */ /* 0x000fe400000100a2 */
[----:B------:R-:W-:Y:S01]  /*5790*/  @P3 IMAD.MOV.U32 R163, RZ, RZ, R4 ;  /* 0x000000ffffa33224 */ /* 0x000fe200078e0004 */
[----:B------:R-:W-:Y:S01]  /*57a0*/  @P3 MOV R4, R14 ;  /* 0x0000000e00043202 */ /* 0x000fe20000000f00 */
[C---:B------:R-:W-:Y:S01]  /*57b0*/  FFMA.FTZ R8, R10.reuse, R8, R11 ;  /* 0x000000080a087223 */ /* 0x040fe2000001000b */
[----:B------:R-:W-:Y:S01]  /*57c0*/  @P3 MOV R162, R5 ;  /* 0x0000000500a23202 */ /* 0x000fe20000000f00 */
[----:B------:R-:W-:-:S02]  /*57d0*/  FMUL.FTZ R7, R10, R7 ;  /* 0x000000070a077220 */ /* 0x000fc40000410000 */
        /* <DEDUP_REMOVED lines=8> */
.L_x_2886:
[----:B------:R-:W-:Y:S05]  /*5860*/  BSYNC B0 ;  /* 0x0000000000007941 */ /* 0x000fea0003800000 */
.L_x_2885:
[----:B------:R-:W-:Y:S01]  /*5870*/  BAR.SYNC.DEFER_BLOCKING 0x0 ;  /* 0x0000000000007b1d */ /* 0x000fe20000010000 */
[----:B------:R-:W-:-:S05]  /*5880*/  ISETP.NE.AND P1, PT, R119, RZ, PT ;  /* 0x000000ff7700720c */ /* 0x000fca0003f25270 */
        /* <DEDUP_REMOVED lines=22> */
[----:B------:R1:W-:Y:S01]  /*59f0*/  STS.64 [UR28+0x10d0], R4 ;  /* 0x0010d004ff007988 */ /* 0x0003e20008000a1c */
[----:B------:R-:W-:Y:S02]  /*5a00*/  UIMAD UR19, UR5, UR19, UR7 ;  /* 0x00000013051372a4 */ /* 0x000fe4000f8e0207 */
[----:B------:R-:W-:Y:S02]  /*5a10*/  ULDC.64 UR30, c[0x0][0x260] ;  /* 0x00009800001e7ab9 */ /* 0x000fe40000000a00 */
        /* <DEDUP_REMOVED lines=8> */
.L_x_2888:
[----:B------:R-:W-:Y:S05]  /*5aa0*/  BSYNC B0 ;  /* 0x0000000000007941 */ /* 0x000fea0003800000 */
.L_x_2887:
[----:B------:R-:W-:Y:S01]  /*5ab0*/  UIADD3 UR7, UR7, 0x1, URZ ;  /* 0x0000000107077890 */ /* 0x000fe2000fffe03f */
[C---:B-----5:R-:W-:Y:S01]  /*5ac0*/  FFMA.FTZ R102, R158.reuse, R137, R102 ;  /* 0x000000899e667223 */ /* 0x060fe20000010066 */
        /* <DEDUP_REMOVED lines=20> */
.L_x_2884:
[----:B------:R-:W-:Y:S01]  /*5c10*/  BAR.SYNC.DEFER_BLOCKING 0x0 ;  /* 0x0000000000007b1d */ /* 0x000fe20000010000 */
[----:B------:R-:W-:Y:S02]  /*5c20*/  F2FP.PACK_AB R101, R101, R102 ;  /* 0x000000666565723e */ /* 0x000fe400000000ff */
[----:B------:R-:W-:-:S02]  /*5c30*/  F2FP.PACK_AB R99, R99, R100 ;  /* 0x000000646363723e */ /* 0x000fc400000000ff */
[----:B-1----:R-:W-:Y:S01]  /*5c40*/  PRMT R4, R101, 0x7632, R4 ;  /* 0x0000763265047816 */ /* 0x002fe20000000004 */
[----:B------:R-:W-:Y:S01]  /*5c50*/  BSSY B0, `(.L_x_2890) ;  /* 0x000004b000007945 */ /* 0x000fe20003800000 */
[----:B------:R-:W-:Y:S02]  /*5c60*/  F2FP.PACK_AB R97, R97, R98 ;  /* 0x000000626161723e */ /* 0x000fe400000000ff */
[----:B------:R-:W-:Y:S02]  /*5c70*/  PRMT R5, R99, 0x7632, R5 ;  /* 0x0000763263057816 */ /* 0x000fe40000000005 */
[----:B------:R-:W-:Y:S02]  /*5c80*/  F2FP.PACK_AB R95, R95, R96 ;  /* 0x000000605f5f723e */ /* 0x000fe400000000ff */
[----:B------:R-:W-:Y:S02]  /*5c90*/  PRMT R6, R97, 0x7632, R6 ;  /* 0x0000763261067816 */ /* 0x000fe40000000006 */
[----:B------:R-:W-:-:S02]  /*5ca0*/  F2FP.PACK_AB R93, R93, R94 ;  /* 0x0000005e5d5d723e */ /* 0x000fc400000000ff */
[----:B------:R-:W-:Y:S02]  /*5cb0*/  F2FP.PACK_AB R91, R91, R92 ;  /* 0x0000005c5b5b723e */ /* 0x000fe400000000ff */
[----:B------:R-:W-:Y:S02]  /*5cc0*/  PRMT R7, R93, 0x7632, R7 ;  /* 0x000076325d077816 */ /* 0x000fe40000000007 */
[----:B------:R-:W-:Y:S02]  /*5cd0*/  F2FP.PACK_AB R89, R89, R90 ;  /* 0x0000005a5959723e */ /* 0x000fe400000000ff */
[----:B------:R-:W-:Y:S01]  /*5ce0*/  ISETP.NE.AND P0, PT, R119, RZ, PT ;  /* 0x000000ff7700720c */ /* 0x000fe20003f05270 */
[----:B------:R-:W-:Y:S01]  /*5cf0*/  STS.U16 [R30], R101 ;  /* 0x000000651e007388 */ /* 0x000fe20000000400 */
[----:B------:R-:W-:-:S03]  /*5d00*/  F2FP.PACK_AB R87, R87, R88 ;  /* 0x000000585757723e */ /* 0x000fc600000000ff */
[----:B------:R1:W-:Y:S01]  /*5d10*/  STS.U16 [R29+0x2], R4 ;  /* 0x000002041d007388 */ /* 0x0003e20000000400 */
[----:B------:R-:W-:-:S03]  /*5d20*/  PRMT R8, R87, 0x7632, R8 ;  /* 0x0000763257087816 */ /* 0x000fc60000000008 */
[----:B------:R-:W-:Y:S04]  /*5d30*/  STS.U16 [R28+0x4], R99 ;  /* 0x000004631c007388 */ /* 0x000fe80000000400 */
[----:B------:R2:W-:Y:S01]  /*5d40*/  STS.U16 [R27+0x6], R5 ;  /* 0x000006051b007388 */ /* 0x0005e20000000400 */
[----:B-1----:R-:W-:-:S03]  /*5d50*/  PRMT R4, R95, 0x7632, R4 ;  /* 0x000076325f047816 */ /* 0x002fc60000000004 */
[----:B------:R-:W-:Y:S04]  /*5d60*/  STS.U16 [R26+0x8], R97 ;  /* 0x000008611a007388 */ /* 0x000fe80000000400 */
[----:B------:R1:W-:Y:S01]  /*5d70*/  STS.U16 [R25+0xa], R6 ;  /* 0x00000a0619007388 */ /* 0x0003e20000000400 */
[----:B--2---:R-:W-:-:S03]  /*5d80*/  PRMT R5, R91, 0x7632, R5 ;  /* 0x000076325b057816 */ /* 0x004fc60000000005 */
[----:B------:R-:W-:Y:S04]  /*5d90*/  STS.U16 [R24+0xc], R95 ;  /* 0x00000c5f18007388 */ /* 0x000fe80000000400 */
[----:B------:R2:W-:Y:S01]  /*5da0*/  STS.U16 [R23+0xe], R4 ;  /* 0x00000e0417007388 */ /* 0x0005e20000000400 */
[----:B-1----:R-:W-:-:S03]  /*5db0*/  PRMT R6, R89, 0x7632, R6 ;  /* 0x0000763259067816 */ /* 0x002fc60000000006 */
[----:B------:R-:W-:Y:S04]  /*5dc0*/  STS.U16 [R22+0x10], R93 ;  /* 0x0000105d16007388 */ /* 0x000fe80000000400 */
[----:B------:R-:W-:Y:S01]  /*5dd0*/  STS.U16 [R21+0x12], R7 ;  /* 0x0000120715007388 */ /* 0x000fe20000000400 */
[----:B--2---:R-:W-:Y:S01]  /*5de0*/  IMAD.U32 R4, RZ, RZ, UR29 ;  /* 0x0000001dff047e24 */ /* 0x004fe2000f8e00ff */
[----:B------:R-:W-:Y:S02]  /*5df0*/  ULDC.64 UR28, c[0x0][0x200] ;  /* 0x00008000001c7ab9 */ /* 0x000fe40000000a00 */
[----:B------:R-:W-:Y:S01]  /*5e00*/  STS.U16 [R20+0x14], R91 ;  /* 0x0000145b14007388 */ /* 0x000fe20000000400 */
[----:B------:R-:W-:Y:S02]  /*5e10*/  UIMAD UR7, UR27, UR28, URZ ;  /* 0x0000001c1b0772a4 */ /* 0x000fe4000f8e023f */
[----:B------:R-:W-:Y:S01]  /*5e20*/  UIMAD.WIDE.U32 UR20, UR26, UR28, URZ ;  /* 0x0000001c1a1472a5 */ /* 0x000fe2000f8e003f */
[----:B------:R-:W-:Y:S01]  /*5e30*/  STS.U16 [R19+0x16], R5 ;  /* 0x0000160513007388 */ /* 0x000fe20000000400 */
[----:B------:R-:W-:-:S03]  /*5e40*/  UIMAD UR19, UR26, UR29, UR7 ;  /* 0x0000001d1a1372a4 */ /* 0x000fc6000f8e0207 */
[----:B------:R-:W-:Y:S01]  /*5e50*/  STS.U16 [R18+0x18], R89 ;  /* 0x0000185912007388 */ /* 0x000fe20000000400 */
[----:B------:R-:W-:-:S03]  /*5e60*/  UIADD3 UR7, UR21, UR19, URZ ;  /* 0x0000001315077290 */ /* 0x000fc6000fffe03f */
        /* <DEDUP_REMOVED lines=26> */
[----:B------:R-:W-:-:S05]  /*6010*/  IMAD.U32 R7, RZ, RZ, UR26 ;  /* 0x0000001aff077e24 */ /* 0x000fca000f8e00ff */
[----:B------:R-:W-:Y:S02]  /*6020*/  IADD3 R4, P0, R2, UR28, RZ ;  /* 0x0000001c02047c10 */ /* 0x000fe4000ff1e0ff */
[----:B------:R-:W-:Y:S01]  /*6030*/  MOV R5, UR28 ;  /* 0x0000001c00057c02 */ /* 0x000fe20008000f00 */
        /* <DEDUP_REMOVED lines=12> */
.L_x_2891:
[----:B------:R-:W-:Y:S05]  /*6100*/  BSYNC B0 ;  /* 0x0000000000007941 */ /* 0x000fea0003800000 */
.L_x_2890:
        /* <DEDUP_REMOVED lines=21> */
[----:B------:R-:W-:Y:S01]  /*6260*/  IMAD.U32 R0, RZ, RZ, UR20 ;  /* 0x00000014ff007e24 */ /* 0x000fe2000f8e00ff */
[C---:B------:R-:W-:Y:S01]  /*6270*/  LEA R4, P0, R7.reuse, R4, 0x1 ;  /* 0x0000000407047211 */ /* 0x040fe200078008ff */
[----:B------:R-:W-:Y:S02]  /*6280*/  UIADD3 UR16, UP1, UR16, 0x1000, URZ ;  /* 0x0000100010107890 */ /* 0x000fe4000ff3e03f */
[----:B------:R-:W-:Y:S01]  /*6290*/  UIADD3 UR14, UP2, UR14, 0x1000, URZ ;  /* 0x000010000e0e7890 */ /* 0x000fe2000ff5e03f */
[----:B------:R-:W-:Y:S01]  /*62a0*/  LEA.HI.X R5, R7, R5, R0, 0x1, P0 ;  /* 0x0000000507057211 */ /* 0x000fe200000f0c00 */
[----:B------:R-:W-:Y:S01]  /*62b0*/  UIADD3.X UR18, URZ, UR18, URZ, UP1, !UPT ;  /* 0x000000123f127290 */ /* 0x000fe20008ffe43f */
[----:B------:R-:W-:Y:S01]  /*62c0*/  ISETP.GE.AND P0, PT, R61, R25, PT ;  /* 0x000000193d00720c */ /* 0x000fe20003f06270 */
[----:B------:R-:W-:-:S02]  /*62d0*/  UIADD3.X UR17, URZ, UR17, URZ, UP2, !UPT ;  /* 0x000000113f117290 */ /* 0x000fc400097fe43f */
        /* <DEDUP_REMOVED lines=28> */
.L_x_2892:
[----:B------:R-:W-:Y:S05]  /*64a0*/  EXIT ;  /* 0x000000000000794d */ /* 0x000fea0003800000 */
.L_x_2894:
        /* <DEDUP_REMOVED lines=13> */
.L_x_5404:


//--------------------- .text._Z25selective_scan_fwd_kernelI32Selective_Scan_fwd_kernel_traitsILi128ELi16ELi1ELb0ELb1ELb0ELb1EN3c104HalfEfEEv13SSMParamsBase --------------------------
	.section	.text._Z25selective_scan_fwd_kernelI32Selective_Scan_fwd_kernel_traitsILi128ELi16ELi1ELb0ELb1ELb0ELb1EN3c104HalfEfEEv13SSMParamsBase,"ax",@progbits
	.sectioninfo	@"SHI_REGISTERS=168"
	.align	128
        .global         _Z25selective_scan_fwd_kernelI32Selective_Scan_fwd_kernel_traitsILi128ELi16ELi1ELb0ELb1ELb0ELb1EN3c104HalfEfEEv13SSMParamsBase
        .type           _Z25selective_scan_fwd_kernelI32Selective_Scan_fwd_kernel_traitsILi128ELi16ELi1ELb0ELb1ELb0ELb1EN3c104HalfEfEEv13SSMParamsBase,@function
        .size           _Z25selective_scan_fwd_kernelI32Selective_Scan_fwd_kernel_traitsILi128ELi16ELi1ELb0ELb1ELb0ELb1EN3c104HalfEfEEv13SSMParamsBase,(.L_x_5405 - _Z25selective_scan_fwd_kernelI32Selective_Scan_fwd_kernel_traitsILi128ELi16ELi1ELb0ELb1ELb0ELb1EN3c104HalfEfEEv13SSMParamsBase)
        .other          _Z25selective_scan_fwd_kernelI32Selective_Scan_fwd_kernel_traitsILi128ELi16ELi1ELb0ELb1ELb0ELb1EN3c104HalfEfEEv13SSMParamsBase,@"STO_CUDA_ENTRY STV_DEFAULT"
_Z25selective_scan_fwd_kernelI32Selective_Scan_fwd_kernel_traitsILi128ELi16ELi1ELb0ELb1ELb0ELb1EN3c104HalfEfEEv13SSMParamsBase:
.text._Z25selective_scan_fwd_kernelI32Selective_Scan_fwd_kernel_traitsILi128ELi16ELi1ELb0ELb1ELb0ELb1EN3c104HalfEfEEv13SSMParamsBase:
        /* <DEDUP_REMOVED lines=59> */
[----:B------:R-:W-:Y:S02]  /*03b0*/  UIMAD.WIDE.U32 UR12, UR26, UR18, UR8 ;  /* 0x000000121a0c72a5 */ /* 0x000fe4000f8e0008 */
[----:B------:R-:W-:Y:S02]  /*03c0*/  UIMAD.WIDE.U32 UR6, UR26, UR16, UR6 ;  /* 0x000000101a0672a5 */ /* 0x000fe4000f8e0006 */
[----:B------:R-:W-:Y:S02]  /*03d0*/  ULDC UR8, c[0x0][0x178] ;  /* 0x00005e0000087ab9 */ /* 0x000fe40000000800 */
[----:B------:R-:W-:Y:S02]  /*03e0*/  UIMAD UR15, UR26, UR17, UR11 ;  /* 0x000000111a0f72a4 */ /* 0x000fe4000f8e020b */
[----:B------:R-:W-:-:S02]  /*03f0*/  UIMAD UR16, UR26, UR19, UR10 ;  /* 0x000000131a1072a4 */ /* 0x000fc4000f8e020a */
[----:B------:R-:W-:Y:S01]  /*0400*/  ULOP3.LUT UR8, UR26, UR8, URZ, 0x3c, !UPT ;  /* 0x000000081a087292 */ /* 0x000fe2000f8e3c3f */
[----:B------:R-:W-:Y:S01]  /*0410*/  ISETP.GE.U32.AND P2, PT, R0, R9, PT ;  /* 0x000000090000720c */ /* 0x000fe20003f46070 */
[----:B------:R-:W-:-:S12]  /*0420*/  @!P4 EXIT ;  /* 0x000000000000c94d */ /* 0x000fd80003800000 */
[----:B--2---:R-:W-:Y:S01]  /*0430*/  ISETP.LE.AND P4, PT, RZ, UR8, PT ;  /* 0x00000008ff007c0c */ /* 0x004fe2000bf83270 */
[----:B------:R-:W-:Y:S01]  /*0440*/  ULDC.64 UR18, c[0x0][0x180] ;  /* 0x0000600000127ab9 */ /* 0x000fe20000000a00 */
[----:B------:R-:W-:Y:S01]  /*0450*/  @!P3 IADD3 R7, R7, 0x1, RZ ;  /* 0x000000010707b810 */ /* 0x000fe20007ffe0ff */
[----:B------:R-:W-:Y:S01]  /*0460*/  ULDC.64 UR20, c[0x0][0x1b8] ;  /* 0x00006e0000147ab9 */ /* 0x000fe20000000a00 */
[----:B------:R-:W-:Y:S01]  /*0470*/  ISETP.NE.AND P3, PT, RZ, c[0x0][0x178], PT ;  /* 0x00005e00ff007a0c */ /* 0x000fe20003f65270 */
[----:B------:R-:W-:Y:S01]  /*0480*/  UIMAD UR10, UR27, UR18, URZ ;  /* 0x000000121b0a72a4 */ /* 0x000fe2000f8e023f */
[----:B------:R-:W-:Y:S01]  /*0490*/  @P2 IADD3 R7, R7, 0x1, RZ ;  /* 0x0000000107072810 */ /* 0x000fe20007ffe0ff */
[----:B------:R-:W-:Y:S01]  /*04a0*/  UIMAD UR17, UR27, UR20, URZ ;  /* 0x000000141b1172a4 */ /* 0x000fe2000f8e023f */
[----:B------:R-:W0:Y:S01]  /*04b0*/  S2R R86, SR_TID.X ;  /* 0x0000000000567919 */ /* 0x000e220000002100 */
[----:B------:R-:W-:Y:S01]  /*04c0*/  UIMAD.WIDE.U32 UR8, UR26, UR18, URZ ;  /* 0x000000121a0872a5 */ /* 0x000fe2000f8e003f */
[----:B------:R-:W-:Y:S01]  /*04d0*/  MOV R2, UR4 ;  /* 0x0000000400027c02 */ /* 0x000fe20008000f00 */
[----:B------:R-:W-:Y:S01]  /*04e0*/  UIMAD UR18, UR26, UR19, UR10 ;  /* 0x000000131a1272a4 */ /* 0x000fe2000f8e020a */
[----:B------:R-:W-:Y:S01]  /*04f0*/  IMAD.U32 R3, RZ, RZ, UR5 ;  /* 0x00000005ff037e24 */ /* 0x000fe2000f8e00ff */
[----:B------:R-:W-:Y:S01]  /*0500*/  UIMAD.WIDE.U32 UR10, UR26, UR20, URZ ;  /* 0x000000141a0a72a5 */ /* 0x000fe2000f8e003f */
[----:B------:R-:W-:Y:S01]  /*0510*/  @!P4 IMAD.MOV R7, RZ, RZ, -R7 ;  /* 0x000000ffff07c224 */ /* 0x000fe200078e0a07 */
[----:B------:R-:W-:Y:S01]  /*0520*/  UIMAD UR19, UR26, UR21, UR17 ;  /* 0x000000151a1372a4 */ /* 0x000fe2000f8e0211 */
[----:B------:R-:W1:Y:S01]  /*0530*/  S2R R68, SR_LANEID ;  /* 0x0000000000447919 */ /* 0x000e620000000000 */
[----:B------:R-:W-:Y:S01]  /*0540*/  UIADD3 UR14, UR5, UR14, URZ ;  /* 0x0000000e050e7290 */ /* 0x000fe2000fffe03f */
[----:B------:R-:W-:Y:S01]  /*0550*/  @!P3 LOP3.LUT R7, RZ, c[0x0][0x178], RZ, 0x33, !PT ;  /* 0x00005e00ff07ba12 */ /* 0x000fe200078e33ff */
[----:B------:R-:W-:-:S02]  /*0560*/  ULDC.64 UR20, c[0x0][0x240] ;  /* 0x0000900000147ab9 */ /* 0x000fc40000000a00 */
[----:B------:R-:W-:Y:S01]  /*0570*/  ULDC.64 UR22, c[0x0][0x248] ;  /* 0x0000920000167ab9 */ /* 0x000fe20000000a00 */
[----:B------:R-:W-:Y:S01]  /*0580*/  SHF.R.S32.HI R0, RZ, 0x1f, R7 ;  /* 0x0000001fff007819 */ /* 0x000fe20000011407 */
[----:B------:R-:W-:Y:S01]  /*0590*/  UIADD3 UR5, UR7, UR15, URZ ;  /* 0x0000000f07057290 */ /* 0x000fe2000fffe03f */
[----:B------:R-:W-:Y:S01]  /*05a0*/  IMAD.U32 R3, RZ, RZ, UR14 ;  /* 0x0000000eff037e24 */ /* 0x000fe2000f8e00ff */
[----:B------:R-:W-:Y:S02]  /*05b0*/  UIADD3 UR4, UR13, UR16, URZ ;  /* 0x000000100d047290 */ /* 0x000fe4000fffe03f */
[----:B------:R-:W-:Y:S01]  /*05c0*/  ULEA UR17, UP0, UR6, UR20, 0x1 ;  /* 0x0000001406117291 */ /* 0x000fe2000f80083f */
[----:B------:R-:W-:Y:S01]  /*05d0*/  IMAD R0, R0, c[0x0][0x1a8], RZ ;  /* 0x00006a0000007a24 */ /* 0x000fe200078e02ff */
[----:B------:R-:W-:Y:S01]  /*05e0*/  ULEA UR16, UP1, UR12, UR22, 0x1 ;  /* 0x000000160c107291 */ /* 0x000fe2000f82083f */
[C---:B------:R-:W-:Y:S01]  /*05f0*/  IMAD.WIDE.U32 R2, R7.reuse, c[0x0][0x1a8], R2 ;  /* 0x00006a0007027a25 */ /* 0x040fe200078e0002 */
[----:B------:R-:W-:Y:S01]  /*0600*/  ULEA.HI.X UR14, UR6, UR21, UR5, 0x1, UP0 ;  /* 0x00000015060e7291 */ /* 0x000fe200080f0c05 */
[----:B0-----:R-:W-:Y:S01]  /*0610*/  LOP3.LUT R69, R86, 0x1f, RZ, 0xc0, !PT ;  /* 0x0000001f56457812 */ /* 0x001fe200078ec0ff */
[----:B------:R-:W-:Y:S01]  /*0620*/  ULEA.HI.X UR12, UR12, UR23, UR4, 0x1, UP1 ;  /* 0x000000170c0c7291 */ /* 0x000fe200088f0c04 */
[----:B------:R-:W-:Y:S01]  /*0630*/  IMAD R47, R7, c[0x0][0x1ac], R0 ;  /* 0x00006b00072f7a24 */ /* 0x000fe200078e0200 */
[----:B------:R-:W-:Y:S01]  /*0640*/  UMOV UR5, URZ ;  /* 0x0000003f00057c82 */ /* 0x000fe20008000000 */
[----:B------:R-:W-:Y:S01]  /*0650*/  LEA R49, P2, R2, c[0x0][0x228], 0x1 ;  /* 0x00008a0002317a11 */ /* 0x000fe200078408ff */
[----:B------:R-:W-:Y:S01]  /*0660*/  UMOV UR4, URZ ;  /* 0x0000003f00047c82 */ /* 0x000fe20008000000 */
[----:B------:R-:W-:Y:S01]  /*0670*/  IMAD.SHL.U32 R0, R86, 0x10, RZ ;  /* 0x0000001056007824 */ /* 0x000fe200078e00ff */
[----:B-----5:R0:W2:Y:S01]  /*0680*/  @P0 R2UR UR5, R4 ;  /* 0x00000000040503c2 */ /* 0x0200a200000e0000 */
[----:B------:R-:W-:Y:S01]  /*0690*/  IADD3 R47, R3, R47, RZ ;  /* 0x0000002f032f7210 */ /* 0x000fe20007ffe0ff */
[----:B------:R-:W-:-:S02]  /*06a0*/  ULDC UR7, c[0x0][0x164] ;  /* 0x0000590000077ab9 */ /* 0x000fc40000000800 */
[----:B------:R-:W-:Y:S01]  /*06b0*/  UIMAD UR7, UR29, UR7, UR26 ;  /* 0x000000071d0772a4 */ /* 0x000fe2000f8e021a */
[----:B------:R-:W-:Y:S01]  /*06c0*/  LEA.HI.X R47, R2, c[0x0][0x22c], R47, 0x1, P2 ;  /* 0x00008b00022f7a11 */ /* 0x000fe200010f0c2f */
[----:B------:R-:W-:Y:S01]  /*06d0*/  ULDC UR13, c[0x0][0x174] ;  /* 0x00005d00000d7ab9 */ /* 0x000fe20000000800 */
[----:B------:R-:W-:Y:S01]  /*06e0*/  LOP3.LUT R2, R69, 0xfffffe00, R0, 0xf8, !PT ;  /* 0xfffffe0045027812 */ /* 0x000fe200078ef800 */
[----:B------:R0:W3:Y:S01]  /*06f0*/  @P1 R2UR UR4, R8 ;  /* 0x00000000080413c2 */ /* 0x0000e200000e0000 */
[----:B------:R-:W-:Y:S01]  /*0700*/  UIMAD UR7, UR7, UR13, URZ ;  /* 0x0000000d070772a4 */ /* 0x000fe2000f8e023f */
[C---:B------:R-:W-:Y:S01]  /*0710*/  LOP3.LUT R67, R0.reuse, 0xfffffe00, RZ, 0xc0, !PT ;  /* 0xfffffe0000437812 */ /* 0x040fe200078ec0ff */
        /* <DEDUP_REMOVED lines=17> */
[----:B------:R-:W-:Y:S02]  /*0830*/  IADD3 R63, R0, 0xf, RZ ;  /* 0x0000000f003f7810 */ /* 0x000fe40007ffe0ff */
[----:B------:R-:W-:Y:S02]  /*0840*/  SHF.R.S32.HI R3, RZ, 0x1f, R2 ;  /* 0x0000001fff037819 */ /* 0x000fe40000011402 */
        /* <DEDUP_REMOVED lines=14> */
[----:B0123--:R-:W-:-:S02]  /*0930*/  LOP3.LUT R48, R2, 0x1e0, RZ, 0xfc, !PT ;  /* 0x000001e002307812 */ /* 0x00ffc400078efcff */
.L_x_2938:
[----:B------:R-:W-:Y:S01]  /*0940*/  BAR.SYNC.DEFER_BLOCKING 0x0 ;  /* 0x0000000000007b1d */ /* 0x000fe20000010000 */
[C---:B------:R-:W-:Y:S01]  /*0950*/  IMAD.SHL.U32 R24, R2.reuse, 0x2, RZ ;  /* 0x0000000202187824 */ /* 0x040fe200078e00ff */
[----:B------:R-:W-:-:S02]  /*0960*/  SHF.L.U64.HI R26, R2, 0x1, R3 ;  /* 0x00000001021a7819 */ /* 0x000fc40000010203 */
[----:B0-----:R-:W-:Y:S02]  /*0970*/  PRMT R7, RZ, 0x7610, R7 ;  /* 0x00007610ff077816 */ /* 0x001fe40000000007 */
[----:B------:R-:W-:Y:S01]  /*0980*/  UMOV UR19, 0xfffff800 ;  /* 0xfffff80000137882 */ /* 0x000fe20000000000 */
[----:B-1----:R-:W-:Y:S01]  /*0990*/  IADD3 R4, P3, R24, UR17, RZ ;  /* 0x0000001118047c10 */ /* 0x002fe2000ff7e0ff */
        /* <DEDUP_REMOVED lines=321> */
.L_x_2896:
[----:B------:R-:W-:Y:S05]  /*1db0*/  BSYNC B0 ;  /* 0x0000000000007941 */ /* 0x000fea0003800000 */
.L_x_2895:
        /* <DEDUP_REMOVED lines=36> */
.L_x_2898:
[----:B------:R-:W-:Y:S05]  /*2000*/  BSYNC B0 ;  /* 0x0000000000007941 */ /* 0x000fea0003800000 */
.L_x_2897:
        /* <DEDUP_REMOVED lines=38> */
.L_x_2900:
[----:B------:R-:W-:Y:S05]  /*2270*/  BSYNC B0 ;  /* 0x0000000000007941 */ /* 0x000fea0003800000 */
.L_x_2899:
        /* <DEDUP_REMOVED lines=36> */
.L_x_2902:
[----:B------:R-:W-:Y:S05]  /*24c0*/  BSYNC B0 ;  /* 0x0000000000007941 */ /* 0x000fea0003800000 */
.L_x_2901:
        /* <DEDUP_REMOVED lines=38> */
.L_x_2904:
[----:B------:R-:W-:Y:S05]  /*2730*/  BSYNC B0 ;  /* 0x0000000000007941 */ /* 0x000fea0003800000 */
.L_x_2903:
        /* <DEDUP_REMOVED lines=36> */
.L_x_2906:
[----:B------:R-:W-:Y:S05]  /*2980*/  BSYNC B0 ;  /* 0x0000000000007941 */ /* 0x000fea0003800000 */
.L_x_2905:
        /* <DEDUP_REMOVED lines=38> */
.L_x_2908:
[----:B------:R-:W-:Y:S05]  /*2bf0*/  BSYNC B0 ;  /* 0x0000000000007941 */ /* 0x000fea0003800000 */
.L_x_2907:
        /* <DEDUP_REMOVED lines=37> */
.L_x_2910:
[----:B------:R-:W-:Y:S05]  /*2e50*/  BSYNC B0 ;  /* 0x0000000000007941 */ /* 0x000fea0003800000 */
.L_x_2909:
        /* <DEDUP_REMOVED lines=42> */
.L_x_2912:
[----:B------:R-:W-:Y:S05]  /*3100*/  BSYNC B0 ;  /* 0x0000000000007941 */ /* 0x000fea0003800000 */
.L_x_2911:
        /* <DEDUP_REMOVED lines=40> */
.L_x_2914:
[----:B------:R-:W-:Y:S05]  /*3390*/  BSYNC B0 ;  /* 0x0000000000007941 */ /* 0x000fea0003800000 */
.L_x_2913:
        /* <DEDUP_REMOVED lines=46> */
.L_x_2916:
[----:B------:R-:W-:Y:S05]  /*3680*/  BSYNC B0 ;  /* 0x0000000000007941 */ /* 0x000fea0003800000 */
.L_x_2915:
        /* <DEDUP_REMOVED lines=33> */
.L_x_2918:
[----:B------:R-:W-:Y:S05]  /*38a0*/  BSYNC B0 ;  /* 0x0000000000007941 */ /* 0x000fea0003800000 */
.L_x_2917:
        /* <DEDUP_REMOVED lines=33> */
.L_x_2920:
[----:B------:R-:W-:Y:S05]  /*3ac0*/  BSYNC B0 ;  /* 0x0000000000007941 */ /* 0x000fea0003800000 */
.L_x_2919:
        /* <DEDUP_REMOVED lines=33> */
.L_x_2922:
[----:B------:R-:W-:Y:S05]  /*3ce0*/  BSYNC B0 ;  /* 0x0000000000007941 */ /* 0x000fea0003800000 */
.L_x_2921:
        /* <DEDUP_REMOVED lines=33> */
.L_x_2924:
[----:B------:R-:W-:Y:S05]  /*3f00*/  BSYNC B0 ;  /* 0x0000000000007941 */ /* 0x000fea0003800000 */
.L_x_2923:
        /* <DEDUP_REMOVED lines=33> */
.L_x_2926:
[----:B------:R-:W-:Y:S05]  /*4120*/  BSYNC B0 ;  /* 0x0000000000007941 */ /* 0x000fea0003800000 */
.L_x_2925:
        /* <DEDUP_REMOVED lines=38> */
.L_x_2932:
[----:B------:R-:W-:Y:S01]  /*4390*/  USHF.R.S32.HI UR22, URZ, 0x1f, UR7 ;  /* 0x0000001f3f167899 */ /* 0x000fe20008011407 */
[----:B-1----:R-:W-:Y:S01]  /*43a0*/  MOV R7, UR7 ;  /* 0x0000000700077c02 */ /* 0x002fe20008000f00 */
[----:B------:R-:W-:Y:S01]  /*43b0*/  ULDC.64 UR30, c[0x0][0x188] ;  /* 0x00006200001e7ab9 */ /* 0x000fe20000000a00 */
[----:B------:R-:W-:Y:S01]  /*43c0*/  PRMT R9, RZ, 0x7610, R9 ;  /* 0x00007610ff097816 */ /* 0x000fe20000000009 */
[----:B------:R-:W-:Y:S01]  /*43d0*/  UIMAD UR19, UR22, UR30, URZ ;  /* 0x0000001e161372a4 */ /* 0x000fe2000f8e023f */
[----:B------:R-:W-:Y:S01]  /*43e0*/  PRMT R8, RZ, 0x7610, R8 ;  /* 0x00007610ff087816 */ /* 0x000fe20000000008 */
[----:B------:R-:W-:Y:S01]  /*43f0*/  UMOV UR20, UR8 ;  /* 0x0000000800147c82 */ /* 0x000fe20008000000 */
[----:B------:R-:W-:Y:S01]  /*4400*/  IMAD.WIDE.U32 R6, R7, c[0x0][0x1a0], R2 ;  /* 0x0000680007067a25 */ /* 0x000fe200078e0002 */
[----:B------:R-:W-:Y:S01]  /*4410*/  UMOV UR21, UR13 ;  /* 0x0000000d00157c82 */ /* 0x000fe20008000000 */
[----:B------:R-:W-:Y:S01]  /*4420*/  PRMT R11, RZ, 0x7610, R11 ;  /* 0x00007610ff0b7816 */ /* 0x000fe2000000000b */
[----:B------:R-:W-:Y:S01]  /*4430*/  UIMAD.WIDE.U32 UR20, UR7, UR30, UR20 ;  /* 0x0000001e071472a5 */ /* 0x000fe2000f8e0014 */
[----:B------:R-:W-:Y:S01]  /*4440*/  PRMT R10, RZ, 0x7610, R10 ;  /* 0x00007610ff0a7816 */ /* 0x000fe2000000000a */
[----:B------:R-:W-:Y:S01]  /*4450*/  UIMAD UR19, UR7, UR31, UR19 ;  /* 0x0000001f071372a4 */ /* 0x000fe2000f8e0213 */
[----:B------:R-:W-:Y:S01]  /*4460*/  LEA R4, P1, R6, R49, 0x1 ;  /* 0x0000003106047211 */ /* 0x000fe200078208ff */
        /* <DEDUP_REMOVED lines=14> */
[----:B------:R-:W-:Y:S01]  /*4550*/  PRMT R130, RZ, 0x7610, R130 ;  /* 0x00007610ff827816 */ /* 0x000fe20000000082 */
        /* <DEDUP_REMOVED lines=32> */
[----:B------:R-:W-:Y:S01]  /*4760*/  ISETP.GE.AND P5, PT, R48, UR19, PT ;  /* 0x0000001330007c0c */ /* 0x000fe2000bfa6270 */
[----:B------:R-:W-:Y:S01]  /*4770*/  IMAD.U32 R6, RZ, RZ, UR23 ;  /* 0x00000017ff067e24 */ /* 0x000fe2000f8e00ff */
[----:B------:R-:W-:Y:S01]  /*4780*/  PRMT R132, RZ, 0x7610, R132 ;  /* 0x00007610ff847816 */ /* 0x000fe20000000084 */
[----:B------:R-:W4:Y:S01]  /*4790*/  @!P6 LDG.E.U16 R131, [R4.64+0x280] ;  /* 0x000280180483e981 */ /* 0x000f22000c1e1500 */
[----:B------:R-:W-:Y:S01]  /*47a0*/  PRMT R135, RZ, 0x7610, R135 ;  /* 0x00007610ff877816 */ /* 0x000fe20000000087 */
[----:B------:R-:W-:Y:S01]  /*47b0*/  IMAD.U32 R7, RZ, RZ, UR20 ;  /* 0x00000014ff077e24 */ /* 0x000fe2000f8e00ff */
[----:B------:R-:W-:Y:S01]  /*47c0*/  PRMT R134, RZ, 0x7610, R134 ;  /* 0x00007610ff867816 */ /* 0x000fe20000000086 */
[----:B------:R-:W4:Y:S04]  /*47d0*/  @!P1 LDG.E.U16 R130, [R4.64+0x2c0] ;  /* 0x0002c01804829981 */ /* 0x000f28000c1e1500 */
[----:B------:R-:W4:Y:S04]  /*47e0*/  @!P2 LDG.E.U16 R133, [R4.64+0x300] ;  /* 0x000300180485a981 */ /* 0x000f28000c1e1500 */
        /* <DEDUP_REMOVED lines=22> */
[----:B------:R-:W-:Y:S01]  /*4950*/  STS.U16 [R31+0x3c0], R134 ;  /* 0x0003c0861f007388 */ /* 0x000fe20000000400 */
[----:B------:R-:W-:-:S06]  /*4960*/  NOP ;  /* 0x0000000000007918 */ /* 0x000fcc0000000000 */
[----:B------:R-:W1:Y:S04]  /*4970*/  LDS.U16 R4, [R29+0x2] ;  /* 0x000002001d047984 */ /* 0x000e680000000400 */
[----:B0-----:R-:W0:Y:S01]  /*4980*/  S2R R86, SR_TID.X ;  /* 0x0000000000567919 */ /* 0x001e220000002100 */
[----:B------:R-:W-:-:S03]  /*4990*/  FMUL.FTZ R5, R6, 1.4426950216293334961 ;  /* 0x3fb8aa3b06057820 */ /* 0x000fc60000410000 */
[----:B------:R-:W2:Y:S01]  /*49a0*/  LDS.U16 R7, [R27+0x6] ;  /* 0x000006001b077984 */ /* 0x000ea20000000400 */
[----:B------:R-:W-:-:S03]  /*49b0*/  FMUL.FTZ R9, R5, R128 ;  /* 0x0000008005097220 */ /* 0x000fc60000410000 */
[----:B------:R-:W-:Y:S04]  /*49c0*/  LDS.U16 R6, [R30] ;  /* 0x000000001e067984 */ /* 0x000fe80000000400 */
[----:B------:R-:W3:Y:S01]  /*49d0*/  LDS.U16 R8, [R28+0x4] ;  /* 0x000004001c087984 */ /* 0x000ee20000000400 */
[----:B------:R4:W-:Y:S03]  /*49e0*/  MUFU.EX2 R146, R9 ;  /* 0x0000000900927308 */ /* 0x0009e60000000800 */
[----:B------:R-:W2:Y:S01]  /*49f0*/  LDS.U16 R10, [R26+0x8] ;  /* 0x000008001a0a7984 */ /* 0x000ea20000000400 */
[----:B0-----:R-:W-:-:S04]  /*4a00*/  SHF.L.U32 R14, R86, 0x4, RZ ;  /* 0x00000004560e7819 */ /* 0x001fc800000006ff */
[----:B----4-:R-:W-:Y:S01]  /*4a10*/  IADD3 R9, R14, 0x7, RZ ;  /* 0x000000070e097810 */ /* 0x010fe20007ffe0ff */
[----:B------:R-:W-:-:S03]  /*4a20*/  FMUL.FTZ R11, R5, R118 ;  /* 0x00000076050b7220 */ /* 0x000fc60000410000 */
[----:B------:R-:W-:Y:S02]  /*4a30*/  ISETP.GE.U32.AND P2, PT, R9, UR19, PT ;  /* 0x0000001309007c0c */ /* 0x000fe4000bf46070 */
[----:B------:R-:W0:Y:S01]  /*4a40*/  LDS.U16 R9, [R25+0xa] ;  /* 0x00000a0019097984 */ /* 0x000e220000000400 */
[----:B-1----:R-:W-:Y:S01]  /*4a50*/  HADD2.F32 R4, -RZ, R4.H0_H0 ;  /* 0x20000004ff047230 */ /* 0x002fe20000004100 */
[----:B------:R1:W4:Y:S01]  /*4a60*/  MUFU.EX2 R143, R11 ;  /* 0x0000000b008f7308 */ /* 0x0003220000000800 */
[----:B------:R-:W-:-:S03]  /*4a70*/  FMUL.FTZ R12, R5, R117 ;  /* 0x00000075050c7220 */ /* 0x000fc60000410000 */
[----:B------:R-:W-:Y:S02]  /*4a80*/  FMUL.FTZ R144, R95, R4 ;  /* 0x000000045f907220 */ /* 0x000fe40000410000 */
[----:B------:R-:W0:Y:S01]  /*4a90*/  LDS.U16 R4, [R22+0x10] ;  /* 0x0000100016047984 */ /* 0x000e220000000400 */
[----:B-1----:R-:W-:Y:S01]  /*4aa0*/  IADD3 R11, R14, 0x8, RZ ;  /* 0x000000080e0b7810 */ /* 0x002fe20007ffe0ff */
[----:B------:R1:W0:Y:S03]  /*4ab0*/  MUFU.EX2 R141, R12 ;  /* 0x0000000c008d7308 */ /* 0x0002260000000800 */
[----:B------:R-:W-:Y:S02]  /*4ac0*/  ISETP.GE.U32.AND P1, PT, R11, UR19, PT ;  /* 0x000000130b007c0c */ /* 0x000fe4000bf26070 */
[----:B------:R-:W-:Y:S04]  /*4ad0*/  LDS.U16 R11, [R23+0xe] ;  /* 0x00000e00170b7984 */ /* 0x000fe80000000400 */
[----:B-1----:R-:W1:Y:S01]  /*4ae0*/  LDS.U16 R12, [R24+0xc] ;  /* 0x00000c00180c7984 */ /* 0x002e620000000400 */
[----:B------:R-:W-:Y:S01]  /*4af0*/  FMUL.FTZ R13, R5, R116 ;  /* 0x00000074050d7220 */ /* 0x000fe20000410000 */
[----:B--2---:R-:W-:-:S03]  /*4b00*/  HADD2.F32 R7, -RZ, R7.H0_H0 ;  /* 0x20000007ff077230 */ /* 0x004fc60000004100 */
[----:B------:R2:W0:Y:S01]  /*4b10*/  MUFU.EX2 R139, R13 ;  /* 0x0000000d008b7308 */ /* 0x0004220000000800 */
[----:B---3--:R-:W-:Y:S01]  /*4b20*/  HADD2.F32 R8, -RZ, R8.H0_H0 ;  /* 0x20000008ff087230 */ /* 0x008fe20000004100 */
[----:B------:R-:W-:Y:S01]  /*4b30*/  FMUL.FTZ R140, R94, R7 ;  /* 0x000000075e8c7220 */ /* 0x000fe20000410000 */
[----:B------:R-:W-:Y:S01]  /*4b40*/  HADD2.F32 R7, -RZ, R10.H0_H0 ;  /* 0x2000000aff077230 */ /* 0x000fe20000004100 */
[----:B------:R-:W-:Y:S01]  /*4b50*/  ISETP.GE.U32.AND P6, PT, R14, UR19, PT ;  /* 0x000000130e007c0c */ /* 0x000fe2000bfc6070 */
[----:B------:R-:W-:Y:S01]  /*4b60*/  FMUL.FTZ R137, R5, R115 ;  /* 0x0000007305897220 */ /* 0x000fe20000410000 */
[----:B----4-:R-:W-:Y:S01]  /*4b70*/  FSEL R143, R143, 1, !P3 ;  /* 0x3f8000008f8f7808 */ /* 0x010fe20005800000 */
[----:B--2---:R-:W-:Y:S01]  /*4b80*/  HADD2.F32 R13, -RZ, R6.H0_H0 ;  /* 0x20000006ff0d7230 */ /* 0x004fe20000004100 */
[----:B------:R-:W-:Y:S01]  /*4b90*/  FMUL.FTZ R8, R97, R8 ;  /* 0x0000000861087220 */ /* 0x000fe20000410000 */
[----:B------:R-:W2:Y:S03]  /*4ba0*/  LDS.U16 R6, [R21+0x12] ;  /* 0x0000120015067984 */ /* 0x000ea60000000400 */
[----:B------:R-:W-:Y:S01]  /*4bb0*/  FMUL.FTZ R13, R96, R13 ;  /* 0x0000000d600d7220 */ /* 0x000fe20000410000 */
[----:B------:R-:W-:Y:S01]  /*4bc0*/  FSEL R146, R146, 1, !P6 ;  /* 0x3f80000092927808 */ /* 0x000fe20007000000 */
[----:B------:R-:W-:Y:S01]  /*4bd0*/  FMUL.FTZ R7, R98, R7 ;  /* 0x0000000762077220 */ /* 0x000fe20000410000 */
[----:B------:R-:W-:Y:S01]  /*4be0*/  FSEL R142, R8, RZ, !P4 ;  /* 0x000000ff088e7208 */ /* 0x000fe20006000000 */
[----:B------:R-:W-:Y:S01]  /*4bf0*/  FMUL.FTZ R135, R5, R114 ;  /* 0x0000007205877220 */ /* 0x000fe20000410000 */
[----:B------:R-:W-:Y:S01]  /*4c00*/  FSEL R145, R13, RZ, !P6 ;  /* 0x000000ff0d917208 */ /* 0x000fe20007000000 */
[----:B0-----:R-:W-:Y:S01]  /*4c10*/  HADD2.F32 R8, -RZ, R9.H0_H0 ;  /* 0x20000009ff087230 */ /* 0x001fe20000004100 */
[----:B------:R-:W-:Y:S01]  /*4c20*/  ISETP.GE.U32.AND P6, PT, R127, UR19, PT ;  /* 0x000000137f007c0c */ /* 0x000fe2000bfc6070 */
[----:B------:R-:W0:Y:S01]  /*4c30*/  MUFU.EX2 R137, R137 ;  /* 0x0000008900897308 */ /* 0x000e220000000800 */
[----:B------:R-:W3:Y:S02]  /*4c40*/  LDS.U16 R9, [R20+0x14] ;  /* 0x0000140014097984 */ /* 0x000ee40000000400 */
[----:B------:R-:W-:Y:S01]  /*4c50*/  FSEL R138, R7, RZ, !P6 ;  /* 0x000000ff078a7208 */ /* 0x000fe20007000000 */
[----:B------:R-:W-:Y:S01]  /*4c60*/  HADD2.F32 R7, -RZ, R4.H0_H0 ;  /* 0x20000004ff077230 */ /* 0x000fe20000004100 */
[----:B------:R-:W-:Y:S01]  /*4c70*/  FSEL R144, R144, RZ, !P3 ;  /* 0x000000ff90907208 */ /* 0x000fe20005800000 */
[----:B------:R-:W-:Y:S01]  /*4c80*/  FMUL.FTZ R8, R93, R8 ;  /* 0x000000085d087220 */ /* 0x000fe20000410000 */
[----:B------:R-:W-:Y:S01]  /*4c90*/  ISETP.GE.U32.AND P3, PT, R126, UR19, PT ;  /* 0x000000137e007c0c */ /* 0x000fe2000bf66070 */
[----:B------:R-:W-:Y:S01]  /*4ca0*/  FMUL.FTZ R133, R5, R113 ;  /* 0x0000007105857220 */ /* 0x000fe20000410000 */
[----:B------:R-:W4:Y:S01]  /*4cb0*/  LDS.U16 R10, [R19+0x16] ;  /* 0x00001600130a7984 */ /* 0x000f220000000400 */
[----:B------:R-:W-:Y:S01]  /*4cc0*/  FSEL R141, R141, 1, !P4 ;  /* 0x3f8000008d8d7808 */ /* 0x000fe20006000000 */
[----:B------:R-:W0:Y:S01]  /*4cd0*/  MUFU.EX2 R135, R135 ;  /* 0x0000008700877308 */ /* 0x000e220000000800 */
[----:B------:R-:W-:Y:S01]  /*4ce0*/  FMUL.FTZ R7, R100, R7 ;  /* 0x0000000764077220 */ /* 0x000fe20000410000 */
[----:B------:R-:W-:Y:S01]  /*4cf0*/  FSEL R136, R8, RZ, !P3 ;  /* 0x000000ff08887208 */ /* 0x000fe20005800000 */
[----:B------:R-:W-:Y:S01]  /*4d00*/  FMUL.FTZ R4, R146, R143 ;  /* 0x0000008f92047220 */ /* 0x000fe20000410000 */
[----:B-1----:R-:W-:Y:S01]  /*4d10*/  HADD2.F32 R12, -RZ, R12.H0_H0 ;  /* 0x2000000cff0c7230 */ /* 0x002fe20000004100 */
[----:B------:R-:W-:Y:S01]  /*4d20*/  FMUL.FTZ R131, R5, R112 ;  /* 0x0000007005837220 */ /* 0x000fe20000410000 */
[----:B------:R-:W-:Y:S01]  /*4d30*/  HADD2.F32 R11, -RZ, R11.H0_H0 ;  /* 0x2000000bff0b7230 */ /* 0x000fe20000004100 */
[----:B------:R-:W1:Y:S01]  /*4d40*/  LDS.U16 R8, [R18+0x18] ;  /* 0x0000180012087984 */ /* 0x000e620000000400 */
[----:B------:R-:W-:Y:S01]  /*4d50*/  FSEL R139, R139, 1, !P5 ;  /* 0x3f8000008b8b7808 */ /* 0x000fe20006800000 */
[----:B------:R-:W1:Y:S01]  /*4d60*/  MUFU.EX2 R133, R133 ;  /* 0x0000008500857308 */ /* 0x000e620000000800 */
[----:B------:R-:W-:Y:S01]  /*4d70*/  FMUL.FTZ R4, R141, R4 ;  /* 0x000000048d047220 */ /* 0x000fe20000410000 */
[----:B------:R-:W-:Y:S01]  /*4d80*/  FSEL R130, R7, RZ, !P1 ;  /* 0x000000ff07827208 */ /* 0x000fe20004800000 */
[----:B------:R-:W-:Y:S01]  /*4d90*/  FMUL.FTZ R129, R5, R111 ;  /* 0x0000006f05817220 */ /* 0x000fe20000410000 */
[----:B------:R-:W3:Y:S01]  /*4da0*/  LDS.U16 R7, [R17+0x1a] ;  /* 0x00001a0011077984 */ /* 0x000ee20000000400 */
[----:B------:R-:W-:Y:S01]  /*4db0*/  FMUL.FTZ R12, R99, R12 ;  /* 0x0000000c630c7220 */ /* 0x000fe20000410000 */
[----:B------:R-:W-:Y:S01]  /*4dc0*/  ISETP.GE.U32.AND P4, PT, R125, UR19, PT ;  /* 0x000000137d007c0c */ /* 0x000fe2000bf86070 */
[----:B------:R-:W-:Y:S01]  /*4dd0*/  FMUL.FTZ R11, R92, R11 ;  /* 0x0000000b5c0b7220 */ /* 0x000fe20000410000 */
[----:B------:R-:W1:Y:S01]  /*4de0*/  MUFU.EX2 R131, R131 ;  /* 0x0000008300837308 */ /* 0x000e620000000800 */
[----:B0-----:R-:W-:Y:S01]  /*4df0*/  FSEL R137, R137, 1, !P6 ;  /* 0x3f80000089897808 */ /* 0x001fe20007000000 */
[----:B------:R-:W-:-:S02]  /*4e00*/  FMUL.FTZ R4, R139, R4 ;  /* 0x000000048b047220 */ /* 0x000fc40000410000 */
[C---:B------:R-:W-:Y:S02]  /*4e10*/  FMUL.FTZ R148, R5.reuse, R110 ;  /* 0x0000006e05947220 */ /* 0x040fe40000410000 */
[C---:B------:R-:W-:Y:S02]  /*4e20*/  FMUL.FTZ R158, R5.reuse, R109 ;  /* 0x0000006d059e7220 */ /* 0x040fe40000410000 */
[C---:B------:R-:W-:Y:S02]  /*4e30*/  FMUL.FTZ R157, R5.reuse, R108 ;  /* 0x0000006c059d7220 */ /* 0x040fe40000410000 */
[C---:B------:R-:W-:Y:S02]  /*4e40*/  FMUL.FTZ R156, R5.reuse, R107 ;  /* 0x0000006b059c7220 */ /* 0x040fe40000410000 */
[C---:B------:R-:W-:Y:S02]  /*4e50*/  FMUL.FTZ R155, R5.reuse, R106 ;  /* 0x0000006a059b7220 */ /* 0x040fe40000410000 */
[----:B------:R-:W-:-:S02]  /*4e60*/  FMUL.FTZ R154, R5, R105 ;  /* 0x00000069059a7220 */ /* 0x000fc40000410000 */
[----:B------:R-:W-:Y:S02]  /*4e70*/  FMUL.FTZ R161, R5, R104 ;  /* 0x0000006805a17220 */ /* 0x000fe40000410000 */
[----:B------:R-:W0:Y:S01]  /*4e80*/  LDS.U16 R5, [R16+0x1c] ;  /* 0x00001c0010057984 */ /* 0x000e220000000400 */
[----:B------:R-:W3:Y:S01]  /*4e90*/  MUFU.EX2 R129, R129 ;  /* 0x0000008100817308 */ /* 0x000ee20000000800 */
[----:B------:R-:W-:Y:S01]  /*4ea0*/  FSEL R134, R12, RZ, !P4 ;  /* 0x000000ff0c867208 */ /* 0x000fe20006000000 */
[----:B------:R-:W-:Y:S01]  /*4eb0*/  FMUL.FTZ R12, R137, R4 ;  /* 0x00000004890c7220 */ /* 0x000fe20000410000 */
[----:B------:R-:W-:Y:S01]  /*4ec0*/  FSEL R132, R11, RZ, !P2 ;  /* 0x000000ff0b847208 */ /* 0x000fe20005000000 */
[----:B------:R-:W-:Y:S01]  /*4ed0*/  FFMA.FTZ R11, R145, R143, R144 ;  /* 0x0000008f910b7223 */ /* 0x000fe20000010090 */
[----:B------:R-:W0:Y:S01]  /*4ee0*/  LDS.U16 R4, [R0+0x1e] ;  /* 0x00001e0000047984 */ /* 0x000e220000000400 */
[----:B------:R-:W-:Y:S02]  /*4ef0*/  FSEL R140, R140, RZ, !P5 ;  /* 0x000000ff8c8c7208 */ /* 0x000fe40006800000 */
[----:B------:R-:W3:Y:S01]  /*4f00*/  MUFU.EX2 R148, R148 ;  /* 0x0000009400947308 */ /* 0x000ee20000000800 */
[----:B------:R-:W-:Y:S01]  /*4f10*/  FSEL R135, R135, 1, !P3 ;  /* 0x3f80000087877808 */ /* 0x000fe20005800000 */
[----:B------:R-:W-:Y:S01]  /*4f20*/  FFMA.FTZ R11, R141, R11, R142 ;  /* 0x0000000b8d0b7223 */ /* 0x000fe2000001008e */
[----:B-1----:R-:W-:Y:S01]  /*4f30*/  FSEL R133, R133, 1, !P4 ;  /* 0x3f80000085857808 */ /* 0x002fe20006000000 */
[----:B--2---:R-:W-:-:S02]  /*4f40*/  HADD2.F32 R6, -RZ, R6.H0_H0 ;  /* 0x20000006ff067230 */ /* 0x004fc40000004100 */
[----:B------:R-:W-:Y:S02]  /*4f50*/  FMUL.FTZ R12, R135, R12 ;  /* 0x0000000c870c7220 */ /* 0x000fe40000410000 */
[----:B------:R-:W1:Y:S01]  /*4f60*/  MUFU.EX2 R158, R158 ;  /* 0x0000009e009e7308 */ /* 0x000e620000000800 */
[----:B------:R-:W-:Y:S01]  /*4f70*/  FFMA.FTZ R11, R139, R11, R140 ;  /* 0x0000000b8b0b7223 */ /* 0x000fe2000001008c */
[----:B------:R-:W-:Y:S01]  /*4f80*/  FSEL R131, R131, 1, !P2 ;  /* 0x3f80000083837808 */ /* 0x000fe20005000000 */
[----:B------:R-:W-:Y:S02]  /*4f90*/  FMUL.FTZ R12, R133, R12 ;  /* 0x0000000c850c7220 */ /* 0x000fe40000410000 */
[----:B------:R-:W-:Y:S01]  /*4fa0*/  FFMA.FTZ R11, R137, R11, R138 ;  /* 0x0000000b890b7223 */ /* 0x000fe2000001008a */
[----:B------:R-:W-:Y:S01]  /*4fb0*/  ISETP.GE.U32.AND P5, PT, R124, UR19, PT ;  /* 0x000000137c007c0c */ /* 0x000fe2000bfa6070 */
[----:B------:R-:W-:Y:S01]  /*4fc0*/  FMUL.FTZ R6, R91, R6 ;  /* 0x000000065b067220 */ /* 0x000fe20000410000 */
[----:B---3--:R-:W-:Y:S01]  /*4fd0*/  FSEL R129, R129, 1, !P1 ;  /* 0x3f80000081817808 */ /* 0x008fe20004800000 */
[----:B------:R-:W-:-:S02]  /*4fe0*/  FMUL.FTZ R12, R131, R12 ;  /* 0x0000000c830c7220 */ /* 0x000fc40000410000 */
[----:B------:R-:W-:Y:S01]  /*4ff0*/  FFMA.FTZ R11, R135, R11, R136 ;  /* 0x0000000b870b7223 */ /* 0x000fe20000010088 */
[----:B------:R-:W-:Y:S01]  /*5000*/  ISETP.GE.U32.AND P6, PT, R123, UR19, PT ;  /* 0x000000137b007c0c */ /* 0x000fe2000bfc6070 */
[----:B------:R-:W2:Y:S01]  /*5010*/  MUFU.EX2 R157, R157 ;  /* 0x0000009d009d7308 */ /* 0x000ea20000000800 */
[----:B------:R-:W-:Y:S01]  /*5020*/  FSEL R148, R148, 1, !P5 ;  /* 0x3f80000094947808 */ /* 0x000fe20006800000 */
[----:B------:R-:W-:Y:S01]  /*5030*/  FMUL.FTZ R13, R129, R12 ;  /* 0x0000000c810d7220 */ /* 0x000fe20000410000 */
[----:B------:R-:W-:Y:S01]  /*5040*/  FSEL R147, R6, RZ, !P5 ;  /* 0x000000ff06937208 */ /* 0x000fe20006800000 */
[----:B------:R-:W-:Y:S01]  /*5050*/  FFMA.FTZ R11, R133, R11, R134 ;  /* 0x0000000b850b7223 */ /* 0x000fe20000010086 */
[----:B------:R-:W-:Y:S01]  /*5060*/  HADD2.F32 R6, -RZ, R9.H0_H0 ;  /* 0x20000009ff067230 */ /* 0x000fe20000004100 */
[----:B-1----:R-:W-:Y:S01]  /*5070*/  FSEL R158, R158, 1, !P6 ;  /* 0x3f8000009e9e7808 */ /* 0x002fe20007000000 */
[----:B------:R-:W-:Y:S01]  /*5080*/  FMUL.FTZ R13, R148, R13 ;  /* 0x0000000d940d7220 */ /* 0x000fe20000410000 */
[----:B------:R-:W1:Y:S01]  /*5090*/  MUFU.EX2 R156, R156 ;  /* 0x0000009c009c7308 */ /* 0x000e620000000800 */
[----:B------:R-:W-:Y:S01]  /*50a0*/  FFMA.FTZ R12, R131, R11, R132 ;  /* 0x0000000b830c7223 */ /* 0x000fe20000010084 */
[----:B----4-:R-:W-:Y:S01]  /*50b0*/  HADD2.F32 R11, -RZ, R10.H0_H0 ;  /* 0x2000000aff0b7230 */ /* 0x010fe20000004100 */
[----:B------:R-:W-:-:S02]  /*50c0*/  FMUL.FTZ R6, R101, R6 ;  /* 0x0000000665067220 */ /* 0x000fc40000410000 */
[----:B------:R-:W-:Y:S01]  /*50d0*/  FMUL.FTZ R14, R158, R13 ;  /* 0x0000000d9e0e7220 */ /* 0x000fe20000410000 */
[----:B------:R-:W-:Y:S01]  /*50e0*/  HADD2.F32 R13, -RZ, R8.H0_H0 ;  /* 0x20000008ff0d7230 */ /* 0x000fe20000004100 */
[----:B------:R-:W-:Y:S01]  /*50f0*/  FFMA.FTZ R12, R129, R12, R130 ;  /* 0x0000000c810c7223 */ /* 0x000fe20000010082 */
[----:B------:R-:W3:Y:S01]  /*5100*/  MUFU.EX2 R155, R155 ;  /* 0x0000009b009b7308 */ /* 0x000ee20000000800 */
        /* <DEDUP_REMOVED lines=9> */
[----:B--2---:R-:W-:Y:S02]  /*51a0*/  FSEL R157, R157, 1, !P3 ;  /* 0x3f8000009d9d7808 */ /* 0x004fe40005800000 */
[----:B------:R-:W-:Y:S02]  /*51b0*/  FSEL R152, R11, RZ, !P3 ;  /* 0x000000ff0b987208 */ /* 0x000fe40005800000 */
[----:B------:R-:W2:Y:S01]  /*51c0*/  MUFU.EX2 R161, R161 ;  /* 0x000000a100a17308 */ /* 0x000ea20000000800 */
[----:B0-----:R-:W-:Y:S01]  /*51d0*/  HADD2.F32 R8, -RZ, R5.H0_H0 ;  /* 0x20000005ff087230 */ /* 0x001fe20000004100 */
[----:B------:R-:W-:Y:S01]  /*51e0*/  FMUL.FTZ R6, R89, R6 ;  /* 0x0000000659067220 */ /* 0x000fe20000410000 */
[----:B------:R-:W-:Y:S01]  /*51f0*/  ISETP.GE.U32.AND P2, PT, R120, UR19, PT ;  /* 0x0000001378007c0c */ /* 0x000fe2000bf46070 */
[----:B------:R-:W-:Y:S01]  /*5200*/  FFMA.FTZ R12, R157, R12, R152 ;  /* 0x0000000c9d0c7223 */ /* 0x000fe20000010098 */
[----:B-1----:R-:W-:-:S02]  /*5210*/  FSEL R156, R156, 1, !P4 ;  /* 0x3f8000009c9c7808 */ /* 0x002fc40006000000 */
[----:B------:R-:W-:Y:S01]  /*5220*/  FSEL R151, R13, RZ, !P4 ;  /* 0x000000ff0d977208 */ /* 0x000fe20006000000 */
[----:B------:R-:W-:Y:S01]  /*5230*/  HADD2.F32 R5, -RZ, R4.H0_H0 ;  /* 0x20000004ff057230 */ /* 0x000fe20000004100 */
[----:B------:R-:W-:Y:S01]  /*5240*/  FMUL.FTZ R8, R103, R8 ;  /* 0x0000000867087220 */ /* 0x000fe20000410000 */
[----:B------:R-:W-:Y:S02]  /*5250*/  ISETP.GE.U32.AND P1, PT, R119, UR19, PT ;  /* 0x0000001377007c0c */ /* 0x000fe4000bf26070 */
[----:B---3--:R-:W-:Y:S01]  /*5260*/  FSEL R155, R155, 1, !P2 ;  /* 0x3f8000009b9b7808 */ /* 0x008fe20005000000 */
        /* <DEDUP_REMOVED lines=9> */
[----:B--2---:R-:W-:-:S02]  /*5300*/  FSEL R161, R161, 1, !P5 ;  /* 0x3f800000a1a17808 */ /* 0x004fc40006800000 */
[----:B------:R-:W-:Y:S01]  /*5310*/  FSEL R160, R5, RZ, !P5 ;  /* 0x000000ff05a07208 */ /* 0x000fe20006800000 */
[C---:B------:R-:W-:Y:S02]  /*5320*/  FFMA.FTZ R13, R154.reuse, R12, R149 ;  /* 0x0000000c9a0d7223 */ /* 0x040fe40000010095 */
        /* <DEDUP_REMOVED lines=32> */
[----:B------:R-:W-:Y:S02]  /*5530*/  IMAD.U32 R5, RZ, RZ, UR20 ;  /* 0x00000014ff057e24 */ /* 0x000fe4000f8e00ff */
[----:B0-----:R-:W-:-:S03]  /*5540*/  @P1 FFMA.FTZ R13, R12, R6, R13 ;  /* 0x000000060c0d1223 */ /* 0x001fc6000001000d */
[----:B------:R0:W5:Y:S01]  /*5550*/  LDG.E R159, [R4.64] ;  /* 0x00000018049f7981 */ /* 0x000162000c1e1900 */
[----:B-1----:R-:W-:-:S03]  /*5560*/  @P1 FMUL.FTZ R12, R12, R7 ;  /* 0x000000070c0c1220 */ /* 0x002fc60000410000 */
[----:B0-----:R-:W0:Y:S04]  /*5570*/  SHFL.UP PT, R4, R13, 0x10, RZ ;  /* 0x060000000d047989 */ /* 0x001e2800000e00ff */
[----:B------:R-:W1:Y:S01]  /*5580*/  SHFL.UP PT, R5, R12, 0x10, RZ ;  /* 0x060000000c057989 */ /* 0x000e6200000e00ff */
[C---:B------:R-:W-:Y:S02]  /*5590*/  ISETP.GE.AND P1, PT, R68.reuse, 0x10, PT ;  /* 0x000000104400780c */ /* 0x040fe40003f26270 */
[----:B------:R-:W-:Y:S01]  /*55a0*/  ISETP.NE.AND P2, PT, R68, 0x1f, PT ;  /* 0x0000001f4400780c */ /* 0x000fe20003f45270 */
[----:B------:R-:W-:Y:S01]  /*55b0*/  HFMA2.MMA R15, -RZ, RZ, 0, 0 ;  /* 0x00000000ff0f7435 */ /* 0x000fe200000001ff */
[----:B------:R-:W-:Y:S01]  /*55c0*/  USHF.L.U32 UR23, UR7, 0x3, URZ ;  /* 0x0000000307177899 */ /* 0x000fe2000800063f */
[----:B------:R-:W-:-:S08]  /*55d0*/  IMAD.MOV.U32 R14, RZ, RZ, 0x3f800000 ;  /* 0x3f800000ff0e7424 */ /* 0x000fd000078e00ff */
        /* <DEDUP_REMOVED lines=27> */
[----:B------:R-:W-:Y:S02]  /*5790*/  @P3 IMAD.MOV.U32 R163, RZ, RZ, R4 ;  /* 0x000000ffffa33224 */ /* 0x000fe400078e0004 */
[C---:B------:R-:W-:Y:S01]  /*57a0*/  FFMA.FTZ R8, R10.reuse, R8, R11 ;  /* 0x000000080a087223 */ /* 0x040fe2000001000b */
[----:B------:R-:W-:Y:S01]  /*57b0*/  @P3 MOV R162, R5 ;  /* 0x0000000500a23202 */ /* 0x000fe20000000f00 */
[----:B------:R-:W-:-:S02]  /*57c0*/  FMUL.FTZ R7, R10, R7 ;  /* 0x000000070a077220 */ /* 0x000fc40000410000 */
[----:B------:R-:W-:Y:S02]  /*57d0*/  @P3 IMAD.MOV.U32 R5, RZ, RZ, R15 ;  /* 0x000000ffff053224 */ /* 0x000fe400078e000f */
[----:B------:R-:W-:Y:S01]  /*57e0*/  @P3 IMAD.MOV.U32 R4, RZ, RZ, R14 ;  /* 0x000000ffff043224 */ /* 0x000fe200078e000e */
[----:B------:R-:W-:Y:S05]  /*57f0*/  @P3 BRA `(.L_x_2929) ;  /* 0x0000006000003947 */ /* 0x000fea0003800000 */
[----:B------:R-:W-:Y:S01]  /*5800*/  ISETP.NE.AND P1, PT, R68, RZ, PT ;  /* 0x000000ff4400720c */ /* 0x000fe20003f25270 */
[C---:B------:R-:W-:Y:S02]  /*5810*/  FMUL.FTZ R4, R7.reuse, R14 ;  /* 0x0000000e07047220 */ /* 0x040fe40000410000 */
[----:B------:R-:W-:-:S10]  /*5820*/  FFMA.FTZ R5, R7, R15, R8 ;  /* 0x0000000f07057223 */ /* 0x000fd40000010008 */
[----:B------:R0:W-:Y:S01]  /*5830*/  @!P1 STS.64 [0x10b8], R14 ;  /* 0x0010b80eff009388 */ /* 0x0001e20000000a00 */
[----:B------:R-:W-:Y:S01]  /*5840*/  @!P1 MOV R163, R14 ;  /* 0x0000000e00a39202 */ /* 0x000fe20000000f00 */
[----:B------:R-:W-:Y:S02]  /*5850*/  @!P1 IMAD.MOV.U32 R162, RZ, RZ, R15 ;  /* 0x000000ffffa29224 */ /* 0x000fe400078e000f */
.L_x_2929:
[----:B------:R-:W-:Y:S05]  /*5860*/  BSYNC B0 ;  /* 0x0000000000007941 */ /* 0x000fea0003800000 */
.L_x_2928:
        /* <DEDUP_REMOVED lines=35> */
.L_x_2931:
[----:B------:R-:W-:Y:S05]  /*5aa0*/  BSYNC B0 ;  /* 0x0000000000007941 */ /* 0x000fea0003800000 */
.L_x_2930:
        /* <DEDUP_REMOVED lines=22> */
.L_x_2927:
[----:B------:R-:W-:Y:S01]  /*5c10*/  BAR.SYNC.DEFER_BLOCKING 0x0 ;  /* 0x0000000000007b1d */ /* 0x000fe20000010000 */
[----:B-1----:R-:W-:Y:S01]  /*5c20*/  F2FP.PACK_AB R4, R71, R70 ;  /* 0x000000464704723e */ /* 0x002fe200000000ff */
[----:B------:R-:W-:Y:S01]  /*5c30*/  USHF.L.U32 UR20, UR6, 0xb, URZ ;  /* 0x0000000b06147899 */ /* 0x000fe2000800063f */
[----:B------:R-:W-:-:S02]  /*5c40*/  F2FP.PACK_AB R5, R73, R72 ;  /* 0x000000484905723e */ /* 0x000fc400000000ff */
[C---:B0-----:R-:W-:Y:S01]  /*5c50*/  PRMT R15, R4.reuse, 0x7610, R15 ;  /* 0x00007610040f7816 */ /* 0x041fe2000000000f */
[----:B------:R-:W-:Y:S01]  /*5c60*/  ULDC.64 UR30, c[0x0][0x200] ;  /* 0x00008000001e7ab9 */ /* 0x000fe20000000a00 */
[----:B------:R-:W-:Y:S01]  /*5c70*/  PRMT R6, R4, 0x7632, R6 ;  /* 0x0000763204067816 */ /* 0x000fe20000000006 */
[----:B------:R-:W-:Y:S01]  /*5c80*/  UIMAD UR21, UR28, UR30, URZ ;  /* 0x0000001e1c1572a4 */ /* 0x000fe2000f8e023f */
[----:B------:R-:W-:Y:S01]  /*5c90*/  F2FP.PACK_AB R4, R75, R74 ;  /* 0x0000004a4b04723e */ /* 0x000fe200000000ff */
[----:B------:R-:W-:Y:S01]  /*5ca0*/  UIMAD.WIDE.U32 UR22, UR29, UR30, URZ ;  /* 0x0000001e1d1672a5 */ /* 0x000fe2000f8e003f */
[C---:B------:R-:W-:Y:S01]  /*5cb0*/  PRMT R14, R5.reuse, 0x7610, R14 ;  /* 0x00007610050e7816 */ /* 0x040fe2000000000e */
[----:B------:R-:W-:Y:S01]  /*5cc0*/  UIMAD UR30, UR29, UR31, UR21 ;  /* 0x0000001f1d1e72a4 */ /* 0x000fe2000f8e0215 */
[----:B------:R-:W-:Y:S01]  /*5cd0*/  PRMT R7, R5, 0x7632, R7 ;  /* 0x0000763205077816 */ /* 0x000fe20000000007 */
[----:B------:R-:W-:Y:S01]  /*5ce0*/  USHF.R.S32.HI UR7, URZ, 0x1f, UR20 ;  /* 0x0000001f3f077899 */ /* 0x000fe20008011414 */
[----:B------:R-:W-:Y:S01]  /*5cf0*/  F2FP.PACK_AB R5, R77, R76 ;  /* 0x0000004c4d05723e */ /* 0x000fe200000000ff */
[----:B------:R-:W-:Y:S01]  /*5d00*/  UIADD3 UR21, UR23, UR30, URZ ;  /* 0x0000001e17157290 */ /* 0x000fe2000fffe03f */
[C---:B------:R-:W-:Y:S01]  /*5d10*/  PRMT R13, R4.reuse, 0x7610, R13 ;  /* 0x00007610040d7816 */ /* 0x040fe2000000000d */
[----:B------:R-:W-:Y:S01]  /*5d20*/  BSSY B0, `(.L_x_2933) ;  /* 0x0000044000007945 */ /* 0x000fe20003800000 */
[----:B------:R-:W-:-:S02]  /*5d30*/  PRMT R8, R4, 0x7632, R8 ;  /* 0x0000763204087816 */ /* 0x000fc40000000008 */
[----:B------:R-:W-:Y:S02]  /*5d40*/  F2FP.PACK_AB R4, R79, R78 ;  /* 0x0000004e4f04723e */ /* 0x000fe400000000ff */
[----:B------:R-:W-:Y:S01]  /*5d50*/  PRMT R12, R5, 0x7610, R12 ;  /* 0x00007610050c7816 */ /* 0x000fe2000000000c */
[----:B------:R-:W-:Y:S01]  /*5d60*/  STS.U16 [R30], R15 ;  /* 0x0000000f1e007388 */ /* 0x000fe20000000400 */
[C---:B------:R-:W-:Y:S02]  /*5d70*/  PRMT R11, R4.reuse, 0x7610, R11 ;  /* 0x00007610040b7816 */ /* 0x040fe4000000000b */
[----:B------:R-:W-:Y:S01]  /*5d80*/  PRMT R9, R4, 0x7632, R9 ;  /* 0x0000763204097816 */ /* 0x000fe20000000009 */
[----:B------:R0:W-:Y:S01]  /*5d90*/  STS.U16 [R29+0x2], R6 ;  /* 0x000002061d007388 */ /* 0x0001e20000000400 */
[----:B------:R-:W-:Y:S02]  /*5da0*/  F2FP.PACK_AB R4, R83, R82 ;  /* 0x000000525304723e */ /* 0x000fe400000000ff */
[----:B------:R-:W-:Y:S01]  /*5db0*/  ISETP.NE.AND P0, PT, R86, RZ, PT ;  /* 0x000000ff5600720c */ /* 0x000fe20003f05270 */
[----:B------:R-:W-:Y:S04]  /*5dc0*/  STS.U16 [R28+0x4], R14 ;  /* 0x0000040e1c007388 */ /* 0x000fe80000000400 */
[----:B------:R1:W-:Y:S01]  /*5dd0*/  STS.U16 [R27+0x6], R7 ;  /* 0x000006071b007388 */ /* 0x0003e20000000400 */
[----:B0-----:R-:W-:-:S02]  /*5de0*/  PRMT R6, R5, 0x7632, R6 ;  /* 0x0000763205067816 */ /* 0x001fc40000000006 */
[----:B------:R-:W-:Y:S01]  /*5df0*/  F2FP.PACK_AB R5, R81, R80 ;  /* 0x000000505105723e */ /* 0x000fe200000000ff */
[----:B------:R-:W-:Y:S03]  /*5e00*/  STS.U16 [R26+0x8], R13 ;  /* 0x0000080d1a007388 */ /* 0x000fe60000000400 */
[C---:B------:R-:W-:Y:S01]  /*5e10*/  PRMT R10, R5.reuse, 0x7610, R10 ;  /* 0x00007610050a7816 */ /* 0x040fe2000000000a */
[----:B------:R0:W-:Y:S01]  /*5e20*/  STS.U16 [R25+0xa], R8 ;  /* 0x00000a0819007388 */ /* 0x0001e20000000400 */
[----:B-1----:R-:W-:Y:S02]  /*5e30*/  PRMT R7, R5, 0x7632, R7 ;  /* 0x0000763205077816 */ /* 0x002fe40000000007 */
[----:B------:R-:W-:Y:S01]  /*5e40*/  F2FP.PACK_AB R5, R85, R84 ;  /* 0x000000545505723e */ /* 0x000fe200000000ff */
[----:B------:R1:W-:Y:S04]  /*5e50*/  STS.U16 [R24+0xc], R12 ;  /* 0x00000c0c18007388 */ /* 0x0003e80000000400 */
[----:B------:R2:W-:Y:S01]  /*5e60*/  STS.U16 [R23+0xe], R6 ;  /* 0x00000e0617007388 */ /* 0x0005e20000000400 */
[----:B0-----:R-:W-:-:S03]  /*5e70*/  PRMT R8, R4, 0x7632, R8 ;  /* 0x0000763204087816 */ /* 0x001fc60000000008 */
[----:B------:R-:W-:Y:S01]  /*5e80*/  STS.U16 [R22+0x10], R11 ;  /* 0x0000100b16007388 */ /* 0x000fe20000000400 */
[----:B-1----:R-:W-:-:S03]  /*5e90*/  PRMT R12, R5, 0x7632, R12 ;  /* 0x00007632050c7816 */ /* 0x002fc6000000000c */
[----:B------:R-:W-:Y:S01]  /*5ea0*/  STS.U16 [R21+0x12], R9 ;  /* 0x0000120915007388 */ /* 0x000fe20000000400 */
[----:B--2---:R-:W-:-:S03]  /*5eb0*/  IMAD.U32 R6, RZ, RZ, UR19 ;  /* 0x00000013ff067e24 */ /* 0x004fc6000f8e00ff */
[----:B------:R-:W-:Y:S04]  /*5ec0*/  STS.U16 [R20+0x14], R10 ;  /* 0x0000140a14007388 */ /* 0x000fe80000000400 */
[----:B------:R-:W-:Y:S04]  /*5ed0*/  STS.U16 [R19+0x16], R7 ;  /* 0x0000160713007388 */ /* 0x000fe80000000400 */
[----:B------:R0:W-:Y:S04]  /*5ee0*/  STS.U16 [R18+0x18], R4 ;  /* 0x0000180412007388 */ /* 0x0001e80000000400 */
[----:B------:R-:W-:Y:S04]  /*5ef0*/  STS.U16 [R17+0x1a], R8 ;  /* 0x00001a0811007388 */ /* 0x000fe80000000400 */
[----:B------:R1:W-:Y:S01]  /*5f00*/  STS.U16 [R16+0x1c], R5 ;  /* 0x00001c0510007388 */ /* 0x0003e20000000400 */
[----:B0-----:R-:W-:-:S03]  /*5f10*/  IADD3 R4, P2, R2, UR20, RZ ;  /* 0x0000001402047c10 */ /* 0x001fc6000ff5e0ff */
[----:B------:R-:W-:Y:S01]  /*5f20*/  STS.U16 [R0+0x1e], R12 ;  /* 0x00001e0c00007388 */ /* 0x000fe20000000400 */
[----:B------:R-:W-:-:S06]  /*5f30*/  NOP ;  /* 0x0000000000007918 */ /* 0x000fcc0000000000 */
[----:B------:R-:W-:Y:S01]  /*5f40*/  LDS.U16 R11, [R46] ;  /* 0x000000002e0b7984 */ /* 0x000fe20000000400 */
        /* <DEDUP_REMOVED lines=33> */
.L_x_2934:
[----:B------:R-:W-:Y:S05]  /*6160*/  BSYNC B0 ;  /* 0x0000000000007941 */ /* 0x000fea0003800000 */
.L_x_2933:
[----:B------:R-:W-:Y:S01]  /*6170*/  ULDC.64 UR30, c[0x0][0x208] ;  /* 0x00008200001e7ab9 */ /* 0x000fe20000000a00 */
[----:B------:R-:W-:Y:S01]  /*6180*/  IMAD.MOV.U32 R7, RZ, RZ, 0x2 ;  /* 0x00000002ff077424 */ /* 0x000fe200078e00ff */
[----:B------:R-:W-:Y:S01]  /*6190*/  UMOV UR23, UR21 ;  /* 0x0000001500177c82 */ /* 0x000fe20008000000 */
[----:B------:R-:W-:Y:S01]  /*61a0*/  ISETP.GE.AND P5, PT, R62, R115, PT ;  /* 0x000000733e00720c */ /* 0x000fe20003fa6270 */
[----:B------:R-:W-:Y:S01]  /*61b0*/  UIMAD.WIDE.U32 UR22, UR26, UR30, UR22 ;  /* 0x0000001e1a1672a5 */ /* 0x000fe2000f8e0016 */
[----:B------:R-:W-:Y:S01]  /*61c0*/  IMAD.WIDE R6, R2, R7, c[0x0][0x258] ;  /* 0x0000960002067625 */ /* 0x000fe200078e0207 */
[----:B------:R-:W-:Y:S01]  /*61d0*/  UIMAD UR21, UR27, UR30, URZ ;  /* 0x0000001e1b1572a4 */ /* 0x000fe2000f8e023f */
[-C--:B------:R-:W-:Y:S01]  /*61e0*/  ISETP.GE.AND P2, PT, R61, R115.reuse, PT ;  /* 0x000000733d00720c */ /* 0x080fe20003f46270 */
[----:B------:R-:W-:Y:S01]  /*61f0*/  UIADD3 UR30, UP0, UR20, UR22, URZ ;  /* 0x00000016141e7290 */ /* 0x000fe2000ff1e03f */
[-C--:B------:R-:W-:Y:S01]  /*6200*/  ISETP.GE.AND P3, PT, R60, R115.reuse, PT ;  /* 0x000000733c00720c */ /* 0x080fe20003f66270 */
[----:B------:R-:W-:Y:S01]  /*6210*/  UIMAD UR21, UR26, UR31, UR21 ;  /* 0x0000001f1a1572a4 */ /* 0x000fe2000f8e0215 */
[----:B------:R-:W-:-:S02]  /*6220*/  ISETP.GE.AND P4, PT, R59, R115, PT ;  /* 0x000000733b00720c */ /* 0x000fc40003f86270 */
[----:B------:R-:W-:Y:S01]  /*6230*/  ISETP.GE.AND P1, PT, R87, R115, PT ;  /* 0x000000735700720c */ /* 0x000fe20003f26270 */
[----:B------:R-:W-:Y:S01]  /*6240*/  UIADD3.X UR22, UR7, UR21, UR23, UP0, !UPT ;  /* 0x0000001507167290 */ /* 0x000fe200087fe417 */
[----:B0-----:R-:W-:Y:S01]  /*6250*/  IMAD.U32 R9, RZ, RZ, UR30 ;  /* 0x0000001eff097e24 */ /* 0x001fe2000f8e00ff */
[----:B------:R-:W-:Y:S01]  /*6260*/  MOV R11, UR30 ;  /* 0x0000001e000b7c02 */ /* 0x000fe20008000f00 */
[----:B------:R-:W-:Y:S01]  /*6270*/  ULDC.64 UR30, c[0x0][0x1f8] ;  /* 0x00007e00001e7ab9 */ /* 0x000fe20000000a00 */
[----:B------:R-:W-:Y:S02]  /*6280*/  LOP3.LUT R87, R2, 0x20, RZ, 0xfc, !PT ;  /* 0x0000002002577812 */ /* 0x000fe400078efcff */
[----:B------:R-:W-:Y:S01]  /*6290*/  IMAD.U32 R8, RZ, RZ, UR22 ;  /* 0x00000016ff087e24 */ /* 0x000fe2000f8e00ff */
[----:B------:R-:W-:Y:S01]  /*62a0*/  LEA R6, P6, R9, R6, 0x1 ;  /* 0x0000000609067211 */ /* 0x000fe200078c08ff */
[----:B------:R-:W-:Y:S01]  /*62b0*/  ULDC.64 UR22, c[0x0][0x1f0] ;  /* 0x00007c0000167ab9 */ /* 0x000fe20000000a00 */
[----:B------:R-:W-:Y:S01]  /*62c0*/  MOV R9, UR7 ;  /* 0x0000000700097c02 */ /* 0x000fe20008000f00 */
[----:B------:R-:W-:Y:S01]  /*62d0*/  UIMAD UR21, UR28, UR22, URZ ;  /* 0x000000161c1572a4 */ /* 0x000fe2000f8e023f */
[----:B------:R-:W-:Y:S01]  /*62e0*/  LEA.HI.X R7, R11, R7, R8, 0x1, P6 ;  /* 0x000000070b077211 */ /* 0x000fe200030f0c08 */
[----:B------:R-:W-:Y:S01]  /*62f0*/  IMAD.U32 R8, RZ, RZ, UR20 ;  /* 0x00000014ff087e24 */ /* 0x000fe2000f8e00ff */
[-C--:B------:R-:W-:Y:S01]  /*6300*/  ISETP.GE.AND P6, PT, R56, R115.reuse, PT ;  /* 0x000000733800720c */ /* 0x080fe20003fc6270 */
[----:B------:R-:W-:Y:S01]  /*6310*/  UIMAD UR21, UR29, UR23, UR21 ;  /* 0x000000171d1572a4 */ /* 0x000fe2000f8e0215 */
[----:B------:R-:W-:Y:S01]  /*6320*/  IMAD.U32 R11, RZ, RZ, UR29 ;  /* 0x0000001dff0b7e24 */ /* 0x000fe2000f8e00ff */
[----:B------:R-:W-:Y:S01]  /*6330*/  @!P5 STG.E.U16 [R6.64+0x80], R15 ;  /* 0x0000800f0600d986 */ /* 0x000fe2000c101518 */
[-C--:B------:R-:W-:Y:S01]  /*6340*/  ISETP.GE.AND P5, PT, R57, R115.reuse, PT ;  /* 0x000000733900720c */ /* 0x080fe20003fa6270 */
[----:B------:R-:W-:Y:S01]  /*6350*/  UIMAD.WIDE.U32 UR22, UR29, UR22, URZ ;  /* 0x000000161d1672a5 */ /* 0x000fe2000f8e003f */
[----:B------:R-:W-:Y:S01]  /*6360*/  SHF.L.U32 R12, R87, 0x1, RZ ;  /* 0x00000001570c7819 */ /* 0x000fe200000006ff */
[----:B------:R-:W-:Y:S01]  /*6370*/  @!P2 STG.E.U16 [R6.64+0xc0], R89 ;  /* 0x0000c0590600a986 */ /* 0x000fe2000c101518 */
[----:B------:R-:W-:Y:S01]  /*6380*/  ISETP.GE.AND P2, PT, R55, R115, PT ;  /* 0x000000733700720c */ /* 0x000fe20003f46270 */
[----:B------:R-:W-:-:S02]  /*6390*/  UIADD3 UR23, UR23, UR21, URZ ;  /* 0x0000001517177290 */ /* 0x000fc4000fffe03f */
[----:B------:R-:W-:Y:S01]  /*63a0*/  @!P3 STG.E.U16 [R6.64+0x100], R91 ;  /* 0x0001005b0600b986 */ /* 0x000fe2000c101518 */
[-C--:B------:R-:W-:Y:S01]  /*63b0*/  ISETP.GE.AND P3, PT, R54, R115.reuse, PT ;  /* 0x000000733600720c */ /* 0x080fe20003f66270 */
[----:B------:R-:W-:Y:S02]  /*63c0*/  UIMAD.WIDE.U32 UR22, UR26, UR30, UR22 ;  /* 0x0000001e1a1672a5 */ /* 0x000fe4000f8e0016 */
[----:B------:R-:W-:Y:S01]  /*63d0*/  @!P4 STG.E.U16 [R6.64+0x140], R93 ;  /* 0x0001405d0600c986 */ /* 0x000fe2000c101518 */
[----:B------:R-:W-:-:S03]  /*63e0*/  ISETP.GE.AND P4, PT, R58, R115, PT ;  /* 0x000000733a00720c */ /* 0x000fc60003f86270 */
[----:B------:R0:W-:Y:S01]  /*63f0*/  @!P1 STG.E.U16 [R6.64+0x40], R13 ;  /* 0x0000400d06009986 */ /* 0x0001e2000c101518 */
[----:B------:R-:W-:-:S03]  /*6400*/  ISETP.GE.AND P1, PT, R2, UR19, PT ;  /* 0x0000001302007c0c */ /* 0x000fc6000bf26270 */
[----:B------:R-:W-:Y:S01]  /*6410*/  @!P5 STG.E.U16 [R6.64+0x1c0], R97 ;  /* 0x0001c0610600d986 */ /* 0x000fe2000c101518 */
[----:B------:R-:W-:-:S03]  /*6420*/  ISETP.GE.AND P5, PT, R52, R115, PT ;  /* 0x000000733400720c */ /* 0x000fc60003fa6270 */
[----:B------:R-:W-:Y:S01]  /*6430*/  @!P6 STG.E.U16 [R6.64+0x200], R99 ;  /* 0x000200630600e986 */ /* 0x000fe2000c101518 */
[----:B------:R-:W-:-:S03]  /*6440*/  ISETP.GE.AND P6, PT, R48, R115, PT ;  /* 0x000000733000720c */ /* 0x000fc60003fc6270 */
[----:B------:R-:W-:Y:S01]  /*6450*/  @!P4 STG.E.U16 [R6.64+0x180], R95 ;  /* 0x0001805f0600c986 */ /* 0x000fe2000c101518 */
[-C--:B------:R-:W-:Y:S01]  /*6460*/  ISETP.GE.AND P4, PT, R53, R115.reuse, PT ;  /* 0x000000733500720c */ /* 0x080fe20003f86270 */
[----:B------:R-:W-:Y:S01]  /*6470*/  @!P1 IMAD.WIDE.U32 R8, R11, c[0x0][0x1f0], R8 ;  /* 0x00007c000b089a25 */ /* 0x000fe200078e0008 */
[----:B0-----:R-:W-:Y:S01]  /*6480*/  SHF.L.U64.HI R13, R87, 0x1, R3 ;  /* 0x00000001570d7819 */ /* 0x001fe20000010203 */
[----:B------:R-:W-:Y:S01]  /*6490*/  @!P2 STG.E.U16 [R6.64+0x240], R101 ;  /* 0x000240650600a986 */ /* 0x000fe2000c101518 */
[-C--:B------:R-:W-:Y:S01]  /*64a0*/  ISETP.GE.AND P2, PT, R51, R115.reuse, PT ;  /* 0x000000733300720c */ /* 0x080fe20003f46270 */
[----:B------:R-:W-:Y:S01]  /*64b0*/  IMAD.U32 R11, RZ, RZ, UR26 ;  /* 0x0000001aff0b7e24 */ /* 0x000fe2000f8e00ff */
[----:B------:R-:W-:Y:S01]  /*64c0*/  @!P1 IADD3 R9, R9, UR21, RZ ;  /* 0x0000001509099c10 */ /* 0x000fe2000fffe0ff */
[----:B------:R-:W-:Y:S01]  /*64d0*/  @!P3 STG.E.U16 [R6.64+0x280], R103 ;  /* 0x000280670600b986 */ /* 0x000fe2000c101518 */
[----:B------:R-:W-:Y:S01]  /*64e0*/  ISETP.GE.AND P3, PT, R50, R115, PT ;  /* 0x000000733200720c */ /* 0x000fe20003f66270 */
[----:B------:R-:W-:-:S02]  /*64f0*/  UIMAD UR21, UR27, UR30, URZ ;  /* 0x0000001e1b1572a4 */ /* 0x000fc4000f8e023f */
[----:B------:R-:W-:Y:S01]  /*6500*/  @!P5 STG.E.U16 [R6.64+0x300], R107 ;  /* 0x0003006b0600d986 */ /* 0x000fe2000c101518 */
[----:B------:R-:W-:Y:S01]  /*6510*/  UIADD3 UR30, UP0, UR20, UR22, URZ ;  /* 0x00000016141e7290 */ /* 0x000fe2000ff1e03f */
[----:B------:R-:W-:Y:S01]  /*6520*/  @!P1 IMAD.WIDE.U32 R8, R11, c[0x0][0x1f8], R8 ;  /* 0x00007e000b089a25 */ /* 0x000fe200078e0008 */
[----:B------:R-:W-:Y:S01]  /*6530*/  UIMAD UR21, UR26, UR31, UR21 ;  /* 0x0000001f1a1572a4 */ /* 0x000fe2000f8e0215 */
[----:B------:R-:W-:Y:S03]  /*6540*/  @!P4 STG.E.U16 [R6.64+0x2c0], R105 ;  /* 0x0002c0690600c986 */ /* 0x000fe6000c101518 */
[----:B------:R-:W-:Y:S01]  /*6550*/  IMAD.U32 R15, RZ, RZ, UR30 ;  /* 0x0000001eff0f7e24 */ /* 0x000fe2000f8e00ff */
[----:B------:R-:W-:Y:S01]  /*6560*/  @!P2 STG.E.U16 [R6.64+0x340], R109 ;  /* 0x0003406d0600a986 */ /* 0x000fe2000c101518 */
[----:B------:R-:W-:Y:S01]  /*6570*/  @!P1 IADD3 R11, P2, R2, R8, RZ ;  /* 0x00000008020b9210 */ /* 0x000fe20007f5e0ff */
[----:B------:R-:W-:-:S02]  /*6580*/  UIADD3.X UR22, UR7, UR21, UR23, UP0, !UPT ;  /* 0x0000001507167290 */ /* 0x000fc400087fe417 */
[----:B------:R-:W-:Y:S01]  /*6590*/  @!P3 STG.E.U16 [R6.64+0x380], R111 ;  /* 0x0003806f0600b986 */ /* 0x000fe2000c101518 */
[----:B------:R-:W-:Y:S02]  /*65a0*/  IADD3 R10, P3, R12, c[0x0][0x268], RZ ;  /* 0x00009a000c0a7a10 */ /* 0x000fe40007f7e0ff */
[----:B------:R-:W-:Y:S01]  /*65b0*/  @!P1 IADD3.X R14, R3, UR21, R9, P2, !PT ;  /* 0x00000015030e9c10 */ /* 0x000fe200097fe409 */
[----:B------:R0:W-:Y:S01]  /*65c0*/  @!P6 STG.E.U16 [R6.64+0x3c0], R113 ;  /* 0x0003c0710600e986 */ /* 0x0001e2000c101518 */
[----:B------:R-:W-:Y:S02]  /*65d0*/  LEA R8, P4, R15, R10, 0x1 ;  /* 0x0000000a0f087211 */ /* 0x000fe400078808ff */
[----:B------:R-:W-:Y:S02]  /*65e0*/  @!P1 LEA R10, P2, R11, c[0x0][0x268], 0x1 ;  /* 0x00009a000b0a9a11 */ /* 0x000fe400078408ff */
[----:B------:R-:W-:Y:S02]  /*65f0*/  IADD3.X R9, R13, c[0x0][0x26c], RZ, P3, !PT ;  /* 0x00009b000d097a10 */ /* 0x000fe40001ffe4ff */
[----:B------:R-:W-:-:S02]  /*6600*/  MOV R15, UR22 ;  /* 0x00000016000f7c02 */ /* 0x000fc40008000f00 */
[----:B------:R-:W-:Y:S02]  /*6610*/  ISETP.GE.AND P3, PT, R87, UR19, PT ;  /* 0x0000001357007c0c */ /* 0x000fe4000bf66270 */
[----:B------:R-:W-:Y:S01]  /*6620*/  @!P1 LEA.HI.X R11, R11, c[0x0][0x26c], R14, 0x1, P2 ;  /* 0x00009b000b0b9a11 */ /* 0x000fe200010f0c0e */
[----:B0-----:R-:W-:Y:S01]  /*6630*/  IMAD.U32 R6, RZ, RZ, UR30 ;  /* 0x0000001eff067e24 */ /* 0x001fe2000f8e00ff */
[----:B------:R-:W-:Y:S01]  /*6640*/  ISETP.GE.AND P2, PT, R62, UR19, PT ;  /* 0x000000133e007c0c */ /* 0x000fe2000bf46270 */
[----:B------:R-:W-:Y:S01]  /*6650*/  ULDC.64 UR30, c[0x0][0x210] ;  /* 0x00008400001e7ab9 */ /* 0x000fe20000000a00 */
[----:B------:R-:W-:Y:S01]  /*6660*/  PRMT R7, RZ, 0x7610, R7 ;  /* 0x00007610ff077816 */ /* 0x000fe20000000007 */
[----:B------:R-:W-:Y:S01]  /*6670*/  BAR.SYNC.DEFER_BLOCKING 0x0 ;  /* 0x0000000000007b1d */ /* 0x000fe20000010000 */
[----:B------:R-:W-:Y:S02]  /*6680*/  LEA.HI.X R9, R6, R9, R15, 0x1, P4 ;  /* 0x0000000906097211 */ /* 0x000fe400020f0c0f */
[----:B------:R-:W-:-:S02]  /*6690*/  ISETP.GE.AND P4, PT, R60, UR19, PT ;  /* 0x000000133c007c0c */ /* 0x000fc4000bf86270 */
[----:B------:R-:W-:Y:S02]  /*66a0*/  ISETP.GE.AND P5, PT, R59, UR19, PT ;  /* 0x000000133b007c0c */ /* 0x000fe4000bfa6270 */
[----:B------:R-:W-:Y:S02]  /*66b0*/  PRMT R6, RZ, 0x7610, R6 ;  /* 0x00007610ff067816 */ /* 0x000fe40000000006 */
[----:B------:R-:W-:Y:S02]  /*66c0*/  PRMT R15, RZ, 0x7610, R15 ;  /* 0x00007610ff0f7816 */ /* 0x000fe4000000000f */
[----:B------:R-:W-:Y:S01]  /*66d0*/  ISETP.GE.AND P6, PT, R61, UR19, PT ;  /* 0x000000133d007c0c */ /* 0x000fe2000bfc6270 */
[----:B------:R0:W2:Y:S01]  /*66e0*/  @!P1 LDG.E.U16 R7, [R10.64] ;  /* 0x000000180a079981 */ /* 0x0000a2000c1e1500 */
[----:B------:R-:W-:-:S03]  /*66f0*/  ISETP.GE.AND P1, PT, R57, UR19, PT ;  /* 0x0000001339007c0c */ /* 0x000fc6000bf26270 */
[----:B------:R-:W3:Y:S01]  /*6700*/  @!P3 LDG.E.U16 R6, [R8.64] ;  /* 0x000000180806b981 */ /* 0x000ee2000c1e1500 */
[----:B------:R-:W-:Y:S02]  /*6710*/  ISETP.GE.AND P3, PT, R58, UR19, PT ;  /* 0x000000133a007c0c */ /* 0x000fe4000bf66270 */
[----:B------:R-:W-:Y:S01]  /*6720*/  PRMT R89, RZ, 0x7610, R89 ;  /* 0x00007610ff597816 */ /* 0x000fe20000000059 */
[----:B------:R-:W4:Y:S01]  /*6730*/  @!P2 LDG.E.U16 R15, [R8.64+0x40] ;  /* 0x00004018080fa981 */ /* 0x000f22000c1e1500 */
[----:B------:R-:W-:Y:S02]  /*6740*/  PRMT R88, RZ, 0x7610, R88 ;  /* 0x00007610ff587816 */ /* 0x000fe40000000058 */
[----:B0-----:R-:W-:Y:S02]  /*6750*/  PRMT R11, RZ, 0x7610, R11 ;  /* 0x00007610ff0b7816 */ /* 0x001fe4000000000b */
[----:B------:R-:W-:Y:S02]  /*6760*/  PRMT R10, RZ, 0x7610, R10 ;  /* 0x00007610ff0a7816 */ /* 0x000fe4000000000a */
[----:B------:R-:W-:Y:S01]  /*6770*/  ISETP.GE.AND P2, PT, R56, UR19, PT ;  /* 0x0000001338007c0c */ /* 0x000fe2000bf46270 */
[----:B------:R-:W5:Y:S01]  /*6780*/  @!P1 LDG.E.U16 R88, [R8.64+0x180] ;  /* 0x0001801808589981 */ /* 0x000f62000c1e1500 */
[----:B------:R-:W-:-:S02]  /*6790*/  PRMT R91, RZ, 0x7610, R91 ;  /* 0x00007610ff5b7816 */ /* 0x000fc4000000005b */
[----:B------:R-:W-:Y:S01]  /*67a0*/  PRMT R90, RZ, 0x7610, R90 ;  /* 0x00007610ff5a7816 */ /* 0x000fe2000000005a */
[----:B------:R-:W5:Y:S01]  /*67b0*/  @!P4 LDG.E.U16 R11, [R8.64+0xc0] ;  /* 0x0000c018080bc981 */ /* 0x000f62000c1e1500 */
[----:B------:R-:W-:Y:S02]  /*67c0*/  ISETP.GE.AND P4, PT, R55, UR19, PT ;  /* 0x0000001337007c0c */ /* 0x000fe4000bf86270 */
[----:B------:R-:W-:Y:S01]  /*67d0*/  PRMT R93, RZ, 0x7610, R93 ;  /* 0x00007610ff5d7816 */ /* 0x000fe2000000005d */
[----:B------:R-:W5:Y:S01]  /*67e0*/  @!P5 LDG.E.U16 R10, [R8.64+0x100] ;  /* 0x00010018080ad981 */ /* 0x000f62000c1e1500 */
[----:B------:R-:W-:Y:S02]  /*67f0*/  ISETP.GE.AND P5, PT, R54, UR19, PT ;  /* 0x0000001336007c0c */ /* 0x000fe4000bfa6270 */
[----:B------:R-:W-:Y:S01]  /*6800*/  PRMT R14, RZ, 0x7610, R14 ;  /* 0x00007610ff0e7816 */ /* 0x000fe2000000000e */
[----:B------:R-:W5:Y:S01]  /*6810*/  @!P3 LDG.E.U16 R89, [R8.64+0x140] ;  /* 0x000140180859b981 */ /* 0x000f62000c1e1500 */
[----:B------:R-:W-:-:S02]  /*6820*/  ISETP.GE.AND P3, PT, R53, UR19, PT ;  /* 0x0000001335007c0c */ /* 0x000fc4000bf66270 */
        /* <DEDUP_REMOVED lines=49> */
[----:B------:R-:W0:Y:S01]  /*6b40*/  LDS.U16 R7, [R21+0x12] ;  /* 0x0000120015077984 */ /* 0x000e220000000400 */
[----:B--2---:R-:W-:Y:S01]  /*6b50*/  HADD2.F32 R15, -RZ, R15.H0_H0 ;  /* 0x2000000fff0f7230 */ /* 0x004fe20000004100 */
[----:B------:R-:W-:Y:S01]  /*6b60*/  FMUL.FTZ R9, R94, -1.4426950216293334961 ;  /* 0xbfb8aa3b5e097820 */ /* 0x000fe20000410000 */
[----:B------:R1:W2:Y:S01]  /*6b70*/  MUFU.EX2 R96, R6 ;  /* 0x0000000600607308 */ /* 0x0002a20000000800 */
[----:B------:R-:W2:Y:S02]  /*6b80*/  LDS.U16 R89, [R19+0x16] ;  /* 0x0000160013597984 */ /* 0x000ea40000000400 */
[----:B------:R-:W-:-:S05]  /*6b90*/  FMUL.FTZ R88, R15, -1.4426950216293334961 ;  /* 0xbfb8aa3b0f587820 */ /* 0x000fca0000410000 */
[----:B------:R4:W0:Y:S01]  /*6ba0*/  MUFU.EX2 R97, R9 ;  /* 0x0000000900617308 */ /* 0x0008220000000800 */
[----:B-1----:R-:W1:Y:S07]  /*6bb0*/  LDS.U16 R6, [R17+0x1a] ;  /* 0x00001a0011067984 */ /* 0x002e6e0000000400 */
[----:B------:R3:W0:Y:S01]  /*6bc0*/  MUFU.EX2 R98, R88 ;  /* 0x0000005800627308 */ /* 0x0006220000000800 */
[----:B----4-:R-:W4:Y:S04]  /*6bd0*/  LDS.U16 R9, [R16+0x1c] ;  /* 0x00001c0010097984 */ /* 0x010f280000000400 */
[----:B---3--:R-:W3:Y:S01]  /*6be0*/  LDS.U16 R88, [R0+0x1e] ;  /* 0x00001e0000587984 */ /* 0x008ee20000000400 */
[----:B------:R-:W-:-:S02]  /*6bf0*/  HADD2.F32 R14, -RZ, R14.H0_H0 ;  /* 0x2000000eff0e7230 */ /* 0x000fc40000004100 */
[----:B------:R-:W-:Y:S02]  /*6c00*/  HADD2.F32 R93, -RZ, R93.H0_H0 ;  /* 0x2000005dff5d7230 */ /* 0x000fe40000004100 */
[----:B-----5:R-:W-:Y:S01]  /*6c10*/  HADD2.F32 R8, -RZ, R8.H0_H0 ;  /* 0x20000008ff087230 */ /* 0x020fe20000004100 */
[----:B------:R-:W-:Y:S01]  /*6c20*/  FMUL.FTZ R99, R14, -1.4426950216293334961 ;  /* 0xbfb8aa3b0e637820 */ /* 0x000fe20000410000 */
[----:B------:R-:W-:Y:S02]  /*6c30*/  HADD2.F32 R11, -RZ, R11.H0_H0 ;  /* 0x2000000bff0b7230 */ /* 0x000fe40000004100 */
[----:B------:R-:W-:Y:S01]  /*6c40*/  HADD2.F32 R90, -RZ, R90.H0_H0 ;  /* 0x2000005aff5a7230 */ /* 0x000fe20000004100 */
[----:B------:R-:W-:Y:S01]  /*6c50*/  FMUL.FTZ R100, R93, -1.4426950216293334961 ;  /* 0xbfb8aa3b5d647820 */ /* 0x000fe20000410000 */
[----:B------:R-:W-:Y:S01]  /*6c60*/  HADD2.F32 R92, -RZ, R92.H0_H0 ;  /* 0x2000005cff5c7230 */ /* 0x000fe20000004100 */
[----:B------:R-:W-:Y:S01]  /*6c70*/  FMUL.FTZ R101, R8, -1.4426950216293334961 ;  /* 0xbfb8aa3b08657820 */ /* 0x000fe20000410000 */
[----:B0-----:R-:W-:Y:S01]  /*6c80*/  HADD2.F32 R7, -RZ, R7.H0_H0 ;  /* 0x20000007ff077230 */ /* 0x001fe20000004100 */
[----:B------:R-:W-:Y:S01]  /*6c90*/  FMUL.FTZ R102, R11, -1.4426950216293334961 ;  /* 0xbfb8aa3b0b667820 */ /* 0x000fe20000410000 */
[----:B------:R-:W-:Y:S01]  /*6ca0*/  HADD2.F32 R10, -RZ, R10.H0_H0 ;  /* 0x2000000aff0a7230 */ /* 0x000fe20000004100 */
[----:B------:R-:W-:Y:S01]  /*6cb0*/  FMUL.FTZ R103, R90, -1.4426950216293334961 ;  /* 0xbfb8aa3b5a677820 */ /* 0x000fe20000410000 */
[----:B------:R-:W-:Y:S01]  /*6cc0*/  HADD2.F32 R91, -RZ, R91.H0_H0 ;  /* 0x2000005bff5b7230 */ /* 0x000fe20000004100 */
[----:B------:R-:W0:Y:S01]  /*6cd0*/  MUFU.EX2 R99, R99 ;  /* 0x0000006300637308 */ /* 0x000e220000000800 */
[----:B--2---:R-:W-:Y:S01]  /*6ce0*/  HADD2.F32 R89, -RZ, R89.H0_H0 ;  /* 0x20000059ff597230 */ /* 0x004fe20000004100 */
[----:B------:R-:W-:Y:S01]  /*6cf0*/  FMUL.FTZ R104, R92, -1.4426950216293334961 ;  /* 0xbfb8aa3b5c687820 */ /* 0x000fe20000410000 */
[----:B-1----:R-:W-:Y:S01]  /*6d00*/  HADD2.F32 R6, -RZ, R6.H0_H0 ;  /* 0x20000006ff067230 */ /* 0x002fe20000004100 */
[----:B------:R-:W-:-:S04]  /*6d10*/  FMUL.FTZ R105, R7, -1.4426950216293334961 ;  /* 0xbfb8aa3b07697820 */ /* 0x000fc80000410000 */
[----:B------:R-:W1:Y:S01]  /*6d20*/  MUFU.EX2 R100, R100 ;  /* 0x0000006400647308 */ /* 0x000e620000000800 */
[----:B------:R-:W-:Y:S02]  /*6d30*/  FMUL.FTZ R106, R10, -1.4426950216293334961 ;  /* 0xbfb8aa3b0a6a7820 */ /* 0x000fe40000410000 */
[----:B------:R-:W-:Y:S01]  /*6d40*/  FMUL.FTZ R108, R91, -1.4426950216293334961 ;  /* 0xbfb8aa3b5b6c7820 */ /* 0x000fe20000410000 */
[----:B----4-:R-:W-:Y:S01]  /*6d50*/  HADD2.F32 R9, -RZ, R9.H0_H0 ;  /* 0x20000009ff097230 */ /* 0x010fe20000004100 */
[----:B------:R-:W-:-:S03]  /*6d60*/  FMUL.FTZ R109, R6, -1.4426950216293334961 ;  /* 0xbfb8aa3b066d7820 */ /* 0x000fc60000410000 */
[----:B------:R-:W2:Y:S01]  /*6d70*/  MUFU.EX2 R101, R101 ;  /* 0x0000006500657308 */ /* 0x000ea20000000800 */
[----:B------:R-:W-:Y:S01]  /*6d80*/  FMUL.FTZ R107, R89, -1.4426950216293334961 ;  /* 0xbfb8aa3b596b7820 */ /* 0x000fe20000410000 */
[----:B---3--:R-:W-:Y:S01]  /*6d90*/  HADD2.F32 R88, -RZ, R88.H0_H0 ;  /* 0x20000058ff587230 */ /* 0x008fe20000004100 */
[----:B------:R-:W-:-:S05]  /*6da0*/  FMUL.FTZ R110, R9, -1.4426950216293334961 ;  /* 0xbfb8aa3b096e7820 */ /* 0x000fca0000410000 */
[----:B------:R-:W3:Y:S01]  /*6db0*/  MUFU.EX2 R102, R102 ;  /* 0x0000006600667308 */ /* 0x000ee20000000800 */
[----:B------:R-:W-:-:S07]  /*6dc0*/  FMUL.FTZ R111, R88, -1.4426950216293334961 ;  /* 0xbfb8aa3b586f7820 */ /* 0x000fce0000410000 */
[----:B------:R-:W4:Y:S01]  /*6dd0*/  MUFU.EX2 R103, R103 ;  /* 0x0000006700677308 */ /* 0x000f220000000800 */
[----:B------:R-:W-:-:S07]  /*6de0*/  FADD.FTZ R96, R96, 1 ;  /* 0x3f80000060607421 */ /* 0x000fce0000010000 */
[----:B------:R-:W5:Y:S01]  /*6df0*/  MUFU.EX2 R104, R104 ;  /* 0x0000006800687308 */ /* 0x000f620000000800 */
[----:B------:R-:W-:-:S07]  /*6e00*/  FADD.FTZ R97, R97, 1 ;  /* 0x3f80000061617421 */ /* 0x000fce0000010000 */
[----:B------:R-:W1:Y:S01]  /*6e10*/  MUFU.EX2 R105, R105 ;  /* 0x0000006900697308 */ /* 0x000e620000000800 */
[----:B------:R-:W-:-:S07]  /*6e20*/  FADD.FTZ R98, R98, 1 ;  /* 0x3f80000062627421 */ /* 0x000fce0000010000 */
[----:B------:R-:W1:Y:S01]  /*6e30*/  MUFU.EX2 R106, R106 ;  /* 0x0000006a006a7308 */ /* 0x000e620000000800 */
[----:B0-----:R-:W-:-:S07]  /*6e40*/  FADD.FTZ R99, R99, 1 ;  /* 0x3f80000063637421 */ /* 0x001fce0000010000 */
[----:B------:R-:W0:Y:S08]  /*6e50*/  MUFU.EX2 R108, R108 ;  /* 0x0000006c006c7308 */ /* 0x000e300000000800 */
[----:B------:R-:W0:Y:S08]  /*6e60*/  MUFU.EX2 R109, R109 ;  /* 0x0000006d006d7308 */ /* 0x000e300000000800 */
[----:B------:R-:W0:Y:S01]  /*6e70*/  MUFU.EX2 R107, R107 ;  /* 0x0000006b006b7308 */ /* 0x000e220000000800 */
[----:B-1----:R-:W-:-:S07]  /*6e80*/  FADD.FTZ R100, R100, 1 ;  /* 0x3f80000064647421 */ /* 0x002fce0000010000 */
[----:B------:R-:W1:Y:S01]  /*6e90*/  MUFU.EX2 R110, R110 ;  /* 0x0000006e006e7308 */ /* 0x000e620000000800 */
[----:B--2---:R-:W-:-:S07]  /*6ea0*/  FADD.FTZ R101, R101, 1 ;  /* 0x3f80000065657421 */ /* 0x004fce0000010000 */
[----:B------:R-:W2:Y:S01]  /*6eb0*/  MUFU.EX2 R111, R111 ;  /* 0x0000006f006f7308 */ /* 0x000ea20000000800 */
[----:B---3--:R-:W-:Y:S02]  /*6ec0*/  FADD.FTZ R102, R102, 1 ;  /* 0x3f80000066667421 */ /* 0x008fe40000010000 */
[----:B----4-:R-:W-:-:S05]  /*6ed0*/  FADD.FTZ R103, R103, 1 ;  /* 0x3f80000067677421 */ /* 0x010fca0000010000 */
[----:B------:R-:W3:Y:S01]  /*6ee0*/  MUFU.RCP R96, R96 ;  /* 0x0000006000607308 */ /* 0x000ee20000001000 */
[----:B-----5:R-:W-:Y:S02]  /*6ef0*/  FADD.FTZ R104, R104, 1 ;  /* 0x3f80000068687421 */ /* 0x020fe40000010000 */
[----:B------:R-:W-:-:S05]  /*6f00*/  FADD.FTZ R105, R105, 1 ;  /* 0x3f80000069697421 */ /* 0x000fca0000010000 */
[----:B------:R-:W4:Y:S01]  /*6f10*/  MUFU.RCP R97, R97 ;  /* 0x0000006100617308 */ /* 0x000f220000001000 */
[----:B------:R-:W-:Y:S02]  /*6f20*/  FADD.FTZ R106, R106, 1 ;  /* 0x3f8000006a6a7421 */ /* 0x000fe40000010000 */
[----:B0-----:R-:W-:Y:S02]  /*6f30*/  FADD.FTZ R108, R108, 1 ;  /* 0x3f8000006c6c7421 */ /* 0x001fe40000010000 */
[----:B------:R-:W-:-:S03]  /*6f40*/  FADD.FTZ R109, R109, 1 ;  /* 0x3f8000006d6d7421 */ /* 0x000fc60000010000 */
[----:B------:R-:W0:Y:S01]  /*6f50*/  MUFU.RCP R98, R98 ;  /* 0x0000006200627308 */ /* 0x000e220000001000 */
[----:B------:R-:W-:Y:S02]  /*6f60*/  FADD.FTZ R107, R107, 1 ;  /* 0x3f8000006b6b7421 */ /* 0x000fe40000010000 */
[----:B-1----:R-:W-:-:S05]  /*6f70*/  FADD.FTZ R110, R110, 1 ;  /* 0x3f8000006e6e7421 */ /* 0x002fca0000010000 */
[----:B------:R-:W1:Y:S01]  /*6f80*/  MUFU.RCP R99, R99 ;  /* 0x0000006300637308 */ /* 0x000e620000001000 */
[----:B--2---:R-:W-:-:S07]  /*6f90*/  FADD.FTZ R111, R111, 1 ;  /* 0x3f8000006f6f7421 */ /* 0x004fce0000010000 */
[----:B------:R-:W2:Y:S08]  /*6fa0*/  MUFU.RCP R100, R100 ;  /* 0x0000006400647308 */ /* 0x000eb00000001000 */
[----:B------:R-:W5:Y:S08]  /*6fb0*/  MUFU.RCP R101, R101 ;  /* 0x0000006500657308 */ /* 0x000f700000001000 */
[----:B------:R-:W0:Y:S08]  /*6fc0*/  MUFU.RCP R102, R102 ;  /* 0x0000006600667308 */ /* 0x000e300000001000 */
[----:B------:R-:W0:Y:S08]  /*6fd0*/  MUFU.RCP R103, R103 ;  /* 0x0000006700677308 */ /* 0x000e300000001000 */
[----:B------:R-:W0:Y:S08]  /*6fe0*/  MUFU.RCP R113, R104 ;  /* 0x0000006800717308 */ /* 0x000e300000001000 */
[----:B------:R-:W0:Y:S01]  /*6ff0*/  MUFU.RCP R112, R105 ;  /* 0x0000006900707308 */ /* 0x000e220000001000 */
[----:B---3--:R-:W-:-:S07]  /*7000*/  FMUL.FTZ R95, R95, R96 ;  /* 0x000000605f5f7220 */ /* 0x008fce0000410000 */
[----:B------:R-:W3:Y:S01]  /*7010*/  MUFU.RCP R115, R106 ;  /* 0x0000006a00737308 */ /* 0x000ee20000001000 */
[----:B----4-:R-:W-:-:S07]  /*7020*/  FMUL.FTZ R94, R94, R97 ;  /* 0x000000615e5e7220 */ /* 0x010fce0000410000 */
[----:B------:R-:W4:Y:S01]  /*7030*/  MUFU.RCP R114, R107 ;  /* 0x0000006b00727308 */ /* 0x000f220000001000 */
[----:B0-----:R-:W-:-:S07]  /*7040*/  FMUL.FTZ R15, R15, R98 ;  /* 0x000000620f0f7220 */ /* 0x001fce0000410000 */
[----:B------:R-:W0:Y:S01]  /*7050*/  MUFU.RCP R108, R108 ;  /* 0x0000006c006c7308 */ /* 0x000e220000001000 */
[----:B-1----:R-:W-:-:S07]  /*7060*/  FMUL.FTZ R14, R14, R99 ;  /* 0x000000630e0e7220 */ /* 0x002fce0000410000 */
[----:B------:R-:W1:Y:S01]  /*7070*/  MUFU.RCP R109, R109 ;  /* 0x0000006d006d7308 */ /* 0x000e620000001000 */
[----:B------:R-:W-:-:S07]  /*7080*/  FMUL.FTZ R95, R95, R70 ;  /* 0x000000465f5f7220 */ /* 0x000fce0000410000 */
[----:B------:R-:W0:Y:S01]  /*7090*/  MUFU.RCP R110, R110 ;  /* 0x0000006e006e7308 */ /* 0x000e220000001000 */
[----:B------:R-:W-:-:S07]  /*70a0*/  FMUL.FTZ R94, R94, R71 ;  /* 0x000000475e5e7220 */ /* 0x000fce0000410000 */
[----:B------:R-:W0:Y:S01]  /*70b0*/  MUFU.RCP R111, R111 ;  /* 0x0000006f006f7308 */ /* 0x000e220000001000 */
[----:B--2---:R-:W-:Y:S02]  /*70c0*/  FMUL.FTZ R93, R93, R100 ;  /* 0x000000645d5d7220 */ /* 0x004fe40000410000 */
        /* <DEDUP_REMOVED lines=8> */
[----:B------:R-:W-:Y:S02]  /*7150*/  FMUL.FTZ R71, R92, R113 ;  /* 0x000000715c477220 */ /* 0x000fe40000410000 */
[----:B------:R-:W-:Y:S02]  /*7160*/  FMUL.FTZ R8, R8, R75 ;  /* 0x0000004b08087220 */ /* 0x000fe40000410000 */
[----:B------:R-:W-:Y:S02]  /*7170*/  FMUL.FTZ R70, R7, R112 ;  /* 0x0000007007467220 */ /* 0x000fe40000410000 */
[----:B---3--:R-:W-:Y:S01]  /*7180*/  FMUL.FTZ R7, R10, R115 ;  /* 0x000000730a077220 */ /* 0x008fe20000410000 */
[----:B------:R-:W-:Y:S01]  /*7190*/  F2FP.PACK_AB R14, R14, R15 ;  /* 0x0000000f0e0e723e */ /* 0x000fe200000000ff */
[----:B------:R-:W-:Y:S02]  /*71a0*/  FMUL.FTZ R11, R11, R76 ;  /* 0x0000004c0b0b7220 */ /* 0x000fe40000410000 */
[----:B------:R-:W-:-:S02]  /*71b0*/  FMUL.FTZ R90, R90, R77 ;  /* 0x0000004d5a5a7220 */ /* 0x000fc40000410000 */
[----:B----4-:R-:W-:Y:S02]  /*71c0*/  FMUL.FTZ R10, R89, R114 ;  /* 0x00000072590a7220 */ /* 0x010fe40000410000 */
[----:B0-----:R-:W-:Y:S02]  /*71d0*/  FMUL.FTZ R91, R91, R108 ;  /* 0x0000006c5b5b7220 */ /* 0x001fe40000410000 */
[----:B-1----:R-:W-:Y:S01]  /*71e0*/  FMUL.FTZ R6, R6, R109 ;  /* 0x0000006d06067220 */ /* 0x002fe20000410000 */
[----:B------:R-:W-:Y:S01]  /*71f0*/  PRMT R15, R94, 0x7632, R15 ;  /* 0x000076325e0f7816 */ /* 0x000fe2000000000f */
[----:B------:R-:W-:Y:S01]  /*7200*/  FMUL.FTZ R71, R71, R78 ;  /* 0x0000004e47477220 */ /* 0x000fe20000410000 */
[----:B------:R-:W-:Y:S01]  /*7210*/  F2FP.PACK_AB R8, R8, R93 ;  /* 0x0000005d0808723e */ /* 0x000fe200000000ff */
[----:B------:R-:W-:Y:S02]  /*7220*/  FMUL.FTZ R70, R70, R79 ;  /* 0x0000004f46467220 */ /* 0x000fe40000410000 */
[----:B------:R-:W-:-:S02]  /*7230*/  FMUL.FTZ R9, R9, R110 ;  /* 0x0000006e09097220 */ /* 0x000fc40000410000 */
[----:B------:R-:W-:Y:S01]  /*7240*/  FMUL.FTZ R88, R88, R111 ;  /* 0x0000006f58587220 */ /* 0x000fe20000410000 */
[----:B------:R-:W-:Y:S01]  /*7250*/  PRMT R72, R14, 0x7632, R72 ;  /* 0x000076320e487816 */ /* 0x000fe20000000048 */
[----:B------:R-:W-:Y:S01]  /*7260*/  FMUL.FTZ R7, R7, R80 ;  /* 0x0000005007077220 */ /* 0x000fe20000410000 */
[----:B------:R-:W-:Y:S01]  /*7270*/  F2FP.PACK_AB R11, R90, R11 ;  /* 0x0000000b5a0b723e */ /* 0x000fe200000000ff */
[----:B------:R-:W-:Y:S02]  /*7280*/  FMUL.FTZ R10, R10, R81 ;  /* 0x000000510a0a7220 */ /* 0x000fe40000410000 */
[----:B------:R-:W-:Y:S02]  /*7290*/  FMUL.FTZ R91, R91, R82 ;  /* 0x000000525b5b7220 */ /* 0x000fe40000410000 */
[----:B------:R-:W-:Y:S01]  /*72a0*/  FMUL.FTZ R6, R6, R83 ;  /* 0x0000005306067220 */ /* 0x000fe20000410000 */
[----:B------:R0:W-:Y:S01]  /*72b0*/  STS.U16 [R30], R94 ;  /* 0x0000005e1e007388 */ /* 0x0001e20000000400 */
[----:B------:R-:W-:Y:S01]  /*72c0*/  FMUL.FTZ R9, R9, R84 ;  /* 0x0000005409097220 */ /* 0x000fe20000410000 */
[----:B------:R-:W-:Y:S01]  /*72d0*/  PRMT R73, R8, 0x7632, R73 ;  /* 0x0000763208497816 */ /* 0x000fe20000000049 */
[----:B------:R-:W-:Y:S01]  /*72e0*/  FMUL.FTZ R88, R88, R85 ;  /* 0x0000005558587220 */ /* 0x000fe20000410000 */
[----:B------:R-:W-:Y:S01]  /*72f0*/  F2FP.PACK_AB R70, R70, R71 ;  /* 0x000000474646723e */ /* 0x000fe200000000ff */
[----:B------:R-:W-:Y:S01]  /*7300*/  STS.U16 [R29+0x2], R15 ;  /* 0x0000020f1d007388 */ /* 0x000fe20000000400 */
[----:B------:R-:W-:-:S02]  /*7310*/  F2FP.PACK_AB R7, R10, R7 ;  /* 0x000000070a07723e */ /* 0x000fc400000000ff */
[----:B------:R-:W-:Y:S01]  /*7320*/  F2FP.PACK_AB R6, R6, R91 ;  /* 0x0000005b0606723e */ /* 0x000fe200000000ff */
[----:B------:R1:W-:Y:S01]  /*7330*/  STS.U16 [R28+0x4], R14 ;  /* 0x0000040e1c007388 */ /* 0x0003e20000000400 */
[----:B0-----:R-:W-:Y:S02]  /*7340*/  PRMT R30, R11, 0x7632, R30 ;  /* 0x000076320b1e7816 */ /* 0x001fe4000000001e */
[----:B------:R-:W-:Y:S01]  /*7350*/  PRMT R10, R70, 0x7632, R10 ;  /* 0x00007632460a7816 */ /* 0x000fe2000000000a */
[----:B------:R-:W-:Y:S01]  /*7360*/  STS.U16 [R27+0x6], R72 ;  /* 0x000006481b007388 */ /* 0x000fe20000000400 */
[----:B------:R-:W-:-:S03]  /*7370*/  F2FP.PACK_AB R9, R88, R9 ;  /* 0x000000095809723e */ /* 0x000fc600000000ff */
[----:B------:R0:W-:Y:S01]  /*7380*/  STS.U16 [R26+0x8], R8 ;  /* 0x000008081a007388 */ /* 0x0001e20000000400 */
[----:B-1----:R-:W-:-:S03]  /*7390*/  PRMT R14, R6, 0x7610, R14 ;  /* 0x00007610060e7816 */ /* 0x002fc6000000000e */
[----:B------:R1:W-:Y:S04]  /*73a0*/  STS.U16 [R25+0xa], R73 ;  /* 0x00000a4919007388 */ /* 0x0003e80000000400 */
[----:B------:R2:W-:Y:S01]  /*73b0*/  STS.U16 [R24+0xc], R11 ;  /* 0x00000c0b18007388 */ /* 0x0005e20000000400 */
[----:B0-----:R-:W-:-:S03]  /*73c0*/  PRMT R8, R7, 0x7632, R8 ;  /* 0x0000763207087816 */ /* 0x001fc60000000008 */
[----:B------:R0:W-:Y:S01]  /*73d0*/  STS.U16 [R23+0xe], R30 ;  /* 0x00000e1e17007388 */ /* 0x0001e20000000400 */
[----:B-1----:R-:W-:-:S03]  /*73e0*/  PRMT R25, R6, 0x7632, R25 ;  /* 0x0000763206197816 */ /* 0x002fc60000000019 */
[----:B------:R-:W-:Y:S01]  /*73f0*/  STS.U16 [R22+0x10], R70 ;  /* 0x0000104616007388 */ /* 0x000fe20000000400 */
[----:B--2---:R-:W-:-:S03]  /*7400*/  PRMT R24, R9, 0x7632, R24 ;  /* 0x0000763209187816 */ /* 0x004fc60000000018 */
[----:B------:R-:W-:Y:S01]  /*7410*/  STS.U16 [R21+0x12], R10 ;  /* 0x0000120a15007388 */ /* 0x000fe20000000400 */
[----:B0-----:R-:W-:-:S03]  /*7420*/  PRMT R23, R9, 0x7610, R23 ;  /* 0x0000761009177816 */ /* 0x001fc60000000017 */
[----:B------:R-:W-:Y:S01]  /*7430*/  STS.U16 [R20+0x14], R7 ;  /* 0x0000140714007388 */ /* 0x000fe20000000400 */
[----:B------:R-:W-:-:S03]  /*7440*/  IMAD.U32 R6, RZ, RZ, UR19 ;  /* 0x00000013ff067e24 */ /* 0x000fc6000f8e00ff */
        /* <DEDUP_REMOVED lines=32> */
[----:B------:R-:W-:Y:S01]  /*7650*/  MOV R7, UR29 ;  /* 0x0000001d00077c02 */ /* 0x000fe20008000f00 */
[----:B------:R-:W-:Y:S02]  /*7660*/  ULDC.64 UR30, c[0x0][0x218] ;  /* 0x00008600001e7ab9 */ /* 0x000fe40000000a00 */
[----:B------:R-:W-:Y:S02]  /*7670*/  UIMAD UR30, UR27, UR30, URZ ;  /* 0x0000001e1b1e72a4 */ /* 0x000fe4000f8e023f */
[----:B------:R-:W-:Y:S02]  /*7680*/  IMAD.WIDE.U32 R4, R7, c[0x0][0x210], R4 ;  /* 0x0000840007047a25 */ /* 0x000fe400078e0004 */
[----:B------:R-:W-:Y:S02]  /*7690*/  UIMAD UR30, UR26, UR31, UR30 ;  /* 0x0000001f1a1e72a4 */ /* 0x000fe4000f8e021e */
[----:B------:R-:W-:Y:S01]  /*76a0*/  IMAD.U32 R7, RZ, RZ, UR26 ;  /* 0x0000001aff077e24 */ /* 0x000fe2000f8e00ff */
[----:B------:R-:W-:-:S05]  /*76b0*/  IADD3 R5, R5, UR21, RZ ;  /* 0x0000001505057c10 */ /* 0x000fca000fffe0ff */
[----:B------:R-:W-:-:S05]  /*76c0*/  IMAD.WIDE.U32 R4, R7, c[0x0][0x218], R4 ;  /* 0x0000860007047a25 */ /* 0x000fca00078e0004 */
[----:B------:R-:W-:Y:S02]  /*76d0*/  IADD3 R5, R5, UR30, RZ ;  /* 0x0000001e05057c10 */ /* 0x000fe4000fffe0ff */
[----:B------:R-:W-:-:S04]  /*76e0*/  LEA R6, P0, R4, c[0x0][0x270], 0x1 ;  /* 0x00009c0004067a11 */ /* 0x000fc800078008ff */
[----:B------:R-:W-:-:S05]  /*76f0*/  LEA.HI.X R7, R4, c[0x0][0x274], R5, 0x1, P0 ;  /* 0x00009d0004077a11 */ /* 0x000fca00000f0c05 */
[----:B------:R0:W-:Y:S04]  /*7700*/  STG.E.U16 [R6.64], R9 ;  /* 0x0000000906007986 */ /* 0x0001e8000c101518 */
.L_x_2936:
[----:B------:R-:W-:Y:S05]  /*7710*/  BSYNC B0 ;  /* 0x0000000000007941 */ /* 0x000fea0003800000 */
.L_x_2935:
        /* <DEDUP_REMOVED lines=15> */
[----:B------:R-:W-:Y:S01]  /*7810*/  MOV R0, UR20 ;  /* 0x0000001400007c02 */ /* 0x000fe20008000f00 */
[----:B------:R-:W-:Y:S01]  /*7820*/  UIADD3 UR17, UP1, UR17, 0x1000, URZ ;  /* 0x0000100011117890 */ /* 0x000fe2000ff3e03f */
[----:B------:R-:W-:Y:S01]  /*7830*/  ISETP.GE.AND P1, PT, R62, R27, PT ;  /* 0x0000001b3e00720c */ /* 0x000fe20003f26270 */
[----:B------:R-:W-:Y:S01]  /*7840*/  UIADD3 UR16, UP2, UR16, 0x1000, URZ ;  /* 0x0000100010107890 */ /* 0x000fe2000ff5e03f */
[----:B------:R-:W-:Y:S01]  /*7850*/  LEA R4, P0, R0, R4, 0x1 ;  /* 0x0000000400047211 */ /* 0x000fe200078008ff */
[----:B------:R-:W-:Y:S01]  /*7860*/  IMAD.U32 R5, RZ, RZ, UR7 ;  /* 0x00000007ff057e24 */ /* 0x000fe2000f8e00ff */
[----:B------:R-:W-:-:S02]  /*7870*/  ULDC UR7, c[0x0][0x174] ;  /* 0x00005d0000077ab9 */ /* 0x000fc40000000800 */
[----:B------:R-:W-:Y:S02]  /*7880*/  UISETP.GE.AND UP0, UPT, UR6, UR7, UPT ;  /* 0x000000070600728c */ /* 0x000fe4000bf06270 */
[----:B------:R-:W-:Y:S01]  /*7890*/  LEA.HI.X R5, R0, R13, R5, 0x1, P0 ;  /* 0x0000000d00057211 */ /* 0x000fe200000f0c05 */
[----:B------:R-:W-:Y:S01]  /*78a0*/  UIADD3.X UR14, URZ, UR14, URZ, UP1, !UPT ;  /* 0x0000000e3f0e7290 */ /* 0x000fe20008ffe43f */
[-C--:B------:R-:W-:Y:S01]  /*78b0*/  ISETP.GE.AND P0, PT, R61, R27.reuse, PT ;  /* 0x0000001b3d00720c */ /* 0x080fe20003f06270 */
[----:B------:R-:W-:Y:S02]  /*78c0*/  UIADD3.X UR12, URZ, UR12, URZ, UP2, !UPT ;  /* 0x0000000c3f0c7290 */ /* 0x000fe400097fe43f */
        /* <DEDUP_REMOVED lines=28> */
.L_x_2937:
[----:B------:R-:W-:Y:S05]  /*7a90*/  EXIT ;  /* 0x000000000000794d */ /* 0x000fea0003800000 */
.L_x_2939:
        /* <DEDUP_REMOVED lines=14> */
.L_x_5405:


//--------------------- .text._Z25selective_scan_fwd_kernelI32Selective_Scan_fwd_kernel_traitsILi128ELi16ELi1ELb0ELb1ELb1ELb0EN3c104HalfEfEEv13SSMParamsBase --------------------------
	.section	.text._Z25selective_scan_fwd_kernelI32Selective_Scan_fwd_kernel_traitsILi128ELi16ELi1ELb0ELb1ELb1ELb0EN3c104HalfEfEEv13SSMParamsBase,"ax",@progbits
	.sectioninfo	@"SHI_REGISTERS=168"
	.align	128
        .global         _Z25selective_scan_fwd_kernelI32Selective_Scan_fwd_kernel_traitsILi128ELi16ELi1ELb0ELb1ELb1ELb0EN3c104HalfEfEEv13SSMParamsBase
        .type           _Z25selective_scan_fwd_kernelI32Selective_Scan_fwd_kernel_traitsILi128ELi16ELi1ELb0ELb1ELb1ELb0EN3c104HalfEfEEv13SSMParamsBase,@function
        .size           _Z25selective_scan_fwd_kernelI32Selective_Scan_fwd_kernel_traitsILi128ELi16ELi1ELb0ELb1ELb1ELb0EN3c104HalfEfEEv13SSMParamsBase,(.L_x_5406 - _Z25selective_scan_fwd_kernelI32Selective_Scan_fwd_kernel_traitsILi128ELi16ELi1ELb0ELb1ELb1ELb0EN3c104HalfEfEEv13SSMParamsBase)
        .other          _Z25selective_scan_fwd_kernelI32Selective_Scan_fwd_kernel_traitsILi128ELi16ELi1ELb0ELb1ELb1ELb0EN3c104HalfEfEEv13SSMParamsBase,@"STO_CUDA_ENTRY STV_DEFAULT"
_Z25selective_scan_fwd_kernelI32Selective_Scan_fwd_kernel_traitsILi128ELi16ELi1ELb0ELb1ELb1ELb0EN3c104HalfEfEEv13SSMParamsBase:
.text._Z25selective_scan_fwd_kernelI32Selective_Scan_fwd_kernel_traitsILi128ELi16ELi1ELb0ELb1ELb1ELb0EN3c104HalfEfEEv13SSMParamsBase:
[----:B------:R-:W-:Y:S02]  /*0000*/  IMAD.MOV.U32 R1, RZ, RZ, c[0x0][0x28] ;  /* 0x00000a00ff017624 */ /* 0x000fe400078e00ff */
[----:B------:R-:W-:Y:S01]  /*0010*/  IABS R9, c[0x0][0x178] ;  /* 0x00005e0000097a13 */ /* 0x000fe20000000000 */
[----:B------:R-:W0:Y:S01]  /*0020*/  S2UR UR4, SR_CTAID.Y ;  /* 0x00000000000479c3 */ /* 0x000e220000002600 */
[----:B------:R-:W-:Y:S01]  /*0030*/  ISETP.NE.U32.AND P0, PT, RZ, c[0x0][0x238], PT ;  /* 0x00008e00ff007a0c */ /* 0x000fe20003f05070 */
[----:B------:R-:W-:Y:S01]  /*0040*/  HFMA2.MMA R107, -RZ, RZ, 0, 0 ;  /* 0x00000000ff6b7435 */ /* 0x000fe200000001ff */
[----:B------:R-:W1:Y:S01]  /*0050*/  I2F.RP R0, R9 ;  /* 0x0000000900007306 */ /* 0x000e620000209400 */
[----:B------:R-:W-:Y:S01]  /*0060*/  ISETP.NE.U32.AND P1, PT, RZ, c[0x0][0x250], PT ;  /* 0x00009400ff007a0c */ /* 0x000fe20003f25070 */
[----:B------:R-:W-:Y:S01]  /*0070*/  IMAD.MOV.U32 R105, RZ, RZ, RZ ;  /* 0x000000ffff697224 */ /* 0x000fe200078e00ff */
[----:B------:R-:W-:Y:S02]  /*0080*/  ISETP.NE.AND.EX P0, PT, RZ, c[0x0][0x23c], PT, P0 ;  /* 0x00008f00ff007a0c */ /* 0x000fe40003f05300 */
[----:B------:R-:W-:-:S03]  /*0090*/  ISETP.NE.AND.EX P1, PT, RZ, c[0x0][0x254], PT, P1 ;  /* 0x00009500ff007a0c */ /* 0x000fc60003f25310 */
[----:B-1----:R-:W1:Y:S01]  /*00a0*/  MUFU.RCP R0, R0 ;  /* 0x0000000000007308 */ /* 0x002e620000001000 */
[----:B0-----:R-:W-:Y:S01]  /*00b0*/  IMAD.U32 R109, RZ, RZ, UR4 ;  /* 0x00000004ff6d7e24 */ /* 0x001fe2000f8e00ff */
[----:B------:R-:W-:-:S04]  /*00c0*/  ULDC.64 UR4, c[0x0][0x118] ;  /* 0x0000460000047ab9 */ /* 0x000fc80000000a00 */
[----:B------:R-:W-:Y:S02]  /*00d0*/  SHF.R.S32.HI R108, RZ, 0x1f, R109 ;  /* 0x0000001fff6c7819 */ /* 0x000fe4000001146d */
[C---:B------:R-:W-:Y:S02]  /*00e0*/  @P0 LEA R2, P2, R109.reuse, c[0x0][0x238], 0x2 ;  /* 0x00008e006d020a11 */ /* 0x040fe400078410ff */
[C---:B------:R-:W-:Y:S02]  /*00f0*/  @P1 LEA R4, P3, R109.reuse, c[0x0][0x250], 0x2 ;  /* 0x000094006d041a11 */ /* 0x040fe400078610ff */
[----:B-1----:R-:W-:Y:S02]  /*0100*/  IADD3 R6, R0, 0xffffffe, RZ ;  /* 0x0ffffffe00067810 */ /* 0x002fe40007ffe0ff */
[C-C-:B------:R-:W-:Y:S02]  /*0110*/  @P0 LEA.HI.X R3, R109.reuse, c[0x0][0x23c], R108.reuse, 0x2, P2 ;  /* 0x00008f006d030a11 */ /* 0x140fe400010f146c */
[----:B------:R0:W1:Y:S01]  /*0120*/  F2I.FTZ.U32.TRUNC.NTZ R7, R6 ;  /* 0x0000000600077305 */ /* 0x000062000021f000 */
[----:B------:R-:W-:-:S02]  /*0130*/  @P1 LEA.HI.X R5, R109, c[0x0][0x254], R108, 0x2, P3 ;  /* 0x000095006d051a11 */ /* 0x000fc400018f146c */
[----:B------:R2:W5:Y:S04]  /*0140*/  @P0 LDG.E R107, [R2.64] ;  /* 0x00000004026b0981 */ /* 0x000568000c1e1900 */
[----:B------:R3:W5:Y:S01]  /*0150*/  @P1 LDG.E R105, [R4.64] ;  /* 0x0000000404691981 */ /* 0x000762000c1e1900 */
[----:B------:R-:W4:Y:S01]  /*0160*/  S2UR UR6, SR_CTAID.X ;  /* 0x00000000000679c3 */ /* 0x000f220000002500 */
[----:B0-----:R-:W-:Y:S01]  /*0170*/  HFMA2.MMA R6, -RZ, RZ, 0, 0 ;  /* 0x00000000ff067435 */ /* 0x001fe200000001ff */
[----:B------:R-:W-:Y:S01]  /*0180*/  IMAD R10, R108, c[0x0][0x1d8], RZ ;  /* 0x000076006c0a7a24 */ /* 0x000fe200078e02ff */
[----:B------:R-:W-:-:S03]  /*0190*/  ISETP.NE.AND P1, PT, RZ, c[0x0][0x178], PT ;  /* 0x00005e00ff007a0c */ /* 0x000fc60003f25270 */
[----:B------:R-:W-:Y:S02]  /*01a0*/  IMAD R93, R109, c[0x0][0x1dc], R10 ;  /* 0x000077006d5d7a24 */ /* 0x000fe400078e020a */
[----:B-1----:R-:W-:Y:S01]  /*01b0*/  IMAD.MOV R8, RZ, RZ, -R7 ;  /* 0x000000ffff087224 */ /* 0x002fe200078e0a07 */
[----:B---3--:R-:W-:-:S03]  /*01c0*/  IABS R4, R109 ;  /* 0x0000006d00047213 */ /* 0x008fc60000000000 */
[----:B--2---:R-:W-:-:S04]  /*01d0*/  IMAD R3, R8, R9, RZ ;  /* 0x0000000908037224 */ /* 0x004fc800078e02ff */
[----:B------:R-:W-:-:S06]  /*01e0*/  IMAD.HI.U32 R7, R7, R3, R6 ;  /* 0x0000000307077227 */ /* 0x000fcc00078e0006 */
[----:B------:R-:W-:Y:S01]  /*01f0*/  IMAD.HI.U32 R0, R7, R4, RZ ;  /* 0x0000000407007227 */ /* 0x000fe200078e00ff */
[----:B------:R-:W-:-:S03]  /*0200*/  MOV R7, c[0x0][0x174] ;  /* 0x00005d0000077a02 */ /* 0x000fc60000000f00 */
[----:B------:R-:W-:Y:S01]  /*0210*/  IMAD.MOV R2, RZ, RZ, -R0 ;  /* 0x000000ffff027224 */ /* 0x000fe200078e0a00 */
[----:B------:R-:W-:Y:S01]  /*0220*/  ISETP.GE.AND P4, PT, R7, 0x1, PT ;  /* 0x000000010700780c */ /* 0x000fe20003f86270 */
[----:B----4-:R-:W-:Y:S02]  /*0230*/  IMAD.U32 R103, RZ, RZ, UR6 ;  /* 0x00000006ff677e24 */ /* 0x010fe4000f8e00ff */
[----:B------:R-:W-:Y:S02]  /*0240*/  IMAD R4, R9, R2, R4 ;  /* 0x0000000209047224 */ /* 0x000fe400078e0204 */
[----:B------:R-:W-:Y:S01]  /*0250*/  IMAD.WIDE.U32 R2, R103, c[0x0][0x1d0], RZ ;  /* 0x0000740067027a25 */ /* 0x000fe200078e00ff */
[----:B------:R-:W-:Y:S02]  /*0260*/  SHF.R.S32.HI R145, RZ, 0x1f, R103 ;  /* 0x0000001fff917819 */ /* 0x000fe40000011467 */
[----:B------:R-:W-:-:S03]  /*0270*/  ISETP.GT.U32.AND P2, PT, R9, R4, PT ;  /* 0x000000040900720c */ /* 0x000fc60003f44070 */
[C---:B------:R-:W-:Y:S02]  /*0280*/  IMAD R6, R145.reuse, c[0x0][0x1d0], RZ ;  /* 0x0000740091067a24 */ /* 0x040fe400078e02ff */
[----:B------:R-:W-:Y:S02]  /*0290*/  IMAD R14, R145, c[0x0][0x190], RZ ;  /* 0x00006400910e7a24 */ /* 0x000fe400078e02ff */
[----:B------:R-:W-:Y:S01]  /*02a0*/  IMAD R5, R103, c[0x0][0x1d4], R6 ;  /* 0x0000750067057a24 */ /* 0x000fe200078e0206 */
[----:B------:R-:W-:Y:S01]  /*02b0*/  LOP3.LUT R6, R109, c[0x0][0x178], RZ, 0x3c, !PT ;  /* 0x00005e006d067a12 */ /* 0x000fe200078e3cff */
[----:B------:R-:W-:Y:S02]  /*02c0*/  IMAD R16, R145, c[0x0][0x1b0], RZ ;  /* 0x00006c0091107a24 */ /* 0x000fe400078e02ff */
[----:B------:R-:W-:Y:S01]  /*02d0*/  IMAD.IADD R3, R3, 0x1, R5 ;  /* 0x0000000103037824 */ /* 0x000fe200078e0205 */
[----:B------:R-:W-:Y:S01]  /*02e0*/  ISETP.GE.AND P3, PT, R6, RZ, PT ;  /* 0x000000ff0600720c */ /* 0x000fe20003f66270 */
[----:B------:R-:W-:Y:S01]  /*02f0*/  @!P2 IMAD.IADD R4, R4, 0x1, -R9 ;  /* 0x000000010404a824 */ /* 0x000fe200078e0a09 */
[----:B------:R-:W-:Y:S01]  /*0300*/  @!P2 IADD3 R0, R0, 0x1, RZ ;  /* 0x000000010000a810 */ /* 0x000fe20007ffe0ff */
[----:B------:R-:W-:-:S03]  /*0310*/  IMAD.WIDE.U32 R6, R103, c[0x0][0x190], RZ ;  /* 0x0000640067067a25 */ /* 0x000fc600078e00ff */
[----:B------:R-:W-:Y:S01]  /*0320*/  ISETP.GE.U32.AND P0, PT, R4, R9, PT ;  /* 0x000000090400720c */ /* 0x000fe20003f06070 */
[----:B------:R-:W-:-:S04]  /*0330*/  IMAD.WIDE.U32 R8, R103, c[0x0][0x1b0], RZ ;  /* 0x00006c0067087a25 */ /* 0x000fc800078e00ff */
[----:B------:R-:W-:-:S04]  /*0340*/  IMAD.WIDE.U32 R4, R103, c[0x0][0x1e0], RZ ;  /* 0x0000780067047a25 */ /* 0x000fc800078e00ff */
[----:B------:R-:W-:Y:S02]  /*0350*/  IMAD R12, R145, c[0x0][0x1e0], RZ ;  /* 0x00007800910c7a24 */ /* 0x000fe400078e02ff */
[C---:B------:R-:W-:Y:S02]  /*0360*/  IMAD R11, R103.reuse, c[0x0][0x194], R14 ;  /* 0x00006500670b7a24 */ /* 0x040fe400078e020e */
[----:B------:R-:W-:Y:S01]  /*0370*/  IMAD R13, R103, c[0x0][0x1b4], R16 ;  /* 0x00006d00670d7a24 */ /* 0x000fe200078e0210 */
[----:B------:R-:W-:Y:S01]  /*0380*/  @P0 IADD3 R0, R0, 0x1, RZ ;  /* 0x0000000100000810 */ /* 0x000fe20007ffe0ff */
[----:B------:R-:W-:Y:S06]  /*0390*/  @!P4 EXIT ;  /* 0x000000000000c94d */ /* 0x000fec0003800000 */
[----:B------:R-:W0:Y:S01]  /*03a0*/  S2R R101, SR_TID.X ;  /* 0x0000000000657919 */ /* 0x000e220000002100 */
[----:B------:R-:W-:Y:S01]  /*03b0*/  @!P3 IMAD.MOV R0, RZ, RZ, -R0 ;  /* 0x000000ffff00b224 */ /* 0x000fe200078e0a00 */
[----:B------:R-:W-:Y:S01]  /*03c0*/  IADD3 R7, R7, R11, RZ ;  /* 0x0000000b07077210 */ /* 0x000fe20007ffe0ff */
[----:B------:R-:W-:Y:S01]  /*03d0*/  IMAD R11, R103, c[0x0][0x1e4], R12 ;  /* 0x00007900670b7a24 */ /* 0x000fe200078e020c */
[----:B------:R-:W-:Y:S01]  /*03e0*/  @!P1 LOP3.LUT R0, RZ, c[0x0][0x178], RZ, 0x33, !PT ;  /* 0x00005e00ff009a12 */ /* 0x000fe200078e33ff */
[----:B------:R-:W-:Y:S01]  /*03f0*/  IMAD.WIDE.U32 R2, R109, c[0x0][0x1d8], R2 ;  /* 0x000076006d027a25 */ /* 0x000fe200078e0002 */
[----:B------:R-:W1:Y:S01]  /*0400*/  S2R R106, SR_LANEID ;  /* 0x00000000006a7919 */ /* 0x000e620000000000 */
[----:B------:R-:W-:-:S02]  /*0410*/  MOV R104, RZ ;  /* 0x000000ff00687202 */ /* 0x000fc40000000f00 */
[----:B------:R-:W-:Y:S01]  /*0420*/  SHF.R.S32.HI R10, RZ, 0x1f, R0 ;  /* 0x0000001fff0a7819 */ /* 0x000fe20000011400 */
[----:B------:R-:W-:Y:S01]  /*0430*/  IMAD.IADD R93, R3, 0x1, R93 ;  /* 0x00000001035d7824 */ /* 0x000fe200078e025d */
[----:B------:R-:W-:Y:S01]  /*0440*/  IADD3 R5, R5, R11, RZ ;  /* 0x0000000b05057210 */ /* 0x000fe20007ffe0ff */
[----:B------:R-:W-:Y:S01]  /*0450*/  IMAD.IADD R9, R9, 0x1, R13 ;  /* 0x0000000109097824 */ /* 0x000fe200078e020d */
[----:B------:R-:W-:Y:S01]  /*0460*/  LEA R102, P0, R2, c[0x0][0x240], 0x1 ;  /* 0x0000900002667a11 */ /* 0x000fe200078008ff */
[----:B------:R-:W-:Y:S02]  /*0470*/  IMAD R12, R108, c[0x0][0x1e8], RZ ;  /* 0x00007a006c0c7a24 */ /* 0x000fe400078e02ff */
[----:B------:R-:W-:Y:S01]  /*0480*/  IMAD R11, R10, c[0x0][0x1a8], RZ ;  /* 0x00006a000a0b7a24 */ /* 0x000fe200078e02ff */
[----:B------:R-:W-:Y:S01]  /*0490*/  LEA.HI.X R93, R2, c[0x0][0x244], R93, 0x1, P0 ;  /* 0x00009100025d7a11 */ /* 0x000fe200000f0c5d */
[----:B------:R-:W-:Y:S02]  /*04a0*/  IMAD R13, R10, c[0x0][0x1c8], RZ ;  /* 0x000072000a0d7a24 */ /* 0x000fe400078e02ff */
[----:B------:R-:W-:-:S04]  /*04b0*/  IMAD.WIDE.U32 R2, R109, c[0x0][0x1e8], R4 ;  /* 0x00007a006d027a25 */ /* 0x000fc800078e0004 */
[----:B------:R-:W-:Y:S01]  /*04c0*/  IMAD.WIDE.U32 R4, R0, c[0x0][0x1a8], R6 ;  /* 0x00006a0000047a25 */ /* 0x000fe200078e0006 */
[----:B------:R-:W-:-:S03]  /*04d0*/  LEA R100, P0, R2, c[0x0][0x248], 0x1 ;  /* 0x0000920002647a11 */ /* 0x000fc600078008ff */
[----:B------:R-:W-:Y:S01]  /*04e0*/  IMAD R91, R109, c[0x0][0x1ec], R12 ;  /* 0x00007b006d5b7a24 */ /* 0x000fe200078e020c */
[----:B------:R-:W-:Y:S01]  /*04f0*/  LEA R89, P1, R4, c[0x0][0x228], 0x1 ;  /* 0x00008a0004597a11 */ /* 0x000fe200078208ff */
[----:B------:R-:W-:-:S03]  /*0500*/  IMAD.WIDE.U32 R6, R0, c[0x0][0x1c8], R8 ;  /* 0x0000720000067a25 */ /* 0x000fc600078e0008 */
[----:B------:R-:W-:Y:S01]  /*0510*/  IADD3 R91, R3, R91, RZ ;  /* 0x0000005b035b7210 */ /* 0x000fe20007ffe0ff */
[----:B------:R-:W-:Y:S01]  /*0520*/  IMAD R11, R0, c[0x0][0x1ac], R11 ;  /* 0x00006b00000b7a24 */ /* 0x000fe200078e020b */
[----:B------:R-:W-:Y:S01]  /*0530*/  LEA R87, P2, R6, c[0x0][0x230], 0x1 ;  /* 0x00008c0006577a11 */ /* 0x000fe200078408ff */
[----:B------:R-:W-:Y:S01]  /*0540*/  IMAD R13, R0, c[0x0][0x1cc], R13 ;  /* 0x00007300000d7a24 */ /* 0x000fe200078e020d */
[----:B------:R-:W-:Y:S01]  /*0550*/  LEA.HI.X R91, R2, c[0x0][0x24c], R91, 0x1, P0 ;  /* 0x00009300025b7a11 */ /* 0x000fe200000f0c5b */
[----:B0-----:R-:W-:Y:S02]  /*0560*/  IMAD.SHL.U32 R0, R101, 0x10, RZ ;  /* 0x0000001065007824 */ /* 0x001fe400078e00ff */
[----:B------:R-:W-:Y:S02]  /*0570*/  IMAD.IADD R85, R5, 0x1, R11 ;  /* 0x0000000105557824 */ /* 0x000fe400078e020b */
[----:B------:R-:W-:Y:S01]  /*0580*/  IMAD.IADD R83, R7, 0x1, R13 ;  /* 0x0000000107537824 */ /* 0x000fe200078e020d */
[----:B------:R-:W-:-:S02]  /*0590*/  LOP3.LUT R0, R0, 0xfffffe00, RZ, 0xc0, !PT ;  /* 0xfffffe0000007812 */ /* 0x000fc400078ec0ff */
[----:B------:R-:W-:Y:S02]  /*05a0*/  LEA.HI.X R85, R4, c[0x0][0x22c], R85, 0x1, P1 ;  /* 0x00008b0004557a11 */ /* 0x000fe400008f0c55 */
[----:B------:R-:W-:Y:S02]  /*05b0*/  LOP3.LUT R2, R0, 0x1f, R101, 0xf8, !PT ;  /* 0x0000001f00027812 */ /* 0x000fe400078ef865 */
[----:B------:R-:W-:Y:S02]  /*05c0*/  LEA.HI.X R83, R6, c[0x0][0x234], R83, 0x1, P2 ;  /* 0x00008d0006537a11 */ /* 0x000fe400010f0c53 */
[----:B------:R-:W-:Y:S02]  /*05d0*/  LOP3.LUT R101, R101, 0x1f, RZ, 0xc0, !PT ;  /* 0x0000001f65657812 */ /* 0x000fe400078ec0ff */
        /* <DEDUP_REMOVED lines=11> */
[----:B-1----:R-:W-:Y:S02]  /*0690*/  LOP3.LUT R82, R2, 0x1e0, RZ, 0xfc, !PT ;  /* 0x000001e002527812 */ /* 0x002fe400078efcff */
.L_x_2981:
[----:B------:R-:W-:Y:S01]  /*06a0*/  BAR.SYNC.DEFER_BLOCKING 0x0 ;  /* 0x0000000000007b1d */ /* 0x000fe20000010000 */
[----:B------:R-:W-:Y:S01]  /*06b0*/  IMAD.MOV.U32 R113, RZ, RZ, -0x800 ;  /* 0xfffff800ff717424 */ /* 0x000fe200078e00ff */
[----:B0-----:R-:W-:Y:S01]  /*06c0*/  MOV R5, R93 ;  /* 0x0000005d00057202 */ /* 0x001fe20000000f00 */
[----:B------:R-:W-:Y:S01]  /*06d0*/  IMAD.MOV.U32 R4, RZ, RZ, R102 ;  /* 0x000000ffff047224 */ /* 0x000fe200078e0066 */
[----:B------:R-:W-:Y:S01]  /*06e0*/  PRMT R7, RZ, 0x7610, R7 ;  /* 0x00007610ff077816 */ /* 0x000fe20000000007 */
[----:B------:R-:W-:Y:S01]  /*06f0*/  IMAD R113, R104, R113, c[0x0][0x168] ;  /* 0x00005a0068717624 */ /* 0x000fe200078e0271 */
[C---:B------:R-:W-:Y:S01]  /*0700*/  LOP3.LUT R112, R2.reuse, 0x80, RZ, 0xfc, !PT ;  /* 0x0000008002707812 */ /* 0x040fe200078efcff */
[----:B------:R-:W-:Y:S01]  /*0710*/  IMAD.WIDE R4, R2, 0x2, R4 ;  /* 0x0000000202047825 */ /* 0x000fe200078e0204 */
[----:B------:R-:W-:-:S02]  /*0720*/  PRMT R0, RZ, 0x7610, R0 ;  /* 0x00007610ff007816 */ /* 0x000fc40000000000 */
[CC--:B------:R-:W-:Y:S02]  /*0730*/  ISETP.GE.AND P2, PT, R2.reuse, R113.reuse, PT ;  /* 0x000000710200720c */ /* 0x0c0fe40003f46270 */
[-C--:B------:R-:W-:Y:S02]  /*0740*/  ISETP.GE.AND P1, PT, R99, R113.reuse, PT ;  /* 0x000000716300720c */ /* 0x080fe40003f26270 */
[----:B------:R-:W-:Y:S02]  /*0750*/  LOP3.LUT R111, R2, 0xa0, RZ, 0xfc, !PT ;  /* 0x000000a0026f7812 */ /* 0x000fe400078efcff */
[-C--:B------:R-:W-:Y:S02]  /*0760*/  ISETP.GE.AND P0, PT, R98, R113.reuse, PT ;  /* 0x000000716200720c */ /* 0x080fe40003f06270 */
[-C--:B------:R-:W-:Y:S02]  /*0770*/  ISETP.GE.AND P4, PT, R97, R113.reuse, PT ;  /* 0x000000716100720c */ /* 0x080fe40003f86270 */
[----:B------:R-:W-:-:S02]  /*0780*/  ISETP.GE.AND P6, PT, R112, R113, PT ;  /* 0x000000717000720c */ /* 0x000fc40003fc6270 */
[-C--:B------:R-:W-:Y:S02]  /*0790*/  ISETP.GE.AND P5, PT, R111, R113.reuse, PT ;  /* 0x000000716f00720c */ /* 0x080fe40003fa6270 */
[-C--:B------:R-:W-:Y:S01]  /*07a0*/  ISETP.GE.AND P3, PT, R96, R113.reuse, PT ;  /* 0x000000716000720c */ /* 0x080fe20003f66270 */
[----:B------:R0:W2:Y:S01]  /*07b0*/  @!P2 LDG.E.U16 R7, [R4.64] ;  /* 0x000000040407a981 */ /* 0x0000a2000c1e1500 */
[-C--:B------:R-:W-:Y:S02]  /*07c0*/  ISETP.GE.AND P2, PT, R95, R113.reuse, PT ;  /* 0x000000715f00720c */ /* 0x080fe40003f46270 */
[----:B------:R-:W-:Y:S01]  /*07d0*/  PRMT R9, RZ, 0x7610, R9 ;  /* 0x00007610ff097816 */ /* 0x000fe20000000009 */
[----:B------:R0:W3:Y:S01]  /*07e0*/  @!P1 LDG.E.U16 R0, [R4.64+0x40] ;  /* 0x0000400404009981 */ /* 0x0000e2000c1e1500 */
[----:B------:R-:W-:Y:S02]  /*07f0*/  ISETP.GE.AND P1, PT, R94, R113, PT ;  /* 0x000000715e00720c */ /* 0x000fe40003f26270 */
[----:B------:R-:W-:-:S02]  /*0800*/  PRMT R6, RZ, 0x7610, R6 ;  /* 0x00007610ff067816 */ /* 0x000fc40000000006 */
[----:B------:R-:W-:Y:S01]  /*0810*/  PRMT R11, RZ, 0x7610, R11 ;  /* 0x00007610ff0b7816 */ /* 0x000fe2000000000b */
[----:B------:R0:W4:Y:S01]  /*0820*/  @!P0 LDG.E.U16 R9, [R4.64+0x80] ;  /* 0x0000800404098981 */ /* 0x000122000c1e1500 */
[----:B------:R-:W-:Y:S02]  /*0830*/  PRMT R8, RZ, 0x7610, R8 ;  /* 0x00007610ff087816 */ /* 0x000fe40000000008 */
[----:B------:R-:W-:Y:S01]  /*0840*/  PRMT R13, RZ, 0x7610, R13 ;  /* 0x00007610ff0d7816 */ /* 0x000fe2000000000d */
[----:B------:R0:W4:Y:S01]  /*0850*/  @!P4 LDG.E.U16 R6, [R4.64+0xc0] ;  /* 0x0000c0040406c981 */ /* 0x000122000c1e1500 */
[----:B------:R-:W-:Y:S02]  /*0860*/  PRMT R10, RZ, 0x7610, R10 ;  /* 0x00007610ff0a7816 */ /* 0x000fe4000000000a */
[----:B------:R-:W-:Y:S01]  /*0870*/  PRMT R15, RZ, 0x7610, R15 ;  /* 0x00007610ff0f7816 */ /* 0x000fe2000000000f */
[----:B------:R0:W4:Y:S01]  /*0880*/  @!P6 LDG.E.U16 R11, [R4.64+0x100] ;  /* 0x00010004040be981 */ /* 0x000122000c1e1500 */
[----:B------:R-:W-:-:S02]  /*0890*/  LOP3.LUT R110, R2, 0x1a0, RZ, 0xfc, !PT ;  /* 0x000001a0026e7812 */ /* 0x000fc400078efcff */
[-C--:B------:R-:W-:Y:S01]  /*08a0*/  ISETP.GE.AND P0, PT, R92, R113.reuse, PT ;  /* 0x000000715c00720c */ /* 0x080fe20003f06270 */
[----:B------:R0:W4:Y:S01]  /*08b0*/  @!P5 LDG.E.U16 R8, [R4.64+0x140] ;  /* 0x000140040408d981 */ /* 0x000122000c1e1500 */
[-C--:B------:R-:W-:Y:S02]  /*08c0*/  ISETP.GE.AND P4, PT, R90, R113.reuse, PT ;  /* 0x000000715a00720c */ /* 0x080fe40003f86270 */
[-C--:B------:R-:W-:Y:S01]  /*08d0*/  ISETP.GE.AND P6, PT, R88, R113.reuse, PT ;  /* 0x000000715800720c */ /* 0x080fe20003fc6270 */
[----:B------:R0:W4:Y:S01]  /*08e0*/  @!P3 LDG.E.U16 R13, [R4.64+0x180] ;  /* 0x00018004040db981 */ /* 0x000122000c1e1500 */
[-C--:B------:R-:W-:Y:S02]  /*08f0*/  ISETP.GE.AND P5, PT, R86, R113.reuse, PT ;  /* 0x000000715600720c */ /* 0x080fe40003fa6270 */
[-C--:B------:R-:W-:Y:S01]  /*0900*/  ISETP.GE.AND P3, PT, R110, R113.reuse, PT ;  /* 0x000000716e00720c */ /* 0x080fe20003f66270 */
[----:B------:R0:W4:Y:S01]  /*0910*/  @!P2 LDG.E.U16 R10, [R4.64+0x1c0] ;  /* 0x0001c004040aa981 */ /* 0x000122000c1e1500 */
[----:B------:R-:W-:-:S02]  /*0920*/  ISETP.GE.AND P2, PT, R84, R113, PT ;  /* 0x000000715400720c */ /* 0x000fc40003f46270 */
[----:B------:R-:W-:Y:S01]  /*0930*/  PRMT R12, RZ, 0x7610, R12 ;  /* 0x00007610ff0c7816 */ /* 0x000fe2000000000c */
[----:B------:R0:W4:Y:S01]  /*0940*/  @!P1 LDG.E.U16 R15, [R4.64+0x200] ;  /* 0x00020004040f9981 */ /* 0x000122000c1e1500 */
[----:B------:R-:W-:Y:S02]  /*0950*/  ISETP.GE.AND P1, PT, R82, R113, PT ;  /* 0x000000715200720c */ /* 0x000fe40003f26270 */
        /* <DEDUP_REMOVED lines=8> */
[----:B------:R0:W4:Y:S04]  /*09e0*/  @!P6 LDG.E.U16 R14, [R4.64+0x2c0] ;  /* 0x0002c004040ee981 */ /* 0x000128000c1e1500 */
[----:B------:R0:W4:Y:S04]  /*09f0*/  @!P5 LDG.E.U16 R19, [R4.64+0x300] ;  /* 0x000300040413d981 */ /* 0x000128000c1e1500 */
[----:B------:R0:W4:Y:S04]  /*0a00*/  @!P3 LDG.E.U16 R16, [R4.64+0x340] ;  /* 0x000340040410b981 */ /* 0x000128000c1e1500 */
[----:B------:R0:W4:Y:S04]  /*0a10*/  @!P2 LDG.E.U16 R21, [R4.64+0x380] ;  /* 0x000380040415a981 */ /* 0x000128000c1e1500 */
[----:B------:R0:W4:Y:S04]  /*0a20*/  @!P1 LDG.E.U16 R18, [R4.64+0x3c0] ;  /* 0x0003c00404129981 */ /* 0x000128000c1e1500 */
[----:B------:R-:W1:Y:S02]  /*0a30*/  S2R R114, SR_TID.X ;  /* 0x0000000000727919 */ /* 0x000e640000002100 */
[----:B-1----:R-:W-:-:S05]  /*0a40*/  IMAD.SHL.U32 R81, R114, 0x10, RZ ;  /* 0x0000001072517824 */ /* 0x002fca00078e00ff */
[----:B------:R-:W-:-:S05]  /*0a50*/  LOP3.LUT R81, R81, 0xfffffe00, RZ, 0xc0, !PT ;  /* 0xfffffe0051517812 */ /* 0x000fca00078ec0ff */
        /* <DEDUP_REMOVED lines=9> */
[C---:B0-----:R-:W-:Y:S02]  /*0af0*/  IADD3 R5, R20.reuse, 0xc0, RZ ;  /* 0x000000c014057810 */ /* 0x041fe40007ffe0ff */
        /* <DEDUP_REMOVED lines=8> */
[C---:B------:R-:W-:Y:S02]  /*0b80*/  IADD3 R37, R20.reuse, 0x120, RZ ;  /* 0x0000012014257810 */ /* 0x040fe40007ffe0ff */
        /* <DEDUP_REMOVED lines=10> */
[C---:B------:R-:W-:Y:S02]  /*0c30*/  IADD3 R47, R20.reuse, 0x1c0, RZ ;  /* 0x000001c0142f7810 */ /* 0x040fe40007ffe0ff */
[-C--:B------:R-:W-:Y:S02]  /*0c40*/  LEA.HI.SX32 R37, R37, R20.reuse, 0x1b ;  /* 0x0000001425257211 */ /* 0x080fe400078fdaff */
[-C--:B------:R-:W-:Y:S01]  /*0c50*/  LEA.HI.SX32 R39, R39, R20.reuse, 0x1b ;  /* 0x0000001427277211 */ /* 0x080fe200078fdaff */
[----:B------:R-:W-:Y:S01]  /*0c60*/  IMAD.SHL.U32 R73, R33, 0x2, RZ ;  /* 0x0000000221497824 */ /* 0x000fe200078e00ff */
[----:B------:R-:W-:Y:S02]  /*0c70*/  LEA.HI.SX32 R41, R41, R20, 0x1b ;  /* 0x0000001429297211 */ /* 0x000fe400078fdaff */
[----:B------:R-:W-:Y:S01]  /*0c80*/  SHF.L.U32 R74, R5, 0x1, RZ ;  /* 0x00000001054a7819 */ /* 0x000fe200000006ff */
[----:B------:R-:W-:Y:S01]  /*0c90*/  IMAD.SHL.U32 R72, R35, 0x2, RZ ;  /* 0x0000000223487824 */ /* 0x000fe200078e00ff */
[----:B------:R-:W-:-:S02]  /*0ca0*/  IADD3 R49, R20, 0x1e0, RZ ;  /* 0x000001e014317810 */ /* 0x000fc40007ffe0ff */
[-C--:B------:R-:W-:Y:S02]  /*0cb0*/  LEA.HI.SX32 R43, R43, R20.reuse, 0x1b ;  /* 0x000000142b2b7211 */ /* 0x080fe400078fdaff */
[-C--:B------:R-:W-:Y:S01]  /*0cc0*/  LEA.HI.SX32 R45, R45, R20.reuse, 0x1b ;  /* 0x000000142d2d7211 */ /* 0x080fe200078fdaff */
[----:B------:R-:W-:Y:S01]  /*0cd0*/  IMAD.SHL.U32 R70, R39, 0x2, RZ ;  /* 0x0000000227467824 */ /* 0x000fe200078e00ff */
[-C--:B------:R-:W-:Y:S02]  /*0ce0*/  LEA.HI.SX32 R47, R47, R20.reuse, 0x1b ;  /* 0x000000142f2f7211 */ /* 0x080fe400078fdaff */
[----:B------:R-:W-:Y:S01]  /*0cf0*/  SHF.L.U32 R71, R37, 0x1, RZ ;  /* 0x0000000125477819 */ /* 0x000fe200000006ff */
[----:B------:R-:W-:Y:S01]  /*0d00*/  IMAD.SHL.U32 R69, R41, 0x2, RZ ;  /* 0x0000000229457824 */ /* 0x000fe200078e00ff */
[----:B------:R-:W-:Y:S01]  /*0d10*/  LEA.HI.SX32 R49, R49, R20, 0x1b ;  /* 0x0000001431317211 */ /* 0x000fe200078fdaff */
[----:B------:R-:W-:Y:S01]  /*0d20*/  IMAD.SHL.U32 R67, R45, 0x2, RZ ;  /* 0x000000022d437824 */ /* 0x000fe200078e00ff */
[----:B------:R-:W-:Y:S01]  /*0d30*/  SHF.L.U32 R68, R43, 0x1, RZ ;  /* 0x000000012b447819 */ /* 0x000fe200000006ff */
[----:B------:R-:W-:Y:S01]  /*0d40*/  IMAD.SHL.U32 R66, R47, 0x2, RZ ;  /* 0x000000022f427824 */ /* 0x000fe200078e00ff */
[----:B------:R-:W-:-:S02]  /*0d50*/  SHF.L.U32 R65, R49, 0x1, RZ ;  /* 0x0000000131417819 */ /* 0x000fc400000006ff */
[CC--:B------:R-:W-:Y:S02]  /*0d60*/  ISETP.GE.AND P2, PT, R2.reuse, R113.reuse, PT ;  /* 0x000000710200720c */ /* 0x0c0fe40003f46270 */
[-C--:B------:R-:W-:Y:S01]  /*0d70*/  ISETP.GE.AND P1, PT, R99, R113.reuse, PT ;  /* 0x000000716300720c */ /* 0x080fe20003f26270 */
[----:B------:R-:W-:Y:S02]  /*0d80*/  IMAD.MOV.U32 R4, RZ, RZ, R100 ;  /* 0x000000ffff047224 */ /* 0x000fe400078e0064 */
[----:B------:R-:W-:Y:S01]  /*0d90*/  IMAD.MOV.U32 R5, RZ, RZ, R91 ;  /* 0x000000ffff057224 */ /* 0x000fe200078e005b */
[----:B------:R-:W-:Y:S02]  /*0da0*/  PRMT R23, RZ, 0x7610, R23 ;  /* 0x00007610ff177816 */ /* 0x000fe40000000017 */
[----:B------:R-:W-:Y:S01]  /*0db0*/  PRMT R22, RZ, 0x7610, R22 ;  /* 0x00007610ff167816 */ /* 0x000fe20000000016 */
[----:B------:R-:W-:Y:S01]  /*0dc0*/  IMAD.WIDE R4, R2, 0x2, R4 ;  /* 0x0000000202047825 */ /* 0x000fe200078e0204 */
        /* <DEDUP_REMOVED lines=21> */
[----:B------:R-:W-:Y:S01]  /*0f20*/  STS.U16 [R77+0xc0], R6 ;  /* 0x0000c0064d007388 */ /* 0x000fe20000000400 */
[----:B0-----:R-:W-:-:S03]  /*0f30*/  LEA R0, R106, R81, 0x4 ;  /* 0x000000516a007211 */ /* 0x001fc600078e20ff */
        /* <DEDUP_REMOVED lines=9> */
[----:B------:R-:W-:Y:S04]  /*0fd0*/  STS.U16 [R69+0x2c0], R14 ;  /* 0x0002c00e45007388 */ /* 0x000fe80000000400 */
[----:B------:R-:W-:Y:S04]  /*0fe0*/  STS.U16 [R68+0x300], R19 ;  /* 0x0003001344007388 */ /* 0x000fe80000000400 */
        /* <DEDUP_REMOVED lines=21> */
[----:B0-----:R-:W-:-:S05]  /*1140*/  PRMT R21, RZ, 0x7610, R21 ;  /* 0x00007610ff157816 */ /* 0x001fca0000000015 */
[----:B------:R-:W2:Y:S01]  /*1150*/  @!P2 LDG.E.U16 R23, [R4.64] ;  /* 0x000000040417a981 */ /* 0x000ea2000c1e1500 */
[----:B------:R-:W-:-:S03]  /*1160*/  ISETP.GE.AND P2, PT, R95, R113, PT ;  /* 0x000000715f00720c */ /* 0x000fc60003f46270 */
[----:B------:R-:W3:Y:S01]  /*1170*/  @!P1 LDG.E.U16 R22, [R4.64+0x40] ;  /* 0x0000400404169981 */ /* 0x000ee2000c1e1500 */
[----:B------:R-:W-:-:S03]  /*1180*/  ISETP.GE.AND P1, PT, R94, R113, PT ;  /* 0x000000715e00720c */ /* 0x000fc60003f26270 */
[----:B------:R-:W4:Y:S01]  /*1190*/  @!P0 LDG.E.U16 R25, [R4.64+0x80] ;  /* 0x0000800404198981 */ /* 0x000f22000c1e1500 */
        /* <DEDUP_REMOVED lines=65> */
[----:B------:R-:W-:Y:S01]  /*15b0*/  IMAD.MOV.U32 R35, RZ, RZ, c[0x0][0x16c] ;  /* 0x00005b00ff237624 */ /* 0x000fe200078e00ff */
[----:B------:R-:W-:Y:S01]  /*15c0*/  HADD2.F32 R32, -RZ, R32.H0_H0 ;  /* 0x20000020ff207230 */ /* 0x000fe20000004100 */
[--C-:B------:R-:W-:Y:S01]  /*15d0*/  FADD.FTZ R61, R28, R105.reuse ;  /* 0x000000691c3d7221 */ /* 0x100fe20000010000 */
[----:B------:R-:W-:Y:S01]  /*15e0*/  FSETP.GTU.FTZ.AND P5, PT, R62, 20, PT ;  /* 0x41a000003e00780b */ /* 0x000fe20003fbc000 */
[----:B------:R-:W-:-:S02]  /*15f0*/  FADD.FTZ R60, R60, R105 ;  /* 0x000000693c3c7221 */ /* 0x000fc40000010000 */
[--C-:B------:R-:W-:Y:S02]  /*1600*/  FADD.FTZ R59, R30, R105.reuse ;  /* 0x000000691e3b7221 */ /* 0x100fe40000010000 */
[--C-:B------:R-:W-:Y:S01]  /*1610*/  FADD.FTZ R58, R58, R105.reuse ;  /* 0x000000693a3a7221 */ /* 0x100fe20000010000 */
[----:B------:R-:W-:Y:S01]  /*1620*/  ISETP.GE.AND P6, PT, R35, 0x1, PT ;  /* 0x000000012300780c */ /* 0x000fe20003fc6270 */
[----:B------:R-:W-:Y:S01]  /*1630*/  FADD.FTZ R57, R32, R105 ;  /* 0x0000006920397221 */ /* 0x000fe20000010000 */
        /* <DEDUP_REMOVED lines=37> */
.L_x_2941:
[----:B------:R-:W-:Y:S05]  /*1890*/  BSYNC B0 ;  /* 0x0000000000007941 */ /* 0x000fea0003800000 */
.L_x_2940:
        /* <DEDUP_REMOVED lines=36> */
.L_x_2943:
[----:B------:R-:W-:Y:S05]  /*1ae0*/  BSYNC B0 ;  /* 0x0000000000007941 */ /* 0x000fea0003800000 */
.L_x_2942:
[----:B------:R-:W-:Y:S01]  /*1af0*/  ISETP.EQ.OR P3, PT, RZ, UR6, P3 ;  /* 0x00000006ff007c0c */ /* 0x000fe20009f62670 */
[----:B------:R-:W-:Y:S01]  /*1b00*/  HADD2.F32 R34, -RZ, R34.H0_H0 ;  /* 0x20000022ff227230 */ /* 0x000fe20000004100 */
[----:B------:R-:W-:Y:S01]  /*1b10*/  BSSY B0, `(.L_x_2944) ;  /* 0x0000024000007945 */ /* 0x000fe20003800000 */
[----:B------:R-:W-:Y:S02]  /*1b20*/  FSETP.GTU.FTZ.AND P5, PT, R56, 20, PT ;  /* 0x41a000003800780b */ /* 0x000fe40003fbc000 */
[----:B------:R-:W-:Y:S01]  /*1b30*/  ISETP.EQ.OR P2, PT, RZ, UR6, P2 ;  /* 0x00000006ff007c0c */ /* 0x000fe20009742670 */
[----:B------:R-:W-:-:S07]  /*1b40*/  FADD.FTZ R55, R34, R105 ;  /* 0x0000006922377221 */ /* 0x000fce0000010000 */
        /* <DEDUP_REMOVED lines=32> */
.L_x_2945:
[----:B------:R-:W-:Y:S05]  /*1d50*/  BSYNC B0 ;  /* 0x0000000000007941 */ /* 0x000fea0003800000 */
.L_x_2944:
        /* <DEDUP_REMOVED lines=36> */
.L_x_2947:
[----:B------:R-:W-:Y:S05]  /*1fa0*/  BSYNC B0 ;  /* 0x0000000000007941 */ /* 0x000fea0003800000 */
.L_x_2946:
        /* <DEDUP_REMOVED lines=38> */
.L_x_2949:
[----:B------:R-:W-:Y:S05]  /*2210*/  BSYNC B0 ;  /* 0x0000000000007941 */ /* 0x000fea0003800000 */
.L_x_2948:
[----:B------:R-:W-:Y:S01]  /*2220*/  HADD2.F32 R52, -RZ, R23.H0_H0 ;  /* 0x20000017ff347230 */ /* 0x000fe20000004100 */
[----:B------:R-:W-:Y:S01]  /*2230*/  BSSY B0, `(.L_x_2950) ;  /* 0x0000023000007945 */ /* 0x000fe20003800000 */
[----:B------:R-:W-:-:S03]  /*2240*/  FSETP.GTU.FTZ.AND P1, PT, R53, 20, PT ;  /* 0x41a000003500780b */ /* 0x000fc60003f3c000 */
[----:B------:R-:W-:Y:S01]  /*2250*/  FADD.FTZ R52, R52, R105 ;  /* 0x0000006934347221 */ /* 0x000fe20000010000 */
        /* <DEDUP_REMOVED lines=32> */
.L_x_2951:
[----:B------:R-:W-:Y:S05]  /*2460*/  BSYNC B0 ;  /* 0x0000000000007941 */ /* 0x000fea0003800000 */
.L_x_2950:
        /* <DEDUP_REMOVED lines=38> */
.L_x_2953:
[----:B------:R-:W-:Y:S05]  /*26d0*/  BSYNC B0 ;  /* 0x0000000000007941 */ /* 0x000fea0003800000 */
.L_x_2952:
        /* <DEDUP_REMOVED lines=37> */
.L_x_2955:
[----:B------:R-:W-:Y:S05]  /*2930*/  BSYNC B0 ;  /* 0x0000000000007941 */ /* 0x000fea0003800000 */
.L_x_2954:
        /* <DEDUP_REMOVED lines=42> */
.L_x_2957:
[----:B------:R-:W-:Y:S05]  /*2be0*/  BSYNC B0 ;  /* 0x0000000000007941 */ /* 0x000fea0003800000 */
.L_x_2956:
        /* <DEDUP_REMOVED lines=40> */
.L_x_2959:
[----:B------:R-:W-:Y:S05]  /*2e70*/  BSYNC B0 ;  /* 0x0000000000007941 */ /* 0x000fea0003800000 */
.L_x_2958:
        /* <DEDUP_REMOVED lines=46> */
.L_x_2961:
[----:B------:R-:W-:Y:S05]  /*3160*/  BSYNC B0 ;  /* 0x0000000000007941 */ /* 0x000fea0003800000 */
.L_x_2960:
        /* <DEDUP_REMOVED lines=33> */
.L_x_2963:
[----:B------:R-:W-:Y:S05]  /*3380*/  BSYNC B0 ;  /* 0x0000000000007941 */ /* 0x000fea0003800000 */
.L_x_2962:
        /* <DEDUP_REMOVED lines=33> */
.L_x_2965:
[----:B------:R-:W-:Y:S05]  /*35a0*/  BSYNC B0 ;  /* 0x0000000000007941 */ /* 0x000fea0003800000 */
.L_x_2964:
        /* <DEDUP_REMOVED lines=33> */
.L_x_2967:
[----:B------:R-:W-:Y:S05]  /*37c0*/  BSYNC B0 ;  /* 0x0000000000007941 */ /* 0x000fea0003800000 */
.L_x_2966:
        /* <DEDUP_REMOVED lines=33> */
.L_x_2969:
[----:B------:R-:W-:Y:S05]  /*39e0*/  BSYNC B0 ;  /* 0x0000000000007941 */ /* 0x000fea0003800000 */
.L_x_2968:
        /* <DEDUP_REMOVED lines=33> */
.L_x_2971:
[----:B------:R-:W-:Y:S05]  /*3c00*/  BSYNC B0 ;  /* 0x0000000000007941 */ /* 0x000fea0003800000 */
.L_x_2970:
        /* <DEDUP_REMOVED lines=35> */
[----:B------:R-:W-:-:S05]  /*3e40*/  IMAD.MOV.U32 R17, RZ, RZ, RZ ;  /* 0x000000ffff117224 */ /* 0x000fca00078e00ff */
.L_x_2977:
[----:B------:R-:W-:Y:S02]  /*3e50*/  SHF.R.S32.HI R114, RZ, 0x1f, R17 ;  /* 0x0000001fff727819 */ /* 0x000fe40000011411 */
[----:B------:R-:W-:Y:S02]  /*3e60*/  MOV R113, 0xfffff800 ;  /* 0xfffff80000717802 */ /* 0x000fe40000000f00 */
[----:B------:R-:W-:Y:S01]  /*3e70*/  SHF.R.S32.HI R3, RZ, 0x1f, R2 ;  /* 0x0000001fff037819 */ /* 0x000fe20000011402 */
[----:B------:R-:W-:Y:S01]  /*3e80*/  IMAD R4, R114, c[0x0][0x1a0], RZ ;  /* 0x0000680072047a24 */ /* 0x000fe200078e02ff */
[----:B------:R-:W-:Y:S01]  /*3e90*/  PRMT R11, RZ, 0x7610, R11 ;  /* 0x00007610ff0b7816 */ /* 0x000fe2000000000b */
[----:B------:R-:W-:Y:S01]  /*3ea0*/  IMAD R113, R104, R113, c[0x0][0x168] ;  /* 0x00005a0068717624 */ /* 0x000fe200078e0271 */
[C---:B------:R-:W-:Y:S01]  /*3eb0*/  LOP3.LUT R112, R2.reuse, 0x80, RZ, 0xfc, !PT ;  /* 0x0000008002707812 */ /* 0x040fe200078efcff */
[C---:B------:R-:W-:Y:S01]  /*3ec0*/  IMAD R7, R17.reuse, c[0x0][0x1a4], R4 ;  /* 0x0000690011077a24 */ /* 0x040fe200078e0204 */
[----:B------:R-:W-:Y:S01]  /*3ed0*/  PRMT R10, RZ, 0x7610, R10 ;  /* 0x00007610ff0a7816 */ /* 0x000fe2000000000a */
[----:B------:R-:W-:Y:S01]  /*3ee0*/  IMAD.WIDE.U32 R4, R17, c[0x0][0x1a0], R2 ;  /* 0x0000680011047a25 */ /* 0x000fe200078e0002 */
[----:B------:R-:W-:-:S02]  /*3ef0*/  ISETP.GE.AND P2, PT, R2, R113, PT ;  /* 0x000000710200720c */ /* 0x000fc40003f46270 */
[----:B------:R-:W-:Y:S01]  /*3f00*/  ISETP.GE.AND P1, PT, R99, R113, PT ;  /* 0x000000716300720c */ /* 0x000fe20003f26270 */
[----:B------:R-:W-:Y:S01]  /*3f10*/  IMAD.IADD R5, R5, 0x1, R7 ;  /* 0x0000000105057824 */ /* 0x000fe200078e0207 */
[----:B------:R-:W-:Y:S02]  /*3f20*/  LEA R6, P0, R4, R89, 0x1 ;  /* 0x0000005904067211 */ /* 0x000fe400078008ff */
[----:B------:R-:W-:Y:S02]  /*3f30*/  LOP3.LUT R111, R2, 0xa0, RZ, 0xfc, !PT ;  /* 0x000000a0026f7812 */ /* 0x000fe400078efcff */
[----:B------:R-:W-:Y:S02]  /*3f40*/  LEA.HI.X R7, R4, R85, R5, 0x1, P0 ;  /* 0x0000005504077211 */ /* 0x000fe400000f0c05 */
[-C--:B------:R-:W-:Y:S02]  /*3f50*/  ISETP.GE.AND P0, PT, R98, R113.reuse, PT ;  /* 0x000000716200720c */ /* 0x080fe40003f06270 */
[-C--:B------:R-:W-:Y:S01]  /*3f60*/  ISETP.GE.AND P4, PT, R97, R113.reuse, PT ;  /* 0x000000716100720c */ /* 0x080fe20003f86270 */
[----:B0-----:R0:W2:Y:S01]  /*3f70*/  @!P2 LDG.E.U16 R11, [R6.64] ;  /* 0x00000004060ba981 */ /* 0x0010a2000c1e1500 */
[----:B------:R-:W-:-:S02]  /*3f80*/  ISETP.GE.AND P6, PT, R112, R113, PT ;  /* 0x000000717000720c */ /* 0x000fc40003fc6270 */
[-C--:B------:R-:W-:Y:S01]  /*3f90*/  ISETP.GE.AND P5, PT, R111, R113.reuse, PT ;  /* 0x000000716f00720c */ /* 0x080fe20003fa6270 */
[----:B------:R0:W3:Y:S01]  /*3fa0*/  @!P1 LDG.E.U16 R10, [R6.64+0x40] ;  /* 0x00004004060a9981 */ /* 0x0000e2000c1e1500 */
        /* <DEDUP_REMOVED lines=10> */
[----:B------:R0:W5:Y:S01]  /*4050*/  @!P4 LDG.E.U16 R12, [R6.64+0xc0] ;  /* 0x0000c004060cc981 */ /* 0x000162000c1e1500 */
[----:B------:R-:W-:Y:S02]  /*4060*/  PRMT R117, RZ, 0x7610, R117 ;  /* 0x00007610ff757816 */ /* 0x000fe40000000075 */
[----:B------:R-:W-:Y:S01]  /*4070*/  LOP3.LUT R110, R2, 0x1a0, RZ, 0xfc, !PT ;  /* 0x000001a0026e7812 */ /* 0x000fe200078efcff */
[----:B------:R0:W5:Y:S01]  /*4080*/  @!P6 LDG.E.U16 R15, [R6.64+0x100] ;  /* 0x00010004060fe981 */ /* 0x000162000c1e1500 */
[----:B------:R-:W-:-:S02]  /*4090*/  ISETP.GE.AND P0, PT, R92, R113, PT ;  /* 0x000000715c00720c */ /* 0x000fc40003f06270 */
[-C--:B------:R-:W-:Y:S01]  /*40a0*/  ISETP.GE.AND P4, PT, R90, R113.reuse, PT ;  /* 0x000000715a00720c */ /* 0x080fe20003f86270 */
[----:B------:R0:W5:Y:S01]  /*40b0*/  @!P5 LDG.E.U16 R14, [R6.64+0x140] ;  /* 0x00014004060ed981 */ /* 0x000162000c1e1500 */
[-C--:B------:R-:W-:Y:S02]  /*40c0*/  ISETP.GE.AND P6, PT, R88, R113.reuse, PT ;  /* 0x000000715800720c */ /* 0x080fe40003fc6270 */
[-C--:B------:R-:W-:Y:S01]  /*40d0*/  ISETP.GE.AND P5, PT, R86, R113.reuse, PT ;  /* 0x000000715600720c */ /* 0x080fe20003fa6270 */
[----:B------:R0:W5:Y:S01]  /*40e0*/  @!P3 LDG.E.U16 R115, [R6.64+0x180] ;  /* 0x000180040673b981 */ /* 0x000162000c1e1500 */
        /* <DEDUP_REMOVED lines=19> */
[----:B------:R-:W-:-:S02]  /*4220*/  IMAD R8, R108, c[0x0][0x180], RZ ;  /* 0x000060006c087a24 */ /* 0x000fc400078e02ff */
[----:B------:R-:W-:-:S04]  /*4230*/  IMAD.WIDE.U32 R4, R109, c[0x0][0x180], RZ ;  /* 0x000060006d047a25 */ /* 0x000fc800078e00ff */
[----:B------:R-:W-:Y:S02]  /*4240*/  IMAD R9, R109, c[0x0][0x184], R8 ;  /* 0x000061006d097a24 */ /* 0x000fe400078e0208 */
[----:B------:R-:W-:Y:S02]  /*4250*/  IMAD R8, R114, c[0x0][0x188], RZ ;  /* 0x0000620072087a24 */ /* 0x000fe400078e02ff */
[----:B------:R-:W-:Y:S02]  /*4260*/  IMAD.IADD R5, R5, 0x1, R9 ;  /* 0x0000000105057824 */ /* 0x000fe400078e0209 */
[C---:B------:R-:W-:Y:S02]  /*4270*/  IMAD R9, R17.reuse, c[0x0][0x18c], R8 ;  /* 0x0000630011097a24 */ /* 0x040fe400078e0208 */
[----:B------:R-:W-:-:S04]  /*4280*/  IMAD.WIDE.U32 R4, R17, c[0x0][0x188], R4 ;  /* 0x0000620011047a25 */ /* 0x000fc800078e0004 */
[----:B------:R-:W-:Y:S01]  /*4290*/  IMAD.IADD R5, R5, 0x1, R9 ;  /* 0x0000000105057824 */ /* 0x000fe200078e0209 */
[----:B------:R-:W-:-:S04]  /*42a0*/  LEA R8, P0, R4, c[0x0][0x220], 0x2 ;  /* 0x0000880004087a11 */ /* 0x000fc800078010ff */
[----:B------:R-:W-:-:S06]  /*42b0*/  LEA.HI.X R9, R4, c[0x0][0x224], R5, 0x2, P0 ;  /* 0x0000890004097a11 */ /* 0x000fcc00000f1405 */
[----:B------:R-:W5:Y:S01]  /*42c0*/  LDG.E R9, [R8.64] ;  /* 0x0000000408097981 */ /* 0x000f62000c1e1900 */
[----:B0-----:R-:W-:Y:S02]  /*42d0*/  IMAD R6, R114, c[0x0][0x1c0], RZ ;  /* 0x0000700072067a24 */ /* 0x001fe400078e02ff */
[----:B------:R-:W-:-:S04]  /*42e0*/  IMAD.WIDE.U32 R4, R17, c[0x0][0x1c0], R2 ;  /* 0x0000700011047a25 */ /* 0x000fc800078e0002 */
[----:B------:R-:W-:Y:S01]  /*42f0*/  IMAD R7, R17, c[0x0][0x1c4], R6 ;  /* 0x0000710011077a24 */ /* 0x000fe200078e0206 */
[----:B------:R-:W-:-:S04]  /*4300*/  LEA R6, P0, R4, R87, 0x1 ;  /* 0x0000005704067211 */ /* 0x000fc800078008ff */
[----:B------:R-:W-:Y:S02]  /*4310*/  IADD3 R5, R5, R7, RZ ;  /* 0x0000000705057210 */ /* 0x000fe40007ffe0ff */
[----:B------:R-:W-:Y:S02]  /*4320*/  ISETP.GE.AND P1, PT, R99, R113, PT ;  /* 0x000000716300720c */ /* 0x000fe40003f26270 */
[----:B------:R-:W-:Y:S02]  /*4330*/  LEA.HI.X R7, R4, R83, R5, 0x1, P0 ;  /* 0x0000005304077211 */ /* 0x000fe400000f0c05 */
[-C--:B------:R-:W-:Y:S02]  /*4340*/  ISETP.GE.AND P0, PT, R2, R113.reuse, PT ;  /* 0x000000710200720c */ /* 0x080fe40003f06270 */
[-C--:B------:R-:W-:Y:S01]  /*4350*/  ISETP.GE.AND P4, PT, R98, R113.reuse, PT ;  /* 0x000000716200720c */ /* 0x080fe20003f86270 */
[----:B------:R-:W0:Y:S01]  /*4360*/  S2R R114, SR_TID.X ;  /* 0x0000000000727919 */ /* 0x000e220000002100 */
[----:B------:R-:W-:-:S02]  /*4370*/  ISETP.GE.AND P3, PT, R97, R113, PT ;  /* 0x000000716100720c */ /* 0x000fc40003f66270 */
[-C--:B------:R-:W-:Y:S02]  /*4380*/  ISETP.GE.AND P6, PT, R112, R113.reuse, PT ;  /* 0x000000717000720c */ /* 0x080fe40003fc6270 */
[----:B------:R-:W-:Y:S02]  /*4390*/  ISETP.GE.AND P5, PT, R111, R113, PT ;  /* 0x000000716f00720c */ /* 0x000fe40003fa6270 */
[----:B------:R-:W-:Y:S01]  /*43a0*/  PRMT R5, RZ, 0x7610, R5 ;  /* 0x00007610ff057816 */ /* 0x000fe20000000005 */
[----:B--2---:R-:W-:Y:S04]  /*43b0*/  STS.U16 [R80], R11 ;  /* 0x0000000b50007388 */ /* 0x004fe80000000400 */
[----:B---3--:R-:W-:Y:S04]  /*43c0*/  STS.U16 [R79+0x40], R10 ;  /* 0x0000400a4f007388 */ /* 0x008fe80000000400 */
[----:B----4-:R-:W-:Y:S04]  /*43d0*/  STS.U16 [R78+0x80], R13 ;  /* 0x0000800d4e007388 */ /* 0x010fe80000000400 */
[----:B-----5:R-:W-:Y:S04]  /*43e0*/  STS.U16 [R77+0xc0], R12 ;  /* 0x0000c00c4d007388 */ /* 0x020fe80000000400 */
[----:B------:R-:W-:Y:S04]  /*43f0*/  STS.U16 [R76+0x100], R15 ;  /* 0x0001000f4c007388 */ /* 0x000fe80000000400 */
[----:B------:R1:W-:Y:S04]  /*4400*/  STS.U16 [R75+0x140], R14 ;  /* 0x0001400e4b007388 */ /* 0x0003e80000000400 */
[----:B------:R2:W-:Y:S04]  /*4410*/  STS.U16 [R74+0x180], R115 ;  /* 0x000180734a007388 */ /* 0x0005e80000000400 */
[----:B------:R-:W-:Y:S04]  /*4420*/  STS.U16 [R73+0x1c0], R116 ;  /* 0x0001c07449007388 */ /* 0x000fe80000000400 */
[----:B------:R-:W-:Y:S01]  /*4430*/  STS.U16 [R72+0x200], R117 ;  /* 0x0002007548007388 */ /* 0x000fe20000000400 */
[----:B-1----:R-:W-:-:S03]  /*4440*/  PRMT R75, RZ, 0x7610, R75 ;  /* 0x00007610ff4b7816 */ /* 0x002fc6000000004b */
[----:B------:R-:W-:Y:S01]  /*4450*/  STS.U16 [R71+0x240], R118 ;  /* 0x0002407647007388 */ /* 0x000fe20000000400 */
[----:B--2---:R-:W-:-:S03]  /*4460*/  PRMT R74, RZ, 0x7610, R74 ;  /* 0x00007610ff4a7816 */ /* 0x004fc6000000004a */
[----:B------:R-:W-:Y:S04]  /*4470*/  STS.U16 [R70+0x280], R119 ;  /* 0x0002807746007388 */ /* 0x000fe80000000400 */
[----:B------:R1:W-:Y:S04]  /*4480*/  STS.U16 [R69+0x2c0], R120 ;  /* 0x0002c07845007388 */ /* 0x0003e80000000400 */
[----:B------:R2:W-:Y:S04]  /*4490*/  STS.U16 [R68+0x300], R121 ;  /* 0x0003007944007388 */ /* 0x0005e80000000400 */
[----:B------:R3:W-:Y:S04]  /*44a0*/  STS.U16 [R67+0x340], R122 ;  /* 0x0003407a43007388 */ /* 0x0007e80000000400 */
[----:B------:R4:W-:Y:S04]  /*44b0*/  STS.U16 [R66+0x380], R123 ;  /* 0x0003807b42007388 */ /* 0x0009e80000000400 */
[----:B------:R2:W-:Y:S01]  /*44c0*/  STS.U16 [R65+0x3c0], R124 ;  /* 0x0003c07c41007388 */ /* 0x0005e20000000400 */
[----:B------:R-:W-:-:S06]  /*44d0*/  NOP ;  /* 0x0000000000007918 */ /* 0x000fcc0000000000 */
[----:B------:R0:W5:Y:S04]  /*44e0*/  @!P0 LDG.E.U16 R75, [R6.64] ;  /* 0x00000004064b8981 */ /* 0x000168000c1e1500 */
[----:B------:R0:W5:Y:S01]  /*44f0*/  @!P1 LDG.E.U16 R74, [R6.64+0x40] ;  /* 0x00004004064a9981 */ /* 0x000162000c1e1500 */
[----:B-1----:R-:W-:Y:S02]  /*4500*/  PRMT R69, RZ, 0x7610, R69 ;  /* 0x00007610ff457816 */ /* 0x002fe40000000045 */
[----:B--2---:R-:W-:Y:S01]  /*4510*/  PRMT R68, RZ, 0x7610, R68 ;  /* 0x00007610ff447816 */ /* 0x004fe20000000044 */
[----:B------:R-:W1:Y:S01]  /*4520*/  LDS.U16 R70, [R64] ;  /* 0x0000000040467984 */ /* 0x000e620000000400 */
[----:B---3--:R-:W-:-:S03]  /*4530*/  PRMT R67, RZ, 0x7610, R67 ;  /* 0x00007610ff437816 */ /* 0x008fc60000000043 */
[----:B------:R2:W3:Y:S01]  /*4540*/  @!P4 LDG.E.U16 R69, [R6.64+0x80] ;  /* 0x000080040645c981 */ /* 0x0004e2000c1e1500 */
[----:B------:R-:W-:-:S03]  /*4550*/  ISETP.GE.AND P4, PT, R96, R113, PT ;  /* 0x000000716000720c */ /* 0x000fc60003f86270 */
[----:B------:R2:W3:Y:S01]  /*4560*/  @!P3 LDG.E.U16 R68, [R6.64+0xc0] ;  /* 0x0000c0040644b981 */ /* 0x0004e2000c1e1500 */
[-C--:B------:R-:W-:Y:S02]  /*4570*/  ISETP.GE.AND P3, PT, R95, R113.reuse, PT ;  /* 0x000000715f00720c */ /* 0x080fe40003f66270 */
[----:B----4-:R-:W-:Y:S01]  /*4580*/  PRMT R66, RZ, 0x7610, R66 ;  /* 0x00007610ff427816 */ /* 0x010fe20000000042 */
[----:B------:R2:W4:Y:S01]  /*4590*/  @!P6 LDG.E.U16 R67, [R6.64+0x100] ;  /* 0x000100040643e981 */ /* 0x000522000c1e1500 */
[----:B------:R-:W-:Y:S02]  /*45a0*/  PRMT R65, RZ, 0x7610, R65 ;  /* 0x00007610ff417816 */ /* 0x000fe40000000041 */
[----:B------:R-:W-:Y:S01]  /*45b0*/  ISETP.GE.AND P6, PT, R94, R113, PT ;  /* 0x000000715e00720c */ /* 0x000fe20003fc6270 */
[----:B------:R-:W2:Y:S01]  /*45c0*/  LDS.U16 R15, [R64+0x2] ;  /* 0x00000200400f7984 */ /* 0x000ea20000000400 */
[----:B------:R-:W-:Y:S01]  /*45d0*/  PRMT R12, RZ, 0x7610, R12 ;  /* 0x00007610ff0c7816 */ /* 0x000fe2000000000c */
[----:B0-----:R-:W-:-:S02]  /*45e0*/  IMAD.SHL.U32 R76, R114, 0x10, RZ ;  /* 0x00000010724c7824 */ /* 0x001fc400078e00ff */
[----:B------:R2:W3:Y:S01]  /*45f0*/  @!P5 LDG.E.U16 R66, [R6.64+0x140] ;  /* 0x000140040642d981 */ /* 0x0004e2000c1e1500 */
[-C--:B------:R-:W-:Y:S02]  /*4600*/  ISETP.GE.AND P5, PT, R92, R113.reuse, PT ;  /* 0x000000715c00720c */ /* 0x080fe40003fa6270 */
[----:B------:R-:W-:Y:S01]  /*4610*/  PRMT R13, RZ, 0x7610, R13 ;  /* 0x00007610ff0d7816 */ /* 0x000fe2000000000d */
[----:B------:R2:W3:Y:S01]  /*4620*/  @!P4 LDG.E.U16 R65, [R6.64+0x180] ;  /* 0x000180040641c981 */ /* 0x0004e2000c1e1500 */
[----:B------:R-:W-:-:S03]  /*4630*/  ISETP.GE.AND P4, PT, R90, R113, PT ;  /* 0x000000715a00720c */ /* 0x000fc60003f86270 */
[----:B------:R2:W3:Y:S01]  /*4640*/  @!P3 LDG.E.U16 R12, [R6.64+0x1c0] ;  /* 0x0001c004060cb981 */ /* 0x0004e2000c1e1500 */
[-C--:B------:R-:W-:Y:S02]  /*4650*/  ISETP.GE.AND P3, PT, R88, R113.reuse, PT ;  /* 0x000000715800720c */ /* 0x080fe40003f66270 */
[C---:B------:R-:W-:Y:S01]  /*4660*/  IADD3 R10, R76.reuse, 0x3, RZ ;  /* 0x000000034c0a7810 */ /* 0x040fe20007ffe0ff */
[----:B------:R2:W3:Y:S01]  /*4670*/  @!P6 LDG.E.U16 R13, [R6.64+0x200] ;  /* 0x00020004060de981 */ /* 0x0004e2000c1e1500 */
[----:B------:R-:W-:Y:S01]  /*4680*/  PRMT R116, RZ, 0x7610, R116 ;  /* 0x00007610ff747816 */ /* 0x000fe20000000074 */
[----:B------:R-:W-:Y:S01]  /*4690*/  FMUL.FTZ R14, R9, 1.4426950216293334961 ;  /* 0x3fb8aa3b090e7820 */ /* 0x000fe20000410000 */
[----:B------:R-:W-:Y:S01]  /*46a0*/  IADD3 R8, R76, 0x2, RZ ;  /* 0x000000024c087810 */ /* 0x000fe20007ffe0ff */
[----:B------:R-:W0:Y:S01]  /*46b0*/  LDS.U16 R72, [R64+0x4] ;  /* 0x0000040040487984 */ /* 0x000e220000000400 */
[-C--:B------:R-:W-:Y:S02]  /*46c0*/  ISETP.GE.U32.AND P0, PT, R10, R113.reuse, PT ;  /* 0x000000710a00720c */ /* 0x080fe40003f06070 */
[----:B------:R-:W-:Y:S01]  /*46d0*/  PRMT R11, RZ, 0x7610, R11 ;  /* 0x00007610ff0b7816 */ /* 0x000fe2000000000b */
[----:B------:R2:W3:Y:S01]  /*46e0*/  @!P5 LDG.E.U16 R116, [R6.64+0x240] ;  /* 0x000240040674d981 */ /* 0x0004e2000c1e1500 */
[----:B------:R-:W-:-:S02]  /*46f0*/  ISETP.GE.AND P6, PT, R86, R113, PT ;  /* 0x000000715600720c */ /* 0x000fc40003fc6270 */
[----:B------:R-:W-:Y:S01]  /*4700*/  PRMT R10, RZ, 0x7610, R10 ;  /* 0x00007610ff0a7816 */ /* 0x000fe2000000000a */
[----:B------:R-:W0:Y:S01]  /*4710*/  LDS.U16 R71, [R64+0x6] ;  /* 0x0000060040477984 */ /* 0x000e220000000400 */
[----:B------:R-:W-:Y:S01]  /*4720*/  ISETP.GE.U32.AND P1, PT, R8, R113, PT ;  /* 0x000000710800720c */ /* 0x000fe20003f26070 */
[----:B------:R-:W-:Y:S01]  /*4730*/  FMUL.FTZ R8, R14, R63 ;  /* 0x0000003f0e087220 */ /* 0x000fe20000410000 */
[-C--:B------:R-:W-:Y:S01]  /*4740*/  ISETP.GE.AND P5, PT, R110, R113.reuse, PT ;  /* 0x000000716e00720c */ /* 0x080fe20003fa6270 */
[----:B------:R2:W3:Y:S01]  /*4750*/  @!P4 LDG.E.U16 R11, [R6.64+0x280] ;  /* 0x00028004060bc981 */ /* 0x0004e2000c1e1500 */
[-C--:B------:R-:W-:Y:S01]  /*4760*/  ISETP.GE.AND P4, PT, R84, R113.reuse, PT ;  /* 0x000000715400720c */ /* 0x080fe20003f86270 */
[----:B------:R1:W-:Y:S01]  /*4770*/  MUFU.EX2 R163, R8 ;  /* 0x0000000800a37308 */ /* 0x0003e20000000800 */
[----:B------:R-:W-:Y:S01]  /*4780*/  IADD3 R4, R76, 0x1, RZ ;  /* 0x000000014c047810 */ /* 0x000fe20007ffe0ff */
[----:B------:R2:W3:Y:S01]  /*4790*/  @!P3 LDG.E.U16 R10, [R6.64+0x2c0] ;  /* 0x0002c004060ab981 */ /* 0x0004e2000c1e1500 */
[-C--:B------:R-:W-:Y:S01]  /*47a0*/  ISETP.GE.AND P3, PT, R82, R113.reuse, PT ;  /* 0x000000715200720c */ /* 0x080fe20003f66270 */
[----:B------:R-:W-:Y:S01]  /*47b0*/  FMUL.FTZ R9, R14, R62 ;  /* 0x0000003e0e097220 */ /* 0x000fe20000410000 */
[----:B------:R-:W-:Y:S01]  /*47c0*/  ISETP.GE.U32.AND P2, PT, R4, R113, PT ;  /* 0x000000710400720c */ /* 0x000fe20003f46070 */
[----:B------:R-:W-:Y:S01]  /*47d0*/  FMUL.FTZ R73, R14, R61 ;  /* 0x0000003d0e497220 */ /* 0x000fe20000410000 */
[----:B------:R2:W3:Y:S01]  /*47e0*/  @!P6 LDG.E.U16 R5, [R6.64+0x300] ;  /* 0x000300040605e981 */ /* 0x0004e2000c1e1500 */
[----:B-1----:R-:W-:Y:S01]  /*47f0*/  IADD3 R8, R76, 0x4, RZ ;  /* 0x000000044c087810 */ /* 0x002fe20007ffe0ff */
[----:B------:R1:W-:Y:S01]  /*4800*/  MUFU.EX2 R160, R9 ;  /* 0x0000000900a07308 */ /* 0x0003e20000000800 */
[----:B------:R-:W-:-:S02]  /*4810*/  PRMT R4, RZ, 0x7610, R4 ;  /* 0x00007610ff047816 */ /* 0x000fc40000000004 */
[----:B------:R-:W-:Y:S02]  /*4820*/  ISETP.GE.U32.AND P6, PT, R8, R113, PT ;  /* 0x000000710800720c */ /* 0x000fe40003fc6070 */
[----:B------:R-:W-:Y:S02]  /*4830*/  PRMT R8, RZ, 0x7610, R8 ;  /* 0x00007610ff087816 */ /* 0x000fe40000000008 */
[----:B------:R2:W3:Y:S01]  /*4840*/  @!P5 LDG.E.U16 R4, [R6.64+0x340] ;  /* 0x000340040604d981 */ /* 0x0004e2000c1e1500 */
[----:B-1----:R-:W-:Y:S01]  /*4850*/  PRMT R9, RZ, 0x7610, R9 ;  /* 0x00007610ff097816 */ /* 0x002fe20000000009 */
[----:B------:R1:W-:Y:S02]  /*4860*/  MUFU.EX2 R158, R73 ;  /* 0x00000049009e7308 */ /* 0x0003e40000000800 */
[----:B------:R2:W3:Y:S01]  /*4870*/  @!P3 LDG.E.U16 R8, [R6.64+0x3c0] ;  /* 0x0003c0040608b981 */ /* 0x0004e2000c1e1500 */
[----:B------:R-:W-:-:S03]  /*4880*/  HADD2.F32 R77, -RZ, R70.H0_H0 ;  /* 0x20000046ff4d7230 */ /* 0x000fc60000004100 */
[----:B------:R2:W3:Y:S04]  /*4890*/  @!P4 LDG.E.U16 R9, [R6.64+0x380] ;  /* 0x000380040609c981 */ /* 0x0004e8000c1e1500 */
[----:B-1----:R-:W1:Y:S04]  /*48a0*/  LDS.U16 R73, [R64+0x8] ;  /* 0x0000080040497984 */ /* 0x002e680000000400 */
[----:B------:R-:W1:Y:S01]  /*48b0*/  LDS.U16 R70, [R64+0xa] ;  /* 0x00000a0040467984 */ /* 0x000e620000000400 */
[----:B------:R-:W-:Y:S01]  /*48c0*/  FMUL.FTZ R162, R24, R77 ;  /* 0x0000004d18a27220 */ /* 0x000fe20000410000 */
[----:B--2---:R-:W-:-:S02]  /*48d0*/  HADD2.F32 R6, -RZ, R15.H0_H0 ;  /* 0x2000000fff067230 */ /* 0x004fc40000004100 */
[----:B------:R-:W2:Y:S03]  /*48e0*/  LDS.U16 R77, [R64+0xc] ;  /* 0x00000c00404d7984 */ /* 0x000ea60000000400 */
[----:B------:R-:W-:Y:S02]  /*48f0*/  FMUL.FTZ R161, R23, R6 ;  /* 0x0000000617a17220 */ /* 0x000fe40000410000 */
[----:B------:R-:W2:Y:S01]  /*4900*/  LDS.U16 R6, [R64+0xe] ;  /* 0x00000e0040067984 */ /* 0x000ea20000000400 */
[----:B------:R-:W-:Y:S01]  /*4910*/  IADD3 R80, R76, 0x5, RZ ;  /* 0x000000054c507810 */ /* 0x000fe20007ffe0ff */
[C---:B------:R-:W-:Y:S02]  /*4920*/  FMUL.FTZ R78, R14.reuse, R60 ;  /* 0x0000003c0e4e7220 */ /* 0x040fe40000410000 */
[----:B------:R-:W-:Y:S01]  /*4930*/  FMUL.FTZ R79, R14, R59 ;  /* 0x0000003b0e4f7220 */ /* 0x000fe20000410000 */
[----:B------:R-:W-:Y:S01]  /*4940*/  ISETP.GE.U32.AND P5, PT, R80, R113, PT ;  /* 0x000000715000720c */ /* 0x000fe20003fa6070 */
[----:B------:R-:W-:Y:S01]  /*4950*/  FMUL.FTZ R7, R14, R56 ;  /* 0x000000380e077220 */ /* 0x000fe20000410000 */
[----:B------:R-:W-:Y:S01]  /*4960*/  IADD3 R80, R76, 0x6, RZ ;  /* 0x000000064c507810 */ /* 0x000fe20007ffe0ff */
[----:B------:R-:W1:Y:S01]  /*4970*/  MUFU.EX2 R78, R78 ;  /* 0x0000004e004e7308 */ /* 0x000e620000000800 */
[----:B0-----:R-:W-:-:S02]  /*4980*/  HADD2.F32 R72, -RZ, R72.H0_H0 ;  /* 0x20000048ff487230 */ /* 0x001fc40000004100 */
[----:B------:R-:W-:Y:S01]  /*4990*/  ISETP.GE.U32.AND P4, PT, R80, R113, PT ;  /* 0x000000715000720c */ /* 0x000fe20003f86070 */
[----:B------:R-:W-:Y:S01]  /*49a0*/  FMUL.FTZ R80, R14, R58 ;  /* 0x0000003a0e507220 */ /* 0x000fe20000410000 */
[----:B------:R-:W-:-:S03]  /*49b0*/  HADD2.F32 R71, -RZ, R71.H0_H0 ;  /* 0x20000047ff477230 */ /* 0x000fc60000004100 */
[----:B------:R0:W-:Y:S01]  /*49c0*/  MUFU.EX2 R148, R7 ;  /* 0x0000000700947308 */ /* 0x0001e20000000800 */
[----:B------:R-:W-:Y:S02]  /*49d0*/  FMUL.FTZ R72, R25, R72 ;  /* 0x0000004819487220 */ /* 0x000fe40000410000 */
[----:B------:R-:W-:-:S05]  /*49e0*/  FMUL.FTZ R115, R14, R57 ;  /* 0x000000390e737220 */ /* 0x000fca0000410000 */
[----:B------:R-:W2:Y:S01]  /*49f0*/  MUFU.EX2 R79, R79 ;  /* 0x0000004f004f7308 */ /* 0x000ea20000000800 */
[----:B0-----:R-:W0:Y:S01]  /*4a00*/  LDS.U16 R7, [R64+0x10] ;  /* 0x0000100040077984 */ /* 0x001e220000000400 */
[----:B------:R-:W-:Y:S01]  /*4a10*/  FMUL.FTZ R71, R22, R71 ;  /* 0x0000004716477220 */ /* 0x000fe20000410000 */
[----:B-1----:R-:W-:Y:S01]  /*4a20*/  HADD2.F32 R73, -RZ, R73.H0_H0 ;  /* 0x20000049ff497230 */ /* 0x002fe20000004100 */
[----:B------:R-:W-:-:S04]  /*4a30*/  FSEL R159, R72, RZ, !P1 ;  /* 0x000000ff489f7208 */ /* 0x000fc80004800000 */
[----:B------:R-:W1:Y:S01]  /*4a40*/  MUFU.EX2 R80, R80 ;  /* 0x0000005000507308 */ /* 0x000e620000000800 */
[----:B------:R-:W-:Y:S01]  /*4a50*/  IADD3 R72, R76, 0xa, RZ ;  /* 0x0000000a4c487810 */ /* 0x000fe20007ffe0ff */
[----:B------:R-:W-:Y:S01]  /*4a60*/  FMUL.FTZ R73, R26, R73 ;  /* 0x000000491a497220 */ /* 0x000fe20000410000 */
[----:B------:R-:W-:Y:S01]  /*4a70*/  FSEL R157, R71, RZ, !P0 ;  /* 0x000000ff479d7208 */ /* 0x000fe20004000000 */
[----:B------:R-:W-:Y:S01]  /*4a80*/  HADD2.F32 R70, -RZ, R70.H0_H0 ;  /* 0x20000046ff467230 */ /* 0x000fe20000004100 */
[----:B------:R-:W-:Y:S01]  /*4a90*/  FSEL R156, R78, 1, !P0 ;  /* 0x3f8000004e9c7808 */ /* 0x000fe20004000000 */
[----:B------:R-:W-:Y:S01]  /*4aa0*/  LDS.U16 R71, [R64+0x14] ;  /* 0x0000140040477984 */ /* 0x000fe20000000400 */
[----:B------:R-:W-:Y:S01]  /*4ab0*/  ISETP.GE.U32.AND P0, PT, R72, R113, PT ;  /* 0x000000714800720c */ /* 0x000fe20003f06070 */
[----:B------:R-:W0:Y:S01]  /*4ac0*/  MUFU.EX2 R115, R115 ;  /* 0x0000007300737308 */ /* 0x000e220000000800 */
[----:B------:R-:W-:Y:S01]  /*4ad0*/  IADD3 R72, R76, 0xb, RZ ;  /* 0x0000000b4c487810 */ /* 0x000fe20007ffe0ff */
[----:B------:R-:W-:Y:S01]  /*4ae0*/  FMUL.FTZ R153, R21, R70 ;  /* 0x0000004615997220 */ /* 0x000fe20000410000 */
[----:B------:R-:W-:Y:S01]  /*4af0*/  FSEL R155, R73, RZ, !P6 ;  /* 0x000000ff499b7208 */ /* 0x000fe20007000000 */
[----:B--2---:R-:W-:Y:S01]  /*4b00*/  HADD2.F32 R70, -RZ, R77.H0_H0 ;  /* 0x2000004dff467230 */ /* 0x004fe20000004100 */
[----:B------:R-:W-:-:S02]  /*4b10*/  FSEL R154, R79, 1, !P6 ;  /* 0x3f8000004f9a7808 */ /* 0x000fc40007000000 */
[-C--:B------:R-:W-:Y:S02]  /*4b20*/  ISETP.GE.U32.AND P6, PT, R72, R113.reuse, PT ;  /* 0x000000714800720c */ /* 0x080fe40003fc6070 */
[----:B------:R-:W-:Y:S01]  /*4b30*/  IADD3 R72, R76, 0xc, RZ ;  /* 0x0000000c4c487810 */ /* 0x000fe20007ffe0ff */
[----:B------:R-:W-:Y:S01]  /*4b40*/  FMUL.FTZ R70, R27, R70 ;  /* 0x000000461b467220 */ /* 0x000fe20000410000 */
[----:B------:R-:W-:Y:S02]  /*4b50*/  FSEL R153, R153, RZ, !P5 ;  /* 0x000000ff99997208 */ /* 0x000fe40006800000 */
[----:B-1----:R-:W-:Y:S02]  /*4b60*/  FSEL R152, R80, 1, !P5 ;  /* 0x3f80000050987808 */ /* 0x002fe40006800000 */
[----:B------:R-:W-:Y:S01]  /*4b70*/  ISETP.GE.U32.AND P5, PT, R72, R113, PT ;  /* 0x000000714800720c */ /* 0x000fe20003fa6070 */
[----:B------:R-:W-:Y:S01]  /*4b80*/  HADD2.F32 R15, -RZ, R6.H0_H0 ;  /* 0x20000006ff0f7230 */ /* 0x000fe20000004100 */
[----:B------:R-:W-:-:S02]  /*4b90*/  IADD3 R72, R76, 0xd, RZ ;  /* 0x0000000d4c487810 */ /* 0x000fc40007ffe0ff */
[C---:B------:R-:W-:Y:S02]  /*4ba0*/  ISETP.GE.U32.AND P3, PT, R76.reuse, R113, PT ;  /* 0x000000714c00720c */ /* 0x040fe40003f66070 */
[----:B------:R-:W-:Y:S02]  /*4bb0*/  IADD3 R118, R76, 0x7, RZ ;  /* 0x000000074c767810 */ /* 0x000fe40007ffe0ff */
[----:B------:R-:W-:Y:S02]  /*4bc0*/  FSEL R151, R70, RZ, !P4 ;  /* 0x000000ff46977208 */ /* 0x000fe40006000000 */
[----:B0-----:R-:W-:Y:S01]  /*4bd0*/  FSEL R150, R115, 1, !P4 ;  /* 0x3f80000073967808 */ /* 0x001fe20006000000 */
[----:B------:R-:W-:Y:S01]  /*4be0*/  FMUL.FTZ R15, R20, R15 ;  /* 0x0000000f140f7220 */ /* 0x000fe20000410000 */
[----:B------:R-:W-:Y:S02]  /*4bf0*/  ISETP.GE.U32.AND P4, PT, R72, R113, PT ;  /* 0x000000714800720c */ /* 0x000fe40003f86070 */
[----:B------:R-:W-:Y:S01]  /*4c00*/  FSEL R162, R162, RZ, !P3 ;  /* 0x000000ffa2a27208 */ /* 0x000fe20005800000 */
[----:B------:R-:W0:Y:S01]  /*4c10*/  LDS.U16 R72, [R64+0x12] ;  /* 0x0000120040487984 */ /* 0x000e220000000400 */
[----:B------:R-:W-:-:S02]  /*4c20*/  FSEL R163, R163, 1, !P3 ;  /* 0x3f800000a3a37808 */ /* 0x000fc40005800000 */
[----:B------:R-:W-:Y:S02]  /*4c30*/  ISETP.GE.U32.AND P3, PT, R118, R113, PT ;  /* 0x000000717600720c */ /* 0x000fe40003f66070 */
[----:B------:R-:W-:Y:S02]  /*4c40*/  FSEL R160, R160, 1, !P2 ;  /* 0x3f800000a0a07808 */ /* 0x000fe40005000000 */
[----:B------:R-:W-:Y:S02]  /*4c50*/  IADD3 R70, R76, 0xe, RZ ;  /* 0x0000000e4c467810 */ /* 0x000fe40007ffe0ff */
[----:B------:R-:W-:Y:S02]  /*4c60*/  FSEL R158, R158, 1, !P1 ;  /* 0x3f8000009e9e7808 */ /* 0x000fe40004800000 */
[----:B------:R-:W-:Y:S01]  /*4c70*/  FSEL R149, R15, RZ, !P3 ;  /* 0x000000ff0f957208 */ /* 0x000fe20005800000 */
[----:B------:R-:W-:Y:S01]  /*4c80*/  FMUL.FTZ R15, R163, R160 ;  /* 0x000000a0a30f7220 */ /* 0x000fe20000410000 */
[----:B------:R-:W-:-:S02]  /*4c90*/  FSEL R148, R148, 1, !P3 ;  /* 0x3f80000094947808 */ /* 0x000fc40005800000 */
[----:B------:R-:W-:Y:S02]  /*4ca0*/  ISETP.GE.U32.AND P3, PT, R70, R113, PT ;  /* 0x000000714600720c */ /* 0x000fe40003f66070 */
[----:B------:R-:W1:Y:S01]  /*4cb0*/  LDS.U16 R70, [R64+0x16] ;  /* 0x0000160040467984 */ /* 0x000e620000000400 */
[----:B------:R-:W-:Y:S01]  /*4cc0*/  IADD3 R118, R76, 0x8, RZ ;  /* 0x000000084c767810 */ /* 0x000fe20007ffe0ff */
[----:B------:R-:W-:Y:S01]  /*4cd0*/  FMUL.FTZ R77, R158, R15 ;  /* 0x0000000f9e4d7220 */ /* 0x000fe20000410000 */
[----:B------:R-:W-:Y:S01]  /*4ce0*/  HADD2.F32 R15, -RZ, R7.H0_H0 ;  /* 0x20000007ff0f7230 */ /* 0x000fe20000004100 */
[----:B------:R-:W-:Y:S01]  /*4cf0*/  FSEL R161, R161, RZ, !P2 ;  /* 0x000000ffa1a17208 */ /* 0x000fe20005000000 */
[----:B------:R-:W2:Y:S01]  /*4d00*/  LDS.U16 R7, [R64+0x18] ;  /* 0x0000180040077984 */ /* 0x000ea20000000400 */
[----:B------:R-:W-:Y:S01]  /*4d10*/  ISETP.GE.U32.AND P2, PT, R118, R113, PT ;  /* 0x000000717600720c */ /* 0x000fe20003f46070 */
[----:B------:R-:W-:Y:S01]  /*4d20*/  FMUL.FTZ R6, R14, R51 ;  /* 0x000000330e067220 */ /* 0x000fe20000410000 */
[----:B------:R-:W-:Y:S01]  /*4d30*/  IADD3 R118, R76, 0x9, RZ ;  /* 0x000000094c767810 */ /* 0x000fe20007ffe0ff */
[----:B------:R-:W-:Y:S01]  /*4d40*/  FMUL.FTZ R77, R156, R77 ;  /* 0x0000004d9c4d7220 */ /* 0x000fe20000410000 */
[----:B------:R-:W-:Y:S01]  /*4d50*/  IADD3 R78, R76, 0xf, RZ ;  /* 0x0000000f4c4e7810 */ /* 0x000fe20007ffe0ff */
[----:B------:R-:W-:-:S02]  /*4d60*/  FMUL.FTZ R146, R14, R55 ;  /* 0x000000370e927220 */ /* 0x000fc40000410000 */
[C---:B------:R-:W-:Y:S02]  /*4d70*/  FMUL.FTZ R143, R14.reuse, R54 ;  /* 0x000000360e8f7220 */ /* 0x040fe40000410000 */
[C---:B------:R-:W-:Y:S02]  /*4d80*/  FMUL.FTZ R144, R14.reuse, R53 ;  /* 0x000000350e907220 */ /* 0x040fe40000410000 */
[C---:B------:R-:W-:Y:S02]  /*4d90*/  FMUL.FTZ R141, R14.reuse, R52 ;  /* 0x000000340e8d7220 */ /* 0x040fe40000410000 */
[C---:B------:R-:W-:Y:S02]  /*4da0*/  FMUL.FTZ R73, R14.reuse, R50 ;  /* 0x000000320e497220 */ /* 0x040fe40000410000 */
[C---:B------:R-:W-:Y:S02]  /*4db0*/  FMUL.FTZ R76, R14.reuse, R49 ;  /* 0x000000310e4c7220 */ /* 0x040fe40000410000 */
[----:B------:R-:W-:-:S02]  /*4dc0*/  FMUL.FTZ R132, R14, R48 ;  /* 0x000000300e847220 */ /* 0x000fc40000410000 */
[----:B------:R-:W1:Y:S01]  /*4dd0*/  LDS.U16 R14, [R64+0x1a] ;  /* 0x00001a00400e7984 */ /* 0x000e620000000400 */
[----:B------:R-:W-:Y:S01]  /*4de0*/  FMUL.FTZ R15, R28, R15 ;  /* 0x0000000f1c0f7220 */ /* 0x000fe20000410000 */
[----:B------:R0:W-:Y:S01]  /*4df0*/  MUFU.EX2 R142, R6 ;  /* 0x00000006008e7308 */ /* 0x0001e20000000800 */
[----:B------:R-:W-:-:S03]  /*4e00*/  FMUL.FTZ R77, R154, R77 ;  /* 0x0000004d9a4d7220 */ /* 0x000fc60000410000 */
[----:B------:R-:W-:Y:S01]  /*4e10*/  FSEL R147, R15, RZ, !P2 ;  /* 0x000000ff0f937208 */ /* 0x000fe20005000000 */
[----:B------:R-:W-:Y:S01]  /*4e20*/  FMUL.FTZ R79, R152, R77 ;  /* 0x0000004d984f7220 */ /* 0x000fe20000410000 */
[----:B------:R-:W-:Y:S01]  /*4e30*/  LDS.U16 R15, [R64+0x1e] ;  /* 0x00001e00400f7984 */ /* 0x000fe20000000400 */
[----:B------:R-:W-:-:S03]  /*4e40*/  FFMA.FTZ R77, R162, R160, R161 ;  /* 0x000000a0a24d7223 */ /* 0x000fc600000100a1 */
[----:B0-----:R0:W2:Y:S01]  /*4e50*/  LDS.U16 R6, [R64+0x1c] ;  /* 0x00001c0040067984 */ /* 0x0010a20000000400 */
[----:B------:R-:W-:Y:S01]  /*4e60*/  FFMA.FTZ R77, R158, R77, R159 ;  /* 0x0000004d9e4d7223 */ /* 0x000fe2000001009f */
[----:B------:R-:W0:Y:S03]  /*4e70*/  MUFU.EX2 R146, R146 ;  /* 0x0000009200927308 */ /* 0x000e260000000800 */
[----:B------:R-:W-:-:S04]  /*4e80*/  FFMA.FTZ R77, R156, R77, R157 ;  /* 0x0000004d9c4d7223 */ /* 0x000fc8000001009d */
[----:B------:R-:W-:Y:S01]  /*4e90*/  FFMA.FTZ R77, R154, R77, R155 ;  /* 0x0000004d9a4d7223 */ /* 0x000fe2000001009b */
[----:B------:R-:W1:Y:S01]  /*4ea0*/  MUFU.EX2 R143, R143 ;  /* 0x0000008f008f7308 */ /* 0x000e620000000800 */
[----:B------:R-:W-:Y:S02]  /*4eb0*/  HADD2.F32 R72, -RZ, R72.H0_H0 ;  /* 0x20000048ff487230 */ /* 0x000fe40000004100 */
[----:B------:R-:W-:-:S05]  /*4ec0*/  FFMA.FTZ R77, R152, R77, R153 ;  /* 0x0000004d984d7223 */ /* 0x000fca0000010099 */
[----:B------:R-:W1:Y:S01]  /*4ed0*/  MUFU.EX2 R144, R144 ;  /* 0x0000009000907308 */ /* 0x000e620000000800 */
[C---:B------:R-:W-:Y:S01]  /*4ee0*/  FFMA.FTZ R77, R150.reuse, R77, R151 ;  /* 0x0000004d964d7223 */ /* 0x040fe20000010097 */
[----:B0-----:R-:W-:Y:S01]  /*4ef0*/  HADD2.F32 R64, -RZ, R71.H0_H0 ;  /* 0x20000047ff407230 */ /* 0x001fe20000004100 */
[----:B------:R-:W-:-:S05]  /*4f00*/  FMUL.FTZ R79, R150, R79 ;  /* 0x0000004f964f7220 */ /* 0x000fca0000410000 */
[----:B------:R-:W0:Y:S01]  /*4f10*/  MUFU.EX2 R73, R73 ;  /* 0x0000004900497308 */ /* 0x000e220000000800 */
[----:B------:R-:W-:Y:S01]  /*4f20*/  FMUL.FTZ R72, R19, R72 ;  /* 0x0000004813487220 */ /* 0x000fe20000410000 */
[----:B------:R-:W-:Y:S01]  /*4f30*/  ISETP.GE.U32.AND P1, PT, R118, R113, PT ;  /* 0x000000717600720c */ /* 0x000fe20003f26070 */
[----:B------:R-:W-:Y:S01]  /*4f40*/  FFMA.FTZ R77, R148, R77, R149 ;  /* 0x0000004d944d7223 */ /* 0x000fe20000010095 */
[----:B------:R-:W-:-:S04]  /*4f50*/  FSEL R146, R146, 1, !P2 ;  /* 0x3f80000092927808 */ /* 0x000fc80005000000 */
[----:B------:R-:W0:Y:S01]  /*4f60*/  MUFU.EX2 R141, R141 ;  /* 0x0000008d008d7308 */ /* 0x000e220000000800 */
[----:B------:R-:W-:Y:S01]  /*4f70*/  FMUL.FTZ R79, R148, R79 ;  /* 0x0000004f944f7220 */ /* 0x000fe20000410000 */
[----:B-1----:R-:W-:-:S06]  /*4f80*/  HADD2.F32 R71, -RZ, R70.H0_H0 ;  /* 0x20000046ff477230 */ /* 0x002fcc0000004100 */
[----:B------:R-:W1:Y:S01]  /*4f90*/  MUFU.EX2 R76, R76 ;  /* 0x0000004c004c7308 */ /* 0x000e620000000800 */
[----:B------:R-:W-:Y:S01]  /*4fa0*/  FMUL.FTZ R64, R29, R64 ;  /* 0x000000401d407220 */ /* 0x000fe20000410000 */
[----:B------:R-:W-:Y:S01]  /*4fb0*/  FSEL R143, R143, 1, !P1 ;  /* 0x3f8000008f8f7808 */ /* 0x000fe20004800000 */
[----:B------:R-:W-:Y:S01]  /*4fc0*/  FFMA.FTZ R77, R146, R77, R147 ;  /* 0x0000004d924d7223 */ /* 0x000fe20000010093 */
[----:B------:R-:W-:Y:S01]  /*4fd0*/  FSEL R138, R72, RZ, !P1 ;  /* 0x000000ff488a7208 */ /* 0x000fe20004800000 */
[----:B--2---:R-:W-:Y:S01]  /*4fe0*/  HADD2.F32 R7, -RZ, R7.H0_H0 ;  /* 0x20000007ff077230 */ /* 0x004fe20000004100 */
[----:B------:R-:W-:Y:S01]  /*4ff0*/  ISETP.GE.U32.AND P2, PT, R78, R113, PT ;  /* 0x000000714e00720c */ /* 0x000fe20003f46070 */
[----:B------:R-:W-:Y:S01]  /*5000*/  FMUL.FTZ R78, R146, R79 ;  /* 0x0000004f924e7220 */ /* 0x000fe20000410000 */
[----:B------:R-:W-:Y:S01]  /*5010*/  FSEL R144, R144, 1, !P0 ;  /* 0x3f80000090907808 */ /* 0x000fe20004000000 */
[----:B------:R-:W-:Y:S01]  /*5020*/  FMUL.FTZ R136, R18, R71 ;  /* 0x0000004712887220 */ /* 0x000fe20000410000 */
[----:B------:R-:W-:Y:S01]  /*5030*/  FSEL R137, R64, RZ, !P0 ;  /* 0x000000ff40897208 */ /* 0x000fe20004000000 */
[----:B------:R-:W-:Y:S01]  /*5040*/  FFMA.FTZ R77, R143, R77, R138 ;  /* 0x0000004d8f4d7223 */ /* 0x000fe2000001008a */
[----:B0-----:R-:W-:Y:S01]  /*5050*/  FSEL R139, R73, 1, !P4 ;  /* 0x3f800000498b7808 */ /* 0x001fe20006000000 */
[----:B------:R-:W-:Y:S01]  /*5060*/  FMUL.FTZ R73, R143, R78 ;  /* 0x0000004e8f497220 */ /* 0x000fe20000410000 */
[----:B------:R-:W-:Y:S01]  /*5070*/  HADD2.F32 R71, -RZ, R14.H0_H0 ;  /* 0x2000000eff477230 */ /* 0x000fe20000004100 */
[----:B------:R-:W-:Y:S01]  /*5080*/  FMUL.FTZ R7, R30, R7 ;  /* 0x000000071e077220 */ /* 0x000fe20000410000 */
[----:B------:R-:W0:Y:S01]  /*5090*/  MUFU.EX2 R132, R132 ;  /* 0x0000008400847308 */ /* 0x000e220000000800 */
[----:B------:R-:W-:Y:S01]  /*50a0*/  FSEL R141, R141, 1, !P6 ;  /* 0x3f8000008d8d7808 */ /* 0x000fe20007000000 */
[----:B------:R-:W-:Y:S01]  /*50b0*/  FFMA.FTZ R77, R144, R77, R137 ;  /* 0x0000004d904d7223 */ /* 0x000fe20000010089 */
[----:B------:R-:W-:Y:S01]  /*50c0*/  FSEL R136, R136, RZ, !P6 ;  /* 0x000000ff88887208 */ /* 0x000fe20007000000 */
[----:B------:R-:W-:Y:S01]  /*50d0*/  HADD2.F32 R6, -RZ, R6.H0_H0 ;  /* 0x20000006ff067230 */ /* 0x000fe20000004100 */
[----:B-1----:R-:W-:Y:S01]  /*50e0*/  FSEL R140, R76, 1, !P3 ;  /* 0x3f8000004c8c7808 */ /* 0x002fe20005800000 */
[----:B------:R-:W-:Y:S01]  /*50f0*/  FMUL.FTZ R76, R144, R73 ;  /* 0x00000049904c7220 */ /* 0x000fe20000410000 */
[----:B------:R-:W-:Y:S01]  /*5100*/  FSEL R142, R142, 1, !P5 ;  /* 0x3f8000008e8e7808 */ /* 0x000fe20006800000 */
[----:B------:R-:W-:Y:S01]  /*5110*/  FMUL.FTZ R71, R16, R71 ;  /* 0x0000004710477220 */ /* 0x000fe20000410000 */
[----:B------:R-:W-:Y:S01]  /*5120*/  FSEL R135, R7, RZ, !P5 ;  /* 0x000000ff07877208 */ /* 0x000fe20006800000 */
[C---:B------:R-:W-:Y:S01]  /*5130*/  FFMA.FTZ R77, R141.reuse, R77, R136 ;  /* 0x0000004d8d4d7223 */ /* 0x040fe20000010088 */
[----:B------:R-:W-:Y:S01]  /*5140*/  HADD2.F32 R15, -RZ, R15.H0_H0 ;  /* 0x2000000fff0f7230 */ /* 0x000fe20000004100 */
[----:B------:R-:W-:Y:S01]  /*5150*/  FMUL.FTZ R73, R141, R76 ;  /* 0x0000004c8d497220 */ /* 0x000fe20000410000 */
[----:B------:R-:W-:Y:S01]  /*5160*/  FSEL R134, R71, RZ, !P4 ;  /* 0x000000ff47867208 */ /* 0x000fe20006000000 */
[----:B------:R-:W-:-:S02]  /*5170*/  FMUL.FTZ R6, R31, R6 ;  /* 0x000000061f067220 */ /* 0x000fc40000410000 */
[C---:B------:R-:W-:Y:S02]  /*5180*/  FFMA.FTZ R77, R142.reuse, R77, R135 ;  /* 0x0000004d8e4d7223 */ /* 0x040fe40000010087 */
[----:B------:R-:W-:Y:S01]  /*5190*/  FMUL.FTZ R14, R142, R73 ;  /* 0x000000498e0e7220 */ /* 0x000fe20000410000 */
[----:B------:R-:W-:Y:S01]  /*51a0*/  FSEL R133, R6, RZ, !P3 ;  /* 0x000000ff06857208 */ /* 0x000fe20005800000 */
[----:B------:R-:W-:Y:S02]  /*51b0*/  FMUL.FTZ R15, R0, R15 ;  /* 0x0000000f000f7220 */ /* 0x000fe40000410000 */
[C---:B------:R-:W-:Y:S02]  /*51c0*/  FFMA.FTZ R77, R139.reuse, R77, R134 ;  /* 0x0000004d8b4d7223 */ /* 0x040fe40000010086 */
[----:B------:R-:W-:Y:S01]  /*51d0*/  FMUL.FTZ R7, R139, R14 ;  /* 0x0000000e8b077220 */ /* 0x000fe20000410000 */
[----:B0-----:R-:W-:Y:S01]  /*51e0*/  FSEL R132, R132, 1, !P2 ;  /* 0x3f80000084847808 */ /* 0x001fe20005000000 */
[C---:B------:R-:W-:Y:S01]  /*51f0*/  FFMA.FTZ R77, R140.reuse, R77, R133 ;  /* 0x0000004d8c4d7223 */ /* 0x040fe20000010085 */
[----:B------:R-:W-:Y:S01]  /*5200*/  FSEL R131, R15, RZ, !P2 ;  /* 0x000000ff0f837208 */ /* 0x000fe20005000000 */
[----:B------:R-:W-:-:S04]  /*5210*/  FMUL.FTZ R7, R140, R7 ;  /* 0x000000078c077220 */ /* 0x000fc80000410000 */
[C---:B------:R-:W-:Y:S02]  /*5220*/  FFMA.FTZ R15, R132.reuse, R77, R131 ;  /* 0x0000004d840f7223 */ /* 0x040fe40000010083 */
[----:B------:R-:W-:-:S03]  /*5230*/  FMUL.FTZ R14, R132, R7 ;  /* 0x00000007840e7220 */ /* 0x000fc60000410000 */
[----:B------:R-:W0:Y:S04]  /*5240*/  SHFL.UP PT, R6, R15, 0x1, RZ ;  /* 0x042000000f067989 */ /* 0x000e2800000e00ff */
[----:B------:R-:W1:Y:S01]  /*5250*/  SHFL.UP PT, R7, R14, 0x1, RZ ;  /* 0x042000000e077989 */ /* 0x000e6200000e00ff */
[----:B------:R-:W-:-:S13]  /*5260*/  ISETP.GE.AND P0, PT, R106, 0x1, PT ;  /* 0x000000016a00780c */ /* 0x000fda0003f06270 */
[C---:B0-----:R-:W-:Y:S02]  /*5270*/  @P0 FFMA.FTZ R15, R14.reuse, R6, R15 ;  /* 0x000000060e0f0223 */ /* 0x041fe4000001000f */
[----:B-1----:R-:W-:-:S03]  /*5280*/  @P0 FMUL.FTZ R14, R14, R7 ;  /* 0x000000070e0e0220 */ /* 0x002fc60000410000 */
[----:B------:R-:W0:Y:S04]  /*5290*/  SHFL.UP PT, R6, R15, 0x2, RZ ;  /* 0x044000000f067989 */ /* 0x000e2800000e00ff */
[----:B------:R-:W1:Y:S01]  /*52a0*/  SHFL.UP PT, R7, R14, 0x2, RZ ;  /* 0x044000000e077989 */ /* 0x000e6200000e00ff */
[----:B------:R-:W-:Y:S01]  /*52b0*/  ISETP.GE.AND P0, PT, R106, 0x2, PT ;  /* 0x000000026a00780c */ /* 0x000fe20003f06270 */
[----:B------:R-:W-:-:S12]  /*52c0*/  IMAD.IADD R76, R81, 0x1, R106 ;  /* 0x00000001514c7824 */ /* 0x000fd800078e026a */
[C---:B0-----:R-:W-:Y:S02]  /*52d0*/  @P0 FFMA.FTZ R15, R14.reuse, R6, R15 ;  /* 0x000000060e0f0223 */ /* 0x041fe4000001000f */
[----:B-1----:R-:W-:-:S03]  /*52e0*/  @P0 FMUL.FTZ R14, R14, R7 ;  /* 0x000000070e0e0220 */ /* 0x002fc60000410000 */
[----:B------:R-:W0:Y:S04]  /*52f0*/  SHFL.UP PT, R6, R15, 0x4, RZ ;  /* 0x048000000f067989 */ /* 0x000e2800000e00ff */
[----:B------:R-:W1:Y:S01]  /*5300*/  SHFL.UP PT, R7, R14, 0x4, RZ ;  /* 0x048000000e077989 */ /* 0x000e6200000e00ff */
[----:B------:R-:W-:Y:S02]  /*5310*/  ISETP.GE.AND P0, PT, R106, 0x4, PT ;  /* 0x000000046a00780c */ /* 0x000fe40003f06270 */
[C---:B------:R-:W-:Y:S02]  /*5320*/  IADD3 R71, R76.reuse, 0x20, RZ ;  /* 0x000000204c477810 */ /* 0x040fe40007ffe0ff */
[-C--:B------:R-:W-:Y:S02]  /*5330*/  LEA.HI.SX32 R80, R76, R76.reuse, 0x1b ;  /* 0x0000004c4c507211 */ /* 0x080fe400078fdaff */
[----:B------:R-:W-:-:S02]  /*5340*/  LEA.HI.SX32 R71, R71, R76, 0x1b ;  /* 0x0000004c47477211 */ /* 0x000fc400078fdaff */
[----:B------:R-:W-:-:S03]  /*5350*/  SHF.L.U32 R80, R80, 0x1, RZ ;  /* 0x0000000150507819 */ /* 0x000fc600000006ff */
[----:B------:R-:W-:Y:S02]  /*5360*/  IMAD.SHL.U32 R79, R71, 0x2, RZ ;  /* 0x00000002474f7824 */ /* 0x000fe400078e00ff */
[----:B-----5:R-:W-:Y:S01]  /*5370*/  STS.U16 [R80+0x1080], R75 ;  /* 0x0010804b50007388 */ /* 0x020fe20000000400 */
[----:B0-----:R-:W-:-:S03]  /*5380*/  @P0 FFMA.FTZ R15, R14, R6, R15 ;  /* 0x000000060e0f0223 */ /* 0x001fc6000001000f */
[----:B------:R-:W-:Y:S01]  /*5390*/  STS.U16 [R79+0x10c0], R74 ;  /* 0x0010c04a4f007388 */ /* 0x000fe20000000400 */
[----:B-1----:R-:W-:-:S03]  /*53a0*/  @P0 FMUL.FTZ R14, R14, R7 ;  /* 0x000000070e0e0220 */ /* 0x002fc60000410000 */
[----:B------:R-:W0:Y:S04]  /*53b0*/  SHFL.UP PT, R74, R15, 0x8, RZ ;  /* 0x050000000f4a7989 */ /* 0x000e2800000e00ff */
[----:B------:R-:W1:Y:S01]  /*53c0*/  SHFL.UP PT, R75, R14, 0x8, RZ ;  /* 0x050000000e4b7989 */ /* 0x000e6200000e00ff */
[----:B------:R-:W-:Y:S02]  /*53d0*/  ISETP.GE.AND P0, PT, R106, 0x8, PT ;  /* 0x000000086a00780c */ /* 0x000fe40003f06270 */
[----:B------:R-:W-:Y:S02]  /*53e0*/  SHF.R.U32.HI R64, RZ, 0x5, R114 ;  /* 0x00000005ff407819 */ /* 0x000fe40000011672 */
[C---:B------:R-:W-:Y:S02]  /*53f0*/  IADD3 R127, R76.reuse, 0xa0, RZ ;  /* 0x000000a04c7f7810 */ /* 0x040fe40007ffe0ff */
[----:B------:R-:W-:-:S02]  /*5400*/  IADD3 R121, R76, 0x180, RZ ;  /* 0x000001804c797810 */ /* 0x000fc40007ffe0ff */
[----:B------:R-:W-:Y:S02]  /*5410*/  IADD3 R117, R76, 0x80, RZ ;  /* 0x000000804c757810 */ /* 0x000fe40007ffe0ff */
[C---:B------:R-:W-:Y:S02]  /*5420*/  ISETP.NE.AND P1, PT, R64.reuse, RZ, PT ;  /* 0x000000ff4000720c */ /* 0x040fe40003f25270 */
[C---:B------:R-:W-:Y:S02]  /*5430*/  ISETP.NE.AND P3, PT, R64.reuse, 0x3, PT ;  /* 0x000000034000780c */ /* 0x040fe40003f65270 */
[----:B------:R-:W-:Y:S02]  /*5440*/  ISETP.NE.AND P2, PT, R64, 0x2, PT ;  /* 0x000000024000780c */ /* 0x000fe40003f45270 */
[-C--:B------:R-:W-:Y:S02]  /*5450*/  LEA.HI.SX32 R118, R127, R76.reuse, 0x1b ;  /* 0x0000004c7f767211 */ /* 0x080fe400078fdaff */
[----:B------:R-:W-:Y:S01]  /*5460*/  LEA.HI.SX32 R64, R121, R76, 0x1b ;  /* 0x0000004c79407211 */ /* 0x000fe200078fdaff */
[----:B0-----:R-:W-:Y:S01]  /*5470*/  @P0 FFMA.FTZ R15, R14, R74, R15 ;  /* 0x0000004a0e0f0223 */ /* 0x001fe2000001000f */
[----:B------:R-:W-:-:S02]  /*5480*/  IADD3 R165, R76, 0x40, RZ ;  /* 0x000000404ca57810 */ /* 0x000fc40007ffe0ff */
[----:B------:R-:W-:Y:S01]  /*5490*/  IADD3 R129, R76, 0x60, RZ ;  /* 0x000000604c817810 */ /* 0x000fe20007ffe0ff */
[----:B-1----:R-:W-:Y:S01]  /*54a0*/  @P0 FMUL.FTZ R14, R14, R75 ;  /* 0x0000004b0e0e0220 */ /* 0x002fe20000410000 */
        /* <DEDUP_REMOVED lines=8> */
[-C--:B------:R-:W-:Y:S02]  /*5530*/  LEA.HI.SX32 R117, R117, R76.reuse, 0x1b ;  /* 0x0000004c75757211 */ /* 0x080fe400078fdaff */
[----:B------:R-:W-:Y:S01]  /*5540*/  IADD3 R121, R76, 0x1e0, RZ ;  /* 0x000001e04c797810 */ /* 0x000fe20007ffe0ff */
[----:B------:R-:W-:Y:S01]  /*5550*/  IMAD.SHL.U32 R75, R118, 0x2, RZ ;  /* 0x00000002764b7824 */ /* 0x000fe200078e00ff */
[-C--:B------:R-:W-:Y:S01]  /*5560*/  LEA.HI.SX32 R165, R165, R76.reuse, 0x1b ;  /* 0x0000004ca5a57211 */ /* 0x080fe200078fdaff */
[----:B------:R-:W0:Y:S01]  /*5570*/  SHFL.UP PT, R118, R15, 0x10, RZ ;  /* 0x060000000f767989 */ /* 0x000e2200000e00ff */
        /* <DEDUP_REMOVED lines=10> */
[----:B------:R-:W-:Y:S02]  /*5620*/  IMAD.SHL.U32 R76, R117, 0x2, RZ ;  /* 0x00000002754c7824 */ /* 0x000fe400078e00ff */
[----:B------:R-:W1:Y:S01]  /*5630*/  SHFL.UP PT, R117, R14, 0x10, RZ ;  /* 0x060000000e757989 */ /* 0x000e6200000e00ff */
[----:B------:R-:W-:Y:S01]  /*5640*/  ISETP.GE.AND P0, PT, R106, 0x10, PT ;  /* 0x000000106a00780c */ /* 0x000fe20003f06270 */
[----:B------:R-:W-:Y:S01]  /*5650*/  IMAD.SHL.U32 R78, R165, 0x2, RZ ;  /* 0x00000002a54e7824 */ /* 0x000fe200078e00ff */
[----:B------:R-:W-:-:S02]  /*5660*/  SHF.L.U32 R77, R129, 0x1, RZ ;  /* 0x00000001814d7819 */ /* 0x000fc400000006ff */
[----:B------:R-:W-:Y:S02]  /*5670*/  ISETP.NE.AND P4, PT, R106, 0x1f, PT ;  /* 0x0000001f6a00780c */ /* 0x000fe40003f85270 */
[----:B---3--:R-:W-:Y:S01]  /*5680*/  STS.U16 [R78+0x1100], R69 ;  /* 0x001100454e007388 */ /* 0x008fe20000000400 */
[----:B------:R-:W-:Y:S01]  /*5690*/  SHF.L.U32 R74, R119, 0x1, RZ ;  /* 0x00000001774a7819 */ /* 0x000fe200000006ff */
[----:B------:R-:W-:Y:S02]  /*56a0*/  IMAD.SHL.U32 R73, R73, 0x2, RZ ;  /* 0x0000000249497824 */ /* 0x000fe400078e00ff */
[----:B------:R-:W-:Y:S03]  /*56b0*/  STS.U16 [R77+0x1140], R68 ;  /* 0x001140444d007388 */ /* 0x000fe60000000400 */
[----:B0-----:R-:W-:Y:S01]  /*56c0*/  @P0 FFMA.FTZ R15, R14, R118, R15 ;  /* 0x000000760e0f0223 */ /* 0x001fe2000001000f */
[----:B----4-:R-:W-:Y:S01]  /*56d0*/  STS.U16 [R76+0x1180], R67 ;  /* 0x001180434c007388 */ /* 0x010fe20000000400 */
[----:B------:R-:W-:-:S03]  /*56e0*/  IMAD.SHL.U32 R72, R72, 0x2, RZ ;  /* 0x0000000248487824 */ /* 0x000fc600078e00ff */
[----:B------:R0:W-:Y:S01]  /*56f0*/  STS.U16 [R75+0x11c0], R66 ;  /* 0x0011c0424b007388 */ /* 0x0001e20000000400 */
[----:B-1----:R-:W-:Y:S01]  /*5700*/  @P0 FMUL.FTZ R14, R14, R117 ;  /* 0x000000750e0e0220 */ /* 0x002fe20000410000 */
[----:B------:R-:W-:Y:S02]  /*5710*/  ISETP.NE.AND P0, PT, R101, RZ, PT ;  /* 0x000000ff6500720c */ /* 0x000fe40003f05270 */
[----:B------:R-:W-:Y:S01]  /*5720*/  STS.U16 [R74+0x1200], R65 ;  /* 0x001200414a007388 */ /* 0x000fe20000000400 */
[----:B------:R-:W-:Y:S01]  /*5730*/  SHF.L.U32 R71, R71, 0x1, RZ ;  /* 0x0000000147477819 */ /* 0x000fe200000006ff */
[----:B0-----:R-:W-:Y:S01]  /*5740*/  IMAD.SHL.U32 R66, R7, 0x2, RZ ;  /* 0x0000000207427824 */ /* 0x001fe200078e00ff */
[----:B------:R-:W-:Y:S01]  /*5750*/  ISETP.EQ.OR P0, PT, R104, RZ, P0 ;  /* 0x000000ff6800720c */ /* 0x000fe20000702670 */
[----:B------:R-:W-:Y:S01]  /*5760*/  IMAD R7, R106, 0x10, R81 ;  /* 0x000000106a077824 */ /* 0x000fe200078e0251 */
[----:B------:R0:W-:Y:S01]  /*5770*/  STS.U16 [R73+0x1240], R12 ;  /* 0x0012400c49007388 */ /* 0x0001e20000000400 */
[----:B------:R-:W-:Y:S01]  /*5780*/  IMAD.SHL.U32 R70, R70, 0x2, RZ ;  /* 0x0000000246467824 */ /* 0x000fe200078e00ff */
[----:B------:R-:W-:Y:S01]  /*5790*/  SHF.L.U32 R68, R64, 0x1, RZ ;  /* 0x0000000140447819 */ /* 0x000fe200000006ff */
[----:B------:R-:W-:Y:S01]  /*57a0*/  IMAD.SHL.U32 R69, R115, 0x2, RZ ;  /* 0x0000000273457824 */ /* 0x000fe200078e00ff */
[----:B------:R1:W-:Y:S01]  /*57b0*/  STS.U16 [R72+0x1280], R13 ;  /* 0x0012800d48007388 */ /* 0x0003e20000000400 */
[----:B------:R-:W-:Y:S01]  /*57c0*/  IMAD.SHL.U32 R67, R6, 0x2, RZ ;  /* 0x0000000206437824 */ /* 0x000fe200078e00ff */
[----:B------:R-:W-:-:S02]  /*57d0*/  LEA.HI.SX32 R7, R7, R7, 0x1b ;  /* 0x0000000707077211 */ /* 0x000fc400078fdaff */
[----:B------:R-:W-:Y:S01]  /*57e0*/  STS.U16 [R71+0x12c0], R116 ;  /* 0x0012c07447007388 */ /* 0x000fe20000000400 */
[----:B------:R-:W-:Y:S01]  /*57f0*/  @!P4 SHF.R.U32.HI R6, RZ, 0x2, R114 ;  /* 0x00000002ff06c819 */ /* 0x000fe20000011672 */
[----:B0-----:R-:W-:Y:S01]  /*5800*/  IMAD.MOV.U32 R12, RZ, RZ, 0x3f800000 ;  /* 0x3f800000ff0c7424 */ /* 0x001fe200078e00ff */
[----:B------:R-:W-:Y:S01]  /*5810*/  SHF.L.U32 R65, R121, 0x1, RZ ;  /* 0x0000000179417819 */ /* 0x000fe200000006ff */
[----:B-1----:R-:W-:Y:S01]  /*5820*/  HFMA2.MMA R13, -RZ, RZ, 0, 0 ;  /* 0x00000000ff0d7435 */ /* 0x002fe200000001ff */
[----:B------:R-:W-:Y:S01]  /*5830*/  STS.U16 [R70+0x1300], R11 ;  /* 0x0013000b46007388 */ /* 0x000fe20000000400 */
[----:B------:R-:W-:-:S03]  /*5840*/  SHF.L.U32 R64, R7, 0x1, RZ ;  /* 0x0000000107407819 */ /* 0x000fc600000006ff */
[----:B------:R-:W-:Y:S04]  /*5850*/  STS.U16 [R69+0x1340], R10 ;  /* 0x0013400a45007388 */ /* 0x000fe80000000400 */
[----:B------:R0:W-:Y:S04]  /*5860*/  STS.U16 [R68+0x1380], R5 ;  /* 0x0013800544007388 */ /* 0x0001e80000000400 */
[----:B------:R-:W-:Y:S04]  /*5870*/  STS.U16 [R67+0x13c0], R4 ;  /* 0x0013c00443007388 */ /* 0x000fe80000000400 */
[----:B------:R-:W-:Y:S01]  /*5880*/  STS.U16 [R66+0x1400], R9 ;  /* 0x0014000942007388 */ /* 0x000fe20000000400 */
[----:B0-----:R-:W-:-:S03]  /*5890*/  @!P4 LOP3.LUT R5, R6, 0x3ffffff8, RZ, 0xc0, !PT ;  /* 0x3ffffff80605c812 */ /* 0x001fc600078ec0ff */
[----:B------:R-:W-:Y:S01]  /*58a0*/  STS.U16 [R65+0x1440], R8 ;  /* 0x0014400841007388 */ /* 0x000fe20000000400 */
[----:B------:R-:W-:-:S06]  /*58b0*/  NOP ;  /* 0x0000000000007918 */ /* 0x000fcc0000000000 */
        /* <DEDUP_REMOVED lines=12> */
[----:B------:R-:W-:Y:S04]  /*5980*/  @!P0 LDS.64 R12, [R17.X8+0x2140] ;  /* 0x00214000110c8984 */ /* 0x000fe80000008a00 */
[----:B------:R-:W-:Y:S04]  /*5990*/  LDS.U16 R118, [R64+0x109a] ;  /* 0x00109a0040767984 */ /* 0x000fe80000000400 */
[----:B------:R-:W-:Y:S04]  /*59a0*/  LDS.U16 R117, [R64+0x1098] ;  /* 0x0010980040757984 */ /* 0x000fe80000000400 */
[----:B------:R-:W-:Y:S04]  /*59b0*/  LDS.U16 R116, [R64+0x109e] ;  /* 0x00109e0040747984 */ /* 0x000fe80000000400 */
[----:B------:R-:W-:Y:S04]  /*59c0*/  LDS.U16 R115, [R64+0x109c] ;  /* 0x00109c0040737984 */ /* 0x000fe80000000400 */
[----:B------:R-:W-:Y:S04]  /*59d0*/  @!P4 STS.64 [R5+0x2100], R14 ;  /* 0x0021000e0500c388 */ /* 0x000fe80000000a00 */
[----:B------:R-:W-:Y:S06]  /*59e0*/  BAR.SYNC.DEFER_BLOCKING 0x0 ;  /* 0x0000000000007b1d */ /* 0x000fec0000010000 */
[----:B------:R-:W0:Y:S04]  /*59f0*/  LDS.128 R4, [0x2100] ;  /* 0x00210000ff047984 */ /* 0x000e280000000c00 */
[----:B------:R-:W1:Y:S04]  /*5a00*/  LDS.128 R8, [0x2110] ;  /* 0x00211000ff087984 */ /* 0x000e680000000c00 */
[----:B------:R-:W2:Y:S04]  /*5a10*/  SHFL.UP PT, R164, R14, 0x1, RZ ;  /* 0x042000000ea47989 */ /* 0x000ea800000e00ff */
[----:B------:R-:W3:Y:S01]  /*5a20*/  SHFL.UP PT, R165, R15, 0x1, RZ ;  /* 0x042000000fa57989 */ /* 0x000ee200000e00ff */
[----:B------:R-:W-:Y:S01]  /*5a30*/  ISETP.NE.AND P0, PT, R106, RZ, P1 ;  /* 0x000000ff6a00720c */ /* 0x000fe20000f05270 */
[----:B------:R-:W-:Y:S01]  /*5a40*/  BSSY B0, `(.L_x_2973) ;  /* 0x0000018000007945 */ /* 0x000fe20003800000 */
[----:B0-----:R-:W-:-:S02]  /*5a50*/  FFMA.FTZ R7, R5, R6, R7 ;  /* 0x0000000605077223 */ /* 0x001fc40000010007 */
[----:B------:R-:W-:-:S05]  /*5a60*/  FMUL.FTZ R6, R4, R6 ;  /* 0x0000000604067220 */ /* 0x000fca0000410000 */
[C---:B------:R-:W-:Y:S01]  /*5a70*/  FSEL R4, R6.reuse, R4, !P2 ;  /* 0x0000000406047208 */ /* 0x040fe20005000000 */
[-C--:B-1----:R-:W-:Y:S01]  /*5a80*/  FMUL.FTZ R6, R6, R8.reuse ;  /* 0x0000000806067220 */ /* 0x082fe20000410000 */
[C---:B------:R-:W-:Y:S01]  /*5a90*/  FSEL R5, R7.reuse, R5, !P2 ;  /* 0x0000000507057208 */ /* 0x040fe20005000000 */
[----:B------:R-:W-:-:S03]  /*5aa0*/  FFMA.FTZ R8, R7, R8, R9 ;  /* 0x0000000807087223 */ /* 0x000fc60000010009 */
[----:B------:R-:W-:Y:S02]  /*5ab0*/  FSEL R7, R6, R4, !P3 ;  /* 0x0000000406077208 */ /* 0x000fe40005800000 */
[----:B------:R-:W-:-:S03]  /*5ac0*/  FSEL R5, R8, R5, !P3 ;  /* 0x0000000508057208 */ /* 0x000fc60005800000 */
[C---:B--2---:R-:W-:Y:S02]  /*5ad0*/  @P0 FMUL.FTZ R7, R164.reuse, R7 ;  /* 0x00000007a4070220 */ /* 0x044fe40000410000 */
[----:B---3--:R-:W-:Y:S01]  /*5ae0*/  @P0 FFMA.FTZ R5, R164, R5, R165 ;  /* 0x00000005a4050223 */ /* 0x008fe200000100a5 */
[----:B------:R-:W-:Y:S01]  /*5af0*/  @P1 MOV R4, R12 ;  /* 0x0000000c00041202 */ /* 0x000fe20000000f00 */
[C---:B------:R-:W-:Y:S02]  /*5b00*/  FFMA.FTZ R11, R10.reuse, R8, R11 ;  /* 0x000000080a0b7223 */ /* 0x040fe4000001000b */
[----:B------:R-:W-:Y:S01]  /*5b10*/  FMUL.FTZ R6, R10, R6 ;  /* 0x000000060a067220 */ /* 0x000fe20000410000 */
[----:B------:R-:W-:Y:S01]  /*5b20*/  @P1 MOV R165, R5 ;  /* 0x0000000500a51202 */ /* 0x000fe20000000f00 */
[----:B------:R-:W-:Y:S02]  /*5b30*/  @P1 IMAD.MOV.U32 R164, RZ, RZ, R7 ;  /* 0x000000ffffa41224 */ /* 0x000fe400078e0007 */
[----:B------:R-:W-:Y:S01]  /*5b40*/  @P1 IMAD.MOV.U32 R5, RZ, RZ, R13 ;  /* 0x000000ffff051224 */ /* 0x000fe200078e000d */
[----:B------:R-:W-:Y:S05]  /*5b50*/  @P1 BRA `(.L_x_2974) ;  /* 0x0000006000001947 */ /* 0x000fea0003800000 */
[----:B------:R-:W-:Y:S01]  /*5b60*/  ISETP.NE.AND P0, PT, R106, RZ, PT ;  /* 0x000000ff6a00720c */ /* 0x000fe20003f05270 */
[----:B------:R-:W-:-:S02]  /*5b70*/  FMUL.FTZ R4, R6, R12 ;  /* 0x0000000c06047220 */ /* 0x000fc40000410000 */
[----:B------:R-:W-:-:S10]  /*5b80*/  FFMA.FTZ R5, R6, R13, R11 ;  /* 0x0000000d06057223 */ /* 0x000fd4000001000b */
[----:B------:R0:W-:Y:S01]  /*5b90*/  @!P0 STS.64 [0x2128], R12 ;  /* 0x0021280cff008388 */ /* 0x0001e20000000a00 */
[----:B------:R-:W-:Y:S01]  /*5ba0*/  @!P0 IMAD.MOV.U32 R164, RZ, RZ, R12 ;  /* 0x000000ffffa48224 */ /* 0x000fe200078e000c */
[----:B------:R-:W-:Y:S02]  /*5bb0*/  @!P0 MOV R165, R13 ;  /* 0x0000000d00a58202 */ /* 0x000fe40000000f00 */
.L_x_2974:
[----:B------:R-:W-:Y:S05]  /*5bc0*/  BSYNC B0 ;  /* 0x0000000000007941 */ /* 0x000fea0003800000 */
.L_x_2973:
        /* <DEDUP_REMOVED lines=13> */
[----:B------:R-:W-:Y:S01]  /*5ca0*/  HADD2.F32 R120, -RZ, R120.H0_H0 ;  /* 0x20000078ff787230 */ /* 0x000fe20000004100 */
[----:B------:R-:W1:Y:S01]  /*5cb0*/  LDS R7, [0x212c] ;  /* 0x00212c00ff077984 */ /* 0x000e620000000800 */
[----:B------:R-:W-:Y:S02]  /*5cc0*/  HADD2.F32 R119, -RZ, R119.H0_H0 ;  /* 0x20000077ff777230 */ /* 0x000fe40000004100 */
[----:B------:R-:W-:Y:S02]  /*5cd0*/  HADD2.F32 R118, -RZ, R118.H0_H0 ;  /* 0x20000076ff767230 */ /* 0x000fe40000004100 */
[----:B------:R-:W-:Y:S02]  /*5ce0*/  HADD2.F32 R117, -RZ, R117.H0_H0 ;  /* 0x20000075ff757230 */ /* 0x000fe40000004100 */
[----:B------:R-:W-:Y:S02]  /*5cf0*/  HADD2.F32 R9, -RZ, R116.H0_H0 ;  /* 0x20000074ff097230 */ /* 0x000fe40000004100 */
[----:B------:R-:W-:Y:S01]  /*5d00*/  HADD2.F32 R8, -RZ, R115.H0_H0 ;  /* 0x20000073ff087230 */ /* 0x000fe20000004100 */
        /* <DEDUP_REMOVED lines=19> */
[----:B------:R-:W1:Y:S01]  /*5e40*/  S2UR UR7, SR_CTAID.X ;  /* 0x00000000000779c3 */ /* 0x000e620000002500 */
[----:B------:R2:W-:Y:S07]  /*5e50*/  STS.64 [R17.X8+0x2140], R4 ;  /* 0x0021400411007388 */ /* 0x0005ee0000008a00 */
[----:B------:R-:W3:Y:S01]  /*5e60*/  S2UR UR6, SR_CTAID.Y ;  /* 0x00000000000679c3 */ /* 0x000ee20000002600 */
[----:B-1----:R-:W-:Y:S01]  /*5e70*/  MOV R103, UR7 ;  /* 0x0000000700677c02 */ /* 0x002fe20008000f00 */
[----:B---3--:R-:W-:-:S04]  /*5e80*/  IMAD.U32 R109, RZ, RZ, UR6 ;  /* 0x00000006ff6d7e24 */ /* 0x008fc8000f8e00ff */
        /* <DEDUP_REMOVED lines=9> */
[----:B------:R2:W-:Y:S04]  /*5f20*/  STG.E.64 [R6.64], R4 ;  /* 0x0000000406007986 */ /* 0x0005e8000c101b04 */
.L_x_2976:
[----:B------:R-:W-:Y:S05]  /*5f30*/  BSYNC B0 ;  /* 0x0000000000007941 */ /* 0x000fea0003800000 */
.L_x_2975:
[----:B--2---:R-:W-:Y:S01]  /*5f40*/  IADD3 R17, R17, 0x1, RZ ;  /* 0x0000000111117810 */ /* 0x004fe20007ffe0ff */
[----:B------:R-:W-:Y:S02]  /*5f50*/  FFMA.FTZ R47, R129, R162, R47 ;  /* 0x000000a2812f7223 */ /* 0x000fe4000001002f */
[----:B------:R-:W-:Y:S01]  /*5f60*/  FFMA.FTZ R46, R130, R161, R46 ;  /* 0x000000a1822e7223 */ /* 0x000fe2000001002e */
[----:B------:R-:W-:Y:S01]  /*5f70*/  ISETP.GE.AND P0, PT, R17, c[0x0][0x16c], PT ;  /* 0x00005b0011007a0c */ /* 0x000fe20003f06270 */
        /* <DEDUP_REMOVED lines=13> */
[----:B------:R-:W-:Y:S01]  /*6050*/  FFMA.FTZ R32, R9, R131, R32 ;  /* 0x0000008309207223 */ /* 0x000fe20000010020 */
[----:B------:R-:W-:Y:S01]  /*6060*/  @P0 CALL.REL.NOINC `(.L_x_2972) ;  /* 0x0000001000000944 */ /* 0x000fe20003c00000 */
[----:B------:R-:W-:Y:S05]  /*6070*/  BRA `(.L_x_2977) ;  /* 0xffffddd000007947 */ /* 0x000fea000383ffff */
.L_x_2972:
        /* <DEDUP_REMOVED lines=17> */
[----:B------:R2:W-:Y:S01]  /*6190*/  STS.U16 [R64+0x6], R4 ;  /* 0x0000060440007388 */ /* 0x0005e20000000400 */
[----:B------:R-:W-:-:S03]  /*61a0*/  SHF.R.S32.HI R10, RZ, 0x1f, R2 ;  /* 0x0000001fff0a7819 */ /* 0x000fc60000011402 */
[----:B------:R3:W-:Y:S01]  /*61b0*/  STS.U16 [R64+0xa], R5 ;  /* 0x00000a0540007388 */ /* 0x0007e20000000400 */
[----:B-1----:R-:W-:-:S03]  /*61c0*/  PRMT R0, R40, 0x7632, R0 ;  /* 0x0000763228007816 */ /* 0x002fc60000000000 */
[----:B------:R-:W-:Y:S01]  /*61d0*/  STS.U16 [R64], R46 ;  /* 0x0000002e40007388 */ /* 0x000fe20000000400 */
[----:B--2---:R-:W-:-:S03]  /*61e0*/  PRMT R4, R36, 0x7632, R4 ;  /* 0x0000763224047816 */ /* 0x004fc60000000004 */
[----:B------:R-:W-:Y:S01]  /*61f0*/  STS.U16 [R64+0x4], R44 ;  /* 0x0000042c40007388 */ /* 0x000fe20000000400 */
[----:B---3--:R-:W-:-:S03]  /*6200*/  PRMT R5, R34, 0x7632, R5 ;  /* 0x0000763222057816 */ /* 0x008fc60000000005 */
[----:B------:R-:W-:Y:S04]  /*6210*/  STS.U16 [R64+0x8], R42 ;  /* 0x0000082a40007388 */ /* 0x000fe80000000400 */
[----:B------:R-:W-:Y:S04]  /*6220*/  STS.U16 [R64+0xc], R40 ;  /* 0x00000c2840007388 */ /* 0x000fe80000000400 */
[----:B------:R1:W-:Y:S04]  /*6230*/  STS.U16 [R64+0xe], R0 ;  /* 0x00000e0040007388 */ /* 0x0003e80000000400 */
[----:B------:R-:W-:Y:S04]  /*6240*/  STS.U16 [R64+0x10], R38 ;  /* 0x0000102640007388 */ /* 0x000fe80000000400 */
[----:B------:R-:W-:Y:S01]  /*6250*/  STS.U16 [R64+0x12], R6 ;  /* 0x0000120640007388 */ /* 0x000fe20000000400 */
[----:B-1----:R-:W-:-:S03]  /*6260*/  IMAD R0, R145, c[0x0][0x200], RZ ;  /* 0x0000800091007a24 */ /* 0x002fc600078e02ff */
[----:B------:R-:W-:Y:S01]  /*6270*/  STS.U16 [R64+0x14], R36 ;  /* 0x0000142440007388 */ /* 0x000fe20000000400 */
[----:B------:R-:W-:-:S03]  /*6280*/  IMAD R9, R103, c[0x0][0x204], R0 ;  /* 0x0000810067097a24 */ /* 0x000fc600078e0200 */
[----:B------:R-:W-:Y:S04]  /*6290*/  STS.U16 [R64+0x16], R4 ;  /* 0x0000160440007388 */ /* 0x000fe80000000400 */
[----:B------:R-:W-:Y:S04]  /*62a0*/  STS.U16 [R64+0x18], R34 ;  /* 0x0000182240007388 */ /* 0x000fe80000000400 */
[----:B------:R1:W-:Y:S04]  /*62b0*/  STS.U16 [R64+0x1a], R5 ;  /* 0x00001a0540007388 */ /* 0x0003e80000000400 */
[----:B------:R-:W-:Y:S04]  /*62c0*/  STS.U16 [R64+0x1c], R32 ;  /* 0x00001c2040007388 */ /* 0x000fe80000000400 */
[----:B------:R-:W-:Y:S01]  /*62d0*/  STS.U16 [R64+0x1e], R7 ;  /* 0x00001e0740007388 */ /* 0x000fe20000000400 */
[----:B------:R-:W-:-:S06]  /*62e0*/  NOP ;  /* 0x0000000000007918 */ /* 0x000fcc0000000000 */
[----:B------:R-:W-:Y:S01]  /*62f0*/  LDS.U16 R11, [R80] ;  /* 0x00000000500b7984 */ /* 0x000fe20000000400 */
[----:B-1----:R-:W-:-:S03]  /*6300*/  IMAD.WIDE.U32 R4, R103, c[0x0][0x200], RZ ;  /* 0x0000800067047a25 */ /* 0x002fc600078e00ff */
[----:B------:R-:W-:Y:S01]  /*6310*/  LDS.U16 R79, [R79+0x40] ;  /* 0x000040004f4f7984 */ /* 0x000fe20000000400 */
[----:B------:R-:W-:-:S03]  /*6320*/  IMAD.IADD R29, R5, 0x1, R9 ;  /* 0x00000001051d7824 */ /* 0x000fc600078e0209 */
        /* <DEDUP_REMOVED lines=23> */
[----:B------:R-:W-:-:S04]  /*64a0*/  IMAD.WIDE.U32 R6, R103, c[0x0][0x200], R6 ;  /* 0x0000800067067a25 */ /* 0x000fc800078e0006 */
[----:B------:R-:W-:Y:S02]  /*64b0*/  IMAD.IADD R7, R9, 0x1, R7 ;  /* 0x0000000109077824 */ /* 0x000fe400078e0207 */
[C---:B------:R-:W-:Y:S02]  /*64c0*/  IMAD R9, R109.reuse, c[0x0][0x20c], R0 ;  /* 0x000083006d097a24 */ /* 0x040fe400078e0200 */
[----:B------:R-:W-:-:S05]  /*64d0*/  IMAD.WIDE.U32 R6, R109, c[0x0][0x208], R6 ;  /* 0x000082006d067a25 */ /* 0x000fca00078e0006 */
[----:B------:R-:W-:Y:S02]  /*64e0*/  IADD3 R7, R7, R9, RZ ;  /* 0x0000000907077210 */ /* 0x000fe40007ffe0ff */
[----:B------:R-:W-:-:S04]  /*64f0*/  LEA R8, P0, R6, c[0x0][0x258], 0x1 ;  /* 0x0000960006087a11 */ /* 0x000fc800078008ff */
[----:B------:R-:W-:-:S05]  /*6500*/  LEA.HI.X R9, R6, c[0x0][0x25c], R7, 0x1, P0 ;  /* 0x0000970006097a11 */ /* 0x000fca00000f0c07 */
[----:B------:R0:W-:Y:S04]  /*6510*/  STG.E.U16 [R8.64], R11 ;  /* 0x0000000b08007986 */ /* 0x0001e8000c101504 */
.L_x_2979:
[----:B------:R-:W-:Y:S05]  /*6520*/  BSYNC B0 ;  /* 0x0000000000007941 */ /* 0x000fea0003800000 */
.L_x_2978:
[----:B------:R-:W-:Y:S01]  /*6530*/  IMAD.MOV.U32 R5, RZ, RZ, R29 ;  /* 0x000000ffff057224 */ /* 0x000fe200078e001d */
[----:B------:R-:W-:Y:S01]  /*6540*/  SHF.L.U32 R7, R104, 0xb, RZ ;  /* 0x0000000b68077819 */ /* 0x000fe200000006ff */
[----:B------:R-:W-:Y:S01]  /*6550*/  IMAD R0, R108, c[0x0][0x208], RZ ;  /* 0x000082006c007a24 */ /* 0x000fe200078e02ff */
[-C--:B------:R-:W-:Y:S01]  /*6560*/  ISETP.GE.AND P5, PT, R99, R27.reuse, PT ;  /* 0x0000001b6300720c */ /* 0x080fe20003fa6270 */
[C---:B------:R-:W-:Y:S01]  /*6570*/  IMAD.WIDE.U32 R4, R109.reuse, c[0x0][0x208], R4 ;  /* 0x000082006d047a25 */ /* 0x040fe200078e0004 */
[----:B0-----:R-:W-:Y:S02]  /*6580*/  SHF.R.S32.HI R9, RZ, 0x1f, R7 ;  /* 0x0000001fff097819 */ /* 0x001fe40000011407 */
[----:B------:R-:W-:Y:S01]  /*6590*/  ISETP.GE.AND P6, PT, R98, R27, PT ;  /* 0x0000001b6200720c */ /* 0x000fe20003fc6270 */
[----:B------:R-:W-:Y:S01]  /*65a0*/  IMAD R6, R109, c[0x0][0x20c], R0 ;  /* 0x000083006d067a24 */ /* 0x000fe200078e0200 */
[----:B------:R-:W-:Y:S02]  /*65b0*/  IADD3 R0, P1, R7, R4, RZ ;  /* 0x0000000407007210 */ /* 0x000fe40007f3e0ff */
[----:B------:R-:W-:-:S02]  /*65c0*/  LEA R7, P0, R2, c[0x0][0x258], 0x1 ;  /* 0x0000960002077a11 */ /* 0x000fc400078008ff */
[----:B------:R-:W-:Y:S02]  /*65d0*/  IADD3.X R5, R9, R6, R5, P1, !PT ;  /* 0x0000000609057210 */ /* 0x000fe40000ffe405 */
[----:B------:R-:W-:Y:S02]  /*65e0*/  LEA.HI.X R6, R2, c[0x0][0x25c], R10, 0x1, P0 ;  /* 0x0000970002067a11 */ /* 0x000fe400000f0c0a */
[----:B------:R-:W-:Y:S02]  /*65f0*/  LEA R4, P3, R0, R7, 0x1 ;  /* 0x0000000700047211 */ /* 0x000fe400078608ff */
[-C--:B------:R-:W-:Y:S02]  /*6600*/  ISETP.GE.AND P0, PT, R112, R27.reuse, PT ;  /* 0x0000001b7000720c */ /* 0x080fe40003f06270 */
[----:B------:R-:W-:Y:S02]  /*6610*/  LEA.HI.X R5, R0, R6, R5, 0x1, P3 ;  /* 0x0000000600057211 */ /* 0x000fe400018f0c05 */
[----:B------:R-:W-:-:S02]  /*6620*/  ISETP.GE.AND P1, PT, R97, R27, PT ;  /* 0x0000001b6100720c */ /* 0x000fc40003f26270 */
[-C--:B------:R-:W-:Y:S01]  /*6630*/  ISETP.GE.AND P3, PT, R96, R27.reuse, PT ;  /* 0x0000001b6000720c */ /* 0x080fe20003f66270 */
[----:B------:R0:W-:Y:S01]  /*6640*/  @!P5 STG.E.U16 [R4.64+0x40], R79 ;  /* 0x0000404f0400d986 */ /* 0x0001e2000c101504 */
[-C--:B------:R-:W-:Y:S02]  /*6650*/  ISETP.GE.AND P5, PT, R94, R27.reuse, PT ;  /* 0x0000001b5e00720c */ /* 0x080fe40003fa6270 */
[-C--:B------:R-:W-:Y:S01]  /*6660*/  ISETP.GE.AND P2, PT, R111, R27.reuse, PT ;  /* 0x0000001b6f00720c */ /* 0x080fe20003f46270 */
[----:B------:R0:W-:Y:S01]  /*6670*/  @!P6 STG.E.U16 [R4.64+0x80], R13 ;  /* 0x0000800d0400e986 */ /* 0x0001e2000c101504 */
[-C--:B------:R-:W-:Y:S02]  /*6680*/  ISETP.GE.AND P6, PT, R110, R27.reuse, PT ;  /* 0x0000001b6e00720c */ /* 0x080fe40003fc6270 */
[-C--:B------:R-:W-:Y:S01]  /*6690*/  ISETP.GE.AND P4, PT, R95, R27.reuse, PT ;  /* 0x0000001b5f00720c */ /* 0x080fe20003f86270 */
[----:B------:R0:W-:Y:S01]  /*66a0*/  @!P0 STG.E.U16 [R4.64+0x100], R15 ;  /* 0x0001000f04008986 */ /* 0x0001e2000c101504 */
[----:B------:R-:W-:-:S02]  /*66b0*/  ISETP.GE.AND P0, PT, R86, R27, PT ;  /* 0x0000001b5600720c */ /* 0x000fc40003f06270 */
[----:B------:R-:W-:Y:S01]  /*66c0*/  IADD3 R104, R104, 0x1, RZ ;  /* 0x0000000168687810 */ /* 0x000fe20007ffe0ff */
[----:B------:R0:W-:Y:S01]  /*66d0*/  @!P1 STG.E.U16 [R4.64+0xc0], R77 ;  /* 0x0000c04d04009986 */ /* 0x0001e2000c101504 */
[----:B------:R-:W-:-:S03]  /*66e0*/  ISETP.GE.AND P1, PT, R88, R27, PT ;  /* 0x0000001b5800720c */ /* 0x000fc60003f26270 */
[----:B------:R0:W-:Y:S01]  /*66f0*/  @!P5 STG.E.U16 [R4.64+0x200], R19 ;  /* 0x000200130400d986 */ /* 0x0001e2000c101504 */
[----:B------:R-:W-:-:S03]  /*6700*/  ISETP.GE.AND P5, PT, R82, R27, PT ;  /* 0x0000001b5200720c */ /* 0x000fc60003fa6270 */
[----:B------:R0:W-:Y:S01]  /*6710*/  @!P3 STG.E.U16 [R4.64+0x180], R17 ;  /* 0x000180110400b986 */ /* 0x0001e2000c101504 */
[----:B------:R-:W-:-:S03]  /*6720*/  ISETP.GE.AND P3, PT, R92, R27, PT ;  /* 0x0000001b5c00720c */ /* 0x000fc60003f66270 */
[----:B------:R0:W-:Y:S04]  /*6730*/  @!P6 STG.E.U16 [R4.64+0x340], R67 ;  /* 0x000340430400e986 */ /* 0x0001e8000c101504 */
[----:B------:R0:W-:Y:S01]  /*6740*/  @!P2 STG.E.U16 [R4.64+0x140], R75 ;  /* 0x0001404b0400a986 */ /* 0x0001e2000c101504 */
[----:B------:R-:W-:-:S03]  /*6750*/  ISETP.GE.AND P2, PT, R90, R27, PT ;  /* 0x0000001b5a00720c */ /* 0x000fc60003f46270 */
[----:B------:R0:W-:Y:S04]  /*6760*/  @!P5 STG.E.U16 [R4.64+0x3c0], R65 ;  /* 0x0003c0410400d986 */ /* 0x0001e8000c101504 */
[----:B------:R0:W-:Y:S01]  /*6770*/  @!P4 STG.E.U16 [R4.64+0x1c0], R73 ;  /* 0x0001c0490400c986 */ /* 0x0001e2000c101504 */
[----:B------:R-:W-:-:S03]  /*6780*/  ISETP.GE.AND P4, PT, R84, R27, PT ;  /* 0x0000001b5400720c */ /* 0x000fc60003f86270 */
[----:B------:R0:W-:Y:S01]  /*6790*/  @!P0 STG.E.U16 [R4.64+0x300], R23 ;  /* 0x0003001704008986 */ /* 0x0001e2000c101504 */
[----:B------:R-:W-:-:S03]  /*67a0*/  ISETP.GE.AND P0, PT, R104, c[0x0][0x174], PT ;  /* 0x00005d0068007a0c */ /* 0x000fc60003f06270 */
[----:B------:R0:W-:Y:S01]  /*67b0*/  @!P3 STG.E.U16 [R4.64+0x240], R71 ;  /* 0x000240470400b986 */ /* 0x0001e2000c101504 */
[----:B------:R-:W-:-:S03]  /*67c0*/  IADD3 R100, P3, R100, 0x1000, RZ ;  /* 0x0000100064647810 */ /* 0x000fc60007f7e0ff */
[----:B------:R0:W-:Y:S01]  /*67d0*/  @!P1 STG.E.U16 [R4.64+0x2c0], R69 ;  /* 0x0002c04504009986 */ /* 0x0001e2000c101504 */
[----:B------:R-:W-:Y:S01]  /*67e0*/  IADD3 R89, P1, R89, 0x1000, RZ ;  /* 0x0000100059597810 */ /* 0x000fe20007f3e0ff */
[----:B------:R-:W-:Y:S02]  /*67f0*/  IMAD.X R91, RZ, RZ, R91, P3 ;  /* 0x000000ffff5b7224 */ /* 0x000fe400018e065b */
[----:B------:R0:W-:Y:S01]  /*6800*/  @!P2 STG.E.U16 [R4.64+0x280], R21 ;  /* 0x000280150400a986 */ /* 0x0001e2000c101504 */
[----:B------:R-:W-:Y:S01]  /*6810*/  IADD3 R87, P2, R87, 0x1000, RZ ;  /* 0x0000100057577810 */ /* 0x000fe20007f5e0ff */
[----:B------:R-:W-:Y:S02]  /*6820*/  IMAD.X R85, RZ, RZ, R85, P1 ;  /* 0x000000ffff557224 */ /* 0x000fe400008e0655 */
[----:B------:R0:W-:Y:S01]  /*6830*/  @!P4 STG.E.U16 [R4.64+0x380], R25 ;  /* 0x000380190400c986 */ /* 0x0001e2000c101504 */
[----:B------:R-:W-:Y:S02]  /*6840*/  IADD3 R102, P4, R102, 0x1000, RZ ;  /* 0x0000100066667810 */ /* 0x000fe40007f9e0ff */
[----:B------:R-:W-:-:S02]  /*6850*/  IADD3.X R83, RZ, R83, RZ, P2, !PT ;  /* 0x00000053ff537210 */ /* 0x000fc400017fe4ff */
[----:B------:R-:W-:Y:S01]  /*6860*/  IADD3.X R93, RZ, R93, RZ, P4, !PT ;  /* 0x0000005dff5d7210 */ /* 0x000fe200027fe4ff */
[----:B------:R-:W-:Y:S01]  /*6870*/  @P0 CALL.REL.NOINC `(.L_x_2980) ;  /* 0x0000001000000944 */ /* 0x000fe20003c00000 */
[----:B------:R-:W-:Y:S05]  /*6880*/  BRA `(.L_x_2981) ;  /* 0xffff9e1000007947 */ /* 0x000fea000383ffff */
.L_x_2980:
[----:B------:R-:W-:Y:S05]  /*6890*/  EXIT ;  /* 0x000000000000794d */ /* 0x000fea0003800000 */
.L_x_2982:
        /* <DEDUP_REMOVED lines=14> */
.L_x_5406:


//--------------------- .text._Z25selective_scan_fwd_kernelI32Selective_Scan_fwd_kernel_traitsILi128ELi16ELi1ELb0ELb1ELb1ELb1EN3c104HalfEfEEv13SSMParamsBase --------------------------
	.section	.text._Z25selective_scan_fwd_kernelI32Selective_Scan_fwd_kernel_traitsILi128ELi16ELi1ELb0ELb1ELb1ELb1EN3c104HalfEfEEv13SSMParamsBase,"ax",@progbits
	.sectioninfo	@"SHI_REGISTERS=168"
	.align	128
        .global         _Z25selective_scan_fwd_kernelI32Selective_Scan_fwd_kernel_traitsILi128ELi16ELi1ELb0ELb1ELb1ELb1EN3c104HalfEfEEv13SSMParamsBase
        .type           _Z25selective_scan_fwd_kernelI32Selective_Scan_fwd_kernel_traitsILi128ELi16ELi1ELb0ELb1ELb1ELb1EN3c104HalfEfEEv13SSMParamsBase,@function
        .size           _Z25selective_scan_fwd_kernelI32Selective_Scan_fwd_kernel_traitsILi128ELi16ELi1ELb0ELb1ELb1ELb1EN3c104HalfEfEEv13SSMParamsBase,(.L_x_5407 - _Z25selective_scan_fwd_kernelI32Selective_Scan_fwd_kernel_traitsILi128ELi16ELi1ELb0ELb1ELb1ELb1EN3c104HalfEfEEv13SSMParamsBase)
        .other          _Z25selective_scan_fwd_kernelI32Selective_Scan_fwd_kernel_traitsILi128ELi16ELi1ELb0ELb1ELb1ELb1EN3c104HalfEfEEv13SSMParamsBase,@"STO_CUDA_ENTRY STV_DEFAULT"
_Z25selective_scan_fwd_kernelI32Selective_Scan_fwd_kernel_traitsILi128ELi16ELi1ELb0ELb1ELb1ELb1EN3c104HalfEfEEv13SSMParamsBase:
.text._Z25selective_scan_fwd_kernelI32Selective_Scan_fwd_kernel_traitsILi128ELi16ELi1ELb0ELb1ELb1ELb1EN3c104HalfEfEEv13SSMParamsBase:
        /* <DEDUP_REMOVED lines=15> */
[----:B------:R-:W-:Y:S02]  /*00f0*/  @P1 LEA R4, P3, R162, c[0x0][0x250], 0x2 ;  /* 0x00009400a2041a11 */ /* 0x000fe400078610ff */
        /* <DEDUP_REMOVED lines=9> */
[----:B------:R-:W-:Y:S01]  /*0190*/  ISETP.NE.AND P1, PT, RZ, c[0x0][0x178], PT ;  /* 0x00005e00ff007a0c */ /* 0x000fe20003f25270 */
[----:B-1----:R-:W-:Y:S01]  /*01a0*/  IMAD.MOV R8, RZ, RZ, -R7 ;  /* 0x000000ffff087224 */ /* 0x002fe200078e0a07 */
[----:B---3--:R-:W-:-:S03]  /*01b0*/  IABS R4, R162 ;  /* 0x000000a200047213 */ /* 0x008fc60000000000 */
[----:B--2---:R-:W-:-:S04]  /*01c0*/  IMAD R3, R8, R9, RZ ;  /* 0x0000000908037224 */ /* 0x004fc800078e02ff */
[----:B------:R-:W-:Y:S01]  /*01d0*/  IMAD.HI.U32 R7, R7, R3, R6 ;  /* 0x0000000307077227 */ /* 0x000fe200078e0006 */
[----:B------:R-:W-:-:S04]  /*01e0*/  LOP3.LUT R6, R162, c[0x0][0x178], RZ, 0x3c, !PT ;  /* 0x00005e00a2067a12 */ /* 0x000fc800078e3cff */
[----:B------:R-:W-:Y:S01]  /*01f0*/  ISETP.GE.AND P3, PT, R6, RZ, PT ;  /* 0x000000ff0600720c */ /* 0x000fe20003f66270 */
[----:B------:R-:W-:Y:S01]  /*0200*/  IMAD.HI.U32 R0, R7, R4, RZ ;  /* 0x0000000407007227 */ /* 0x000fe200078e00ff */
[----:B------:R-:W-:-:S03]  /*0210*/  MOV R7, c[0x0][0x174] ;  /* 0x00005d0000077a02 */ /* 0x000fc60000000f00 */
[----:B------:R-:W-:Y:S01]  /*0220*/  IMAD.MOV R2, RZ, RZ, -R0 ;  /* 0x000000ffff027224 */ /* 0x000fe200078e0a00 */
[----:B------:R-:W-:Y:S01]  /*0230*/  ISETP.GE.AND P4, PT, R7, 0x1, PT ;  /* 0x000000010700780c */ /* 0x000fe20003f86270 */
[----:B----4-:R-:W-:Y:S02]  /*0240*/  IMAD.U32 R158, RZ, RZ, UR6 ;  /* 0x00000006ff9e7e24 */ /* 0x010fe4000f8e00ff */
[C---:B------:R-:W-:Y:S02]  /*0250*/  IMAD R4, R9.reuse, R2, R4 ;  /* 0x0000000209047224 */ /* 0x040fe400078e0204 */
[C---:B------:R-:W-:Y:S01]  /*0260*/  IMAD.WIDE.U32 R2, R158.reuse, c[0x0][0x1d0], RZ ;  /* 0x000074009e027a25 */ /* 0x040fe200078e00ff */
[----:B------:R-:W-:Y:S02]  /*0270*/  SHF.R.S32.HI R157, RZ, 0x1f, R158 ;  /* 0x0000001fff9d7819 */ /* 0x000fe4000001149e */
[----:B------:R-:W-:Y:S01]  /*0280*/  ISETP.GT.U32.AND P2, PT, R9, R4, PT ;  /* 0x000000040900720c */ /* 0x000fe20003f44070 */
[----:B------:R-:W-:-:S04]  /*0290*/  IMAD.WIDE.U32 R6, R158, c[0x0][0x190], RZ ;  /* 0x000064009e067a25 */ /* 0x000fc800078e00ff */
[C---:B------:R-:W-:Y:S02]  /*02a0*/  IMAD R5, R157.reuse, c[0x0][0x1d0], RZ ;  /* 0x000074009d057a24 */ /* 0x040fe400078e02ff */
[C---:B------:R-:W-:Y:S02]  /*02b0*/  IMAD R13, R157.reuse, c[0x0][0x190], RZ ;  /* 0x000064009d0d7a24 */ /* 0x040fe400078e02ff */
[----:B------:R-:W-:Y:S02]  /*02c0*/  IMAD R5, R158, c[0x0][0x1d4], R5 ;  /* 0x000075009e057a24 */ /* 0x000fe400078e0205 */
[----:B------:R-:W-:Y:S02]  /*02d0*/  IMAD R19, R157, c[0x0][0x1b0], RZ ;  /* 0x00006c009d137a24 */ /* 0x000fe400078e02ff */
[----:B------:R-:W-:Y:S01]  /*02e0*/  @!P2 IMAD.IADD R4, R4, 0x1, -R9 ;  /* 0x000000010404a824 */ /* 0x000fe200078e0a09 */
[----:B------:R-:W-:Y:S01]  /*02f0*/  @!P2 IADD3 R0, R0, 0x1, RZ ;  /* 0x000000010000a810 */ /* 0x000fe20007ffe0ff */
[----:B------:R-:W-:-:S02]  /*0300*/  IMAD.IADD R3, R3, 0x1, R5 ;  /* 0x0000000103037824 */ /* 0x000fc400078e0205 */
[----:B------:R-:W-:Y:S01]  /*0310*/  IMAD R17, R158, c[0x0][0x194], R13 ;  /* 0x000065009e117a24 */ /* 0x000fe200078e020d */
[----:B------:R-:W-:Y:S01]  /*0320*/  ISETP.GE.U32.AND P0, PT, R4, R9, PT ;  /* 0x000000090400720c */ /* 0x000fe20003f06070 */
[----:B------:R-:W-:-:S04]  /*0330*/  IMAD.WIDE.U32 R8, R158, c[0x0][0x1b0], RZ ;  /* 0x00006c009e087a25 */ /* 0x000fc800078e00ff */
[----:B------:R-:W-:-:S04]  /*0340*/  IMAD.WIDE.U32 R4, R158, c[0x0][0x1e0], RZ ;  /* 0x000078009e047a25 */ /* 0x000fc800078e00ff */
[----:B------:R-:W-:Y:S02]  /*0350*/  IMAD R15, R157, c[0x0][0x1e0], RZ ;  /* 0x000078009d0f7a24 */ /* 0x000fe400078e02ff */
[----:B------:R-:W-:Y:S02]  /*0360*/  IMAD R19, R158, c[0x0][0x1b4], R19 ;  /* 0x00006d009e137a24 */ /* 0x000fe400078e0213 */
[----:B------:R-:W-:Y:S01]  /*0370*/  IMAD R13, R162, c[0x0][0x1dc], R11 ;  /* 0x00007700a20d7a24 */ /* 0x000fe200078e020b */
[----:B------:R-:W-:Y:S01]  /*0380*/  @P0 IADD3 R0, R0, 0x1, RZ ;  /* 0x0000000100000810 */ /* 0x000fe20007ffe0ff */
[----:B------:R-:W-:Y:S06]  /*0390*/  @!P4 EXIT ;  /* 0x000000000000c94d */ /* 0x000fec0003800000 */
[----:B------:R-:W0:Y:S01]  /*03a0*/  S2R R11, SR_TID.X ;  /* 0x00000000000b7919 */ /* 0x000e220000002100 */
[----:B------:R-:W-:Y:S01]  /*03b0*/  @!P3 IMAD.MOV R0, RZ, RZ, -R0 ;  /* 0x000000ffff00b224 */ /* 0x000fe200078e0a00 */
[----:B------:R-:W-:Y:S01]  /*03c0*/  @!P1 LOP3.LUT R0, RZ, c[0x0][0x178], RZ, 0x33, !PT ;  /* 0x00005e00ff009a12 */ /* 0x000fe200078e33ff */
[----:B------:R-:W-:Y:S01]  /*03d0*/  IMAD R15, R158, c[0x0][0x1e4], R15 ;  /* 0x000079009e0f7a24 */ /* 0x000fe200078e020f */
[----:B------:R-:W-:Y:S01]  /*03e0*/  IADD3 R7, R7, R17, RZ ;  /* 0x0000001107077210 */ /* 0x000fe20007ffe0ff */
[----:B------:R-:W-:Y:S01]  /*03f0*/  IMAD.WIDE.U32 R2, R162, c[0x0][0x1d8], R2 ;  /* 0x00007600a2027a25 */ /* 0x000fe200078e0002 */
[----:B------:R-:W-:Y:S01]  /*0400*/  SHF.R.S32.HI R10, RZ, 0x1f, R0 ;  /* 0x0000001fff0a7819 */ /* 0x000fe20000011400 */
[----:B------:R-:W1:Y:S01]  /*0410*/  S2R R156, SR_LANEID ;  /* 0x00000000009c7919 */ /* 0x000e620000000000 */
[----:B------:R-:W-:Y:S01]  /*0420*/  IADD3 R5, R5, R15, RZ ;  /* 0x0000000f05057210 */ /* 0x000fe20007ffe0ff */
[----:B------:R-:W-:Y:S01]  /*0430*/  IMAD.IADD R3, R3, 0x1, R13 ;  /* 0x0000000103037824 */ /* 0x000fe200078e020d */
[----:B------:R-:W-:Y:S01]  /*0440*/  LEA R153, P0, R2, c[0x0][0x240], 0x1 ;  /* 0x0000900002997a11 */ /* 0x000fe200078008ff */
[----:B------:R-:W-:Y:S01]  /*0450*/  IMAD.IADD R9, R9, 0x1, R19 ;  /* 0x0000000109097824 */ /* 0x000fe200078e0213 */
[----:B------:R-:W-:Y:S01]  /*0460*/  MOV R155, RZ ;  /* 0x000000ff009b7202 */ /* 0x000fe20000000f00 */
[----:B------:R-:W-:Y:S01]  /*0470*/  IMAD R15, R10, c[0x0][0x1a8], RZ ;  /* 0x00006a000a0f7a24 */ /* 0x000fe200078e02ff */
[----:B------:R-:W-:Y:S01]  /*0480*/  LEA.HI.X R140, R2, c[0x0][0x244], R3, 0x1, P0 ;  /* 0x00009100028c7a11 */ /* 0x000fe200000f0c03 */
[----:B------:R-:W-:-:S02]  /*0490*/  IMAD R17, R10, c[0x0][0x1c8], RZ ;  /* 0x000072000a117a24 */ /* 0x000fc400078e02ff */
[----:B------:R-:W-:-:S04]  /*04a0*/  IMAD.WIDE.U32 R2, R162, c[0x0][0x1e8], R4 ;  /* 0x00007a00a2027a25 */ /* 0x000fc800078e0004 */
[----:B------:R-:W-:Y:S01]  /*04b0*/  IMAD R13, R161, c[0x0][0x1e8], RZ ;  /* 0x00007a00a10d7a24 */ /* 0x000fe200078e02ff */
[----:B------:R-:W-:Y:S01]  /*04c0*/  LEA R152, P0, R2, c[0x0][0x248], 0x1 ;  /* 0x0000920002987a11 */ /* 0x000fe200078008ff */
[----:B------:R-:W-:Y:S01]  /*04d0*/  IMAD.WIDE.U32 R4, R0, c[0x0][0x1a8], R6 ;  /* 0x00006a0000047a25 */ /* 0x000fe200078e0006 */
[----:B0-----:R-:W-:-:S03]  /*04e0*/  LOP3.LUT R154, R11, 0x1f, RZ, 0xc0, !PT ;  /* 0x0000001f0b9a7812 */ /* 0x001fc600078ec0ff */
[----:B------:R-:W-:Y:S01]  /*04f0*/  IMAD.WIDE.U32 R6, R0, c[0x0][0x1c8], R8 ;  /* 0x0000720000067a25 */ /* 0x000fe200078e0008 */
[----:B------:R-:W-:-:S03]  /*0500*/  LEA R138, P1, R4, c[0x0][0x228], 0x1 ;  /* 0x00008a00048a7a11 */ /* 0x000fc600078208ff */
[----:B------:R-:W-:Y:S01]  /*0510*/  IMAD R15, R0, c[0x0][0x1ac], R15 ;  /* 0x00006b00000f7a24 */ /* 0x000fe200078e020f */
[----:B------:R-:W-:Y:S01]  /*0520*/  LEA R137, P2, R6, c[0x0][0x230], 0x1 ;  /* 0x00008c0006897a11 */ /* 0x000fe200078408ff */
[----:B------:R-:W-:Y:S02]  /*0530*/  IMAD R17, R0, c[0x0][0x1cc], R17 ;  /* 0x0000730000117a24 */ /* 0x000fe400078e0211 */
[----:B------:R-:W-:Y:S02]  /*0540*/  IMAD.SHL.U32 R0, R11, 0x10, RZ ;  /* 0x000000100b007824 */ /* 0x000fe400078e00ff */
[----:B------:R-:W-:Y:S02]  /*0550*/  IMAD R13, R162, c[0x0][0x1ec], R13 ;  /* 0x00007b00a20d7a24 */ /* 0x000fe400078e020d */
[----:B------:R-:W-:Y:S01]  /*0560*/  IMAD.IADD R135, R7, 0x1, R17 ;  /* 0x0000000107877824 */ /* 0x000fe200078e0211 */
[----:B------:R-:W-:Y:S02]  /*0570*/  LOP3.LUT R0, R0, 0xfffffe00, RZ, 0xc0, !PT ;  /* 0xfffffe0000007812 */ /* 0x000fe400078ec0ff */
[----:B------:R-:W-:Y:S01]  /*0580*/  IADD3 R139, R3, R13, RZ ;  /* 0x0000000d038b7210 */ /* 0x000fe20007ffe0ff */
[----:B------:R-:W-:Y:S01]  /*0590*/  IMAD.IADD R3, R5, 0x1, R15 ;  /* 0x0000000105037824 */ /* 0x000fe200078e020f */
[----:B------:R-:W-:-:S02]  /*05a0*/  LOP3.LUT R164, R0, 0x1f, R11, 0xf8, !PT ;  /* 0x0000001f00a47812 */ /* 0x000fc400078ef80b */
[----:B------:R-:W-:Y:S02]  /*05b0*/  LEA.HI.X R139, R2, c[0x0][0x24c], R139, 0x1, P0 ;  /* 0x00009300028b7a11 */ /* 0x000fe400000f0c8b */
[----:B------:R-:W-:Y:S02]  /*05c0*/  LEA.HI.X R136, R4, c[0x0][0x22c], R3, 0x1, P1 ;  /* 0x00008b0004887a11 */ /* 0x000fe400008f0c03 */
[----:B------:R-:W-:Y:S02]  /*05d0*/  LEA.HI.X R135, R6, c[0x0][0x234], R135, 0x1, P2 ;  /* 0x00008d0006877a11 */ /* 0x000fe400010f0c87 */
        /* <DEDUP_REMOVED lines=10> */
[----:B-1----:R-:W-:Y:S02]  /*0680*/  LOP3.LUT R141, R164, 0x1e0, RZ, 0xfc, !PT ;  /* 0x000001e0a48d7812 */ /* 0x002fe400078efcff */
.L_x_3026:
[----:B------:R-:W-:Y:S01]  /*0690*/  BAR.SYNC.DEFER_BLOCKING 0x0 ;  /* 0x0000000000007b1d */ /* 0x000fe20000010000 */
[----:B0-----:R-:W-:Y:S01]  /*06a0*/  IMAD.MOV.U32 R2, RZ, RZ, -0x800 ;  /* 0xfffff800ff027424 */ /* 0x001fe200078e00ff */
[----:B------:R-:W-:Y:S02]  /*06b0*/  MOV R3, R140 ;  /* 0x0000008c00037202 */ /* 0x000fe40000000f00 */
[----:B------:R-:W-:Y:S01]  /*06c0*/  PRMT R5, RZ, 0x7610, R5 ;  /* 0x00007610ff057816 */ /* 0x000fe20000000005 */
[----:B------:R-:W-:Y:S01]  /*06d0*/  IMAD R133, R155, R2, c[0x0][0x168] ;  /* 0x00005a009b857624 */ /* 0x000fe200078e0202 */
[----:B------:R-:W-:Y:S01]  /*06e0*/  LOP3.LUT R134, R164, 0x80, RZ, 0xfc, !PT ;  /* 0x00000080a4867812 */ /* 0x000fe200078efcff */
[----:B------:R-:W-:Y:S01]  /*06f0*/  IMAD.MOV.U32 R2, RZ, RZ, R153 ;  /* 0x000000ffff027224 */ /* 0x000fe200078e0099 */
[----:B------:R-:W-:-:S02]  /*0700*/  PRMT R0, RZ, 0x7610, R0 ;  /* 0x00007610ff007816 */ /* 0x000fc40000000000 */
[CC--:B------:R-:W-:Y:S01]  /*0710*/  ISETP.GE.AND P2, PT, R164.reuse, R133.reuse, PT ;  /* 0x00000085a400720c */ /* 0x0c0fe20003f46270 */
[C---:B------:R-:W-:Y:S01]  /*0720*/  IMAD.WIDE R2, R164.reuse, 0x2, R2 ;  /* 0x00000002a4027825 */ /* 0x040fe200078e0202 */
[-C--:B------:R-:W-:Y:S02]  /*0730*/  ISETP.GE.AND P1, PT, R151, R133.reuse, PT ;  /* 0x000000859700720c */ /* 0x080fe40003f26270 */
[C---:B------:R-:W-:Y:S02]  /*0740*/  LOP3.LUT R132, R164.reuse, 0xa0, RZ, 0xfc, !PT ;  /* 0x000000a0a4847812 */ /* 0x040fe400078efcff */
[----:B------:R-:W-:Y:S02]  /*0750*/  LOP3.LUT R131, R164, 0xc0, RZ, 0xfc, !PT ;  /* 0x000000c0a4837812 */ /* 0x000fe400078efcff */
[-C--:B------:R-:W-:Y:S02]  /*0760*/  ISETP.GE.AND P0, PT, R150, R133.reuse, PT ;  /* 0x000000859600720c */ /* 0x080fe40003f06270 */
[----:B------:R-:W-:-:S02]  /*0770*/  ISETP.GE.AND P4, PT, R149, R133, PT ;  /* 0x000000859500720c */ /* 0x000fc40003f86270 */
[-C--:B------:R-:W-:Y:S02]  /*0780*/  ISETP.GE.AND P6, PT, R134, R133.reuse, PT ;  /* 0x000000858600720c */ /* 0x080fe40003fc6270 */
[-C--:B------:R-:W-:Y:S01]  /*0790*/  ISETP.GE.AND P5, PT, R132, R133.reuse, PT ;  /* 0x000000858400720c */ /* 0x080fe20003fa6270 */
[----:B------:R0:W2:Y:S01]  /*07a0*/  @!P2 LDG.E.U16 R5, [R2.64] ;  /* 0x000000040205a981 */ /* 0x0000a2000c1e1500 */
[-C--:B------:R-:W-:Y:S02]  /*07b0*/  ISETP.GE.AND P3, PT, R131, R133.reuse, PT ;  /* 0x000000858300720c */ /* 0x080fe40003f66270 */
[-C--:B------:R-:W-:Y:S01]  /*07c0*/  ISETP.GE.AND P2, PT, R148, R133.reuse, PT ;  /* 0x000000859400720c */ /* 0x080fe20003f46270 */
[----:B------:R0:W3:Y:S01]  /*07d0*/  @!P1 LDG.E.U16 R0, [R2.64+0x40] ;  /* 0x0000400402009981 */ /* 0x0000e2000c1e1500 */
[----:B------:R-:W-:Y:S02]  /*07e0*/  ISETP.GE.AND P1, PT, R147, R133, PT ;  /* 0x000000859300720c */ /* 0x000fe40003f26270 */
[----:B------:R-:W-:-:S02]  /*07f0*/  PRMT R7, RZ, 0x7610, R7 ;  /* 0x00007610ff077816 */ /* 0x000fc40000000007 */
[----:B------:R-:W-:Y:S02]  /*0800*/  PRMT R4, RZ, 0x7610, R4 ;  /* 0x00007610ff047816 */ /* 0x000fe40000000004 */
[----:B------:R-:W-:Y:S02]  /*0810*/  PRMT R9, RZ, 0x7610, R9 ;  /* 0x00007610ff097816 */ /* 0x000fe40000000009 */
[----:B------:R-:W-:Y:S01]  /*0820*/  PRMT R6, RZ, 0x7610, R6 ;  /* 0x00007610ff067816 */ /* 0x000fe20000000006 */
[----:B------:R0:W4:Y:S01]  /*0830*/  @!P0 LDG.E.U16 R7, [R2.64+0x80] ;  /* 0x0000800402078981 */ /* 0x000122000c1e1500 */
[----:B------:R-:W-:Y:S02]  /*0840*/  PRMT R11, RZ, 0x7610, R11 ;  /* 0x00007610ff0b7816 */ /* 0x000fe4000000000b */
[----:B------:R-:W-:Y:S01]  /*0850*/  PRMT R8, RZ, 0x7610, R8 ;  /* 0x00007610ff087816 */ /* 0x000fe20000000008 */
[----:B------:R0:W4:Y:S01]  /*0860*/  @!P4 LDG.E.U16 R4, [R2.64+0xc0] ;  /* 0x0000c0040204c981 */ /* 0x000122000c1e1500 */
[----:B------:R-:W-:-:S02]  /*0870*/  PRMT R13, RZ, 0x7610, R13 ;  /* 0x00007610ff0d7816 */ /* 0x000fc4000000000d */
[-C--:B------:R-:W-:Y:S01]  /*0880*/  ISETP.GE.AND P0, PT, R146, R133.reuse, PT ;  /* 0x000000859200720c */ /* 0x080fe20003f06270 */
[----:B------:R0:W4:Y:S01]  /*0890*/  @!P6 LDG.E.U16 R9, [R2.64+0x100] ;  /* 0x000100040209e981 */ /* 0x000122000c1e1500 */
[----:B------:R-:W-:Y:S02]  /*08a0*/  LOP3.LUT R130, R164, 0x1c0, RZ, 0xfc, !PT ;  /* 0x000001c0a4827812 */ /* 0x000fe400078efcff */
        /* <DEDUP_REMOVED lines=8> */
[-C--:B------:R-:W-:Y:S02]  /*0930*/  ISETP.GE.AND P2, PT, R130, R133.reuse, PT ;  /* 0x000000858200720c */ /* 0x080fe40003f46270 */
[----:B------:R-:W-:Y:S01]  /*0940*/  PRMT R15, RZ, 0x7610, R15 ;  /* 0x00007610ff0f7816 */ /* 0x000fe2000000000f */
[----:B------:R0:W4:Y:S01]  /*0950*/  @!P1 LDG.E.U16 R13, [R2.64+0x200] ;  /* 0x00020004020d9981 */ /* 0x000122000c1e1500 */
[----:B------:R-:W-:Y:S02]  /*0960*/  ISETP.GE.AND P1, PT, R141, R133, PT ;  /* 0x000000858d00720c */ /* 0x000fe40003f26270 */
[----:B------:R-:W-:Y:S01]  /*0970*/  PRMT R12, RZ, 0x7610, R12 ;  /* 0x00007610ff0c7816 */ /* 0x000fe2000000000c */
[----:B------:R0:W4:Y:S01]  /*0980*/  @!P0 LDG.E.U16 R10, [R2.64+0x240] ;  /* 0x00024004020a8981 */ /* 0x000122000c1e1500 */
[----:B------:R-:W-:-:S02]  /*0990*/  PRMT R17, RZ, 0x7610, R17 ;  /* 0x00007610ff117816 */ /* 0x000fc40000000011 */
[----:B------:R-:W-:Y:S01]  /*09a0*/  PRMT R14, RZ, 0x7610, R14 ;  /* 0x00007610ff0e7816 */ /* 0x000fe2000000000e */
[----:B------:R0:W4:Y:S01]  /*09b0*/  @!P4 LDG.E.U16 R15, [R2.64+0x280] ;  /* 0x00028004020fc981 */ /* 0x000122000c1e1500 */
[----:B------:R-:W-:Y:S02]  /*09c0*/  PRMT R19, RZ, 0x7610, R19 ;  /* 0x00007610ff137816 */ /* 0x000fe40000000013 */
        /* <DEDUP_REMOVED lines=85> */
[----:B0-----:R-:W-:-:S03]  /*0f20*/  LEA R0, R156, R127, 0x4 ;  /* 0x0000007f9c007211 */ /* 0x001fc600078e20ff */
[----:B------:R-:W-:Y:S01]  /*0f30*/  STS.U16 [R123+0xc0], R4 ;  /* 0x0000c0047b007388 */ /* 0x000fe20000000400 */
[----:B------:R-:W-:-:S03]  /*0f40*/  LEA.HI.SX32 R110, R0, R0, 0x1b ;  /* 0x00000000006e7211 */ /* 0x000fc600078fdaff */
[----:B------:R-:W-:Y:S04]  /*0f50*/  STS.U16 [R122+0x100], R9 ;  /* 0x000100097a007388 */ /* 0x000fe80000000400 */
        /* <DEDUP_REMOVED lines=147> */
.L_x_2984:
[----:B------:R-:W-:Y:S05]  /*1890*/  BSYNC B0 ;  /* 0x0000000000007941 */ /* 0x000fea0003800000 */
.L_x_2983:
        /* <DEDUP_REMOVED lines=36> */
.L_x_2986:
[----:B------:R-:W-:Y:S05]  /*1ae0*/  BSYNC B0 ;  /* 0x0000000000007941 */ /* 0x000fea0003800000 */
.L_x_2985:
        /* <DEDUP_REMOVED lines=38> */
.L_x_2988:
[----:B------:R-:W-:Y:S05]  /*1d50*/  BSYNC B0 ;  /* 0x0000000000007941 */ /* 0x000fea0003800000 */
.L_x_2987:
        /* <DEDUP_REMOVED lines=36> */
.L_x_2990:
[----:B------:R-:W-:Y:S05]  /*1fa0*/  BSYNC B0 ;  /* 0x0000000000007941 */ /* 0x000fea0003800000 */
.L_x_2989:
        /* <DEDUP_REMOVED lines=38> */
.L_x_2992:
[----:B------:R-:W-:Y:S05]  /*2210*/  BSYNC B0 ;  /* 0x0000000000007941 */ /* 0x000fea0003800000 */
.L_x_2991:
        /* <DEDUP_REMOVED lines=36> */
.L_x_2994:
[----:B------:R-:W-:Y:S05]  /*2460*/  BSYNC B0 ;  /* 0x0000000000007941 */ /* 0x000fea0003800000 */
.L_x_2993:
        /* <DEDUP_REMOVED lines=38> */
.L_x_2996:
[----:B------:R-:W-:Y:S05]  /*26d0*/  BSYNC B0 ;  /* 0x0000000000007941 */ /* 0x000fea0003800000 */
.L_x_2995:
        /* <DEDUP_REMOVED lines=37> */
.L_x_2998:
[----:B------:R-:W-:Y:S05]  /*2930*/  BSYNC B0 ;  /* 0x0000000000007941 */ /* 0x000fea0003800000 */
.L_x_2997:
        /* <DEDUP_REMOVED lines=42> */
.L_x_3000:
[----:B------:R-:W-:Y:S05]  /*2be0*/  BSYNC B0 ;  /* 0x0000000000007941 */ /* 0x000fea0003800000 */
.L_x_2999:
        /* <DEDUP_REMOVED lines=40> */
.L_x_3002:
[----:B------:R-:W-:Y:S05]  /*2e70*/  BSYNC B0 ;  /* 0x0000000000007941 */ /* 0x000fea0003800000 */
.L_x_3001:
        /* <DEDUP_REMOVED lines=46> */
.L_x_3004:
[----:B------:R-:W-:Y:S05]  /*3160*/  BSYNC B0 ;  /* 0x0000000000007941 */ /* 0x000fea0003800000 */
.L_x_3003:
        /* <DEDUP_REMOVED lines=33> */
.L_x_3006:
[----:B------:R-:W-:Y:S05]  /*3380*/  BSYNC B0 ;  /* 0x0000000000007941 */ /* 0x000fea0003800000 */
.L_x_3005:
        /* <DEDUP_REMOVED lines=33> */
.L_x_3008:
[----:B------:R-:W-:Y:S05]  /*35a0*/  BSYNC B0 ;  /* 0x0000000000007941 */ /* 0x000fea0003800000 */
.L_x_3007:
        /* <DEDUP_REMOVED lines=33> */
.L_x_3010:
[----:B------:R-:W-:Y:S05]  /*37c0*/  BSYNC B0 ;  /* 0x0000000000007941 */ /* 0x000fea0003800000 */
.L_x_3009:
        /* <DEDUP_REMOVED lines=33> */
.L_x_3012:
[----:B------:R-:W-:Y:S05]  /*39e0*/  BSYNC B0 ;  /* 0x0000000000007941 */ /* 0x000fea0003800000 */
.L_x_3011:
        /* <DEDUP_REMOVED lines=33> */
.L_x_3014:
[----:B------:R-:W-:Y:S05]  /*3c00*/  BSYNC B0 ;  /* 0x0000000000007941 */ /* 0x000fea0003800000 */
.L_x_3013:
        /* <DEDUP_REMOVED lines=36> */
.L_x_3020:
[----:B------:R-:W-:Y:S02]  /*3e50*/  SHF.R.S32.HI R22, RZ, 0x1f, R57 ;  /* 0x0000001fff167819 */ /* 0x000fe40000011439 */
[----:B------:R-:W-:Y:S02]  /*3e60*/  MOV R8, 0xfffff800 ;  /* 0xfffff80000087802 */ /* 0x000fe40000000f00 */
[----:B------:R-:W-:Y:S01]  /*3e70*/  SHF.R.S32.HI R165, RZ, 0x1f, R164 ;  /* 0x0000001fffa57819 */ /* 0x000fe200000114a4 */
[----:B------:R-:W-:Y:S01]  /*3e80*/  IMAD R0, R22, c[0x0][0x1a0], RZ ;  /* 0x0000680016007a24 */ /* 0x000fe200078e02ff */
[----:B------:R-:W-:Y:S01]  /*3e90*/  PRMT R7, RZ, 0x7610, R7 ;  /* 0x00007610ff077816 */ /* 0x000fe20000000007 */
[----:B------:R-:W-:Y:S01]  /*3ea0*/  IMAD R133, R155, R8, c[0x0][0x168] ;  /* 0x00005a009b857624 */ /* 0x000fe200078e0208 */
[C---:B------:R-:W-:Y:S01]  /*3eb0*/  LOP3.LUT R134, R164.reuse, 0x80, RZ, 0xfc, !PT ;  /* 0x00000080a4867812 */ /* 0x040fe200078efcff */
[C-C-:B------:R-:W-:Y:S01]  /*3ec0*/  IMAD R3, R57.reuse, c[0x0][0x1a4], R0.reuse ;  /* 0x0000690039037a24 */ /* 0x140fe200078e0200 */
[----:B------:R-:W-:Y:S01]  /*3ed0*/  PRMT R0, RZ, 0x7610, R0 ;  /* 0x00007610ff007816 */ /* 0x000fe20000000000 */
[----:B------:R-:W-:Y:S01]  /*3ee0*/  IMAD.WIDE.U32 R4, R57, c[0x0][0x1a0], R164 ;  /* 0x0000680039047a25 */ /* 0x000fe200078e00a4 */
[----:B------:R-:W-:-:S02]  /*3ef0*/  ISETP.GE.AND P2, PT, R164, R133, PT ;  /* 0x00000085a400720c */ /* 0x000fc40003f46270 */
[-C--:B------:R-:W-:Y:S01]  /*3f00*/  ISETP.GE.AND P1, PT, R151, R133.reuse, PT ;  /* 0x000000859700720c */ /* 0x080fe20003f26270 */
[----:B------:R-:W-:Y:S01]  /*3f10*/  IMAD.IADD R3, R5, 0x1, R3 ;  /* 0x0000000105037824 */ /* 0x000fe200078e0203 */
[----:B------:R-:W-:Y:S02]  /*3f20*/  LEA R2, P0, R4, R138, 0x1 ;  /* 0x0000008a04027211 */ /* 0x000fe400078008ff */
[----:B------:R-:W-:Y:S02]  /*3f30*/  LOP3.LUT R132, R164, 0xa0, RZ, 0xfc, !PT ;  /* 0x000000a0a4847812 */ /* 0x000fe400078efcff */
[----:B------:R-:W-:Y:S02]  /*3f40*/  LEA.HI.X R3, R4, R136, R3, 0x1, P0 ;  /* 0x0000008804037211 */ /* 0x000fe400000f0c03 */
[----:B------:R-:W-:Y:S02]  /*3f50*/  LOP3.LUT R131, R164, 0xc0, RZ, 0xfc, !PT ;  /* 0x000000c0a4837812 */ /* 0x000fe400078efcff */
[-C--:B------:R-:W-:Y:S01]  /*3f60*/  ISETP.GE.AND P0, PT, R150, R133.reuse, PT ;  /* 0x000000859600720c */ /* 0x080fe20003f06270 */
[----:B0-----:R0:W2:Y:S01]  /*3f70*/  @!P2 LDG.E.U16 R7, [R2.64] ;  /* 0x000000040207a981 */ /* 0x0010a2000c1e1500 */
[----:B------:R-:W-:-:S02]  /*3f80*/  ISETP.GE.AND P4, PT, R149, R133, PT ;  /* 0x000000859500720c */ /* 0x000fc40003f86270 */
[-C--:B------:R-:W-:Y:S01]  /*3f90*/  ISETP.GE.AND P6, PT, R134, R133.reuse, PT ;  /* 0x000000858600720c */ /* 0x080fe20003fc6270 */
[----:B------:R0:W3:Y:S01]  /*3fa0*/  @!P1 LDG.E.U16 R0, [R2.64+0x40] ;  /* 0x0000400402009981 */ /* 0x0000e2000c1e1500 */
        /* <DEDUP_REMOVED lines=11> */
[----:B------:R0:W5:Y:S01]  /*4060*/  @!P4 LDG.E.U16 R6, [R2.64+0xc0] ;  /* 0x0000c0040206c981 */ /* 0x000162000c1e1500 */
[----:B------:R-:W-:-:S02]  /*4070*/  PRMT R15, RZ, 0x7610, R15 ;  /* 0x00007610ff0f7816 */ /* 0x000fc4000000000f */
[-C--:B------:R-:W-:Y:S01]  /*4080*/  ISETP.GE.AND P0, PT, R146, R133.reuse, PT ;  /* 0x000000859200720c */ /* 0x080fe20003f06270 */
[----:B------:R0:W5:Y:S01]  /*4090*/  @!P6 LDG.E.U16 R11, [R2.64+0x100] ;  /* 0x00010004020be981 */ /* 0x000162000c1e1500 */
[----:B------:R-:W-:Y:S02]  /*40a0*/  LOP3.LUT R130, R164, 0x1c0, RZ, 0xfc, !PT ;  /* 0x000001c0a4827812 */ /* 0x000fe400078efcff */
[-C--:B------:R-:W-:Y:S01]  /*40b0*/  ISETP.GE.AND P4, PT, R145, R133.reuse, PT ;  /* 0x000000859100720c */ /* 0x080fe20003f86270 */
[----:B------:R0:W5:Y:S01]  /*40c0*/  @!P5 LDG.E.U16 R8, [R2.64+0x140] ;  /* 0x000140040208d981 */ /* 0x000162000c1e1500 */
[-C--:B------:R-:W-:Y:S02]  /*40d0*/  ISETP.GE.AND P6, PT, R144, R133.reuse, PT ;  /* 0x000000859000720c */ /* 0x080fe40003fc6270 */
[-C--:B------:R-:W-:Y:S01]  /*40e0*/  ISETP.GE.AND P5, PT, R143, R133.reuse, PT ;  /* 0x000000858f00720c */ /* 0x080fe20003fa6270 */
[----:B------:R0:W5:Y:S01]  /*40f0*/  @!P3 LDG.E.U16 R13, [R2.64+0x180] ;  /* 0x00018004020db981 */ /* 0x000162000c1e1500 */
[----:B------:R-:W-:-:S02]  /*4100*/  ISETP.GE.AND P3, PT, R142, R133, PT ;  /* 0x000000858e00720c */ /* 0x000fc40003f66270 */
        /* <DEDUP_REMOVED lines=26> */
[----:B0-----:R-:W-:-:S04]  /*42b0*/  LEA R2, P0, R4, c[0x0][0x220], 0x2 ;  /* 0x0000880004027a11 */ /* 0x001fc800078010ff */
[----:B------:R-:W-:-:S05]  /*42c0*/  LEA.HI.X R3, R4, c[0x0][0x224], R5, 0x2, P0 ;  /* 0x0000890004037a11 */ /* 0x000fca00000f1405 */
[----:B------:R0:W5:Y:S01]  /*42d0*/  LDG.E R25, [R2.64] ;  /* 0x0000000402197981 */ /* 0x000162000c1e1900 */
[----:B------:R-:W-:Y:S02]  /*42e0*/  IMAD R20, R22, c[0x0][0x1c0], RZ ;  /* 0x0000700016147a24 */ /* 0x000fe400078e02ff */
[----:B------:R-:W-:-:S04]  /*42f0*/  IMAD.WIDE.U32 R4, R57, c[0x0][0x1c0], R164 ;  /* 0x0000700039047a25 */ /* 0x000fc800078e00a4 */
[----:B------:R-:W-:Y:S01]  /*4300*/  IMAD R23, R57, c[0x0][0x1c4], R20 ;  /* 0x0000710039177a24 */ /* 0x000fe200078e0214 */
[----:B------:R-:W-:Y:S02]  /*4310*/  ISETP.GE.AND P5, PT, R164, R133, PT ;  /* 0x00000085a400720c */ /* 0x000fe40003fa6270 */
[----:B0-----:R-:W-:Y:S01]  /*4320*/  LEA R2, P3, R4, R137, 0x1 ;  /* 0x0000008904027211 */ /* 0x001fe200078608ff */
[----:B------:R-:W-:Y:S01]  /*4330*/  IMAD.IADD R5, R5, 0x1, R23 ;  /* 0x0000000105057824 */ /* 0x000fe200078e0217 */
[----:B------:R-:W-:-:S04]  /*4340*/  ISETP.GE.AND P4, PT, R150, R133, PT ;  /* 0x000000859600720c */ /* 0x000fc80003f86270 */
[--C-:B------:R-:W-:Y:S02]  /*4350*/  LEA.HI.X R3, R4, R135, R5.reuse, 0x1, P3 ;  /* 0x0000008704037211 */ /* 0x100fe400018f0c05 */
[-C--:B------:R-:W-:Y:S02]  /*4360*/  ISETP.GE.AND P3, PT, R151, R133.reuse, PT ;  /* 0x000000859700720c */ /* 0x080fe40003f66270 */
[----:B------:R-:W-:Y:S02]  /*4370*/  ISETP.GE.AND P6, PT, R149, R133, PT ;  /* 0x000000859500720c */ /* 0x000fe40003fc6270 */
[----:B------:R-:W-:Y:S02]  /*4380*/  PRMT R5, RZ, 0x7610, R5 ;  /* 0x00007610ff057816 */ /* 0x000fe40000000005 */
[----:B------:R-:W-:Y:S01]  /*4390*/  PRMT R4, RZ, 0x7610, R4 ;  /* 0x00007610ff047816 */ /* 0x000fe20000000004 */
[----:B------:R-:W0:Y:S01]  /*43a0*/  S2R R129, SR_TID.X ;  /* 0x0000000000817919 */ /* 0x000e220000002100 */
[----:B------:R-:W-:-:S02]  /*43b0*/  PRMT R41, RZ, 0x7610, R41 ;  /* 0x00007610ff297816 */ /* 0x000fc40000000029 */
[----:B------:R-:W-:Y:S02]  /*43c0*/  PRMT R43, RZ, 0x7610, R43 ;  /* 0x00007610ff2b7816 */ /* 0x000fe4000000002b */
[----:B0-----:R-:W-:-:S04]  /*43d0*/  SHF.L.U32 R128, R129, 0x4, RZ ;  /* 0x0000000481807819 */ /* 0x001fc800000006ff */
[C---:B------:R-:W-:Y:S02]  /*43e0*/  IADD3 R20, R128.reuse, 0x1, RZ ;  /* 0x0000000180147810 */ /* 0x040fe40007ffe0ff */
[----:B------:R-:W-:Y:S02]  /*43f0*/  IADD3 R22, R128, 0x2, RZ ;  /* 0x0000000280167810 */ /* 0x000fe40007ffe0ff */
[-C--:B------:R-:W-:Y:S02]  /*4400*/  ISETP.GE.U32.AND P2, PT, R20, R133.reuse, PT ;  /* 0x000000851400720c */ /* 0x080fe40003f46070 */
[----:B------:R-:W-:Y:S02]  /*4410*/  ISETP.GE.U32.AND P1, PT, R22, R133, PT ;  /* 0x000000851600720c */ /* 0x000fe40003f26070 */
[----:B------:R-:W-:-:S04]  /*4420*/  IADD3 R24, R128, 0x3, RZ ;  /* 0x0000000380187810 */ /* 0x000fc80007ffe0ff */
[----:B------:R-:W-:Y:S02]  /*4430*/  ISETP.GE.U32.AND P0, PT, R24, R133, PT ;  /* 0x000000851800720c */ /* 0x000fe40003f06070 */
[----:B------:R-:W-:Y:S01]  /*4440*/  IADD3 R24, R128, 0x5, RZ ;  /* 0x0000000580187810 */ /* 0x000fe20007ffe0ff */
[----:B--2---:R0:W-:Y:S04]  /*4450*/  STS.U16 [R126], R7 ;  /* 0x000000077e007388 */ /* 0x0041e80000000400 */
[----:B---3--:R-:W-:Y:S01]  /*4460*/  STS.U16 [R125+0x40], R0 ;  /* 0x000040007d007388 */ /* 0x008fe20000000400 */
[----:B0-----:R-:W-:-:S03]  /*4470*/  PRMT R7, RZ, 0x7610, R7 ;  /* 0x00007610ff077816 */ /* 0x001fc60000000007 */
[----:B----4-:R-:W-:Y:S04]  /*4480*/  STS.U16 [R124+0x80], R9 ;  /* 0x000080097c007388 */ /* 0x010fe80000000400 */
[----:B-----5:R-:W-:Y:S04]  /*4490*/  STS.U16 [R123+0xc0], R6 ;  /* 0x0000c0067b007388 */ /* 0x020fe80000000400 */
[----:B------:R-:W-:Y:S04]  /*44a0*/  STS.U16 [R122+0x100], R11 ;  /* 0x0001000b7a007388 */ /* 0x000fe80000000400 */
[----:B------:R0:W-:Y:S04]  /*44b0*/  STS.U16 [R121+0x140], R8 ;  /* 0x0001400879007388 */ /* 0x0001e80000000400 */
[----:B------:R-:W-:Y:S04]  /*44c0*/  STS.U16 [R120+0x180], R13 ;  /* 0x0001800d78007388 */ /* 0x000fe80000000400 */
[----:B------:R-:W-:Y:S04]  /*44d0*/  STS.U16 [R119+0x1c0], R10 ;  /* 0x0001c00a77007388 */ /* 0x000fe80000000400 */
[----:B------:R-:W-:Y:S04]  /*44e0*/  STS.U16 [R118+0x200], R15 ;  /* 0x0002000f76007388 */ /* 0x000fe80000000400 */
[----:B------:R1:W-:Y:S04]  /*44f0*/  STS.U16 [R117+0x240], R12 ;  /* 0x0002400c75007388 */ /* 0x0003e80000000400 */
[----:B------:R2:W-:Y:S04]  /*4500*/  STS.U16 [R116+0x280], R17 ;  /* 0x0002801174007388 */ /* 0x0005e80000000400 */
[----:B------:R-:W-:Y:S04]  /*4510*/  STS.U16 [R115+0x2c0], R14 ;  /* 0x0002c00e73007388 */ /* 0x000fe80000000400 */
[----:B------:R-:W-:Y:S04]  /*4520*/  STS.U16 [R114+0x300], R19 ;  /* 0x0003001372007388 */ /* 0x000fe80000000400 */
[----:B------:R3:W-:Y:S01]  /*4530*/  STS.U16 [R113+0x340], R16 ;  /* 0x0003401071007388 */ /* 0x0007e20000000400 */
[----:B0-----:R-:W-:-:S03]  /*4540*/  PRMT R8, RZ, 0x7610, R8 ;  /* 0x00007610ff087816 */ /* 0x001fc60000000008 */
[----:B------:R-:W-:Y:S04]  /*4550*/  STS.U16 [R112+0x380], R21 ;  /* 0x0003801570007388 */ /* 0x000fe80000000400 */
[----:B------:R-:W-:Y:S01]  /*4560*/  STS.U16 [R111+0x3c0], R18 ;  /* 0x0003c0126f007388 */ /* 0x000fe20000000400 */
[----:B------:R-:W-:-:S06]  /*4570*/  NOP ;  /* 0x0000000000007918 */ /* 0x000fcc0000000000 */
[----:B------:R0:W4:Y:S01]  /*4580*/  @!P5 LDG.E.U16 R7, [R2.64] ;  /* 0x000000040207d981 */ /* 0x000122000c1e1500 */
[----:B------:R-:W-:-:S03]  /*4590*/  ISETP.GE.AND P5, PT, R134, R133, PT ;  /* 0x000000858600720c */ /* 0x000fc60003fa6270 */
[----:B------:R0:W5:Y:S01]  /*45a0*/  @!P3 LDG.E.U16 R8, [R2.64+0x40] ;  /* 0x000040040208b981 */ /* 0x000162000c1e1500 */
[----:B------:R-:W-:-:S03]  /*45b0*/  ISETP.GE.AND P3, PT, R132, R133, PT ;  /* 0x000000858400720c */ /* 0x000fc60003f66270 */
[----:B------:R0:W4:Y:S01]  /*45c0*/  @!P4 LDG.E.U16 R5, [R2.64+0x80] ;  /* 0x000080040205c981 */ /* 0x000122000c1e1500 */
[----:B------:R-:W-:-:S03]  /*45d0*/  ISETP.GE.AND P4, PT, R131, R133, PT ;  /* 0x000000858300720c */ /* 0x000fc60003f86270 */
[----:B------:R0:W4:Y:S01]  /*45e0*/  @!P6 LDG.E.U16 R4, [R2.64+0xc0] ;  /* 0x0000c0040204e981 */ /* 0x000122000c1e1500 */
[----:B------:R-:W-:-:S03]  /*45f0*/  ISETP.GE.AND P6, PT, R148, R133, PT ;  /* 0x000000859400720c */ /* 0x000fc60003fc6270 */
[----:B------:R-:W0:Y:S01]  /*4600*/  LDS.U16 R19, [R110] ;  /* 0x000000006e137984 */ /* 0x000e220000000400 */
[----:B------:R-:W-:-:S03]  /*4610*/  PRMT R6, RZ, 0x7610, R6 ;  /* 0x00007610ff067816 */ /* 0x000fc60000000006 */
[----:B------:R-:W0:Y:S01]  /*4620*/  LDS.U16 R18, [R110+0x2] ;  /* 0x000002006e127984 */ /* 0x000e220000000400 */
[----:B------:R-:W-:-:S03]  /*4630*/  PRMT R9, RZ, 0x7610, R9 ;  /* 0x00007610ff097816 */ /* 0x000fc60000000009 */
[----:B------:R0:W4:Y:S01]  /*4640*/  @!P5 LDG.E.U16 R41, [R2.64+0x100] ;  /* 0x000100040229d981 */ /* 0x000122000c1e1500 */
[----:B------:R-:W-:Y:S02]  /*4650*/  ISETP.GE.AND P5, PT, R147, R133, PT ;  /* 0x000000859300720c */ /* 0x000fe40003fa6270 */
[----:B-1----:R-:W-:Y:S01]  /*4660*/  PRMT R12, RZ, 0x7610, R12 ;  /* 0x00007610ff0c7816 */ /* 0x002fe2000000000c */
[----:B------:R-:W1:Y:S01]  /*4670*/  LDS.U16 R21, [R110+0x4] ;  /* 0x000004006e157984 */ /* 0x000e620000000400 */
[----:B------:R-:W-:-:S03]  /*4680*/  PRMT R15, RZ, 0x7610, R15 ;  /* 0x00007610ff0f7816 */ /* 0x000fc6000000000f */
[----:B------:R0:W4:Y:S01]  /*4690*/  @!P3 LDG.E.U16 R6, [R2.64+0x140] ;  /* 0x000140040206b981 */ /* 0x000122000c1e1500 */
[----:B------:R-:W-:-:S03]  /*46a0*/  ISETP.GE.AND P3, PT, R146, R133, PT ;  /* 0x000000859200720c */ /* 0x000fc60003f66270 */
[----:B------:R0:W4:Y:S01]  /*46b0*/  @!P4 LDG.E.U16 R9, [R2.64+0x180] ;  /* 0x000180040209c981 */ /* 0x000122000c1e1500 */
[----:B------:R-:W-:-:S03]  /*46c0*/  ISETP.GE.AND P4, PT, R145, R133, PT ;  /* 0x000000859100720c */ /* 0x000fc60003f86270 */
[----:B------:R0:W4:Y:S01]  /*46d0*/  @!P6 LDG.E.U16 R12, [R2.64+0x1c0] ;  /* 0x0001c004020ce981 */ /* 0x000122000c1e1500 */
[-C--:B------:R-:W-:Y:S02]  /*46e0*/  ISETP.GE.AND P6, PT, R144, R133.reuse, PT ;  /* 0x000000859000720c */ /* 0x080fe40003fc6270 */
[----:B------:R-:W-:Y:S01]  /*46f0*/  PRMT R0, RZ, 0x7610, R0 ;  /* 0x00007610ff007816 */ /* 0x000fe20000000000 */
[----:B------:R0:W4:Y:S01]  /*4700*/  @!P5 LDG.E.U16 R15, [R2.64+0x200] ;  /* 0x00020004020fd981 */ /* 0x000122000c1e1500 */
[----:B------:R-:W-:Y:S01]  /*4710*/  PRMT R11, RZ, 0x7610, R11 ;  /* 0x00007610ff0b7816 */ /* 0x000fe2000000000b */
[----:B--2---:R-:W-:Y:S01]  /*4720*/  FMUL.FTZ R17, R25, 1.4426950216293334961 ;  /* 0x3fb8aa3b19117820 */ /* 0x004fe20000410000 */
[----:B------:R-:W-:Y:S01]  /*4730*/  ISETP.GE.AND P5, PT, R143, R133, PT ;  /* 0x000000858f00720c */ /* 0x000fe20003fa6270 */
[----:B------:R-:W2:Y:S01]  /*4740*/  LDS.U16 R20, [R110+0x6] ;  /* 0x000006006e147984 */ /* 0x000ea20000000400 */
[----:B---3--:R-:W-:Y:S01]  /*4750*/  PRMT R16, RZ, 0x7610, R16 ;  /* 0x00007610ff107816 */ /* 0x008fe20000000010 */
[----:B------:R-:W-:-:S02]  /*4760*/  FMUL.FTZ R10, R17, R109 ;  /* 0x0000006d110a7220 */ /* 0x000fc40000410000 */
[----:B------:R3:W4:Y:S01]  /*4770*/  @!P3 LDG.E.U16 R0, [R2.64+0x240] ;  /* 0x000240040200b981 */ /* 0x000722000c1e1500 */
[----:B------:R-:W-:-:S03]  /*4780*/  ISETP.GE.AND P3, PT, R142, R133, PT ;  /* 0x000000858e00720c */ /* 0x000fc60003f66270 */
[----:B------:R3:W4:Y:S01]  /*4790*/  @!P4 LDG.E.U16 R11, [R2.64+0x280] ;  /* 0x00028004020bc981 */ /* 0x000722000c1e1500 */
[-C--:B------:R-:W-:Y:S01]  /*47a0*/  ISETP.GE.AND P4, PT, R130, R133.reuse, PT ;  /* 0x000000858200720c */ /* 0x080fe20003f86270 */
[----:B------:R0:W-:Y:S02]  /*47b0*/  MUFU.EX2 R55, R10 ;  /* 0x0000000a00377308 */ /* 0x0001e40000000800 */
[----:B------:R3:W4:Y:S01]  /*47c0*/  @!P6 LDG.E.U16 R16, [R2.64+0x2c0] ;  /* 0x0002c0040210e981 */ /* 0x000722000c1e1500 */
[----:B------:R-:W-:Y:S01]  /*47d0*/  ISETP.GE.AND P6, PT, R141, R133, PT ;  /* 0x000000858d00720c */ /* 0x000fe20003fc6270 */
[C---:B------:R-:W-:Y:S01]  /*47e0*/  FMUL.FTZ R13, R17.reuse, R108 ;  /* 0x0000006c110d7220 */ /* 0x040fe20000410000 */
[----:B------:R-:W-:Y:S01]  /*47f0*/  PRMT R14, RZ, 0x7610, R14 ;  /* 0x00007610ff0e7816 */ /* 0x000fe2000000000e */
[----:B------:R-:W-:Y:S01]  /*4800*/  FMUL.FTZ R22, R17, R107 ;  /* 0x0000006b11167220 */ /* 0x000fe20000410000 */
[----:B------:R3:W4:Y:S01]  /*4810*/  @!P5 LDG.E.U16 R43, [R2.64+0x300] ;  /* 0x00030004022bd981 */ /* 0x000722000c1e1500 */
[----:B0-----:R-:W-:Y:S01]  /*4820*/  IADD3 R10, R128, 0x4, RZ ;  /* 0x00000004800a7810 */ /* 0x001fe20007ffe0ff */
[----:B------:R0:W-:Y:S02]  /*4830*/  MUFU.EX2 R53, R13 ;  /* 0x0000000d00357308 */ /* 0x0001e40000000800 */
[----:B------:R3:W4:Y:S01]  /*4840*/  @!P3 LDG.E.U16 R14, [R2.64+0x340] ;  /* 0x00034004020eb981 */ /* 0x000722000c1e1500 */
[----:B------:R-:W-:-:S02]  /*4850*/  ISETP.GE.U32.AND P5, PT, R10, R133, PT ;  /* 0x000000850a00720c */ /* 0x000fc40003fa6070 */
[----:B------:R-:W-:Y:S02]  /*4860*/  PRMT R10, RZ, 0x7610, R10 ;  /* 0x00007610ff0a7816 */ /* 0x000fe4000000000a */
[----:B0-----:R-:W-:Y:S01]  /*4870*/  PRMT R13, RZ, 0x7610, R13 ;  /* 0x00007610ff0d7816 */ /* 0x001fe2000000000d */
[----:B------:R0:W-:Y:S03]  /*4880*/  MUFU.EX2 R51, R22 ;  /* 0x0000001600337308 */ /* 0x0001e60000000800 */
[----:B------:R3:W4:Y:S01]  /*4890*/  @!P6 LDG.E.U16 R10, [R2.64+0x3c0] ;  /* 0x0003c004020ae981 */ /* 0x000722000c1e1500 */
[----:B------:R-:W-:-:S03]  /*48a0*/  HADD2.F32 R23, -RZ, R19.H0_H0 ;  /* 0x20000013ff177230 */ /* 0x000fc60000004100 */
[----:B------:R3:W4:Y:S04]  /*48b0*/  @!P4 LDG.E.U16 R13, [R2.64+0x380] ;  /* 0x00038004020dc981 */ /* 0x000728000c1e1500 */
[----:B0-----:R-:W0:Y:S01]  /*48c0*/  LDS.U16 R22, [R110+0x8] ;  /* 0x000008006e167984 */ /* 0x001e220000000400 */
[----:B------:R-:W-:-:S03]  /*48d0*/  HADD2.F32 R18, -RZ, R18.H0_H0 ;  /* 0x20000012ff127230 */ /* 0x000fc60000004100 */
[----:B------:R-:W0:Y:S02]  /*48e0*/  LDS.U16 R19, [R110+0xa] ;  /* 0x00000a006e137984 */ /* 0x000e240000000400 */
[----:B------:R-:W-:Y:S02]  /*48f0*/  FMUL.FTZ R54, R65, R18 ;  /* 0x0000001241367220 */ /* 0x000fe40000410000 */
[----:B---3--:R-:W3:Y:S01]  /*4900*/  LDS.U16 R2, [R110+0xc] ;  /* 0x00000c006e027984 */ /* 0x008ee20000000400 */
[----:B-1----:R-:W-:-:S03]  /*4910*/  HADD2.F32 R18, -RZ, R21.H0_H0 ;  /* 0x20000015ff127230 */ /* 0x002fc60000004100 */
[----:B------:R-:W1:Y:S02]  /*4920*/  LDS.U16 R3, [R110+0xe] ;  /* 0x00000e006e037984 */ /* 0x000e640000000400 */
[----:B------:R-:W-:Y:S02]  /*4930*/  FMUL.FTZ R18, R67, R18 ;  /* 0x0000001243127220 */ /* 0x000fe40000410000 */
[----:B------:R-:W-:-:S03]  /*4940*/  FMUL.FTZ R49, R17, R106 ;  /* 0x0000006a11317220 */ /* 0x000fc60000410000 */
[----:B------:R-:W-:Y:S02]  /*4950*/  FSEL R52, R18, RZ, !P1 ;  /* 0x000000ff12347208 */ /* 0x000fe40004800000 */
[----:B------:R-:W1:Y:S01]  /*4960*/  LDS.U16 R18, [R110+0x10] ;  /* 0x000010006e127984 */ /* 0x000e620000000400 */
[----:B------:R-:W0:Y:S01]  /*4970*/  MUFU.EX2 R49, R49 ;  /* 0x0000003100317308 */ /* 0x000e220000000800 */
[C---:B------:R-:W-:Y:S01]  /*4980*/  FMUL.FTZ R39, R17.reuse, R105 ;  /* 0x0000006911277220 */ /* 0x040fe20000410000 */
[----:B--2---:R-:W-:Y:S01]  /*4990*/  HADD2.F32 R21, -RZ, R20.H0_H0 ;  /* 0x20000014ff157230 */ /* 0x004fe20000004100 */
[C---:B------:R-:W-:Y:S02]  /*49a0*/  FMUL.FTZ R37, R17.reuse, R104 ;  /* 0x0000006811257220 */ /* 0x040fe40000410000 */
[----:B------:R-:W-:-:S03]  /*49b0*/  FMUL.FTZ R35, R17, R103 ;  /* 0x0000006711237220 */ /* 0x000fc60000410000 */
[----:B------:R-:W2:Y:S01]  /*49c0*/  MUFU.EX2 R39, R39 ;  /* 0x0000002700277308 */ /* 0x000ea20000000800 */
[----:B------:R-:W-:Y:S01]  /*49d0*/  FMUL.FTZ R50, R64, R21 ;  /* 0x0000001540327220 */ /* 0x000fe20000410000 */
[----:B------:R-:W-:Y:S01]  /*49e0*/  IADD3 R20, R128, 0xa, RZ ;  /* 0x0000000a80147810 */ /* 0x000fe20007ffe0ff */
[----:B------:R-:W-:-:S03]  /*49f0*/  FMUL.FTZ R33, R17, R102 ;  /* 0x0000006611217220 */ /* 0x000fc60000410000 */
[----:B------:R-:W-:Y:S02]  /*4a00*/  FSEL R50, R50, RZ, !P0 ;  /* 0x000000ff32327208 */ /* 0x000fe40004000000 */
[----:B------:R-:W1:Y:S01]  /*4a10*/  MUFU.EX2 R37, R37 ;  /* 0x0000002500257308 */ /* 0x000e620000000800 */
[----:B0-----:R-:W-:Y:S01]  /*4a20*/  HADD2.F32 R21, -RZ, R22.H0_H0 ;  /* 0x20000016ff157230 */ /* 0x001fe20000004100 */
[----:B------:R-:W-:Y:S02]  /*4a30*/  FSEL R49, R49, 1, !P0 ;  /* 0x3f80000031317808 */ /* 0x000fe40004000000 */
[----:B------:R-:W-:Y:S01]  /*4a40*/  ISETP.GE.U32.AND P0, PT, R20, R133, PT ;  /* 0x000000851400720c */ /* 0x000fe20003f06070 */
[----:B------:R-:W-:-:S03]  /*4a50*/  HADD2.F32 R20, -RZ, R19.H0_H0 ;  /* 0x20000013ff147230 */ /* 0x000fc60000004100 */
[----:B------:R-:W0:Y:S01]  /*4a60*/  MUFU.EX2 R35, R35 ;  /* 0x0000002300237308 */ /* 0x000e220000000800 */
[----:B------:R-:W-:Y:S01]  /*4a70*/  FMUL.FTZ R21, R68, R21 ;  /* 0x0000001544157220 */ /* 0x000fe20000410000 */
[----:B------:R-:W-:Y:S01]  /*4a80*/  ISETP.GE.U32.AND P3, PT, R24, R133, PT ;  /* 0x000000851800720c */ /* 0x000fe20003f66070 */
[----:B------:R-:W-:Y:S01]  /*4a90*/  FMUL.FTZ R23, R66, R23 ;  /* 0x0000001742177220 */ /* 0x000fe20000410000 */
[C---:B------:R-:W-:Y:S01]  /*4aa0*/  IADD3 R22, R128.reuse, 0xb, RZ ;  /* 0x0000000b80167810 */ /* 0x040fe20007ffe0ff */
[----:B---3--:R-:W-:Y:S01]  /*4ab0*/  HADD2.F32 R2, -RZ, R2.H0_H0 ;  /* 0x20000002ff027230 */ /* 0x008fe20000004100 */
[C---:B------:R-:W-:Y:S01]  /*4ac0*/  IADD3 R24, R128.reuse, 0x6, RZ ;  /* 0x0000000680187810 */ /* 0x040fe20007ffe0ff */
[----:B------:R-:W-:Y:S01]  /*4ad0*/  FMUL.FTZ R20, R63, R20 ;  /* 0x000000143f147220 */ /* 0x000fe20000410000 */
[----:B------:R-:W-:Y:S01]  /*4ae0*/  ISETP.GE.U32.AND P4, PT, R128, R133, PT ;  /* 0x000000858000720c */ /* 0x000fe20003f86070 */
[----:B------:R-:W3:Y:S01]  /*4af0*/  MUFU.EX2 R33, R33 ;  /* 0x0000002100217308 */ /* 0x000ee20000000800 */
[----:B------:R-:W-:Y:S01]  /*4b00*/  FMUL.FTZ R31, R17, R101 ;  /* 0x00000065111f7220 */ /* 0x000fe20000410000 */
[----:B------:R-:W-:Y:S01]  /*4b10*/  FSEL R48, R21, RZ, !P5 ;  /* 0x000000ff15307208 */ /* 0x000fe20006800000 */
[----:B-1----:R-:W-:Y:S01]  /*4b20*/  HADD2.F32 R3, -RZ, R3.H0_H0 ;  /* 0x20000003ff037230 */ /* 0x002fe20000004100 */
[----:B--2---:R-:W-:Y:S01]  /*4b30*/  FSEL R39, R39, 1, !P5 ;  /* 0x3f80000027277808 */ /* 0x004fe20006800000 */
[----:B------:R-:W-:Y:S01]  /*4b40*/  FMUL.FTZ R2, R69, R2 ;  /* 0x0000000245027220 */ /* 0x000fe20000410000 */
[-C--:B------:R-:W-:Y:S01]  /*4b50*/  ISETP.GE.U32.AND P5, PT, R22, R133.reuse, PT ;  /* 0x000000851600720c */ /* 0x080fe20003fa6070 */
[----:B------:R-:W-:Y:S01]  /*4b60*/  LDS.U16 R21, [R110+0x16] ;  /* 0x000016006e157984 */ /* 0x000fe20000000400 */
[----:B------:R-:W-:-:S02]  /*4b70*/  ISETP.GE.U32.AND P6, PT, R24, R133, PT ;  /* 0x000000851800720c */ /* 0x000fc40003fc6070 */
[C---:B------:R-:W-:Y:S01]  /*4b80*/  IADD3 R22, R128.reuse, 0xc, RZ ;  /* 0x0000000c80167810 */ /* 0x040fe20007ffe0ff */
[----:B------:R-:W-:Y:S01]  /*4b90*/  LDS.U16 R19, [R110+0x18] ;  /* 0x000018006e137984 */ /* 0x000fe20000000400 */
[----:B------:R-:W-:Y:S02]  /*4ba0*/  IADD3 R24, R128, 0x7, RZ ;  /* 0x0000000780187810 */ /* 0x000fe40007ffe0ff */
[----:B------:R-:W-:Y:S02]  /*4bb0*/  FSEL R56, R23, RZ, !P4 ;  /* 0x000000ff17387208 */ /* 0x000fe40006000000 */
[----:B------:R-:W-:Y:S01]  /*4bc0*/  FSEL R38, R20, RZ, !P3 ;  /* 0x000000ff14267208 */ /* 0x000fe20005800000 */
[----:B------:R-:W1:Y:S01]  /*4bd0*/  LDS.U16 R23, [R110+0x12] ;  /* 0x000012006e177984 */ /* 0x000e620000000400 */
[----:B------:R-:W-:Y:S01]  /*4be0*/  FSEL R55, R55, 1, !P4 ;  /* 0x3f80000037377808 */ /* 0x000fe20006000000 */
[----:B------:R-:W2:Y:S01]  /*4bf0*/  MUFU.EX2 R31, R31 ;  /* 0x0000001f001f7308 */ /* 0x000ea20000000800 */
[----:B------:R-:W-:Y:S01]  /*4c00*/  FSEL R53, R53, 1, !P2 ;  /* 0x3f80000035357808 */ /* 0x000fe20005000000 */
[----:B------:R-:W-:Y:S01]  /*4c10*/  FMUL.FTZ R3, R62, R3 ;  /* 0x000000033e037220 */ /* 0x000fe20000410000 */
[----:B------:R-:W-:-:S02]  /*4c20*/  IADD3 R20, R128, 0xd, RZ ;  /* 0x0000000d80147810 */ /* 0x000fc40007ffe0ff */
[----:B------:R-:W-:Y:S02]  /*4c30*/  FSEL R37, R37, 1, !P3 ;  /* 0x3f80000025257808 */ /* 0x000fe40005800000 */
[-C--:B------:R-:W-:Y:S02]  /*4c40*/  ISETP.GE.U32.AND P4, PT, R24, R133.reuse, PT ;  /* 0x000000851800720c */ /* 0x080fe40003f86070 */
[----:B------:R-:W-:Y:S02]  /*4c50*/  ISETP.GE.U32.AND P3, PT, R22, R133, PT ;  /* 0x000000851600720c */ /* 0x000fe40003f66070 */
[----:B------:R-:W-:Y:S01]  /*4c60*/  FSEL R36, R2, RZ, !P6 ;  /* 0x000000ff02247208 */ /* 0x000fe20007000000 */
[----:B------:R-:W1:Y:S01]  /*4c70*/  LDS.U16 R22, [R110+0x14] ;  /* 0x000014006e167984 */ /* 0x000e620000000400 */
[----:B0-----:R-:W-:Y:S02]  /*4c80*/  FSEL R35, R35, 1, !P6 ;  /* 0x3f80000023237808 */ /* 0x001fe40007000000 */
[----:B------:R-:W-:-:S02]  /*4c90*/  FSEL R51, R51, 1, !P1 ;  /* 0x3f80000033337808 */ /* 0x000fc40004800000 */
[----:B------:R-:W-:Y:S01]  /*4ca0*/  ISETP.GE.U32.AND P6, PT, R20, R133, PT ;  /* 0x000000851400720c */ /* 0x000fe20003fc6070 */
[----:B------:R-:W-:Y:S01]  /*4cb0*/  FMUL.FTZ R20, R55, R53 ;  /* 0x0000003537147220 */ /* 0x000fe20000410000 */
[----:B------:R-:W-:Y:S01]  /*4cc0*/  FSEL R34, R3, RZ, !P4 ;  /* 0x000000ff03227208 */ /* 0x000fe20006000000 */
[----:B------:R-:W-:Y:S01]  /*4cd0*/  HADD2.F32 R3, -RZ, R18.H0_H0 ;  /* 0x20000012ff037230 */ /* 0x000fe20000004100 */
[C---:B------:R-:W-:Y:S01]  /*4ce0*/  IADD3 R2, R128.reuse, 0xe, RZ ;  /* 0x0000000e80027810 */ /* 0x040fe20007ffe0ff */
[----:B------:R-:W-:Y:S01]  /*4cf0*/  FMUL.FTZ R20, R51, R20 ;  /* 0x0000001433147220 */ /* 0x000fe20000410000 */
[----:B------:R-:W-:Y:S02]  /*4d00*/  IADD3 R24, R128, 0x8, RZ ;  /* 0x0000000880187810 */ /* 0x000fe40007ffe0ff */
[----:B---3--:R-:W-:Y:S01]  /*4d10*/  FSEL R33, R33, 1, !P4 ;  /* 0x3f80000021217808 */ /* 0x008fe20006000000 */
[----:B------:R-:W-:Y:S01]  /*4d20*/  FMUL.FTZ R3, R70, R3 ;  /* 0x0000000346037220 */ /* 0x000fe20000410000 */
[----:B------:R-:W-:-:S02]  /*4d30*/  FSEL R54, R54, RZ, !P2 ;  /* 0x000000ff36367208 */ /* 0x000fc40005000000 */
[-C--:B------:R-:W-:Y:S01]  /*4d40*/  ISETP.GE.U32.AND P4, PT, R2, R133.reuse, PT ;  /* 0x000000850200720c */ /* 0x080fe20003f86070 */
[----:B------:R-:W-:Y:S01]  /*4d50*/  FMUL.FTZ R18, R49, R20 ;  /* 0x0000001431127220 */ /* 0x000fe20000410000 */
[----:B------:R-:W-:Y:S01]  /*4d60*/  ISETP.GE.U32.AND P2, PT, R24, R133, PT ;  /* 0x000000851800720c */ /* 0x000fe20003f46070 */
[----:B------:R-:W0:Y:S01]  /*4d70*/  LDS.U16 R20, [R110+0x1a] ;  /* 0x00001a006e147984 */ /* 0x000e220000000400 */
[C---:B------:R-:W-:Y:S02]  /*4d80*/  IADD3 R2, R128.reuse, 0xf, RZ ;  /* 0x0000000f80027810 */ /* 0x040fe40007ffe0ff */
[----:B------:R-:W-:Y:S01]  /*4d90*/  IADD3 R24, R128, 0x9, RZ ;  /* 0x0000000980187810 */ /* 0x000fe20007ffe0ff */
[----:B------:R-:W-:Y:S01]  /*4da0*/  FMUL.FTZ R30, R17, R100 ;  /* 0x00000064111e7220 */ /* 0x000fe20000410000 */
[----:B------:R-:W-:Y:S02]  /*4db0*/  FSEL R32, R3, RZ, !P2 ;  /* 0x000000ff03207208 */ /* 0x000fe40005000000 */
[----:B--2---:R-:W-:Y:S01]  /*4dc0*/  FSEL R31, R31, 1, !P2 ;  /* 0x3f8000001f1f7808 */ /* 0x004fe20005000000 */
[----:B------:R-:W-:Y:S01]  /*4dd0*/  FMUL.FTZ R29, R17, R99 ;  /* 0x00000063111d7220 */ /* 0x000fe20000410000 */
[----:B------:R-:W-:-:S02]  /*4de0*/  ISETP.GE.U32.AND P2, PT, R2, R133, PT ;  /* 0x000000850200720c */ /* 0x000fc40003f46070 */
[----:B------:R-:W-:Y:S01]  /*4df0*/  ISETP.GE.U32.AND P1, PT, R24, R133, PT ;  /* 0x000000851800720c */ /* 0x000fe20003f26070 */
[----:B------:R-:W2:Y:S01]  /*4e00*/  LDS.U16 R2, [R110+0x1c] ;  /* 0x00001c006e027984 */ /* 0x000ea20000000400 */
[----:B------:R-:W-:Y:S02]  /*4e10*/  FMUL.FTZ R24, R39, R18 ;  /* 0x0000001227187220 */ /* 0x000fe40000410000 */
[C---:B------:R-:W-:Y:S02]  /*4e20*/  FMUL.FTZ R28, R17.reuse, R98 ;  /* 0x00000062111c7220 */ /* 0x040fe40000410000 */
[C---:B------:R-:W-:Y:S02]  /*4e30*/  FMUL.FTZ R27, R17.reuse, R97 ;  /* 0x00000061111b7220 */ /* 0x040fe40000410000 */
[C---:B------:R-:W-:Y:S02]  /*4e40*/  FMUL.FTZ R26, R17.reuse, R96 ;  /* 0x00000060111a7220 */ /* 0x040fe40000410000 */
[C---:B------:R-:W-:Y:S01]  /*4e50*/  FMUL.FTZ R25, R17.reuse, R95 ;  /* 0x0000005f11197220 */ /* 0x040fe20000410000 */
[----:B------:R-:W3:Y:S01]  /*4e60*/  MUFU.EX2 R30, R30 ;  /* 0x0000001e001e7308 */ /* 0x000ee20000000800 */
[----:B------:R-:W-:Y:S01]  /*4e70*/  FMUL.FTZ R18, R17, R94 ;  /* 0x0000005e11127220 */ /* 0x000fe20000410000 */
[----:B------:R-:W0:Y:S01]  /*4e80*/  LDS.U16 R3, [R110+0x1e] ;  /* 0x00001e006e037984 */ /* 0x000e220000000400 */
[----:B------:R-:W-:-:S02]  /*4e90*/  FFMA.FTZ R17, R56, R53, R54 ;  /* 0x0000003538117223 */ /* 0x000fc40000010036 */
[----:B------:R-:W-:Y:S02]  /*4ea0*/  FMUL.FTZ R24, R37, R24 ;  /* 0x0000001825187220 */ /* 0x000fe40000410000 */
[----:B------:R-:W-:Y:S01]  /*4eb0*/  FFMA.FTZ R17, R51, R17, R52 ;  /* 0x0000001133117223 */ /* 0x000fe20000010034 */
[----:B------:R-:W1:Y:S01]  /*4ec0*/  MUFU.EX2 R29, R29 ;  /* 0x0000001d001d7308 */ /* 0x000e620000000800 */
[----:B------:R-:W-:Y:S02]  /*4ed0*/  FMUL.FTZ R24, R35, R24 ;  /* 0x0000001823187220 */ /* 0x000fe40000410000 */
[----:B------:R-:W-:Y:S02]  /*4ee0*/  FFMA.FTZ R17, R49, R17, R50 ;  /* 0x0000001131117223 */ /* 0x000fe40000010032 */
[----:B------:R-:W-:-:S03]  /*4ef0*/  FMUL.FTZ R24, R33, R24 ;  /* 0x0000001821187220 */ /* 0x000fc60000410000 */
[----:B------:R-:W2:Y:S01]  /*4f00*/  MUFU.EX2 R28, R28 ;  /* 0x0000001c001c7308 */ /* 0x000ea20000000800 */
[----:B------:R-:W-:Y:S01]  /*4f10*/  FFMA.FTZ R17, R39, R17, R48 ;  /* 0x0000001127117223 */ /* 0x000fe20000010030 */
[----:B---3--:R-:W-:Y:S01]  /*4f20*/  FSEL R30, R30, 1, !P1 ;  /* 0x3f8000001e1e7808 */ /* 0x008fe20004800000 */
[----:B------:R-:W-:Y:S01]  /*4f30*/  FMUL.FTZ R45, R31, R24 ;  /* 0x000000181f2d7220 */ /* 0x000fe20000410000 */
[----:B-1----:R-:W-:Y:S01]  /*4f40*/  HADD2.F32 R24, -RZ, R23.H0_H0 ;  /* 0x20000017ff187230 */ /* 0x002fe20000004100 */
[----:B------:R-:W-:Y:S01]  /*4f50*/  FFMA.FTZ R17, R37, R17, R38 ;  /* 0x0000001125117223 */ /* 0x000fe20000010026 */
[----:B------:R-:W-:Y:S01]  /*4f60*/  HADD2.F32 R22, -RZ, R22.H0_H0 ;  /* 0x20000016ff167230 */ /* 0x000fe20000004100 */
[----:B------:R-:W-:Y:S01]  /*4f70*/  FMUL.FTZ R40, R30, R45 ;  /* 0x0000002d1e287220 */ /* 0x000fe20000410000 */
[----:B------:R-:W-:Y:S01]  /*4f80*/  FSEL R29, R29, 1, !P0 ;  /* 0x3f8000001d1d7808 */ /* 0x000fe20004000000 */
[----:B------:R-:W-:Y:S01]  /*4f90*/  FFMA.FTZ R17, R35, R17, R36 ;  /* 0x0000001123117223 */ /* 0x000fe20000010024 */
[----:B------:R-:W1:Y:S01]  /*4fa0*/  MUFU.EX2 R27, R27 ;  /* 0x0000001b001b7308 */ /* 0x000e620000000800 */
[----:B------:R-:W-:Y:S01]  /*4fb0*/  FMUL.FTZ R24, R61, R24 ;  /* 0x000000183d187220 */ /* 0x000fe20000410000 */
[----:B------:R-:W-:Y:S01]  /*4fc0*/  HADD2.F32 R21, -RZ, R21.H0_H0 ;  /* 0x20000015ff157230 */ /* 0x000fe20000004100 */
[----:B------:R-:W-:-:S02]  /*4fd0*/  FFMA.FTZ R17, R33, R17, R34 ;  /* 0x0000001121117223 */ /* 0x000fc40000010022 */
[----:B------:R-:W-:Y:S01]  /*4fe0*/  FMUL.FTZ R23, R29, R40 ;  /* 0x000000281d177220 */ /* 0x000fe20000410000 */
[----:B--2---:R-:W-:Y:S01]  /*4ff0*/  FSEL R28, R28, 1, !P5 ;  /* 0x3f8000001c1c7808 */ /* 0x004fe20006800000 */
[----:B------:R-:W-:Y:S01]  /*5000*/  FMUL.FTZ R22, R71, R22 ;  /* 0x0000001647167220 */ /* 0x000fe20000410000 */
[----:B------:R-:W2:Y:S01]  /*5010*/  MUFU.EX2 R26, R26 ;  /* 0x0000001a001a7308 */ /* 0x000ea20000000800 */
[----:B------:R-:W-:Y:S01]  /*5020*/  FSEL R24, R24, RZ, !P1 ;  /* 0x000000ff18187208 */ /* 0x000fe20004800000 */
[----:B------:R-:W-:Y:S01]  /*5030*/  FFMA.FTZ R17, R31, R17, R32 ;  /* 0x000000111f117223 */ /* 0x000fe20000010020 */
[----:B------:R-:W-:Y:S01]  /*5040*/  HADD2.F32 R19, -RZ, R19.H0_H0 ;  /* 0x20000013ff137230 */ /* 0x000fe20000004100 */
[----:B------:R-:W-:Y:S01]  /*5050*/  FMUL.FTZ R40, R28, R23 ;  /* 0x000000171c287220 */ /* 0x000fe20000410000 */
[----:B------:R-:W-:Y:S01]  /*5060*/  FSEL R23, R22, RZ, !P0 ;  /* 0x000000ff16177208 */ /* 0x000fe20004000000 */
[----:B------:R-:W-:Y:S02]  /*5070*/  FMUL.FTZ R21, R60, R21 ;  /* 0x000000153c157220 */ /* 0x000fe40000410000 */
[----:B------:R-:W3:Y:S01]  /*5080*/  MUFU.EX2 R25, R25 ;  /* 0x0000001900197308 */ /* 0x000ee20000000800 */
[----:B------:R-:W-:Y:S01]  /*5090*/  FFMA.FTZ R42, R30, R17, R24 ;  /* 0x000000111e2a7223 */ /* 0x000fe20000010018 */
[----:B0-----:R-:W-:Y:S01]  /*50a0*/  HADD2.F32 R20, -RZ, R20.H0_H0 ;  /* 0x20000014ff147230 */ /* 0x001fe20000004100 */
[----:B------:R-:W-:Y:S01]  /*50b0*/  FMUL.FTZ R19, R72, R19 ;  /* 0x0000001348137220 */ /* 0x000fe20000410000 */
[----:B------:R-:W-:Y:S01]  /*50c0*/  FSEL R22, R21, RZ, !P5 ;  /* 0x000000ff15167208 */ /* 0x000fe20006800000 */
[----:B------:R-:W-:Y:S01]  /*50d0*/  FFMA.FTZ R17, R29, R42, R23 ;  /* 0x0000002a1d117223 */ /* 0x000fe20000010017 */
[----:B------:R-:W-:-:S02]  /*50e0*/  HADD2.F32 R2, -RZ, R2.H0_H0 ;  /* 0x20000002ff027230 */ /* 0x000fc40000004100 */
[----:B------:R-:W0:Y:S01]  /*50f0*/  MUFU.EX2 R18, R18 ;  /* 0x0000001200127308 */ /* 0x000e220000000800 */
[----:B------:R-:W-:Y:S01]  /*5100*/  FMUL.FTZ R20, R59, R20 ;  /* 0x000000143b147220 */ /* 0x000fe20000410000 */
[----:B-1----:R-:W-:Y:S01]  /*5110*/  FSEL R27, R27, 1, !P3 ;  /* 0x3f8000001b1b7808 */ /* 0x002fe20005800000 */
[----:B------:R-:W-:Y:S01]  /*5120*/  FFMA.FTZ R42, R28, R17, R22 ;  /* 0x000000111c2a7223 */ /* 0x000fe20000010016 */
[----:B------:R-:W-:Y:S01]  /*5130*/  FSEL R21, R19, RZ, !P3 ;  /* 0x000000ff13157208 */ /* 0x000fe20005800000 */
[----:B------:R-:W-:Y:S01]  /*5140*/  HADD2.F32 R3, -RZ, R3.H0_H0 ;  /* 0x20000003ff037230 */ /* 0x000fe20000004100 */
[----:B------:R-:W-:Y:S01]  /*5150*/  FMUL.FTZ R2, R73, R2 ;  /* 0x0000000249027220 */ /* 0x000fe20000410000 */
[----:B--2---:R-:W-:Y:S02]  /*5160*/  FSEL R26, R26, 1, !P6 ;  /* 0x3f8000001a1a7808 */ /* 0x004fe40007000000 */
[----:B------:R-:W-:Y:S01]  /*5170*/  FSEL R20, R20, RZ, !P6 ;  /* 0x000000ff14147208 */ /* 0x000fe20007000000 */
[----:B------:R-:W-:-:S02]  /*5180*/  FFMA.FTZ R45, R27, R42, R21 ;  /* 0x0000002a1b2d7223 */ /* 0x000fc40000010015 */
[----:B------:R-:W-:Y:S01]  /*5190*/  FMUL.FTZ R17, R27, R40 ;  /* 0x000000281b117220 */ /* 0x000fe20000410000 */
[----:B---3--:R-:W-:Y:S01]  /*51a0*/  FSEL R25, R25, 1, !P4 ;  /* 0x3f80000019197808 */ /* 0x008fe20006000000 */
[----:B------:R-:W-:Y:S01]  /*51b0*/  FMUL.FTZ R3, R58, R3 ;  /* 0x000000033a037220 */ /* 0x000fe20000410000 */
[----:B------:R-:W-:Y:S01]  /*51c0*/  FSEL R19, R2, RZ, !P4 ;  /* 0x000000ff02137208 */ /* 0x000fe20006000000 */
[C---:B------:R-:W-:Y:S02]  /*51d0*/  FFMA.FTZ R40, R26.reuse, R45, R20 ;  /* 0x0000002d1a287223 */ /* 0x040fe40000010014 */
[----:B------:R-:W-:Y:S01]  /*51e0*/  FMUL.FTZ R2, R26, R17 ;  /* 0x000000111a027220 */ /* 0x000fe20000410000 */
[----:B0-----:R-:W-:Y:S01]  /*51f0*/  FSEL R18, R18, 1, !P2 ;  /* 0x3f80000012127808 */ /* 0x001fe20005000000 */
[----:B------:R-:W-:Y:S01]  /*5200*/  FFMA.FTZ R40, R25, R40, R19 ;  /* 0x0000002819287223 */ /* 0x000fe20000010013 */
        /* <DEDUP_REMOVED lines=23> */
[----:B-1----:R-:W-:Y:S02]  /*5380*/  @P0 FMUL.FTZ R86, R86, R3 ;  /* 0x0000000356560220 */ /* 0x002fe40000410000 */
[----:B------:R-:W-:Y:S01]  /*5390*/  IMAD.IADD R3, R127, 0x1, R156 ;  /* 0x000000017f037824 */ /* 0x000fe200078e029c */
[----:B------:R-:W-:-:S04]  /*53a0*/  SHF.R.U32.HI R2, RZ, 0x5, R129 ;  /* 0x00000005ff027819 */ /* 0x000fc80000011681 */
[----:B------:R-:W-:Y:S02]  /*53b0*/  LEA.HI.SX32 R3, R3, R3, 0x1b ;  /* 0x0000000303037211 */ /* 0x000fe400078fdaff */
[C---:B------:R-:W-:Y:S02]  /*53c0*/  ISETP.NE.AND P1, PT, R2.reuse, RZ, PT ;  /* 0x000000ff0200720c */ /* 0x040fe40003f25270 */
[C---:B------:R-:W-:Y:S02]  /*53d0*/  ISETP.NE.AND P2, PT, R2.reuse, 0x3, PT ;  /* 0x000000030200780c */ /* 0x040fe40003f45270 */
[----:B------:R-:W-:Y:S02]  /*53e0*/  ISETP.NE.AND P3, PT, R2, 0x2, PT ;  /* 0x000000020200780c */ /* 0x000fe40003f65270 */
[----:B------:R-:W-:Y:S01]  /*53f0*/  SHF.L.U32 R126, R3, 0x1, RZ ;  /* 0x00000001037e7819 */ /* 0x000fe200000006ff */
[----:B------:R-:W0:Y:S04]  /*5400*/  SHFL.UP PT, R2, R87, 0x10, RZ ;  /* 0x0600000057027989 */ /* 0x000e2800000e00ff */
[----:B------:R-:W1:Y:S01]  /*5410*/  SHFL.UP PT, R3, R86, 0x10, RZ ;  /* 0x0600000056037989 */ /* 0x000e6200000e00ff */
[----:B------:R-:W-:-:S02]  /*5420*/  ISETP.GE.AND P0, PT, R156, 0x10, PT ;  /* 0x000000109c00780c */ /* 0x000fc40003f06270 */
[----:B------:R-:W-:Y:S01]  /*5430*/  ISETP.NE.AND P4, PT, R156, 0x1f, PT ;  /* 0x0000001f9c00780c */ /* 0x000fe20003f85270 */
[----:B----4-:R-:W-:Y:S04]  /*5440*/  STS.U16 [R126+0x1080], R7 ;  /* 0x001080077e007388 */ /* 0x010fe80000000400 */
[----:B-----5:R-:W-:Y:S04]  /*5450*/  STS.U16 [R125+0x10c0], R8 ;  /* 0x0010c0087d007388 */ /* 0x020fe80000000400 */
[----:B------:R-:W-:Y:S02]  /*5460*/  STS.U16 [R124+0x1100], R5 ;  /* 0x001100057c007388 */ /* 0x000fe40000000400 */
[----:B0-----:R-:W-:-:S02]  /*5470*/  @P0 FFMA.FTZ R87, R86, R2, R87 ;  /* 0x0000000256570223 */ /* 0x001fc40000010057 */
[----:B-1----:R-:W-:Y:S01]  /*5480*/  @P0 FMUL.FTZ R86, R86, R3 ;  /* 0x0000000356560220 */ /* 0x002fe20000410000 */
[----:B------:R-:W-:Y:S01]  /*5490*/  ISETP.NE.AND P0, PT, R154, RZ, PT ;  /* 0x000000ff9a00720c */ /* 0x000fe20003f05270 */
[----:B------:R-:W-:Y:S03]  /*54a0*/  STS.U16 [R123+0x1140], R4 ;  /* 0x001140047b007388 */ /* 0x000fe60000000400 */
[----:B------:R-:W-:Y:S01]  /*54b0*/  ISETP.EQ.OR P0, PT, R155, RZ, P0 ;  /* 0x000000ff9b00720c */ /* 0x000fe20000702670 */
[----:B------:R-:W-:Y:S04]  /*54c0*/  STS.U16 [R122+0x1180], R41 ;  /* 0x001180297a007388 */ /* 0x000fe80000000400 */
[----:B------:R-:W-:Y:S01]  /*54d0*/  STS.U16 [R121+0x11c0], R6 ;  /* 0x0011c00679007388 */ /* 0x000fe20000000400 */
[----:B------:R-:W-:-:S03]  /*54e0*/  @!P4 SHF.R.U32.HI R2, RZ, 0x2, R129 ;  /* 0x00000002ff02c819 */ /* 0x000fc60000011681 */
[----:B------:R-:W-:Y:S04]  /*54f0*/  STS.U16 [R120+0x1200], R9 ;  /* 0x0012000978007388 */ /* 0x000fe80000000400 */
[----:B------:R-:W-:Y:S01]  /*5500*/  STS.U16 [R119+0x1240], R12 ;  /* 0x0012400c77007388 */ /* 0x000fe20000000400 */
[----:B------:R-:W-:-:S03]  /*5510*/  IMAD.MOV.U32 R89, RZ, RZ, RZ ;  /* 0x000000ffff597224 */ /* 0x000fc600078e00ff */
[----:B------:R-:W-:Y:S01]  /*5520*/  STS.U16 [R118+0x1280], R15 ;  /* 0x0012800f76007388 */ /* 0x000fe20000000400 */
[----:B------:R-:W-:-:S03]  /*5530*/  IMAD.MOV.U32 R88, RZ, RZ, 0x3f800000 ;  /* 0x3f800000ff587424 */ /* 0x000fc600078e00ff */
[----:B------:R-:W-:Y:S01]  /*5540*/  STS.U16 [R117+0x12c0], R0 ;  /* 0x0012c00075007388 */ /* 0x000fe20000000400 */
[----:B------:R-:W-:-:S03]  /*5550*/  @!P4 LOP3.LUT R40, R2, 0x3ffffff8, RZ, 0xc0, !PT ;  /* 0x3ffffff80228c812 */ /* 0x000fc600078ec0ff */
[----:B------:R-:W-:Y:S04]  /*5560*/  STS.U16 [R116+0x1300], R11 ;  /* 0x0013000b74007388 */ /* 0x000fe80000000400 */
[----:B------:R-:W-:Y:S04]  /*5570*/  STS.U16 [R115+0x1340], R16 ;  /* 0x0013401073007388 */ /* 0x000fe80000000400 */
[----:B------:R-:W-:Y:S04]  /*5580*/  STS.U16 [R114+0x1380], R43 ;  /* 0x0013802b72007388 */ /* 0x000fe80000000400 */
[----:B------:R-:W-:Y:S04]  /*5590*/  STS.U16 [R113+0x13c0], R14 ;  /* 0x0013c00e71007388 */ /* 0x000fe80000000400 */
[----:B------:R-:W-:Y:S04]  /*55a0*/  STS.U16 [R112+0x1400], R13 ;  /* 0x0014000d70007388 */ /* 0x000fe80000000400 */
        /* <DEDUP_REMOVED lines=23> */
[----:B------:R-:W-:Y:S04]  /*5720*/  SHFL.UP PT, R86, R86, 0x1, RZ ;  /* 0x0420000056567989 */ /* 0x000fe800000e00ff */
[----:B------:R-:W2:Y:S01]  /*5730*/  SHFL.UP PT, R87, R87, 0x1, RZ ;  /* 0x0420000057577989 */ /* 0x000ea200000e00ff */
[----:B------:R-:W-:Y:S01]  /*5740*/  ISETP.NE.AND P0, PT, R156, RZ, P1 ;  /* 0x000000ff9c00720c */ /* 0x000fe20000f05270 */
[----:B------:R-:W-:Y:S01]  /*5750*/  BSSY B0, `(.L_x_3016) ;  /* 0x0000018000007945 */ /* 0x000fe20003800000 */
[----:B0-----:R-:W-:-:S02]  /*5760*/  FMUL.FTZ R163, R40, R42 ;  /* 0x0000002a28a37220 */ /* 0x001fc40000410000 */
[----:B------:R-:W-:-:S03]  /*5770*/  FFMA.FTZ R43, R41, R42, R43 ;  /* 0x0000002a292b7223 */ /* 0x000fc6000001002b */
[----:B------:R-:W-:Y:S01]  /*5780*/  FSEL R40, R163, R40, !P3 ;  /* 0x00000028a3287208 */ /* 0x000fe20005800000 */
[CC--:B-1----:R-:W-:Y:S01]  /*5790*/  FFMA.FTZ R42, R43.reuse, R44.reuse, R45 ;  /* 0x0000002c2b2a7223 */ /* 0x0c2fe2000001002d */
[----:B------:R-:W-:Y:S01]  /*57a0*/  FSEL R41, R43, R41, !P3 ;  /* 0x000000292b297208 */ /* 0x000fe20005800000 */
[----:B------:R-:W-:-:S03]  /*57b0*/  FMUL.FTZ R163, R163, R44 ;  /* 0x0000002ca3a37220 */ /* 0x000fc60000410000 */
[----:B------:R-:W-:Y:S02]  /*57c0*/  FSEL R41, R42, R41, !P2 ;  /* 0x000000292a297208 */ /* 0x000fe40005000000 */
[----:B------:R-:W-:-:S03]  /*57d0*/  FSEL R43, R163, R40, !P2 ;  /* 0x00000028a32b7208 */ /* 0x000fc60005000000 */
[C---:B--2---:R-:W-:Y:S02]  /*57e0*/  @P0 FFMA.FTZ R41, R86.reuse, R41, R87 ;  /* 0x0000002956290223 */ /* 0x044fe40000010057 */
[----:B------:R-:W-:Y:S01]  /*57f0*/  @P0 FMUL.FTZ R43, R86, R43 ;  /* 0x0000002b562b0220 */ /* 0x000fe20000410000 */
[----:B------:R-:W-:Y:S01]  /*5800*/  @P1 MOV R40, R88 ;  /* 0x0000005800281202 */ /* 0x000fe20000000f00 */
[C---:B------:R-:W-:Y:S02]  /*5810*/  FFMA.FTZ R47, R46.reuse, R42, R47 ;  /* 0x0000002a2e2f7223 */ /* 0x040fe4000001002f */
[----:B------:R-:W-:Y:S01]  /*5820*/  @P1 IMAD.MOV.U32 R87, RZ, RZ, R41 ;  /* 0x000000ffff571224 */ /* 0x000fe200078e0029 */
[----:B------:R-:W-:Y:S01]  /*5830*/  @P1 MOV R86, R43 ;  /* 0x0000002b00561202 */ /* 0x000fe20000000f00 */
[----:B------:R-:W-:Y:S02]  /*5840*/  FMUL.FTZ R46, R46, R163 ;  /* 0x000000a32e2e7220 */ /* 0x000fe40000410000 */
[----:B------:R-:W-:Y:S01]  /*5850*/  @P1 IMAD.MOV.U32 R41, RZ, RZ, R89 ;  /* 0x000000ffff291224 */ /* 0x000fe200078e0059 */
[----:B------:R-:W-:Y:S05]  /*5860*/  @P1 BRA `(.L_x_3017) ;  /* 0x0000006000001947 */ /* 0x000fea0003800000 */
[----:B------:R-:W-:Y:S01]  /*5870*/  ISETP.NE.AND P0, PT, R156, RZ, PT ;  /* 0x000000ff9c00720c */ /* 0x000fe20003f05270 */
[----:B------:R-:W-:-:S02]  /*5880*/  FMUL.FTZ R40, R46, R88 ;  /* 0x000000582e287220 */ /* 0x000fc40000410000 */
[----:B------:R-:W-:-:S10]  /*5890*/  FFMA.FTZ R41, R46, R89, R47 ;  /* 0x000000592e297223 */ /* 0x000fd4000001002f */
[----:B------:R0:W-:Y:S01]  /*58a0*/  @!P0 STS.64 [0x2128], R88 ;  /* 0x00212858ff008388 */ /* 0x0001e20000000a00 */
[----:B------:R-:W-:Y:S02]  /*58b0*/  @!P0 IMAD.MOV.U32 R86, RZ, RZ, R88 ;  /* 0x000000ffff568224 */ /* 0x000fe400078e0058 */
[----:B------:R-:W-:Y:S02]  /*58c0*/  @!P0 IMAD.MOV.U32 R87, RZ, RZ, R89 ;  /* 0x000000ffff578224 */ /* 0x000fe400078e0059 */
.L_x_3017:
[----:B------:R-:W-:Y:S05]  /*58d0*/  BSYNC B0 ;  /* 0x0000000000007941 */ /* 0x000fea0003800000 */
.L_x_3016:
[----:B------:R-:W-:Y:S01]  /*58e0*/  BAR.SYNC.DEFER_BLOCKING 0x0 ;  /* 0x0000000000007b1d */ /* 0x000fe20000010000 */
[----:B------:R-:W-:Y:S01]  /*58f0*/  ISETP.NE.AND P0, PT, R129, RZ, PT ;  /* 0x000000ff8100720c */ /* 0x000fe20003f05270 */
[----:B------:R-:W-:Y:S02]  /*5900*/  HADD2.F32 R16, -RZ, R16.H0_H0 ;  /* 0x20000010ff107230 */ /* 0x000fe40000004100 */
[----:B------:R-:W-:Y:S02]  /*5910*/  HADD2.F32 R15, -RZ, R15.H0_H0 ;  /* 0x2000000fff0f7230 */ /* 0x000fe40000004100 */
[----:B------:R-:W-:Y:S01]  /*5920*/  BSSY B0, `(.L_x_3018) ;  /* 0x0000032000007945 */ /* 0x000fe20003800000 */
[----:B------:R-:W-:-:S02]  /*5930*/  HADD2.F32 R14, -RZ, R14.H0_H0 ;  /* 0x2000000eff0e7230 */ /* 0x000fc40000004100 */
[----:B------:R-:W-:Y:S02]  /*5940*/  HADD2.F32 R13, -RZ, R13.H0_H0 ;  /* 0x2000000dff0d7230 */ /* 0x000fe40000004100 */
[----:B------:R-:W-:Y:S02]  /*5950*/  HADD2.F32 R12, -RZ, R12.H0_H0 ;  /* 0x2000000cff0c7230 */ /* 0x000fe40000004100 */
[----:B------:R-:W-:Y:S02]  /*5960*/  HADD2.F32 R11, -RZ, R11.H0_H0 ;  /* 0x2000000bff0b7230 */ /* 0x000fe40000004100 */
[----:B------:R-:W-:Y:S02]  /*5970*/  HADD2.F32 R10, -RZ, R10.H0_H0 ;  /* 0x2000000aff0a7230 */ /* 0x000fe40000004100 */
[----:B------:R-:W-:Y:S02]  /*5980*/  HADD2.F32 R9, -RZ, R9.H0_H0 ;  /* 0x20000009ff097230 */ /* 0x000fe40000004100 */
[----:B------:R-:W-:Y:S01]  /*5990*/  HADD2.F32 R0, -RZ, R0.H0_H0 ;  /* 0x20000000ff007230 */ /* 0x000fe20000004100 */
[----:B------:R-:W1:Y:S02]  /*59a0*/  LDS R43, [0x212c] ;  /* 0x00212c00ff2b7984 */ /* 0x000e640000000800 */
        /* <DEDUP_REMOVED lines=18> */
[----:B------:R-:W-:Y:S01]  /*5ad0*/  FFMA.FTZ R27, R18, R26, R17 ;  /* 0x0000001a121b7223 */ /* 0x000fe20000010011 */
[----:B------:R-:W-:Y:S02]  /*5ae0*/  HADD2.F32 R17, -RZ, R8.H0_H0 ;  /* 0x20000008ff117230 */ /* 0x000fe40000004100 */
[----:B------:R-:W-:Y:S02]  /*5af0*/  HADD2.F32 R8, -RZ, R7.H0_H0 ;  /* 0x20000007ff087230 */ /* 0x000fe40000004100 */
[----:B------:R-:W-:Y:S02]  /*5b00*/  HADD2.F32 R7, -RZ, R6.H0_H0 ;  /* 0x20000006ff077230 */ /* 0x000fe40000004100 */
[----:B------:R-:W-:Y:S02]  /*5b10*/  HADD2.F32 R6, -RZ, R5.H0_H0 ;  /* 0x20000005ff067230 */ /* 0x000fe40000004100 */
[----:B------:R-:W-:Y:S02]  /*5b20*/  HADD2.F32 R5, -RZ, R4.H0_H0 ;  /* 0x20000004ff057230 */ /* 0x000fe40000004100 */
[----:B------:R-:W-:Y:S01]  /*5b30*/  HADD2.F32 R4, -RZ, R3.H0_H0 ;  /* 0x20000003ff047230 */ /* 0x000fe20000004100 */
[----:B------:R-:W-:Y:S05]  /*5b40*/  @P0 BRA `(.L_x_3019) ;  /* 0x000000f000000947 */ /* 0x000fea0003800000 */
[----:B------:R-:W1:Y:S01]  /*5b50*/  S2UR UR6, SR_CTAID.Y ;  /* 0x00000000000679c3 */ /* 0x000e620000002600 */
[----:B------:R2:W-:Y:S07]  /*5b60*/  STS.64 [R57.X8+0x2140], R40 ;  /* 0x0021402839007388 */ /* 0x0005ee0000008a00 */
[----:B------:R-:W3:Y:S01]  /*5b70*/  S2UR UR7, SR_CTAID.X ;  /* 0x00000000000779c3 */ /* 0x000ee20000002500 */
        /* <DEDUP_REMOVED lines=12> */
.L_x_3019:
[----:B------:R-:W-:Y:S05]  /*5c40*/  BSYNC B0 ;  /* 0x0000000000007941 */ /* 0x000fea0003800000 */
.L_x_3018:
        /* <DEDUP_REMOVED lines=20> */
.L_x_3015:
[----:B------:R-:W-:Y:S01]  /*5d90*/  BAR.SYNC.DEFER_BLOCKING 0x0 ;  /* 0x0000000000007b1d */ /* 0x000fe20000010000 */
[----:B------:R-:W-:Y:S02]  /*5da0*/  F2FP.PACK_AB R0, R92, R93 ;  /* 0x0000005d5c00723e */ /* 0x000fe400000000ff */
[----:B------:R-:W-:-:S02]  /*5db0*/  F2FP.PACK_AB R2, R90, R91 ;  /* 0x0000005b5a02723e */ /* 0x000fc400000000ff */
[C---:B------:R-:W-:Y:S01]  /*5dc0*/  PRMT R55, R0.reuse, 0x7610, R55 ;  /* 0x0000761000377816 */ /* 0x040fe20000000037 */
[----:B------:R-:W-:Y:S01]  /*5dd0*/  BSSY B0, `(.L_x_3021) ;  /* 0x000005d000007945 */ /* 0x000fe20003800000 */
[----:B------:R-:W-:Y:S02]  /*5de0*/  PRMT R4, R0, 0x7632, R4 ;  /* 0x0000763200047816 */ /* 0x000fe40000000004 */
[----:B------:R-:W-:Y:S02]  /*5df0*/  F2FP.PACK_AB R0, R84, R85 ;  /* 0x000000555400723e */ /* 0x000fe400000000ff */
[----:B------:R-:W-:Y:S02]  /*5e00*/  PRMT R5, R2, 0x7610, R5 ;  /* 0x0000761002057816 */ /* 0x000fe40000000005 */
[C---:B------:R-:W-:Y:S02]  /*5e10*/  PRMT R7, R0.reuse, 0x7610, R7 ;  /* 0x0000761000077816 */ /* 0x040fe40000000007 */
[----:B------:R-:W-:-:S02]  /*5e20*/  PRMT R8, R0, 0x7632, R8 ;  /* 0x0000763200087816 */ /* 0x000fc40000000008 */
[----:B------:R-:W-:Y:S02]  /*5e30*/  PRMT R6, R2, 0x7632, R6 ;  /* 0x0000763202067816 */ /* 0x000fe40000000006 */
[----:B------:R-:W-:Y:S02]  /*5e40*/  F2FP.PACK_AB R0, R82, R83 ;  /* 0x000000535200723e */ /* 0x000fe400000000ff */
[----:B------:R-:W-:Y:S02]  /*5e50*/  F2FP.PACK_AB R2, R80, R81 ;  /* 0x000000515002723e */ /* 0x000fe400000000ff */
[----:B------:R-:W-:Y:S01]  /*5e60*/  ISETP.NE.AND P0, PT, R129, RZ, PT ;  /* 0x000000ff8100720c */ /* 0x000fe20003f05270 */
[----:B------:R1:W-:Y:S01]  /*5e70*/  STS.U16 [R110], R55 ;  /* 0x000000376e007388 */ /* 0x0003e20000000400 */
[C---:B------:R-:W-:Y:S02]  /*5e80*/  PRMT R9, R2.reuse, 0x7610, R9 ;  /* 0x0000761002097816 */ /* 0x040fe40000000009 */
[----:B------:R-:W-:Y:S01]  /*5e90*/  PRMT R10, R2, 0x7632, R10 ;  /* 0x00007632020a7816 */ /* 0x000fe2000000000a */
[----:B------:R2:W-:Y:S01]  /*5ea0*/  STS.U16 [R110+0x2], R4 ;  /* 0x000002046e007388 */ /* 0x0005e20000000400 */
[----:B------:R-:W-:-:S02]  /*5eb0*/  F2FP.PACK_AB R3, R78, R79 ;  /* 0x0000004f4e03723e */ /* 0x000fc400000000ff */
[----:B------:R-:W-:Y:S01]  /*5ec0*/  F2FP.PACK_AB R2, R74, R75 ;  /* 0x0000004b4a02723e */ /* 0x000fe200000000ff */
[----:B------:R3:W-:Y:S01]  /*5ed0*/  STS.U16 [R110+0x4], R5 ;  /* 0x000004056e007388 */ /* 0x0007e20000000400 */
[----:B------:R-:W-:Y:S02]  /*5ee0*/  ISETP.GE.AND P1, PT, R164, R133, PT ;  /* 0x00000085a400720c */ /* 0x000fe40003f26270 */
[C---:B-1----:R-:W-:Y:S01]  /*5ef0*/  PRMT R55, R0.reuse, 0x7610, R55 ;  /* 0x0000761000377816 */ /* 0x042fe20000000037 */
[----:B------:R1:W-:Y:S01]  /*5f00*/  STS.U16 [R110+0x6], R6 ;  /* 0x000006066e007388 */ /* 0x0003e20000000400 */
[----:B------:R-:W-:Y:S02]  /*5f10*/  SHF.R.S32.HI R53, RZ, 0x1f, R164 ;  /* 0x0000001fff357819 */ /* 0x000fe400000114a4 */
[----:B--2---:R-:W-:Y:S01]  /*5f20*/  PRMT R4, R0, 0x7632, R4 ;  /* 0x0000763200047816 */ /* 0x004fe20000000004 */
[----:B------:R2:W-:Y:S01]  /*5f30*/  STS.U16 [R110+0xc], R55 ;  /* 0x00000c376e007388 */ /* 0x0005e20000000400 */
[----:B------:R-:W-:-:S02]  /*5f40*/  F2FP.PACK_AB R0, R76, R77 ;  /* 0x0000004d4c00723e */ /* 0x000fc400000000ff */
[----:B---3--:R-:W-:Y:S01]  /*5f50*/  PRMT R5, R3, 0x7632, R5 ;  /* 0x0000763203057816 */ /* 0x008fe20000000005 */
[----:B------:R3:W-:Y:S01]  /*5f60*/  STS.U16 [R110+0x8], R7 ;  /* 0x000008076e007388 */ /* 0x0007e20000000400 */
[----:B------:R-:W-:Y:S02]  /*5f70*/  LEA R11, P3, R164, c[0x0][0x258], 0x1 ;  /* 0x00009600a40b7a11 */ /* 0x000fe400078608ff */
[----:B-1----:R-:W-:Y:S01]  /*5f80*/  PRMT R6, R0, 0x7632, R6 ;  /* 0x0000763200067816 */ /* 0x002fe20000000006 */
[----:B------:R-:W-:Y:S01]  /*5f90*/  STS.U16 [R110+0xa], R8 ;  /* 0x00000a086e007388 */ /* 0x000fe20000000400 */
[----:B--2---:R-:W-:-:S03]  /*5fa0*/  PRMT R55, R2, 0x7632, R55 ;  /* 0x0000763202377816 */ /* 0x004fc60000000037 */
[----:B------:R-:W-:Y:S01]  /*5fb0*/  STS.U16 [R110+0xe], R4 ;  /* 0x00000e046e007388 */ /* 0x000fe20000000400 */
[----:B---3--:R-:W-:-:S03]  /*5fc0*/  IMAD R7, R157, c[0x0][0x1f0], RZ ;  /* 0x00007c009d077a24 */ /* 0x008fc600078e02ff */
[----:B------:R-:W-:Y:S01]  /*5fd0*/  STS.U16 [R110+0x10], R9 ;  /* 0x000010096e007388 */ /* 0x000fe20000000400 */
[----:B------:R-:W-:-:S03]  /*5fe0*/  IMAD R51, R158, c[0x0][0x1f4], R7 ;  /* 0x00007d009e337a24 */ /* 0x000fc600078e0207 */
[----:B------:R1:W-:Y:S04]  /*5ff0*/  STS.U16 [R110+0x12], R10 ;  /* 0x0000120a6e007388 */ /* 0x0003e80000000400 */
[----:B------:R2:W-:Y:S04]  /*6000*/  STS.U16 [R110+0x14], R3 ;  /* 0x000014036e007388 */ /* 0x0005e80000000400 */
[----:B------:R3:W-:Y:S01]  /*6010*/  STS.U16 [R110+0x16], R5 ;  /* 0x000016056e007388 */ /* 0x0007e20000000400 */
[----:B-1----:R-:W-:-:S03]  /*6020*/  LEA.HI.X R10, R164, c[0x0][0x25c], R53, 0x1, P3 ;  /* 0x00009700a40a7a11 */ /* 0x002fc600018f0c35 */
[----:B------:R-:W-:Y:S01]  /*6030*/  STS.U16 [R110+0x18], R0 ;  /* 0x000018006e007388 */ /* 0x000fe20000000400 */
[----:B--2---:R-:W-:-:S03]  /*6040*/  IMAD R3, R157, c[0x0][0x200], RZ ;  /* 0x000080009d037a24 */ /* 0x004fc600078e02ff */
[----:B------:R-:W-:Y:S01]  /*6050*/  STS.U16 [R110+0x1a], R6 ;  /* 0x00001a066e007388 */ /* 0x000fe20000000400 */
[----:B---3--:R-:W-:-:S03]  /*6060*/  IMAD.WIDE.U32 R4, R158, c[0x0][0x200], RZ ;  /* 0x000080009e047a25 */ /* 0x008fc600078e00ff */
[----:B------:R1:W-:Y:S01]  /*6070*/  STS.U16 [R110+0x1c], R2 ;  /* 0x00001c026e007388 */ /* 0x0003e20000000400 */
[----:B------:R-:W-:-:S03]  /*6080*/  IMAD R13, R158, c[0x0][0x204], R3 ;  /* 0x000081009e0d7a24 */ /* 0x000fc600078e0203 */
[----:B------:R-:W-:Y:S01]  /*6090*/  STS.U16 [R110+0x1e], R55 ;  /* 0x00001e376e007388 */ /* 0x000fe20000000400 */
[----:B------:R-:W-:-:S06]  /*60a0*/  NOP ;  /* 0x0000000000007918 */ /* 0x000fcc0000000000 */
[----:B------:R-:W-:Y:S01]  /*60b0*/  LDS.U16 R15, [R126] ;  /* 0x000000007e0f7984 */ /* 0x000fe20000000400 */
[----:B------:R-:W-:Y:S01]  /*60c0*/  IMAD.IADD R5, R5, 0x1, R13 ;  /* 0x0000000105057824 */ /* 0x000fe200078e020d */
[----:B-1----:R-:W-:Y:S01]  /*60d0*/  SHF.L.U32 R2, R155, 0xb, RZ ;  /* 0x0000000b9b027819 */ /* 0x002fe200000006ff */
[----:B------:R-:W-:Y:S01]  /*60e0*/  IMAD R3, R161, c[0x0][0x208], RZ ;  /* 0x00008200a1037a24 */ /* 0x000fe200078e02ff */
[----:B------:R-:W-:Y:S01]  /*60f0*/  LDS.U16 R17, [R125+0x40] ;  /* 0x000040007d117984 */ /* 0x000fe20000000400 */
[----:B------:R-:W-:Y:S01]  /*6100*/  IMAD.WIDE.U32 R4, R162, c[0x0][0x208], R4 ;  /* 0x00008200a2047a25 */ /* 0x000fe200078e0004 */
[----:B------:R-:W-:Y:S02]  /*6110*/  IADD3 R6, P2, R164, R2, RZ ;  /* 0x00000002a4067210 */ /* 0x000fe40007f5e0ff */
[----:B------:R-:W-:Y:S01]  /*6120*/  LDS.U16 R19, [R124+0x80] ;  /* 0x000080007c137984 */ /* 0x000fe20000000400 */
[----:B------:R-:W-:Y:S01]  /*6130*/  IMAD R9, R162, c[0x0][0x20c], R3 ;  /* 0x00008300a2097a24 */ /* 0x000fe200078e0203 */
[----:B------:R-:W-:-:S02]  /*6140*/  SHF.R.S32.HI R3, RZ, 0x1f, R2 ;  /* 0x0000001fff037819 */ /* 0x000fc40000011402 */
[----:B------:R-:W-:Y:S01]  /*6150*/  LDS.U16 R21, [R123+0xc0] ;  /* 0x0000c0007b157984 */ /* 0x000fe20000000400 */
[----:B------:R-:W-:Y:S02]  /*6160*/  IADD3 R0, P4, R2, R4, RZ ;  /* 0x0000000402007210 */ /* 0x000fe40007f9e0ff */
[----:B------:R-:W-:Y:S01]  /*6170*/  IMAD.X R7, R53, 0x1, R3, P2 ;  /* 0x0000000135077824 */ /* 0x000fe200010e0603 */
[----:B------:R-:W-:Y:S01]  /*6180*/  LDS.U16 R23, [R122+0x100] ;  /* 0x000100007a177984 */ /* 0x000fe20000000400 */
[----:B------:R-:W-:Y:S01]  /*6190*/  IADD3.X R5, R3, R9, R5, P4, !PT ;  /* 0x0000000903057210 */ /* 0x000fe200027fe405 */
[----:B------:R-:W-:Y:S01]  /*61a0*/  @!P1 IMAD.WIDE.U32 R8, R158, c[0x0][0x1f0], R2 ;  /* 0x00007c009e089a25 */ /* 0x000fe200078e0002 */
[C---:B------:R-:W-:Y:S01]  /*61b0*/  LEA R4, P6, R0.reuse, R11, 0x1 ;  /* 0x0000000b00047211 */ /* 0x040fe200078c08ff */
[----:B------:R-:W-:Y:S02]  /*61c0*/  LDS.U16 R25, [R121+0x140] ;  /* 0x0001400079197984 */ /* 0x000fe40000000400 */
[----:B------:R-:W-:Y:S01]  /*61d0*/  @!P1 IMAD.IADD R9, R51, 0x1, R9 ;  /* 0x0000000133099824 */ /* 0x000fe200078e0209 */
[----:B------:R-:W-:Y:S01]  /*61e0*/  LEA.HI.X R5, R0, R10, R5, 0x1, P6 ;  /* 0x0000000a00057211 */ /* 0x000fe200030f0c05 */
        /* <DEDUP_REMOVED lines=12> */
[----:B------:R-:W1:Y:S02]  /*62b0*/  LDS R47, [0x1080] ;  /* 0x00108000ff2f7984 */ /* 0x000e640000000800 */
[----:B-1----:R-:W-:-:S02]  /*62c0*/  ISETP.GE.AND P5, PT, R164, R47, PT ;  /* 0x0000002fa400720c */ /* 0x002fc40003fa6270 */
        /* <DEDUP_REMOVED lines=13> */
.L_x_3022:
[----:B------:R-:W-:Y:S05]  /*63a0*/  BSYNC B0 ;  /* 0x0000000000007941 */ /* 0x000fea0003800000 */
.L_x_3021:
[-C--:B------:R-:W-:Y:S01]  /*63b0*/  ISETP.GE.AND P5, PT, R131, R47.reuse, PT ;  /* 0x0000002f8300720c */ /* 0x080fe20003fa6270 */
[----:B------:R-:W-:Y:S01]  /*63c0*/  @!P3 STG.E.U16 [R4.64+0x80], R19 ;  /* 0x000080130400b986 */ /* 0x000fe2000c101504 */
[-C--:B------:R-:W-:Y:S01]  /*63d0*/  ISETP.GE.AND P6, PT, R132, R47.reuse, PT ;  /* 0x0000002f8400720c */ /* 0x080fe20003fc6270 */
[----:B-1----:R-:W-:Y:S01]  /*63e0*/  IMAD R13, R161, c[0x0][0x1f8], RZ ;  /* 0x00007e00a10d7a24 */ /* 0x002fe200078e02ff */
[-C--:B------:R-:W-:Y:S01]  /*63f0*/  ISETP.GE.AND P3, PT, R147, R47.reuse, PT ;  /* 0x0000002f9300720c */ /* 0x080fe20003f66270 */
[----:B------:R-:W-:Y:S01]  /*6400*/  @!P4 STG.E.U16 [R4.64+0xc0], R21 ;  /* 0x0000c0150400c986 */ /* 0x000fe2000c101504 */
[----:B------:R-:W-:Y:S01]  /*6410*/  ISETP.GE.AND P4, PT, R148, R47, PT ;  /* 0x0000002f9400720c */ /* 0x000fe20003f86270 */
[----:B------:R-:W-:Y:S02]  /*6420*/  @!P1 IMAD.WIDE.U32 R8, R162, c[0x0][0x1f8], R8 ;  /* 0x00007e00a2089a25 */ /* 0x000fe400078e0008 */
[----:B------:R-:W-:Y:S02]  /*6430*/  @!P2 STG.E.U16 [R4.64+0x100], R23 ;  /* 0x000100170400a986 */ /* 0x000fe4000c101504 */
[----:B------:R-:W-:-:S02]  /*6440*/  IMAD.WIDE.U32 R10, R158, c[0x0][0x1f0], RZ ;  /* 0x00007c009e0a7a25 */ /* 0x000fc400078e00ff */
[----:B------:R-:W-:Y:S01]  /*6450*/  @!P5 STG.E.U16 [R4.64+0x180], R27 ;  /* 0x0001801b0400d986 */ /* 0x000fe2000c101504 */
[----:B------:R-:W-:Y:S01]  /*6460*/  ISETP.GE.AND P5, PT, R146, R47, PT ;  /* 0x0000002f9200720c */ /* 0x000fe20003fa6270 */
[----:B------:R-:W-:Y:S01]  /*6470*/  IMAD R15, R162, c[0x0][0x1fc], R13 ;  /* 0x00007f00a20f7a24 */ /* 0x000fe200078e020d */
[C---:B------:R-:W-:Y:S01]  /*6480*/  @!P1 IADD3 R13, P2, R164.reuse, R8, RZ ;  /* 0x00000008a40d9210 */ /* 0x040fe20007f5e0ff */
[----:B------:R-:W-:Y:S01]  /*6490*/  IMAD.IADD R11, R11, 0x1, R51 ;  /* 0x000000010b0b7824 */ /* 0x000fe200078e0233 */
[----:B------:R-:W-:Y:S01]  /*64a0*/  @!P6 STG.E.U16 [R4.64+0x140], R25 ;  /* 0x000140190400e986 */ /* 0x000fe2000c101504 */
[----:B------:R-:W-:Y:S02]  /*64b0*/  IADD3 R8, P6, R164, 0x20, RZ ;  /* 0x00000020a4087810 */ /* 0x000fe40007fde0ff */
[----:B------:R-:W-:Y:S01]  /*64c0*/  @!P1 IADD3.X R14, R53, R9, R15, P2, !PT ;  /* 0x00000009350e9210 */ /* 0x000fe200017fe40f */
[----:B------:R-:W-:Y:S01]  /*64d0*/  @!P4 STG.E.U16 [R4.64+0x1c0], R29 ;  /* 0x0001c01d0400c986 */ /* 0x000fe2000c101504 */
[-C--:B------:R-:W-:Y:S01]  /*64e0*/  ISETP.GE.AND P2, PT, R145, R47.reuse, PT ;  /* 0x0000002f9100720c */ /* 0x080fe20003f46270 */
[----:B------:R-:W-:Y:S01]  /*64f0*/  IMAD.WIDE.U32 R10, R162, c[0x0][0x1f8], R10 ;  /* 0x00007e00a20a7a25 */ /* 0x000fe200078e000a */
[-C--:B------:R-:W-:Y:S01]  /*6500*/  ISETP.GE.AND P4, PT, R144, R47.reuse, PT ;  /* 0x0000002f9000720c */ /* 0x080fe20003f86270 */
[----:B------:R-:W-:Y:S01]  /*6510*/  @!P3 STG.E.U16 [R4.64+0x200], R31 ;  /* 0x0002001f0400b986 */ /* 0x000fe2000c101504 */
[----:B------:R-:W-:Y:S01]  /*6520*/  ISETP.GE.AND P3, PT, R143, R47, PT ;  /* 0x0000002f8f00720c */ /* 0x000fe20003f66270 */
[----:B------:R-:W-:Y:S01]  /*6530*/  IMAD.SHL.U32 R0, R8, 0x2, RZ ;  /* 0x0000000208007824 */ /* 0x000fe200078e00ff */
[----:B------:R-:W-:Y:S01]  /*6540*/  IADD3.X R9, RZ, R53, RZ, P6, !PT ;  /* 0x00000035ff097210 */ /* 0x000fe200037fe4ff */
[----:B------:R-:W-:Y:S01]  /*6550*/  @!P5 STG.E.U16 [R4.64+0x240], R33 ;  /* 0x000240210400d986 */ /* 0x000fe2000c101504 */
[----:B------:R-:W-:-:S02]  /*6560*/  IADD3 R12, P6, R2, R10, RZ ;  /* 0x0000000a020c7210 */ /* 0x000fc40007fde0ff */
[----:B------:R-:W-:Y:S02]  /*6570*/  SHF.L.U64.HI R10, R8, 0x1, R9 ;  /* 0x00000001080a7819 */ /* 0x000fe40000010209 */
[----:B------:R-:W-:Y:S01]  /*6580*/  IADD3 R8, P5, R0, c[0x0][0x268], RZ ;  /* 0x00009a0000087a10 */ /* 0x000fe20007fbe0ff */
[----:B------:R-:W-:Y:S01]  /*6590*/  @!P2 STG.E.U16 [R4.64+0x280], R35 ;  /* 0x000280230400a986 */ /* 0x000fe2000c101504 */
[-C--:B------:R-:W-:Y:S02]  /*65a0*/  ISETP.GE.AND P2, PT, R151, R47.reuse, PT ;  /* 0x0000002f9700720c */ /* 0x080fe40003f46270 */
[----:B------:R-:W-:Y:S01]  /*65b0*/  IADD3.X R9, R10, c[0x0][0x26c], RZ, P5, !PT ;  /* 0x00009b000a097a10 */ /* 0x000fe20002ffe4ff */
[----:B------:R-:W-:Y:S01]  /*65c0*/  @!P4 STG.E.U16 [R4.64+0x2c0], R37 ;  /* 0x0002c0250400c986 */ /* 0x000fe2000c101504 */
[-C--:B------:R-:W-:Y:S02]  /*65d0*/  ISETP.GE.AND P5, PT, R142, R47.reuse, PT ;  /* 0x0000002f8e00720c */ /* 0x080fe40003fa6270 */
[-C--:B------:R-:W-:Y:S01]  /*65e0*/  ISETP.GE.AND P4, PT, R130, R47.reuse, PT ;  /* 0x0000002f8200720c */ /* 0x080fe20003f86270 */
[----:B------:R-:W-:Y:S01]  /*65f0*/  @!P3 STG.E.U16 [R4.64+0x300], R39 ;  /* 0x000300270400b986 */ /* 0x000fe2000c101504 */
[----:B------:R-:W-:-:S02]  /*6600*/  ISETP.GE.AND P3, PT, R141, R47, PT ;  /* 0x0000002f8d00720c */ /* 0x000fc40003f66270 */
[----:B------:R-:W-:Y:S02]  /*6610*/  IADD3.X R11, R3, R15, R11, P6, !PT ;  /* 0x0000000f030b7210 */ /* 0x000fe400037fe40b */
[C---:B------:R-:W-:Y:S01]  /*6620*/  LEA R8, P6, R12.reuse, R8, 0x1 ;  /* 0x000000080c087211 */ /* 0x040fe200078c08ff */
[----:B------:R-:W-:Y:S01]  /*6630*/  @!P2 STG.E.U16 [R4.64+0x40], R17 ;  /* 0x000040110400a986 */ /* 0x000fe2000c101504 */
[----:B------:R-:W-:Y:S02]  /*6640*/  ISETP.GE.AND P2, PT, R151, R133, PT ;  /* 0x000000859700720c */ /* 0x000fe40003f46270 */
[--C-:B------:R-:W-:Y:S01]  /*6650*/  LEA.HI.X R9, R12, R9, R11.reuse, 0x1, P6 ;  /* 0x000000090c097211 */ /* 0x100fe200030f0c0b */
[----:B------:R-:W-:Y:S01]  /*6660*/  @!P5 STG.E.U16 [R4.64+0x340], R41 ;  /* 0x000340290400d986 */ /* 0x000fe2000c101504 */
[C---:B------:R-:W-:Y:S02]  /*6670*/  @!P1 LEA R12, P6, R13.reuse, c[0x0][0x268], 0x1 ;  /* 0x00009a000d0c9a11 */ /* 0x040fe400078c08ff */
[----:B------:R-:W-:Y:S01]  /*6680*/  PRMT R11, RZ, 0x7610, R11 ;  /* 0x00007610ff0b7816 */ /* 0x000fe2000000000b */
[----:B------:R-:W-:Y:S01]  /*6690*/  @!P4 STG.E.U16 [R4.64+0x380], R43 ;  /* 0x0003802b0400c986 */ /* 0x000fe2000c101504 */
[----:B------:R-:W-:-:S02]  /*66a0*/  @!P1 LEA.HI.X R13, R13, c[0x0][0x26c], R14, 0x1, P6 ;  /* 0x00009b000d0d9a11 */ /* 0x000fc400030f0c0e */
[-C--:B------:R-:W-:Y:S01]  /*66b0*/  ISETP.GE.AND P4, PT, R150, R133.reuse, PT ;  /* 0x000000859600720c */ /* 0x080fe20003f86270 */
[----:B------:R1:W-:Y:S04]  /*66c0*/  @!P3 STG.E.U16 [R4.64+0x3c0], R45 ;  /* 0x0003c02d0400b986 */ /* 0x0003e8000c101504 */
[----:B------:R-:W-:Y:S01]  /*66d0*/  BAR.SYNC.DEFER_BLOCKING 0x0 ;  /* 0x0000000000007b1d */ /* 0x000fe20000010000 */
[-C--:B------:R-:W-:Y:S02]  /*66e0*/  ISETP.GE.AND P5, PT, R149, R133.reuse, PT ;  /* 0x000000859500720c */ /* 0x080fe40003fa6270 */
[----:B------:R-:W-:Y:S02]  /*66f0*/  ISETP.GE.AND P3, PT, R134, R133, PT ;  /* 0x000000858600720c */ /* 0x000fe40003f66270 */
[----:B------:R-:W-:-:S02]  /*6700*/  PRMT R14, RZ, 0x7610, R14 ;  /* 0x00007610ff0e7816 */ /* 0x000fc4000000000e */
[----:B------:R-:W-:Y:S02]  /*6710*/  PRMT R15, RZ, 0x7610, R15 ;  /* 0x00007610ff0f7816 */ /* 0x000fe4000000000f */
[----:B-1----:R-:W-:Y:S02]  /*6720*/  PRMT R4, RZ, 0x7610, R4 ;  /* 0x00007610ff047816 */ /* 0x002fe40000000004 */
[----:B------:R-:W-:Y:S01]  /*6730*/  PRMT R5, RZ, 0x7610, R5 ;  /* 0x00007610ff057816 */ /* 0x000fe20000000005 */
[----:B------:R1:W2:Y:S01]  /*6740*/  @!P1 LDG.E.U16 R11, [R12.64] ;  /* 0x000000040c0b9981 */ /* 0x0002a2000c1e1500 */
[----:B------:R-:W-:-:S03]  /*6750*/  ISETP.GE.AND P1, PT, R132, R133, PT ;  /* 0x000000858400720c */ /* 0x000fc60003f26270 */
[----:B------:R3:W4:Y:S01]  /*6760*/  @!P2 LDG.E.U16 R14, [R8.64] ;  /* 0x00000004080ea981 */ /* 0x000722000c1e1500 */
[----:B------:R-:W-:-:S03]  /*6770*/  ISETP.GE.AND P2, PT, R131, R133, PT ;  /* 0x000000858300720c */ /* 0x000fc60003f46270 */
[----:B------:R3:W5:Y:S01]  /*6780*/  @!P4 LDG.E.U16 R15, [R8.64+0x40] ;  /* 0x00004004080fc981 */ /* 0x000762000c1e1500 */
[-C--:B------:R-:W-:Y:S02]  /*6790*/  ISETP.GE.AND P4, PT, R148, R133.reuse, PT ;  /* 0x000000859400720c */ /* 0x080fe40003f86270 */
[----:B-1----:R-:W-:Y:S01]  /*67a0*/  PRMT R12, RZ, 0x7610, R12 ;  /* 0x00007610ff0c7816 */ /* 0x002fe2000000000c */
[----:B------:R3:W5:Y:S01]  /*67b0*/  @!P5 LDG.E.U16 R4, [R8.64+0x80] ;  /* 0x000080040804d981 */ /* 0x000762000c1e1500 */
[-C--:B------:R-:W-:Y:S02]  /*67c0*/  ISETP.GE.AND P5, PT, R147, R133.reuse, PT ;  /* 0x000000859300720c */ /* 0x080fe40003fa6270 */
[----:B------:R-:W-:Y:S01]  /*67d0*/  PRMT R13, RZ, 0x7610, R13 ;  /* 0x00007610ff0d7816 */ /* 0x000fe2000000000d */
        /* <DEDUP_REMOVED lines=8> */
[----:B------:R-:W-:Y:S01]  /*6860*/  PRMT R19, RZ, 0x7610, R19 ;  /* 0x00007610ff137816 */ /* 0x000fe20000000013 */
[----:B------:R3:W5:Y:S01]  /*6870*/  @!P4 LDG.E.U16 R16, [R8.64+0x180] ;  /* 0x000180040810c981 */ /* 0x000762000c1e1500 */
[----:B------:R-:W-:-:S02]  /*6880*/  ISETP.GE.AND P2, PT, R144, R133, PT ;  /* 0x000000859000720c */ /* 0x000fc40003f46270 */
[-C--:B------:R-:W-:Y:S01]  /*6890*/  ISETP.GE.AND P4, PT, R143, R133.reuse, PT ;  /* 0x000000858f00720c */ /* 0x080fe20003f86270 */
        /* <DEDUP_REMOVED lines=16> */
[----:B------:R-:W-:-:S05]  /*69a0*/  LOP3.LUT R25, R128, 0xfffffe00, RZ, 0xc0, !PT ;  /* 0xfffffe0080197812 */ /* 0x000fca00078ec0ff */
[----:B------:R-:W-:-:S05]  /*69b0*/  IMAD R44, R156, 0x10, R25 ;  /* 0x000000109c2c7824 */ /* 0x000fca00078e0219 */
[C---:B---3--:R-:W-:Y:S02]  /*69c0*/  IADD3 R8, R44.reuse, 0x1, RZ ;  /* 0x000000012c087810 */ /* 0x048fe40007ffe0ff */
[----:B------:R-:W-:-:S04]  /*69d0*/  IADD3 R9, R44, 0x4, RZ ;  /* 0x000000042c097810 */ /* 0x000fc80007ffe0ff */
[----:B------:R-:W-:-:S04]  /*69e0*/  LEA.HI.SX32 R9, R9, R44, 0x1b ;  /* 0x0000002c09097211 */ /* 0x000fc800078fdaff */
[----:B------:R-:W-:Y:S01]  /*69f0*/  SHF.L.U32 R9, R9, 0x1, RZ ;  /* 0x0000000109097819 */ /* 0x000fe200000006ff */
[----:B--2---:R-:W-:Y:S04]  /*6a00*/  STS.U16 [R126], R11 ;  /* 0x0000000b7e007388 */ /* 0x004fe80000000400 */
[----:B----4-:R-:W-:Y:S04]  /*6a10*/  STS.U16 [R125+0x40], R14 ;  /* 0x0000400e7d007388 */ /* 0x010fe80000000400 */
[----:B-----5:R-:W-:Y:S04]  /*6a20*/  STS.U16 [R124+0x80], R15 ;  /* 0x0000800f7c007388 */ /* 0x020fe80000000400 */
[----:B------:R1:W-:Y:S04]  /*6a30*/  STS.U16 [R123+0xc0], R4 ;  /* 0x0000c0047b007388 */ /* 0x0003e80000000400 */
[----:B------:R2:W-:Y:S04]  /*6a40*/  STS.U16 [R122+0x100], R5 ;  /* 0x000100057a007388 */ /* 0x0005e80000000400 */
[----:B------:R3:W-:Y:S01]  /*6a50*/  STS.U16 [R121+0x140], R12 ;  /* 0x0001400c79007388 */ /* 0x0007e20000000400 */
[----:B-1----:R-:W-:-:S03]  /*6a60*/  LEA.HI.SX32 R4, R8, R44, 0x1b ;  /* 0x0000002c08047211 */ /* 0x002fc600078fdaff */
[----:B------:R1:W-:Y:S01]  /*6a70*/  STS.U16 [R120+0x180], R13 ;  /* 0x0001800d78007388 */ /* 0x0003e20000000400 */
[----:B--2---:R-:W-:-:S03]  /*6a80*/  IADD3 R5, R44, 0x2, RZ ;  /* 0x000000022c057810 */ /* 0x004fc60007ffe0ff */
[----:B------:R-:W-:Y:S01]  /*6a90*/  STS.U16 [R119+0x1c0], R16 ;  /* 0x0001c01077007388 */ /* 0x000fe20000000400 */
[----:B------:R-:W-:-:S03]  /*6aa0*/  LEA.HI.SX32 R5, R5, R44, 0x1b ;  /* 0x0000002c05057211 */ /* 0x000fc600078fdaff */
[----:B------:R-:W-:Y:S01]  /*6ab0*/  STS.U16 [R118+0x200], R17 ;  /* 0x0002001176007388 */ /* 0x000fe20000000400 */
[----:B------:R-:W-:-:S03]  /*6ac0*/  SHF.L.U32 R4, R4, 0x1, RZ ;  /* 0x0000000104047819 */ /* 0x000fc600000006ff */
[----:B------:R2:W-:Y:S04]  /*6ad0*/  STS.U16 [R117+0x240], R18 ;  /* 0x0002401275007388 */ /* 0x0005e80000000400 */
[----:B------:R4:W-:Y:S01]  /*6ae0*/  STS.U16 [R116+0x280], R19 ;  /* 0x0002801374007388 */ /* 0x0009e20000000400 */
[----:B------:R-:W-:Y:S01]  /*6af0*/  IMAD.SHL.U32 R5, R5, 0x2, RZ ;  /* 0x0000000205057824 */ /* 0x000fe200078e00ff */
[----:B------:R-:W-:Y:S02]  /*6b00*/  IADD3 R8, R44, 0x3, RZ ;  /* 0x000000032c087810 */ /* 0x000fe40007ffe0ff */
[----:B------:R-:W-:Y:S04]  /*6b10*/  STS.U16 [R115+0x2c0], R20 ;  /* 0x0002c01473007388 */ /* 0x000fe80000000400 */
[----:B------:R-:W-:Y:S04]  /*6b20*/  STS.U16 [R114+0x300], R21 ;  /* 0x0003001572007388 */ /* 0x000fe80000000400 */
[----:B------:R-:W-:Y:S04]  /*6b30*/  STS.U16 [R113+0x340], R22 ;  /* 0x0003401671007388 */ /* 0x000fe80000000400 */
[----:B------:R-:W-:Y:S04]  /*6b40*/  STS.U16 [R112+0x380], R23 ;  /* 0x0003801770007388 */ /* 0x000fe80000000400 */
[----:B------:R-:W-:Y:S01]  /*6b50*/  STS.U16 [R111+0x3c0], R24 ;  /* 0x0003c0186f007388 */ /* 0x000fe20000000400 */
[----:B------:R-:W-:-:S06]  /*6b60*/  NOP ;  /* 0x0000000000007918 */ /* 0x000fcc0000000000 */
[----:B------:R-:W5:Y:S01]  /*6b70*/  LDS.U16 R20, [R4+0x2] ;  /* 0x0000020004147984 */ /* 0x000f620000000400 */
[----:B------:R-:W-:-:S03]  /*6b80*/  LEA.HI.SX32 R8, R8, R44, 0x1b ;  /* 0x0000002c08087211 */ /* 0x000fc600078fdaff */
[----:B------:R-:W0:Y:S02]  /*6b90*/  LDS.U16 R22, [R5+0x4] ;  /* 0x0000040005167984 */ /* 0x000e240000000400 */
[----:B------:R-:W-:Y:S02]  /*6ba0*/  IMAD.SHL.U32 R8, R8, 0x2, RZ ;  /* 0x0000000208087824 */ /* 0x000fe400078e00ff */
[----:B------:R-:W-:Y:S04]  /*6bb0*/  LDS.U16 R27, [R9+0x8] ;  /* 0x00000800091b7984 */ /* 0x000fe80000000400 */
[----:B------:R-:W0:Y:S01]  /*6bc0*/  LDS.U16 R25, [R8+0x6] ;  /* 0x0000060008197984 */ /* 0x000e220000000400 */
[C---:B------:R-:W-:Y:S02]  /*6bd0*/  IADD3 R11, R44.reuse, 0x5, RZ ;  /* 0x000000052c0b7810 */ /* 0x040fe40007ffe0ff */
[----:B---3--:R-:W-:Y:S01]  /*6be0*/  IADD3 R12, R44, 0x6, RZ ;  /* 0x000000062c0c7810 */ /* 0x008fe20007ffe0ff */
[----:B------:R-:W3:Y:S01]  /*6bf0*/  LDS.U16 R17, [R110] ;  /* 0x000000006e117984 */ /* 0x000ee20000000400 */
[----:B------:R-:W-:-:S02]  /*6c00*/  LEA.HI.SX32 R11, R11, R44, 0x1b ;  /* 0x0000002c0b0b7211 */ /* 0x000fc400078fdaff */
[C---:B------:R-:W-:Y:S02]  /*6c10*/  IADD3 R15, R44.reuse, 0x9, RZ ;  /* 0x000000092c0f7810 */ /* 0x040fe40007ffe0ff */
[C---:B-1----:R-:W-:Y:S02]  /*6c20*/  IADD3 R13, R44.reuse, 0x7, RZ ;  /* 0x000000072c0d7810 */ /* 0x042fe40007ffe0ff */
[C---:B------:R-:W-:Y:S02]  /*6c30*/  IADD3 R14, R44.reuse, 0x8, RZ ;  /* 0x000000082c0e7810 */ /* 0x040fe40007ffe0ff */
[C---:B--2---:R-:W-:Y:S01]  /*6c40*/  IADD3 R18, R44.reuse, 0xb, RZ ;  /* 0x0000000b2c127810 */ /* 0x044fe20007ffe0ff */
[----:B------:R-:W-:Y:S01]  /*6c50*/  IMAD.SHL.U32 R11, R11, 0x2, RZ ;  /* 0x000000020b0b7824 */ /* 0x000fe200078e00ff */
[----:B------:R-:W-:Y:S02]  /*6c60*/  IADD3 R16, R44, 0xa, RZ ;  /* 0x0000000a2c107810 */ /* 0x000fe40007ffe0ff */
[----:B------:R-:W-:-:S02]  /*6c70*/  LEA.HI.SX32 R12, R12, R44, 0x1b ;  /* 0x0000002c0c0c7211 */ /* 0x000fc400078fdaff */
[----:B----4-:R-:W-:Y:S01]  /*6c80*/  IADD3 R19, R44, 0xc, RZ ;  /* 0x0000000c2c137810 */ /* 0x010fe20007ffe0ff */
[----:B------:R-:W1:Y:S01]  /*6c90*/  LDS.U16 R26, [R11+0xa] ;  /* 0x00000a000b1a7984 */ /* 0x000e620000000400 */
[----:B-----5:R-:W-:Y:S02]  /*6ca0*/  HADD2.F32 R20, -RZ, R20.H0_H0 ;  /* 0x20000014ff147230 */ /* 0x020fe40000004100 */
[----:B0-----:R-:W-:-:S03]  /*6cb0*/  HADD2.F32 R22, -RZ, R22.H0_H0 ;  /* 0x20000016ff167230 */ /* 0x001fc60000004100 */
[----:B------:R-:W-:Y:S01]  /*6cc0*/  FMUL.FTZ R23, R20, -1.4426950216293334961 ;  /* 0xbfb8aa3b14177820 */ /* 0x000fe20000410000 */
[-C--:B------:R-:W-:Y:S02]  /*6cd0*/  LEA.HI.SX32 R15, R15, R44.reuse, 0x1b ;  /* 0x0000002c0f0f7211 */ /* 0x080fe400078fdaff */
[-C--:B------:R-:W-:Y:S01]  /*6ce0*/  LEA.HI.SX32 R13, R13, R44.reuse, 0x1b ;  /* 0x0000002c0d0d7211 */ /* 0x080fe200078fdaff */
[----:B------:R-:W-:Y:S01]  /*6cf0*/  FMUL.FTZ R24, R22, -1.4426950216293334961 ;  /* 0xbfb8aa3b16187820 */ /* 0x000fe20000410000 */
[----:B------:R0:W-:Y:S01]  /*6d00*/  MUFU.EX2 R39, R23 ;  /* 0x0000001700277308 */ /* 0x0001e20000000800 */
[-C--:B------:R-:W-:Y:S02]  /*6d10*/  LEA.HI.SX32 R14, R14, R44.reuse, 0x1b ;  /* 0x0000002c0e0e7211 */ /* 0x080fe400078fdaff */
[-C--:B------:R-:W-:Y:S02]  /*6d20*/  LEA.HI.SX32 R18, R18, R44.reuse, 0x1b ;  /* 0x0000002c12127211 */ /* 0x080fe400078fdaff */
[----:B------:R-:W-:Y:S01]  /*6d30*/  IADD3 R21, R44, 0xd, RZ ;  /* 0x0000000d2c157810 */ /* 0x000fe20007ffe0ff */
[----:B------:R-:W-:Y:S01]  /*6d40*/  IMAD.SHL.U32 R12, R12, 0x2, RZ ;  /* 0x000000020c0c7824 */ /* 0x000fe200078e00ff */
[----:B------:R-:W-:-:S02]  /*6d50*/  LEA.HI.SX32 R16, R16, R44, 0x1b ;  /* 0x0000002c10107211 */ /* 0x000fc400078fdaff */
[----:B0-----:R-:W-:Y:S01]  /*6d60*/  IADD3 R23, R44, 0xe, RZ ;  /* 0x0000000e2c177810 */ /* 0x001fe20007ffe0ff */
[----:B------:R0:W-:Y:S01]  /*6d70*/  MUFU.EX2 R40, R24 ;  /* 0x0000001800287308 */ /* 0x0001e20000000800 */
[-C--:B------:R-:W-:Y:S01]  /*6d80*/  LEA.HI.SX32 R19, R19, R44.reuse, 0x1b ;  /* 0x0000002c13137211 */ /* 0x080fe200078fdaff */
[----:B------:R-:W-:Y:S01]  /*6d90*/  IMAD.SHL.U32 R15, R15, 0x2, RZ ;  /* 0x000000020f0f7824 */ /* 0x000fe200078e00ff */
[----:B------:R-:W-:Y:S01]  /*6da0*/  SHF.L.U32 R13, R13, 0x1, RZ ;  /* 0x000000010d0d7819 */ /* 0x000fe200000006ff */
[----:B------:R-:W-:Y:S01]  /*6db0*/  HADD2.F32 R25, -RZ, R25.H0_H0 ;  /* 0x20000019ff197230 */ /* 0x000fe20000004100 */
[-C--:B------:R-:W-:Y:S01]  /*6dc0*/  LEA.HI.SX32 R23, R23, R44.reuse, 0x1b ;  /* 0x0000002c17177211 */ /* 0x080fe200078fdaff */
[----:B------:R-:W-:Y:S01]  /*6dd0*/  IMAD.SHL.U32 R14, R14, 0x2, RZ ;  /* 0x000000020e0e7824 */ /* 0x000fe200078e00ff */
[-C--:B------:R-:W-:Y:S01]  /*6de0*/  LEA.HI.SX32 R21, R21, R44.reuse, 0x1b ;  /* 0x0000002c15157211 */ /* 0x080fe200078fdaff */
[----:B------:R-:W-:Y:S01]  /*6df0*/  IMAD.SHL.U32 R18, R18, 0x2, RZ ;  /* 0x0000000212127824 */ /* 0x000fe200078e00ff */
[----:B0-----:R-:W-:Y:S01]  /*6e00*/  IADD3 R24, R44, 0xf, RZ ;  /* 0x0000000f2c187810 */ /* 0x001fe20007ffe0ff */
[----:B------:R-:W-:Y:S01]  /*6e10*/  HADD2.F32 R27, -RZ, R27.H0_H0 ;  /* 0x2000001bff1b7230 */ /* 0x000fe20000004100 */
[----:B------:R-:W-:Y:S01]  /*6e20*/  SHF.L.U32 R16, R16, 0x1, RZ ;  /* 0x0000000110107819 */ /* 0x000fe200000006ff */
[----:B------:R-:W-:Y:S01]  /*6e30*/  IMAD.SHL.U32 R19, R19, 0x2, RZ ;  /* 0x0000000213137824 */ /* 0x000fe200078e00ff */
[----:B------:R-:W-:Y:S01]  /*6e40*/  LEA.HI.SX32 R24, R24, R44, 0x1b ;  /* 0x0000002c18187211 */ /* 0x000fe200078fdaff */
[----:B------:R-:W0:Y:S01]  /*6e50*/  LDS.U16 R28, [R12+0xc] ;  /* 0x00000c000c1c7984 */ /* 0x000e220000000400 */
[----:B------:R-:W-:Y:S01]  /*6e60*/  FMUL.FTZ R29, R25, -1.4426950216293334961 ;  /* 0xbfb8aa3b191d7820 */ /* 0x000fe20000410000 */
[----:B------:R-:W-:Y:S01]  /*6e70*/  SHF.L.U32 R21, R21, 0x1, RZ ;  /* 0x0000000115157819 */ /* 0x000fe200000006ff */
[----:B------:R-:W-:Y:S01]  /*6e80*/  IMAD.SHL.U32 R23, R23, 0x2, RZ ;  /* 0x0000000217177824 */ /* 0x000fe200078e00ff */
[----:B------:R-:W2:Y:S01]  /*6e90*/  LDS.U16 R35, [R13+0xe] ;  /* 0x00000e000d237984 */ /* 0x000ea20000000400 */
[----:B------:R-:W-:-:S03]  /*6ea0*/  FMUL.FTZ R33, R27, -1.4426950216293334961 ;  /* 0xbfb8aa3b1b217820 */ /* 0x000fc60000410000 */
[----:B------:R-:W4:Y:S01]  /*6eb0*/  LDS.U16 R30, [R15+0x12] ;  /* 0x000012000f1e7984 */ /* 0x000f220000000400 */
[----:B------:R-:W-:-:S03]  /*6ec0*/  SHF.L.U32 R24, R24, 0x1, RZ ;  /* 0x0000000118187819 */ /* 0x000fc600000006ff */
[----:B------:R-:W5:Y:S01]  /*6ed0*/  LDS.U16 R38, [R14+0x10] ;  /* 0x000010000e267984 */ /* 0x000f620000000400 */
[----:B------:R1:W-:Y:S03]  /*6ee0*/  MUFU.EX2 R41, R29 ;  /* 0x0000001d00297308 */ /* 0x0003e60000000800 */
[----:B------:R-:W5:Y:S04]  /*6ef0*/  LDS.U16 R34, [R18+0x16] ;  /* 0x0000160012227984 */ /* 0x000f680000000400 */
[----:B------:R-:W5:Y:S01]  /*6f00*/  LDS.U16 R32, [R16+0x14] ;  /* 0x0000140010207984 */ /* 0x000f620000000400 */
[----:B------:R3:W-:Y:S03]  /*6f10*/  MUFU.EX2 R42, R33 ;  /* 0x00000021002a7308 */ /* 0x0007e60000000800 */
[----:B------:R-:W5:Y:S04]  /*6f20*/  LDS.U16 R37, [R19+0x18] ;  /* 0x0000180013257984 */ /* 0x000f680000000400 */
[----:B-1----:R-:W1:Y:S04]  /*6f30*/  LDS.U16 R29, [R21+0x1a] ;  /* 0x00001a00151d7984 */ /* 0x002e680000000400 */
[----:B------:R-:W1:Y:S04]  /*6f40*/  LDS.U16 R31, [R23+0x1c] ;  /* 0x00001c00171f7984 */ /* 0x000e680000000400 */
[----:B---3--:R-:W3:Y:S01]  /*6f50*/  LDS.U16 R33, [R24+0x1e] ;  /* 0x00001e0018217984 */ /* 0x008ee20000000400 */
[----:B------:R-:W-:-:S05]  /*6f60*/  HADD2.F32 R17, -RZ, R17.H0_H0 ;  /* 0x20000011ff117230 */ /* 0x000fca0000004100 */
[----:B------:R-:W-:Y:S01]  /*6f70*/  FMUL.FTZ R36, R17, -1.4426950216293334961 ;  /* 0xbfb8aa3b11247820 */ /* 0x000fe20000410000 */
[----:B------:R-:W-:Y:S02]  /*6f80*/  HADD2.F32 R26, -RZ, R26.H0_H0 ;  /* 0x2000001aff1a7230 */ /* 0x000fe40000004100 */
[----:B0-----:R-:W-:-:S03]  /*6f90*/  HADD2.F32 R28, -RZ, R28.H0_H0 ;  /* 0x2000001cff1c7230 */ /* 0x001fc60000004100 */
[----:B------:R-:W0:Y:S01]  /*6fa0*/  MUFU.EX2 R36, R36 ;  /* 0x0000002400247308 */ /* 0x000e220000000800 */
[----:B--2---:R-:W-:Y:S01]  /*6fb0*/  HADD2.F32 R35, -RZ, R35.H0_H0 ;  /* 0x20000023ff237230 */ /* 0x004fe20000004100 */
[----:B------:R-:W-:Y:S01]  /*6fc0*/  FMUL.FTZ R43, R26, -1.4426950216293334961 ;  /* 0xbfb8aa3b1a2b7820 */ /* 0x000fe20000410000 */
[----:B----4-:R-:W-:Y:S02]  /*6fd0*/  HADD2.F32 R30, -RZ, R30.H0_H0 ;  /* 0x2000001eff1e7230 */ /* 0x010fe40000004100 */
[----:B-----5:R-:W-:Y:S02]  /*6fe0*/  HADD2.F32 R38, -RZ, R38.H0_H0 ;  /* 0x20000026ff267230 */ /* 0x020fe40000004100 */
[----:B------:R-:W-:Y:S01]  /*6ff0*/  HADD2.F32 R34, -RZ, R34.H0_H0 ;  /* 0x20000022ff227230 */ /* 0x000fe20000004100 */
[----:B------:R-:W-:Y:S01]  /*7000*/  FMUL.FTZ R44, R28, -1.4426950216293334961 ;  /* 0xbfb8aa3b1c2c7820 */ /* 0x000fe20000410000 */
[----:B------:R-:W-:Y:S01]  /*7010*/  HADD2.F32 R32, -RZ, R32.H0_H0 ;  /* 0x20000020ff207230 */ /* 0x000fe20000004100 */
[----:B------:R-:W-:-:S02]  /*7020*/  FMUL.FTZ R45, R35, -1.4426950216293334961 ;  /* 0xbfb8aa3b232d7820 */ /* 0x000fc40000410000 */
[----:B------:R-:W-:Y:S01]  /*7030*/  FMUL.FTZ R47, R30, -1.4426950216293334961 ;  /* 0xbfb8aa3b1e2f7820 */ /* 0x000fe20000410000 */
[----:B------:R-:W-:Y:S01]  /*7040*/  HADD2.F32 R37, -RZ, R37.H0_H0 ;  /* 0x20000025ff257230 */ /* 0x000fe20000004100 */
[----:B------:R-:W2:Y:S01]  /*7050*/  MUFU.EX2 R43, R43 ;  /* 0x0000002b002b7308 */ /* 0x000ea20000000800 */
[----:B------:R-:W-:Y:S01]  /*7060*/  FMUL.FTZ R46, R38, -1.4426950216293334961 ;  /* 0xbfb8aa3b262e7820 */ /* 0x000fe20000410000 */
[----:B-1----:R-:W-:Y:S01]  /*7070*/  HADD2.F32 R29, -RZ, R29.H0_H0 ;  /* 0x2000001dff1d7230 */ /* 0x002fe20000004100 */
[----:B------:R-:W-:Y:S01]  /*7080*/  FMUL.FTZ R49, R34, -1.4426950216293334961 ;  /* 0xbfb8aa3b22317820 */ /* 0x000fe20000410000 */
[----:B------:R-:W-:Y:S01]  /*7090*/  HADD2.F32 R31, -RZ, R31.H0_H0 ;  /* 0x2000001fff1f7230 */ /* 0x000fe20000004100 */
[----:B------:R-:W-:Y:S02]  /*70a0*/  FMUL.FTZ R48, R32, -1.4426950216293334961 ;  /* 0xbfb8aa3b20307820 */ /* 0x000fe40000410000 */
[----:B------:R-:W-:Y:S01]  /*70b0*/  FMUL.FTZ R50, R37, -1.4426950216293334961 ;  /* 0xbfb8aa3b25327820 */ /* 0x000fe20000410000 */
[----:B---3--:R-:W-:Y:S01]  /*70c0*/  HADD2.F32 R33, -RZ, R33.H0_H0 ;  /* 0x20000021ff217230 */ /* 0x008fe20000004100 */
[----:B------:R-:W1:Y:S01]  /*70d0*/  MUFU.EX2 R44, R44 ;  /* 0x0000002c002c7308 */ /* 0x000e620000000800 */
[----:B------:R-:W-:-:S02]  /*70e0*/  FMUL.FTZ R51, R29, -1.4426950216293334961 ;  /* 0xbfb8aa3b1d337820 */ /* 0x000fc40000410000 */
[----:B------:R-:W-:Y:S02]  /*70f0*/  FMUL.FTZ R52, R31, -1.4426950216293334961 ;  /* 0xbfb8aa3b1f347820 */ /* 0x000fe40000410000 */
[----:B------:R-:W-:-:S03]  /*7100*/  FMUL.FTZ R53, R33, -1.4426950216293334961 ;  /* 0xbfb8aa3b21357820 */ /* 0x000fc60000410000 */
[----:B------:R-:W3:Y:S01]  /*7110*/  MUFU.EX2 R45, R45 ;  /* 0x0000002d002d7308 */ /* 0x000ee20000000800 */
[----:B0-----:R-:W-:Y:S02]  /*7120*/  FADD.FTZ R36, R36, 1 ;  /* 0x3f80000024247421 */ /* 0x001fe40000010000 */
[----:B------:R-:W-:-:S05]  /*7130*/  FADD.FTZ R39, R39, 1 ;  /* 0x3f80000027277421 */ /* 0x000fca0000010000 */
[----:B------:R-:W0:Y:S01]  /*7140*/  MUFU.EX2 R47, R47 ;  /* 0x0000002f002f7308 */ /* 0x000e220000000800 */
[----:B------:R-:W-:-:S07]  /*7150*/  FADD.FTZ R42, R42, 1 ;  /* 0x3f8000002a2a7421 */ /* 0x000fce0000010000 */
[----:B------:R-:W4:Y:S08]  /*7160*/  MUFU.EX2 R46, R46 ;  /* 0x0000002e002e7308 */ /* 0x000f300000000800 */
[----:B------:R-:W5:Y:S08]  /*7170*/  MUFU.EX2 R49, R49 ;  /* 0x0000003100317308 */ /* 0x000f700000000800 */
[----:B------:R-:W0:Y:S08]  /*7180*/  MUFU.EX2 R48, R48 ;  /* 0x0000003000307308 */ /* 0x000e300000000800 */
[----:B------:R-:W0:Y:S01]  /*7190*/  MUFU.EX2 R50, R50 ;  /* 0x0000003200327308 */ /* 0x000e220000000800 */
[----:B------:R-:W-:-:S07]  /*71a0*/  FADD.FTZ R40, R40, 1 ;  /* 0x3f80000028287421 */ /* 0x000fce0000010000 */
[----:B------:R-:W0:Y:S01]  /*71b0*/  MUFU.EX2 R51, R51 ;  /* 0x0000003300337308 */ /* 0x000e220000000800 */
[----:B------:R-:W-:-:S07]  /*71c0*/  FADD.FTZ R41, R41, 1 ;  /* 0x3f80000029297421 */ /* 0x000fce0000010000 */
[----:B------:R-:W0:Y:S01]  /*71d0*/  MUFU.EX2 R52, R52 ;  /* 0x0000003400347308 */ /* 0x000e220000000800 */
[----:B--2---:R-:W-:-:S07]  /*71e0*/  FADD.FTZ R43, R43, 1 ;  /* 0x3f8000002b2b7421 */ /* 0x004fce0000010000 */
[----:B------:R-:W2:Y:S01]  /*71f0*/  MUFU.EX2 R53, R53 ;  /* 0x0000003500357308 */ /* 0x000ea20000000800 */
[----:B-1----:R-:W-:-:S07]  /*7200*/  FADD.FTZ R44, R44, 1 ;  /* 0x3f8000002c2c7421 */ /* 0x002fce0000010000 */
[----:B------:R-:W1:Y:S01]  /*7210*/  MUFU.RCP R36, R36 ;  /* 0x0000002400247308 */ /* 0x000e620000001000 */
[----:B---3--:R-:W-:-:S07]  /*7220*/  FADD.FTZ R45, R45, 1 ;  /* 0x3f8000002d2d7421 */ /* 0x008fce0000010000 */
[----:B------:R-:W3:Y:S01]  /*7230*/  MUFU.RCP R39, R39 ;  /* 0x0000002700277308 */ /* 0x000ee20000001000 */
[----:B0-----:R-:W-:-:S07]  /*7240*/  FADD.FTZ R47, R47, 1 ;  /* 0x3f8000002f2f7421 */ /* 0x001fce0000010000 */
[----:B------:R-:W0:Y:S01]  /*7250*/  MUFU.RCP R42, R42 ;  /* 0x0000002a002a7308 */ /* 0x000e220000001000 */
[----:B----4-:R-:W-:Y:S02]  /*7260*/  FADD.FTZ R46, R46, 1 ;  /* 0x3f8000002e2e7421 */ /* 0x010fe40000010000 */
[----:B-----5:R-:W-:Y:S02]  /*7270*/  FADD.FTZ R49, R49, 1 ;  /* 0x3f80000031317421 */ /* 0x020fe40000010000 */
[----:B------:R-:W-:-:S03]  /*7280*/  FADD.FTZ R48, R48, 1 ;  /* 0x3f80000030307421 */ /* 0x000fc60000010000 */
[----:B------:R-:W4:Y:S01]  /*7290*/  MUFU.RCP R55, R40 ;  /* 0x0000002800377308 */ /* 0x000f220000001000 */
[----:B------:R-:W-:-:S07]  /*72a0*/  FADD.FTZ R50, R50, 1 ;  /* 0x3f80000032327421 */ /* 0x000fce0000010000 */
[----:B------:R-:W5:Y:S01]  /*72b0*/  MUFU.RCP R54, R41 ;  /* 0x0000002900367308 */ /* 0x000f620000001000 */
[----:B------:R-:W-:Y:S02]  /*72c0*/  FADD.FTZ R51, R51, 1 ;  /* 0x3f80000033337421 */ /* 0x000fe40000010000 */
[----:B------:R-:W-:-:S05]  /*72d0*/  FADD.FTZ R52, R52, 1 ;  /* 0x3f80000034347421 */ /* 0x000fca0000010000 */
[----:B------:R-:W0:Y:S01]  /*72e0*/  MUFU.RCP R43, R43 ;  /* 0x0000002b002b7308 */ /* 0x000e220000001000 */
[----:B--2---:R-:W-:Y:S02]  /*72f0*/  FADD.FTZ R53, R53, 1 ;  /* 0x3f80000035357421 */ /* 0x004fe40000010000 */
[----:B-1----:R-:W-:-:S05]  /*7300*/  FMUL.FTZ R36, R17, R36 ;  /* 0x0000002411247220 */ /* 0x002fca0000410000 */
[----:B------:R-:W1:Y:S01]  /*7310*/  MUFU.RCP R57, R44 ;  /* 0x0000002c00397308 */ /* 0x000e620000001000 */
[----:B---3--:R-:W-:-:S07]  /*7320*/  FMUL.FTZ R17, R20, R39 ;  /* 0x0000002714117220 */ /* 0x008fce0000410000 */
[----:B------:R-:W2:Y:S01]  /*7330*/  MUFU.RCP R56, R45 ;  /* 0x0000002d00387308 */ /* 0x000ea20000001000 */
[----:B0-----:R-:W-:-:S07]  /*7340*/  FMUL.FTZ R20, R27, R42 ;  /* 0x0000002a1b147220 */ /* 0x001fce0000410000 */
[----:B------:R-:W0:Y:S08]  /*7350*/  MUFU.RCP R59, R46 ;  /* 0x0000002e003b7308 */ /* 0x000e300000001000 */
[----:B------:R-:W3:Y:S08]  /*7360*/  MUFU.RCP R47, R47 ;  /* 0x0000002f002f7308 */ /* 0x000ef00000001000 */
[----:B------:R-:W0:Y:S08]  /*7370*/  MUFU.RCP R41, R48 ;  /* 0x0000003000297308 */ /* 0x000e300000001000 */
[----:B------:R-:W0:Y:S01]  /*7380*/  MUFU.RCP R49, R49 ;  /* 0x0000003100317308 */ /* 0x000e220000001000 */
[----:B----4-:R-:W-:-:S07]  /*7390*/  FMUL.FTZ R22, R22, R55 ;  /* 0x0000003716167220 */ /* 0x010fce0000410000 */
[----:B------:R-:W4:Y:S01]  /*73a0*/  MUFU.RCP R50, R50 ;  /* 0x0000003200327308 */ /* 0x000f220000001000 */
[----:B-----5:R-:W-:-:S07]  /*73b0*/  FMUL.FTZ R25, R25, R54 ;  /* 0x0000003619197220 */ /* 0x020fce0000410000 */
[----:B------:R-:W5:Y:S01]  /*73c0*/  MUFU.RCP R40, R51 ;  /* 0x0000003300287308 */ /* 0x000f620000001000 */
[----:B------:R-:W-:-:S07]  /*73d0*/  FMUL.FTZ R36, R36, R93 ;  /* 0x0000005d24247220 */ /* 0x000fce0000410000 */
[----:B------:R-:W0:Y:S01]  /*73e0*/  MUFU.RCP R52, R52 ;  /* 0x0000003400347308 */ /* 0x000e220000001000 */
[----:B------:R-:W-:-:S07]  /*73f0*/  FMUL.FTZ R17, R17, R92 ;  /* 0x0000005c11117220 */ /* 0x000fce0000410000 */
[----:B------:R-:W3:Y:S01]  /*7400*/  MUFU.RCP R42, R53 ;  /* 0x00000035002a7308 */ /* 0x000ee20000001000 */
[----:B------:R-:W-:Y:S02]  /*7410*/  FMUL.FTZ R27, R26, R43 ;  /* 0x0000002b1a1b7220 */ /* 0x000fe40000410000 */
[----:B------:R-:W-:Y:S02]  /*7420*/  FMUL.FTZ R22, R22, R91 ;  /* 0x0000005b16167220 */ /* 0x000fe40000410000 */
[----:B------:R-:W-:Y:S02]  /*7430*/  FMUL.FTZ R25, R25, R90 ;  /* 0x0000005a19197220 */ /* 0x000fe40000410000 */
[----:B-1----:R-:W-:Y:S02]  /*7440*/  FMUL.FTZ R28, R28, R57 ;  /* 0x000000391c1c7220 */ /* 0x002fe40000410000 */
[----:B--2---:R-:W-:Y:S01]  /*7450*/  FMUL.FTZ R35, R35, R56 ;  /* 0x0000003823237220 */ /* 0x004fe20000410000 */
[----:B------:R-:W-:Y:S01]  /*7460*/  F2FP.PACK_AB R17, R17, R36 ;  /* 0x000000241111723e */ /* 0x000fe200000000ff */
[----:B------:R-:W-:Y:S01]  /*7470*/  BAR.SYNC.DEFER_BLOCKING 0x0 ;  /* 0x0000000000007b1d */ /* 0x000fe20000010000 */
[----:B------:R-:W-:-:S02]  /*7480*/  FMUL.FTZ R20, R20, R85 ;  /* 0x0000005514147220 */ /* 0x000fc40000410000 */
[----:B0-----:R-:W-:Y:S02]  /*7490*/  FMUL.FTZ R38, R38, R59 ;  /* 0x0000003b26267220 */ /* 0x001fe40000410000 */
[----:B------:R-:W-:Y:S02]  /*74a0*/  FMUL.FTZ R27, R27, R84 ;  /* 0x000000541b1b7220 */ /* 0x000fe40000410000 */
[----:B---3--:R-:W-:Y:S02]  /*74b0*/  FMUL.FTZ R39, R30, R47 ;  /* 0x0000002f1e277220 */ /* 0x008fe40000410000 */
        /* <DEDUP_REMOVED lines=8> */
[----:B----4-:R-:W-:Y:S02]  /*7540*/  FMUL.FTZ R26, R37, R50 ;  /* 0x00000032251a7220 */ /* 0x010fe40000410000 */
[----:B------:R-:W-:Y:S02]  /*7550*/  FMUL.FTZ R39, R39, R80 ;  /* 0x0000005027277220 */ /* 0x000fe40000410000 */
[----:B-----5:R-:W-:Y:S01]  /*7560*/  FMUL.FTZ R29, R29, R40 ;  /* 0x000000281d1d7220 */ /* 0x020fe20000410000 */
        /* <DEDUP_REMOVED lines=20> */
[----:B------:R0:W-:Y:S01]  /*76b0*/  STS.U16 [R9+0x8], R20 ;  /* 0x0000081409007388 */ /* 0x0001e20000000400 */
[----:B------:R-:W-:-:S03]  /*76c0*/  F2FP.PACK_AB R30, R33, R30 ;  /* 0x0000001e211e723e */ /* 0x000fc600000000ff */
[----:B------:R-:W-:Y:S01]  /*76d0*/  STS.U16 [R11+0xa], R31 ;  /* 0x00000a1f0b007388 */ /* 0x000fe20000000400 */
[----:B--2---:R-:W-:-:S03]  /*76e0*/  PRMT R5, R26, 0x7632, R5 ;  /* 0x000076321a057816 */ /* 0x004fc60000000005 */
        /* <DEDUP_REMOVED lines=48> */
.L_x_3024:
[----:B------:R-:W-:Y:S05]  /*79f0*/  BSYNC B0 ;  /* 0x0000000000007941 */ /* 0x000fea0003800000 */
.L_x_3023:
[----:B------:R-:W-:Y:S01]  /*7a00*/  MOV R5, R29 ;  /* 0x0000001d00057202 */ /* 0x000fe20000000f00 */
[----:B------:R-:W-:Y:S01]  /*7a10*/  IMAD R7, R161, c[0x0][0x218], RZ ;  /* 0x00008600a1077a24 */ /* 0x000fe200078e02ff */
[----:B------:R-:W-:Y:S02]  /*7a20*/  IADD3 R0, P2, R0, c[0x0][0x270], RZ ;  /* 0x00009c0000007a10 */ /* 0x000fe40007f5e0ff */
[-C--:B------:R-:W-:Y:S01]  /*7a30*/  ISETP.GE.AND P5, PT, R151, R27.reuse, PT ;  /* 0x0000001b9700720c */ /* 0x080fe20003fa6270 */
[----:B------:R-:W-:Y:S01]  /*7a40*/  IMAD.WIDE.U32 R4, R162, c[0x0][0x218], R4 ;  /* 0x00008600a2047a25 */ /* 0x000fe200078e0004 */
[----:B------:R-:W-:Y:S02]  /*7a50*/  IADD3.X R10, R10, c[0x0][0x274], RZ, P2, !PT ;  /* 0x00009d000a0a7a10 */ /* 0x000fe400017fe4ff */
[----:B------:R-:W-:Y:S01]  /*7a60*/  ISETP.GE.AND P6, PT, R150, R27, PT ;  /* 0x0000001b9600720c */ /* 0x000fe20003fc6270 */
[----:B0-----:R-:W-:Y:S01]  /*7a70*/  IMAD R9, R162, c[0x0][0x21c], R7 ;  /* 0x00008700a2097a24 */ /* 0x001fe200078e0207 */
[----:B------:R-:W-:-:S02]  /*7a80*/  IADD3 R7, P1, R2, R4, RZ ;  /* 0x0000000402077210 */ /* 0x000fc40007f3e0ff */
[----:B------:R-:W-:Y:S02]  /*7a90*/  ISETP.GE.AND P0, PT, R134, R27, PT ;  /* 0x0000001b8600720c */ /* 0x000fe40003f06270 */
[----:B------:R-:W-:Y:S02]  /*7aa0*/  IADD3.X R3, R3, R9, R5, P1, !PT ;  /* 0x0000000903037210 */ /* 0x000fe40000ffe405 */
[----:B------:R-:W-:Y:S02]  /*7ab0*/  LEA R2, P4, R7, R0, 0x1 ;  /* 0x0000000007027211 */ /* 0x000fe400078808ff */
[-C--:B------:R-:W-:Y:S02]  /*7ac0*/  ISETP.GE.AND P1, PT, R149, R27.reuse, PT ;  /* 0x0000001b9500720c */ /* 0x080fe40003f26270 */
[----:B------:R-:W-:Y:S02]  /*7ad0*/  LEA.HI.X R3, R7, R10, R3, 0x1, P4 ;  /* 0x0000000a07037211 */ /* 0x000fe400020f0c03 */
[----:B------:R-:W-:-:S02]  /*7ae0*/  ISETP.GE.AND P3, PT, R131, R27, PT ;  /* 0x0000001b8300720c */ /* 0x000fc40003f66270 */
[-C--:B------:R-:W-:Y:S01]  /*7af0*/  ISETP.GE.AND P2, PT, R132, R27.reuse, PT ;  /* 0x0000001b8400720c */ /* 0x080fe20003f46270 */
[----:B------:R0:W-:Y:S01]  /*7b00*/  @!P5 STG.E.U16 [R2.64], R125 ;  /* 0x0000007d0200d986 */ /* 0x0001e2000c101504 */
        /* <DEDUP_REMOVED lines=35> */
.L_x_3025:
[----:B------:R-:W-:Y:S05]  /*7d40*/  EXIT ;  /* 0x000000000000794d */ /* 0x000fea0003800000 */
.L_x_3027:
        /* <DEDUP_REMOVED lines=11> */
.L_x_5407:


//--------------------- .text._Z25selective_scan_fwd_kernelI32Selective_Scan_fwd_kernel_traitsILi128ELi16ELi1ELb1ELb0ELb0ELb0EN3c104HalfEfEEv13SSMParamsBase --------------------------
	.section	.text._Z25selective_scan_fwd_kernelI32Selective_Scan_fwd_kernel_traitsILi128ELi16ELi1ELb1ELb0ELb0ELb0EN3c104HalfEfEEv13SSMParamsBase,"ax",@progbits
	.sectioninfo	@"SHI_REGISTERS=112"
	.align	128
        .global         _Z25selective_scan_fwd_kernelI32Selective_Scan_fwd_kernel_traitsILi128ELi16ELi1ELb1ELb0ELb0ELb0EN3c104HalfEfEEv13SSMParamsBase
        .type           _Z25selective_scan_fwd_kernelI32Selective_Scan_fwd_kernel_traitsILi128ELi16ELi1ELb1ELb0ELb0ELb0EN3c104HalfEfEEv13SSMParamsBase,@function
        .size           _Z25selective_scan_fwd_kernelI32Selective_Scan_fwd_kernel_traitsILi128ELi16ELi1ELb1ELb0ELb0ELb0EN3c104HalfEfEEv13SSMParamsBase,(.L_x_5408 - _Z25selective_scan_fwd_kernelI32Selective_Scan_fwd_kernel_traitsILi128ELi16ELi1ELb1ELb0ELb0ELb0EN3c104HalfEfEEv13SSMParamsBase)
        .other          _Z25selective_scan_fwd_kernelI32Selective_Scan_fwd_kernel_traitsILi128ELi16ELi1ELb1ELb0ELb0ELb0EN3c104HalfEfEEv13SSMParamsBase,@"STO_CUDA_ENTRY STV_DEFAULT"
_Z25selective_scan_fwd_kernelI32Selective_Scan_fwd_kernel_traitsILi128ELi16ELi1ELb1ELb0ELb0ELb0EN3c104HalfEfEEv13SSMParamsBase:
.text._Z25selective_scan_fwd_kernelI32Selective_Scan_fwd_kernel_traitsILi128ELi16ELi1ELb1ELb0ELb0ELb0EN3c104HalfEfEEv13SSMParamsBase:
[----:B------:R-:W-:Y:S02]  /*0000*/  MOV R1, c[0x0][0x28] ;  /* 0x00000a0000017a02 */ /* 0x000fe40000000f00 */
[----:B------:R-:W0:Y:S01]  /*0010*/  S2R R40, SR_CTAID.Y ;  /* 0x0000000000287919 */ /* 0x000e220000002600 */
[----:B------:R-:W-:Y:S01]  /*0020*/  ISETP.NE.U32.AND P0, PT, RZ, c[0x0][0x238], PT ;  /* 0x00008e00ff007a0c */ /* 0x000fe20003f05070 */
[----:B------:R-:W-:Y:S01]  /*0030*/  HFMA2.MMA R38, -RZ, RZ, 0, 0 ;  /* 0x00000000ff267435 */ /* 0x000fe200000001ff */
[----:B------:R-:W-:Y:S01]  /*0040*/  ISETP.NE.U32.AND P1, PT, RZ, c[0x0][0x250], PT ;  /* 0x00009400ff007a0c */ /* 0x000fe20003f25070 */
[----:B------:R-:W1:Y:S01]  /*0050*/  S2R R36, SR_CTAID.X ;  /* 0x0000000000247919 */ /* 0x000e620000002500 */
[----:B------:R-:W-:Y:S01]  /*0060*/  ISETP.NE.AND.EX P0, PT, RZ, c[0x0][0x23c], PT, P0 ;  /* 0x00008f00ff007a0c */ /* 0x000fe20003f05300 */
[----:B------:R-:W-:Y:S01]  /*0070*/  ULDC.64 UR4, c[0x0][0x118] ;  /* 0x0000460000047ab9 */ /* 0x000fe20000000a00 */
[----:B------:R-:W-:Y:S02]  /*0080*/  ISETP.NE.AND.EX P1, PT, RZ, c[0x0][0x254], PT, P1 ;  /* 0x00009500ff007a0c */ /* 0x000fe40003f25310 */
[----:B------:R-:W-:Y:S02]  /*0090*/  MOV R0, c[0x0][0x174] ;  /* 0x00005d0000007a02 */ /* 0x000fe40000000f00 */
[----:B------:R-:W-:-:S02]  /*00a0*/  MOV R37, RZ ;  /* 0x000000ff00257202 */ /* 0x000fc40000000f00 */
[----:B0-----:R-:W-:-:S05]  /*00b0*/  SHF.R.S32.HI R39, RZ, 0x1f, R40 ;  /* 0x0000001fff277819 */ /* 0x001fca0000011428 */
[C---:B------:R-:W-:Y:S02]  /*00c0*/  @P0 LEA R6, P2, R40.reuse, c[0x0][0x238], 0x2 ;  /* 0x00008e0028060a11 */ /* 0x040fe400078410ff */
[C---:B------:R-:W-:Y:S02]  /*00d0*/  @P1 LEA R8, P3, R40.reuse, c[0x0][0x250], 0x2 ;  /* 0x0000940028081a11 */ /* 0x040fe400078610ff */
[C-C-:B------:R-:W-:Y:S02]  /*00e0*/  @P0 LEA.HI.X R7, R40.reuse, c[0x0][0x23c], R39.reuse, 0x2, P2 ;  /* 0x00008f0028070a11 */ /* 0x140fe400010f1427 */
[----:B-1----:R-:W-:Y:S02]  /*00f0*/  SHF.R.S32.HI R35, RZ, 0x1f, R36 ;  /* 0x0000001fff237819 */ /* 0x002fe40000011424 */
[----:B------:R-:W-:Y:S01]  /*0100*/  @P1 LEA.HI.X R9, R40, c[0x0][0x254], R39, 0x2, P3 ;  /* 0x0000950028091a11 */ /* 0x000fe200018f1427 */
[----:B------:R0:W5:Y:S01]  /*0110*/  @P0 LDG.E R38, [R6.64] ;  /* 0x0000000406260981 */ /* 0x000162000c1e1900 */
[----:B------:R-:W-:Y:S01]  /*0120*/  ISETP.GE.AND P0, PT, R0, 0x1, PT ;  /* 0x000000010000780c */ /* 0x000fe20003f06270 */
[----:B------:R-:W-:-:S02]  /*0130*/  IMAD R11, R35, c[0x0][0x1d0], RZ ;  /* 0x00007400230b7a24 */ /* 0x000fc400078e02ff */
[----:B------:R-:W-:Y:S01]  /*0140*/  IMAD R13, R35, c[0x0][0x1e0], RZ ;  /* 0x00007800230d7a24 */ /* 0x000fe200078e02ff */
[----:B------:R1:W5:Y:S01]  /*0150*/  @P1 LDG.E R37, [R8.64] ;  /* 0x0000000408251981 */ /* 0x000362000c1e1900 */
[----:B------:R-:W-:-:S04]  /*0160*/  IMAD.WIDE.U32 R2, R36, c[0x0][0x1d0], RZ ;  /* 0x0000740024027a25 */ /* 0x000fc800078e00ff */
[----:B------:R-:W-:-:S04]  /*0170*/  IMAD.WIDE.U32 R4, R36, c[0x0][0x1e0], RZ ;  /* 0x0000780024047a25 */ /* 0x000fc800078e00ff */
[C---:B------:R-:W-:Y:S02]  /*0180*/  IMAD R11, R36.reuse, c[0x0][0x1d4], R11 ;  /* 0x00007500240b7a24 */ /* 0x040fe400078e020b */
[----:B------:R-:W-:Y:S02]  /*0190*/  IMAD R13, R36, c[0x0][0x1e4], R13 ;  /* 0x00007900240d7a24 */ /* 0x000fe400078e020d */
[----:B0-----:R-:W-:Y:S01]  /*01a0*/  IMAD R7, R39, c[0x0][0x1d8], RZ ;  /* 0x0000760027077a24 */ /* 0x001fe200078e02ff */
[----:B------:R-:W-:Y:S01]  /*01b0*/  IADD3 R3, R3, R11, RZ ;  /* 0x0000000b03037210 */ /* 0x000fe20007ffe0ff */
        /* <DEDUP_REMOVED lines=11> */
[----:B------:R-:W-:Y:S01]  /*0270*/  LEA R24, P1, R4, c[0x0][0x248], 0x1 ;  /* 0x0000920004187a11 */ /* 0x000fe200078208ff */
[----:B------:R-:W-:Y:S01]  /*0280*/  IMAD R5, R39, c[0x0][0x180], RZ ;  /* 0x0000600027057a24 */ /* 0x000fe200078e02ff */
[----:B------:R-:W-:Y:S01]  /*0290*/  IADD3 R27, R3, R7, RZ ;  /* 0x00000007031b7210 */ /* 0x000fe20007ffe0ff */
[----:B------:R-:W-:Y:S01]  /*02a0*/  IMAD.WIDE.U32 R22, R40, c[0x0][0x180], RZ ;  /* 0x0000600028167a25 */ /* 0x000fe200078e00ff */
[----:B------:R-:W-:Y:S02]  /*02b0*/  LEA R26, P0, R2, c[0x0][0x240], 0x1 ;  /* 0x00009000021a7a11 */ /* 0x000fe400078008ff */
[----:B------:R-:W-:Y:S01]  /*02c0*/  LEA.HI.X R25, R4, c[0x0][0x24c], R25, 0x1, P1 ;  /* 0x0000930004197a11 */ /* 0x000fe200008f0c19 */
[----:B------:R-:W-:Y:S01]  /*02d0*/  IMAD R5, R40, c[0x0][0x184], R5 ;  /* 0x0000610028057a24 */ /* 0x000fe200078e0205 */
[----:B------:R-:W-:Y:S01]  /*02e0*/  LEA.HI.X R27, R2, c[0x0][0x244], R27, 0x1, P0 ;  /* 0x00009100021b7a11 */ /* 0x000fe200000f0c1b */
[----:B------:R-:W-:-:S02]  /*02f0*/  IMAD R0, R36, c[0x0][0x164], R40 ;  /* 0x0000590024007a24 */ /* 0x000fc400078e0228 */
[----:B------:R-:W-:Y:S01]  /*0300*/  IMAD R7, R39, c[0x0][0x198], RZ ;  /* 0x0000660027077a24 */ /* 0x000fe200078e02ff */
[----:B------:R-:W-:Y:S01]  /*0310*/  IADD3 R33, R23, R5, RZ ;  /* 0x0000000517217210 */ /* 0x000fe20007ffe0ff */
[----:B------:R-:W-:Y:S02]  /*0320*/  IMAD R9, R39, c[0x0][0x1b8], RZ ;  /* 0x00006e0027097a24 */ /* 0x000fe400078e02ff */
[----:B------:R-:W-:Y:S01]  /*0330*/  IMAD.WIDE.U32 R20, R40, c[0x0][0x198], RZ ;  /* 0x0000660028147a25 */ /* 0x000fe200078e00ff */
[C---:B0-----:R-:W-:Y:S02]  /*0340*/  SHF.L.U32 R4, R34.reuse, 0x1, RZ ;  /* 0x0000000122047819 */ /* 0x041fe400000006ff */
[----:B------:R-:W-:Y:S01]  /*0350*/  LOP3.LUT R83, R34, 0x1f, RZ, 0xc0, !PT ;  /* 0x0000001f22537812 */ /* 0x000fe200078ec0ff */
[----:B------:R-:W-:Y:S01]  /*0360*/  IMAD.WIDE.U32 R2, R40, c[0x0][0x1b8], RZ ;  /* 0x00006e0028027a25 */ /* 0x000fe200078e00ff */
[----:B------:R-:W-:-:S03]  /*0370*/  LOP3.LUT R5, R4, 0xffffffc0, RZ, 0xc0, !PT ;  /* 0xffffffc004057812 */ /* 0x000fc600078ec0ff */
[----:B------:R-:W-:Y:S01]  /*0380*/  IMAD R0, R0, c[0x0][0x174], RZ ;  /* 0x00005d0000007a24 */ /* 0x000fe200078e02ff */
[----:B-1----:R-:W-:Y:S01]  /*0390*/  IADD3 R41, R5, R32, RZ ;  /* 0x0000002005297210 */ /* 0x002fe20007ffe0ff */
[C---:B------:R-:W-:Y:S02]  /*03a0*/  IMAD R7, R40.reuse, c[0x0][0x19c], R7 ;  /* 0x0000670028077a24 */ /* 0x040fe400078e0207 */
[----:B------:R-:W-:Y:S02]  /*03b0*/  IMAD R9, R40, c[0x0][0x1bc], R9 ;  /* 0x00006f0028097a24 */ /* 0x000fe400078e0209 */
[----:B------:R-:W-:Y:S01]  /*03c0*/  IMAD R28, R0, c[0x0][0x16c], RZ ;  /* 0x00005b00001c7a24 */ /* 0x000fe200078e02ff */
[----:B------:R-:W-:Y:S02]  /*03d0*/  IADD3 R31, R21, R7, RZ ;  /* 0x00000007151f7210 */ /* 0x000fe40007ffe0ff */
[----:B------:R-:W-:Y:S02]  /*03e0*/  IADD3 R29, R3, R9, RZ ;  /* 0x00000009031d7210 */ /* 0x000fe40007ffe0ff */
[----:B------:R-:W-:-:S04]  /*03f0*/  LOP3.LUT R0, R5, 0x1f, R34, 0xf8, !PT ;  /* 0x0000001f05007812 */ /* 0x000fc800078ef822 */
.L_x_3067:
[----:B------:R-:W-:Y:S01]  /*0400*/  BAR.SYNC.DEFER_BLOCKING 0x0 ;  /* 0x0000000000007b1d */ /* 0x000fe20000010000 */
[----:B-1----:R-:W-:-:S05]  /*0410*/  IMAD.WIDE R4, R0, 0x10, R26 ;  /* 0x0000001000047825 */ /* 0x002fca00078e021a */
[----:B------:R-:W2:Y:S04]  /*0420*/  LDG.E.128 R8, [R4.64] ;  /* 0x0000000404087981 */ /* 0x000ea8000c1e1d00 */
[----:B------:R-:W3:Y:S01]  /*0430*/  LDG.E.128 R44, [R4.64+0x200] ;  /* 0x00020004042c7981 */ /* 0x000ee2000c1e1d00 */
[----:B------:R-:W-:Y:S01]  /*0440*/  IADD3 R48, R41, R32, RZ ;  /* 0x0000002029307210 */ /* 0x000fe20007ffe0ff */
[----:B------:R-:W-:Y:S02]  /*0450*/  IMAD.WIDE R42, R0, 0x10, R24 ;  /* 0x00000010002a7825 */ /* 0x000fe400078e0218 */
        /* <DEDUP_REMOVED lines=8> */
[----:B0-----:R-:W-:Y:S01]  /*04e0*/  MOV R44, c[0x0][0x16c] ;  /* 0x00005b00002c7a02 */ /* 0x001fe20000000f00 */
        /* <DEDUP_REMOVED lines=62> */
.L_x_3029:
[----:B-12---:R-:W-:Y:S05]  /*08d0*/  BSYNC B0 ;  /* 0x0000000000007941 */ /* 0x006fea0003800000 */
.L_x_3028:
        /* <DEDUP_REMOVED lines=36> */
.L_x_3031:
[----:B------:R-:W-:Y:S05]  /*0b20*/  BSYNC B0 ;  /* 0x0000000000007941 */ /* 0x000fea0003800000 */
.L_x_3030:
        /* <DEDUP_REMOVED lines=38> */
.L_x_3033:
[----:B------:R-:W-:Y:S05]  /*0d90*/  BSYNC B0 ;  /* 0x0000000000007941 */ /* 0x000fea0003800000 */
.L_x_3032:
        /* <DEDUP_REMOVED lines=36> */
.L_x_3035:
[----:B------:R-:W-:Y:S05]  /*0fe0*/  BSYNC B0 ;  /* 0x0000000000007941 */ /* 0x000fea0003800000 */
.L_x_3034:
[----:B------:R-:W-:Y:S01]  /*0ff0*/  ISETP.EQ.OR P1, PT, RZ, UR6, P1 ;  /* 0x00000006ff007c0c */ /* 0x000fe20008f22670 */
[----:B------:R-:W-:Y:S01]  /*1000*/  HADD2.F32 R4, -RZ, R5.H0_H0 ;  /* 0x20000005ff047230 */ /* 0x000fe20000004100 */
[----:B------:R-:W-:Y:S01]  /*1010*/  BSSY B0, `(.L_x_3036) ;  /* 0x0000028000007945 */ /* 0x000fe20003800000 */
[--C-:B------:R-:W-:Y:S01]  /*1020*/  HADD2.F32 R69, -RZ, R16.reuse.H0_H0 ;  /* 0x20000010ff457230 */ /* 0x100fe20000004100 */
[----:B------:R-:W-:Y:S01]  /*1030*/  FSETP.GTU.FTZ.AND P2, PT, R50, 20, PT ;  /* 0x41a000003200780b */ /* 0x000fe20003f5c000 */
[----:B------:R-:W-:Y:S01]  /*1040*/  HADD2.F32 R11, -RZ, R16.H1_H1 ;  /* 0x30000010ff0b7230 */ /* 0x000fe20000004100 */
[----:B------:R-:W-:Y:S01]  /*1050*/  ISETP.EQ.OR P0, PT, RZ, UR6, P0 ;  /* 0x00000006ff007c0c */ /* 0x000fe20008702670 */
[--C-:B------:R-:W-:Y:S01]  /*1060*/  HADD2.F32 R71, -RZ, R17.reuse.H0_H0 ;  /* 0x20000011ff477230 */ /* 0x100fe20000004100 */
        /* <DEDUP_REMOVED lines=34> */
.L_x_3037:
[----:B------:R-:W-:Y:S05]  /*1290*/  BSYNC B0 ;  /* 0x0000000000007941 */ /* 0x000fea0003800000 */
.L_x_3036:
[----:B------:R-:W-:Y:S01]  /*12a0*/  HADD2.F32 R4, -RZ, R5.H1_H1 ;  /* 0x30000005ff047230 */ /* 0x000fe20000004100 */
[----:B------:R-:W-:Y:S01]  /*12b0*/  BSSY B0, `(.L_x_3038) ;  /* 0x0000027000007945 */ /* 0x000fe20003800000 */
[--C-:B------:R-:W-:Y:S01]  /*12c0*/  HADD2.F32 R75, -RZ, R19.reuse.H0_H0 ;  /* 0x20000013ff4b7230 */ /* 0x100fe20000004100 */
[----:B------:R-:W-:Y:S01]  /*12d0*/  FSETP.GTU.FTZ.AND P1, PT, R16, 20, PT ;  /* 0x41a000001000780b */ /* 0x000fe20003f3c000 */
        /* <DEDUP_REMOVED lines=36> */
.L_x_3039:
[----:B------:R-:W-:Y:S05]  /*1520*/  BSYNC B0 ;  /* 0x0000000000007941 */ /* 0x000fea0003800000 */
.L_x_3038:
        /* <DEDUP_REMOVED lines=42> */
.L_x_3041:
[----:B------:R-:W-:Y:S05]  /*17d0*/  BSYNC B0 ;  /* 0x0000000000007941 */ /* 0x000fea0003800000 */
.L_x_3040:
        /* <DEDUP_REMOVED lines=40> */
.L_x_3043:
[----:B------:R-:W-:Y:S05]  /*1a60*/  BSYNC B0 ;  /* 0x0000000000007941 */ /* 0x000fea0003800000 */
.L_x_3042:
        /* <DEDUP_REMOVED lines=42> */
.L_x_3045:
[----:B------:R-:W-:Y:S05]  /*1d10*/  BSYNC B0 ;  /* 0x0000000000007941 */ /* 0x000fea0003800000 */
.L_x_3044:
        /* <DEDUP_REMOVED lines=40> */
.L_x_3047:
[----:B------:R-:W-:Y:S05]  /*1fa0*/  BSYNC B0 ;  /* 0x0000000000007941 */ /* 0x000fea0003800000 */
.L_x_3046:
        /* <DEDUP_REMOVED lines=46> */
.L_x_3049:
[----:B------:R-:W-:Y:S05]  /*2290*/  BSYNC B0 ;  /* 0x0000000000007941 */ /* 0x000fea0003800000 */
.L_x_3048:
        /* <DEDUP_REMOVED lines=33> */
.L_x_3051:
[----:B------:R-:W-:Y:S05]  /*24b0*/  BSYNC B0 ;  /* 0x0000000000007941 */ /* 0x000fea0003800000 */
.L_x_3050:
        /* <DEDUP_REMOVED lines=33> */
.L_x_3053:
[----:B------:R-:W-:Y:S05]  /*26d0*/  BSYNC B0 ;  /* 0x0000000000007941 */ /* 0x000fea0003800000 */
.L_x_3052:
        /* <DEDUP_REMOVED lines=33> */
.L_x_3055:
[----:B------:R-:W-:Y:S05]  /*28f0*/  BSYNC B0 ;  /* 0x0000000000007941 */ /* 0x000fea0003800000 */
.L_x_3054:
        /* <DEDUP_REMOVED lines=33> */
.L_x_3057:
[----:B------:R-:W-:Y:S05]  /*2b10*/  BSYNC B0 ;  /* 0x0000000000007941 */ /* 0x000fea0003800000 */
.L_x_3056:
        /* <DEDUP_REMOVED lines=33> */
.L_x_3059:
[----:B------:R-:W-:Y:S05]  /*2d30*/  BSYNC B0 ;  /* 0x0000000000007941 */ /* 0x000fea0003800000 */
.L_x_3058:
[----:B------:R-:W-:Y:S01]  /*2d40*/  BAR.SYNC.DEFER_BLOCKING 0x0 ;  /* 0x0000000000007b1d */ /* 0x000fe20000010000 */
[----:B------:R-:W-:Y:S02]  /*2d50*/  FMUL.FTZ R78, R81, R50 ;  /* 0x00000032514e7220 */ /* 0x000fe40000410000 */
        /* <DEDUP_REMOVED lines=17> */
[----:B------:R-:W-:Y:S01]  /*2e70*/  ISETP.NE.AND P0, PT, R83, RZ, PT ;  /* 0x000000ff5300720c */ /* 0x000fe20003f05270 */
[----:B------:R-:W-:Y:S01]  /*2e80*/  HFMA2.MMA R85, -RZ, RZ, 0, 0 ;  /* 0x00000000ff557435 */ /* 0x000fe200000001ff */
[----:B------:R-:W-:-:S02]  /*2e90*/  FMUL.FTZ R86, R15, R65 ;  /* 0x000000410f567220 */ /* 0x000fc40000410000 */
[----:B------:R-:W-:-:S07]  /*2ea0*/  ISETP.EQ.OR P0, PT, R30, RZ, P0 ;  /* 0x000000ff1e00720c */ /* 0x000fce0000702670 */
.L_x_3065:
[----:B------:R-:W-:Y:S02]  /*2eb0*/  SHF.R.S32.HI R8, RZ, 0x1f, R85 ;  /* 0x0000001fff087819 */ /* 0x000fe40000011455 */
[----:B------:R-:W-:Y:S02]  /*2ec0*/  MOV R4, R22 ;  /* 0x0000001600047202 */ /* 0x000fe40000000f00 */
[----:B------:R-:W-:Y:S01]  /*2ed0*/  MOV R5, R33 ;  /* 0x0000002100057202 */ /* 0x000fe20000000f00 */
[----:B------:R-:W-:-:S04]  /*2ee0*/  IMAD R6, R8, c[0x0][0x188], RZ ;  /* 0x0000620008067a24 */ /* 0x000fc800078e02ff */
[----:B------:R-:W-:-:S04]  /*2ef0*/  IMAD.WIDE.U32 R4, R85, c[0x0][0x188], R4 ;  /* 0x0000620055047a25 */ /* 0x000fc800078e0004 */
[----:B------:R-:W-:Y:S01]  /*2f00*/  IMAD R7, R85, c[0x0][0x18c], R6 ;  /* 0x0000630055077a24 */ /* 0x000fe200078e0206 */
[----:B------:R-:W-:-:S04]  /*2f10*/  LEA R6, P1, R4, c[0x0][0x220], 0x2 ;  /* 0x0000880004067a11 */ /* 0x000fc800078210ff */
[----:B------:R-:W-:-:S04]  /*2f20*/  IADD3 R5, R5, R7, RZ ;  /* 0x0000000705057210 */ /* 0x000fc80007ffe0ff */
[----:B------:R-:W-:-:S05]  /*2f30*/  LEA.HI.X R7, R4, c[0x0][0x224], R5, 0x2, P1 ;  /* 0x0000890004077a11 */ /* 0x000fca00008f1405 */
[----:B------:R-:W2:Y:S01]  /*2f40*/  LDG.E R6, [R6.64] ;  /* 0x0000000406067981 */ /* 0x000ea2000c1e1900 */
[----:B------:R-:W-:Y:S01]  /*2f50*/  ISETP.GE.AND P1, PT, R32, 0x1, PT ;  /* 0x000000012000780c */ /* 0x000fe20003f26270 */
[----:B--2---:R-:W-:-:S04]  /*2f60*/  FMUL.FTZ R4, R6, 1.4426950216293334961 ;  /* 0x3fb8aa3b06047820 */ /* 0x004fc80000410000 */
[C---:B------:R-:W-:Y:S02]  /*2f70*/  FMUL.FTZ R87, R4.reuse, R46 ;  /* 0x0000002e04577220 */ /* 0x040fe40000410000 */
[C---:B------:R-:W-:Y:S02]  /*2f80*/  FMUL.FTZ R88, R4.reuse, R47 ;  /* 0x0000002f04587220 */ /* 0x040fe40000410000 */
[C---:B------:R-:W-:Y:S02]  /*2f90*/  FMUL.FTZ R90, R4.reuse, R45 ;  /* 0x0000002d045a7220 */ /* 0x040fe40000410000 */
[----:B0-----:R-:W0:Y:S01]  /*2fa0*/  MUFU.EX2 R87, R87 ;  /* 0x0000005700577308 */ /* 0x001e220000000800 */
[C---:B------:R-:W-:Y:S02]  /*2fb0*/  FMUL.FTZ R89, R4.reuse, R44 ;  /* 0x0000002c04597220 */ /* 0x040fe40000410000 */
[C---:B------:R-:W-:Y:S02]  /*2fc0*/  FMUL.FTZ R92, R4.reuse, R43 ;  /* 0x0000002b045c7220 */ /* 0x040fe40000410000 */
[----:B------:R-:W-:-:S02]  /*2fd0*/  FMUL.FTZ R91, R4, R42 ;  /* 0x0000002a045b7220 */ /* 0x000fc40000410000 */
[C---:B------:R-:W-:Y:S01]  /*2fe0*/  FMUL.FTZ R94, R4.reuse, R41 ;  /* 0x00000029045e7220 */ /* 0x040fe20000410000 */
[----:B------:R-:W1:Y:S01]  /*2ff0*/  MUFU.EX2 R88, R88 ;  /* 0x0000005800587308 */ /* 0x000e620000000800 */
[C---:B------:R-:W-:Y:S02]  /*3000*/  FMUL.FTZ R93, R4.reuse, R49 ;  /* 0x00000031045d7220 */ /* 0x040fe40000410000 */
[C---:B------:R-:W-:Y:S02]  /*3010*/  FMUL.FTZ R96, R4.reuse, R48 ;  /* 0x0000003004607220 */ /* 0x040fe40000410000 */
[C---:B------:R-:W-:Y:S02]  /*3020*/  FMUL.FTZ R95, R4.reuse, R50 ;  /* 0x00000032045f7220 */ /* 0x040fe40000410000 */
[----:B------:R-:W-:Y:S01]  /*3030*/  FMUL.FTZ R98, R4, R16 ;  /* 0x0000001004627220 */ /* 0x000fe20000410000 */
[----:B------:R-:W2:Y:S01]  /*3040*/  MUFU.EX2 R90, R90 ;  /* 0x0000005a005a7308 */ /* 0x000ea20000000800 */
[----:B0-----:R-:W-:-:S02]  /*3050*/  FFMA.FTZ R5, R69, R87, R70 ;  /* 0x0000005745057223 */ /* 0x001fc40000010046 */
[C---:B------:R-:W-:Y:S02]  /*3060*/  FMUL.FTZ R97, R4.reuse, R19 ;  /* 0x0000001304617220 */ /* 0x040fe40000410000 */
[C---:B------:R-:W-:Y:S02]  /*3070*/  FMUL.FTZ R100, R4.reuse, R55 ;  /* 0x0000003704647220 */ /* 0x040fe40000410000 */
[----:B------:R-:W-:Y:S01]  /*3080*/  FMUL.FTZ R99, R4, R64 ;  /* 0x0000004004637220 */ /* 0x000fe20000410000 */
[----:B------:R-:W0:Y:S01]  /*3090*/  MUFU.EX2 R89, R89 ;  /* 0x0000005900597308 */ /* 0x000e220000000800 */
[----:B-1----:R-:W-:Y:S02]  /*30a0*/  FMUL.FTZ R7, R88, R87 ;  /* 0x0000005758077220 */ /* 0x002fe40000410000 */
[C---:B------:R-:W-:Y:S02]  /*30b0*/  FMUL.FTZ R101, R4.reuse, R68 ;  /* 0x0000004404657220 */ /* 0x040fe40000410000 */
[----:B------:R-:W-:-:S03]  /*30c0*/  FMUL.FTZ R103, R4, R65 ;  /* 0x0000004104677220 */ /* 0x000fc60000410000 */
[----:B------:R-:W1:Y:S01]  /*30d0*/  MUFU.EX2 R92, R92 ;  /* 0x0000005c005c7308 */ /* 0x000e620000000800 */
[C---:B--2---:R-:W-:Y:S02]  /*30e0*/  FFMA.FTZ R5, R90.reuse, R5, R71 ;  /* 0x000000055a057223 */ /* 0x044fe40000010047 */
[----:B------:R-:W-:-:S05]  /*30f0*/  FMUL.FTZ R6, R90, R7 ;  /* 0x000000075a067220 */ /* 0x000fca0000410000 */
[----:B------:R-:W2:Y:S01]  /*3100*/  MUFU.EX2 R91, R91 ;  /* 0x0000005b005b7308 */ /* 0x000ea20000000800 */
[C---:B0-----:R-:W-:Y:S02]  /*3110*/  FFMA.FTZ R7, R89.reuse, R5, R72 ;  /* 0x0000000559077223 */ /* 0x041fe40000010048 */
[----:B------:R-:W-:-:S05]  /*3120*/  FMUL.FTZ R5, R89, R6 ;  /* 0x0000000659057220 */ /* 0x000fca0000410000 */
[----:B------:R-:W0:Y:S01]  /*3130*/  MUFU.EX2 R94, R94 ;  /* 0x0000005e005e7308 */ /* 0x000e220000000800 */
[C---:B-1----:R-:W-:Y:S02]  /*3140*/  FFMA.FTZ R7, R92.reuse, R7, R73 ;  /* 0x000000075c077223 */ /* 0x042fe40000010049 */
[----:B------:R-:W-:-:S05]  /*3150*/  FMUL.FTZ R6, R92, R5 ;  /* 0x000000055c067220 */ /* 0x000fca0000410000 */
        /* <DEDUP_REMOVED lines=14> */
[----:B------:R-:W-:Y:S02]  /*3240*/  FMUL.FTZ R5, R95, R6 ;  /* 0x000000065f057220 */ /* 0x000fe40000410000 */
[C---:B------:R-:W-:Y:S02]  /*3250*/  IMAD R6, R8.reuse, c[0x0][0x1a0], RZ ;  /* 0x0000680008067a24 */ /* 0x040fe400078e02ff */
[----:B------:R-:W-:Y:S01]  /*3260*/  IMAD R8, R8, c[0x0][0x1c0], RZ ;  /* 0x0000700008087a24 */ /* 0x000fe200078e02ff */
[----:B------:R-:W0:Y:S01]  /*3270*/  MUFU.EX2 R100, R100 ;  /* 0x0000006400647308 */ /* 0x000e220000000800 */
[C---:B-1----:R-:W-:Y:S02]  /*3280*/  FFMA.FTZ R7, R98.reuse, R7, R79 ;  /* 0x0000000762077223 */ /* 0x042fe4000001004f */
[----:B------:R-:W-:-:S02]  /*3290*/  FMUL.FTZ R4, R98, R5 ;  /* 0x0000000562047220 */ /* 0x000fc40000410000 */
[C---:B------:R-:W-:Y:S01]  /*32a0*/  IMAD R9, R85.reuse, c[0x0][0x1a4], R6 ;  /* 0x0000690055097a24 */ /* 0x040fe200078e0206 */
[----:B------:R-:W-:Y:S01]  /*32b0*/  MOV R6, R2 ;  /* 0x0000000200067202 */ /* 0x000fe20000000f00 */
[----:B------:R-:W-:Y:S01]  /*32c0*/  IMAD R11, R85, c[0x0][0x1c4], R8 ;  /* 0x00007100550b7a24 */ /* 0x000fe200078e0208 */
[----:B------:R-:W1:Y:S01]  /*32d0*/  MUFU.EX2 R99, R99 ;  /* 0x0000006300637308 */ /* 0x000e620000000800 */
[C---:B--2---:R-:W-:Y:S02]  /*32e0*/  FFMA.FTZ R7, R97.reuse, R7, R80 ;  /* 0x0000000761077223 */ /* 0x044fe40000010050 */
[----:B------:R-:W-:-:S05]  /*32f0*/  FMUL.FTZ R5, R97, R4 ;  /* 0x0000000461057220 */ /* 0x000fca0000410000 */
[----:B------:R-:W2:Y:S01]  /*3300*/  MUFU.EX2 R101, R101 ;  /* 0x0000006500657308 */ /* 0x000ea20000000800 */
[C---:B0-----:R-:W-:Y:S02]  /*3310*/  FFMA.FTZ R7, R100.reuse, R7, R81 ;  /* 0x0000000764077223 */ /* 0x041fe40000010051 */
[----:B------:R-:W-:Y:S01]  /*3320*/  FMUL.FTZ R4, R100, R5 ;  /* 0x0000000564047220 */ /* 0x000fe20000410000 */
[----:B------:R-:W-:-:S04]  /*3330*/  MOV R5, R31 ;  /* 0x0000001f00057202 */ /* 0x000fc80000000f00 */
[----:B------:R-:W0:Y:S01]  /*3340*/  MUFU.EX2 R103, R103 ;  /* 0x0000006700677308 */ /* 0x000e220000000800 */
[C---:B-1----:R-:W-:Y:S02]  /*3350*/  FFMA.FTZ R7, R99.reuse, R7, R82 ;  /* 0x0000000763077223 */ /* 0x042fe40000010052 */
[----:B------:R-:W-:Y:S02]  /*3360*/  FMUL.FTZ R4, R99, R4 ;  /* 0x0000000463047220 */ /* 0x000fe40000410000 */
[C---:B--2---:R-:W-:Y:S02]  /*3370*/  FFMA.FTZ R7, R101.reuse, R7, R84 ;  /* 0x0000000765077223 */ /* 0x044fe40000010054 */
[----:B------:R-:W-:Y:S02]  /*3380*/  FMUL.FTZ R4, R101, R4 ;  /* 0x0000000465047220 */ /* 0x000fe40000410000 */
[C---:B0-----:R-:W-:Y:S01]  /*3390*/  FFMA.FTZ R13, R103.reuse, R7, R86 ;  /* 0x00000007670d7223 */ /* 0x041fe20000010056 */
[----:B------:R-:W-:Y:S01]  /*33a0*/  MOV R7, R29 ;  /* 0x0000001d00077202 */ /* 0x000fe20000000f00 */
[----:B------:R-:W-:Y:S01]  /*33b0*/  FMUL.FTZ R12, R103, R4 ;  /* 0x00000004670c7220 */ /* 0x000fe20000410000 */
[----:B------:R-:W-:-:S02]  /*33c0*/  MOV R4, R20 ;  /* 0x0000001400047202 */ /* 0x000fc40000000f00 */
[----:B------:R-:W0:Y:S01]  /*33d0*/  SHFL.UP PT, R14, R13, 0x1, RZ ;  /* 0x042000000d0e7989 */ /* 0x000e2200000e00ff */
[----:B------:R-:W-:-:S03]  /*33e0*/  IMAD.WIDE.U32 R6, R85, c[0x0][0x1c0], R6 ;  /* 0x0000700055067a25 */ /* 0x000fc600078e0006 */
[----:B------:R-:W1:Y:S01]  /*33f0*/  SHFL.UP PT, R15, R12, 0x1, RZ ;  /* 0x042000000c0f7989 */ /* 0x000e6200000e00ff */
[----:B------:R-:W-:Y:S01]  /*3400*/  IMAD.WIDE.U32 R4, R85, c[0x0][0x1a0], R4 ;  /* 0x0000680055047a25 */ /* 0x000fe200078e0004 */
[----:B------:R-:W-:-:S04]  /*3410*/  LEA R10, P3, R6, c[0x0][0x230], 0x2 ;  /* 0x00008c00060a7a11 */ /* 0x000fc800078610ff */
[C---:B------:R-:W-:Y:S02]  /*3420*/  LEA R8, P2, R4.reuse, c[0x0][0x228], 0x2 ;  /* 0x00008a0004087a11 */ /* 0x040fe400078410ff */
[----:B------:R-:W-:Y:S02]  /*3430*/  IADD3 R9, R5, R9, RZ ;  /* 0x0000000905097210 */ /* 0x000fe40007ffe0ff */
[----:B------:R-:W-:Y:S02]  /*3440*/  IADD3 R5, R7, R11, RZ ;  /* 0x0000000b07057210 */ /* 0x000fe40007ffe0ff */
[----:B------:R-:W-:Y:S02]  /*3450*/  LEA.HI.X R9, R4, c[0x0][0x22c], R9, 0x2, P2 ;  /* 0x00008b0004097a11 */ /* 0x000fe400010f1409 */
[----:B------:R-:W-:Y:S01]  /*3460*/  LEA.HI.X R11, R6, c[0x0][0x234], R5, 0x2, P3 ;  /* 0x00008d00060b7a11 */ /* 0x000fe200018f1405 */
[----:B0-----:R-:W-:Y:S01]  /*3470*/  @P1 FFMA.FTZ R13, R12, R14, R13 ;  /* 0x0000000e0c0d1223 */ /* 0x001fe2000001000d */
[----:B------:R-:W-:Y:S01]  /*3480*/  ISETP.NE.AND P2, PT, R32, 0x1f, PT ;  /* 0x0000001f2000780c */ /* 0x000fe20003f45270 */
[----:B------:R0:W5:Y:S01]  /*3490*/  LDG.E R102, [R8.64] ;  /* 0x0000000408667981 */ /* 0x000162000c1e1900 */
[----:B-1----:R-:W-:-:S03]  /*34a0*/  @P1 FMUL.FTZ R12, R12, R15 ;  /* 0x0000000f0c0c1220 */ /* 0x002fc60000410000 */
[----:B------:R-:W1:Y:S04]  /*34b0*/  SHFL.UP PT, R4, R13, 0x2, RZ ;  /* 0x044000000d047989 */ /* 0x000e6800000e00ff */
[----:B------:R-:W2:Y:S01]  /*34c0*/  SHFL.UP PT, R5, R12, 0x2, RZ ;  /* 0x044000000c057989 */ /* 0x000ea200000e00ff */
[----:B------:R-:W-:-:S03]  /*34d0*/  ISETP.GE.AND P1, PT, R32, 0x2, PT ;  /* 0x000000022000780c */ /* 0x000fc60003f26270 */
[----:B------:R0:W5:Y:S01]  /*34e0*/  LDG.E R105, [R10.64] ;  /* 0x000000040a697981 */ /* 0x000162000c1e1900 */
[----:B------:R-:W-:Y:S01]  /*34f0*/  MOV R15, RZ ;  /* 0x000000ff000f7202 */ /* 0x000fe20000000f00 */
[----:B------:R-:W-:Y:S01]  /*3500*/  BSSY B0, `(.L_x_3061) ;  /* 0x0000038000007945 */ /* 0x000fe20003800000 */
[----:B------:R-:W-:Y:S02]  /*3510*/  MOV R14, 0x3f800000 ;  /* 0x3f800000000e7802 */ /* 0x000fe40000000f00 */
[----:B------:R-:W-:-:S04]  /*3520*/  SHF.R.U32.HI R108, RZ, 0x5, R34 ;  /* 0x00000005ff6c7819 */ /* 0x000fc80000011622 */
[----:B------:R-:W-:Y:S01]  /*3530*/  @!P0 LDS.64 R14, [R85.X8+0x10d0] ;  /* 0x0010d000550e8984 */ /* 0x000fe20000008a00 */
[----:B------:R-:W-:-:S04]  /*3540*/  ISETP.NE.AND P3, PT, R108, RZ, PT ;  /* 0x000000ff6c00720c */ /* 0x000fc80003f65270 */
[----:B------:R-:W-:Y:S01]  /*3550*/  ISETP.NE.AND P4, PT, R32, RZ, P3 ;  /* 0x000000ff2000720c */ /* 0x000fe20001f85270 */
[C---:B-1----:R-:W-:Y:S02]  /*3560*/  @P1 FFMA.FTZ R13, R12.reuse, R4, R13 ;  /* 0x000000040c0d1223 */ /* 0x042fe4000001000d */
[----:B--2---:R-:W-:-:S03]  /*3570*/  @P1 FMUL.FTZ R12, R12, R5 ;  /* 0x000000050c0c1220 */ /* 0x004fc60000410000 */
[----:B------:R-:W1:Y:S01]  /*3580*/  SHFL.UP PT, R4, R13, 0x4, RZ ;  /* 0x048000000d047989 */ /* 0x000e6200000e00ff */
[----:B------:R-:W-:-:S03]  /*3590*/  ISETP.GE.AND P1, PT, R32, 0x4, PT ;  /* 0x000000042000780c */ /* 0x000fc60003f26270 */
[----:B------:R-:W2:Y:S10]  /*35a0*/  SHFL.UP PT, R5, R12, 0x4, RZ ;  /* 0x048000000c057989 */ /* 0x000eb400000e00ff */
[----:B-1----:R-:W-:-:S02]  /*35b0*/  @P1 FFMA.FTZ R13, R12, R4, R13 ;  /* 0x000000040c0d1223 */ /* 0x002fc4000001000d */
        /* <DEDUP_REMOVED lines=9> */
[C---:B-1----:R-:W-:Y:S01]  /*3650*/  @P1 FFMA.FTZ R13, R12.reuse, R4, R13 ;  /* 0x000000040c0d1223 */ /* 0x042fe2000001000d */
[----:B------:R-:W-:Y:S01]  /*3660*/  @!P2 SHF.R.U32.HI R4, RZ, 0x2, R34 ;  /* 0x00000002ff04a819 */ /* 0x000fe20000011622 */
[----:B--2---:R-:W-:-:S03]  /*3670*/  @P1 FMUL.FTZ R12, R12, R5 ;  /* 0x000000050c0c1220 */ /* 0x004fc60000410000 */
[----:B------:R-:W-:Y:S01]  /*3680*/  @!P2 LOP3.LUT R106, R4, 0x3ffffff8, RZ, 0xc0, !PT ;  /* 0x3ffffff8046aa812 */ /* 0x000fe200078ec0ff */
[----:B------:R-:W-:Y:S01]  /*3690*/  SHFL.UP PT, R107, R13, 0x1, RZ ;  /* 0x042000000d6b7989 */ /* 0x000fe200000e00ff */
[----:B------:R-:W-:-:S03]  /*36a0*/  ISETP.NE.AND P1, PT, R108, 0x3, PT ;  /* 0x000000036c00780c */ /* 0x000fc60003f25270 */
[----:B------:R-:W-:Y:S04]  /*36b0*/  @!P2 STS.64 [R106+0x1090], R12 ;  /* 0x0010900c6a00a388 */ /* 0x000fe80000000a00 */
[----:B------:R-:W-:Y:S01]  /*36c0*/  BAR.SYNC.DEFER_BLOCKING 0x0 ;  /* 0x0000000000007b1d */ /* 0x000fe20000010000 */
[----:B------:R-:W-:-:S05]  /*36d0*/  ISETP.NE.AND P2, PT, R108, 0x2, PT ;  /* 0x000000026c00780c */ /* 0x000fca0003f45270 */
[----:B------:R-:W-:Y:S04]  /*36e0*/  SHFL.UP PT, R104, R12, 0x1, RZ ;  /* 0x042000000c687989 */ /* 0x000fe800000e00ff */
[----:B------:R-:W1:Y:S04]  /*36f0*/  LDS.128 R4, [0x1090] ;  /* 0x00109000ff047984 */ /* 0x000e680000000c00 */
[----:B0-----:R-:W0:Y:S01]  /*3700*/  LDS.128 R8, [0x10a0] ;  /* 0x0010a000ff087984 */ /* 0x001e220000000c00 */
[-C--:B-1----:R-:W-:Y:S02]  /*3710*/  FMUL.FTZ R109, R4, R6.reuse ;  /* 0x00000006046d7220 */ /* 0x082fe40000410000 */
[----:B------:R-:W-:-:S03]  /*3720*/  FFMA.FTZ R6, R5, R6, R7 ;  /* 0x0000000605067223 */ /* 0x000fc60000010007 */
[C---:B------:R-:W-:Y:S01]  /*3730*/  FSEL R4, R109.reuse, R4, !P2 ;  /* 0x000000046d047208 */ /* 0x040fe20005000000 */
[-C--:B0-----:R-:W-:Y:S01]  /*3740*/  FMUL.FTZ R109, R109, R8.reuse ;  /* 0x000000086d6d7220 */ /* 0x081fe20000410000 */
[C---:B------:R-:W-:Y:S01]  /*3750*/  FSEL R5, R6.reuse, R5, !P2 ;  /* 0x0000000506057208 */ /* 0x040fe20005000000 */
[----:B------:R-:W-:-:S03]  /*3760*/  FFMA.FTZ R8, R6, R8, R9 ;  /* 0x0000000806087223 */ /* 0x000fc60000010009 */
[----:B------:R-:W-:Y:S01]  /*3770*/  FSEL R7, R109, R4, !P1 ;  /* 0x000000046d077208 */ /* 0x000fe20004800000 */
[----:B------:R-:W-:Y:S01]  /*3780*/  FFMA.FTZ R11, R10, R8, R11 ;  /* 0x000000080a0b7223 */ /* 0x000fe2000001000b */
[----:B------:R-:W-:Y:S01]  /*3790*/  FSEL R5, R8, R5, !P1 ;  /* 0x0000000508057208 */ /* 0x000fe20004800000 */
[----:B------:R-:W-:Y:S01]  /*37a0*/  FMUL.FTZ R10, R10, R109 ;  /* 0x0000006d0a0a7220 */ /* 0x000fe20000410000 */
[----:B------:R-:W-:Y:S01]  /*37b0*/  @P3 MOV R4, R14 ;  /* 0x0000000e00043202 */ /* 0x000fe20000000f00 */
[C---:B------:R-:W-:Y:S02]  /*37c0*/  @P4 FMUL.FTZ R7, R104.reuse, R7 ;  /* 0x0000000768074220 */ /* 0x040fe40000410000 */
[----:B------:R-:W-:-:S03]  /*37d0*/  @P4 FFMA.FTZ R5, R104, R5, R107 ;  /* 0x0000000568054223 */ /* 0x000fc6000001006b */
[----:B------:R-:W-:Y:S02]  /*37e0*/  @P3 MOV R104, R7 ;  /* 0x0000000700683202 */ /* 0x000fe40000000f00 */
[----:B------:R-:W-:Y:S02]  /*37f0*/  @P3 MOV R107, R5 ;  /* 0x00000005006b3202 */ /* 0x000fe40000000f00 */
[----:B------:R-:W-:Y:S01]  /*3800*/  @P3 MOV R5, R15 ;  /* 0x0000000f00053202 */ /* 0x000fe20000000f00 */
[----:B------:R-:W-:Y:S05]  /*3810*/  @P3 BRA `(.L_x_3062) ;  /* 0x0000006000003947 */ /* 0x000fea0003800000 */
[----:B------:R-:W-:Y:S01]  /*3820*/  ISETP.NE.AND P1, PT, R32, RZ, PT ;  /* 0x000000ff2000720c */ /* 0x000fe20003f25270 */
[C---:B------:R-:W-:Y:S02]  /*3830*/  FMUL.FTZ R4, R10.reuse, R14 ;  /* 0x0000000e0a047220 */ /* 0x040fe40000410000 */
[----:B------:R-:W-:-:S10]  /*3840*/  FFMA.FTZ R5, R10, R15, R11 ;  /* 0x0000000f0a057223 */ /* 0x000fd4000001000b */
[----:B------:R0:W-:Y:S01]  /*3850*/  @!P1 STS.64 [0x10b8], R14 ;  /* 0x0010b80eff009388 */ /* 0x0001e20000000a00 */
[----:B------:R-:W-:Y:S02]  /*3860*/  @!P1 MOV R104, R14 ;  /* 0x0000000e00689202 */ /* 0x000fe40000000f00 */
[----:B------:R-:W-:Y:S02]  /*3870*/  @!P1 MOV R107, R15 ;  /* 0x0000000f006b9202 */ /* 0x000fe40000000f00 */
.L_x_3062:
[----:B------:R-:W-:Y:S05]  /*3880*/  BSYNC B0 ;  /* 0x0000000000007941 */ /* 0x000fea0003800000 */
.L_x_3061:
        /* <DEDUP_REMOVED lines=24> */
[----:B------:R-:W-:Y:S01]  /*3a10*/  IMAD R7, R30, c[0x0][0x16c], R85 ;  /* 0x00005b001e077a24 */ /* 0x000fe200078e0255 */
[----:B------:R1:W-:Y:S04]  /*3a20*/  STS.64 [R85.X8+0x10d0], R4 ;  /* 0x0010d00455007388 */ /* 0x0003e80000008a00 */
[----:B------:R-:W-:Y:S02]  /*3a30*/  SHF.R.S32.HI R9, RZ, 0x1f, R7 ;  /* 0x0000001fff097819 */ /* 0x000fe40000011407 */
[----:B------:R-:W-:-:S04]  /*3a40*/  IADD3 R7, P1, R28, R7, RZ ;  /* 0x000000071c077210 */ /* 0x000fc80007f3e0ff */
[----:B------:R-:W-:Y:S02]  /*3a50*/  LEA.HI.X.SX32 R8, R28, R9, 0x1, P1 ;  /* 0x000000091c087211 */ /* 0x000fe400008f0eff */
[----:B------:R-:W-:-:S04]  /*3a60*/  LEA R6, P1, R7, c[0x0][0x260], 0x3 ;  /* 0x0000980007067a11 */ /* 0x000fc800078218ff */
[----:B------:R-:W-:-:S05]  /*3a70*/  LEA.HI.X R7, R7, c[0x0][0x264], R8, 0x3, P1 ;  /* 0x0000990007077a11 */ /* 0x000fca00008f1c08 */
[----:B------:R1:W-:Y:S04]  /*3a80*/  STG.E.64 [R6.64], R4 ;  /* 0x0000000406007986 */ /* 0x0003e8000c101b04 */
.L_x_3064:
[----:B------:R-:W-:Y:S05]  /*3a90*/  BSYNC B0 ;  /* 0x0000000000007941 */ /* 0x000fea0003800000 */
.L_x_3063:
[----:B-1----:R-:W-:Y:S01]  /*3aa0*/  IADD3 R85, R85, 0x1, RZ ;  /* 0x0000000155557810 */ /* 0x002fe20007ffe0ff */
[C---:B------:R-:W-:Y:S02]  /*3ab0*/  FFMA.FTZ R58, R102.reuse, R107, R58 ;  /* 0x0000006b663a7223 */ /* 0x040fe4000001003a */
[C---:B------:R-:W-:Y:S01]  /*3ac0*/  FFMA.FTZ R59, R102.reuse, R87, R59 ;  /* 0x00000057663b7223 */ /* 0x040fe2000001003b */
[----:B------:R-:W-:Y:S01]  /*3ad0*/  ISETP.GE.AND P1, PT, R85, c[0x0][0x16c], PT ;  /* 0x00005b0055007a0c */ /* 0x000fe20003f26270 */
[C---:B------:R-:W-:Y:S02]  /*3ae0*/  FFMA.FTZ R60, R102.reuse, R11, R60 ;  /* 0x0000000b663c7223 */ /* 0x040fe4000001003c */
[C---:B------:R-:W-:Y:S02]  /*3af0*/  FFMA.FTZ R61, R102.reuse, R89, R61 ;  /* 0x00000059663d7223 */ /* 0x040fe4000001003d */
[C---:B------:R-:W-:Y:S02]  /*3b00*/  FFMA.FTZ R63, R102.reuse, R92, R63 ;  /* 0x0000005c663f7223 */ /* 0x040fe4000001003f */
        /* <DEDUP_REMOVED lines=11> */
[----:B------:R-:W-:Y:S05]  /*3bc0*/  @!P1 BRA `(.L_x_3065) ;  /* 0xfffff2e000009947 */ /* 0x000fea000383ffff */
.L_x_3060:
[----:B------:R-:W-:Y:S01]  /*3bd0*/  BAR.SYNC.DEFER_BLOCKING 0x0 ;  /* 0x0000000000007b1d */ /* 0x000fe20000010000 */
[----:B------:R-:W-:Y:S01]  /*3be0*/  SHF.L.U32 R4, R34, 0x1, RZ ;  /* 0x0000000122047819 */ /* 0x000fe200000006ff */
[----:B------:R-:W-:Y:S01]  /*3bf0*/  IMAD R43, R35, c[0x0][0x200], RZ ;  /* 0x00008000232b7a24 */ /* 0x000fe200078e02ff */
[----:B------:R-:W-:-:S02]  /*3c00*/  F2FP.PACK_AB R54, R54, R53 ;  /* 0x000000353636723e */ /* 0x000fc400000000ff */
[----:B------:R-:W-:Y:S01]  /*3c10*/  LOP3.LUT R41, R4, 0xffffffc0, RZ, 0xc0, !PT ;  /* 0xffffffc004297812 */ /* 0x000fe200078ec0ff */
[----:B------:R-:W-:Y:S01]  /*3c20*/  IMAD R43, R36, c[0x0][0x204], R43 ;  /* 0x00008100242b7a24 */ /* 0x000fe200078e022b */
[----:B------:R-:W-:Y:S02]  /*3c30*/  F2FP.PACK_AB R53, R52, R51 ;  /* 0x000000333435723e */ /* 0x000fe400000000ff */
[----:B------:R-:W-:Y:S02]  /*3c40*/  LEA R19, R32, R41, 0x1 ;  /* 0x0000002920137211 */ /* 0x000fe400078e08ff */
[----:B------:R-:W-:Y:S02]  /*3c50*/  IADD3 R41, R41, R32, RZ ;  /* 0x0000002029297210 */ /* 0x000fe40007ffe0ff */
[----:B------:R-:W-:Y:S02]  /*3c60*/  F2FP.PACK_AB R7, R66, R67 ;  /* 0x000000434207723e */ /* 0x000fe400000000ff */
[----:B------:R-:W-:-:S02]  /*3c70*/  F2FP.PACK_AB R6, R62, R63 ;  /* 0x0000003f3e06723e */ /* 0x000fc400000000ff */
[----:B------:R-:W-:Y:S02]  /*3c80*/  F2FP.PACK_AB R5, R61, R60 ;  /* 0x0000003c3d05723e */ /* 0x000fe400000000ff */
[----:B------:R-:W-:Y:S02]  /*3c90*/  F2FP.PACK_AB R4, R59, R58 ;  /* 0x0000003a3b04723e */ /* 0x000fe400000000ff */
[----:B------:R-:W-:Y:S02]  /*3ca0*/  F2FP.PACK_AB R55, R57, R56 ;  /* 0x000000383937723e */ /* 0x000fe400000000ff */
[----:B------:R-:W-:Y:S01]  /*3cb0*/  F2FP.PACK_AB R52, R18, R17 ;  /* 0x000000111234723e */ /* 0x000fe200000000ff */
[----:B------:R1:W-:Y:S01]  /*3cc0*/  STS.128 [R19.X16], R4 ;  /* 0x0000000413007388 */ /* 0x0003e2000000cc00 */
[----:B------:R-:W-:Y:S02]  /*3cd0*/  SHF.L.U32 R18, R41, 0x4, RZ ;  /* 0x0000000429127819 */ /* 0x000fe400000006ff */
[----:B------:R-:W-:Y:S01]  /*3ce0*/  SHF.L.U32 R16, R30, 0xb, RZ ;  /* 0x0000000b1e107819 */ /* 0x000fe200000006ff */
[----:B------:R-:W-:Y:S01]  /*3cf0*/  STS.128 [R19.X16+0x10], R52 ;  /* 0x0000103413007388 */ /* 0x000fe2000000cc00 */
[----:B------:R-:W-:-:S06]  /*3d00*/  NOP ;  /* 0x0000000000007918 */ /* 0x000fcc0000000000 */
[----:B------:R-:W2:Y:S01]  /*3d10*/  LDS.128 R8, [R18] ;  /* 0x0000000012087984 */ /* 0x000ea20000000c00 */
[--C-:B------:R-:W-:Y:S02]  /*3d20*/  SHF.R.S32.HI R17, RZ, 0x1f, R16.reuse ;  /* 0x0000001fff117819 */ /* 0x100fe40000011410 */
[----:B------:R-:W-:Y:S01]  /*3d30*/  IADD3 R30, R30, 0x1, RZ ;  /* 0x000000011e1e7810 */ /* 0x000fe20007ffe0ff */
[----:B0-----:R-:W0:Y:S01]  /*3d40*/  LDS.128 R12, [R18+0x200] ;  /* 0x00020000120c7984 */ /* 0x001e220000000c00 */
[----:B-1----:R-:W-:Y:S01]  /*3d50*/  IMAD R7, R39, c[0x0][0x208], RZ ;  /* 0x0000820027077a24 */ /* 0x002fe200078e02ff */
[----:B------:R-:W-:Y:S01]  /*3d60*/  IADD3 R26, P1, R26, 0x1000, RZ ;  /* 0x000010001a1a7810 */ /* 0x000fe20007f3e0ff */
[----:B------:R-:W-:Y:S01]  /*3d70*/  IMAD.WIDE.U32 R4, R36, c[0x0][0x200], R16 ;  /* 0x0000800024047a25 */ /* 0x000fe200078e0010 */
[----:B------:R-:W-:Y:S02]  /*3d80*/  IADD3 R24, P2, R24, 0x1000, RZ ;  /* 0x0000100018187810 */ /* 0x000fe40007f5e0ff */
[----:B------:R-:W-:Y:S01]  /*3d90*/  IADD3.X R27, RZ, R27, RZ, P1, !PT ;  /* 0x0000001bff1b7210 */ /* 0x000fe20000ffe4ff */
[----:B------:R-:W-:Y:S01]  /*3da0*/  IMAD R7, R40, c[0x0][0x20c], R7 ;  /* 0x0000830028077a24 */ /* 0x000fe200078e0207 */
[----:B------:R-:W-:-:S02]  /*3db0*/  IADD3 R5, R5, R43, RZ ;  /* 0x0000002b05057210 */ /* 0x000fc40007ffe0ff */
[----:B------:R-:W-:-:S03]  /*3dc0*/  IADD3.X R25, RZ, R25, RZ, P2, !PT ;  /* 0x00000019ff197210 */ /* 0x000fc600017fe4ff */
[----:B------:R-:W-:-:S05]  /*3dd0*/  IMAD.WIDE.U32 R4, R40, c[0x0][0x208], R4 ;  /* 0x0000820028047a25 */ /* 0x000fca00078e0004 */
[----:B------:R-:W-:Y:S02]  /*3de0*/  IADD3 R5, R5, R7, RZ ;  /* 0x0000000705057210 */ /* 0x000fe40007ffe0ff */
[----:B------:R-:W-:-:S04]  /*3df0*/  LEA R6, P0, R4, c[0x0][0x258], 0x1 ;  /* 0x0000960004067a11 */ /* 0x000fc800078008ff */
[----:B------:R-:W-:Y:S02]  /*3e00*/  LEA.HI.X R7, R4, c[0x0][0x25c], R5, 0x1, P0 ;  /* 0x0000970004077a11 */ /* 0x000fe400000f0c05 */
[----:B------:R-:W-:-:S03]  /*3e10*/  ISETP.GE.AND P0, PT, R30, c[0x0][0x174], PT ;  /* 0x00005d001e007a0c */ /* 0x000fc60003f06270 */
[----:B------:R-:W-:-:S05]  /*3e20*/  IMAD.WIDE R4, R0, 0x10, R6 ;  /* 0x0000001000047825 */ /* 0x000fca00078e0206 */
[----:B--2---:R1:W-:Y:S04]  /*3e30*/  STG.E.128 [R4.64], R8 ;  /* 0x0000000804007986 */ /* 0x0043e8000c101d04 */
[----:B0-----:R1:W-:Y:S01]  /*3e40*/  STG.E.128 [R4.64+0x200], R12 ;  /* 0x0002000c04007986 */ /* 0x0013e2000c101d04 */
[----:B------:R-:W-:Y:S01]  /*3e50*/  @P0 CALL.REL.NOINC `(.L_x_3066) ;  /* 0x0000001000000944 */ /* 0x000fe20003c00000 */
[----:B------:R-:W-:Y:S05]  /*3e60*/  BRA `(.L_x_3067) ;  /* 0xffffc59000007947 */ /* 0x000fea000383ffff */
.L_x_3066:
[----:B------:R-:W-:Y:S05]  /*3e70*/  EXIT ;  /* 0x000000000000794d */ /* 0x000fea0003800000 */
.L_x_3068:
        /* <DEDUP_REMOVED lines=16> */
.L_x_5408:


//--------------------- .text._Z25selective_scan_fwd_kernelI32Selective_Scan_fwd_kernel_traitsILi128ELi16ELi1ELb1ELb0ELb0ELb1EN3c104HalfEfEEv13SSMParamsBase --------------------------
	.section	.text._Z25selective_scan_fwd_kernelI32Selective_Scan_fwd_kernel_traitsILi128ELi16ELi1ELb1ELb0ELb0ELb1EN3c104HalfEfEEv13SSMParamsBase,"ax",@progbits
	.sectioninfo	@"SHI_REGISTERS=112"
	.align	128
        .global         _Z25selective_scan_fwd_kernelI32Selective_Scan_fwd_kernel_traitsILi128ELi16ELi1ELb1ELb0ELb0ELb1EN3c104HalfEfEEv13SSMParamsBase
        .type           _Z25selective_scan_fwd_kernelI32Selective_Scan_fwd_kernel_traitsILi128ELi16ELi1ELb1ELb0ELb0ELb1EN3c104HalfEfEEv13SSMParamsBase,@function
        .size           _Z25selective_scan_fwd_kernelI32Selective_Scan_fwd_kernel_traitsILi128ELi16ELi1ELb1ELb0ELb0ELb1EN3c104HalfEfEEv13SSMParamsBase,(.L_x_5409 - _Z25selective_scan_fwd_kernelI32Selective_Scan_fwd_kernel_traitsILi128ELi16ELi1ELb1ELb0ELb0ELb1EN3c104HalfEfEEv13SSMParamsBase)
        .other          _Z25selective_scan_fwd_kernelI32Selective_Scan_fwd_kernel_traitsILi128ELi16ELi1ELb1ELb0ELb0ELb1EN3c104HalfEfEEv13SSMParamsBase,@"STO_CUDA_ENTRY STV_DEFAULT"
_Z25selective_scan_fwd_kernelI32Selective_Scan_fwd_kernel_traitsILi128ELi16ELi1ELb1ELb0ELb0ELb1EN3c104HalfEfEEv13SSMParamsBase:
.text._Z25selective_scan_fwd_kernelI32Selective_Scan_fwd_kernel_traitsILi128ELi16ELi1ELb1ELb0ELb0ELb1EN3c104HalfEfEEv13SSMParamsBase:
        /* <DEDUP_REMOVED lines=40> */
[----:B------:R-:W-:Y:S01]  /*0280*/  IMAD R0, R40, c[0x0][0x164], R44 ;  /* 0x0000590028007a24 */ /* 0x000fe200078e022c */
[----:B------:R-:W-:Y:S01]  /*0290*/  IADD3 R31, R3, R7, RZ ;  /* 0x00000007031f7210 */ /* 0x000fe20007ffe0ff */
[C---:B------:R-:W-:Y:S01]  /*02a0*/  IMAD R5, R43.reuse, c[0x0][0x180], RZ ;  /* 0x000060002b057a24 */ /* 0x040fe200078e02ff */
[----:B------:R-:W-:Y:S01]  /*02b0*/  LEA R30, P0, R2, c[0x0][0x240], 0x1 ;  /* 0x00009000021e7a11 */ /* 0x000fe200078008ff */
[C---:B------:R-:W-:Y:S01]  /*02c0*/  IMAD R7, R43.reuse, c[0x0][0x198], RZ ;  /* 0x000066002b077a24 */ /* 0x040fe200078e02ff */
[----:B------:R-:W-:Y:S01]  /*02d0*/  LEA.HI.X R29, R4, c[0x0][0x24c], R29, 0x1, P1 ;  /* 0x00009300041d7a11 */ /* 0x000fe200008f0c1d */
[----:B------:R-:W-:Y:S01]  /*02e0*/  IMAD R9, R43, c[0x0][0x1b8], RZ ;  /* 0x00006e002b097a24 */ /* 0x000fe200078e02ff */
[----:B------:R-:W-:Y:S01]  /*02f0*/  LEA.HI.X R31, R2, c[0x0][0x244], R31, 0x1, P0 ;  /* 0x00009100021f7a11 */ /* 0x000fe200000f0c1f */
[----:B------:R-:W-:-:S02]  /*0300*/  IMAD R0, R0, c[0x0][0x174], RZ ;  /* 0x00005d0000007a24 */ /* 0x000fc400078e02ff */
[----:B------:R-:W-:-:S04]  /*0310*/  IMAD.WIDE.U32 R26, R44, c[0x0][0x180], RZ ;  /* 0x000060002c1a7a25 */ /* 0x000fc800078e00ff */
[----:B------:R-:W-:Y:S01]  /*0320*/  IMAD.WIDE.U32 R24, R44, c[0x0][0x198], RZ ;  /* 0x000066002c187a25 */ /* 0x000fe200078e00ff */
[C---:B0-----:R-:W-:Y:S02]  /*0330*/  SHF.L.U32 R4, R38.reuse, 0x1, RZ ;  /* 0x0000000126047819 */ /* 0x041fe400000006ff */
[----:B------:R-:W-:Y:S01]  /*0340*/  LOP3.LUT R61, R38, 0x1f, RZ, 0xc0, !PT ;  /* 0x0000001f263d7812 */ /* 0x000fe200078ec0ff */
[----:B------:R-:W-:Y:S01]  /*0350*/  IMAD.WIDE.U32 R2, R44, c[0x0][0x1b8], RZ ;  /* 0x00006e002c027a25 */ /* 0x000fe200078e00ff */
[----:B------:R-:W-:-:S03]  /*0360*/  LOP3.LUT R65, R4, 0xffffffc0, RZ, 0xc0, !PT ;  /* 0xffffffc004417812 */ /* 0x000fc600078ec0ff */
[C---:B------:R-:W-:Y:S02]  /*0370*/  IMAD R5, R44.reuse, c[0x0][0x184], R5 ;  /* 0x000061002c057a24 */ /* 0x040fe400078e0205 */
[C---:B------:R-:W-:Y:S02]  /*0380*/  IMAD R7, R44.reuse, c[0x0][0x19c], R7 ;  /* 0x000067002c077a24 */ /* 0x040fe400078e0207 */
[----:B------:R-:W-:Y:S01]  /*0390*/  IMAD R9, R44, c[0x0][0x1bc], R9 ;  /* 0x00006f002c097a24 */ /* 0x000fe200078e0209 */
[----:B------:R-:W-:Y:S01]  /*03a0*/  IADD3 R37, R27, R5, RZ ;  /* 0x000000051b257210 */ /* 0x000fe20007ffe0ff */
[----:B------:R-:W-:Y:S01]  /*03b0*/  IMAD R32, R0, c[0x0][0x16c], RZ ;  /* 0x00005b0000207a24 */ /* 0x000fe200078e02ff */
[----:B------:R-:W-:Y:S02]  /*03c0*/  LOP3.LUT R0, R65, 0x1f, R38, 0xf8, !PT ;  /* 0x0000001f41007812 */ /* 0x000fe400078ef826 */
[----:B------:R-:W-:Y:S02]  /*03d0*/  IADD3 R35, R25, R7, RZ ;  /* 0x0000000719237210 */ /* 0x000fe40007ffe0ff */
[----:B------:R-:W-:-:S02]  /*03e0*/  IADD3 R33, R3, R9, RZ ;  /* 0x0000000903217210 */ /* 0x000fc40007ffe0ff */
[----:B-1----:R-:W-:Y:S02]  /*03f0*/  IADD3 R65, R65, R36, RZ ;  /* 0x0000002441417210 */ /* 0x002fe40007ffe0ff */
.L_x_3108:
[----:B------:R-:W-:Y:S01]  /*0400*/  BAR.SYNC.DEFER_BLOCKING 0x0 ;  /* 0x0000000000007b1d */ /* 0x000fe20000010000 */
[----:B0-----:R-:W-:-:S05]  /*0410*/  IMAD.WIDE R4, R0, 0x10, R30 ;  /* 0x0000001000047825 */ /* 0x001fca00078e021e */
[----:B------:R-:W2:Y:S04]  /*0420*/  LDG.E.128 R8, [R4.64] ;  /* 0x0000000404087981 */ /* 0x000ea8000c1e1d00 */
[----:B------:R-:W3:Y:S01]  /*0430*/  LDG.E.128 R48, [R4.64+0x200] ;  /* 0x0002000404307981 */ /* 0x000ee2000c1e1d00 */
[----:B------:R-:W-:Y:S01]  /*0440*/  IADD3 R22, R65, R36, RZ ;  /* 0x0000002441167210 */ /* 0x000fe20007ffe0ff */
[----:B------:R-:W-:Y:S02]  /*0450*/  IMAD.WIDE R20, R0, 0x10, R28 ;  /* 0x0000001000147825 */ /* 0x000fe400078e021c */
        /* <DEDUP_REMOVED lines=19> */
[--C-:B------:R-:W-:Y:S01]  /*0590*/  HADD2.F32 R20, -RZ, R9.reuse.H1_H1 ;  /* 0x30000009ff147230 */ /* 0x100fe20000004100 */
[--C-:B-----5:R-:W-:Y:S01]  /*05a0*/  FADD.FTZ R64, R64, R41.reuse ;  /* 0x0000002940407221 */ /* 0x120fe20000010000 */
[--C-:B------:R-:W-:Y:S01]  /*05b0*/  HADD2.F32 R46, -RZ, R10.reuse.H0_H0 ;  /* 0x2000000aff2e7230 */ /* 0x100fe20000004100 */
[--C-:B------:R-:W-:Y:S01]  /*05c0*/  FADD.FTZ R63, R8, R41.reuse ;  /* 0x00000029083f7221 */ /* 0x100fe20000010000 */
[----:B------:R-:W-:Y:S01]  /*05d0*/  HADD2.F32 R62, -RZ, R9.H0_H0 ;  /* 0x20000009ff3e7230 */ /* 0x000fe20000004100 */
[--C-:B------:R-:W-:Y:S01]  /*05e0*/  FADD.FTZ R23, R20, R41.reuse ;  /* 0x0000002914177221 */ /* 0x100fe20000010000 */
[----:B------:R-:W-:Y:S01]  /*05f0*/  FSETP.GTU.FTZ.AND P4, PT, R64, 20, PT ;  /* 0x41a000004000780b */ /* 0x000fe20003f9c000 */
[----:B------:R-:W-:Y:S01]  /*0600*/  HADD2.F32 R10, -RZ, R10.H1_H1 ;  /* 0x3000000aff0a7230 */ /* 0x000fe20000004100 */
[--C-:B-1----:R-:W-:Y:S01]  /*0610*/  FADD.FTZ R22, R46, R41.reuse ;  /* 0x000000292e167221 */ /* 0x102fe20000010000 */
        /* <DEDUP_REMOVED lines=43> */
.L_x_3070:
[----:B--2---:R-:W-:Y:S05]  /*08d0*/  BSYNC B0 ;  /* 0x0000000000007941 */ /* 0x004fea0003800000 */
.L_x_3069:
        /* <DEDUP_REMOVED lines=36> */
.L_x_3072:
[----:B------:R-:W-:Y:S05]  /*0b20*/  BSYNC B0 ;  /* 0x0000000000007941 */ /* 0x000fea0003800000 */
.L_x_3071:
        /* <DEDUP_REMOVED lines=38> */
.L_x_3074:
[----:B------:R-:W-:Y:S05]  /*0d90*/  BSYNC B0 ;  /* 0x0000000000007941 */ /* 0x000fea0003800000 */
.L_x_3073:
        /* <DEDUP_REMOVED lines=36> */
.L_x_3076:
[----:B------:R-:W-:Y:S05]  /*0fe0*/  BSYNC B0 ;  /* 0x0000000000007941 */ /* 0x000fea0003800000 */
.L_x_3075:
        /* <DEDUP_REMOVED lines=42> */
.L_x_3078:
[----:B------:R-:W-:Y:S05]  /*1290*/  BSYNC B0 ;  /* 0x0000000000007941 */ /* 0x000fea0003800000 */
.L_x_3077:
        /* <DEDUP_REMOVED lines=40> */
.L_x_3080:
[----:B------:R-:W-:Y:S05]  /*1520*/  BSYNC B0 ;  /* 0x0000000000007941 */ /* 0x000fea0003800000 */
.L_x_3079:
        /* <DEDUP_REMOVED lines=42> */
.L_x_3082:
[----:B------:R-:W-:Y:S05]  /*17d0*/  BSYNC B0 ;  /* 0x0000000000007941 */ /* 0x000fea0003800000 */
.L_x_3081:
        /* <DEDUP_REMOVED lines=40> */
.L_x_3084:
[----:B------:R-:W-:Y:S05]  /*1a60*/  BSYNC B0 ;  /* 0x0000000000007941 */ /* 0x000fea0003800000 */
.L_x_3083:
        /* <DEDUP_REMOVED lines=42> */
.L_x_3086:
[----:B------:R-:W-:Y:S05]  /*1d10*/  BSYNC B0 ;  /* 0x0000000000007941 */ /* 0x000fea0003800000 */
.L_x_3085:
        /* <DEDUP_REMOVED lines=40> */
.L_x_3088:
[----:B------:R-:W-:Y:S05]  /*1fa0*/  BSYNC B0 ;  /* 0x0000000000007941 */ /* 0x000fea0003800000 */
.L_x_3087:
        /* <DEDUP_REMOVED lines=46> */
.L_x_3090:
[----:B------:R-:W-:Y:S05]  /*2290*/  BSYNC B0 ;  /* 0x0000000000007941 */ /* 0x000fea0003800000 */
.L_x_3089:
        /* <DEDUP_REMOVED lines=33> */
.L_x_3092:
[----:B------:R-:W-:Y:S05]  /*24b0*/  BSYNC B0 ;  /* 0x0000000000007941 */ /* 0x000fea0003800000 */
.L_x_3091:
        /* <DEDUP_REMOVED lines=33> */
.L_x_3094:
[----:B------:R-:W-:Y:S05]  /*26d0*/  BSYNC B0 ;  /* 0x0000000000007941 */ /* 0x000fea0003800000 */
.L_x_3093:
        /* <DEDUP_REMOVED lines=33> */
.L_x_3096:
[----:B------:R-:W-:Y:S05]  /*28f0*/  BSYNC B0 ;  /* 0x0000000000007941 */ /* 0x000fea0003800000 */
.L_x_3095:
        /* <DEDUP_REMOVED lines=33> */
.L_x_3098:
[----:B------:R-:W-:Y:S05]  /*2b10*/  BSYNC B0 ;  /* 0x0000000000007941 */ /* 0x000fea0003800000 */
.L_x_3097:
        /* <DEDUP_REMOVED lines=33> */
.L_x_3100:
[----:B------:R-:W-:Y:S05]  /*2d30*/  BSYNC B0 ;  /* 0x0000000000007941 */ /* 0x000fea0003800000 */
.L_x_3099:
[----:B------:R-:W-:Y:S01]  /*2d40*/  BAR.SYNC.DEFER_BLOCKING 0x0 ;  /* 0x0000000000007b1d */ /* 0x000fe20000010000 */
        /* <DEDUP_REMOVED lines=22> */
.L_x_3106:
        /* <DEDUP_REMOVED lines=29> */
[C---:B------:R-:W-:Y:S01]  /*3080*/  FMUL.FTZ R100, R4.reuse, R19 ;  /* 0x0000001304647220 */ /* 0x040fe20000410000 */
[----:B------:R-:W0:Y:S01]  /*3090*/  MUFU.EX2 R90, R90 ;  /* 0x0000005a005a7308 */ /* 0x000e220000000800 */
[----:B-1----:R-:W-:Y:S02]  /*30a0*/  FFMA.FTZ R7, R89, R5, R72 ;  /* 0x0000000559077223 */ /* 0x002fe40000010048 */
[C---:B------:R-:W-:Y:S02]  /*30b0*/  FMUL.FTZ R101, R4.reuse, R69 ;  /* 0x0000004504657220 */ /* 0x040fe40000410000 */
[----:B------:R-:W-:-:S03]  /*30c0*/  FMUL.FTZ R103, R4, R68 ;  /* 0x0000004404677220 */ /* 0x000fc60000410000 */
[----:B------:R-:W1:Y:S01]  /*30d0*/  MUFU.EX2 R91, R91 ;  /* 0x0000005b005b7308 */ /* 0x000e620000000800 */
[----:B--2---:R-:W-:-:S04]  /*30e0*/  FMUL.FTZ R6, R87, R88 ;  /* 0x0000005857067220 */ /* 0x004fc80000410000 */
[----:B------:R-:W-:-:S03]  /*30f0*/  FMUL.FTZ R5, R89, R6 ;  /* 0x0000000659057220 */ /* 0x000fc60000410000 */
        /* <DEDUP_REMOVED lines=23> */
[----:B------:R-:W-:Y:S02]  /*3270*/  FMUL.FTZ R5, R97, R6 ;  /* 0x0000000661057220 */ /* 0x000fe40000410000 */
[C---:B------:R-:W-:Y:S02]  /*3280*/  IMAD R6, R8.reuse, c[0x0][0x1a0], RZ ;  /* 0x0000680008067a24 */ /* 0x040fe400078e02ff */
[----:B------:R-:W-:Y:S01]  /*3290*/  IMAD R8, R8, c[0x0][0x1c0], RZ ;  /* 0x0000700008087a24 */ /* 0x000fe200078e02ff */
[----:B------:R-:W1:Y:S01]  /*32a0*/  MUFU.EX2 R100, R100 ;  /* 0x0000006400647308 */ /* 0x000e620000000800 */
[C---:B--2---:R-:W-:Y:S02]  /*32b0*/  FFMA.FTZ R7, R98.reuse, R7, R81 ;  /* 0x0000000762077223 */ /* 0x044fe40000010051 */
[----:B------:R-:W-:-:S02]  /*32c0*/  FMUL.FTZ R4, R98, R5 ;  /* 0x0000000562047220 */ /* 0x000fc40000410000 */
[C---:B------:R-:W-:Y:S01]  /*32d0*/  IMAD R9, R85.reuse, c[0x0][0x1a4], R6 ;  /* 0x0000690055097a24 */ /* 0x040fe200078e0206 */
[----:B------:R-:W-:Y:S01]  /*32e0*/  MOV R6, R2 ;  /* 0x0000000200067202 */ /* 0x000fe20000000f00 */
[----:B------:R-:W-:Y:S01]  /*32f0*/  IMAD R11, R85, c[0x0][0x1c4], R8 ;  /* 0x00007100550b7a24 */ /* 0x000fe200078e0208 */
[----:B------:R-:W2:Y:S01]  /*3300*/  MUFU.EX2 R101, R101 ;  /* 0x0000006500657308 */ /* 0x000ea20000000800 */
[C---:B0-----:R-:W-:Y:S02]  /*3310*/  FFMA.FTZ R7, R99.reuse, R7, R82 ;  /* 0x0000000763077223 */ /* 0x041fe40000010052 */
[----:B------:R-:W-:-:S05]  /*3320*/  FMUL.FTZ R5, R99, R4 ;  /* 0x0000000463057220 */ /* 0x000fca0000410000 */
[----:B------:R-:W0:Y:S01]  /*3330*/  MUFU.EX2 R103, R103 ;  /* 0x0000006700677308 */ /* 0x000e220000000800 */
[C---:B-1----:R-:W-:Y:S02]  /*3340*/  FFMA.FTZ R7, R100.reuse, R7, R83 ;  /* 0x0000000764077223 */ /* 0x042fe40000010053 */
[----:B------:R-:W-:Y:S01]  /*3350*/  FMUL.FTZ R4, R100, R5 ;  /* 0x0000000564047220 */ /* 0x000fe20000410000 */
[----:B------:R-:W-:Y:S01]  /*3360*/  MOV R5, R35 ;  /* 0x0000002300057202 */ /* 0x000fe20000000f00 */
        /* <DEDUP_REMOVED lines=81> */
.L_x_3103:
[----:B------:R-:W-:Y:S05]  /*3880*/  BSYNC B0 ;  /* 0x0000000000007941 */ /* 0x000fea0003800000 */
.L_x_3102:
        /* <DEDUP_REMOVED lines=32> */
.L_x_3105:
[----:B------:R-:W-:Y:S05]  /*3a90*/  BSYNC B0 ;  /* 0x0000000000007941 */ /* 0x000fea0003800000 */
.L_x_3104:
        /* <DEDUP_REMOVED lines=19> */
.L_x_3101:
        /* <DEDUP_REMOVED lines=9> */
[----:B------:R-:W-:-:S02]  /*3c60*/  LEA R64, R36, R65, 0x1 ;  /* 0x0000004124407211 */ /* 0x000fc400078e08ff */
[----:B------:R-:W-:Y:S02]  /*3c70*/  IADD3 R65, R65, R36, RZ ;  /* 0x0000002441417210 */ /* 0x000fe40007ffe0ff */
[----:B------:R-:W-:Y:S02]  /*3c80*/  F2FP.PACK_AB R5, R57, R58 ;  /* 0x0000003a3905723e */ /* 0x000fe400000000ff */
[----:B------:R-:W-:Y:S02]  /*3c90*/  F2FP.PACK_AB R4, R59, R60 ;  /* 0x0000003c3b04723e */ /* 0x000fe400000000ff */
[----:B------:R-:W-:Y:S02]  /*3ca0*/  F2FP.PACK_AB R11, R45, R46 ;  /* 0x0000002e2d0b723e */ /* 0x000fe400000000ff */
[----:B------:R-:W-:Y:S02]  /*3cb0*/  F2FP.PACK_AB R10, R47, R48 ;  /* 0x000000302f0a723e */ /* 0x000fe400000000ff */
[----:B------:R-:W-:-:S02]  /*3cc0*/  F2FP.PACK_AB R9, R49, R50 ;  /* 0x000000323109723e */ /* 0x000fc400000000ff */
[----:B------:R-:W-:Y:S01]  /*3cd0*/  F2FP.PACK_AB R8, R51, R52 ;  /* 0x000000343308723e */ /* 0x000fe200000000ff */
[----:B------:R1:W-:Y:S01]  /*3ce0*/  STS.128 [R64.X16], R4 ;  /* 0x0000000440007388 */ /* 0x0003e2000000cc00 */
[----:B------:R-:W-:Y:S02]  /*3cf0*/  SHF.L.U32 R66, R65, 0x4, RZ ;  /* 0x0000000441427819 */ /* 0x000fe400000006ff */
[----:B------:R-:W-:Y:S01]  /*3d00*/  SHF.L.U32 R62, R34, 0xb, RZ ;  /* 0x0000000b223e7819 */ /* 0x000fe200000006ff */
[----:B------:R2:W-:Y:S01]  /*3d10*/  STS.128 [R64.X16+0x10], R8 ;  /* 0x0000100840007388 */ /* 0x0005e2000000cc00 */
[----:B------:R-:W-:-:S06]  /*3d20*/  NOP ;  /* 0x0000000000007918 */ /* 0x000fcc0000000000 */
[----:B0-----:R-:W0:Y:S01]  /*3d30*/  LDS.128 R12, [R66] ;  /* 0x00000000420c7984 */ /* 0x001e220000000c00 */
[----:B------:R-:W-:-:S03]  /*3d40*/  SHF.R.S32.HI R63, RZ, 0x1f, R62 ;  /* 0x0000001fff3f7819 */ /* 0x000fc6000001143e */
[----:B------:R-:W3:Y:S02]  /*3d50*/  LDS.128 R16, [R66+0x200] ;  /* 0x0002000042107984 */ /* 0x000ee40000000c00 */
[----:B-1----:R-:W-:-:S04]  /*3d60*/  IMAD.WIDE.U32 R4, R40, c[0x0][0x200], R62 ;  /* 0x0000800028047a25 */ /* 0x002fc800078e003e */
[----:B--2---:R-:W-:Y:S01]  /*3d70*/  IMAD R9, R43, c[0x0][0x208], RZ ;  /* 0x000082002b097a24 */ /* 0x004fe200078e02ff */
        /* <DEDUP_REMOVED lines=14> */
[----:B------:R-:W-:Y:S02]  /*3e60*/  LEA.HI.X R71, R6, c[0x0][0x26c], R5, 0x1, P1 ;  /* 0x00009b0006477a11 */ /* 0x000fe400008f0c05 */
[----:B0-----:R-:W-:Y:S03]  /*3e70*/  STG.E.128 [R68.64], R12 ;  /* 0x0000000c44007986 */ /* 0x001fe6000c101d04 */
        /* <DEDUP_REMOVED lines=12> */
[----:B--2---:R-:W-:Y:S04]  /*3f40*/  STS.128 [R66], R4 ;  /* 0x0000000442007388 */ /* 0x004fe80000000c00 */
[----:B---3--:R-:W-:Y:S01]  /*3f50*/  STS.128 [R66+0x200], R8 ;  /* 0x0002000842007388 */ /* 0x008fe20000000c00 */
        /* <DEDUP_REMOVED lines=13> */
[----:B------:R1:W0:Y:S01]  /*4030*/  MUFU.EX2 R10, R4 ;  /* 0x00000004000a7308 */ /* 0x0002220000000800 */
[----:B------:R-:W-:Y:S01]  /*4040*/  FMUL.FTZ R6, R9, -1.4426950216293334961 ;  /* 0xbfb8aa3b09067820 */ /* 0x000fe20000410000 */
[--C-:B------:R-:W-:Y:S01]  /*4050*/  HADD2.F32 R8, -RZ, R22.reuse.H0_H0 ;  /* 0x20000016ff087230 */ /* 0x100fe20000004100 */
[----:B------:R-:W-:Y:S01]  /*4060*/  FMUL.FTZ R7, R21, -1.4426950216293334961 ;  /* 0xbfb8aa3b15077820 */ /* 0x000fe20000410000 */
[----:B------:R-:W-:-:S03]  /*4070*/  HADD2.F32 R22, -RZ, R22.H1_H1 ;  /* 0x30000016ff167230 */ /* 0x000fc60000004100 */
[----:B------:R-:W-:Y:S01]  /*4080*/  FMUL.FTZ R19, R8, -1.4426950216293334961 ;  /* 0xbfb8aa3b08137820 */ /* 0x000fe20000410000 */
[----:B------:R2:W3:Y:S01]  /*4090*/  MUFU.EX2 R11, R5 ;  /* 0x00000005000b7308 */ /* 0x0004e20000000800 */
[--C-:B-1----:R-:W-:Y:S01]  /*40a0*/  HADD2.F32 R4, -RZ, R12.reuse.H0_H0 ;  /* 0x2000000cff047230 */ /* 0x102fe20000004100 */
[----:B------:R-:W-:Y:S01]  /*40b0*/  FMUL.FTZ R68, R22, -1.4426950216293334961 ;  /* 0xbfb8aa3b16447820 */ /* 0x000fe20000410000 */
[----:B------:R-:W-:-:S03]  /*40c0*/  HADD2.F32 R12, -RZ, R12.H1_H1 ;  /* 0x3000000cff0c7230 */ /* 0x000fc60000004100 */
[----:B------:R-:W-:Y:S02]  /*40d0*/  FMUL.FTZ R71, R4, -1.4426950216293334961 ;  /* 0xbfb8aa3b04477820 */ /* 0x000fe40000410000 */
[----:B------:R-:W1:Y:S01]  /*40e0*/  MUFU.EX2 R69, R17 ;  /* 0x0000001100457308 */ /* 0x000e620000000800 */
[--C-:B--2---:R-:W-:Y:S01]  /*40f0*/  HADD2.F32 R5, -RZ, R13.reuse.H0_H0 ;  /* 0x2000000dff057230 */ /* 0x104fe20000004100 */
[----:B------:R-:W-:Y:S01]  /*4100*/  FMUL.FTZ R72, R12, -1.4426950216293334961 ;  /* 0xbfb8aa3b0c487820 */ /* 0x000fe20000410000 */
[----:B------:R-:W-:Y:S01]  /*4110*/  HADD2.F32 R13, -RZ, R13.H1_H1 ;  /* 0x3000000dff0d7230 */ /* 0x000fe20000004100 */
[----:B0-----:R-:W-:Y:S02]  /*4120*/  FADD.FTZ R10, R10, 1 ;  /* 0x3f8000000a0a7421 */ /* 0x001fe40000010000 */
[----:B------:R-:W-:Y:S02]  /*4130*/  FMUL.FTZ R73, R5, -1.4426950216293334961 ;  /* 0xbfb8aa3b05497820 */ /* 0x000fe40000410000 */
[----:B------:R-:W0:Y:S01]  /*4140*/  MUFU.EX2 R70, R18 ;  /* 0x0000001200467308 */ /* 0x000e220000000800 */
[----:B------:R-:W-:-:S02]  /*4150*/  FMUL.FTZ R74, R13, -1.4426950216293334961 ;  /* 0xbfb8aa3b0d4a7820 */ /* 0x000fc40000410000 */
[----:B---3--:R-:W-:-:S05]  /*4160*/  FADD.FTZ R11, R11, 1 ;  /* 0x3f8000000b0b7421 */ /* 0x008fca0000010000 */
[----:B------:R2:W3:Y:S01]  /*4170*/  MUFU.EX2 R17, R6 ;  /* 0x0000000600117308 */ /* 0x0004e20000000800 */
[----:B-1----:R-:W-:-:S07]  /*4180*/  FADD.FTZ R69, R69, 1 ;  /* 0x3f80000045457421 */ /* 0x002fce0000010000 */
[----:B------:R1:W4:Y:S01]  /*4190*/  MUFU.EX2 R18, R7 ;  /* 0x0000000700127308 */ /* 0x0003220000000800 */
[--C-:B--2---:R-:W-:Y:S01]  /*41a0*/  HADD2.F32 R6, -RZ, R14.reuse.H0_H0 ;  /* 0x2000000eff067230 */ /* 0x104fe20000004100 */
[----:B0-----:R-:W-:Y:S01]  /*41b0*/  FADD.FTZ R70, R70, 1 ;  /* 0x3f80000046467421 */ /* 0x001fe20000010000 */
[----:B------:R-:W-:-:S03]  /*41c0*/  HADD2.F32 R14, -RZ, R14.H1_H1 ;  /* 0x3000000eff0e7230 */ /* 0x000fc60000004100 */
[----:B------:R-:W-:Y:S02]  /*41d0*/  FMUL.FTZ R75, R6, -1.4426950216293334961 ;  /* 0xbfb8aa3b064b7820 */ /* 0x000fe40000410000 */
[----:B------:R-:W0:Y:S01]  /*41e0*/  MUFU.EX2 R19, R19 ;  /* 0x0000001300137308 */ /* 0x000e220000000800 */
[--C-:B-1----:R-:W-:Y:S01]  /*41f0*/  HADD2.F32 R7, -RZ, R15.reuse.H0_H0 ;  /* 0x2000000fff077230 */ /* 0x102fe20000004100 */
[----:B------:R-:W-:Y:S01]  /*4200*/  FMUL.FTZ R76, R14, -1.4426950216293334961 ;  /* 0xbfb8aa3b0e4c7820 */ /* 0x000fe20000410000 */
[----:B------:R-:W-:Y:S01]  /*4210*/  HADD2.F32 R15, -RZ, R15.H1_H1 ;  /* 0x3000000fff0f7230 */ /* 0x000fe20000004100 */
[----:B---3--:R-:W-:Y:S02]  /*4220*/  FADD.FTZ R17, R17, 1 ;  /* 0x3f80000011117421 */ /* 0x008fe40000010000 */
[----:B------:R-:W-:Y:S02]  /*4230*/  FMUL.FTZ R77, R7, -1.4426950216293334961 ;  /* 0xbfb8aa3b074d7820 */ /* 0x000fe40000410000 */
[----:B------:R-:W-:Y:S01]  /*4240*/  FMUL.FTZ R78, R15, -1.4426950216293334961 ;  /* 0xbfb8aa3b0f4e7820 */ /* 0x000fe20000410000 */
[----:B------:R-:W1:Y:S01]  /*4250*/  MUFU.EX2 R71, R71 ;  /* 0x0000004700477308 */ /* 0x000e620000000800 */
[----:B----4-:R-:W-:-:S02]  /*4260*/  FADD.FTZ R18, R18, 1 ;  /* 0x3f80000012127421 */ /* 0x010fc40000010000 */
[----:B0-----:R-:W-:-:S05]  /*4270*/  FADD.FTZ R19, R19, 1 ;  /* 0x3f80000013137421 */ /* 0x001fca0000010000 */
        /* <DEDUP_REMOVED lines=15> */
[----:B------:R-:W-:Y:S01]  /*4370*/  MUFU.RCP R19, R19 ;  /* 0x0000001300137308 */ /* 0x000fe20000001000 */
[----:B0-----:R-:W-:Y:S02]  /*4380*/  FADD.FTZ R76, R76, 1 ;  /* 0x3f8000004c4c7421 */ /* 0x001fe40000010000 */
[----:B--2---:R-:W-:-:S05]  /*4390*/  FADD.FTZ R77, R77, 1 ;  /* 0x3f8000004d4d7421 */ /* 0x004fca0000010000 */
[----:B------:R-:W-:Y:S08]  /*43a0*/  MUFU.RCP R71, R71 ;  /* 0x0000004700477308 */ /* 0x000ff00000001000 */
[----:B------:R-:W0:Y:S08]  /*43b0*/  MUFU.RCP R84, R69 ;  /* 0x0000004500547308 */ /* 0x000e300000001000 */
[----:B------:R-:W-:Y:S08]  /*43c0*/  MUFU.RCP R74, R74 ;  /* 0x0000004a004a7308 */ /* 0x000ff00000001000 */
        /* <DEDUP_REMOVED lines=8> */
[----:B------:R1:W0:Y:S08]  /*4450*/  MUFU.RCP R81, R11 ;  /* 0x0000000b00517308 */ /* 0x0002300000001000 */
[----:B------:R2:W3:Y:S01]  /*4460*/  MUFU.RCP R80, R17 ;  /* 0x0000001100507308 */ /* 0x0004e20000001000 */
[----:B-1----:R-:W-:-:S04]  /*4470*/  FMUL.FTZ R11, R16, R79 ;  /* 0x0000004f100b7220 */ /* 0x002fc80000410000 */
[----:B------:R-:W-:-:S03]  /*4480*/  FMUL.FTZ R11, R11, R60 ;  /* 0x0000003c0b0b7220 */ /* 0x000fc60000410000 */
[----:B------:R1:W4:Y:S01]  /*4490*/  MUFU.RCP R82, R18 ;  /* 0x0000001200527308 */ /* 0x0003220000001000 */
[----:B--2---:R-:W-:Y:S02]  /*44a0*/  FMUL.FTZ R17, R8, R19 ;  /* 0x0000001308117220 */ /* 0x004fe40000410000 */
[----:B------:R-:W-:Y:S02]  /*44b0*/  FMUL.FTZ R19, R4, R71 ;  /* 0x0000004704137220 */ /* 0x000fe40000410000 */
[----:B------:R-:W-:Y:S02]  /*44c0*/  FMUL.FTZ R4, R13, R74 ;  /* 0x0000004a0d047220 */ /* 0x000fe40000410000 */
[----:B------:R-:W-:Y:S01]  /*44d0*/  FMUL.FTZ R13, R6, R75 ;  /* 0x0000004b060d7220 */ /* 0x000fe20000410000 */
[----:B------:R-:W2:Y:S01]  /*44e0*/  MUFU.RCP R83, R72 ;  /* 0x0000004800537308 */ /* 0x000ea20000001000 */
[----:B-1----:R-:W-:Y:S02]  /*44f0*/  FMUL.FTZ R18, R23, R70 ;  /* 0x0000004617127220 */ /* 0x002fe40000410000 */
[----:B0-----:R-:W-:-:S02]  /*4500*/  FMUL.FTZ R20, R20, R81 ;  /* 0x0000005114147220 */ /* 0x001fc40000410000 */
[----:B---3--:R-:W-:Y:S02]  /*4510*/  FMUL.FTZ R9, R9, R80 ;  /* 0x0000005009097220 */ /* 0x008fe40000410000 */
[----:B------:R-:W-:Y:S01]  /*4520*/  FMUL.FTZ R18, R18, R53 ;  /* 0x0000003512127220 */ /* 0x000fe20000410000 */
[----:B------:R-:W0:Y:S01]  /*4530*/  MUFU.RCP R86, R73 ;  /* 0x0000004900567308 */ /* 0x000e220000001000 */
[----:B----4-:R-:W-:Y:S02]  /*4540*/  FMUL.FTZ R10, R21, R82 ;  /* 0x00000052150a7220 */ /* 0x010fe40000410000 */
[----:B------:R-:W-:Y:S02]  /*4550*/  FMUL.FTZ R17, R17, R56 ;  /* 0x0000003811117220 */ /* 0x000fe40000410000 */
[----:B------:R-:W-:Y:S02]  /*4560*/  FMUL.FTZ R20, R20, R59 ;  /* 0x0000003b14147220 */ /* 0x000fe40000410000 */
[----:B------:R-:W-:Y:S01]  /*4570*/  FMUL.FTZ R9, R9, R58 ;  /* 0x0000003a09097220 */ /* 0x000fe20000410000 */
[----:B------:R-:W1:Y:S01]  /*4580*/  MUFU.RCP R85, R76 ;  /* 0x0000004c00557308 */ /* 0x000e620000001000 */
[----:B--2---:R-:W-:-:S02]  /*4590*/  FMUL.FTZ R12, R12, R83 ;  /* 0x000000530c0c7220 */ /* 0x004fc40000410000 */
[----:B------:R-:W-:Y:S02]  /*45a0*/  FMUL.FTZ R10, R10, R57 ;  /* 0x000000390a0a7220 */ /* 0x000fe40000410000 */
[----:B------:R-:W-:Y:S02]  /*45b0*/  FMUL.FTZ R16, R19, R52 ;  /* 0x0000003413107220 */ /* 0x000fe40000410000 */
[----:B------:R-:W-:Y:S01]  /*45c0*/  FMUL.FTZ R51, R12, R51 ;  /* 0x000000330c337220 */ /* 0x000fe20000410000 */
[----:B------:R-:W2:Y:S01]  /*45d0*/  MUFU.RCP R68, R77 ;  /* 0x0000004d00447308 */ /* 0x000ea20000001000 */
[----:B0-----:R-:W-:Y:S01]  /*45e0*/  FMUL.FTZ R5, R5, R86 ;  /* 0x0000005605057220 */ /* 0x001fe20000410000 */
[----:B------:R-:W-:Y:S01]  /*45f0*/  F2FP.PACK_AB R12, R20, R11 ;  /* 0x0000000b140c723e */ /* 0x000fe200000000ff */
[----:B------:R-:W-:Y:S01]  /*4600*/  FMUL.FTZ R4, R4, R49 ;  /* 0x0000003104047220 */ /* 0x000fe20000410000 */
[----:B------:R-:W-:Y:S01]  /*4610*/  F2FP.PACK_AB R16, R51, R16 ;  /* 0x000000103310723e */ /* 0x000fe200000000ff */
[----:B------:R-:W-:-:S02]  /*4620*/  FMUL.FTZ R5, R5, R50 ;  /* 0x0000003205057220 */ /* 0x000fc40000410000 */
[----:B------:R-:W-:Y:S01]  /*4630*/  FMUL.FTZ R48, R13, R48 ;  /* 0x000000300d307220 */ /* 0x000fe20000410000 */
[----:B------:R-:W0:Y:S01]  /*4640*/  MUFU.RCP R78, R78 ;  /* 0x0000004e004e7308 */ /* 0x000e220000001000 */
[----:B-1----:R-:W-:Y:S01]  /*4650*/  FMUL.FTZ R14, R14, R85 ;  /* 0x000000550e0e7220 */ /* 0x002fe20000410000 */
[----:B------:R-:W-:Y:S01]  /*4660*/  F2FP.PACK_AB R13, R10, R9 ;  /* 0x000000090a0d723e */ /* 0x000fe200000000ff */
[----:B------:R-:W-:Y:S01]  /*4670*/  BAR.SYNC.DEFER_BLOCKING 0x0 ;  /* 0x0000000000007b1d */ /* 0x000fe20000010000 */
[----:B------:R-:W-:Y:S02]  /*4680*/  IMAD R21, R39, c[0x0][0x210], RZ ;  /* 0x0000840027157a24 */ /* 0x000fe400078e02ff */
[----:B------:R-:W-:Y:S01]  /*4690*/  FMUL.FTZ R47, R14, R47 ;  /* 0x0000002f0e2f7220 */ /* 0x000fe20000410000 */
[----:B------:R-:W-:Y:S01]  /*46a0*/  F2FP.PACK_AB R14, R22, R17 ;  /* 0x00000011160e723e */ /* 0x000fe200000000ff */
[----:B--2---:R-:W-:Y:S01]  /*46b0*/  FMUL.FTZ R7, R7, R68 ;  /* 0x0000004407077220 */ /* 0x004fe20000410000 */
[----:B------:R-:W-:Y:S01]  /*46c0*/  F2FP.PACK_AB R17, R4, R5 ;  /* 0x000000050411723e */ /* 0x000fe200000000ff */
[----:B------:R-:W-:-:S02]  /*46d0*/  IMAD R21, R40, c[0x0][0x214], R21 ;  /* 0x0000850028157a24 */ /* 0x000fc400078e0215 */
[----:B------:R-:W-:-:S03]  /*46e0*/  FMUL.FTZ R7, R7, R46 ;  /* 0x0000002e07077220 */ /* 0x000fc60000410000 */
[----:B------:R-:W-:Y:S01]  /*46f0*/  IADD3 R63, R63, R21, RZ ;  /* 0x000000153f3f7210 */ /* 0x000fe20007ffe0ff */
[----:B0-----:R-:W-:Y:S01]  /*4700*/  FMUL.FTZ R6, R15, R78 ;  /* 0x0000004e0f067220 */ /* 0x001fe20000410000 */
[----:B------:R-:W-:Y:S01]  /*4710*/  F2FP.PACK_AB R15, R18, R67 ;  /* 0x00000043120f723e */ /* 0x000fe200000000ff */
[----:B------:R-:W-:Y:S01]  /*4720*/  IMAD R21, R43, c[0x0][0x218], RZ ;  /* 0x000086002b157a24 */ /* 0x000fe200078e02ff */
[----:B------:R-:W-:Y:S01]  /*4730*/  F2FP.PACK_AB R18, R47, R48 ;  /* 0x000000302f12723e */ /* 0x000fe200000000ff */
[----:B------:R-:W-:Y:S02]  /*4740*/  FMUL.FTZ R6, R6, R45 ;  /* 0x0000002d06067220 */ /* 0x000fe40000410000 */
[----:B------:R-:W-:-:S03]  /*4750*/  IMAD R21, R44, c[0x0][0x21c], R21 ;  /* 0x000087002c157a24 */ /* 0x000fc600078e0215 */
[----:B------:R-:W-:Y:S01]  /*4760*/  F2FP.PACK_AB R19, R6, R7 ;  /* 0x000000070613723e */ /* 0x000fe200000000ff */
[----:B------:R0:W-:Y:S04]  /*4770*/  STS.128 [R64.X16], R12 ;  /* 0x0000000c40007388 */ /* 0x0001e8000000cc00 */
[----:B------:R-:W-:Y:S01]  /*4780*/  STS.128 [R64.X16+0x10], R16 ;  /* 0x0000101040007388 */ /* 0x000fe2000000cc00 */
[----:B------:R-:W-:-:S06]  /*4790*/  NOP ;  /* 0x0000000000007918 */ /* 0x000fcc0000000000 */
[----:B------:R-:W1:Y:S04]  /*47a0*/  LDS.128 R4, [R66] ;  /* 0x0000000042047984 */ /* 0x000e680000000c00 */
[----:B------:R-:W2:Y:S01]  /*47b0*/  LDS.128 R8, [R66+0x200] ;  /* 0x0002000042087984 */ /* 0x000ea20000000c00 */
[----:B0-----:R-:W-:-:S05]  /*47c0*/  IMAD.WIDE.U32 R12, R44, c[0x0][0x218], R62 ;  /* 0x000086002c0c7a25 */ /* 0x001fca00078e003e */
[----:B------:R-:W-:Y:S02]  /*47d0*/  IADD3 R13, R13, R21, RZ ;  /* 0x000000150d0d7210 */ /* 0x000fe40007ffe0ff */
[----:B------:R-:W-:-:S04]  /*47e0*/  LEA R14, P0, R12, c[0x0][0x270], 0x1 ;  /* 0x00009c000c0e7a11 */ /* 0x000fc800078008ff */
[----:B------:R-:W-:Y:S02]  /*47f0*/  LEA.HI.X R15, R12, c[0x0][0x274], R13, 0x1, P0 ;  /* 0x00009d000c0f7a11 */ /* 0x000fe400000f0c0d */
[----:B------:R-:W-:-:S03]  /*4800*/  ISETP.GE.AND P0, PT, R34, c[0x0][0x174], PT ;  /* 0x00005d0022007a0c */ /* 0x000fc60003f06270 */
[----:B------:R-:W-:-:S05]  /*4810*/  IMAD.WIDE R12, R0, 0x10, R14 ;  /* 0x00000010000c7825 */ /* 0x000fca00078e020e */
[----:B-1----:R0:W-:Y:S04]  /*4820*/  STG.E.128 [R12.64], R4 ;  /* 0x000000040c007986 */ /* 0x0021e8000c101d04 */
[----:B--2---:R0:W-:Y:S01]  /*4830*/  STG.E.128 [R12.64+0x200], R8 ;  /* 0x000200080c007986 */ /* 0x0041e2000c101d04 */
[----:B------:R-:W-:Y:S01]  /*4840*/  @P0 CALL.REL.NOINC `(.L_x_3107) ;  /* 0x0000001000000944 */ /* 0x000fe20003c00000 */
[----:B------:R-:W-:Y:S05]  /*4850*/  BRA `(.L_x_3108) ;  /* 0xffffbba000007947 */ /* 0x000fea000383ffff */
.L_x_3107:
[----:B------:R-:W-:Y:S05]  /*4860*/  EXIT ;  /* 0x000000000000794d */ /* 0x000fea0003800000 */
.L_x_3109:
        /* <DEDUP_REMOVED lines=9> */
.L_x_5409:


//--------------------- .text._Z25selective_scan_fwd_kernelI32Selective_Scan_fwd_kernel_traitsILi128ELi16ELi1ELb1ELb0ELb1ELb0EN3c104HalfEfEEv13SSMParamsBase --------------------------
	.section	.text._Z25selective_scan_fwd_kernelI32Selective_Scan_fwd_kernel_traitsILi128ELi16ELi1ELb1ELb0ELb1ELb0EN3c104HalfEfEEv13SSMParamsBase,"ax",@progbits
	.sectioninfo	@"SHI_REGISTERS=126"
	.align	128
        .global         _Z25selective_scan_fwd_kernelI32Selective_Scan_fwd_kernel_traitsILi128ELi16ELi1ELb1ELb0ELb1ELb0EN3c104HalfEfEEv13SSMParamsBase
        .type           _Z25selective_scan_fwd_kernelI32Selective_Scan_fwd_kernel_traitsILi128ELi16ELi1ELb1ELb0ELb1ELb0EN3c104HalfEfEEv13SSMParamsBase,@function
        .size           _Z25selective_scan_fwd_kernelI32Selective_Scan_fwd_kernel_traitsILi128ELi16ELi1ELb1ELb0ELb1ELb0EN3c104HalfEfEEv13SSMParamsBase,(.L_x_5410 - _Z25selective_scan_fwd_kernelI32Selective_Scan_fwd_kernel_traitsILi128ELi16ELi1ELb1ELb0ELb1ELb0EN3c104HalfEfEEv13SSMParamsBase)
        .other          _Z25selective_scan_fwd_kernelI32Selective_Scan_fwd_kernel_traitsILi128ELi16ELi1ELb1ELb0ELb1ELb0EN3c104HalfEfEEv13SSMParamsBase,@"STO_CUDA_ENTRY STV_DEFAULT"
_Z25selective_scan_fwd_kernelI32Selective_Scan_fwd_kernel_traitsILi128ELi16ELi1ELb1ELb0ELb1ELb0EN3c104HalfEfEEv13SSMParamsBase:
.text._Z25selective_scan_fwd_kernelI32Selective_Scan_fwd_kernel_traitsILi128ELi16ELi1ELb1ELb0ELb1ELb0EN3c104HalfEfEEv13SSMParamsBase:
        /* <DEDUP_REMOVED lines=10> */
[----:B-1----:R-:W1:Y:S01]  /*00a0*/  MUFU.RCP R0, R0 ;  /* 0x0000000000007308 */ /* 0x002e620000001000 */
[----:B0-----:R-:W-:Y:S01]  /*00b0*/  MOV R35, UR4 ;  /* 0x0000000400237c02 */ /* 0x001fe20008000f00 */
[----:B------:R-:W-:-:S03]  /*00c0*/  ULDC.64 UR4, c[0x0][0x118] ;  /* 0x0000460000047ab9 */ /* 0x000fc60000000a00 */
[----:B------:R-:W-:-:S03]  /*00d0*/  SHF.R.S32.HI R34, RZ, 0x1f, R35 ;  /* 0x0000001fff227819 */ /* 0x000fc60000011423 */
        /* <DEDUP_REMOVED lines=26> */
[----:B------:R-:W-:Y:S01]  /*0280*/  IMAD.WIDE.U32 R6, R30, c[0x0][0x1b0], RZ ;  /* 0x00006c001e067a25 */ /* 0x000fe200078e00ff */
        /* <DEDUP_REMOVED lines=11> */
[C---:B------:R-:W-:Y:S01]  /*0340*/  IMAD R9, R30.reuse, c[0x0][0x1d4], R9 ;  /* 0x000075001e097a24 */ /* 0x040fe200078e0209 */
[----:B------:R-:W-:Y:S01]  /*0350*/  @!P1 LOP3.LUT R8, RZ, c[0x0][0x178], RZ, 0x33, !PT ;  /* 0x00005e00ff089a12 */ /* 0x000fe200078e33ff */
[----:B------:R-:W1:Y:S01]  /*0360*/  S2R R31, SR_LANEID ;  /* 0x00000000001f7919 */ /* 0x000e620000000000 */
[----:B------:R-:W-:Y:S01]  /*0370*/  IMAD R11, R30, c[0x0][0x1e4], R11 ;  /* 0x000079001e0b7a24 */ /* 0x000fe200078e020b */
[----:B------:R-:W-:Y:S01]  /*0380*/  IADD3 R7, R7, R13, RZ ;  /* 0x0000000d07077210 */ /* 0x000fe20007ffe0ff */
[C---:B------:R-:W-:Y:S01]  /*0390*/  IMAD R10, R34.reuse, c[0x0][0x1d8], RZ ;  /* 0x00007600220a7a24 */ /* 0x040fe200078e02ff */
[----:B------:R-:W-:Y:S01]  /*03a0*/  SHF.R.S32.HI R0, RZ, 0x1f, R8 ;  /* 0x0000001fff007819 */ /* 0x000fe20000011408 */
[----:B------:R-:W-:Y:S01]  /*03b0*/  IMAD R12, R34, c[0x0][0x1e8], RZ ;  /* 0x00007a00220c7a24 */ /* 0x000fe200078e02ff */
[----:B------:R-:W-:Y:S01]  /*03c0*/  IADD3 R3, R3, R9, RZ ;  /* 0x0000000903037210 */ /* 0x000fe20007ffe0ff */
[----:B------:R-:W-:Y:S01]  /*03d0*/  IMAD R25, R35, c[0x0][0x1dc], R10 ;  /* 0x0000770023197a24 */ /* 0x000fe200078e020a */
[----:B------:R-:W-:Y:S01]  /*03e0*/  IADD3 R5, R5, R11, RZ ;  /* 0x0000000b05057210 */ /* 0x000fe20007ffe0ff */
[----:B------:R-:W-:Y:S01]  /*03f0*/  IMAD R9, R0, c[0x0][0x1c8], RZ ;  /* 0x0000720000097a24 */ /* 0x000fe200078e02ff */
[----:B------:R-:W-:Y:S01]  /*0400*/  MOV R29, RZ ;  /* 0x000000ff001d7202 */ /* 0x000fe20000000f00 */
[----:B------:R-:W-:-:S02]  /*0410*/  IMAD R23, R35, c[0x0][0x1ec], R12 ;  /* 0x00007b0023177a24 */ /* 0x000fc400078e020c */
[----:B------:R-:W-:-:S04]  /*0420*/  IMAD.WIDE.U32 R2, R35, c[0x0][0x1d8], R2 ;  /* 0x0000760023027a25 */ /* 0x000fc800078e0002 */
[----:B------:R-:W-:Y:S01]  /*0430*/  IMAD.WIDE.U32 R4, R35, c[0x0][0x1e8], R4 ;  /* 0x00007a0023047a25 */ /* 0x000fe200078e0004 */
[----:B------:R-:W-:Y:S02]  /*0440*/  IADD3 R25, R3, R25, RZ ;  /* 0x0000001903197210 */ /* 0x000fe40007ffe0ff */
[----:B0-----:R-:W-:Y:S01]  /*0450*/  SHF.L.U32 R0, R27, 0x1, RZ ;  /* 0x000000011b007819 */ /* 0x001fe200000006ff */
[----:B------:R-:W-:Y:S01]  /*0460*/  IMAD.WIDE.U32 R6, R8, c[0x0][0x1c8], R6 ;  /* 0x0000720008067a25 */ /* 0x000fe200078e0006 */
[----:B------:R-:W-:Y:S02]  /*0470*/  IADD3 R23, R5, R23, RZ ;  /* 0x0000001705177210 */ /* 0x000fe40007ffe0ff */
[----:B------:R-:W-:Y:S01]  /*0480*/  LOP3.LUT R0, R0, 0xffffffc0, RZ, 0xc0, !PT ;  /* 0xffffffc000007812 */ /* 0x000fe200078ec0ff */
[----:B------:R-:W-:Y:S01]  /*0490*/  IMAD R9, R8, c[0x0][0x1cc], R9 ;  /* 0x0000730008097a24 */ /* 0x000fe200078e0209 */
[----:B------:R-:W-:Y:S02]  /*04a0*/  LEA R26, P0, R2, c[0x0][0x240], 0x1 ;  /* 0x00009000021a7a11 */ /* 0x000fe400078008ff */
[----:B------:R-:W-:-:S02]  /*04b0*/  LEA R24, P1, R4, c[0x0][0x248], 0x1 ;  /* 0x0000920004187a11 */ /* 0x000fc400078208ff */
[----:B------:R-:W-:Y:S02]  /*04c0*/  LEA R22, P2, R6, c[0x0][0x230], 0x1 ;  /* 0x00008c0006167a11 */ /* 0x000fe400078408ff */
[----:B------:R-:W-:Y:S02]  /*04d0*/  IADD3 R21, R7, R9, RZ ;  /* 0x0000000907157210 */ /* 0x000fe40007ffe0ff */
[----:B------:R-:W-:Y:S02]  /*04e0*/  LOP3.LUT R28, R0, 0x1f, R27, 0xf8, !PT ;  /* 0x0000001f001c7812 */ /* 0x000fe400078ef81b */
[----:B------:R-:W-:Y:S02]  /*04f0*/  LEA.HI.X R25, R2, c[0x0][0x244], R25, 0x1, P0 ;  /* 0x0000910002197a11 */ /* 0x000fe400000f0c19 */
[----:B------:R-:W-:Y:S02]  /*0500*/  LEA.HI.X R23, R4, c[0x0][0x24c], R23, 0x1, P1 ;  /* 0x0000930004177a11 */ /* 0x000fe400008f0c17 */
[----:B------:R-:W-:-:S02]  /*0510*/  LEA.HI.X R21, R6, c[0x0][0x234], R21, 0x1, P2 ;  /* 0x00008d0006157a11 */ /* 0x000fc400010f0c15 */
[----:B-1----:R-:W-:Y:S02]  /*0520*/  LOP3.LUT R27, R27, 0x1f, RZ, 0xc0, !PT ;  /* 0x0000001f1b1b7812 */ /* 0x002fe400078ec0ff */
.L_x_3149:
[----:B------:R-:W-:Y:S01]  /*0530*/  BAR.SYNC.DEFER_BLOCKING 0x0 ;  /* 0x0000000000007b1d */ /* 0x000fe20000010000 */
[----:B0-----:R-:W-:Y:S02]  /*0540*/  MOV R2, R26 ;  /* 0x0000001a00027202 */ /* 0x001fe40000000f00 */
[----:B------:R-:W-:-:S05]  /*0550*/  MOV R3, R25 ;  /* 0x0000001900037202 */ /* 0x000fca0000000f00 */
[----:B------:R-:W-:-:S05]  /*0560*/  IMAD.WIDE R2, R28, 0x10, R2 ;  /* 0x000000101c027825 */ /* 0x000fca00078e0202 */
[----:B------:R0:W2:Y:S04]  /*0570*/  LDG.E.128 R4, [R2.64] ;  /* 0x0000000402047981 */ /* 0x0000a8000c1e1d00 */
[----:B------:R0:W3:Y:S04]  /*0580*/  LDG.E.128 R16, [R2.64+0x200] ;  /* 0x0002000402107981 */ /* 0x0000e8000c1e1d00 */
[----:B------:R-:W1:Y:S01]  /*0590*/  S2R R39, SR_TID.X ;  /* 0x0000000000277919 */ /* 0x000e620000002100 */
[----:B0-----:R-:W-:Y:S02]  /*05a0*/  MOV R2, R24 ;  /* 0x0000001800027202 */ /* 0x001fe40000000f00 */
[----:B------:R-:W-:-:S05]  /*05b0*/  MOV R3, R23 ;  /* 0x0000001700037202 */ /* 0x000fca0000000f00 */
[----:B------:R-:W-:Y:S01]  /*05c0*/  IMAD.WIDE R36, R28, 0x10, R2 ;  /* 0x000000101c247825 */ /* 0x000fe200078e0202 */
[----:B-1----:R-:W-:-:S04]  /*05d0*/  SHF.L.U32 R20, R39, 0x1, RZ ;  /* 0x0000000127147819 */ /* 0x002fc800000006ff */
        /* <DEDUP_REMOVED lines=74> */
.L_x_3111:
[----:B-12---:R-:W-:Y:S05]  /*0a80*/  BSYNC B0 ;  /* 0x0000000000007941 */ /* 0x006fea0003800000 */
.L_x_3110:
        /* <DEDUP_REMOVED lines=36> */
.L_x_3113:
[----:B------:R-:W-:Y:S05]  /*0cd0*/  BSYNC B0 ;  /* 0x0000000000007941 */ /* 0x000fea0003800000 */
.L_x_3112:
        /* <DEDUP_REMOVED lines=38> */
.L_x_3115:
[----:B------:R-:W-:Y:S05]  /*0f40*/  BSYNC B0 ;  /* 0x0000000000007941 */ /* 0x000fea0003800000 */
.L_x_3114:
        /* <DEDUP_REMOVED lines=36> */
.L_x_3117:
[----:B------:R-:W-:Y:S05]  /*1190*/  BSYNC B0 ;  /* 0x0000000000007941 */ /* 0x000fea0003800000 */
.L_x_3116:
        /* <DEDUP_REMOVED lines=42> */
.L_x_3119:
[----:B------:R-:W-:Y:S05]  /*1440*/  BSYNC B0 ;  /* 0x0000000000007941 */ /* 0x000fea0003800000 */
.L_x_3118:
        /* <DEDUP_REMOVED lines=40> */
.L_x_3121:
[----:B------:R-:W-:Y:S05]  /*16d0*/  BSYNC B0 ;  /* 0x0000000000007941 */ /* 0x000fea0003800000 */
.L_x_3120:
        /* <DEDUP_REMOVED lines=42> */
.L_x_3123:
[----:B------:R-:W-:Y:S05]  /*1980*/  BSYNC B0 ;  /* 0x0000000000007941 */ /* 0x000fea0003800000 */
.L_x_3122:
        /* <DEDUP_REMOVED lines=40> */
.L_x_3125:
[----:B------:R-:W-:Y:S05]  /*1c10*/  BSYNC B0 ;  /* 0x0000000000007941 */ /* 0x000fea0003800000 */
.L_x_3124:
        /* <DEDUP_REMOVED lines=42> */
.L_x_3127:
[----:B------:R-:W-:Y:S05]  /*1ec0*/  BSYNC B0 ;  /* 0x0000000000007941 */ /* 0x000fea0003800000 */
.L_x_3126:
        /* <DEDUP_REMOVED lines=40> */
.L_x_3129:
[----:B------:R-:W-:Y:S05]  /*2150*/  BSYNC B0 ;  /* 0x0000000000007941 */ /* 0x000fea0003800000 */
.L_x_3128:
        /* <DEDUP_REMOVED lines=46> */
.L_x_3131:
[----:B------:R-:W-:Y:S05]  /*2440*/  BSYNC B0 ;  /* 0x0000000000007941 */ /* 0x000fea0003800000 */
.L_x_3130:
        /* <DEDUP_REMOVED lines=33> */
.L_x_3133:
[----:B------:R-:W-:Y:S05]  /*2660*/  BSYNC B0 ;  /* 0x0000000000007941 */ /* 0x000fea0003800000 */
.L_x_3132:
        /* <DEDUP_REMOVED lines=33> */
.L_x_3135:
[----:B------:R-:W-:Y:S05]  /*2880*/  BSYNC B0 ;  /* 0x0000000000007941 */ /* 0x000fea0003800000 */
.L_x_3134:
        /* <DEDUP_REMOVED lines=33> */
.L_x_3137:
[----:B------:R-:W-:Y:S05]  /*2aa0*/  BSYNC B0 ;  /* 0x0000000000007941 */ /* 0x000fea0003800000 */
.L_x_3136:
        /* <DEDUP_REMOVED lines=33> */
.L_x_3139:
[----:B------:R-:W-:Y:S05]  /*2cc0*/  BSYNC B0 ;  /* 0x0000000000007941 */ /* 0x000fea0003800000 */
.L_x_3138:
        /* <DEDUP_REMOVED lines=33> */
.L_x_3141:
[----:B------:R-:W-:Y:S05]  /*2ee0*/  BSYNC B0 ;  /* 0x0000000000007941 */ /* 0x000fea0003800000 */
.L_x_3140:
        /* <DEDUP_REMOVED lines=21> */
.L_x_3147:
        /* <DEDUP_REMOVED lines=11> */
[----:B------:R-:W2:Y:S01]  /*30f0*/  LDG.E R12, [R12.64] ;  /* 0x000000040c0c7981 */ /* 0x000ea2000c1e1900 */
[----:B------:R-:W-:Y:S02]  /*3100*/  IMAD R4, R14, c[0x0][0x1c0], RZ ;  /* 0x000070000e047a24 */ /* 0x000fe400078e02ff */
[----:B------:R-:W-:-:S04]  /*3110*/  IMAD.WIDE.U32 R2, R69, c[0x0][0x1c0], RZ ;  /* 0x0000700045027a25 */ /* 0x000fc800078e00ff */
[----:B------:R-:W-:Y:S01]  /*3120*/  IMAD R5, R69, c[0x0][0x1c4], R4 ;  /* 0x0000710045057a24 */ /* 0x000fe200078e0204 */
[----:B------:R-:W-:-:S04]  /*3130*/  LEA R4, P0, R2, R22, 0x1 ;  /* 0x0000001602047211 */ /* 0x000fc800078008ff */
[----:B------:R-:W-:-:S04]  /*3140*/  IADD3 R3, R3, R5, RZ ;  /* 0x0000000503037210 */ /* 0x000fc80007ffe0ff */
[----:B------:R-:W-:-:S05]  /*3150*/  LEA.HI.X R5, R2, R21, R3, 0x1, P0 ;  /* 0x0000001502057211 */ /* 0x000fca00000f0c03 */
[----:B------:R-:W-:-:S05]  /*3160*/  IMAD.WIDE R2, R28, 0x10, R4 ;  /* 0x000000101c027825 */ /* 0x000fca00078e0204 */
[----:B------:R0:W3:Y:S04]  /*3170*/  LDG.E.128 R4, [R2.64] ;  /* 0x0000000402047981 */ /* 0x0000e8000c1e1d00 */
[----:B------:R0:W4:Y:S01]  /*3180*/  LDG.E.128 R8, [R2.64+0x200] ;  /* 0x0002000402087981 */ /* 0x000122000c1e1d00 */
[----:B------:R-:W-:Y:S01]  /*3190*/  IMAD R16, R34, c[0x0][0x198], RZ ;  /* 0x0000660022107a24 */ /* 0x000fe200078e02ff */
[C---:B------:R-:W-:Y:S01]  /*31a0*/  ISETP.GE.AND P0, PT, R31.reuse, 0x1, PT ;  /* 0x000000011f00780c */ /* 0x040fe20003f06270 */
[----:B------:R-:W-:Y:S01]  /*31b0*/  IMAD R14, R14, c[0x0][0x1a0], RZ ;  /* 0x000068000e0e7a24 */ /* 0x000fe200078e02ff */
[----:B------:R-:W-:Y:S02]  /*31c0*/  ISETP.NE.AND P2, PT, R31, 0x1f, PT ;  /* 0x0000001f1f00780c */ /* 0x000fe40003f45270 */
[----:B------:R-:W-:-:S02]  /*31d0*/  MOV R37, RZ ;  /* 0x000000ff00257202 */ /* 0x000fc40000000f00 */
[----:B------:R-:W-:Y:S01]  /*31e0*/  MOV R36, 0x3f800000 ;  /* 0x3f80000000247802 */ /* 0x000fe20000000f00 */
        /* <DEDUP_REMOVED lines=15> */
[----:B0-----:R-:W-:Y:S01]  /*32e0*/  FFMA.FTZ R2, R85, R107, R84 ;  /* 0x0000006b55027223 */ /* 0x001fe20000010054 */
[----:B---3--:R0:W-:Y:S01]  /*32f0*/  STS.128 [R0.X16], R4 ;  /* 0x0000000400007388 */ /* 0x0081e2000000cc00 */
[----:B------:R-:W-:-:S02]  /*3300*/  FMUL.FTZ R97, R15, R51 ;  /* 0x000000330f617220 */ /* 0x000fc40000410000 */
[C---:B------:R-:W-:Y:S01]  /*3310*/  FMUL.FTZ R90, R15.reuse, R52 ;  /* 0x000000340f5a7220 */ /* 0x040fe20000410000 */
[----:B----4-:R-:W-:Y:S01]  /*3320*/  STS.128 [R0.X16+0x200], R8 ;  /* 0x0002000800007388 */ /* 0x010fe2000000cc00 */
[----:B------:R-:W-:Y:S01]  /*3330*/  FMUL.FTZ R95, R15, R67 ;  /* 0x000000430f5f7220 */ /* 0x000fe20000410000 */
[----:B------:R-:W3:Y:S01]  /*3340*/  MUFU.EX2 R105, R105 ;  /* 0x0000006900697308 */ /* 0x000ee20000000800 */
[----:B-1----:R-:W-:Y:S01]  /*3350*/  FMUL.FTZ R3, R102, R107 ;  /* 0x0000006b66037220 */ /* 0x002fe20000410000 */
[----:B------:R-:W-:-:S06]  /*3360*/  NOP ;  /* 0x0000000000007918 */ /* 0x000fcc0000000000 */
[----:B------:R-:W1:Y:S01]  /*3370*/  MUFU.EX2 R98, R98 ;  /* 0x0000006200627308 */ /* 0x000e620000000800 */
[----:B--2---:R-:W-:Y:S02]  /*3380*/  FFMA.FTZ R12, R100, R2, R83 ;  /* 0x00000002640c7223 */ /* 0x004fe40000010053 */
[C---:B------:R-:W-:Y:S02]  /*3390*/  FMUL.FTZ R93, R15.reuse, R89 ;  /* 0x000000590f5d7220 */ /* 0x040fe40000410000 */
[----:B------:R-:W-:-:S03]  /*33a0*/  FMUL.FTZ R91, R15, R86 ;  /* 0x000000560f5b7220 */ /* 0x000fc60000410000 */
[----:B------:R-:W2:Y:S01]  /*33b0*/  MUFU.EX2 R103, R103 ;  /* 0x0000006700677308 */ /* 0x000ea20000000800 */
[----:B------:R-:W-:-:S07]  /*33c0*/  FMUL.FTZ R2, R100, R3 ;  /* 0x0000000364027220 */ /* 0x000fce0000410000 */
[----:B------:R-:W4:Y:S01]  /*33d0*/  MUFU.EX2 R96, R96 ;  /* 0x0000006000607308 */ /* 0x000f220000000800 */
[----:B---3--:R-:W-:-:S07]  /*33e0*/  FFMA.FTZ R12, R105, R12, R82 ;  /* 0x0000000c690c7223 */ /* 0x008fce0000010052 */
[----:B------:R-:W3:Y:S01]  /*33f0*/  MUFU.EX2 R101, R101 ;  /* 0x0000006500657308 */ /* 0x000ee20000000800 */
[----:B------:R-:W-:-:S07]  /*3400*/  FMUL.FTZ R3, R105, R2 ;  /* 0x0000000269037220 */ /* 0x000fce0000410000 */
[----:B------:R-:W0:Y:S01]  /*3410*/  MUFU.EX2 R94, R94 ;  /* 0x0000005e005e7308 */ /* 0x000e220000000800 */
[----:B-1----:R-:W-:-:S07]  /*3420*/  FFMA.FTZ R12, R98, R12, R81 ;  /* 0x0000000c620c7223 */ /* 0x002fce0000010051 */
[----:B------:R-:W1:Y:S01]  /*3430*/  MUFU.EX2 R99, R99 ;  /* 0x0000006300637308 */ /* 0x000e620000000800 */
[----:B------:R-:W-:-:S07]  /*3440*/  FMUL.FTZ R2, R98, R3 ;  /* 0x0000000362027220 */ /* 0x000fce0000410000 */
[----:B------:R-:W1:Y:S01]  /*3450*/  MUFU.EX2 R92, R92 ;  /* 0x0000005c005c7308 */ /* 0x000e620000000800 */
[C---:B--2---:R-:W-:Y:S01]  /*3460*/  FFMA.FTZ R12, R103.reuse, R12, R80 ;  /* 0x0000000c670c7223 */ /* 0x044fe20000010050 */
[----:B0-----:R-:W-:Y:S01]  /*3470*/  @!P2 SHF.R.U32.HI R6, RZ, 0x2, R39 ;  /* 0x00000002ff06a819 */ /* 0x001fe20000011627 */
[----:B------:R-:W-:Y:S01]  /*3480*/  FMUL.FTZ R3, R103, R2 ;  /* 0x0000000267037220 */ /* 0x000fe20000410000 */
[----:B------:R-:W-:Y:S01]  /*3490*/  LDS.128 R8, [R38.X16+0x10] ;  /* 0x0000100026087984 */ /* 0x000fe2000000cc00 */
[C---:B----4-:R-:W-:Y:S02]  /*34a0*/  FFMA.FTZ R12, R96.reuse, R12, R79 ;  /* 0x0000000c600c7223 */ /* 0x050fe4000001004f */
[----:B------:R-:W-:Y:S01]  /*34b0*/  FMUL.FTZ R2, R96, R3 ;  /* 0x0000000360027220 */ /* 0x000fe20000410000 */
[----:B------:R-:W0:Y:S01]  /*34c0*/  MUFU.EX2 R97, R97 ;  /* 0x0000006100617308 */ /* 0x000e220000000800 */
[C---:B---3--:R-:W-:Y:S02]  /*34d0*/  FFMA.FTZ R12, R101.reuse, R12, R78 ;  /* 0x0000000c650c7223 */ /* 0x048fe4000001004e */
[----:B------:R-:W-:-:S02]  /*34e0*/  FMUL.FTZ R3, R101, R2 ;  /* 0x0000000265037220 */ /* 0x000fc40000410000 */
[C---:B------:R-:W-:Y:S02]  /*34f0*/  FFMA.FTZ R12, R94.reuse, R12, R77 ;  /* 0x0000000c5e0c7223 */ /* 0x040fe4000001004d */
[----:B------:R-:W-:Y:S01]  /*3500*/  FMUL.FTZ R2, R94, R3 ;  /* 0x000000035e027220 */ /* 0x000fe20000410000 */
[----:B------:R-:W2:Y:S01]  /*3510*/  MUFU.EX2 R90, R90 ;  /* 0x0000005a005a7308 */ /* 0x000ea20000000800 */
[C---:B-1----:R-:W-:Y:S02]  /*3520*/  FFMA.FTZ R12, R99.reuse, R12, R76 ;  /* 0x0000000c630c7223 */ /* 0x042fe4000001004c */
[----:B------:R-:W-:Y:S02]  /*3530*/  FMUL.FTZ R3, R99, R2 ;  /* 0x0000000263037220 */ /* 0x000fe40000410000 */
[C---:B------:R-:W-:Y:S02]  /*3540*/  FFMA.FTZ R12, R92.reuse, R12, R75 ;  /* 0x0000000c5c0c7223 */ /* 0x040fe4000001004b */
[----:B------:R-:W-:Y:S01]  /*3550*/  FMUL.FTZ R2, R92, R3 ;  /* 0x000000035c027220 */ /* 0x000fe20000410000 */
[----:B------:R-:W1:Y:S01]  /*3560*/  MUFU.EX2 R95, R95 ;  /* 0x0000005f005f7308 */ /* 0x000e620000000800 */
[----:B0-----:R-:W-:-:S02]  /*3570*/  FFMA.FTZ R12, R97, R12, R74 ;  /* 0x0000000c610c7223 */ /* 0x001fc4000001004a */
[----:B------:R-:W-:Y:S02]  /*3580*/  FMUL.FTZ R3, R97, R2 ;  /* 0x0000000261037220 */ /* 0x000fe40000410000 */
[----:B------:R-:W-:-:S03]  /*3590*/  IMAD R15, R35, c[0x0][0x19c], R16 ;  /* 0x00006700230f7a24 */ /* 0x000fc600078e0210 */
[----:B------:R-:W0:Y:S01]  /*35a0*/  MUFU.EX2 R93, R93 ;  /* 0x0000005d005d7308 */ /* 0x000e220000000800 */
[C---:B--2---:R-:W-:Y:S02]  /*35b0*/  FFMA.FTZ R12, R90.reuse, R12, R73 ;  /* 0x0000000c5a0c7223 */ /* 0x044fe40000010049 */
[----:B------:R-:W-:-:S05]  /*35c0*/  FMUL.FTZ R2, R90, R3 ;  /* 0x000000035a027220 */ /* 0x000fca0000410000 */
[----:B------:R-:W2:Y:S01]  /*35d0*/  MUFU.EX2 R91, R91 ;  /* 0x0000005b005b7308 */ /* 0x000ea20000000800 */
[C---:B-1----:R-:W-:Y:S02]  /*35e0*/  FFMA.FTZ R12, R95.reuse, R12, R72 ;  /* 0x0000000c5f0c7223 */ /* 0x042fe40000010048 */
[----:B------:R-:W-:Y:S02]  /*35f0*/  FMUL.FTZ R2, R95, R2 ;  /* 0x000000025f027220 */ /* 0x000fe40000410000 */
[C---:B0-----:R-:W-:Y:S02]  /*3600*/  FFMA.FTZ R12, R93.reuse, R12, R70 ;  /* 0x0000000c5d0c7223 */ /* 0x041fe40000010046 */
[----:B------:R-:W-:Y:S02]  /*3610*/  FMUL.FTZ R2, R93, R2 ;  /* 0x000000025d027220 */ /* 0x000fe40000410000 */
[C---:B--2---:R-:W-:Y:S02]  /*3620*/  FFMA.FTZ R3, R91.reuse, R12, R68 ;  /* 0x0000000c5b037223 */ /* 0x044fe40000010044 */
[----:B------:R-:W-:-:S02]  /*3630*/  FMUL.FTZ R2, R91, R2 ;  /* 0x000000025b027220 */ /* 0x000fc40000410000 */
[----:B------:R-:W-:Y:S01]  /*3640*/  IMAD.WIDE.U32 R12, R35, c[0x0][0x198], RZ ;  /* 0x00006600230c7a25 */ /* 0x000fe200078e00ff */
[----:B------:R-:W0:Y:S04]  /*3650*/  SHFL.UP PT, R16, R3, 0x1, RZ ;  /* 0x0420000003107989 */ /* 0x000e2800000e00ff */
[----:B------:R-:W1:Y:S01]  /*3660*/  SHFL.UP PT, R17, R2, 0x1, RZ ;  /* 0x0420000002117989 */ /* 0x000e6200000e00ff */
[----:B------:R-:W-:Y:S01]  /*3670*/  IADD3 R13, R13, R15, RZ ;  /* 0x0000000f0d0d7210 */ /* 0x000fe20007ffe0ff */
[----:B------:R-:W-:-:S04]  /*3680*/  IMAD R15, R69, c[0x0][0x1a4], R14 ;  /* 0x00006900450f7a24 */ /* 0x000fc800078e020e */
[----:B------:R-:W-:-:S05]  /*3690*/  IMAD.WIDE.U32 R12, R69, c[0x0][0x1a0], R12 ;  /* 0x00006800450c7a25 */ /* 0x000fca00078e000c */
[----:B------:R-:W-:Y:S02]  /*36a0*/  IADD3 R13, R13, R15, RZ ;  /* 0x0000000f0d0d7210 */ /* 0x000fe40007ffe0ff */
[----:B------:R-:W-:-:S04]  /*36b0*/  LEA R14, P1, R12, c[0x0][0x228], 0x2 ;  /* 0x00008a000c0e7a11 */ /* 0x000fc800078210ff */
[----:B------:R-:W-:Y:S01]  /*36c0*/  LEA.HI.X R15, R12, c[0x0][0x22c], R13, 0x2, P1 ;  /* 0x00008b000c0f7a11 */ /* 0x000fe200008f140d */
[----:B0-----:R-:W-:Y:S01]  /*36d0*/  @P0 FFMA.FTZ R3, R2, R16, R3 ;  /* 0x0000001002030223 */ /* 0x001fe20000010003 */
[----:B------:R-:W-:-:S03]  /*36e0*/  ISETP.GE.AND P1, PT, R31, 0x10, PT ;  /* 0x000000101f00780c */ /* 0x000fc60003f26270 */
[----:B------:R0:W5:Y:S01]  /*36f0*/  LDG.E R104, [R14.64] ;  /* 0x000000040e687981 */ /* 0x000162000c1e1900 */
[----:B-1----:R-:W-:-:S03]  /*3700*/  @P0 FMUL.FTZ R2, R2, R17 ;  /* 0x0000001102020220 */ /* 0x002fc60000410000 */
        /* <DEDUP_REMOVED lines=17> */
[----:B------:R-:W-:-:S04]  /*3820*/  ISETP.NE.AND P0, PT, R27, RZ, PT ;  /* 0x000000ff1b00720c */ /* 0x000fc80003f05270 */
[----:B------:R-:W-:Y:S02]  /*3830*/  ISETP.EQ.OR P0, PT, R29, RZ, P0 ;  /* 0x000000ff1d00720c */ /* 0x000fe40000702670 */
[----:B------:R-:W-:-:S11]  /*3840*/  @!P2 LOP3.LUT R108, R6, 0x3ffffff8, RZ, 0xc0, !PT ;  /* 0x3ffffff8066ca812 */ /* 0x000fd600078ec0ff */
[----:B------:R-:W-:Y:S01]  /*3850*/  @!P0 LDS.64 R36, [R69.X8+0x10d0] ;  /* 0x0010d00045248984 */ /* 0x000fe20000008a00 */
[C---:B-1----:R-:W-:Y:S02]  /*3860*/  @P1 FFMA.FTZ R3, R2.reuse, R4, R3 ;  /* 0x0000000402031223 */ /* 0x042fe40000010003 */
[----:B--2---:R-:W-:Y:S02]  /*3870*/  @P1 FMUL.FTZ R2, R2, R5 ;  /* 0x0000000502021220 */ /* 0x004fe40000410000 */
[----:B------:R-:W-:Y:S04]  /*3880*/  LDS.128 R4, [R38.X16] ;  /* 0x0000000026047984 */ /* 0x000fe8000000cc00 */
[----:B------:R-:W-:Y:S04]  /*3890*/  @!P2 STS.64 [R108+0x1090], R2 ;  /* 0x001090026c00a388 */ /* 0x000fe80000000a00 */
[----:B------:R-:W-:Y:S06]  /*38a0*/  BAR.SYNC.DEFER_BLOCKING 0x0 ;  /* 0x0000000000007b1d */ /* 0x000fec0000010000 */
[----:B0-----:R-:W0:Y:S04]  /*38b0*/  LDS.128 R12, [0x1090] ;  /* 0x00109000ff0c7984 */ /* 0x001e280000000c00 */
[----:B------:R-:W1:Y:S01]  /*38c0*/  LDS.128 R16, [0x10a0] ;  /* 0x0010a000ff107984 */ /* 0x000e620000000c00 */
[----:B------:R-:W-:-:S03]  /*38d0*/  SHF.R.U32.HI R110, RZ, 0x5, R39 ;  /* 0x00000005ff6e7819 */ /* 0x000fc60000011627 */
[----:B------:R-:W2:Y:S04]  /*38e0*/  SHFL.UP PT, R106, R2, 0x1, RZ ;  /* 0x04200000026a7989 */ /* 0x000ea800000e00ff */
[----:B------:R3:W4:Y:S01]  /*38f0*/  SHFL.UP PT, R109, R3, 0x1, RZ ;  /* 0x04200000036d7989 */ /* 0x00072200000e00ff */
[C---:B------:R-:W-:Y:S02]  /*3900*/  ISETP.NE.AND P2, PT, R110.reuse, RZ, PT ;  /* 0x000000ff6e00720c */ /* 0x040fe40003f45270 */
[C---:B------:R-:W-:Y:S02]  /*3910*/  ISETP.NE.AND P1, PT, R110.reuse, 0x2, PT ;  /* 0x000000026e00780c */ /* 0x040fe40003f25270 */
[----:B------:R-:W-:Y:S02]  /*3920*/  ISETP.NE.AND P3, PT, R31, RZ, P2 ;  /* 0x000000ff1f00720c */ /* 0x000fe40001765270 */
[----:B------:R-:W-:Y:S01]  /*3930*/  ISETP.NE.AND P0, PT, R110, 0x3, PT ;  /* 0x000000036e00780c */ /* 0x000fe20003f05270 */
[----:B------:R-:W-:Y:S01]  /*3940*/  BSSY B0, `(.L_x_3143) ;  /* 0x0000018000007945 */ /* 0x000fe20003800000 */
[----:B0-----:R-:W-:-:S02]  /*3950*/  FMUL.FTZ R111, R12, R14 ;  /* 0x0000000e0c6f7220 */ /* 0x001fc40000410000 */
[----:B------:R-:W-:-:S03]  /*3960*/  FFMA.FTZ R14, R13, R14, R15 ;  /* 0x0000000e0d0e7223 */ /* 0x000fc6000001000f */
[C---:B------:R-:W-:Y:S01]  /*3970*/  FSEL R12, R111.reuse, R12, !P1 ;  /* 0x0000000c6f0c7208 */ /* 0x040fe20004800000 */
[-C--:B-1----:R-:W-:Y:S01]  /*3980*/  FMUL.FTZ R111, R111, R16.reuse ;  /* 0x000000106f6f7220 */ /* 0x082fe20000410000 */
[C---:B------:R-:W-:Y:S01]  /*3990*/  FSEL R13, R14.reuse, R13, !P1 ;  /* 0x0000000d0e0d7208 */ /* 0x040fe20004800000 */
[----:B------:R-:W-:-:S03]  /*39a0*/  FFMA.FTZ R16, R14, R16, R17 ;  /* 0x000000100e107223 */ /* 0x000fc60000010011 */
[----:B---3--:R-:W-:Y:S02]  /*39b0*/  FSEL R3, R111, R12, !P0 ;  /* 0x0000000c6f037208 */ /* 0x008fe40004000000 */
[----:B------:R-:W-:-:S03]  /*39c0*/  FSEL R13, R16, R13, !P0 ;  /* 0x0000000d100d7208 */ /* 0x000fc60004000000 */
[C---:B--2---:R-:W-:Y:S02]  /*39d0*/  @P3 FMUL.FTZ R3, R106.reuse, R3 ;  /* 0x000000036a033220 */ /* 0x044fe40000410000 */
[----:B----4-:R-:W-:Y:S01]  /*39e0*/  @P3 FFMA.FTZ R13, R106, R13, R109 ;  /* 0x0000000d6a0d3223 */ /* 0x010fe2000001006d */
[----:B------:R-:W-:Y:S01]  /*39f0*/  @P2 MOV R2, R36 ;  /* 0x0000002400022202 */ /* 0x000fe20000000f00 */
[C---:B------:R-:W-:Y:S01]  /*3a00*/  FFMA.FTZ R19, R18.reuse, R16, R19 ;  /* 0x0000001012137223 */ /* 0x040fe20000010013 */
[----:B------:R-:W-:Y:S01]  /*3a10*/  @P2 MOV R106, R3 ;  /* 0x00000003006a2202 */ /* 0x000fe20000000f00 */
[----:B------:R-:W-:Y:S01]  /*3a20*/  FMUL.FTZ R18, R18, R111 ;  /* 0x0000006f12127220 */ /* 0x000fe20000410000 */
[----:B------:R-:W-:Y:S02]  /*3a30*/  @P2 MOV R109, R13 ;  /* 0x0000000d006d2202 */ /* 0x000fe40000000f00 */
[----:B------:R-:W-:Y:S01]  /*3a40*/  @P2 MOV R3, R37 ;  /* 0x0000002500032202 */ /* 0x000fe20000000f00 */
[----:B------:R-:W-:Y:S05]  /*3a50*/  @P2 BRA `(.L_x_3144) ;  /* 0x0000006000002947 */ /* 0x000fea0003800000 */
[----:B------:R-:W-:Y:S01]  /*3a60*/  ISETP.NE.AND P0, PT, R31, RZ, PT ;  /* 0x000000ff1f00720c */ /* 0x000fe20003f05270 */
[----:B------:R-:W-:-:S02]  /*3a70*/  FMUL.FTZ R2, R18, R36 ;  /* 0x0000002412027220 */ /* 0x000fc40000410000 */
[----:B------:R-:W-:-:S10]  /*3a80*/  FFMA.FTZ R3, R18, R37, R19 ;  /* 0x0000002512037223 */ /* 0x000fd40000010013 */
[----:B------:R0:W-:Y:S01]  /*3a90*/  @!P0 STS.64 [0x10b8], R36 ;  /* 0x0010b824ff008388 */ /* 0x0001e20000000a00 */
[----:B------:R-:W-:Y:S02]  /*3aa0*/  @!P0 MOV R106, R36 ;  /* 0x00000024006a8202 */ /* 0x000fe40000000f00 */
[----:B------:R-:W-:Y:S02]  /*3ab0*/  @!P0 MOV R109, R37 ;  /* 0x00000025006d8202 */ /* 0x000fe40000000f00 */
.L_x_3144:
[----:B------:R-:W-:Y:S05]  /*3ac0*/  BSYNC B0 ;  /* 0x0000000000007941 */ /* 0x000fea0003800000 */
.L_x_3143:
[----:B------:R-:W-:Y:S01]  /*3ad0*/  BAR.SYNC.DEFER_BLOCKING 0x0 ;  /* 0x0000000000007b1d */ /* 0x000fe20000010000 */
[----:B------:R-:W-:Y:S01]  /*3ae0*/  ISETP.NE.AND P0, PT, R39, RZ, PT ;  /* 0x000000ff2700720c */ /* 0x000fe20003f05270 */
[--C-:B0-----:R-:W-:Y:S02]  /*3af0*/  HADD2.F32 R37, -RZ, R6.reuse.H0_H0 ;  /* 0x20000006ff257230 */ /* 0x101fe40000004100 */
[----:B------:R-:W-:Y:S02]  /*3b00*/  HADD2.F32 R121, -RZ, R6.H1_H1 ;  /* 0x30000006ff797230 */ /* 0x000fe40000004100 */
[----:B------:R-:W-:Y:S01]  /*3b10*/  BSSY B0, `(.L_x_3145) ;  /* 0x0000032000007945 */ /* 0x000fe20003800000 */
[----:B------:R-:W-:-:S02]  /*3b20*/  HADD2.F32 R111, -RZ, R9.H1_H1 ;  /* 0x30000009ff6f7230 */ /* 0x000fc40000004100 */
[--C-:B------:R-:W-:Y:S02]  /*3b30*/  HADD2.F32 R113, -RZ, R4.reuse.H0_H0 ;  /* 0x20000004ff717230 */ /* 0x100fe40000004100 */
[----:B------:R-:W-:Y:S02]  /*3b40*/  HADD2.F32 R115, -RZ, R4.H1_H1 ;  /* 0x30000004ff737230 */ /* 0x000fe40000004100 */
[--C-:B------:R-:W-:Y:S02]  /*3b50*/  HADD2.F32 R117, -RZ, R5.reuse.H0_H0 ;  /* 0x20000005ff757230 */ /* 0x100fe40000004100 */
[----:B------:R-:W-:Y:S01]  /*3b60*/  HADD2.F32 R119, -RZ, R5.H1_H1 ;  /* 0x30000005ff777230 */ /* 0x000fe20000004100 */
[----:B------:R-:W0:Y:S02]  /*3b70*/  LDS R13, [0x10bc] ;  /* 0x0010bc00ff0d7984 */ /* 0x000e240000000800 */
[----:B0-----:R-:W-:Y:S01]  /*3b80*/  @P0 FFMA.FTZ R109, R13, R106, R109 ;  /* 0x0000006a0d6d0223 */ /* 0x001fe2000001006d */
[----:B------:R-:W-:-:S03]  /*3b90*/  ISETP.NE.AND P0, PT, R39, RZ, PT ;  /* 0x000000ff2700720c */ /* 0x000fc60003f05270 */
[----:B------:R-:W-:Y:S01]  /*3ba0*/  FFMA.FTZ R13, R102, R109, R85 ;  /* 0x0000006d660d7223 */ /* 0x000fe20000010055 */
[----:B------:R-:W-:Y:S02]  /*3bb0*/  HADD2.F32 R109, -RZ, R9.H0_H0 ;  /* 0x20000009ff6d7230 */ /* 0x000fe40000004100 */
[--C-:B------:R-:W-:Y:S01]  /*3bc0*/  HADD2.F32 R9, -RZ, R11.reuse.H0_H0 ;  /* 0x2000000bff097230 */ /* 0x100fe20000004100 */
[----:B------:R-:W-:Y:S01]  /*3bd0*/  FFMA.FTZ R12, R107, R13, R84 ;  /* 0x0000000d6b0c7223 */ /* 0x000fe20000010054 */
[----:B------:R-:W-:Y:S02]  /*3be0*/  HADD2.F32 R107, -RZ, R8.H1_H1 ;  /* 0x30000008ff6b7230 */ /* 0x000fe40000004100 */
[----:B------:R-:W-:Y:S01]  /*3bf0*/  HADD2.F32 R11, -RZ, R11.H1_H1 ;  /* 0x3000000bff0b7230 */ /* 0x000fe20000004100 */
[----:B------:R-:W-:-:S04]  /*3c00*/  FFMA.FTZ R15, R100, R12, R83 ;  /* 0x0000000c640f7223 */ /* 0x000fc80000010053 */
[----:B------:R-:W-:Y:S01]  /*3c10*/  FFMA.FTZ R14, R105, R15, R82 ;  /* 0x0000000f690e7223 */ /* 0x000fe20000010052 */
[----:B------:R-:W-:-:S03]  /*3c20*/  HADD2.F32 R105, -RZ, R8.H0_H0 ;  /* 0x20000008ff697230 */ /* 0x000fc60000004100 */
[----:B------:R-:W-:-:S04]  /*3c30*/  FFMA.FTZ R17, R98, R14, R81 ;  /* 0x0000000e62117223 */ /* 0x000fc80000010051 */
[----:B------:R-:W-:Y:S01]  /*3c40*/  FFMA.FTZ R16, R103, R17, R80 ;  /* 0x0000001167107223 */ /* 0x000fe20000010050 */
[----:B------:R-:W-:-:S03]  /*3c50*/  HADD2.F32 R103, -RZ, R7.H1_H1 ;  /* 0x30000007ff677230 */ /* 0x000fc60000004100 */
[----:B------:R-:W-:-:S04]  /*3c60*/  FFMA.FTZ R19, R96, R16, R79 ;  /* 0x0000001060137223 */ /* 0x000fc8000001004f */
[----:B------:R-:W-:Y:S01]  /*3c70*/  FFMA.FTZ R18, R101, R19, R78 ;  /* 0x0000001365127223 */ /* 0x000fe2000001004e */
[----:B------:R-:W-:Y:S02]  /*3c80*/  HADD2.F32 R101, -RZ, R7.H0_H0 ;  /* 0x20000007ff657230 */ /* 0x000fe40000004100 */
[----:B------:R-:W-:Y:S01]  /*3c90*/  HADD2.F32 R7, -RZ, R10.H0_H0 ;  /* 0x2000000aff077230 */ /* 0x000fe20000004100 */
[----:B------:R-:W-:-:S04]  /*3ca0*/  FFMA.FTZ R94, R94, R18, R77 ;  /* 0x000000125e5e7223 */ /* 0x000fc8000001004d */
[----:B------:R-:W-:-:S04]  /*3cb0*/  FFMA.FTZ R99, R99, R94, R76 ;  /* 0x0000005e63637223 */ /* 0x000fc8000001004c */
[----:B------:R-:W-:-:S04]  /*3cc0*/  FFMA.FTZ R92, R92, R99, R75 ;  /* 0x000000635c5c7223 */ /* 0x000fc8000001004b */
[----:B------:R-:W-:-:S04]  /*3cd0*/  FFMA.FTZ R97, R97, R92, R74 ;  /* 0x0000005c61617223 */ /* 0x000fc8000001004a */
[----:B------:R-:W-:-:S04]  /*3ce0*/  FFMA.FTZ R90, R90, R97, R73 ;  /* 0x000000615a5a7223 */ /* 0x000fc80000010049 */
[----:B------:R-:W-:-:S04]  /*3cf0*/  FFMA.FTZ R95, R95, R90, R72 ;  /* 0x0000005a5f5f7223 */ /* 0x000fc80000010048 */
[----:B------:R-:W-:Y:S01]  /*3d00*/  FFMA.FTZ R6, R93, R95, R70 ;  /* 0x0000005f5d067223 */ /* 0x000fe20000010046 */
[----:B------:R-:W-:-:S03]  /*3d10*/  HADD2.F32 R93, -RZ, R10.H1_H1 ;  /* 0x3000000aff5d7230 */ /* 0x000fc60000004100 */
[----:B------:R-:W-:Y:S01]  /*3d20*/  FFMA.FTZ R91, R91, R6, R68 ;  /* 0x000000065b5b7223 */ /* 0x000fe20000010044 */
[----:B------:R-:W-:Y:S05]  /*3d30*/  @P0 BRA `(.L_x_3146) ;  /* 0x000000f000000947 */ /* 0x000fea0003800000 */
[----:B------:R-:W0:Y:S01]  /*3d40*/  S2UR UR6, SR_CTAID.Y ;  /* 0x00000000000679c3 */ /* 0x000e220000002600 */
[----:B------:R1:W-:Y:S07]  /*3d50*/  STS.64 [R69.X8+0x10d0], R2 ;  /* 0x0010d00245007388 */ /* 0x0003ee0000008a00 */
        /* <DEDUP_REMOVED lines=13> */
.L_x_3146:
[----:B------:R-:W-:Y:S05]  /*3e30*/  BSYNC B0 ;  /* 0x0000000000007941 */ /* 0x000fea0003800000 */
.L_x_3145:
[----:B-1----:R-:W-:Y:S01]  /*3e40*/  IADD3 R69, R69, 0x1, RZ ;  /* 0x0000000145457810 */ /* 0x002fe20007ffe0ff */
[-C--:B-----5:R-:W-:Y:S02]  /*3e50*/  FMUL.FTZ R113, R113, R104.reuse ;  /* 0x0000006871717220 */ /* 0x0a0fe40000410000 */
[-C--:B------:R-:W-:Y:S01]  /*3e60*/  FMUL.FTZ R115, R115, R104.reuse ;  /* 0x0000006873737220 */ /* 0x080fe20000410000 */
[----:B------:R-:W-:Y:S01]  /*3e70*/  ISETP.GE.AND P0, PT, R69, c[0x0][0x16c], PT ;  /* 0x00005b0045007a0c */ /* 0x000fe20003f06270 */
        /* <DEDUP_REMOVED lines=32> */
.L_x_3142:
[----:B------:R-:W-:Y:S01]  /*4080*/  BAR.SYNC.DEFER_BLOCKING 0x0 ;  /* 0x0000000000007b1d */ /* 0x000fe20000010000 */
[----:B------:R-:W-:Y:S01]  /*4090*/  F2FP.PACK_AB R58, R58, R57 ;  /* 0x000000393a3a723e */ /* 0x000fe200000000ff */
[----:B------:R-:W-:Y:S01]  /*40a0*/  IMAD R17, R71, c[0x0][0x200], RZ ;  /* 0x0000800047117a24 */ /* 0x000fe200078e02ff */
[----:B------:R-:W-:Y:S01]  /*40b0*/  F2FP.PACK_AB R57, R56, R55 ;  /* 0x000000373839723e */ /* 0x000fe200000000ff */
[----:B------:R-:W-:Y:S01]  /*40c0*/  IMAD R16, R34, c[0x0][0x208], RZ ;  /* 0x0000820022107a24 */ /* 0x000fe200078e02ff */
[----:B------:R-:W-:Y:S01]  /*40d0*/  F2FP.PACK_AB R7, R87, R88 ;  /* 0x000000585707723e */ /* 0x000fe200000000ff */
[----:B------:R-:W-:Y:S01]  /*40e0*/  IMAD R17, R30, c[0x0][0x204], R17 ;  /* 0x000081001e117a24 */ /* 0x000fe200078e0211 */
[----:B------:R-:W-:-:S02]  /*40f0*/  F2FP.PACK_AB R6, R65, R66 ;  /* 0x000000424106723e */ /* 0x000fc400000000ff */
[----:B------:R-:W-:Y:S02]  /*4100*/  F2FP.PACK_AB R5, R63, R64 ;  /* 0x000000403f05723e */ /* 0x000fe400000000ff */
[----:B------:R-:W-:Y:S02]  /*4110*/  F2FP.PACK_AB R4, R61, R62 ;  /* 0x0000003e3d04723e */ /* 0x000fe400000000ff */
[----:B------:R-:W-:Y:S02]  /*4120*/  F2FP.PACK_AB R59, R60, R59 ;  /* 0x0000003b3c3b723e */ /* 0x000fe400000000ff */
[----:B------:R-:W-:Y:S02]  /*4130*/  LEA R20, R31, R20, 0x1 ;  /* 0x000000141f147211 */ /* 0x000fe400078e08ff */
[----:B------:R-:W-:Y:S02]  /*4140*/  F2FP.PACK_AB R56, R54, R53 ;  /* 0x000000353638723e */ /* 0x000fe400000000ff */
[----:B------:R-:W-:-:S02]  /*4150*/  SHF.L.U32 R2, R29, 0xb, RZ ;  /* 0x0000000b1d027819 */ /* 0x000fc400000006ff */
        /* <DEDUP_REMOVED lines=11> */
[----:B0-----:R-:W-:Y:S01]  /*4210*/  IMAD R5, R35, c[0x0][0x20c], R16 ;  /* 0x0000830023057a24 */ /* 0x001fe200078e0210 */
[----:B------:R-:W-:Y:S02]  /*4220*/  IADD3 R3, R3, R17, RZ ;  /* 0x0000001103037210 */ /* 0x000fe40007ffe0ff */
[----:B------:R-:W-:Y:S02]  /*4230*/  IADD3.X R21, RZ, R21, RZ, P1, !PT ;  /* 0x00000015ff157210 */ /* 0x000fe40000ffe4ff */
[----:B------:R-:W-:Y:S01]  /*4240*/  IADD3.X R25, RZ, R25, RZ, P2, !PT ;  /* 0x00000019ff197210 */ /* 0x000fe200017fe4ff */
[----:B------:R-:W-:Y:S01]  /*4250*/  IMAD.WIDE.U32 R2, R35, c[0x0][0x208], R2 ;  /* 0x0000820023027a25 */ /* 0x000fe200078e0002 */
[----:B------:R-:W-:-:S04]  /*4260*/  IADD3.X R23, RZ, R23, RZ, P3, !PT ;  /* 0x00000017ff177210 */ /* 0x000fc80001ffe4ff */
        /* <DEDUP_REMOVED lines=9> */
.L_x_3148:
[----:B------:R-:W-:Y:S05]  /*4300*/  EXIT ;  /* 0x000000000000794d */ /* 0x000fea0003800000 */
.L_x_3150:
        /* <DEDUP_REMOVED lines=15> */
.L_x_5410:


//--------------------- .text._Z25selective_scan_fwd_kernelI32Selective_Scan_fwd_kernel_traitsILi128ELi16ELi1ELb1ELb0ELb1ELb1EN3c104HalfEfEEv13SSMParamsBase --------------------------
	.section	.text._Z25selective_scan_fwd_kernelI32Selective_Scan_fwd_kernel_traitsILi128ELi16ELi1ELb1ELb0ELb1ELb1EN3c104HalfEfEEv13SSMParamsBase,"ax",@progbits
	.sectioninfo	@"SHI_REGISTERS=126"
	.align	128
        .global         _Z25selective_scan_fwd_kernelI32Selective_Scan_fwd_kernel_traitsILi128ELi16ELi1ELb1ELb0ELb1ELb1EN3c104HalfEfEEv13SSMParamsBase
        .type           _Z25selective_scan_fwd_kernelI32Selective_Scan_fwd_kernel_traitsILi128ELi16ELi1ELb1ELb0ELb1ELb1EN3c104HalfEfEEv13SSMParamsBase,@function
        .size           _Z25selective_scan_fwd_kernelI32Selective_Scan_fwd_kernel_traitsILi128ELi16ELi1ELb1ELb0ELb1ELb1EN3c104HalfEfEEv13SSMParamsBase,(.L_x_5411 - _Z25selective_scan_fwd_kernelI32Selective_Scan_fwd_kernel_traitsILi128ELi16ELi1ELb1ELb0ELb1ELb1EN3c104HalfEfEEv13SSMParamsBase)
        .other          _Z25selective_scan_fwd_kernelI32Selective_Scan_fwd_kernel_traitsILi128ELi16ELi1ELb1ELb0ELb1ELb1EN3c104HalfEfEEv13SSMParamsBase,@"STO_CUDA_ENTRY STV_DEFAULT"
_Z25selective_scan_fwd_kernelI32Selective_Scan_fwd_kernel_traitsILi128ELi16ELi1ELb1ELb0ELb1ELb1EN3c104HalfEfEEv13SSMParamsBase:
.text._Z25selective_scan_fwd_kernelI32Selective_Scan_fwd_kernel_traitsILi128ELi16ELi1ELb1ELb0ELb1ELb1EN3c104HalfEfEEv13SSMParamsBase:
        /* <DEDUP_REMOVED lines=16> */
[----:B-1----:R-:W-:Y:S02]  /*0100*/  IADD3 R6, R0, 0xffffffe, RZ ;  /* 0x0ffffffe00067810 */ /* 0x002fe40007ffe0ff */
[----:B------:R-:W-:Y:S01]  /*0110*/  @P1 LEA.HI.X R5, R41, c[0x0][0x254], R40, 0x2, P3 ;  /* 0x0000950029051a11 */ /* 0x000fe200018f1428 */
[----:B------:R0:W5:Y:S01]  /*0120*/  @P0 LDG.E R39, [R2.64] ;  /* 0x0000000402270981 */ /* 0x000162000c1e1900 */
[----:B------:R1:W2:Y:S03]  /*0130*/  F2I.FTZ.U32.TRUNC.NTZ R7, R6 ;  /* 0x0000000600077305 */ /* 0x0002a6000021f000 */
[----:B------:R3:W5:Y:S01]  /*0140*/  @P1 LDG.E R38, [R4.64] ;  /* 0x0000000404261981 */ /* 0x000762000c1e1900 */
[----:B------:R-:W4:Y:S01]  /*0150*/  S2UR UR6, SR_CTAID.X ;  /* 0x00000000000679c3 */ /* 0x000f220000002500 */
[----:B------:R-:W-:Y:S01]  /*0160*/  ISETP.NE.AND P1, PT, RZ, c[0x0][0x178], PT ;  /* 0x00005e00ff007a0c */ /* 0x000fe20003f25270 */
[----:B-1----:R-:W-:Y:S01]  /*0170*/  HFMA2.MMA R6, -RZ, RZ, 0, 0 ;  /* 0x00000000ff067435 */ /* 0x002fe200000001ff */
[----:B0-----:R-:W-:-:S02]  /*0180*/  IABS R2, R41 ;  /* 0x0000002900027213 */ /* 0x001fc40000000000 */
[----:B--2---:R-:W-:-:S05]  /*0190*/  IADD3 R8, RZ, -R7, RZ ;  /* 0x80000007ff087210 */ /* 0x004fca0007ffe0ff */
[----:B------:R-:W-:-:S04]  /*01a0*/  IMAD R11, R8, R9, RZ ;  /* 0x00000009080b7224 */ /* 0x000fc800078e02ff */
[----:B------:R-:W-:Y:S01]  /*01b0*/  IMAD.HI.U32 R7, R7, R11, R6 ;  /* 0x0000000b07077227 */ /* 0x000fe200078e0006 */
[----:B----4-:R-:W-:-:S05]  /*01c0*/  MOV R36, UR6 ;  /* 0x0000000600247c02 */ /* 0x010fca0008000f00 */
[----:B---3--:R-:W-:Y:S01]  /*01d0*/  IMAD.HI.U32 R4, R7, R2, RZ ;  /* 0x0000000207047227 */ /* 0x008fe200078e00ff */
[----:B------:R-:W-:-:S03]  /*01e0*/  SHF.R.S32.HI R60, RZ, 0x1f, R36 ;  /* 0x0000001fff3c7819 */ /* 0x000fc60000011424 */
[----:B------:R-:W-:Y:S01]  /*01f0*/  IMAD.WIDE.U32 R6, R36, c[0x0][0x1b0], RZ ;  /* 0x00006c0024067a25 */ /* 0x000fe200078e00ff */
[----:B------:R-:W-:-:S03]  /*0200*/  IADD3 R0, -R4, RZ, RZ ;  /* 0x000000ff04007210 */ /* 0x000fc60007ffe1ff */
[C---:B------:R-:W-:Y:S02]  /*0210*/  IMAD R5, R60.reuse, c[0x0][0x1b0], RZ ;  /* 0x00006c003c057a24 */ /* 0x040fe400078e02ff */
[C---:B------:R-:W-:Y:S01]  /*0220*/  IMAD R0, R9.reuse, R0, R2 ;  /* 0x0000000009007224 */ /* 0x040fe200078e0202 */
[----:B------:R-:W-:Y:S01]  /*0230*/  MOV R2, c[0x0][0x174] ;  /* 0x00005d0000027a02 */ /* 0x000fe20000000f00 */
[C---:B------:R-:W-:Y:S02]  /*0240*/  IMAD R11, R60.reuse, c[0x0][0x1d0], RZ ;  /* 0x000074003c0b7a24 */ /* 0x040fe400078e02ff */
[----:B------:R-:W-:Y:S01]  /*0250*/  IMAD R13, R60, c[0x0][0x1e0], RZ ;  /* 0x000078003c0d7a24 */ /* 0x000fe200078e02ff */
[----:B------:R-:W-:Y:S01]  /*0260*/  ISETP.GT.U32.AND P2, PT, R9, R0, PT ;  /* 0x000000000900720c */ /* 0x000fe20003f44070 */
[----:B------:R-:W-:Y:S01]  /*0270*/  IMAD R5, R36, c[0x0][0x1b4], R5 ;  /* 0x00006d0024057a24 */ /* 0x000fe200078e0205 */
[----:B------:R-:W-:Y:S01]  /*0280*/  ISETP.GE.AND P4, PT, R2, 0x1, PT ;  /* 0x000000010200780c */ /* 0x000fe20003f86270 */
[----:B------:R-:W-:-:S10]  /*0290*/  IMAD.WIDE.U32 R2, R36, c[0x0][0x1d0], RZ ;  /* 0x0000740024027a25 */ /* 0x000fd400078e00ff */
[-C--:B------:R-:W-:Y:S02]  /*02a0*/  @!P2 IADD3 R0, R0, -R9.reuse, RZ ;  /* 0x800000090000a210 */ /* 0x080fe40007ffe0ff */
[----:B------:R-:W-:Y:S02]  /*02b0*/  @!P2 IADD3 R4, R4, 0x1, RZ ;  /* 0x000000010404a810 */ /* 0x000fe40007ffe0ff */
[----:B------:R-:W-:Y:S02]  /*02c0*/  ISETP.GE.U32.AND P0, PT, R0, R9, PT ;  /* 0x000000090000720c */ /* 0x000fe40003f06070 */
[----:B------:R-:W-:-:S04]  /*02d0*/  LOP3.LUT R0, R41, c[0x0][0x178], RZ, 0x3c, !PT ;  /* 0x00005e0029007a12 */ /* 0x000fc800078e3cff */
[----:B------:R-:W-:-:S07]  /*02e0*/  ISETP.GE.AND P3, PT, R0, RZ, PT ;  /* 0x000000ff0000720c */ /* 0x000fce0003f66270 */
[----:B------:R-:W-:Y:S01]  /*02f0*/  @P0 IADD3 R4, R4, 0x1, RZ ;  /* 0x0000000104040810 */ /* 0x000fe20007ffe0ff */
[----:B------:R-:W-:Y:S06]  /*0300*/  @!P4 EXIT ;  /* 0x000000000000c94d */ /* 0x000fec0003800000 */
[----:B------:R-:W0:Y:S01]  /*0310*/  S2R R37, SR_TID.X ;  /* 0x0000000000257919 */ /* 0x000e220000002100 */
[----:B------:R-:W-:Y:S01]  /*0320*/  MOV R9, R4 ;  /* 0x0000000400097202 */ /* 0x000fe20000000f00 */
[C---:B------:R-:W-:Y:S01]  /*0330*/  IMAD R11, R36.reuse, c[0x0][0x1d4], R11 ;  /* 0x00007500240b7a24 */ /* 0x040fe200078e020b */
[----:B------:R-:W-:Y:S01]  /*0340*/  IADD3 R7, R7, R5, RZ ;  /* 0x0000000507077210 */ /* 0x000fe20007ffe0ff */
[----:B------:R-:W1:Y:S01]  /*0350*/  S2R R35, SR_LANEID ;  /* 0x0000000000237919 */ /* 0x000e620000000000 */
[----:B------:R-:W-:Y:S01]  /*0360*/  @!P3 IADD3 R9, -R9, RZ, RZ ;  /* 0x000000ff0909b210 */ /* 0x000fe20007ffe1ff */
[C---:B------:R-:W-:Y:S01]  /*0370*/  IMAD.WIDE.U32 R4, R36.reuse, c[0x0][0x1e0], RZ ;  /* 0x0000780024047a25 */ /* 0x040fe200078e00ff */
[----:B------:R-:W-:Y:S02]  /*0380*/  @!P1 LOP3.LUT R9, RZ, c[0x0][0x178], RZ, 0x33, !PT ;  /* 0x00005e00ff099a12 */ /* 0x000fe400078e33ff */
[----:B------:R-:W-:Y:S01]  /*0390*/  IADD3 R3, R3, R11, RZ ;  /* 0x0000000b03037210 */ /* 0x000fe20007ffe0ff */
[----:B------:R-:W-:Y:S01]  /*03a0*/  IMAD R13, R36, c[0x0][0x1e4], R13 ;  /* 0x00007900240d7a24 */ /* 0x000fe200078e020d */
[----:B------:R-:W-:Y:S01]  /*03b0*/  SHF.R.S32.HI R0, RZ, 0x1f, R9 ;  /* 0x0000001fff007819 */ /* 0x000fe20000011409 */
[C---:B------:R-:W-:Y:S01]  /*03c0*/  IMAD R8, R40.reuse, c[0x0][0x1d8], RZ ;  /* 0x0000760028087a24 */ /* 0x040fe200078e02ff */
[----:B------:R-:W-:Y:S01]  /*03d0*/  MOV R33, RZ ;  /* 0x000000ff00217202 */ /* 0x000fe20000000f00 */
[----:B------:R-:W-:Y:S01]  /*03e0*/  IMAD R10, R40, c[0x0][0x1e8], RZ ;  /* 0x00007a00280a7a24 */ /* 0x000fe200078e02ff */
[----:B------:R-:W-:Y:S01]  /*03f0*/  IADD3 R5, R5, R13, RZ ;  /* 0x0000000d05057210 */ /* 0x000fe20007ffe0ff */
[----:B------:R-:W-:-:S02]  /*0400*/  IMAD R0, R0, c[0x0][0x1c8], RZ ;  /* 0x0000720000007a24 */ /* 0x000fc400078e02ff */
[C---:B------:R-:W-:Y:S02]  /*0410*/  IMAD R29, R41.reuse, c[0x0][0x1dc], R8 ;  /* 0x00007700291d7a24 */ /* 0x040fe400078e0208 */
[----:B------:R-:W-:-:S04]  /*0420*/  IMAD.WIDE.U32 R2, R41, c[0x0][0x1d8], R2 ;  /* 0x0000760029027a25 */ /* 0x000fc800078e0002 */
[----:B------:R-:W-:Y:S01]  /*0430*/  IMAD.WIDE.U32 R6, R9, c[0x0][0x1c8], R6 ;  /* 0x0000720009067a25 */ /* 0x000fe200078e0006 */
[----:B------:R-:W-:Y:S02]  /*0440*/  IADD3 R29, R3, R29, RZ ;  /* 0x0000001d031d7210 */ /* 0x000fe40007ffe0ff */
[----:B0-----:R-:W-:Y:S01]  /*0450*/  SHF.L.U32 R34, R37, 0x1, RZ ;  /* 0x0000000125227819 */ /* 0x001fe200000006ff */
[C---:B------:R-:W-:Y:S01]  /*0460*/  IMAD R11, R41.reuse, c[0x0][0x1ec], R10 ;  /* 0x00007b00290b7a24 */ /* 0x040fe200078e020a */
[----:B------:R-:W-:Y:S01]  /*0470*/  LEA R30, P0, R2, c[0x0][0x240], 0x1 ;  /* 0x00009000021e7a11 */ /* 0x000fe200078008ff */
[----:B------:R-:W-:Y:S01]  /*0480*/  IMAD.WIDE.U32 R4, R41, c[0x0][0x1e8], R4 ;  /* 0x00007a0029047a25 */ /* 0x000fe200078e0004 */
[----:B------:R-:W-:Y:S02]  /*0490*/  LOP3.LUT R34, R34, 0xffffffc0, RZ, 0xc0, !PT ;  /* 0xffffffc022227812 */ /* 0x000fe400078ec0ff */
[----:B------:R-:W-:Y:S01]  /*04a0*/  LEA.HI.X R29, R2, c[0x0][0x244], R29, 0x1, P0 ;  /* 0x00009100021d7a11 */ /* 0x000fe200000f0c1d */
[----:B------:R-:W-:Y:S01]  /*04b0*/  IMAD R9, R9, c[0x0][0x1cc], R0 ;  /* 0x0000730009097a24 */ /* 0x000fe200078e0200 */
[----:B------:R-:W-:-:S02]  /*04c0*/  IADD3 R5, R5, R11, RZ ;  /* 0x0000000b05057210 */ /* 0x000fc40007ffe0ff */
[----:B------:R-:W-:Y:S02]  /*04d0*/  LEA R28, P1, R4, c[0x0][0x248], 0x1 ;  /* 0x00009200041c7a11 */ /* 0x000fe400078208ff */
[----:B------:R-:W-:Y:S02]  /*04e0*/  LEA R0, P2, R6, c[0x0][0x230], 0x1 ;  /* 0x00008c0006007a11 */ /* 0x000fe400078408ff */
[----:B------:R-:W-:Y:S02]  /*04f0*/  IADD3 R3, R7, R9, RZ ;  /* 0x0000000907037210 */ /* 0x000fe40007ffe0ff */
[----:B------:R-:W-:Y:S02]  /*0500*/  LEA.HI.X R4, R4, c[0x0][0x24c], R5, 0x1, P1 ;  /* 0x0000930004047a11 */ /* 0x000fe400008f0c05 */
[----:B------:R-:W-:Y:S02]  /*0510*/  LEA.HI.X R6, R6, c[0x0][0x234], R3, 0x1, P2 ;  /* 0x00008d0006067a11 */ /* 0x000fe400010f0c03 */
[----:B------:R-:W-:-:S02]  /*0520*/  MOV R2, R0 ;  /* 0x0000000000027202 */ /* 0x000fc40000000f00 */
[----:B------:R-:W-:Y:S02]  /*0530*/  LOP3.LUT R59, R37, 0x1f, RZ, 0xc0, !PT ;  /* 0x0000001f253b7812 */ /* 0x000fe400078ec0ff */
[C---:B------:R-:W-:Y:S02]  /*0540*/  LOP3.LUT R32, R34.reuse, 0x1f, R37, 0xf8, !PT ;  /* 0x0000001f22207812 */ /* 0x040fe400078ef825 */
[----:B-1----:R-:W-:Y:S02]  /*0550*/  IADD3 R31, R34, R35, RZ ;  /* 0x00000023221f7210 */ /* 0x002fe40007ffe0ff */
[----:B------:R-:W-:Y:S02]  /*0560*/  MOV R3, R4 ;  /* 0x0000000400037202 */ /* 0x000fe40000000f00 */
[----:B------:R-:W-:Y:S02]  /*0570*/  MOV R0, R6 ;  /* 0x0000000600007202 */ /* 0x000fe40000000f00 */
.L_x_3190:
[----:B------:R-:W-:Y:S01]  /*0580*/  BAR.SYNC.DEFER_BLOCKING 0x0 ;  /* 0x0000000000007b1d */ /* 0x000fe20000010000 */
[----:B-1----:R-:W-:Y:S02]  /*0590*/  MOV R4, R30 ;  /* 0x0000001e00047202 */ /* 0x002fe40000000f00 */
[----:B------:R-:W-:-:S05]  /*05a0*/  MOV R5, R29 ;  /* 0x0000001d00057202 */ /* 0x000fca0000000f00 */
[----:B------:R-:W-:-:S05]  /*05b0*/  IMAD.WIDE R4, R32, 0x10, R4 ;  /* 0x0000001020047825 */ /* 0x000fca00078e0204 */
[----:B------:R0:W2:Y:S04]  /*05c0*/  LDG.E.128 R8, [R4.64] ;  /* 0x0000000404087981 */ /* 0x0000a8000c1e1d00 */
[----:B------:R0:W3:Y:S01]  /*05d0*/  LDG.E.128 R24, [R4.64+0x200] ;  /* 0x0002000404187981 */ /* 0x0000e2000c1e1d00 */
[----:B------:R-:W-:Y:S02]  /*05e0*/  IADD3 R42, R31, R35, RZ ;  /* 0x000000231f2a7210 */ /* 0x000fe40007ffe0ff */
[----:B0-----:R-:W-:Y:S02]  /*05f0*/  MOV R4, R28 ;  /* 0x0000001c00047202 */ /* 0x001fe40000000f00 */
[----:B------:R-:W-:-:S05]  /*0600*/  MOV R5, R3 ;  /* 0x0000000300057202 */ /* 0x000fca0000000f00 */
        /* <DEDUP_REMOVED lines=72> */
.L_x_3152:
[----:B-12---:R-:W-:Y:S05]  /*0a90*/  BSYNC B0 ;  /* 0x0000000000007941 */ /* 0x006fea0003800000 */
.L_x_3151:
        /* <DEDUP_REMOVED lines=36> */
.L_x_3154:
[----:B------:R-:W-:Y:S05]  /*0ce0*/  BSYNC B0 ;  /* 0x0000000000007941 */ /* 0x000fea0003800000 */
.L_x_3153:
        /* <DEDUP_REMOVED lines=38> */
.L_x_3156:
[----:B------:R-:W-:Y:S05]  /*0f50*/  BSYNC B0 ;  /* 0x0000000000007941 */ /* 0x000fea0003800000 */
.L_x_3155:
        /* <DEDUP_REMOVED lines=36> */
.L_x_3158:
[----:B------:R-:W-:Y:S05]  /*11a0*/  BSYNC B0 ;  /* 0x0000000000007941 */ /* 0x000fea0003800000 */
.L_x_3157:
        /* <DEDUP_REMOVED lines=42> */
.L_x_3160:
[----:B------:R-:W-:Y:S05]  /*1450*/  BSYNC B0 ;  /* 0x0000000000007941 */ /* 0x000fea0003800000 */
.L_x_3159:
        /* <DEDUP_REMOVED lines=40> */
.L_x_3162:
[----:B------:R-:W-:Y:S05]  /*16e0*/  BSYNC B0 ;  /* 0x0000000000007941 */ /* 0x000fea0003800000 */
.L_x_3161:
        /* <DEDUP_REMOVED lines=42> */
.L_x_3164:
[----:B------:R-:W-:Y:S05]  /*1990*/  BSYNC B0 ;  /* 0x0000000000007941 */ /* 0x000fea0003800000 */
.L_x_3163:
        /* <DEDUP_REMOVED lines=40> */
.L_x_3166:
[----:B------:R-:W-:Y:S05]  /*1c20*/  BSYNC B0 ;  /* 0x0000000000007941 */ /* 0x000fea0003800000 */
.L_x_3165:
        /* <DEDUP_REMOVED lines=42> */
.L_x_3168:
[----:B------:R-:W-:Y:S05]  /*1ed0*/  BSYNC B0 ;  /* 0x0000000000007941 */ /* 0x000fea0003800000 */
.L_x_3167:
        /* <DEDUP_REMOVED lines=40> */
.L_x_3170:
[----:B------:R-:W-:Y:S05]  /*2160*/  BSYNC B0 ;  /* 0x0000000000007941 */ /* 0x000fea0003800000 */
.L_x_3169:
        /* <DEDUP_REMOVED lines=46> */
.L_x_3172:
[----:B------:R-:W-:Y:S05]  /*2450*/  BSYNC B0 ;  /* 0x0000000000007941 */ /* 0x000fea0003800000 */
.L_x_3171:
        /* <DEDUP_REMOVED lines=33> */
.L_x_3174:
[----:B------:R-:W-:Y:S05]  /*2670*/  BSYNC B0 ;  /* 0x0000000000007941 */ /* 0x000fea0003800000 */
.L_x_3173:
        /* <DEDUP_REMOVED lines=33> */
.L_x_3176:
[----:B------:R-:W-:Y:S05]  /*2890*/  BSYNC B0 ;  /* 0x0000000000007941 */ /* 0x000fea0003800000 */
.L_x_3175:
        /* <DEDUP_REMOVED lines=33> */
.L_x_3178:
[----:B------:R-:W-:Y:S05]  /*2ab0*/  BSYNC B0 ;  /* 0x0000000000007941 */ /* 0x000fea0003800000 */
.L_x_3177:
        /* <DEDUP_REMOVED lines=33> */
.L_x_3180:
[----:B------:R-:W-:Y:S05]  /*2cd0*/  BSYNC B0 ;  /* 0x0000000000007941 */ /* 0x000fea0003800000 */
.L_x_3179:
        /* <DEDUP_REMOVED lines=33> */
.L_x_3182:
[----:B------:R-:W-:Y:S05]  /*2ef0*/  BSYNC B0 ;  /* 0x0000000000007941 */ /* 0x000fea0003800000 */
.L_x_3181:
        /* <DEDUP_REMOVED lines=21> */
.L_x_3188:
        /* <DEDUP_REMOVED lines=11> */
[----:B------:R0:W2:Y:S01]  /*3100*/  LDG.E R14, [R14.64] ;  /* 0x000000040e0e7981 */ /* 0x0000a2000c1e1900 */
        /* <DEDUP_REMOVED lines=10> */
[----:B------:R-:W-:Y:S01]  /*31b0*/  ISETP.GE.AND P0, PT, R35, 0x1, PT ;  /* 0x000000012300780c */ /* 0x000fe20003f06270 */
[----:B------:R-:W-:Y:S02]  /*31c0*/  IMAD R16, R16, c[0x0][0x1a0], RZ ;  /* 0x0000680010107a24 */ /* 0x000fe400078e02ff */
[----:B0-----:R-:W-:Y:S01]  /*31d0*/  IMAD R15, R41, c[0x0][0x19c], R18 ;  /* 0x00006700290f7a24 */ /* 0x001fe200078e0212 */
[----:B------:R-:W-:-:S02]  /*31e0*/  ISETP.NE.AND P2, PT, R35, 0x1f, PT ;  /* 0x0000001f2300780c */ /* 0x000fc40003f45270 */
[----:B------:R-:W-:Y:S02]  /*31f0*/  MOV R23, RZ ;  /* 0x000000ff00177202 */ /* 0x000fe40000000f00 */
[----:B------:R-:W-:Y:S01]  /*3200*/  MOV R22, 0x3f800000 ;  /* 0x3f80000000167802 */ /* 0x000fe20000000f00 */
[----:B--2---:R-:W-:-:S04]  /*3210*/  FMUL.FTZ R17, R14, 1.4426950216293334961 ;  /* 0x3fb8aa3b0e117820 */ /* 0x004fc80000410000 */
[C---:B------:R-:W-:Y:S02]  /*3220*/  FMUL.FTZ R105, R17.reuse, R62 ;  /* 0x0000003e11697220 */ /* 0x040fe40000410000 */
[C---:B------:R-:W-:Y:S02]  /*3230*/  FMUL.FTZ R104, R17.reuse, R63 ;  /* 0x0000003f11687220 */ /* 0x040fe40000410000 */
[C---:B------:R-:W-:Y:S02]  /*3240*/  FMUL.FTZ R102, R17.reuse, R61 ;  /* 0x0000003d11667220 */ /* 0x040fe40000410000 */
[----:B------:R-:W1:Y:S01]  /*3250*/  MUFU.EX2 R105, R105 ;  /* 0x0000006900697308 */ /* 0x000e620000000800 */
[C---:B------:R-:W-:Y:S02]  /*3260*/  FMUL.FTZ R103, R17.reuse, R27 ;  /* 0x0000001b11677220 */ /* 0x040fe40000410000 */
[C---:B------:R-:W-:Y:S02]  /*3270*/  FMUL.FTZ R100, R17.reuse, R26 ;  /* 0x0000001a11647220 */ /* 0x040fe40000410000 */
[----:B------:R-:W-:-:S02]  /*3280*/  FMUL.FTZ R101, R17, R25 ;  /* 0x0000001911657220 */ /* 0x000fc40000410000 */
[C---:B------:R-:W-:Y:S01]  /*3290*/  FMUL.FTZ R98, R17.reuse, R24 ;  /* 0x0000001811627220 */ /* 0x040fe20000410000 */
[----:B------:R-:W0:Y:S01]  /*32a0*/  MUFU.EX2 R104, R104 ;  /* 0x0000006800687308 */ /* 0x000e220000000800 */
[C---:B------:R-:W-:Y:S02]  /*32b0*/  FMUL.FTZ R99, R17.reuse, R65 ;  /* 0x0000004111637220 */ /* 0x040fe40000410000 */
[C---:B------:R-:W-:Y:S02]  /*32c0*/  FMUL.FTZ R96, R17.reuse, R64 ;  /* 0x0000004011607220 */ /* 0x040fe40000410000 */
[C---:B------:R-:W-:Y:S02]  /*32d0*/  FMUL.FTZ R97, R17.reuse, R66 ;  /* 0x0000004211617220 */ /* 0x040fe40000410000 */
[----:B------:R-:W-:Y:S01]  /*32e0*/  FMUL.FTZ R94, R17, R67 ;  /* 0x00000043115e7220 */ /* 0x000fe20000410000 */
[----:B------:R-:W2:Y:S01]  /*32f0*/  MUFU.EX2 R102, R102 ;  /* 0x0000006600667308 */ /* 0x000ea20000000800 */
[----:B-1----:R-:W-:Y:S01]  /*3300*/  FFMA.FTZ R12, R87, R105, R86 ;  /* 0x00000069570c7223 */ /* 0x002fe20000010056 */
[----:B---3--:R1:W-:Y:S01]  /*3310*/  STS.128 [R31.X16], R4 ;  /* 0x000000041f007388 */ /* 0x0083e2000000cc00 */
[----:B------:R-:W-:-:S02]  /*3320*/  FMUL.FTZ R95, R17, R68 ;  /* 0x00000044115f7220 */ /* 0x000fc40000410000 */
[C---:B------:R-:W-:Y:S01]  /*3330*/  FMUL.FTZ R92, R17.reuse, R69 ;  /* 0x00000045115c7220 */ /* 0x040fe20000410000 */
[----:B----4-:R-:W-:Y:S01]  /*3340*/  STS.128 [R31.X16+0x200], R8 ;  /* 0x000200081f007388 */ /* 0x010fe2000000cc00 */
[----:B------:R-:W-:Y:S01]  /*3350*/  FMUL.FTZ R93, R17, R70 ;  /* 0x00000046115d7220 */ /* 0x000fe20000410000 */
[----:B------:R-:W3:Y:S01]  /*3360*/  MUFU.EX2 R103, R103 ;  /* 0x0000006700677308 */ /* 0x000ee20000000800 */
[----:B0-----:R-:W-:Y:S01]  /*3370*/  FMUL.FTZ R13, R104, R105 ;  /* 0x00000069680d7220 */ /* 0x001fe20000410000 */
[----:B------:R-:W-:-:S06]  /*3380*/  NOP ;  /* 0x0000000000007918 */ /* 0x000fcc0000000000 */
[----:B------:R-:W0:Y:S01]  /*3390*/  MUFU.EX2 R100, R100 ;  /* 0x0000006400647308 */ /* 0x000e220000000800 */
        /* <DEDUP_REMOVED lines=9> */
[----:B------:R-:W1:Y:S01]  /*3430*/  MUFU.EX2 R96, R96 ;  /* 0x0000006000607308 */ /* 0x000e620000000800 */
[----:B0-----:R-:W-:-:S07]  /*3440*/  FFMA.FTZ R14, R100, R14, R83 ;  /* 0x0000000e640e7223 */ /* 0x001fce0000010053 */
[----:B------:R-:W0:Y:S01]  /*3450*/  MUFU.EX2 R97, R97 ;  /* 0x0000006100617308 */ /* 0x000e220000000800 */
[----:B------:R-:W-:-:S07]  /*3460*/  FMUL.FTZ R12, R100, R13 ;  /* 0x0000000d640c7220 */ /* 0x000fce0000410000 */
[----:B------:R-:W0:Y:S01]  /*3470*/  MUFU.EX2 R94, R94 ;  /* 0x0000005e005e7308 */ /* 0x000e220000000800 */
[C---:B--2---:R-:W-:Y:S01]  /*3480*/  FFMA.FTZ R14, R101.reuse, R14, R82 ;  /* 0x0000000e650e7223 */ /* 0x044fe20000010052 */
[----:B-1----:R-:W-:Y:S01]  /*3490*/  @!P2 SHF.R.U32.HI R6, RZ, 0x2, R37 ;  /* 0x00000002ff06a819 */ /* 0x002fe20000011625 */
[----:B------:R-:W-:Y:S01]  /*34a0*/  FMUL.FTZ R13, R101, R12 ;  /* 0x0000000c650d7220 */ /* 0x000fe20000410000 */
[----:B------:R-:W-:Y:S01]  /*34b0*/  LDS.128 R8, [R42.X16+0x10] ;  /* 0x000010002a087984 */ /* 0x000fe2000000cc00 */
[C---:B----4-:R-:W-:Y:S02]  /*34c0*/  FFMA.FTZ R14, R98.reuse, R14, R81 ;  /* 0x0000000e620e7223 */ /* 0x050fe40000010051 */
[----:B------:R-:W-:Y:S01]  /*34d0*/  FMUL.FTZ R12, R98, R13 ;  /* 0x0000000d620c7220 */ /* 0x000fe20000410000 */
[----:B------:R-:W1:Y:S01]  /*34e0*/  MUFU.EX2 R95, R95 ;  /* 0x0000005f005f7308 */ /* 0x000e620000000800 */
[C---:B---3--:R-:W-:Y:S02]  /*34f0*/  FFMA.FTZ R14, R99.reuse, R14, R80 ;  /* 0x0000000e630e7223 */ /* 0x048fe40000010050 */
[----:B------:R-:W-:-:S02]  /*3500*/  FMUL.FTZ R13, R99, R12 ;  /* 0x0000000c630d7220 */ /* 0x000fc40000410000 */
[C---:B------:R-:W-:Y:S02]  /*3510*/  FFMA.FTZ R14, R96.reuse, R14, R79 ;  /* 0x0000000e600e7223 */ /* 0x040fe4000001004f */
[----:B------:R-:W-:Y:S01]  /*3520*/  FMUL.FTZ R12, R96, R13 ;  /* 0x0000000d600c7220 */ /* 0x000fe20000410000 */
[----:B------:R-:W2:Y:S01]  /*3530*/  MUFU.EX2 R92, R92 ;  /* 0x0000005c005c7308 */ /* 0x000ea20000000800 */
[C---:B0-----:R-:W-:Y:S02]  /*3540*/  FFMA.FTZ R14, R97.reuse, R14, R78 ;  /* 0x0000000e610e7223 */ /* 0x041fe4000001004e */
[----:B------:R-:W-:Y:S02]  /*3550*/  FMUL.FTZ R13, R97, R12 ;  /* 0x0000000c610d7220 */ /* 0x000fe40000410000 */
[C---:B------:R-:W-:Y:S02]  /*3560*/  FFMA.FTZ R14, R94.reuse, R14, R77 ;  /* 0x0000000e5e0e7223 */ /* 0x040fe4000001004d */
[----:B------:R-:W-:Y:S01]  /*3570*/  FMUL.FTZ R12, R94, R13 ;  /* 0x0000000d5e0c7220 */ /* 0x000fe20000410000 */
[----:B------:R-:W0:Y:S01]  /*3580*/  MUFU.EX2 R93, R93 ;  /* 0x0000005d005d7308 */ /* 0x000e220000000800 */
[----:B-1----:R-:W-:-:S02]  /*3590*/  FFMA.FTZ R14, R95, R14, R76 ;  /* 0x0000000e5f0e7223 */ /* 0x002fc4000001004c */
[----:B------:R-:W-:-:S05]  /*35a0*/  FMUL.FTZ R13, R95, R12 ;  /* 0x0000000c5f0d7220 */ /* 0x000fca0000410000 */
[----:B------:R-:W1:Y:S01]  /*35b0*/  MUFU.EX2 R90, R90 ;  /* 0x0000005a005a7308 */ /* 0x000e620000000800 */
[C---:B--2---:R-:W-:Y:S02]  /*35c0*/  FFMA.FTZ R14, R92.reuse, R14, R75 ;  /* 0x0000000e5c0e7223 */ /* 0x044fe4000001004b */
[----:B------:R-:W-:-:S05]  /*35d0*/  FMUL.FTZ R12, R92, R13 ;  /* 0x0000000d5c0c7220 */ /* 0x000fca0000410000 */
[----:B------:R-:W2:Y:S01]  /*35e0*/  MUFU.EX2 R91, R91 ;  /* 0x0000005b005b7308 */ /* 0x000ea20000000800 */
[C---:B0-----:R-:W-:Y:S02]  /*35f0*/  FFMA.FTZ R14, R93.reuse, R14, R74 ;  /* 0x0000000e5d0e7223 */ /* 0x041fe4000001004a */
[----:B------:R-:W-:Y:S02]  /*3600*/  FMUL.FTZ R13, R93, R12 ;  /* 0x0000000c5d0d7220 */ /* 0x000fe40000410000 */
[C---:B-1----:R-:W-:Y:S02]  /*3610*/  FFMA.FTZ R14, R90.reuse, R14, R73 ;  /* 0x0000000e5a0e7223 */ /* 0x042fe40000010049 */
[----:B------:R-:W-:Y:S02]  /*3620*/  FMUL.FTZ R20, R90, R13 ;  /* 0x0000000d5a147220 */ /* 0x000fe40000410000 */
[----:B------:R-:W-:-:S04]  /*3630*/  IMAD.WIDE.U32 R12, R41, c[0x0][0x198], RZ ;  /* 0x00006600290c7a25 */ /* 0x000fc800078e00ff */
[----:B--2---:R-:W-:Y:S01]  /*3640*/  FFMA.FTZ R21, R91, R14, R72 ;  /* 0x0000000e5b157223 */ /* 0x004fe20000010048 */
[----:B------:R-:W-:Y:S01]  /*3650*/  IADD3 R13, R13, R15, RZ ;  /* 0x0000000f0d0d7210 */ /* 0x000fe20007ffe0ff */
[----:B------:R-:W-:Y:S02]  /*3660*/  FMUL.FTZ R20, R91, R20 ;  /* 0x000000145b147220 */ /* 0x000fe40000410000 */
[C---:B------:R-:W-:Y:S01]  /*3670*/  IMAD R15, R71.reuse, c[0x0][0x1a4], R16 ;  /* 0x00006900470f7a24 */ /* 0x040fe200078e0210 */
[----:B------:R-:W0:Y:S01]  /*3680*/  SHFL.UP PT, R18, R21, 0x1, RZ ;  /* 0x0420000015127989 */ /* 0x000e2200000e00ff */
[----:B------:R-:W-:-:S03]  /*3690*/  IMAD.WIDE.U32 R12, R71, c[0x0][0x1a0], R12 ;  /* 0x00006800470c7a25 */ /* 0x000fc600078e000c */
[----:B------:R-:W1:Y:S02]  /*36a0*/  SHFL.UP PT, R17, R20, 0x1, RZ ;  /* 0x0420000014117989 */ /* 0x000e6400000e00ff */
        /* <DEDUP_REMOVED lines=37> */
[----:B------:R-:W3:Y:S01]  /*3900*/  SHFL.UP PT, R108, R21, 0x1, RZ ;  /* 0x04200000156c7989 */ /* 0x000ee200000e00ff */
        /* <DEDUP_REMOVED lines=11> */
[----:B------:R-:W-:Y:S02]  /*39c0*/  FSEL R12, R111, R12, !P0 ;  /* 0x0000000c6f0c7208 */ /* 0x000fe40004000000 */
[----:B------:R-:W-:-:S03]  /*39d0*/  FSEL R13, R16, R13, !P0 ;  /* 0x0000000d100d7208 */ /* 0x000fc60004000000 */
[C---:B--2---:R-:W-:Y:S02]  /*39e0*/  @P3 FMUL.FTZ R12, R107.reuse, R12 ;  /* 0x0000000c6b0c3220 */ /* 0x044fe40000410000 */
[----:B---3--:R-:W-:Y:S02]  /*39f0*/  @P3 FFMA.FTZ R13, R107, R13, R108 ;  /* 0x0000000d6b0d3223 */ /* 0x008fe4000001006c */
[C---:B------:R-:W-:Y:S01]  /*3a00*/  FFMA.FTZ R19, R18.reuse, R16, R19 ;  /* 0x0000001012137223 */ /* 0x040fe20000010013 */
[----:B------:R-:W-:Y:S01]  /*3a10*/  @P2 MOV R107, R12 ;  /* 0x0000000c006b2202 */ /* 0x000fe20000000f00 */
[----:B------:R-:W-:Y:S01]  /*3a20*/  FMUL.FTZ R18, R18, R111 ;  /* 0x0000006f12127220 */ /* 0x000fe20000410000 */
[----:B------:R-:W-:Y:S02]  /*3a30*/  @P2 MOV R108, R13 ;  /* 0x0000000d006c2202 */ /* 0x000fe40000000f00 */
        /* <DEDUP_REMOVED lines=9> */
.L_x_3185:
[----:B------:R-:W-:Y:S05]  /*3ad0*/  BSYNC B0 ;  /* 0x0000000000007941 */ /* 0x000fea0003800000 */
.L_x_3184:
[----:B------:R-:W-:Y:S01]  /*3ae0*/  BAR.SYNC.DEFER_BLOCKING 0x0 ;  /* 0x0000000000007b1d */ /* 0x000fe20000010000 */
[----:B------:R-:W-:Y:S01]  /*3af0*/  ISETP.NE.AND P0, PT, R37, RZ, PT ;  /* 0x000000ff2500720c */ /* 0x000fe20003f05270 */
[----:B------:R-:W-:Y:S02]  /*3b00*/  HADD2.F32 R109, -RZ, R9.H1_H1 ;  /* 0x30000009ff6d7230 */ /* 0x000fe40000004100 */
[--C-:B------:R-:W-:Y:S02]  /*3b10*/  HADD2.F32 R17, -RZ, R7.reuse.H0_H0 ;  /* 0x20000007ff117230 */ /* 0x100fe40000004100 */
        /* <DEDUP_REMOVED lines=9> */
[----:B0-----:R-:W-:Y:S01]  /*3bb0*/  HADD2.F32 R23, -RZ, R8.H1_H1 ;  /* 0x30000008ff177230 */ /* 0x001fe20000004100 */
[----:B------:R-:W0:Y:S01]  /*3bc0*/  LDS R14, [0x10bc] ;  /* 0x0010bc00ff0e7984 */ /* 0x000e220000000800 */
[--C-:B------:R-:W-:Y:S02]  /*3bd0*/  HADD2.F32 R7, -RZ, R10.reuse.H0_H0 ;  /* 0x2000000aff077230 */ /* 0x100fe40000004100 */
[----:B------:R-:W-:Y:S01]  /*3be0*/  HADD2.F32 R111, -RZ, R10.H1_H1 ;  /* 0x3000000aff6f7230 */ /* 0x000fe20000004100 */
[----:B0-----:R-:W-:Y:S01]  /*3bf0*/  @P0 FFMA.FTZ R108, R14, R107, R108 ;  /* 0x0000006b0e6c0223 */ /* 0x001fe2000001006c */
[----:B------:R-:W-:Y:S01]  /*3c00*/  ISETP.NE.AND P0, PT, R37, RZ, PT ;  /* 0x000000ff2500720c */ /* 0x000fe20003f05270 */
[----:B------:R-:W-:Y:S02]  /*3c10*/  HADD2.F32 R107, -RZ, R9.H0_H0 ;  /* 0x20000009ff6b7230 */ /* 0x000fe40000004100 */
[----:B------:R-:W-:Y:S01]  /*3c20*/  FFMA.FTZ R104, R104, R108, R87 ;  /* 0x0000006c68687223 */ /* 0x000fe20000010057 */
[----:B------:R-:W-:-:S02]  /*3c30*/  HADD2.F32 R9, -RZ, R11.H0_H0 ;  /* 0x2000000bff097230 */ /* 0x000fc40000004100 */
[----:B------:R-:W-:Y:S01]  /*3c40*/  HADD2.F32 R11, -RZ, R11.H1_H1 ;  /* 0x3000000bff0b7230 */ /* 0x000fe20000004100 */
        /* <DEDUP_REMOVED lines=31> */
.L_x_3187:
[----:B------:R-:W-:Y:S05]  /*3e40*/  BSYNC B0 ;  /* 0x0000000000007941 */ /* 0x000fea0003800000 */
.L_x_3186:
        /* <DEDUP_REMOVED lines=36> */
.L_x_3183:
        /* <DEDUP_REMOVED lines=25> */
[----:B-1----:R-:W-:Y:S01]  /*4220*/  IMAD R9, R41, c[0x0][0x20c], R4 ;  /* 0x0000830029097a24 */ /* 0x002fe200078e0204 */
        /* <DEDUP_REMOVED lines=43> */
[----:B------:R-:W-:Y:S01]  /*44e0*/  FMUL.FTZ R7, R22, -1.4426950216293334961 ;  /* 0xbfb8aa3b16077820 */ /* 0x000fe20000410000 */
[----:B------:R-:W-:Y:S01]  /*44f0*/  HADD2.F32 R23, -RZ, R23.H1_H1 ;  /* 0x30000017ff177230 */ /* 0x000fe20000004100 */
[----:B------:R-:W-:-:S02]  /*4500*/  FMUL.FTZ R5, R21, -1.4426950216293334961 ;  /* 0xbfb8aa3b15057820 */ /* 0x000fc40000410000 */
[----:B------:R-:W-:Y:S02]  /*4510*/  FMUL.FTZ R17, R16, -1.4426950216293334961 ;  /* 0xbfb8aa3b10117820 */ /* 0x000fe40000410000 */
[----:B------:R-:W-:Y:S01]  /*4520*/  FMUL.FTZ R18, R23, -1.4426950216293334961 ;  /* 0xbfb8aa3b17127820 */ /* 0x000fe20000410000 */
[----:B------:R1:W2:Y:S08]  /*4530*/  MUFU.EX2 R11, R6 ;  /* 0x00000006000b7308 */ /* 0x0002b00000000800 */
[----:B------:R3:W4:Y:S01]  /*4540*/  MUFU.EX2 R15, R7 ;  /* 0x00000007000f7308 */ /* 0x0007220000000800 */
[--C-:B-1----:R-:W-:Y:S01]  /*4550*/  HADD2.F32 R6, -RZ, R26.reuse.H0_H0 ;  /* 0x2000001aff067230 */ /* 0x102fe20000004100 */
[----:B0-----:R-:W-:Y:S01]  /*4560*/  FADD.FTZ R13, R13, 1 ;  /* 0x3f8000000d0d7421 */ /* 0x001fe20000010000 */
[----:B------:R-:W-:-:S03]  /*4570*/  HADD2.F32 R26, -RZ, R26.H1_H1 ;  /* 0x3000001aff1a7230 */ /* 0x000fc60000004100 */
[----:B------:R-:W-:Y:S02]  /*4580*/  FMUL.FTZ R66, R6, -1.4426950216293334961 ;  /* 0xbfb8aa3b06427820 */ /* 0x000fe40000410000 */
[----:B------:R0:W1:Y:S01]  /*4590*/  MUFU.EX2 R8, R4 ;  /* 0x0000000400087308 */ /* 0x0000620000000800 */
[--C-:B---3--:R-:W-:Y:S01]  /*45a0*/  HADD2.F32 R7, -RZ, R27.reuse.H0_H0 ;  /* 0x2000001bff077230 */ /* 0x108fe20000004100 */
[----:B------:R-:W-:Y:S01]  /*45b0*/  FMUL.FTZ R67, R26, -1.4426950216293334961 ;  /* 0xbfb8aa3b1a437820 */ /* 0x000fe20000410000 */
[----:B------:R-:W-:Y:S01]  /*45c0*/  HADD2.F32 R27, -RZ, R27.H1_H1 ;  /* 0x3000001bff1b7230 */ /* 0x000fe20000004100 */
[----:B--2---:R-:W-:Y:S02]  /*45d0*/  FADD.FTZ R11, R11, 1 ;  /* 0x3f8000000b0b7421 */ /* 0x004fe40000010000 */
[----:B------:R-:W-:Y:S02]  /*45e0*/  FMUL.FTZ R69, R7, -1.4426950216293334961 ;  /* 0xbfb8aa3b07457820 */ /* 0x000fe40000410000 */
[----:B------:R2:W3:Y:S01]  /*45f0*/  MUFU.EX2 R9, R5 ;  /* 0x0000000500097308 */ /* 0x0004e20000000800 */
[--C-:B0-----:R-:W-:Y:S01]  /*4600*/  HADD2.F32 R4, -RZ, R24.reuse.H0_H0 ;  /* 0x20000018ff047230 */ /* 0x101fe20000004100 */
[----:B------:R-:W-:Y:S01]  /*4610*/  FMUL.FTZ R70, R27, -1.4426950216293334961 ;  /* 0xbfb8aa3b1b467820 */ /* 0x000fe20000410000 */
[----:B------:R-:W-:Y:S01]  /*4620*/  HADD2.F32 R24, -RZ, R24.H1_H1 ;  /* 0x30000018ff187230 */ /* 0x000fe20000004100 */
[----:B----4-:R-:W-:-:S02]  /*4630*/  FADD.FTZ R15, R15, 1 ;  /* 0x3f8000000f0f7421 */ /* 0x010fc40000010000 */
[----:B------:R-:W-:Y:S02]  /*4640*/  FMUL.FTZ R19, R4, -1.4426950216293334961 ;  /* 0xbfb8aa3b04137820 */ /* 0x000fe40000410000 */
[----:B------:R-:W-:Y:S01]  /*4650*/  FMUL.FTZ R42, R24, -1.4426950216293334961 ;  /* 0xbfb8aa3b182a7820 */ /* 0x000fe20000410000 */
[--C-:B--2---:R-:W-:Y:S01]  /*4660*/  HADD2.F32 R5, -RZ, R25.reuse.H0_H0 ;  /* 0x20000019ff057230 */ /* 0x104fe20000004100 */
[----:B------:R-:W0:Y:S01]  /*4670*/  MUFU.EX2 R12, R12 ;  /* 0x0000000c000c7308 */ /* 0x000e220000000800 */
[----:B------:R-:W-:Y:S01]  /*4680*/  HADD2.F32 R25, -RZ, R25.H1_H1 ;  /* 0x30000019ff197230 */ /* 0x000fe20000004100 */
[----:B-1----:R-:W-:Y:S02]  /*4690*/  FADD.FTZ R8, R8, 1 ;  /* 0x3f80000008087421 */ /* 0x002fe40000010000 */
[----:B------:R-:W-:Y:S02]  /*46a0*/  FMUL.FTZ R64, R5, -1.4426950216293334961 ;  /* 0xbfb8aa3b05407820 */ /* 0x000fe40000410000 */
[----:B------:R-:W-:-:S02]  /*46b0*/  FMUL.FTZ R65, R25, -1.4426950216293334961 ;  /* 0xbfb8aa3b19417820 */ /* 0x000fc40000410000 */
        /* <DEDUP_REMOVED lines=20> */
[----:B------:R-:W-:Y:S01]  /*4800*/  MUFU.RCP R13, R13 ;  /* 0x0000000d000d7308 */ /* 0x000fe20000001000 */
[----:B0-----:R-:W-:Y:S02]  /*4810*/  FADD.FTZ R66, R66, 1 ;  /* 0x3f80000042427421 */ /* 0x001fe40000010000 */
[----:B-1----:R-:W-:-:S05]  /*4820*/  FADD.FTZ R69, R69, 1 ;  /* 0x3f80000045457421 */ /* 0x002fca0000010000 */
[----:B------:R-:W0:Y:S08]  /*4830*/  MUFU.RCP R71, R12 ;  /* 0x0000000c00477308 */ /* 0x000e300000001000 */
[----:B------:R-:W1:Y:S08]  /*4840*/  MUFU.RCP R73, R8 ;  /* 0x0000000800497308 */ /* 0x000e700000001000 */
[----:B------:R2:W3:Y:S01]  /*4850*/  MUFU.RCP R72, R9 ;  /* 0x0000000900487308 */ /* 0x0004e20000001000 */
[----:B0-----:R-:W-:-:S04]  /*4860*/  FMUL.FTZ R68, R68, R71 ;  /* 0x0000004744447220 */ /* 0x001fc80000410000 */
[----:B------:R-:W-:-:S03]  /*4870*/  FMUL.FTZ R68, R68, R43 ;  /* 0x0000002b44447220 */ /* 0x000fc60000410000 */
[----:B------:R-:W0:Y:S01]  /*4880*/  MUFU.RCP R11, R11 ;  /* 0x0000000b000b7308 */ /* 0x000e220000001000 */
[----:B--2---:R-:W-:Y:S02]  /*4890*/  FMUL.FTZ R9, R20, R13 ;  /* 0x0000000d14097220 */ /* 0x004fe40000410000 */
[----:B-1----:R-:W-:Y:S02]  /*48a0*/  FMUL.FTZ R14, R14, R73 ;  /* 0x000000490e0e7220 */ /* 0x002fe40000410000 */
[----:B------:R-:W-:Y:S02]  /*48b0*/  FMUL.FTZ R9, R9, R44 ;  /* 0x0000002c09097220 */ /* 0x000fe40000410000 */
[----:B------:R-:W-:Y:S01]  /*48c0*/  FMUL.FTZ R14, R14, R45 ;  /* 0x0000002d0e0e7220 */ /* 0x000fe20000410000 */
[----:B------:R-:W1:Y:S01]  /*48d0*/  MUFU.RCP R8, R64 ;  /* 0x0000004000087308 */ /* 0x000e620000001000 */
[----:B---3--:R-:W-:-:S04]  /*48e0*/  FMUL.FTZ R21, R21, R72 ;  /* 0x0000004815157220 */ /* 0x008fc80000410000 */
        /* <DEDUP_REMOVED lines=11> */
[----:B0-----:R-:W-:Y:S01]  /*49a0*/  FMUL.FTZ R11, R22, R15 ;  /* 0x0000000f160b7220 */ /* 0x001fe20000410000 */
[----:B------:R-:W-:-:S03]  /*49b0*/  F2FP.PACK_AB R25, R25, R8 ;  /* 0x000000081919723e */ /* 0x000fc600000000ff */
[----:B------:R-:W-:-:S03]  /*49c0*/  FMUL.FTZ R11, R11, R48 ;  /* 0x000000300b0b7220 */ /* 0x000fc60000410000 */
[----:B------:R-:W0:Y:S01]  /*49d0*/  MUFU.RCP R19, R19 ;  /* 0x0000001300137308 */ /* 0x000e220000001000 */
[----:B-1----:R-:W-:Y:S02]  /*49e0*/  FMUL.FTZ R16, R16, R17 ;  /* 0x0000001110107220 */ /* 0x002fe40000410000 */
[----:B------:R-:W-:Y:S02]  /*49f0*/  IMAD R17, R60, c[0x0][0x210], RZ ;  /* 0x000084003c117a24 */ /* 0x000fe400078e02ff */
[----:B------:R-:W-:Y:S02]  /*4a00*/  FMUL.FTZ R16, R16, R49 ;  /* 0x0000003110107220 */ /* 0x000fe40000410000 */
[----:B------:R-:W-:Y:S01]  /*4a10*/  IMAD R17, R36, c[0x0][0x214], R17 ;  /* 0x0000850024117a24 */ /* 0x000fe200078e0211 */
[----:B------:R-:W1:Y:S01]  /*4a20*/  MUFU.RCP R75, R42 ;  /* 0x0000002a004b7308 */ /* 0x000e620000001000 */
[----:B--2---:R-:W-:-:S03]  /*4a30*/  FMUL.FTZ R23, R23, R18 ;  /* 0x0000001217177220 */ /* 0x004fc60000410000 */
[----:B------:R-:W-:Y:S01]  /*4a40*/  IADD3 R63, R63, R17, RZ ;  /* 0x000000113f3f7210 */ /* 0x000fe20007ffe0ff */
[----:B------:R-:W-:-:S03]  /*4a50*/  FMUL.FTZ R23, R23, R50 ;  /* 0x0000003217177220 */ /* 0x000fc60000410000 */
[----:B------:R-:W2:Y:S01]  /*4a60*/  MUFU.RCP R77, R66 ;  /* 0x00000042004d7308 */ /* 0x000ea20000001000 */
[----:B0-----:R-:W-:-:S04]  /*4a70*/  FMUL.FTZ R4, R4, R19 ;  /* 0x0000001304047220 */ /* 0x001fc80000410000 */
[----:B------:R-:W-:Y:S01]  /*4a80*/  FMUL.FTZ R51, R4, R51 ;  /* 0x0000003304337220 */ /* 0x000fe20000410000 */
[----:B------:R-:W-:Y:S02]  /*4a90*/  F2FP.PACK_AB R4, R9, R68 ;  /* 0x000000440904723e */ /* 0x000fe400000000ff */
[----:B------:R-:W0:Y:S01]  /*4aa0*/  MUFU.RCP R67, R67 ;  /* 0x0000004300437308 */ /* 0x000e220000001000 */
[----:B-1----:R-:W-:-:S04]  /*4ab0*/  FMUL.FTZ R13, R24, R75 ;  /* 0x0000004b180d7220 */ /* 0x002fc80000410000 */
[----:B------:R-:W-:-:S03]  /*4ac0*/  FMUL.FTZ R52, R13, R52 ;  /* 0x000000340d347220 */ /* 0x000fc60000410000 */
[----:B------:R-:W1:Y:S01]  /*4ad0*/  MUFU.RCP R20, R69 ;  /* 0x0000004500147308 */ /* 0x000e620000001000 */
[----:B--2---:R-:W-:Y:S01]  /*4ae0*/  FMUL.FTZ R6, R6, R77 ;  /* 0x0000004d06067220 */ /* 0x004fe20000410000 */
[----:B------:R-:W-:-:S03]  /*4af0*/  F2FP.PACK_AB R24, R52, R51 ;  /* 0x000000333418723e */ /* 0x000fc600000000ff */
        /* <DEDUP_REMOVED lines=8> */
[----:B------:R-:W-:Y:S01]  /*4b80*/  F2FP.PACK_AB R7, R23, R16 ;  /* 0x000000101707723e */ /* 0x000fe200000000ff */
[----:B------:R-:W-:Y:S01]  /*4b90*/  IMAD R16, R40, c[0x0][0x218], RZ ;  /* 0x0000860028107a24 */ /* 0x000fe200078e02ff */
[----:B------:R-:W-:Y:S01]  /*4ba0*/  F2FP.PACK_AB R26, R56, R55 ;  /* 0x00000037381a723e */ /* 0x000fe200000000ff */
[----:B------:R-:W-:Y:S02]  /*4bb0*/  FMUL.FTZ R12, R12, R57 ;  /* 0x000000390c0c7220 */ /* 0x000fe40000410000 */
[----:B0-----:R-:W-:Y:S01]  /*4bc0*/  FMUL.FTZ R27, R27, R70 ;  /* 0x000000461b1b7220 */ /* 0x001fe20000410000 */
[----:B------:R0:W-:Y:S03]  /*4bd0*/  STS.128 [R61.X16], R4 ;  /* 0x000000043d007388 */ /* 0x0001e6000000cc00 */
[----:B------:R-:W-:-:S05]  /*4be0*/  FMUL.FTZ R27, R27, R58 ;  /* 0x0000003a1b1b7220 */ /* 0x000fca0000410000 */
[----:B------:R-:W-:-:S05]  /*4bf0*/  F2FP.PACK_AB R27, R27, R12 ;  /* 0x0000000c1b1b723e */ /* 0x000fca00000000ff */
[----:B------:R-:W-:Y:S01]  /*4c00*/  STS.128 [R61.X16+0x10], R24 ;  /* 0x000010183d007388 */ /* 0x000fe2000000cc00 */
[----:B------:R-:W-:-:S06]  /*4c10*/  NOP ;  /* 0x0000000000007918 */ /* 0x000fcc0000000000 */
[----:B------:R-:W1:Y:S01]  /*4c20*/  LDS.128 R12, [R31.X16] ;  /* 0x000000001f0c7984 */ /* 0x000e62000000cc00 */
[C---:B0-----:R-:W-:Y:S02]  /*4c30*/  IMAD R7, R41.reuse, c[0x0][0x21c], R16 ;  /* 0x0000870029077a24 */ /* 0x041fe400078e0210 */
[----:B------:R-:W-:Y:S01]  /*4c40*/  IMAD.WIDE.U32 R4, R41, c[0x0][0x218], R62 ;  /* 0x0000860029047a25 */ /* 0x000fe200078e003e */
[----:B------:R-:W0:Y:S04]  /*4c50*/  LDS.128 R8, [R31.X16+0x200] ;  /* 0x000200001f087984 */ /* 0x000e28000000cc00 */
[----:B------:R-:W-:Y:S02]  /*4c60*/  IADD3 R5, R5, R7, RZ ;  /* 0x0000000705057210 */ /* 0x000fe40007ffe0ff */
[----:B------:R-:W-:-:S04]  /*4c70*/  LEA R6, P0, R4, c[0x0][0x270], 0x1 ;  /* 0x00009c0004067a11 */ /* 0x000fc800078008ff */
[----:B------:R-:W-:Y:S02]  /*4c80*/  LEA.HI.X R7, R4, c[0x0][0x274], R5, 0x1, P0 ;  /* 0x00009d0004077a11 */ /* 0x000fe400000f0c05 */
[----:B------:R-:W-:-:S03]  /*4c90*/  ISETP.GE.AND P0, PT, R33, c[0x0][0x174], PT ;  /* 0x00005d0021007a0c */ /* 0x000fc60003f06270 */
[----:B------:R-:W-:-:S05]  /*4ca0*/  IMAD.WIDE R4, R32, 0x10, R6 ;  /* 0x0000001020047825 */ /* 0x000fca00078e0206 */
[----:B-1----:R1:W-:Y:S04]  /*4cb0*/  STG.E.128 [R4.64], R12 ;  /* 0x0000000c04007986 */ /* 0x0023e8000c101d04 */
[----:B0-----:R1:W-:Y:S01]  /*4cc0*/  STG.E.128 [R4.64+0x200], R8 ;  /* 0x0002000804007986 */ /* 0x0013e2000c101d04 */
[----:B------:R-:W-:Y:S01]  /*4cd0*/  @P0 CALL.REL.NOINC `(.L_x_3189) ;  /* 0x0000001000000944 */ /* 0x000fe20003c00000 */
[----:B------:R-:W-:Y:S05]  /*4ce0*/  BRA `(.L_x_3190) ;  /* 0xffffb89000007947 */ /* 0x000fea000383ffff */
.L_x_3189:
[----:B------:R-:W-:Y:S05]  /*4cf0*/  EXIT ;  /* 0x000000000000794d */ /* 0x000fea0003800000 */
.L_x_3191:
        /* <DEDUP_REMOVED lines=16> */
.L_x_5411:


//--------------------- .text._Z25selective_scan_fwd_kernelI32Selective_Scan_fwd_kernel_traitsILi128ELi16ELi1ELb1ELb1ELb0ELb0EN3c104HalfEfEEv13SSMParamsBase --------------------------
	.section	.text._Z25selective_scan_fwd_kernelI32Selective_Scan_fwd_kernel_traitsILi128ELi16ELi1ELb1ELb1ELb0ELb0EN3c104HalfEfEEv13SSMParamsBase,"ax",@progbits
	.sectioninfo	@"SHI_REGISTERS=122"
	.align	128
        .global         _Z25selective_scan_fwd_kernelI32Selective_Scan_fwd_kernel_traitsILi128ELi16ELi1ELb1ELb1ELb0ELb0EN3c104HalfEfEEv13SSMParamsBase
        .type           _Z25selective_scan_fwd_kernelI32Selective_Scan_fwd_kernel_traitsILi128ELi16ELi1ELb1ELb1ELb0ELb0EN3c104HalfEfEEv13SSMParamsBase,@function
        .size           _Z25selective_scan_fwd_kernelI32Selective_Scan_fwd_kernel_traitsILi128ELi16ELi1ELb1ELb1ELb0ELb0EN3c104HalfEfEEv13SSMParamsBase,(.L_x_5412 - _Z25selective_scan_fwd_kernelI32Selective_Scan_fwd_kernel_traitsILi128ELi16ELi1ELb1ELb1ELb0ELb0EN3c104HalfEfEEv13SSMParamsBase)
        .other          _Z25selective_scan_fwd_kernelI32Selective_Scan_fwd_kernel_traitsILi128ELi16ELi1ELb1ELb1ELb0ELb0EN3c104HalfEfEEv13SSMParamsBase,@"STO_CUDA_ENTRY STV_DEFAULT"
_Z25selective_scan_fwd_kernelI32Selective_Scan_fwd_kernel_traitsILi128ELi16ELi1ELb1ELb1ELb0ELb0EN3c104HalfEfEEv13SSMParamsBase:
.text._Z25selective_scan_fwd_kernelI32Selective_Scan_fwd_kernel_traitsILi128ELi16ELi1ELb1ELb1ELb0ELb0EN3c104HalfEfEEv13SSMParamsBase:
        /* <DEDUP_REMOVED lines=65> */
[----:B------:R-:W-:-:S04]  /*0410*/  IMAD.WIDE.U32 R2, R33, c[0x0][0x1d8], R2 ;  /* 0x0000760021027a25 */ /* 0x000fc800078e0002 */
[----:B------:R-:W-:Y:S01]  /*0420*/  IMAD R21, R33, c[0x0][0x1ec], R12 ;  /* 0x00007b0021157a24 */ /* 0x000fe200078e020c */
[----:B------:R-:W-:Y:S01]  /*0430*/  IADD3 R23, R3, R23, RZ ;  /* 0x0000001703177210 */ /* 0x000fe20007ffe0ff */
[----:B------:R-:W-:Y:S01]  /*0440*/  IMAD.WIDE.U32 R4, R33, c[0x0][0x1e8], R4 ;  /* 0x00007a0021047a25 */ /* 0x000fe200078e0004 */
[----:B------:R-:W-:Y:S02]  /*0450*/  LEA R24, P0, R2, c[0x0][0x240], 0x1 ;  /* 0x0000900002187a11 */ /* 0x000fe400078008ff */
[----:B0-----:R-:W-:Y:S01]  /*0460*/  SHF.L.U32 R0, R25, 0x1, RZ ;  /* 0x0000000119007819 */ /* 0x001fe200000006ff */
[----:B------:R-:W-:Y:S01]  /*0470*/  IMAD.WIDE.U32 R6, R8, c[0x0][0x1a8], R6 ;  /* 0x00006a0008067a25 */ /* 0x000fe200078e0006 */
[----:B------:R-:W-:Y:S02]  /*0480*/  IADD3 R21, R5, R21, RZ ;  /* 0x0000001505157210 */ /* 0x000fe40007ffe0ff */
[----:B------:R-:W-:Y:S01]  /*0490*/  LOP3.LUT R0, R0, 0xffffffc0, RZ, 0xc0, !PT ;  /* 0xffffffc000007812 */ /* 0x000fe200078ec0ff */
[----:B------:R-:W-:Y:S01]  /*04a0*/  IMAD R9, R8, c[0x0][0x1ac], R9 ;  /* 0x00006b0008097a24 */ /* 0x000fe200078e0209 */
        /* <DEDUP_REMOVED lines=8> */
.L_x_3231:
        /* <DEDUP_REMOVED lines=85> */
.L_x_3193:
[----:B-12---:R-:W-:Y:S05]  /*0a80*/  BSYNC B0 ;  /* 0x0000000000007941 */ /* 0x006fea0003800000 */
.L_x_3192:
        /* <DEDUP_REMOVED lines=36> */
.L_x_3195:
[----:B------:R-:W-:Y:S05]  /*0cd0*/  BSYNC B0 ;  /* 0x0000000000007941 */ /* 0x000fea0003800000 */
.L_x_3194:
        /* <DEDUP_REMOVED lines=38> */
.L_x_3197:
[----:B------:R-:W-:Y:S05]  /*0f40*/  BSYNC B0 ;  /* 0x0000000000007941 */ /* 0x000fea0003800000 */
.L_x_3196:
        /* <DEDUP_REMOVED lines=36> */
.L_x_3199:
[----:B------:R-:W-:Y:S05]  /*1190*/  BSYNC B0 ;  /* 0x0000000000007941 */ /* 0x000fea0003800000 */
.L_x_3198:
        /* <DEDUP_REMOVED lines=38> */
.L_x_3201:
[----:B------:R-:W-:Y:S05]  /*1400*/  BSYNC B0 ;  /* 0x0000000000007941 */ /* 0x000fea0003800000 */
.L_x_3200:
        /* <DEDUP_REMOVED lines=36> */
.L_x_3203:
[----:B------:R-:W-:Y:S05]  /*1650*/  BSYNC B0 ;  /* 0x0000000000007941 */ /* 0x000fea0003800000 */
.L_x_3202:
        /* <DEDUP_REMOVED lines=38> */
.L_x_3205:
[----:B------:R-:W-:Y:S05]  /*18c0*/  BSYNC B0 ;  /* 0x0000000000007941 */ /* 0x000fea0003800000 */
.L_x_3204:
        /* <DEDUP_REMOVED lines=37> */
.L_x_3207:
[----:B------:R-:W-:Y:S05]  /*1b20*/  BSYNC B0 ;  /* 0x0000000000007941 */ /* 0x000fea0003800000 */
.L_x_3206:
        /* <DEDUP_REMOVED lines=42> */
.L_x_3209:
[----:B------:R-:W-:Y:S05]  /*1dd0*/  BSYNC B0 ;  /* 0x0000000000007941 */ /* 0x000fea0003800000 */
.L_x_3208:
        /* <DEDUP_REMOVED lines=40> */
.L_x_3211:
[----:B------:R-:W-:Y:S05]  /*2060*/  BSYNC B0 ;  /* 0x0000000000007941 */ /* 0x000fea0003800000 */
.L_x_3210:
        /* <DEDUP_REMOVED lines=46> */
.L_x_3213:
[----:B------:R-:W-:Y:S05]  /*2350*/  BSYNC B0 ;  /* 0x0000000000007941 */ /* 0x000fea0003800000 */
.L_x_3212:
        /* <DEDUP_REMOVED lines=33> */
.L_x_3215:
[----:B------:R-:W-:Y:S05]  /*2570*/  BSYNC B0 ;  /* 0x0000000000007941 */ /* 0x000fea0003800000 */
.L_x_3214:
        /* <DEDUP_REMOVED lines=33> */
.L_x_3217:
[----:B------:R-:W-:Y:S05]  /*2790*/  BSYNC B0 ;  /* 0x0000000000007941 */ /* 0x000fea0003800000 */
.L_x_3216:
        /* <DEDUP_REMOVED lines=33> */
.L_x_3219:
[----:B------:R-:W-:Y:S05]  /*29b0*/  BSYNC B0 ;  /* 0x0000000000007941 */ /* 0x000fea0003800000 */
.L_x_3218:
        /* <DEDUP_REMOVED lines=33> */
.L_x_3221:
[----:B------:R-:W-:Y:S05]  /*2bd0*/  BSYNC B0 ;  /* 0x0000000000007941 */ /* 0x000fea0003800000 */
.L_x_3220:
        /* <DEDUP_REMOVED lines=33> */
.L_x_3223:
[----:B------:R-:W-:Y:S05]  /*2df0*/  BSYNC B0 ;  /* 0x0000000000007941 */ /* 0x000fea0003800000 */
.L_x_3222:
        /* <DEDUP_REMOVED lines=36> */
.L_x_3229:
[----:B------:R-:W-:Y:S01]  /*3040*/  IMAD R6, R32, c[0x0][0x180], RZ ;  /* 0x0000600020067a24 */ /* 0x000fe200078e02ff */
[----:B------:R-:W-:Y:S01]  /*3050*/  SHF.R.S32.HI R84, RZ, 0x1f, R81 ;  /* 0x0000001fff547819 */ /* 0x000fe20000011451 */
[----:B------:R-:W-:-:S04]  /*3060*/  IMAD.WIDE.U32 R4, R33, c[0x0][0x180], RZ ;  /* 0x0000600021047a25 */ /* 0x000fc800078e00ff */
[----:B------:R-:W-:Y:S02]  /*3070*/  IMAD R7, R33, c[0x0][0x184], R6 ;  /* 0x0000610021077a24 */ /* 0x000fe400078e0206 */
[C---:B------:R-:W-:Y:S02]  /*3080*/  IMAD R6, R84.reuse, c[0x0][0x188], RZ ;  /* 0x0000620054067a24 */ /* 0x040fe400078e02ff */
[----:B------:R-:W-:Y:S01]  /*3090*/  IMAD R8, R84, c[0x0][0x1a0], RZ ;  /* 0x0000680054087a24 */ /* 0x000fe200078e02ff */
[----:B------:R-:W-:Y:S01]  /*30a0*/  IADD3 R5, R5, R7, RZ ;  /* 0x0000000705057210 */ /* 0x000fe20007ffe0ff */
[----:B------:R-:W-:-:S04]  /*30b0*/  IMAD R9, R81, c[0x0][0x18c], R6 ;  /* 0x0000630051097a24 */ /* 0x000fc800078e0206 */
[----:B------:R-:W-:-:S04]  /*30c0*/  IMAD.WIDE.U32 R6, R81, c[0x0][0x188], R4 ;  /* 0x0000620051067a25 */ /* 0x000fc800078e0004 */
[----:B------:R-:W-:Y:S01]  /*30d0*/  IMAD.WIDE.U32 R4, R81, c[0x0][0x1a0], RZ ;  /* 0x0000680051047a25 */ /* 0x000fe200078e00ff */
[----:B------:R-:W-:Y:S02]  /*30e0*/  IADD3 R7, R7, R9, RZ ;  /* 0x0000000907077210 */ /* 0x000fe40007ffe0ff */
[----:B------:R-:W-:-:S04]  /*30f0*/  LEA R12, P0, R6, c[0x0][0x220], 0x2 ;  /* 0x00008800060c7a11 */ /* 0x000fc800078010ff */
[----:B------:R-:W-:Y:S01]  /*3100*/  LEA.HI.X R13, R6, c[0x0][0x224], R7, 0x2, P0 ;  /* 0x00008900060d7a11 */ /* 0x000fe200000f1407 */
[----:B------:R-:W-:Y:S01]  /*3110*/  IMAD R7, R81, c[0x0][0x1a4], R8 ;  /* 0x0000690051077a24 */ /* 0x000fe200078e0208 */
[----:B------:R-:W-:-:S03]  /*3120*/  LEA R6, P0, R4, R20, 0x1 ;  /* 0x0000001404067211 */ /* 0x000fc600078008ff */
[----:B------:R-:W2:Y:S01]  /*3130*/  LDG.E R12, [R12.64] ;  /* 0x000000040c0c7981 */ /* 0x000ea2000c1e1900 */
[----:B------:R-:W-:-:S04]  /*3140*/  IADD3 R5, R5, R7, RZ ;  /* 0x0000000705057210 */ /* 0x000fc80007ffe0ff */
[----:B------:R-:W-:-:S05]  /*3150*/  LEA.HI.X R7, R4, R3, R5, 0x1, P0 ;  /* 0x0000000304077211 */ /* 0x000fca00000f0c05 */
[----:B0-----:R-:W-:-:S05]  /*3160*/  IMAD.WIDE R14, R26, 0x10, R6 ;  /* 0x000000101a0e7825 */ /* 0x001fca00078e0206 */
[----:B------:R-:W3:Y:S04]  /*3170*/  LDG.E.128 R4, [R14.64] ;  /* 0x000000040e047981 */ /* 0x000ee8000c1e1d00 */
[----:B------:R-:W4:Y:S01]  /*3180*/  LDG.E.128 R8, [R14.64+0x200] ;  /* 0x000200040e087981 */ /* 0x000f22000c1e1d00 */
[C---:B------:R-:W-:Y:S01]  /*3190*/  ISETP.GE.AND P0, PT, R29.reuse, 0x1, PT ;  /* 0x000000011d00780c */ /* 0x040fe20003f06270 */
[----:B------:R-:W-:Y:S01]  /*31a0*/  IMAD R84, R84, c[0x0][0x1c0], RZ ;  /* 0x0000700054547a24 */ /* 0x000fe200078e02ff */
[----:B------:R-:W-:Y:S01]  /*31b0*/  ISETP.NE.AND P2, PT, R29, 0x1f, PT ;  /* 0x0000001f1d00780c */ /* 0x000fe20003f45270 */
[----:B--2---:R-:W-:-:S04]  /*31c0*/  FMUL.FTZ R112, R12, 1.4426950216293334961 ;  /* 0x3fb8aa3b0c707820 */ /* 0x004fc80000410000 */
[C---:B------:R-:W-:Y:S02]  /*31d0*/  FMUL.FTZ R82, R112.reuse, R38 ;  /* 0x0000002670527220 */ /* 0x040fe40000410000 */
[C---:B------:R-:W-:Y:S02]  /*31e0*/  FMUL.FTZ R83, R112.reuse, R39 ;  /* 0x0000002770537220 */ /* 0x040fe40000410000 */
[C---:B------:R-:W-:Y:S02]  /*31f0*/  FMUL.FTZ R92, R112.reuse, R37 ;  /* 0x00000025705c7220 */ /* 0x040fe40000410000 */
[----:B------:R-:W0:Y:S01]  /*3200*/  MUFU.EX2 R82, R82 ;  /* 0x0000005200527308 */ /* 0x000e220000000800 */
[C---:B------:R-:W-:Y:S02]  /*3210*/  FMUL.FTZ R91, R112.reuse, R36 ;  /* 0x00000024705b7220 */ /* 0x040fe40000410000 */
[C---:B------:R-:W-:Y:S01]  /*3220*/  FMUL.FTZ R90, R112.reuse, R18 ;  /* 0x00000012705a7220 */ /* 0x040fe20000410000 */
[----:B---3--:R-:W-:Y:S01]  /*3230*/  STS.128 [R0.X16], R4 ;  /* 0x0000000400007388 */ /* 0x008fe2000000cc00 */
[----:B------:R-:W-:-:S03]  /*3240*/  FMUL.FTZ R89, R112, R17 ;  /* 0x0000001170597220 */ /* 0x000fc60000410000 */
[----:B------:R-:W1:Y:S01]  /*3250*/  MUFU.EX2 R83, R83 ;  /* 0x0000005300537308 */ /* 0x000e620000000800 */
[----:B----4-:R-:W-:Y:S01]  /*3260*/  STS.128 [R0.X16+0x200], R8 ;  /* 0x0002000800007388 */ /* 0x010fe2000000cc00 */
[----:B------:R-:W-:-:S06]  /*3270*/  NOP ;  /* 0x0000000000007918 */ /* 0x000fcc0000000000 */
[----:B------:R-:W2:Y:S01]  /*3280*/  LDS.128 R12, [R34.X16] ;  /* 0x00000000220c7984 */ /* 0x000ea2000000cc00 */
[----:B------:R-:W3:Y:S01]  /*3290*/  MUFU.EX2 R92, R92 ;  /* 0x0000005c005c7308 */ /* 0x000ee20000000800 */
[C---:B------:R-:W-:Y:S02]  /*32a0*/  FMUL.FTZ R88, R112.reuse, R16 ;  /* 0x0000001070587220 */ /* 0x040fe40000410000 */
[----:B------:R-:W4:Y:S01]  /*32b0*/  LDS.128 R4, [R34.X16+0x10] ;  /* 0x0000100022047984 */ /* 0x000f22000000cc00 */
[C---:B------:R-:W-:Y:S02]  /*32c0*/  FMUL.FTZ R87, R112.reuse, R40 ;  /* 0x0000002870577220 */ /* 0x040fe40000410000 */
[C---:B------:R-:W-:Y:S02]  /*32d0*/  FMUL.FTZ R86, R112.reuse, R19 ;  /* 0x0000001370567220 */ /* 0x040fe40000410000 */
[----:B------:R-:W0:Y:S01]  /*32e0*/  MUFU.EX2 R91, R91 ;  /* 0x0000005b005b7308 */ /* 0x000e220000000800 */
[----:B------:R-:W-:-:S02]  /*32f0*/  FMUL.FTZ R85, R112, R42 ;  /* 0x0000002a70557220 */ /* 0x000fc40000410000 */
[C---:B------:R-:W-:Y:S02]  /*3300*/  FMUL.FTZ R93, R112.reuse, R41 ;  /* 0x00000029705d7220 */ /* 0x040fe40000410000 */
[C---:B------:R-:W-:Y:S02]  /*3310*/  FMUL.FTZ R100, R112.reuse, R44 ;  /* 0x0000002c70647220 */ /* 0x040fe40000410000 */
[C---:B------:R-:W-:Y:S01]  /*3320*/  FMUL.FTZ R96, R112.reuse, R43 ;  /* 0x0000002b70607220 */ /* 0x040fe20000410000 */
[----:B------:R-:W0:Y:S01]  /*3330*/  MUFU.EX2 R90, R90 ;  /* 0x0000005a005a7308 */ /* 0x000e220000000800 */
[C---:B------:R-:W-:Y:S02]  /*3340*/  FMUL.FTZ R103, R112.reuse, R45 ;  /* 0x0000002d70677220 */ /* 0x040fe40000410000 */
[C---:B------:R-:W-:Y:S02]  /*3350*/  FMUL.FTZ R105, R112.reuse, R46 ;  /* 0x0000002e70697220 */ /* 0x040fe40000410000 */
[----:B------:R-:W-:-:S03]  /*3360*/  FMUL.FTZ R112, R112, R55 ;  /* 0x0000003770707220 */ /* 0x000fc60000410000 */
[----:B------:R-:W0:Y:S08]  /*3370*/  MUFU.EX2 R89, R89 ;  /* 0x0000005900597308 */ /* 0x000e300000000800 */
[----:B------:R-:W0:Y:S01]  /*3380*/  MUFU.EX2 R88, R88 ;  /* 0x0000005800587308 */ /* 0x000e220000000800 */
[----:B--2---:R-:W-:-:S07]  /*3390*/  HADD2.F32 R9, -RZ, R12.H0_H0 ;  /* 0x2000000cff097230 */ /* 0x004fce0000004100 */
[----:B------:R-:W2:Y:S01]  /*33a0*/  MUFU.EX2 R87, R87 ;  /* 0x0000005700577308 */ /* 0x000ea20000000800 */
[----:B------:R-:W-:Y:S02]  /*33b0*/  HADD2.F32 R12, -RZ, R12.H1_H1 ;  /* 0x3000000cff0c7230 */ /* 0x000fe40000004100 */
[--C-:B------:R-:W-:Y:S01]  /*33c0*/  HADD2.F32 R8, -RZ, R13.reuse.H0_H0 ;  /* 0x2000000dff087230 */ /* 0x100fe20000004100 */
[----:B------:R-:W-:Y:S01]  /*33d0*/  FMUL.FTZ R98, R72, R9 ;  /* 0x0000000948627220 */ /* 0x000fe20000410000 */
[----:B------:R-:W-:Y:S01]  /*33e0*/  HADD2.F32 R13, -RZ, R13.H1_H1 ;  /* 0x3000000dff0d7230 */ /* 0x000fe20000004100 */
[----:B------:R-:W-:Y:S01]  /*33f0*/  FMUL.FTZ R99, R73, R12 ;  /* 0x0000000c49637220 */ /* 0x000fe20000410000 */
[--C-:B------:R-:W-:Y:S01]  /*3400*/  HADD2.F32 R95, -RZ, R14.reuse.H0_H0 ;  /* 0x2000000eff5f7230 */ /* 0x100fe20000004100 */
[----:B------:R-:W-:Y:S01]  /*3410*/  FMUL.FTZ R97, R71, R8 ;  /* 0x0000000847617220 */ /* 0x000fe20000410000 */
[----:B------:R-:W-:Y:S01]  /*3420*/  HADD2.F32 R104, -RZ, R14.H1_H1 ;  /* 0x3000000eff687230 */ /* 0x000fe20000004100 */
[-C--:B0-----:R-:W-:Y:S01]  /*3430*/  FFMA.FTZ R8, R98, R82.reuse, R99 ;  /* 0x0000005262087223 */ /* 0x081fe20000010063 */
[--C-:B------:R-:W-:Y:S01]  /*3440*/  HADD2.F32 R10, -RZ, R15.reuse.H0_H0 ;  /* 0x2000000fff0a7230 */ /* 0x100fe20000004100 */
[----:B-1----:R-:W-:Y:S01]  /*3450*/  FMUL.FTZ R9, R83, R82 ;  /* 0x0000005253097220 */ /* 0x002fe20000410000 */
[----:B------:R-:W0:Y:S01]  /*3460*/  MUFU.EX2 R86, R86 ;  /* 0x0000005600567308 */ /* 0x000e220000000800 */
[----:B------:R-:W-:Y:S01]  /*3470*/  FMUL.FTZ R94, R74, R13 ;  /* 0x0000000d4a5e7220 */ /* 0x000fe20000410000 */
[----:B------:R-:W-:Y:S01]  /*3480*/  HADD2.F32 R15, -RZ, R15.H1_H1 ;  /* 0x3000000fff0f7230 */ /* 0x000fe20000004100 */
[----:B---3--:R-:W-:Y:S01]  /*3490*/  FFMA.FTZ R11, R92, R8, R97 ;  /* 0x000000085c0b7223 */ /* 0x008fe20000010061 */
[--C-:B----4-:R-:W-:Y:S01]  /*34a0*/  HADD2.F32 R107, -RZ, R4.reuse.H0_H0 ;  /* 0x20000004ff6b7230 */ /* 0x110fe20000004100 */
[----:B------:R-:W-:Y:S01]  /*34b0*/  FMUL.FTZ R95, R70, R95 ;  /* 0x0000005f465f7220 */ /* 0x000fe20000410000 */
[----:B------:R-:W-:Y:S01]  /*34c0*/  HADD2.F32 R108, -RZ, R4.H1_H1 ;  /* 0x30000004ff6c7230 */ /* 0x000fe20000004100 */
[----:B------:R-:W-:Y:S01]  /*34d0*/  FMUL.FTZ R8, R92, R9 ;  /* 0x000000095c087220 */ /* 0x000fe20000410000 */
[----:B------:R-:W1:Y:S01]  /*34e0*/  MUFU.EX2 R85, R85 ;  /* 0x0000005500557308 */ /* 0x000e620000000800 */
[----:B------:R-:W-:Y:S01]  /*34f0*/  FFMA.FTZ R11, R91, R11, R94 ;  /* 0x0000000b5b0b7223 */ /* 0x000fe2000001005e */
[--C-:B------:R-:W-:Y:S01]  /*3500*/  HADD2.F32 R106, -RZ, R5.reuse.H0_H0 ;  /* 0x20000005ff6a7230 */ /* 0x100fe20000004100 */
[----:B------:R-:W-:Y:S01]  /*3510*/  FMUL.FTZ R104, R75, R104 ;  /* 0x000000684b687220 */ /* 0x000fe20000410000 */
[----:B------:R-:W-:Y:S01]  /*3520*/  HADD2.F32 R109, -RZ, R5.H1_H1 ;  /* 0x30000005ff6d7230 */ /* 0x000fe20000004100 */
[----:B------:R-:W-:Y:S01]  /*3530*/  FMUL.FTZ R9, R91, R8 ;  /* 0x000000085b097220 */ /* 0x000fe20000410000 */
[--C-:B------:R-:W-:Y:S01]  /*3540*/  HADD2.F32 R111, -RZ, R6.reuse.H0_H0 ;  /* 0x20000006ff6f7230 */ /* 0x100fe20000004100 */
[C---:B------:R-:W-:Y:S01]  /*3550*/  FFMA.FTZ R11, R90.reuse, R11, R95 ;  /* 0x0000000b5a0b7223 */ /* 0x040fe2000001005f */
[----:B------:R-:W3:Y:S01]  /*3560*/  MUFU.EX2 R93, R93 ;  /* 0x0000005d005d7308 */ /* 0x000ee20000000800 */
[----:B------:R-:W-:Y:S01]  /*3570*/  FMUL.FTZ R101, R69, R10 ;  /* 0x0000000a45657220 */ /* 0x000fe20000410000 */
[----:B------:R-:W-:Y:S01]  /*3580*/  HADD2.F32 R110, -RZ, R6.H1_H1 ;  /* 0x30000006ff6e7230 */ /* 0x000fe20000004100 */
[----:B------:R-:W-:Y:S01]  /*3590*/  FMUL.FTZ R4, R90, R9 ;  /* 0x000000095a047220 */ /* 0x000fe20000410000 */
[----:B------:R-:W-:Y:S01]  /*35a0*/  HADD2.F32 R113, -RZ, R7.H1_H1 ;  /* 0x30000007ff717230 */ /* 0x000fe20000004100 */
[----:B------:R-:W-:-:S02]  /*35b0*/  FFMA.FTZ R11, R89, R11, R104 ;  /* 0x0000000b590b7223 */ /* 0x000fc40000010068 */
[----:B------:R-:W-:Y:S01]  /*35c0*/  FMUL.FTZ R102, R76, R15 ;  /* 0x0000000f4c667220 */ /* 0x000fe20000410000 */
[----:B------:R-:W4:Y:S01]  /*35d0*/  MUFU.EX2 R100, R100 ;  /* 0x0000006400647308 */ /* 0x000f220000000800 */
[----:B------:R-:W-:Y:S02]  /*35e0*/  FMUL.FTZ R9, R89, R4 ;  /* 0x0000000459097220 */ /* 0x000fe40000410000 */
[----:B------:R-:W-:Y:S02]  /*35f0*/  FFMA.FTZ R11, R88, R11, R101 ;  /* 0x0000000b580b7223 */ /* 0x000fe40000010065 */
[----:B------:R-:W-:Y:S02]  /*3600*/  FMUL.FTZ R107, R68, R107 ;  /* 0x0000006b446b7220 */ /* 0x000fe40000410000 */
[----:B------:R-:W-:Y:S01]  /*3610*/  FMUL.FTZ R4, R88, R9 ;  /* 0x0000000958047220 */ /* 0x000fe20000410000 */
[----:B------:R-:W3:Y:S01]  /*3620*/  MUFU.EX2 R96, R96 ;  /* 0x0000006000607308 */ /* 0x000ee20000000800 */
[----:B--2---:R-:W-:-:S02]  /*3630*/  FFMA.FTZ R11, R87, R11, R102 ;  /* 0x0000000b570b7223 */ /* 0x004fc40000010066 */
[----:B------:R-:W-:Y:S02]  /*3640*/  FMUL.FTZ R108, R77, R108 ;  /* 0x0000006c4d6c7220 */ /* 0x000fe40000410000 */
[----:B------:R-:W-:Y:S02]  /*3650*/  FMUL.FTZ R5, R87, R4 ;  /* 0x0000000457057220 */ /* 0x000fe40000410000 */
[C---:B0-----:R-:W-:Y:S01]  /*3660*/  FFMA.FTZ R11, R86.reuse, R11, R107 ;  /* 0x0000000b560b7223 */ /* 0x041fe2000001006b */
[----:B------:R-:W0:Y:S01]  /*3670*/  MUFU.EX2 R103, R103 ;  /* 0x0000006700677308 */ /* 0x000e220000000800 */
[----:B------:R-:W-:Y:S02]  /*3680*/  FMUL.FTZ R106, R67, R106 ;  /* 0x0000006a436a7220 */ /* 0x000fe40000410000 */
[----:B------:R-:W-:Y:S01]  /*3690*/  FMUL.FTZ R4, R86, R5 ;  /* 0x0000000556047220 */ /* 0x000fe20000410000 */
[----:B------:R-:W-:Y:S01]  /*36a0*/  HADD2.F32 R5, -RZ, R7.H0_H0 ;  /* 0x20000007ff057230 */ /* 0x000fe20000004100 */
[----:B-1----:R-:W-:-:S02]  /*36b0*/  FFMA.FTZ R11, R85, R11, R108 ;  /* 0x0000000b550b7223 */ /* 0x002fc4000001006c */
[----:B------:R-:W-:Y:S01]  /*36c0*/  FMUL.FTZ R109, R78, R109 ;  /* 0x0000006d4e6d7220 */ /* 0x000fe20000410000 */
[----:B------:R-:W1:Y:S01]  /*36d0*/  MUFU.EX2 R105, R105 ;  /* 0x0000006900697308 */ /* 0x000e620000000800 */
[----:B------:R-:W-:Y:S02]  /*36e0*/  FMUL.FTZ R4, R85, R4 ;  /* 0x0000000455047220 */ /* 0x000fe40000410000 */
[C---:B---3--:R-:W-:Y:S02]  /*36f0*/  FFMA.FTZ R11, R93.reuse, R11, R106 ;  /* 0x0000000b5d0b7223 */ /* 0x048fe4000001006a */
[----:B------:R-:W-:Y:S02]  /*3700*/  FMUL.FTZ R111, R66, R111 ;  /* 0x0000006f426f7220 */ /* 0x000fe40000410000 */
[----:B------:R-:W-:Y:S01]  /*3710*/  FMUL.FTZ R9, R93, R4 ;  /* 0x000000045d097220 */ /* 0x000fe20000410000 */
[----:B------:R-:W2:Y:S01]  /*3720*/  MUFU.EX2 R112, R112 ;  /* 0x0000007000707308 */ /* 0x000ea20000000800 */
[----:B----4-:R-:W-:-:S02]  /*3730*/  FFMA.FTZ R11, R100, R11, R109 ;  /* 0x0000000b640b7223 */ /* 0x010fc4000001006d */
[----:B------:R-:W-:Y:S02]  /*3740*/  FMUL.FTZ R110, R79, R110 ;  /* 0x0000006e4f6e7220 */ /* 0x000fe40000410000 */
[----:B------:R-:W-:Y:S02]  /*3750*/  FMUL.FTZ R9, R100, R9 ;  /* 0x0000000964097220 */ /* 0x000fe40000410000 */
[----:B------:R-:W-:Y:S02]  /*3760*/  FFMA.FTZ R11, R96, R11, R111 ;  /* 0x0000000b600b7223 */ /* 0x000fe4000001006f */
[----:B------:R-:W-:Y:S02]  /*3770*/  FMUL.FTZ R114, R64, R5 ;  /* 0x0000000540727220 */ /* 0x000fe40000410000 */
[----:B------:R-:W-:Y:S02]  /*3780*/  FMUL.FTZ R4, R96, R9 ;  /* 0x0000000960047220 */ /* 0x000fe40000410000 */
[----:B0-----:R-:W-:-:S02]  /*3790*/  FFMA.FTZ R11, R103, R11, R110 ;  /* 0x0000000b670b7223 */ /* 0x001fc4000001006e */
[----:B------:R-:W-:Y:S02]  /*37a0*/  FMUL.FTZ R113, R80, R113 ;  /* 0x0000007150717220 */ /* 0x000fe40000410000 */
[----:B------:R-:W-:Y:S02]  /*37b0*/  FMUL.FTZ R4, R103, R4 ;  /* 0x0000000467047220 */ /* 0x000fe40000410000 */
[C---:B-1----:R-:W-:Y:S02]  /*37c0*/  FFMA.FTZ R11, R105.reuse, R11, R114 ;  /* 0x0000000b690b7223 */ /* 0x042fe40000010072 */
[----:B------:R-:W-:Y:S02]  /*37d0*/  FMUL.FTZ R5, R105, R4 ;  /* 0x0000000469057220 */ /* 0x000fe40000410000 */
[C---:B--2---:R-:W-:Y:S02]  /*37e0*/  FFMA.FTZ R13, R112.reuse, R11, R113 ;  /* 0x0000000b700d7223 */ /* 0x044fe40000010071 */
[----:B------:R-:W-:-:S02]  /*37f0*/  FMUL.FTZ R12, R112, R5 ;  /* 0x00000005700c7220 */ /* 0x000fc40000410000 */
[----:B------:R-:W-:Y:S01]  /*3800*/  IMAD R8, R32, c[0x0][0x1b8], RZ ;  /* 0x00006e0020087a24 */ /* 0x000fe200078e02ff */
[----:B------:R-:W0:Y:S01]  /*3810*/  SHFL.UP PT, R6, R13, 0x1, RZ ;  /* 0x042000000d067989 */ /* 0x000e2200000e00ff */
[----:B------:R-:W-:-:S03]  /*3820*/  IMAD.WIDE.U32 R4, R33, c[0x0][0x1b8], RZ ;  /* 0x00006e0021047a25 */ /* 0x000fc600078e00ff */
[----:B------:R-:W1:Y:S01]  /*3830*/  SHFL.UP PT, R7, R12, 0x1, RZ ;  /* 0x042000000c077989 */ /* 0x000e6200000e00ff */
[----:B------:R-:W-:-:S05]  /*3840*/  IMAD R9, R33, c[0x0][0x1bc], R8 ;  /* 0x00006f0021097a24 */ /* 0x000fca00078e0208 */
[----:B------:R-:W-:Y:S01]  /*3850*/  IADD3 R5, R5, R9, RZ ;  /* 0x0000000905057210 */ /* 0x000fe20007ffe0ff */
[----:B------:R-:W-:-:S04]  /*3860*/  IMAD R9, R81, c[0x0][0x1c4], R84 ;  /* 0x0000710051097a24 */ /* 0x000fc800078e0254 */
[----:B------:R-:W-:-:S05]  /*3870*/  IMAD.WIDE.U32 R4, R81, c[0x0][0x1c0], R4 ;  /* 0x0000700051047a25 */ /* 0x000fca00078e0004 */
[----:B------:R-:W-:Y:S01]  /*3880*/  IADD3 R5, R5, R9, RZ ;  /* 0x0000000905057210 */ /* 0x000fe20007ffe0ff */
[----:B0-----:R-:W-:Y:S01]  /*3890*/  @P0 FFMA.FTZ R13, R12, R6, R13 ;  /* 0x000000060c0d0223 */ /* 0x001fe2000001000d */
[----:B------:R-:W-:Y:S01]  /*38a0*/  LEA R6, P1, R4, c[0x0][0x230], 0x2 ;  /* 0x00008c0004067a11 */ /* 0x000fe200078210ff */
[----:B-1----:R-:W-:-:S03]  /*38b0*/  @P0 FMUL.FTZ R12, R12, R7 ;  /* 0x000000070c0c0220 */ /* 0x002fc60000410000 */
[----:B------:R-:W-:Y:S02]  /*38c0*/  LEA.HI.X R7, R4, c[0x0][0x234], R5, 0x2, P1 ;  /* 0x00008d0004077a11 */ /* 0x000fe400008f1405 */
[----:B------:R-:W0:Y:S04]  /*38d0*/  SHFL.UP PT, R4, R13, 0x2, RZ ;  /* 0x044000000d047989 */ /* 0x000e2800000e00ff */
[----:B------:R-:W1:Y:S01]  /*38e0*/  SHFL.UP PT, R5, R12, 0x2, RZ ;  /* 0x044000000c057989 */ /* 0x000e6200000e00ff */
[C---:B------:R-:W-:Y:S02]  /*38f0*/  ISETP.GE.AND P0, PT, R29.reuse, 0x2, PT ;  /* 0x000000021d00780c */ /* 0x040fe40003f06270 */
[----:B------:R-:W-:Y:S01]  /*3900*/  ISETP.GE.AND P1, PT, R29, 0x10, PT ;  /* 0x000000101d00780c */ /* 0x000fe20003f26270 */
[----:B------:R2:W5:Y:S01]  /*3910*/  LDG.E R84, [R6.64] ;  /* 0x0000000406547981 */ /* 0x000562000c1e1900 */
[----:B------:R-:W-:Y:S01]  /*3920*/  MOV R15, RZ ;  /* 0x000000ff000f7202 */ /* 0x000fe20000000f00 */
[----:B------:R-:W-:Y:S01]  /*3930*/  BSSY B0, `(.L_x_3225) ;  /* 0x0000039000007945 */ /* 0x000fe20003800000 */
[----:B------:R-:W-:-:S02]  /*3940*/  MOV R14, 0x3f800000 ;  /* 0x3f800000000e7802 */ /* 0x000fc40000000f00 */
[----:B------:R-:W-:-:S05]  /*3950*/  SHF.R.U32.HI R118, RZ, 0x5, R35 ;  /* 0x00000005ff767819 */ /* 0x000fca0000011623 */
[C---:B0-----:R-:W-:Y:S02]  /*3960*/  @P0 FFMA.FTZ R13, R12.reuse, R4, R13 ;  /* 0x000000040c0d0223 */ /* 0x041fe4000001000d */
[----:B-1----:R-:W-:-:S03]  /*3970*/  @P0 FMUL.FTZ R12, R12, R5 ;  /* 0x000000050c0c0220 */ /* 0x002fc60000410000 */
[----:B------:R-:W0:Y:S01]  /*3980*/  SHFL.UP PT, R4, R13, 0x4, RZ ;  /* 0x048000000d047989 */ /* 0x000e2200000e00ff */
        /* <DEDUP_REMOVED lines=8> */
[----:B-1----:R-:W-:-:S03]  /*3a10*/  @P0 FMUL.FTZ R12, R12, R5 ;  /* 0x000000050c0c0220 */ /* 0x002fc60000410000 */
[----:B------:R-:W0:Y:S01]  /*3a20*/  SHFL.UP PT, R4, R13, 0x10, RZ ;  /* 0x060000000d047989 */ /* 0x000e2200000e00ff */
[----:B------:R-:W-:-:S03]  /*3a30*/  ISETP.NE.AND P0, PT, R25, RZ, PT ;  /* 0x000000ff1900720c */ /* 0x000fc60003f05270 */
[----:B------:R-:W1:Y:S01]  /*3a40*/  SHFL.UP PT, R5, R12, 0x10, RZ ;  /* 0x060000000c057989 */ /* 0x000e6200000e00ff */
[----:B------:R-:W-:-:S13]  /*3a50*/  ISETP.EQ.OR P0, PT, R27, RZ, P0 ;  /* 0x000000ff1b00720c */ /* 0x000fda0000702670 */
[----:B------:R-:W-:Y:S01]  /*3a60*/  @!P0 LDS.64 R14, [R81.X8+0x10d0] ;  /* 0x0010d000510e8984 */ /* 0x000fe20000008a00 */
[----:B------:R-:W-:Y:S01]  /*3a70*/  ISETP.NE.AND P0, PT, R118, 0x3, PT ;  /* 0x000000037600780c */ /* 0x000fe20003f05270 */
[C---:B0-----:R-:W-:Y:S01]  /*3a80*/  @P1 FFMA.FTZ R13, R12.reuse, R4, R13 ;  /* 0x000000040c0d1223 */ /* 0x041fe2000001000d */
[----:B------:R-:W-:Y:S01]  /*3a90*/  @!P2 SHF.R.U32.HI R4, RZ, 0x2, R35 ;  /* 0x00000002ff04a819 */ /* 0x000fe20000011623 */
[----:B-1----:R-:W-:-:S03]  /*3aa0*/  @P1 FMUL.FTZ R12, R12, R5 ;  /* 0x000000050c0c1220 */ /* 0x002fc60000410000 */
[----:B------:R-:W-:Y:S01]  /*3ab0*/  @!P2 LOP3.LUT R117, R4, 0x3ffffff8, RZ, 0xc0, !PT ;  /* 0x3ffffff80475a812 */ /* 0x000fe200078ec0ff */
[----:B------:R-:W-:Y:S01]  /*3ac0*/  SHFL.UP PT, R116, R13, 0x1, RZ ;  /* 0x042000000d747989 */ /* 0x000fe200000e00ff */
[----:B------:R-:W-:-:S03]  /*3ad0*/  ISETP.NE.AND P1, PT, R118, 0x2, PT ;  /* 0x000000027600780c */ /* 0x000fc60003f25270 */
[----:B------:R-:W-:Y:S04]  /*3ae0*/  @!P2 STS.64 [R117+0x1090], R12 ;  /* 0x0010900c7500a388 */ /* 0x000fe80000000a00 */
[----:B------:R-:W-:Y:S01]  /*3af0*/  BAR.SYNC.DEFER_BLOCKING 0x0 ;  /* 0x0000000000007b1d */ /* 0x000fe20000010000 */
[----:B------:R-:W-:-:S04]  /*3b00*/  ISETP.NE.AND P2, PT, R118, RZ, PT ;  /* 0x000000ff7600720c */ /* 0x000fc80003f45270 */
[----:B------:R-:W-:Y:S01]  /*3b10*/  ISETP.NE.AND P3, PT, R29, RZ, P2 ;  /* 0x000000ff1d00720c */ /* 0x000fe20001765270 */
[----:B------:R-:W-:Y:S04]  /*3b20*/  SHFL.UP PT, R115, R12, 0x1, RZ ;  /* 0x042000000c737989 */ /* 0x000fe800000e00ff */
[----:B--2---:R-:W0:Y:S04]  /*3b30*/  LDS.128 R4, [0x1090] ;  /* 0x00109000ff047984 */ /* 0x004e280000000c00 */
[----:B------:R-:W1:Y:S01]  /*3b40*/  LDS.128 R8, [0x10a0] ;  /* 0x0010a000ff087984 */ /* 0x000e620000000c00 */
[----:B0-----:R-:W-:-:S02]  /*3b50*/  FMUL.FTZ R119, R4, R6 ;  /* 0x0000000604777220 */ /* 0x001fc40000410000 */
[----:B------:R-:W-:-:S03]  /*3b60*/  FFMA.FTZ R6, R5, R6, R7 ;  /* 0x0000000605067223 */ /* 0x000fc60000010007 */
[C---:B------:R-:W-:Y:S01]  /*3b70*/  FSEL R4, R119.reuse, R4, !P1 ;  /* 0x0000000477047208 */ /* 0x040fe20004800000 */
[-C--:B-1----:R-:W-:Y:S01]  /*3b80*/  FMUL.FTZ R119, R119, R8.reuse ;  /* 0x0000000877777220 */ /* 0x082fe20000410000 */
[C---:B------:R-:W-:Y:S01]  /*3b90*/  FSEL R5, R6.reuse, R5, !P1 ;  /* 0x0000000506057208 */ /* 0x040fe20004800000 */
[----:B------:R-:W-:-:S03]  /*3ba0*/  FFMA.FTZ R8, R6, R8, R9 ;  /* 0x0000000806087223 */ /* 0x000fc60000010009 */
[----:B------:R-:W-:Y:S01]  /*3bb0*/  FSEL R4, R119, R4, !P0 ;  /* 0x0000000477047208 */ /* 0x000fe20004000000 */
[----:B------:R-:W-:Y:S01]  /*3bc0*/  FFMA.FTZ R11, R10, R8, R11 ;  /* 0x000000080a0b7223 */ /* 0x000fe2000001000b */
[----:B------:R-:W-:Y:S01]  /*3bd0*/  FSEL R5, R8, R5, !P0 ;  /* 0x0000000508057208 */ /* 0x000fe20004000000 */
[----:B------:R-:W-:Y:S02]  /*3be0*/  FMUL.FTZ R10, R10, R119 ;  /* 0x000000770a0a7220 */ /* 0x000fe40000410000 */
[C---:B------:R-:W-:Y:S02]  /*3bf0*/  @P3 FMUL.FTZ R4, R115.reuse, R4 ;  /* 0x0000000473043220 */ /* 0x040fe40000410000 */
[----:B------:R-:W-:-:S03]  /*3c00*/  @P3 FFMA.FTZ R5, R115, R5, R116 ;  /* 0x0000000573053223 */ /* 0x000fc60000010074 */
[----:B------:R-:W-:Y:S02]  /*3c10*/  @P2 MOV R115, R4 ;  /* 0x0000000400732202 */ /* 0x000fe40000000f00 */
        /* <DEDUP_REMOVED lines=10> */
.L_x_3226:
[----:B------:R-:W-:Y:S05]  /*3cc0*/  BSYNC B0 ;  /* 0x0000000000007941 */ /* 0x000fea0003800000 */
.L_x_3225:
        /* <DEDUP_REMOVED lines=23> */
[----:B------:R-:W1:Y:S01]  /*3e40*/  S2UR UR6, SR_CTAID.Y ;  /* 0x00000000000679c3 */ /* 0x000e620000002600 */
[----:B------:R2:W-:Y:S07]  /*3e50*/  STS.64 [R81.X8+0x10d0], R4 ;  /* 0x0010d00451007388 */ /* 0x0005ee0000008a00 */
[----:B------:R-:W3:Y:S01]  /*3e60*/  S2UR UR7, SR_CTAID.X ;  /* 0x00000000000779c3 */ /* 0x000ee20000002500 */
[----:B-1----:R-:W-:-:S02]  /*3e70*/  MOV R33, UR6 ;  /* 0x0000000600217c02 */ /* 0x002fc40008000f00 */
[----:B---3--:R-:W-:-:S05]  /*3e80*/  MOV R28, UR7 ;  /* 0x00000007001c7c02 */ /* 0x008fca0008000f00 */
        /* <DEDUP_REMOVED lines=10> */
.L_x_3228:
[----:B------:R-:W-:Y:S05]  /*3f30*/  BSYNC B0 ;  /* 0x0000000000007941 */ /* 0x000fea0003800000 */
.L_x_3227:
[----:B--2---:R-:W-:Y:S01]  /*3f40*/  IADD3 R81, R81, 0x1, RZ ;  /* 0x0000000151517810 */ /* 0x004fe20007ffe0ff */
[C---:B-----5:R-:W-:Y:S02]  /*3f50*/  FFMA.FTZ R57, R84.reuse, R83, R57 ;  /* 0x0000005354397223 */ /* 0x060fe40000010039 */
        /* <DEDUP_REMOVED lines=18> */
.L_x_3224:
        /* <DEDUP_REMOVED lines=21> */
[----:B0-----:R-:W0:Y:S01]  /*41d0*/  LDS.128 R12, [R0.X16] ;  /* 0x00000000000c7984 */ /* 0x001e22000000cc00 */
[----:B------:R-:W-:Y:S01]  /*41e0*/  IMAD.WIDE.U32 R8, R28, c[0x0][0x200], R8 ;  /* 0x000080001c087a25 */ /* 0x000fe200078e0008 */
[----:B------:R-:W-:Y:S02]  /*41f0*/  IADD3 R22, P3, R22, 0x1000, RZ ;  /* 0x0000100016167810 */ /* 0x000fe40007f7e0ff */
[----:B------:R-:W2:Y:S01]  /*4200*/  LDS.128 R16, [R0.X16+0x200] ;  /* 0x0002000000107984 */ /* 0x000ea2000000cc00 */
[----:B-1----:R-:W-:Y:S01]  /*4210*/  IMAD R7, R33, c[0x0][0x20c], R10 ;  /* 0x0000830021077a24 */ /* 0x002fe200078e020a */
        /* <DEDUP_REMOVED lines=10> */
[----:B0-----:R0:W-:Y:S04]  /*42c0*/  STG.E.128 [R4.64], R12 ;  /* 0x0000000c04007986 */ /* 0x0011e8000c101d04 */
[----:B--2---:R0:W-:Y:S01]  /*42d0*/  STG.E.128 [R4.64+0x200], R16 ;  /* 0x0002001004007986 */ /* 0x0041e2000c101d04 */
[----:B------:R-:W-:Y:S01]  /*42e0*/  @P0 CALL.REL.NOINC `(.L_x_3230) ;  /* 0x0000001000000944 */ /* 0x000fe20003c00000 */
[----:B------:R-:W-:Y:S05]  /*42f0*/  BRA `(.L_x_3231) ;  /* 0xffffc23000007947 */ /* 0x000fea000383ffff */
.L_x_3230:
[----:B------:R-:W-:Y:S05]  /*4300*/  EXIT ;  /* 0x000000000000794d */ /* 0x000fea0003800000 */
.L_x_3232:
        /* <DEDUP_REMOVED lines=15> */
.L_x_5412:


//--------------------- .text._Z25selective_scan_fwd_kernelI32Selective_Scan_fwd_kernel_traitsILi128ELi16ELi1ELb1ELb1ELb0ELb1EN3c104HalfEfEEv13SSMParamsBase --------------------------
	.section	.text._Z25selective_scan_fwd_kernelI32Selective_Scan_fwd_kernel_traitsILi128ELi16ELi1ELb1ELb1ELb0ELb1EN3c104HalfEfEEv13SSMParamsBase,"ax",@progbits
	.sectioninfo	@"SHI_REGISTERS=122"
	.align	128
        .global         _Z25selective_scan_fwd_kernelI32Selective_Scan_fwd_kernel_traitsILi128ELi16ELi1ELb1ELb1ELb0ELb1EN3c104HalfEfEEv13SSMParamsBase
        .type           _Z25selective_scan_fwd_kernelI32Selective_Scan_fwd_kernel_traitsILi128ELi16ELi1ELb1ELb1ELb0ELb1EN3c104HalfEfEEv13SSMParamsBase,@function
        .size           _Z25selective_scan_fwd_kernelI32Selective_Scan_fwd_kernel_traitsILi128ELi16ELi1ELb1ELb1ELb0ELb1EN3c104HalfEfEEv13SSMParamsBase,(.L_x_5413 - _Z25selective_scan_fwd_kernelI32Selective_Scan_fwd_kernel_traitsILi128ELi16ELi1ELb1ELb1ELb0ELb1EN3c104HalfEfEEv13SSMParamsBase)
        .other          _Z25selective_scan_fwd_kernelI32Selective_Scan_fwd_kernel_traitsILi128ELi16ELi1ELb1ELb1ELb0ELb1EN3c104HalfEfEEv13SSMParamsBase,@"STO_CUDA_ENTRY STV_DEFAULT"
_Z25selective_scan_fwd_kernelI32Selective_Scan_fwd_kernel_traitsILi128ELi16ELi1ELb1ELb1ELb0ELb1EN3c104HalfEfEEv13SSMParamsBase:
.text._Z25selective_scan_fwd_kernelI32Selective_Scan_fwd_kernel_traitsILi128ELi16ELi1ELb1ELb1ELb0ELb1EN3c104HalfEfEEv13SSMParamsBase:
        /* <DEDUP_REMOVED lines=88> */
.L_x_3272:
        /* <DEDUP_REMOVED lines=81> */
.L_x_3234:
[----:B-12---:R-:W-:Y:S05]  /*0a90*/  BSYNC B0 ;  /* 0x0000000000007941 */ /* 0x006fea0003800000 */
.L_x_3233:
        /* <DEDUP_REMOVED lines=36> */
.L_x_3236:
[----:B------:R-:W-:Y:S05]  /*0ce0*/  BSYNC B0 ;  /* 0x0000000000007941 */ /* 0x000fea0003800000 */
.L_x_3235:
        /* <DEDUP_REMOVED lines=38> */
.L_x_3238:
[----:B------:R-:W-:Y:S05]  /*0f50*/  BSYNC B0 ;  /* 0x0000000000007941 */ /* 0x000fea0003800000 */
.L_x_3237:
        /* <DEDUP_REMOVED lines=36> */
.L_x_3240:
[----:B------:R-:W-:Y:S05]  /*11a0*/  BSYNC B0 ;  /* 0x0000000000007941 */ /* 0x000fea0003800000 */
.L_x_3239:
        /* <DEDUP_REMOVED lines=38> */
.L_x_3242:
[----:B------:R-:W-:Y:S05]  /*1410*/  BSYNC B0 ;  /* 0x0000000000007941 */ /* 0x000fea0003800000 */
.L_x_3241:
        /* <DEDUP_REMOVED lines=36> */
.L_x_3244:
[----:B------:R-:W-:Y:S05]  /*1660*/  BSYNC B0 ;  /* 0x0000000000007941 */ /* 0x000fea0003800000 */
.L_x_3243:
        /* <DEDUP_REMOVED lines=38> */
.L_x_3246:
[----:B------:R-:W-:Y:S05]  /*18d0*/  BSYNC B0 ;  /* 0x0000000000007941 */ /* 0x000fea0003800000 */
.L_x_3245:
        /* <DEDUP_REMOVED lines=37> */
.L_x_3248:
[----:B------:R-:W-:Y:S05]  /*1b30*/  BSYNC B0 ;  /* 0x0000000000007941 */ /* 0x000fea0003800000 */
.L_x_3247:
        /* <DEDUP_REMOVED lines=42> */
.L_x_3250:
[----:B------:R-:W-:Y:S05]  /*1de0*/  BSYNC B0 ;  /* 0x0000000000007941 */ /* 0x000fea0003800000 */
.L_x_3249:
        /* <DEDUP_REMOVED lines=40> */
.L_x_3252:
[----:B------:R-:W-:Y:S05]  /*2070*/  BSYNC B0 ;  /* 0x0000000000007941 */ /* 0x000fea0003800000 */
.L_x_3251:
[----:B------:R-:W-:Y:S01]  /*2080*/  ISETP.EQ.OR P1, PT, RZ, UR6, P1 ;  /* 0x00000006ff007c0c */ /* 0x000fe20008f22670 */
[----:B------:R-:W-:Y:S01]  /*2090*/  BSSY B0, `(.L_x_3253) ;  /* 0x000002d000007945 */ /* 0x000fe20003800000 */
[----:B------:R-:W-:Y:S01]  /*20a0*/  FSETP.GTU.FTZ.AND P2, PT, R64, 20, PT ;  /* 0x41a000004000780b */ /* 0x000fe20003f5c000 */
[----:B------:R-:W-:Y:S01]  /*20b0*/  HADD2.F32 R66, -RZ, R10.H0_H0 ;  /* 0x2000000aff427230 */ /* 0x000fe20000004100 */
[----:B------:R-:W-:Y:S01]  /*20c0*/  ISETP.EQ.OR P0, PT, RZ, UR6, P0 ;  /* 0x00000006ff007c0c */ /* 0x000fe20008702670 */
[----:B------:R-:W-:Y:S01]  /*20d0*/  HADD2.F32 R8, -RZ, R8.H1_H1 ;  /* 0x30000008ff087230 */ /* 0x000fe20000004100 */
[----:B------:R-:W-:Y:S01]  /*20e0*/  ISETP.EQ.OR P4, PT, RZ, UR6, P4 ;  /* 0x00000006ff007c0c */ /* 0x000fe2000a782670 */
[--C-:B------:R-:W-:Y:S01]  /*20f0*/  HADD2.F32 R6, -RZ, R9.reuse.H0_H0 ;  /* 0x20000009ff067230 */ /* 0x100fe20000004100 */
        /* <DEDUP_REMOVED lines=38> */
.L_x_3254:
[----:B------:R-:W-:Y:S05]  /*2360*/  BSYNC B0 ;  /* 0x0000000000007941 */ /* 0x000fea0003800000 */
.L_x_3253:
        /* <DEDUP_REMOVED lines=33> */
.L_x_3256:
[----:B------:R-:W-:Y:S05]  /*2580*/  BSYNC B0 ;  /* 0x0000000000007941 */ /* 0x000fea0003800000 */
.L_x_3255:
        /* <DEDUP_REMOVED lines=33> */
.L_x_3258:
[----:B------:R-:W-:Y:S05]  /*27a0*/  BSYNC B0 ;  /* 0x0000000000007941 */ /* 0x000fea0003800000 */
.L_x_3257:
        /* <DEDUP_REMOVED lines=33> */
.L_x_3260:
[----:B------:R-:W-:Y:S05]  /*29c0*/  BSYNC B0 ;  /* 0x0000000000007941 */ /* 0x000fea0003800000 */
.L_x_3259:
        /* <DEDUP_REMOVED lines=33> */
.L_x_3262:
[----:B------:R-:W-:Y:S05]  /*2be0*/  BSYNC B0 ;  /* 0x0000000000007941 */ /* 0x000fea0003800000 */
.L_x_3261:
        /* <DEDUP_REMOVED lines=33> */
.L_x_3264:
[----:B------:R-:W-:Y:S05]  /*2e00*/  BSYNC B0 ;  /* 0x0000000000007941 */ /* 0x000fea0003800000 */
.L_x_3263:
        /* <DEDUP_REMOVED lines=36> */
.L_x_3270:
        /* <DEDUP_REMOVED lines=86> */
[--C-:B------:R-:W-:Y:S01]  /*35b0*/  HADD2.F32 R114, -RZ, R7.reuse.H0_H0 ;  /* 0x20000007ff727230 */ /* 0x100fe20000004100 */
[C---:B------:R-:W-:Y:S01]  /*35c0*/  FFMA.FTZ R11, R89.reuse, R11, R104 ;  /* 0x0000000b590b7223 */ /* 0x040fe20000010068 */
[----:B------:R-:W-:Y:S01]  /*35d0*/  HADD2.F32 R113, -RZ, R7.H1_H1 ;  /* 0x30000007ff717230 */ /* 0x000fe20000004100 */
[----:B------:R-:W-:Y:S01]  /*35e0*/  FMUL.FTZ R102, R76, R15 ;  /* 0x0000000f4c667220 */ /* 0x000fe20000410000 */
[----:B------:R-:W4:Y:S01]  /*35f0*/  MUFU.EX2 R100, R100 ;  /* 0x0000006400647308 */ /* 0x000f220000000800 */
[----:B------:R-:W-:-:S02]  /*3600*/  FMUL.FTZ R9, R89, R4 ;  /* 0x0000000459097220 */ /* 0x000fc40000410000 */
[----:B------:R-:W-:Y:S02]  /*3610*/  FFMA.FTZ R11, R88, R11, R101 ;  /* 0x0000000b580b7223 */ /* 0x000fe40000010065 */
[----:B------:R-:W-:Y:S02]  /*3620*/  FMUL.FTZ R107, R68, R107 ;  /* 0x0000006b446b7220 */ /* 0x000fe40000410000 */
[----:B------:R-:W-:Y:S01]  /*3630*/  FMUL.FTZ R4, R88, R9 ;  /* 0x0000000958047220 */ /* 0x000fe20000410000 */
[----:B------:R-:W3:Y:S01]  /*3640*/  MUFU.EX2 R96, R96 ;  /* 0x0000006000607308 */ /* 0x000ee20000000800 */
[----:B--2---:R-:W-:Y:S02]  /*3650*/  FFMA.FTZ R11, R87, R11, R102 ;  /* 0x0000000b570b7223 */ /* 0x004fe40000010066 */
[----:B------:R-:W-:Y:S02]  /*3660*/  FMUL.FTZ R108, R77, R108 ;  /* 0x0000006c4d6c7220 */ /* 0x000fe40000410000 */
[----:B------:R-:W-:-:S02]  /*3670*/  FMUL.FTZ R5, R87, R4 ;  /* 0x0000000457057220 */ /* 0x000fc40000410000 */
[C---:B0-----:R-:W-:Y:S01]  /*3680*/  FFMA.FTZ R11, R86.reuse, R11, R107 ;  /* 0x0000000b560b7223 */ /* 0x041fe2000001006b */
[----:B------:R-:W0:Y:S01]  /*3690*/  MUFU.EX2 R103, R103 ;  /* 0x0000006700677308 */ /* 0x000e220000000800 */
[----:B------:R-:W-:Y:S02]  /*36a0*/  FMUL.FTZ R106, R67, R106 ;  /* 0x0000006a436a7220 */ /* 0x000fe40000410000 */
[----:B------:R-:W-:Y:S02]  /*36b0*/  FMUL.FTZ R4, R86, R5 ;  /* 0x0000000556047220 */ /* 0x000fe40000410000 */
[C---:B-1----:R-:W-:Y:S02]  /*36c0*/  FFMA.FTZ R11, R85.reuse, R11, R108 ;  /* 0x0000000b550b7223 */ /* 0x042fe4000001006c */
[----:B------:R-:W-:Y:S01]  /*36d0*/  FMUL.FTZ R109, R78, R109 ;  /* 0x0000006d4e6d7220 */ /* 0x000fe20000410000 */
[----:B------:R-:W1:Y:S01]  /*36e0*/  MUFU.EX2 R105, R105 ;  /* 0x0000006900697308 */ /* 0x000e620000000800 */
[----:B------:R-:W-:-:S02]  /*36f0*/  FMUL.FTZ R4, R85, R4 ;  /* 0x0000000455047220 */ /* 0x000fc40000410000 */
[C---:B---3--:R-:W-:Y:S02]  /*3700*/  FFMA.FTZ R11, R93.reuse, R11, R106 ;  /* 0x0000000b5d0b7223 */ /* 0x048fe4000001006a */
[----:B------:R-:W-:Y:S02]  /*3710*/  FMUL.FTZ R111, R66, R111 ;  /* 0x0000006f426f7220 */ /* 0x000fe40000410000 */
[----:B------:R-:W-:Y:S01]  /*3720*/  FMUL.FTZ R5, R93, R4 ;  /* 0x000000045d057220 */ /* 0x000fe20000410000 */
[----:B------:R-:W2:Y:S01]  /*3730*/  MUFU.EX2 R112, R112 ;  /* 0x0000007000707308 */ /* 0x000ea20000000800 */
[C---:B----4-:R-:W-:Y:S02]  /*3740*/  FFMA.FTZ R11, R100.reuse, R11, R109 ;  /* 0x0000000b640b7223 */ /* 0x050fe4000001006d */
[----:B------:R-:W-:Y:S02]  /*3750*/  FMUL.FTZ R110, R79, R110 ;  /* 0x0000006e4f6e7220 */ /* 0x000fe40000410000 */
[----:B------:R-:W-:-:S02]  /*3760*/  FMUL.FTZ R5, R100, R5 ;  /* 0x0000000564057220 */ /* 0x000fc40000410000 */
[C---:B------:R-:W-:Y:S02]  /*3770*/  FFMA.FTZ R11, R96.reuse, R11, R111 ;  /* 0x0000000b600b7223 */ /* 0x040fe4000001006f */
[----:B------:R-:W-:Y:S02]  /*3780*/  FMUL.FTZ R114, R65, R114 ;  /* 0x0000007241727220 */ /* 0x000fe40000410000 */
[----:B------:R-:W-:Y:S02]  /*3790*/  FMUL.FTZ R4, R96, R5 ;  /* 0x0000000560047220 */ /* 0x000fe40000410000 */
[C---:B0-----:R-:W-:Y:S02]  /*37a0*/  FFMA.FTZ R11, R103.reuse, R11, R110 ;  /* 0x0000000b670b7223 */ /* 0x041fe4000001006e */
[----:B------:R-:W-:Y:S02]  /*37b0*/  FMUL.FTZ R113, R80, R113 ;  /* 0x0000007150717220 */ /* 0x000fe40000410000 */
[----:B------:R-:W-:-:S02]  /*37c0*/  FMUL.FTZ R4, R103, R4 ;  /* 0x0000000467047220 */ /* 0x000fc40000410000 */
[C---:B-1----:R-:W-:Y:S02]  /*37d0*/  FFMA.FTZ R11, R105.reuse, R11, R114 ;  /* 0x0000000b690b7223 */ /* 0x042fe40000010072 */
[----:B------:R-:W-:Y:S02]  /*37e0*/  FMUL.FTZ R5, R105, R4 ;  /* 0x0000000469057220 */ /* 0x000fe40000410000 */
[C---:B--2---:R-:W-:Y:S02]  /*37f0*/  FFMA.FTZ R13, R112.reuse, R11, R113 ;  /* 0x0000000b700d7223 */ /* 0x044fe40000010071 */
[----:B------:R-:W-:Y:S02]  /*3800*/  FMUL.FTZ R12, R112, R5 ;  /* 0x00000005700c7220 */ /* 0x000fe40000410000 */
        /* <DEDUP_REMOVED lines=76> */
.L_x_3267:
[----:B------:R-:W-:Y:S05]  /*3cd0*/  BSYNC B0 ;  /* 0x0000000000007941 */ /* 0x000fea0003800000 */
.L_x_3266:
        /* <DEDUP_REMOVED lines=38> */
.L_x_3269:
[----:B------:R-:W-:Y:S05]  /*3f40*/  BSYNC B0 ;  /* 0x0000000000007941 */ /* 0x000fea0003800000 */
.L_x_3268:
        /* <DEDUP_REMOVED lines=20> */
.L_x_3265:
        /* <DEDUP_REMOVED lines=19> */
[----:B0-----:R-:W0:Y:S01]  /*41c0*/  LDS.128 R12, [R31.X16] ;  /* 0x000000001f0c7984 */ /* 0x001e22000000cc00 */
[----:B------:R-:W-:-:S03]  /*41d0*/  IMAD.WIDE.U32 R20, R36, c[0x0][0x200], R62 ;  /* 0x0000800024147a25 */ /* 0x000fc600078e003e */
[----:B------:R-:W3:Y:S01]  /*41e0*/  LDS.128 R16, [R31.X16+0x200] ;  /* 0x000200001f107984 */ /* 0x000ee2000000cc00 */
[----:B-1----:R-:W-:Y:S01]  /*41f0*/  IMAD R4, R40, c[0x0][0x208], RZ ;  /* 0x0000820028047a24 */ /* 0x002fe200078e02ff */
[----:B------:R-:W-:Y:S01]  /*4200*/  IADD3 R21, R21, R23, RZ ;  /* 0x0000001715157210 */ /* 0x000fe20007ffe0ff */
[----:B------:R-:W-:-:S04]  /*4210*/  IMAD.WIDE.U32 R6, R36, c[0x0][0x1f0], R62 ;  /* 0x00007c0024067a25 */ /* 0x000fc800078e003e */
[----:B--2---:R-:W-:Y:S01]  /*4220*/  IMAD R9, R41, c[0x0][0x20c], R4 ;  /* 0x0000830029097a24 */ /* 0x004fe200078e0204 */
        /* <DEDUP_REMOVED lines=13> */
[----:B0-----:R-:W-:Y:S04]  /*4300*/  STG.E.128 [R64.64], R12 ;  /* 0x0000000c40007986 */ /* 0x001fe8000c101d04 */
        /* <DEDUP_REMOVED lines=158> */
.L_x_3271:
[----:B------:R-:W-:Y:S05]  /*4cf0*/  EXIT ;  /* 0x000000000000794d */ /* 0x000fea0003800000 */
.L_x_3273:
        /* <DEDUP_REMOVED lines=16> */
.L_x_5413:


//--------------------- .text._Z25selective_scan_fwd_kernelI32Selective_Scan_fwd_kernel_traitsILi128ELi16ELi1ELb1ELb1ELb1ELb0EN3c104HalfEfEEv13SSMParamsBase --------------------------
	.section	.text._Z25selective_scan_fwd_kernelI32Selective_Scan_fwd_kernel_traitsILi128ELi16ELi1ELb1ELb1ELb1ELb0EN3c104HalfEfEEv13SSMParamsBase,"ax",@progbits
	.sectioninfo	@"SHI_REGISTERS=128"
	.align	128
        .global         _Z25selective_scan_fwd_kernelI32Selective_Scan_fwd_kernel_traitsILi128ELi16ELi1ELb1ELb1ELb1ELb0EN3c104HalfEfEEv13SSMParamsBase
        .type           _Z25selective_scan_fwd_kernelI32Selective_Scan_fwd_kernel_traitsILi128ELi16ELi1ELb1ELb1ELb1ELb0EN3c104HalfEfEEv13SSMParamsBase,@function
        .size           _Z25selective_scan_fwd_kernelI32Selective_Scan_fwd_kernel_traitsILi128ELi16ELi1ELb1ELb1ELb1ELb0EN3c104HalfEfEEv13SSMParamsBase,(.L_x_5414 - _Z25selective_scan_fwd_kernelI32Selective_Scan_fwd_kernel_traitsILi128ELi16ELi1ELb1ELb1ELb1ELb0EN3c104HalfEfEEv13SSMParamsBase)
        .other          _Z25selective_scan_fwd_kernelI32Selective_Scan_fwd_kernel_traitsILi128ELi16ELi1ELb1ELb1ELb1ELb0EN3c104HalfEfEEv13SSMParamsBase,@"STO_CUDA_ENTRY STV_DEFAULT"
_Z25selective_scan_fwd_kernelI32Selective_Scan_fwd_kernel_traitsILi128ELi16ELi1ELb1ELb1ELb1ELb0EN3c104HalfEfEEv13SSMParamsBase:
.text._Z25selective_scan_fwd_kernelI32Selective_Scan_fwd_kernel_traitsILi128ELi16ELi1ELb1ELb1ELb1ELb0EN3c104HalfEfEEv13SSMParamsBase:
        /* <DEDUP_REMOVED lines=17> */
[----:B-1----:R-:W-:Y:S02]  /*0110*/  IADD3 R6, R0, 0xffffffe, RZ ;  /* 0x0ffffffe00067810 */ /* 0x002fe40007ffe0ff */
[----:B------:R-:W-:Y:S01]  /*0120*/  @P1 LEA.HI.X R5, R20, c[0x0][0x254], R19, 0x2, P3 ;  /* 0x0000950014051a11 */ /* 0x000fe200018f1413 */
[----:B------:R0:W5:Y:S01]  /*0130*/  @P0 LDG.E R18, [R2.64] ;  /* 0x0000000402120981 */ /* 0x000162000c1e1900 */
[----:B------:R1:W2:Y:S03]  /*0140*/  F2I.FTZ.U32.TRUNC.NTZ R7, R6 ;  /* 0x0000000600077305 */ /* 0x0002a6000021f000 */
[----:B------:R3:W5:Y:S01]  /*0150*/  @P1 LDG.E R17, [R4.64] ;  /* 0x0000000404111981 */ /* 0x000762000c1e1900 */
[----:B------:R-:W4:Y:S01]  /*0160*/  S2UR UR6, SR_CTAID.X ;  /* 0x00000000000679c3 */ /* 0x000f220000002500 */
[----:B------:R-:W-:Y:S01]  /*0170*/  IMAD R11, R19, c[0x0][0x1d8], RZ ;  /* 0x00007600130b7a24 */ /* 0x000fe200078e02ff */
[----:B------:R-:W-:Y:S01]  /*0180*/  ISETP.NE.AND P1, PT, RZ, c[0x0][0x178], PT ;  /* 0x00005e00ff007a0c */ /* 0x000fe20003f25270 */
[----:B-1----:R-:W-:-:S02]  /*0190*/  HFMA2.MMA R6, -RZ, RZ, 0, 0 ;  /* 0x00000000ff067435 */ /* 0x002fc400000001ff */
[----:B------:R-:W-:Y:S01]  /*01a0*/  IMAD R23, R20, c[0x0][0x1dc], R11 ;  /* 0x0000770014177a24 */ /* 0x000fe200078e020b */
[----:B---3--:R-:W-:Y:S02]  /*01b0*/  IABS R4, R20 ;  /* 0x0000001400047213 */ /* 0x008fe40000000000 */
[----:B--2---:R-:W-:-:S05]  /*01c0*/  IADD3 R8, RZ, -R7, RZ ;  /* 0x80000007ff087210 */ /* 0x004fca0007ffe0ff */
[----:B0-----:R-:W-:-:S04]  /*01d0*/  IMAD R3, R8, R9, RZ ;  /* 0x0000000908037224 */ /* 0x001fc800078e02ff */
[----:B------:R-:W-:Y:S01]  /*01e0*/  IMAD.HI.U32 R7, R7, R3, R6 ;  /* 0x0000000307077227 */ /* 0x000fe200078e0006 */
[----:B------:R-:W-:Y:S02]  /*01f0*/  LOP3.LUT R6, R20, c[0x0][0x178], RZ, 0x3c, !PT ;  /* 0x00005e0014067a12 */ /* 0x000fe400078e3cff */
[----:B----4-:R-:W-:Y:S02]  /*0200*/  MOV R16, UR6 ;  /* 0x0000000600107c02 */ /* 0x010fe40008000f00 */
[----:B------:R-:W-:Y:S01]  /*0210*/  ISETP.GE.AND P3, PT, R6, RZ, PT ;  /* 0x000000ff0600720c */ /* 0x000fe20003f66270 */
[----:B------:R-:W-:Y:S01]  /*0220*/  IMAD.HI.U32 R0, R7, R4, RZ ;  /* 0x0000000407007227 */ /* 0x000fe200078e00ff */
[----:B------:R-:W-:Y:S02]  /*0230*/  MOV R7, c[0x0][0x174] ;  /* 0x00005d0000077a02 */ /* 0x000fe40000000f00 */
[----:B------:R-:W-:Y:S02]  /*0240*/  SHF.R.S32.HI R14, RZ, 0x1f, R16 ;  /* 0x0000001fff0e7819 */ /* 0x000fe40000011410 */
[----:B------:R-:W-:-:S02]  /*0250*/  IADD3 R2, -R0, RZ, RZ ;  /* 0x000000ff00027210 */ /* 0x000fc40007ffe1ff */
[----:B------:R-:W-:Y:S01]  /*0260*/  ISETP.GE.AND P4, PT, R7, 0x1, PT ;  /* 0x000000010700780c */ /* 0x000fe20003f86270 */
[----:B------:R-:W-:Y:S02]  /*0270*/  IMAD R5, R14, c[0x0][0x1d0], RZ ;  /* 0x000074000e057a24 */ /* 0x000fe400078e02ff */
[----:B------:R-:W-:Y:S02]  /*0280*/  IMAD R4, R9, R2, R4 ;  /* 0x0000000209047224 */ /* 0x000fe400078e0204 */
[----:B------:R-:W-:-:S03]  /*0290*/  IMAD.WIDE.U32 R2, R16, c[0x0][0x1d0], RZ ;  /* 0x0000740010027a25 */ /* 0x000fc600078e00ff */
[----:B------:R-:W-:Y:S01]  /*02a0*/  ISETP.GT.U32.AND P2, PT, R9, R4, PT ;  /* 0x000000040900720c */ /* 0x000fe20003f44070 */
[----:B------:R-:W-:Y:S02]  /*02b0*/  IMAD R5, R16, c[0x0][0x1d4], R5 ;  /* 0x0000750010057a24 */ /* 0x000fe400078e0205 */
[C---:B------:R-:W-:Y:S02]  /*02c0*/  IMAD R15, R14.reuse, c[0x0][0x190], RZ ;  /* 0x000064000e0f7a24 */ /* 0x040fe400078e02ff */
[----:B------:R-:W-:Y:S01]  /*02d0*/  IMAD R21, R14, c[0x0][0x1b0], RZ ;  /* 0x00006c000e157a24 */ /* 0x000fe200078e02ff */
[----:B------:R-:W-:Y:S01]  /*02e0*/  IADD3 R3, R3, R5, RZ ;  /* 0x0000000503037210 */ /* 0x000fe20007ffe0ff */
[----:B------:R-:W-:-:S04]  /*02f0*/  IMAD.WIDE.U32 R6, R16, c[0x0][0x190], RZ ;  /* 0x0000640010067a25 */ /* 0x000fc800078e00ff */
[----:B------:R-:W-:Y:S02]  /*0300*/  IMAD R13, R14, c[0x0][0x1e0], RZ ;  /* 0x000078000e0d7a24 */ /* 0x000fe400078e02ff */
[-C--:B------:R-:W-:Y:S01]  /*0310*/  @!P2 IADD3 R4, R4, -R9.reuse, RZ ;  /* 0x800000090404a210 */ /* 0x080fe20007ffe0ff */
[----:B------:R-:W-:Y:S01]  /*0320*/  IMAD R15, R16, c[0x0][0x194], R15 ;  /* 0x00006500100f7a24 */ /* 0x000fe200078e020f */
[----:B------:R-:W-:Y:S01]  /*0330*/  @!P2 IADD3 R0, R0, 0x1, RZ ;  /* 0x000000010000a810 */ /* 0x000fe20007ffe0ff */
[----:B------:R-:W-:Y:S01]  /*0340*/  IMAD R21, R16, c[0x0][0x1b4], R21 ;  /* 0x00006d0010157a24 */ /* 0x000fe200078e0215 */
[----:B------:R-:W-:Y:S01]  /*0350*/  ISETP.GE.U32.AND P0, PT, R4, R9, PT ;  /* 0x000000090400720c */ /* 0x000fe20003f06070 */
[----:B------:R-:W-:-:S04]  /*0360*/  IMAD.WIDE.U32 R8, R16, c[0x0][0x1b0], RZ ;  /* 0x00006c0010087a25 */ /* 0x000fc800078e00ff */
[----:B------:R-:W-:-:S08]  /*0370*/  IMAD.WIDE.U32 R4, R16, c[0x0][0x1e0], RZ ;  /* 0x0000780010047a25 */ /* 0x000fd000078e00ff */
[----:B------:R-:W-:Y:S01]  /*0380*/  @P0 IADD3 R0, R0, 0x1, RZ ;  /* 0x0000000100000810 */ /* 0x000fe20007ffe0ff */
[----:B------:R-:W-:Y:S06]  /*0390*/  @!P4 EXIT ;  /* 0x000000000000c94d */ /* 0x000fec0003800000 */
[----:B------:R-:W-:Y:S01]  /*03a0*/  @!P3 IADD3 R0, -R0, RZ, RZ ;  /* 0x000000ff0000b210 */ /* 0x000fe20007ffe1ff */
[----:B------:R-:W-:Y:S01]  /*03b0*/  IMAD.WIDE.U32 R2, R20, c[0x0][0x1d8], R2 ;  /* 0x0000760014027a25 */ /* 0x000fe200078e0002 */
[----:B------:R-:W-:Y:S01]  /*03c0*/  @!P1 LOP3.LUT R0, RZ, c[0x0][0x178], RZ, 0x33, !PT ;  /* 0x00005e00ff009a12 */ /* 0x000fe200078e33ff */
[----:B------:R-:W0:Y:S01]  /*03d0*/  S2R R11, SR_TID.X ;  /* 0x00000000000b7919 */ /* 0x000e220000002100 */
[----:B------:R-:W-:Y:S01]  /*03e0*/  IADD3 R7, R7, R15, RZ ;  /* 0x0000000f07077210 */ /* 0x000fe20007ffe0ff */
[----:B------:R-:W-:Y:S01]  /*03f0*/  IMAD R13, R16, c[0x0][0x1e4], R13 ;  /* 0x00007900100d7a24 */ /* 0x000fe200078e020d */
[----:B------:R-:W-:Y:S02]  /*0400*/  SHF.R.S32.HI R10, RZ, 0x1f, R0 ;  /* 0x0000001fff0a7819 */ /* 0x000fe40000011400 */
[----:B------:R-:W-:Y:S01]  /*0410*/  IADD3 R23, R3, R23, RZ ;  /* 0x0000001703177210 */ /* 0x000fe20007ffe0ff */
[----:B------:R-:W-:Y:S01]  /*0420*/  IMAD R3, R19, c[0x0][0x1e8], RZ ;  /* 0x00007a0013037a24 */ /* 0x000fe200078e02ff */
[----:B------:R-:W-:Y:S01]  /*0430*/  IADD3 R5, R5, R13, RZ ;  /* 0x0000000d05057210 */ /* 0x000fe20007ffe0ff */
[----:B------:R-:W-:Y:S01]  /*0440*/  IMAD R15, R10, c[0x0][0x1a8], RZ ;  /* 0x00006a000a0f7a24 */ /* 0x000fe200078e02ff */
[----:B------:R-:W-:Y:S01]  /*0450*/  LEA R22, P0, R2, c[0x0][0x240], 0x1 ;  /* 0x0000900002167a11 */ /* 0x000fe200078008ff */
[----:B------:R-:W-:Y:S01]  /*0460*/  IMAD R13, R20, c[0x0][0x1ec], R3 ;  /* 0x00007b00140d7a24 */ /* 0x000fe200078e0203 */
[----:B------:R-:W-:Y:S01]  /*0470*/  IADD3 R9, R9, R21, RZ ;  /* 0x0000001509097210 */ /* 0x000fe20007ffe0ff */
[----:B------:R-:W-:Y:S01]  /*0480*/  IMAD R21, R10, c[0x0][0x1c8], RZ ;  /* 0x000072000a157a24 */ /* 0x000fe200078e02ff */
[----:B------:R-:W-:Y:S01]  /*0490*/  LEA.HI.X R23, R2, c[0x0][0x244], R23, 0x1, P0 ;  /* 0x0000910002177a11 */ /* 0x000fe200000f0c17 */
[----:B------:R-:W-:Y:S01]  /*04a0*/  IMAD.WIDE.U32 R2, R20, c[0x0][0x1e8], R4 ;  /* 0x00007a0014027a25 */ /* 0x000fe200078e0004 */
[----:B------:R-:W-:-:S03]  /*04b0*/  MOV R10, R22 ;  /* 0x00000016000a7202 */ /* 0x000fc60000000f00 */
[----:B------:R-:W-:Y:S01]  /*04c0*/  IMAD.WIDE.U32 R4, R0, c[0x0][0x1a8], R6 ;  /* 0x00006a0000047a25 */ /* 0x000fe200078e0006 */
[----:B------:R-:W-:-:S03]  /*04d0*/  IADD3 R13, R3, R13, RZ ;  /* 0x0000000d030d7210 */ /* 0x000fc60007ffe0ff */
[----:B------:R-:W-:Y:S01]  /*04e0*/  IMAD.WIDE.U32 R6, R0, c[0x0][0x1c8], R8 ;  /* 0x0000720000067a25 */ /* 0x000fe200078e0008 */
[----:B------:R-:W-:-:S03]  /*04f0*/  LEA R8, P0, R2, c[0x0][0x248], 0x1 ;  /* 0x0000920002087a11 */ /* 0x000fc600078008ff */
[----:B------:R-:W-:Y:S01]  /*0500*/  IMAD R9, R0, c[0x0][0x1ac], R15 ;  /* 0x00006b0000097a24 */ /* 0x000fe200078e020f */
[----:B------:R-:W-:Y:S01]  /*0510*/  LEA R3, P2, R6, c[0x0][0x230], 0x1 ;  /* 0x00008c0006037a11 */ /* 0x000fe200078408ff */
[----:B------:R-:W1:Y:S01]  /*0520*/  S2R R15, SR_LANEID ;  /* 0x00000000000f7919 */ /* 0x000e620000000000 */
[----:B------:R-:W-:Y:S01]  /*0530*/  IMAD R25, R0, c[0x0][0x1cc], R21 ;  /* 0x0000730000197a24 */ /* 0x000fe200078e0215 */
[----:B0-----:R-:W-:Y:S02]  /*0540*/  SHF.L.U32 R0, R11, 0x1, RZ ;  /* 0x000000010b007819 */ /* 0x001fe400000006ff */
[----:B------:R-:W-:Y:S02]  /*0550*/  IADD3 R9, R5, R9, RZ ;  /* 0x0000000905097210 */ /* 0x000fe40007ffe0ff */
[----:B------:R-:W-:Y:S02]  /*0560*/  IADD3 R5, R7, R25, RZ ;  /* 0x0000001907057210 */ /* 0x000fe40007ffe0ff */
[----:B------:R-:W-:-:S02]  /*0570*/  LEA R21, P1, R4, c[0x0][0x228], 0x1 ;  /* 0x00008a0004157a11 */ /* 0x000fc400078208ff */
[----:B------:R-:W-:Y:S02]  /*0580*/  LEA.HI.X R7, R2, c[0x0][0x24c], R13, 0x1, P0 ;  /* 0x0000930002077a11 */ /* 0x000fe400000f0c0d */
[----:B------:R-:W-:Y:S02]  /*0590*/  LOP3.LUT R0, R0, 0xffffffc0, RZ, 0xc0, !PT ;  /* 0xffffffc000007812 */ /* 0x000fe400078ec0ff */
[----:B------:R-:W-:Y:S02]  /*05a0*/  LEA.HI.X R2, R6, c[0x0][0x234], R5, 0x1, P2 ;  /* 0x00008d0006027a11 */ /* 0x000fe400010f0c05 */
[----:B------:R-:W-:Y:S02]  /*05b0*/  LEA.HI.X R4, R4, c[0x0][0x22c], R9, 0x1, P1 ;  /* 0x00008b0004047a11 */ /* 0x000fe400008f0c09 */
[----:B------:R-:W-:Y:S02]  /*05c0*/  LOP3.LUT R12, R0, 0x1f, R11, 0xf8, !PT ;  /* 0x0000001f000c7812 */ /* 0x000fe400078ef80b */
[----:B------:R-:W-:-:S02]  /*05d0*/  MOV R5, R3 ;  /* 0x0000000300057202 */ /* 0x000fc40000000f00 */
[----:B------:R-:W-:Y:S02]  /*05e0*/  MOV R13, RZ ;  /* 0x000000ff000d7202 */ /* 0x000fe40000000f00 */
[----:B------:R-:W-:Y:S02]  /*05f0*/  LOP3.LUT R11, R11, 0x1f, RZ, 0xc0, !PT ;  /* 0x0000001f0b0b7812 */ /* 0x000fe400078ec0ff */
[----:B------:R-:W-:Y:S02]  /*0600*/  MOV R9, R23 ;  /* 0x0000001700097202 */ /* 0x000fe40000000f00 */
[----:B------:R-:W-:Y:S02]  /*0610*/  MOV R6, R21 ;  /* 0x0000001500067202 */ /* 0x000fe40000000f00 */
[----:B-1----:R-:W-:Y:S02]  /*0620*/  MOV R3, R2 ;  /* 0x0000000200037202 */ /* 0x002fe40000000f00 */
.L_x_3313:
        /* <DEDUP_REMOVED lines=35> */
[----:B------:R-:W-:Y:S01]  /*0860*/  HADD2.F32 R44, -RZ, R25.H0_H0 ;  /* 0x20000019ff2c7230 */ /* 0x000fe20000004100 */
[----:B------:R-:W-:Y:S01]  /*0870*/  FADD.FTZ R45, R24, R17 ;  /* 0x00000011182d7221 */ /* 0x000fe20000010000 */
[----:B------:R-:W-:-:S02]  /*0880*/  HADD2.F32 R42, -RZ, R26.H0_H0 ;  /* 0x2000001aff2a7230 */ /* 0x000fc40000004100 */
        /* <DEDUP_REMOVED lines=9> */
[--C-:B------:R-:W-:Y:S01]  /*0920*/  FADD.FTZ R24, R48, R17.reuse ;  /* 0x0000001130187221 */ /* 0x100fe20000010000 */
[----:B------:R-:W-:Y:S01]  /*0930*/  FSETP.GTU.FTZ.AND P3, PT, R44, 20, PT ;  /* 0x41a000002c00780b */ /* 0x000fe20003f7c000 */
[----:B------:R-:W-:Y:S01]  /*0940*/  FADD.FTZ R23, R40, R17 ;  /* 0x0000001128177221 */ /* 0x000fe20000010000 */
[----:B------:R-:W-:-:S02]  /*0950*/  FSETP.GTU.FTZ.AND P1, PT, R25, 20, PT ;  /* 0x41a000001900780b */ /* 0x000fc40003f3c000 */
        /* <DEDUP_REMOVED lines=34> */
.L_x_3275:
[----:B-12---:R-:W-:Y:S05]  /*0b80*/  BSYNC B0 ;  /* 0x0000000000007941 */ /* 0x006fea0003800000 */
.L_x_3274:
        /* <DEDUP_REMOVED lines=36> */
.L_x_3277:
[----:B------:R-:W-:Y:S05]  /*0dd0*/  BSYNC B0 ;  /* 0x0000000000007941 */ /* 0x000fea0003800000 */
.L_x_3276:
        /* <DEDUP_REMOVED lines=38> */
.L_x_3279:
[----:B------:R-:W-:Y:S05]  /*1040*/  BSYNC B0 ;  /* 0x0000000000007941 */ /* 0x000fea0003800000 */
.L_x_3278:
        /* <DEDUP_REMOVED lines=36> */
.L_x_3281:
[----:B------:R-:W-:Y:S05]  /*1290*/  BSYNC B0 ;  /* 0x0000000000007941 */ /* 0x000fea0003800000 */
.L_x_3280:
        /* <DEDUP_REMOVED lines=38> */
.L_x_3283:
[----:B------:R-:W-:Y:S05]  /*1500*/  BSYNC B0 ;  /* 0x0000000000007941 */ /* 0x000fea0003800000 */
.L_x_3282:
        /* <DEDUP_REMOVED lines=36> */
.L_x_3285:
[----:B------:R-:W-:Y:S05]  /*1750*/  BSYNC B0 ;  /* 0x0000000000007941 */ /* 0x000fea0003800000 */
.L_x_3284:
        /* <DEDUP_REMOVED lines=38> */
.L_x_3287:
[----:B------:R-:W-:Y:S05]  /*19c0*/  BSYNC B0 ;  /* 0x0000000000007941 */ /* 0x000fea0003800000 */
.L_x_3286:
        /* <DEDUP_REMOVED lines=37> */
.L_x_3289:
[----:B------:R-:W-:Y:S05]  /*1c20*/  BSYNC B0 ;  /* 0x0000000000007941 */ /* 0x000fea0003800000 */
.L_x_3288:
        /* <DEDUP_REMOVED lines=42> */
.L_x_3291:
[----:B------:R-:W-:Y:S05]  /*1ed0*/  BSYNC B0 ;  /* 0x0000000000007941 */ /* 0x000fea0003800000 */
.L_x_3290:
        /* <DEDUP_REMOVED lines=40> */
.L_x_3293:
[----:B------:R-:W-:Y:S05]  /*2160*/  BSYNC B0 ;  /* 0x0000000000007941 */ /* 0x000fea0003800000 */
.L_x_3292:
[----:B------:R-:W-:Y:S01]  /*2170*/  ISETP.EQ.OR P1, PT, RZ, UR6, P1 ;  /* 0x00000006ff007c0c */ /* 0x000fe20008f22670 */
[----:B------:R-:W-:Y:S01]  /*2180*/  BSSY B0, `(.L_x_3294) ;  /* 0x000002d000007945 */ /* 0x000fe20003800000 */
[----:B------:R-:W-:Y:S01]  /*2190*/  FSETP.GTU.FTZ.AND P2, PT, R54, 20, PT ;  /* 0x41a000003600780b */ /* 0x000fe20003f5c000 */
        /* <DEDUP_REMOVED lines=43> */
.L_x_3295:
[----:B------:R-:W-:Y:S05]  /*2450*/  BSYNC B0 ;  /* 0x0000000000007941 */ /* 0x000fea0003800000 */
.L_x_3294:
        /* <DEDUP_REMOVED lines=33> */
.L_x_3297:
[----:B------:R-:W-:Y:S05]  /*2670*/  BSYNC B0 ;  /* 0x0000000000007941 */ /* 0x000fea0003800000 */
.L_x_3296:
        /* <DEDUP_REMOVED lines=33> */
.L_x_3299:
[----:B------:R-:W-:Y:S05]  /*2890*/  BSYNC B0 ;  /* 0x0000000000007941 */ /* 0x000fea0003800000 */
.L_x_3298:
        /* <DEDUP_REMOVED lines=33> */
.L_x_3301:
[----:B------:R-:W-:Y:S05]  /*2ab0*/  BSYNC B0 ;  /* 0x0000000000007941 */ /* 0x000fea0003800000 */
.L_x_3300:
        /* <DEDUP_REMOVED lines=33> */
.L_x_3303:
[----:B------:R-:W-:Y:S05]  /*2cd0*/  BSYNC B0 ;  /* 0x0000000000007941 */ /* 0x000fea0003800000 */
.L_x_3302:
        /* <DEDUP_REMOVED lines=33> */
.L_x_3305:
[----:B------:R-:W-:Y:S05]  /*2ef0*/  BSYNC B0 ;  /* 0x0000000000007941 */ /* 0x000fea0003800000 */
.L_x_3304:
        /* <DEDUP_REMOVED lines=36> */
.L_x_3311:
[----:B------:R-:W-:Y:S01]  /*3140*/  SHF.R.S32.HI R34, RZ, 0x1f, R74 ;  /* 0x0000001fff227819 */ /* 0x000fe2000001144a */
[----:B------:R-:W-:-:S04]  /*3150*/  IMAD.WIDE.U32 R28, R74, c[0x0][0x1a0], RZ ;  /* 0x000068004a1c7a25 */ /* 0x000fc800078e00ff */
[----:B------:R-:W-:Y:S01]  /*3160*/  IMAD R31, R34, c[0x0][0x1a0], RZ ;  /* 0x00006800221f7a24 */ /* 0x000fe200078e02ff */
[----:B------:R-:W-:-:S03]  /*3170*/  LEA R30, P0, R28, R6, 0x1 ;  /* 0x000000061c1e7211 */ /* 0x000fc600078008ff */
[----:B------:R-:W-:-:S05]  /*3180*/  IMAD R31, R74, c[0x0][0x1a4], R31 ;  /* 0x000069004a1f7a24 */ /* 0x000fca00078e021f */
[----:B------:R-:W-:-:S04]  /*3190*/  IADD3 R29, R29, R31, RZ ;  /* 0x0000001f1d1d7210 */ /* 0x000fc80007ffe0ff */
[----:B------:R-:W-:-:S05]  /*31a0*/  LEA.HI.X R31, R28, R4, R29, 0x1, P0 ;  /* 0x000000041c1f7211 */ /* 0x000fca00000f0c1d */
[----:B------:R-:W-:-:S05]  /*31b0*/  IMAD.WIDE R30, R12, 0x10, R30 ;  /* 0x000000100c1e7825 */ /* 0x000fca00078e021e */
[----:B------:R0:W2:Y:S04]  /*31c0*/  LDG.E.128 R36, [R30.64] ;  /* 0x000000041e247981 */ /* 0x0000a8000c1e1d00 */
[----:B------:R0:W3:Y:S01]  /*31d0*/  LDG.E.128 R40, [R30.64+0x200] ;  /* 0x000200041e287981 */ /* 0x0000e2000c1e1d00 */
[----:B------:R-:W-:Y:S02]  /*31e0*/  IMAD R33, R19, c[0x0][0x180], RZ ;  /* 0x0000600013217a24 */ /* 0x000fe400078e02ff */
[----:B------:R-:W-:-:S04]  /*31f0*/  IMAD.WIDE.U32 R28, R20, c[0x0][0x180], RZ ;  /* 0x00006000141c7a25 */ /* 0x000fc800078e00ff */
[----:B------:R-:W-:-:S05]  /*3200*/  IMAD R33, R20, c[0x0][0x184], R33 ;  /* 0x0000610014217a24 */ /* 0x000fca00078e0221 */
[----:B------:R-:W-:Y:S01]  /*3210*/  IADD3 R29, R29, R33, RZ ;  /* 0x000000211d1d7210 */ /* 0x000fe20007ffe0ff */
[----:B------:R-:W-:-:S04]  /*3220*/  IMAD R33, R34, c[0x0][0x188], RZ ;  /* 0x0000620022217a24 */ /* 0x000fc800078e02ff */
[C---:B------:R-:W-:Y:S02]  /*3230*/  IMAD R33, R74.reuse, c[0x0][0x18c], R33 ;  /* 0x000063004a217a24 */ /* 0x040fe400078e0221 */
[----:B------:R-:W-:-:S05]  /*3240*/  IMAD.WIDE.U32 R28, R74, c[0x0][0x188], R28 ;  /* 0x000062004a1c7a25 */ /* 0x000fca00078e001c */
[----:B------:R-:W-:Y:S02]  /*3250*/  IADD3 R29, R29, R33, RZ ;  /* 0x000000211d1d7210 */ /* 0x000fe40007ffe0ff */
[----:B------:R-:W-:-:S04]  /*3260*/  LEA R32, P0, R28, c[0x0][0x220], 0x2 ;  /* 0x000088001c207a11 */ /* 0x000fc800078010ff */
[----:B------:R-:W-:-:S05]  /*3270*/  LEA.HI.X R33, R28, c[0x0][0x224], R29, 0x2, P0 ;  /* 0x000089001c217a11 */ /* 0x000fca00000f141d */
[----:B------:R1:W4:Y:S01]  /*3280*/  LDG.E R72, [R32.64] ;  /* 0x0000000420487981 */ /* 0x000322000c1e1900 */
[----:B------:R-:W-:Y:S02]  /*3290*/  IMAD R29, R34, c[0x0][0x1c0], RZ ;  /* 0x00007000221d7a24 */ /* 0x000fe400078e02ff */
[----:B0-----:R-:W-:-:S04]  /*32a0*/  IMAD.WIDE.U32 R30, R74, c[0x0][0x1c0], RZ ;  /* 0x000070004a1e7a25 */ /* 0x001fc800078e00ff */
[----:B------:R-:W-:Y:S01]  /*32b0*/  IMAD R29, R74, c[0x0][0x1c4], R29 ;  /* 0x000071004a1d7a24 */ /* 0x000fe200078e021d */
[----:B------:R-:W-:-:S04]  /*32c0*/  LEA R28, P0, R30, R5, 0x1 ;  /* 0x000000051e1c7211 */ /* 0x000fc800078008ff */
[----:B------:R-:W-:-:S04]  /*32d0*/  IADD3 R29, R31, R29, RZ ;  /* 0x0000001d1f1d7210 */ /* 0x000fc80007ffe0ff */
[----:B------:R-:W-:-:S05]  /*32e0*/  LEA.HI.X R29, R30, R3, R29, 0x1, P0 ;  /* 0x000000031e1d7211 */ /* 0x000fca00000f0c1d */
[----:B------:R-:W-:Y:S01]  /*32f0*/  IMAD.WIDE R66, R12, 0x10, R28 ;  /* 0x000000100c427825 */ /* 0x000fe200078e021c */
[----:B------:R-:W-:Y:S01]  /*3300*/  ISETP.GE.AND P0, PT, R15, 0x1, PT ;  /* 0x000000010f00780c */ /* 0x000fe20003f06270 */
[----:B--2---:R-:W-:Y:S04]  /*3310*/  STS.128 [R0.X16], R36 ;  /* 0x0000002400007388 */ /* 0x004fe8000000cc00 */
[----:B---3--:R-:W-:Y:S01]  /*3320*/  STS.128 [R0.X16+0x200], R40 ;  /* 0x0002002800007388 */ /* 0x008fe2000000cc00 */
[----:B------:R-:W-:-:S06]  /*3330*/  NOP ;  /* 0x0000000000007918 */ /* 0x000fcc0000000000 */
[----:B------:R0:W2:Y:S04]  /*3340*/  LDG.E.128 R28, [R66.64] ;  /* 0x00000004421c7981 */ /* 0x0000a8000c1e1d00 */
[----:B-1----:R0:W3:Y:S01]  /*3350*/  LDG.E.128 R32, [R66.64+0x200] ;  /* 0x0002000442207981 */ /* 0x0020e2000c1e1d00 */
[C---:B------:R-:W-:Y:S01]  /*3360*/  ISETP.GE.AND P1, PT, R15.reuse, 0x10, PT ;  /* 0x000000100f00780c */ /* 0x040fe20003f26270 */
[----:B------:R-:W-:Y:S01]  /*3370*/  BSSY B0, `(.L_x_3307) ;  /* 0x00000a8000007945 */ /* 0x000fe20003800000 */
[----:B------:R-:W-:Y:S01]  /*3380*/  ISETP.NE.AND P2, PT, R15, 0x1f, PT ;  /* 0x0000001f0f00780c */ /* 0x000fe20003f45270 */
[----:B------:R-:W0:Y:S04]  /*3390*/  LDS.128 R36, [R21.X16] ;  /* 0x0000000015247984 */ /* 0x000e28000000cc00 */
[----:B------:R-:W1:Y:S01]  /*33a0*/  LDS.128 R40, [R21.X16+0x10] ;  /* 0x0000100015287984 */ /* 0x000e62000000cc00 */
[----:B----4-:R-:W-:-:S04]  /*33b0*/  FMUL.FTZ R72, R72, 1.4426950216293334961 ;  /* 0x3fb8aa3b48487820 */ /* 0x010fc80000410000 */
[C---:B------:R-:W-:Y:S02]  /*33c0*/  FMUL.FTZ R100, R72.reuse, R45 ;  /* 0x0000002d48647220 */ /* 0x040fe40000410000 */
[C---:B------:R-:W-:Y:S02]  /*33d0*/  FMUL.FTZ R101, R72.reuse, R46 ;  /* 0x0000002e48657220 */ /* 0x040fe40000410000 */
[C---:B------:R-:W-:Y:S02]  /*33e0*/  FMUL.FTZ R99, R72.reuse, R44 ;  /* 0x0000002c48637220 */ /* 0x040fe40000410000 */
[----:B------:R-:W4:Y:S01]  /*33f0*/  MUFU.EX2 R100, R100 ;  /* 0x0000006400647308 */ /* 0x000f220000000800 */
[C---:B------:R-:W-:Y:S02]  /*3400*/  FMUL.FTZ R98, R72.reuse, R26 ;  /* 0x0000001a48627220 */ /* 0x040fe40000410000 */
[C---:B------:R-:W-:Y:S02]  /*3410*/  FMUL.FTZ R97, R72.reuse, R25 ;  /* 0x0000001948617220 */ /* 0x040fe40000410000 */
[----:B------:R-:W-:-:S02]  /*3420*/  FMUL.FTZ R96, R72, R24 ;  /* 0x0000001848607220 */ /* 0x000fc40000410000 */
[C---:B------:R-:W-:Y:S01]  /*3430*/  FMUL.FTZ R95, R72.reuse, R23 ;  /* 0x00000017485f7220 */ /* 0x040fe20000410000 */
[----:B------:R-:W5:Y:S01]  /*3440*/  MUFU.EX2 R101, R101 ;  /* 0x0000006500657308 */ /* 0x000f620000000800 */
[C---:B------:R-:W-:Y:S01]  /*3450*/  FMUL.FTZ R94, R72.reuse, R47 ;  /* 0x0000002f485e7220 */ /* 0x040fe20000410000 */
[--C-:B0-----:R-:W-:Y:S01]  /*3460*/  HADD2.F32 R67, -RZ, R36.reuse.H0_H0 ;  /* 0x20000024ff437230 */ /* 0x101fe20000004100 */
[C---:B------:R-:W-:Y:S01]  /*3470*/  FMUL.FTZ R93, R72.reuse, R27 ;  /* 0x0000001b485d7220 */ /* 0x040fe20000410000 */
[----:B------:R-:W-:Y:S01]  /*3480*/  HADD2.F32 R36, -RZ, R36.H1_H1 ;  /* 0x30000024ff247230 */ /* 0x000fe20000004100 */
[----:B------:R-:W-:Y:S01]  /*3490*/  FMUL.FTZ R92, R72, R49 ;  /* 0x00000031485c7220 */ /* 0x000fe20000410000 */
[--C-:B------:R-:W-:Y:S01]  /*34a0*/  HADD2.F32 R106, -RZ, R37.reuse.H0_H0 ;  /* 0x20000025ff6a7230 */ /* 0x100fe20000004100 */
[----:B------:R-:W-:Y:S01]  /*34b0*/  FMUL.FTZ R108, R82, R67 ;  /* 0x00000043526c7220 */ /* 0x000fe20000410000 */
[----:B------:R-:W0:Y:S01]  /*34c0*/  MUFU.EX2 R99, R99 ;  /* 0x0000006300637308 */ /* 0x000e220000000800 */
[----:B------:R-:W-:Y:S01]  /*34d0*/  FMUL.FTZ R107, R81, R36 ;  /* 0x00000024516b7220 */ /* 0x000fe20000410000 */
[----:B------:R-:W-:Y:S01]  /*34e0*/  HADD2.F32 R103, -RZ, R37.H1_H1 ;  /* 0x30000025ff677230 */ /* 0x000fe20000004100 */
[----:B------:R-:W-:Y:S01]  /*34f0*/  FMUL.FTZ R106, R83, R106 ;  /* 0x0000006a536a7220 */ /* 0x000fe20000410000 */
[--C-:B------:R-:W-:Y:S01]  /*3500*/  HADD2.F32 R73, -RZ, R38.reuse.H0_H0 ;  /* 0x20000026ff497230 */ /* 0x100fe20000004100 */
[-C--:B----4-:R-:W-:Y:S01]  /*3510*/  FFMA.FTZ R36, R108, R100.reuse, R107 ;  /* 0x000000646c247223 */ /* 0x090fe2000001006b */
[--C-:B------:R-:W-:Y:S01]  /*3520*/  HADD2.F32 R112, -RZ, R39.reuse.H0_H0 ;  /* 0x20000027ff707230 */ /* 0x100fe20000004100 */
[----:B------:R-:W-:Y:S01]  /*3530*/  FMUL.FTZ R103, R80, R103 ;  /* 0x0000006750677220 */ /* 0x000fe20000410000 */
[----:B------:R-:W4:Y:S01]  /*3540*/  MUFU.EX2 R98, R98 ;  /* 0x0000006200627308 */ /* 0x000f220000000800 */
[----:B-----5:R-:W-:Y:S01]  /*3550*/  FMUL.FTZ R66, R101, R100 ;  /* 0x0000006465427220 */ /* 0x020fe20000410000 */
[----:B------:R-:W-:Y:S01]  /*3560*/  HADD2.F32 R111, -RZ, R39.H1_H1 ;  /* 0x30000027ff6f7230 */ /* 0x000fe20000004100 */
[----:B------:R-:W-:Y:S01]  /*3570*/  FMUL.FTZ R104, R84, R73 ;  /* 0x0000004954687220 */ /* 0x000fe20000410000 */
[----:B------:R-:W-:Y:S01]  /*3580*/  HADD2.F32 R38, -RZ, R38.H1_H1 ;  /* 0x30000026ff267230 */ /* 0x000fe20000004100 */
[----:B------:R-:W-:Y:S01]  /*3590*/  FMUL.FTZ R102, R72, R48 ;  /* 0x0000003048667220 */ /* 0x000fe20000410000 */
[--C-:B-1----:R-:W-:Y:S01]  /*35a0*/  HADD2.F32 R37, -RZ, R40.reuse.H0_H0 ;  /* 0x20000028ff257230 */ /* 0x102fe20000004100 */
[----:B------:R-:W-:Y:S01]  /*35b0*/  FMUL.FTZ R112, R85, R112 ;  /* 0x0000007055707220 */ /* 0x000fe20000410000 */
[----:B------:R-:W1:Y:S01]  /*35c0*/  MUFU.EX2 R97, R97 ;  /* 0x0000006100617308 */ /* 0x000e620000000800 */
[C---:B0-----:R-:W-:Y:S01]  /*35d0*/  FFMA.FTZ R36, R99.reuse, R36, R106 ;  /* 0x0000002463247223 */ /* 0x041fe2000001006a */
[----:B------:R-:W-:Y:S01]  /*35e0*/  HADD2.F32 R40, -RZ, R40.H1_H1 ;  /* 0x30000028ff287230 */ /* 0x000fe20000004100 */
[----:B------:R-:W-:Y:S01]  /*35f0*/  FMUL.FTZ R39, R99, R66 ;  /* 0x0000004263277220 */ /* 0x000fe20000410000 */
[----:B------:R-:W-:Y:S01]  /*3600*/  MOV R73, RZ ;  /* 0x000000ff00497202 */ /* 0x000fe20000000f00 */
[----:B------:R-:W-:-:S02]  /*3610*/  FMUL.FTZ R113, R79, R38 ;  /* 0x000000264f717220 */ /* 0x000fc40000410000 */
[----:B------:R-:W-:Y:S01]  /*3620*/  FMUL.FTZ R109, R72, R51 ;  /* 0x00000033486d7220 */ /* 0x000fe20000410000 */
[----:B------:R-:W0:Y:S01]  /*3630*/  MUFU.EX2 R96, R96 ;  /* 0x0000006000607308 */ /* 0x000e220000000800 */
[C---:B----4-:R-:W-:Y:S02]  /*3640*/  FFMA.FTZ R66, R98.reuse, R36, R103 ;  /* 0x0000002462427223 */ /* 0x050fe40000010067 */
[----:B------:R-:W-:Y:S02]  /*3650*/  FMUL.FTZ R36, R98, R39 ;  /* 0x0000002762247220 */ /* 0x000fe40000410000 */
[----:B------:R-:W-:Y:S02]  /*3660*/  FMUL.FTZ R111, R78, R111 ;  /* 0x0000006f4e6f7220 */ /* 0x000fe40000410000 */
[----:B------:R-:W-:Y:S01]  /*3670*/  FMUL.FTZ R105, R72, R50 ;  /* 0x0000003248697220 */ /* 0x000fe20000410000 */
[----:B------:R-:W4:Y:S01]  /*3680*/  MUFU.EX2 R95, R95 ;  /* 0x0000005f005f7308 */ /* 0x000f220000000800 */
[----:B-1----:R-:W-:-:S02]  /*3690*/  FFMA.FTZ R66, R97, R66, R104 ;  /* 0x0000004261427223 */ /* 0x002fc40000010068 */
[----:B------:R-:W-:Y:S01]  /*36a0*/  FMUL.FTZ R39, R97, R36 ;  /* 0x0000002461277220 */ /* 0x000fe20000410000 */
[--C-:B------:R-:W-:Y:S01]  /*36b0*/  HADD2.F32 R36, -RZ, R41.reuse.H0_H0 ;  /* 0x20000029ff247230 */ /* 0x100fe20000004100 */
[----:B------:R-:W-:Y:S01]  /*36c0*/  FMUL.FTZ R116, R86, R37 ;  /* 0x0000002556747220 */ /* 0x000fe20000410000 */
[----:B------:R-:W-:Y:S01]  /*36d0*/  HADD2.F32 R41, -RZ, R41.H1_H1 ;  /* 0x30000029ff297230 */ /* 0x000fe20000004100 */
[----:B------:R-:W-:Y:S01]  /*36e0*/  FMUL.FTZ R110, R72, R52 ;  /* 0x00000034486e7220 */ /* 0x000fe20000410000 */
[----:B------:R-:W1:Y:S01]  /*36f0*/  MUFU.EX2 R94, R94 ;  /* 0x0000005e005e7308 */ /* 0x000e620000000800 */
[C---:B0-----:R-:W-:Y:S01]  /*3700*/  FFMA.FTZ R66, R96.reuse, R66, R113 ;  /* 0x0000004260427223 */ /* 0x041fe20000010071 */
[--C-:B------:R-:W-:Y:S01]  /*3710*/  HADD2.F32 R37, -RZ, R42.reuse.H0_H0 ;  /* 0x2000002aff257230 */ /* 0x100fe20000004100 */
[----:B------:R-:W-:Y:S01]  /*3720*/  FMUL.FTZ R38, R96, R39 ;  /* 0x0000002760267220 */ /* 0x000fe20000410000 */
[----:B------:R-:W-:Y:S01]  /*3730*/  HADD2.F32 R42, -RZ, R42.H1_H1 ;  /* 0x3000002aff2a7230 */ /* 0x000fe20000004100 */
[----:B------:R-:W-:-:S02]  /*3740*/  FMUL.FTZ R117, R77, R40 ;  /* 0x000000284d757220 */ /* 0x000fc40000410000 */
[C---:B------:R-:W-:Y:S01]  /*3750*/  FMUL.FTZ R114, R72.reuse, R53 ;  /* 0x0000003548727220 */ /* 0x040fe20000410000 */
[----:B------:R-:W0:Y:S01]  /*3760*/  MUFU.EX2 R93, R93 ;  /* 0x0000005d005d7308 */ /* 0x000e220000000800 */
[C---:B----4-:R-:W-:Y:S02]  /*3770*/  FFMA.FTZ R66, R95.reuse, R66, R112 ;  /* 0x000000425f427223 */ /* 0x050fe40000010070 */
[----:B------:R-:W-:Y:S02]  /*3780*/  FMUL.FTZ R39, R95, R38 ;  /* 0x000000265f277220 */ /* 0x000fe40000410000 */
[----:B------:R-:W-:Y:S01]  /*3790*/  FMUL.FTZ R115, R87, R36 ;  /* 0x0000002457737220 */ /* 0x000fe20000410000 */
[----:B------:R-:W-:Y:S01]  /*37a0*/  HADD2.F32 R36, -RZ, R43.H0_H0 ;  /* 0x2000002bff247230 */ /* 0x000fe20000004100 */
[----:B------:R-:W-:Y:S01]  /*37b0*/  FMUL.FTZ R118, R72, R54 ;  /* 0x0000003648767220 */ /* 0x000fe20000410000 */
[----:B------:R-:W4:Y:S01]  /*37c0*/  MUFU.EX2 R92, R92 ;  /* 0x0000005c005c7308 */ /* 0x000f220000000800 */
[C---:B-1----:R-:W-:Y:S01]  /*37d0*/  FFMA.FTZ R66, R94.reuse, R66, R111 ;  /* 0x000000425e427223 */ /* 0x042fe2000001006f */
[----:B------:R-:W-:Y:S01]  /*37e0*/  MOV R72, 0x3f800000 ;  /* 0x3f80000000487802 */ /* 0x000fe20000000f00 */
[----:B------:R-:W-:-:S02]  /*37f0*/  FMUL.FTZ R38, R94, R39 ;  /* 0x000000275e267220 */ /* 0x000fc40000410000 */
[----:B------:R-:W-:Y:S02]  /*3800*/  FMUL.FTZ R122, R76, R41 ;  /* 0x000000294c7a7220 */ /* 0x000fe40000410000 */
[----:B------:R-:W-:Y:S01]  /*3810*/  FMUL.FTZ R120, R88, R37 ;  /* 0x0000002558787220 */ /* 0x000fe20000410000 */
[----:B------:R-:W1:Y:S01]  /*3820*/  MUFU.EX2 R102, R102 ;  /* 0x0000006600667308 */ /* 0x000e620000000800 */
[C---:B0-----:R-:W-:Y:S02]  /*3830*/  FFMA.FTZ R66, R93.reuse, R66, R116 ;  /* 0x000000425d427223 */ /* 0x041fe40000010074 */
[----:B------:R-:W-:Y:S02]  /*3840*/  FMUL.FTZ R39, R93, R38 ;  /* 0x000000265d277220 */ /* 0x000fe40000410000 */
[----:B------:R-:W-:Y:S02]  /*3850*/  FMUL.FTZ R119, R75, R42 ;  /* 0x0000002a4b777220 */ /* 0x000fe40000410000 */
[----:B------:R-:W-:Y:S01]  /*3860*/  FMUL.FTZ R123, R89, R36 ;  /* 0x00000024597b7220 */ /* 0x000fe20000410000 */
[----:B------:R-:W0:Y:S01]  /*3870*/  MUFU.EX2 R109, R109 ;  /* 0x0000006d006d7308 */ /* 0x000e220000000800 */
[----:B----4-:R-:W-:-:S02]  /*3880*/  FFMA.FTZ R66, R92, R66, R117 ;  /* 0x000000425c427223 */ /* 0x010fc40000010075 */
[----:B------:R-:W-:-:S05]  /*3890*/  FMUL.FTZ R39, R92, R39 ;  /* 0x000000275c277220 */ /* 0x000fca0000410000 */
[----:B------:R-:W4:Y:S01]  /*38a0*/  MUFU.EX2 R105, R105 ;  /* 0x0000006900697308 */ /* 0x000f220000000800 */
[C---:B-1----:R-:W-:Y:S02]  /*38b0*/  FFMA.FTZ R66, R102.reuse, R66, R115 ;  /* 0x0000004266427223 */ /* 0x042fe40000010073 */
[----:B------:R-:W-:-:S05]  /*38c0*/  FMUL.FTZ R38, R102, R39 ;  /* 0x0000002766267220 */ /* 0x000fca0000410000 */
[----:B------:R-:W1:Y:S01]  /*38d0*/  MUFU.EX2 R110, R110 ;  /* 0x0000006e006e7308 */ /* 0x000e620000000800 */
[C---:B0-----:R-:W-:Y:S02]  /*38e0*/  FFMA.FTZ R66, R109.reuse, R66, R122 ;  /* 0x000000426d427223 */ /* 0x041fe4000001007a */
[----:B------:R-:W-:Y:S01]  /*38f0*/  FMUL.FTZ R40, R109, R38 ;  /* 0x000000266d287220 */ /* 0x000fe20000410000 */
[----:B------:R-:W-:-:S04]  /*3900*/  HADD2.F32 R38, -RZ, R43.H1_H1 ;  /* 0x3000002bff267230 */ /* 0x000fc80000004100 */
[----:B------:R-:W0:Y:S01]  /*3910*/  MUFU.EX2 R114, R114 ;  /* 0x0000007200727308 */ /* 0x000e220000000800 */
[C---:B----4-:R-:W-:Y:S02]  /*3920*/  FFMA.FTZ R66, R105.reuse, R66, R120 ;  /* 0x0000004269427223 */ /* 0x050fe40000010078 */
[----:B------:R-:W-:Y:S02]  /*3930*/  FMUL.FTZ R37, R105, R40 ;  /* 0x0000002869257220 */ /* 0x000fe40000410000 */
[----:B------:R-:W-:-:S03]  /*3940*/  FMUL.FTZ R121, R71, R38 ;  /* 0x0000002647797220 */ /* 0x000fc60000410000 */
[----:B------:R-:W4:Y:S01]  /*3950*/  MUFU.EX2 R118, R118 ;  /* 0x0000007600767308 */ /* 0x000f220000000800 */
[C---:B-1----:R-:W-:Y:S02]  /*3960*/  FFMA.FTZ R66, R110.reuse, R66, R119 ;  /* 0x000000426e427223 */ /* 0x042fe40000010077 */
[----:B------:R-:W-:Y:S02]  /*3970*/  FMUL.FTZ R37, R110, R37 ;  /* 0x000000256e257220 */ /* 0x000fe40000410000 */
[C---:B0-----:R-:W-:Y:S02]  /*3980*/  FFMA.FTZ R66, R114.reuse, R66, R123 ;  /* 0x0000004272427223 */ /* 0x041fe4000001007b */
[----:B------:R-:W-:Y:S02]  /*3990*/  FMUL.FTZ R37, R114, R37 ;  /* 0x0000002572257220 */ /* 0x000fe40000410000 */
[C---:B----4-:R-:W-:Y:S02]  /*39a0*/  FFMA.FTZ R67, R118.reuse, R66, R121 ;  /* 0x0000004276437223 */ /* 0x050fe40000010079 */
[----:B------:R-:W-:-:S03]  /*39b0*/  FMUL.FTZ R66, R118, R37 ;  /* 0x0000002576427220 */ /* 0x000fc60000410000 */
[----:B------:R-:W0:Y:S04]  /*39c0*/  SHFL.UP PT, R36, R67, 0x1, RZ ;  /* 0x0420000043247989 */ /* 0x000e2800000e00ff */
[----:B------:R-:W1:Y:S01]  /*39d0*/  SHFL.UP PT, R37, R66, 0x1, RZ ;  /* 0x0420000042257989 */ /* 0x000e6200000e00ff */
        /* <DEDUP_REMOVED lines=20> */
[----:B------:R-:W-:-:S03]  /*3b20*/  ISETP.EQ.OR P0, PT, R13, RZ, P0 ;  /* 0x000000ff0d00720c */ /* 0x000fc60000702670 */
[----:B--2---:R-:W-:Y:S04]  /*3b30*/  STS.128 [R0.X16+0x1080], R28 ;  /* 0x0010801c00007388 */ /* 0x004fe8000000cc00 */
[----:B---3--:R-:W-:Y:S01]  /*3b40*/  STS.128 [R0.X16+0x1280], R32 ;  /* 0x0012802000007388 */ /* 0x008fe2000000cc00 */
[----:B------:R-:W-:-:S06]  /*3b50*/  NOP ;  /* 0x0000000000007918 */ /* 0x000fcc0000000000 */
[----:B------:R-:W-:Y:S04]  /*3b60*/  @!P0 LDS.64 R72, [R74.X8+0x2140] ;  /* 0x002140004a488984 */ /* 0x000fe80000008a00 */
[----:B------:R-:W-:Y:S01]  /*3b70*/  LDS.128 R28, [R21.X16+0x1080] ;  /* 0x00108000151c7984 */ /* 0x000fe2000000cc00 */
[C---:B0-----:R-:W-:Y:S01]  /*3b80*/  @P1 FFMA.FTZ R67, R66.reuse, R36, R67 ;  /* 0x0000002442431223 */ /* 0x041fe20000010043 */
[----:B------:R-:W-:Y:S02]  /*3b90*/  @!P2 SHF.R.U32.HI R36, RZ, 0x2, R22 ;  /* 0x00000002ff24a819 */ /* 0x000fe40000011616 */
[----:B------:R-:W-:Y:S01]  /*3ba0*/  LDS.128 R32, [R21.X16+0x1090] ;  /* 0x0010900015207984 */ /* 0x000fe2000000cc00 */
[----:B-1----:R-:W-:Y:S01]  /*3bb0*/  @P1 FMUL.FTZ R66, R66, R37 ;  /* 0x0000002542421220 */ /* 0x002fe20000410000 */
[----:B------:R-:W-:-:S02]  /*3bc0*/  @!P2 LOP3.LUT R36, R36, 0x3ffffff8, RZ, 0xc0, !PT ;  /* 0x3ffffff82424a812 */ /* 0x000fc400078ec0ff */
[----:B------:R-:W-:Y:S04]  /*3bd0*/  SHFL.UP PT, R125, R67, 0x1, RZ ;  /* 0x04200000437d7989 */ /* 0x000fe800000e00ff */
[----:B------:R-:W-:Y:S04]  /*3be0*/  @!P2 STS.64 [R36+0x2100], R66 ;  /* 0x002100422400a388 */ /* 0x000fe80000000a00 */
[----:B------:R-:W-:Y:S06]  /*3bf0*/  BAR.SYNC.DEFER_BLOCKING 0x0 ;  /* 0x0000000000007b1d */ /* 0x000fec0000010000 */
[----:B------:R0:W-:Y:S02]  /*3c00*/  SHFL.UP PT, R124, R66, 0x1, RZ ;  /* 0x04200000427c7989 */ /* 0x0001e400000e00ff */
[----:B0-----:R-:W-:-:S04]  /*3c10*/  SHF.R.U32.HI R66, RZ, 0x5, R22 ;  /* 0x00000005ff427819 */ /* 0x001fc80000011616 */
[C---:B------:R-:W-:Y:S02]  /*3c20*/  ISETP.NE.AND P2, PT, R66.reuse, RZ, PT ;  /* 0x000000ff4200720c */ /* 0x040fe40003f45270 */
[C---:B------:R-:W-:Y:S02]  /*3c30*/  ISETP.NE.AND P1, PT, R66.reuse, 0x2, PT ;  /* 0x000000024200780c */ /* 0x040fe40003f25270 */
[----:B------:R-:W-:Y:S01]  /*3c40*/  ISETP.NE.AND P3, PT, R15, RZ, P2 ;  /* 0x000000ff0f00720c */ /* 0x000fe20001765270 */
[----:B------:R-:W0:Y:S01]  /*3c50*/  LDS.128 R36, [0x2100] ;  /* 0x00210000ff247984 */ /* 0x000e220000000c00 */
[----:B------:R-:W-:-:S03]  /*3c60*/  ISETP.NE.AND P0, PT, R66, 0x3, PT ;  /* 0x000000034200780c */ /* 0x000fc60003f05270 */
[----:B------:R-:W1:Y:S01]  /*3c70*/  LDS.128 R40, [0x2110] ;  /* 0x00211000ff287984 */ /* 0x000e620000000c00 */
[-C--:B0-----:R-:W-:Y:S02]  /*3c80*/  FMUL.FTZ R67, R36, R38.reuse ;  /* 0x0000002624437220 */ /* 0x081fe40000410000 */
[----:B------:R-:W-:Y:S02]  /*3c90*/  FFMA.FTZ R38, R37, R38, R39 ;  /* 0x0000002625267223 */ /* 0x000fe40000010027 */
[C---:B-1----:R-:W-:Y:S01]  /*3ca0*/  FMUL.FTZ R39, R67.reuse, R40 ;  /* 0x0000002843277220 */ /* 0x042fe20000410000 */
[----:B------:R-:W-:Y:S01]  /*3cb0*/  FSEL R36, R67, R36, !P1 ;  /* 0x0000002443247208 */ /* 0x000fe20004800000 */
[C---:B------:R-:W-:Y:S01]  /*3cc0*/  FFMA.FTZ R40, R38.reuse, R40, R41 ;  /* 0x0000002826287223 */ /* 0x040fe20000010029 */
[----:B------:R-:W-:Y:S02]  /*3cd0*/  FSEL R37, R38, R37, !P1 ;  /* 0x0000002526257208 */ /* 0x000fe40004800000 */
[----:B------:R-:W-:Y:S01]  /*3ce0*/  FSEL R41, R39, R36, !P0 ;  /* 0x0000002427297208 */ /* 0x000fe20004000000 */
[----:B------:R-:W-:Y:S01]  /*3cf0*/  FMUL.FTZ R39, R42, R39 ;  /* 0x000000272a277220 */ /* 0x000fe20000410000 */
[----:B------:R-:W-:Y:S01]  /*3d00*/  FSEL R37, R40, R37, !P0 ;  /* 0x0000002528257208 */ /* 0x000fe20004000000 */
[----:B------:R-:W-:Y:S01]  /*3d10*/  FFMA.FTZ R40, R42, R40, R43 ;  /* 0x000000282a287223 */ /* 0x000fe2000001002b */
[----:B------:R-:W-:Y:S01]  /*3d20*/  @P2 MOV R36, R72 ;  /* 0x0000004800242202 */ /* 0x000fe20000000f00 */
[----:B------:R-:W-:-:S02]  /*3d30*/  @P3 FMUL.FTZ R41, R124, R41 ;  /* 0x000000297c293220 */ /* 0x000fc40000410000 */
        /* <DEDUP_REMOVED lines=11> */
.L_x_3308:
[----:B------:R-:W-:Y:S05]  /*3df0*/  BSYNC B0 ;  /* 0x0000000000007941 */ /* 0x000fea0003800000 */
.L_x_3307:
[----:B------:R-:W-:Y:S01]  /*3e00*/  BAR.SYNC.DEFER_BLOCKING 0x0 ;  /* 0x0000000000007b1d */ /* 0x000fe20000010000 */
[----:B------:R-:W-:Y:S01]  /*3e10*/  ISETP.NE.AND P0, PT, R22, RZ, PT ;  /* 0x000000ff1600720c */ /* 0x000fe20003f05270 */
[----:B------:R-:W-:Y:S02]  /*3e20*/  HADD2.F32 R42, -RZ, R30.H0_H0 ;  /* 0x2000001eff2a7230 */ /* 0x000fe40000004100 */
[----:B------:R-:W-:Y:S02]  /*3e30*/  HADD2.F32 R43, -RZ, R31.H0_H0 ;  /* 0x2000001fff2b7230 */ /* 0x000fe40000004100 */
[----:B------:R-:W-:Y:S01]  /*3e40*/  BSSY B0, `(.L_x_3309) ;  /* 0x0000032000007945 */ /* 0x000fe20003800000 */
[----:B------:R-:W-:-:S02]  /*3e50*/  HADD2.F32 R66, -RZ, R32.H0_H0 ;  /* 0x20000020ff427230 */ /* 0x000fc40000004100 */
[----:B------:R-:W-:Y:S02]  /*3e60*/  HADD2.F32 R67, -RZ, R33.H0_H0 ;  /* 0x20000021ff437230 */ /* 0x000fe40000004100 */
[----:B0-----:R-:W-:Y:S02]  /*3e70*/  HADD2.F32 R72, -RZ, R34.H0_H0 ;  /* 0x20000022ff487230 */ /* 0x001fe40000004100 */
[----:B------:R-:W-:Y:S02]  /*3e80*/  HADD2.F32 R38, -RZ, R28.H0_H0 ;  /* 0x2000001cff267230 */ /* 0x000fe40000004100 */
[--C-:B------:R-:W-:Y:S02]  /*3e90*/  HADD2.F32 R40, -RZ, R29.reuse.H0_H0 ;  /* 0x2000001dff287230 */ /* 0x100fe40000004100 */
[----:B------:R-:W-:Y:S02]  /*3ea0*/  HADD2.F32 R41, -RZ, R29.H1_H1 ;  /* 0x3000001dff297230 */ /* 0x000fe40000004100 */
[----:B------:R-:W-:-:S02]  /*3eb0*/  HADD2.F32 R30, -RZ, R30.H1_H1 ;  /* 0x3000001eff1e7230 */ /* 0x000fc40000004100 */
[----:B------:R-:W-:Y:S02]  /*3ec0*/  HADD2.F32 R31, -RZ, R31.H1_H1 ;  /* 0x3000001fff1f7230 */ /* 0x000fe40000004100 */
[----:B------:R-:W-:Y:S01]  /*3ed0*/  HADD2.F32 R32, -RZ, R32.H1_H1 ;  /* 0x30000020ff207230 */ /* 0x000fe20000004100 */
[----:B------:R-:W0:Y:S01]  /*3ee0*/  LDS R39, [0x212c] ;  /* 0x00212c00ff277984 */ /* 0x000e220000000800 */
[----:B------:R-:W-:Y:S02]  /*3ef0*/  HADD2.F32 R33, -RZ, R33.H1_H1 ;  /* 0x30000021ff217230 */ /* 0x000fe40000004100 */
[----:B------:R-:W-:Y:S02]  /*3f00*/  HADD2.F32 R34, -RZ, R34.H1_H1 ;  /* 0x30000022ff227230 */ /* 0x000fe40000004100 */
[----:B------:R-:W-:Y:S01]  /*3f10*/  HADD2.F32 R73, -RZ, R35.H0_H0 ;  /* 0x20000023ff497230 */ /* 0x000fe20000004100 */
[----:B0-----:R-:W-:Y:S01]  /*3f20*/  @P0 FFMA.FTZ R125, R39, R124, R125 ;  /* 0x0000007c277d0223 */ /* 0x001fe2000001007d */
[----:B------:R-:W-:Y:S01]  /*3f30*/  ISETP.NE.AND P0, PT, R22, RZ, PT ;  /* 0x000000ff1600720c */ /* 0x000fe20003f05270 */
[----:B------:R-:W-:-:S02]  /*3f40*/  HADD2.F32 R39, -RZ, R28.H1_H1 ;  /* 0x3000001cff277230 */ /* 0x000fc40000004100 */
        /* <DEDUP_REMOVED lines=33> */
.L_x_3310:
[----:B------:R-:W-:Y:S05]  /*4160*/  BSYNC B0 ;  /* 0x0000000000007941 */ /* 0x000fea0003800000 */
.L_x_3309:
[----:B-1----:R-:W-:Y:S01]  /*4170*/  IADD3 R74, R74, 0x1, RZ ;  /* 0x000000014a4a7810 */ /* 0x002fe20007ffe0ff */
        /* <DEDUP_REMOVED lines=19> */
.L_x_3306:
        /* <DEDUP_REMOVED lines=24> */
[----:B------:R-:W-:Y:S02]  /*4430*/  IADD3 R8, P4, R8, 0x1000, RZ ;  /* 0x0000100008087810 */ /* 0x000fe40007f9e0ff */
[----:B------:R-:W-:Y:S01]  /*4440*/  IADD3 R23, R23, R21, RZ ;  /* 0x0000001517177210 */ /* 0x000fe20007ffe0ff */
[----:B------:R-:W-:Y:S01]  /*4450*/  IMAD R21, R19, c[0x0][0x208], RZ ;  /* 0x0000820013157a24 */ /* 0x000fe200078e02ff */
[----:B------:R-:W-:Y:S02]  /*4460*/  IADD3.X R4, RZ, R4, RZ, P1, !PT ;  /* 0x00000004ff047210 */ /* 0x000fe40000ffe4ff */
[----:B------:R-:W-:Y:S01]  /*4470*/  IADD3.X R3, RZ, R3, RZ, P2, !PT ;  /* 0x00000003ff037210 */ /* 0x000fe200017fe4ff */
[C---:B------:R-:W-:Y:S01]  /*4480*/  IMAD R21, R20.reuse, c[0x0][0x20c], R21 ;  /* 0x0000830014157a24 */ /* 0x040fe200078e0215 */
[----:B------:R-:W-:Y:S01]  /*4490*/  IADD3.X R9, RZ, R9, RZ, P3, !PT ;  /* 0x00000009ff097210 */ /* 0x000fe20001ffe4ff */
[----:B------:R-:W-:Y:S01]  /*44a0*/  IMAD.WIDE.U32 R22, R20, c[0x0][0x208], R22 ;  /* 0x0000820014167a25 */ /* 0x000fe200078e0016 */
[----:B------:R-:W-:-:S04]  /*44b0*/  IADD3.X R7, RZ, R7, RZ, P4, !PT ;  /* 0x00000007ff077210 */ /* 0x000fc800027fe4ff */
        /* <DEDUP_REMOVED lines=9> */
.L_x_3312:
[----:B------:R-:W-:Y:S05]  /*4550*/  EXIT ;  /* 0x000000000000794d */ /* 0x000fea0003800000 */
.L_x_3314:
        /* <DEDUP_REMOVED lines=10> */
.L_x_5414:


//--------------------- .text._Z25selective_scan_fwd_kernelI32Selective_Scan_fwd_kernel_traitsILi128ELi16ELi1ELb1ELb1ELb1ELb1EN3c104HalfEfEEv13SSMParamsBase --------------------------
	.section	.text._Z25selective_scan_fwd_kernelI32Selective_Scan_fwd_kernel_traitsILi128ELi16ELi1ELb1ELb1ELb1ELb1EN3c104HalfEfEEv13SSMParamsBase,"ax",@progbits
	.sectioninfo	@"SHI_REGISTERS=128"
	.align	128
        .global         _Z25selective_scan_fwd_kernelI32Selective_Scan_fwd_kernel_traitsILi128ELi16ELi1ELb1ELb1ELb1ELb1EN3c104HalfEfEEv13SSMParamsBase
        .type           _Z25selective_scan_fwd_kernelI32Selective_Scan_fwd_kernel_traitsILi128ELi16ELi1ELb1ELb1ELb1ELb1EN3c104HalfEfEEv13SSMParamsBase,@function
        .size           _Z25selective_scan_fwd_kernelI32Selective_Scan_fwd_kernel_traitsILi128ELi16ELi1ELb1ELb1ELb1ELb1EN3c104HalfEfEEv13SSMParamsBase,(.L_x_5415 - _Z25selective_scan_fwd_kernelI32Selective_Scan_fwd_kernel_traitsILi128ELi16ELi1ELb1ELb1ELb1ELb1EN3c104HalfEfEEv13SSMParamsBase)
        .other          _Z25selective_scan_fwd_kernelI32Selective_Scan_fwd_kernel_traitsILi128ELi16ELi1ELb1ELb1ELb1ELb1EN3c104HalfEfEEv13SSMParamsBase,@"STO_CUDA_ENTRY STV_DEFAULT"
_Z25selective_scan_fwd_kernelI32Selective_Scan_fwd_kernel_traitsILi128ELi16ELi1ELb1ELb1ELb1ELb1EN3c104HalfEfEEv13SSMParamsBase:
.text._Z25selective_scan_fwd_kernelI32Selective_Scan_fwd_kernel_traitsILi128ELi16ELi1ELb1ELb1ELb1ELb1EN3c104HalfEfEEv13SSMParamsBase:
        /* <DEDUP_REMOVED lines=30> */
[----:B----4-:R-:W-:-:S05]  /*01e0*/  MOV R15, UR6 ;  /* 0x00000006000f7c02 */ /* 0x010fca0008000f00 */
[----:B------:R-:W-:Y:S01]  /*01f0*/  IMAD.HI.U32 R0, R7, R4, RZ ;  /* 0x0000000407007227 */ /* 0x000fe200078e00ff */
[----:B------:R-:W-:Y:S02]  /*0200*/  MOV R7, c[0x0][0x174] ;  /* 0x00005d0000077a02 */ /* 0x000fe40000000f00 */
[----:B------:R-:W-:Y:S02]  /*0210*/  SHF.R.S32.HI R14, RZ, 0x1f, R15 ;  /* 0x0000001fff0e7819 */ /* 0x000fe4000001140f */
[----:B------:R-:W-:Y:S02]  /*0220*/  IADD3 R2, -R0, RZ, RZ ;  /* 0x000000ff00027210 */ /* 0x000fe40007ffe1ff */
[----:B------:R-:W-:Y:S01]  /*0230*/  ISETP.GE.AND P4, PT, R7, 0x1, PT ;  /* 0x000000010700780c */ /* 0x000fe20003f86270 */
[----:B------:R-:W-:Y:S02]  /*0240*/  IMAD R6, R14, c[0x0][0x1d0], RZ ;  /* 0x000074000e067a24 */ /* 0x000fe400078e02ff */
[----:B------:R-:W-:-:S02]  /*0250*/  IMAD R4, R9, R2, R4 ;  /* 0x0000000209047224 */ /* 0x000fc400078e0204 */
[----:B------:R-:W-:-:S03]  /*0260*/  IMAD.WIDE.U32 R2, R15, c[0x0][0x1d0], RZ ;  /* 0x000074000f027a25 */ /* 0x000fc600078e00ff */
[----:B------:R-:W-:Y:S01]  /*0270*/  ISETP.GT.U32.AND P2, PT, R9, R4, PT ;  /* 0x000000040900720c */ /* 0x000fe20003f44070 */
[----:B------:R-:W-:Y:S01]  /*0280*/  IMAD R5, R15, c[0x0][0x1d4], R6 ;  /* 0x000075000f057a24 */ /* 0x000fe200078e0206 */
[----:B------:R-:W-:Y:S01]  /*0290*/  LOP3.LUT R6, R19, c[0x0][0x178], RZ, 0x3c, !PT ;  /* 0x00005e0013067a12 */ /* 0x000fe200078e3cff */
[C---:B------:R-:W-:Y:S02]  /*02a0*/  IMAD R20, R14.reuse, c[0x0][0x190], RZ ;  /* 0x000064000e147a24 */ /* 0x040fe400078e02ff */
[C---:B------:R-:W-:Y:S01]  /*02b0*/  IMAD R22, R14.reuse, c[0x0][0x1b0], RZ ;  /* 0x00006c000e167a24 */ /* 0x040fe200078e02ff */
[----:B------:R-:W-:Y:S01]  /*02c0*/  IADD3 R3, R3, R5, RZ ;  /* 0x0000000503037210 */ /* 0x000fe20007ffe0ff */
[----:B------:R-:W-:Y:S01]  /*02d0*/  IMAD R12, R14, c[0x0][0x1e0], RZ ;  /* 0x000078000e0c7a24 */ /* 0x000fe200078e02ff */
[----:B------:R-:W-:Y:S01]  /*02e0*/  ISETP.GE.AND P3, PT, R6, RZ, PT ;  /* 0x000000ff0600720c */ /* 0x000fe20003f66270 */
[----:B------:R-:W-:-:S04]  /*02f0*/  IMAD.WIDE.U32 R6, R15, c[0x0][0x190], RZ ;  /* 0x000064000f067a25 */ /* 0x000fc800078e00ff */
[-C--:B------:R-:W-:Y:S01]  /*0300*/  @!P2 IADD3 R4, R4, -R9.reuse, RZ ;  /* 0x800000090404a210 */ /* 0x080fe20007ffe0ff */
[C---:B------:R-:W-:Y:S01]  /*0310*/  IMAD R11, R15.reuse, c[0x0][0x194], R20 ;  /* 0x000065000f0b7a24 */ /* 0x040fe200078e0214 */
[----:B------:R-:W-:Y:S01]  /*0320*/  @!P2 IADD3 R0, R0, 0x1, RZ ;  /* 0x000000010000a810 */ /* 0x000fe20007ffe0ff */
[C---:B------:R-:W-:Y:S01]  /*0330*/  IMAD R13, R15.reuse, c[0x0][0x1b4], R22 ;  /* 0x00006d000f0d7a24 */ /* 0x040fe200078e0216 */
[----:B------:R-:W-:Y:S01]  /*0340*/  ISETP.GE.U32.AND P0, PT, R4, R9, PT ;  /* 0x000000090400720c */ /* 0x000fe20003f06070 */
[----:B------:R-:W-:-:S04]  /*0350*/  IMAD.WIDE.U32 R8, R15, c[0x0][0x1b0], RZ ;  /* 0x00006c000f087a25 */ /* 0x000fc800078e00ff */
[----:B------:R-:W-:-:S08]  /*0360*/  IMAD.WIDE.U32 R4, R15, c[0x0][0x1e0], RZ ;  /* 0x000078000f047a25 */ /* 0x000fd000078e00ff */
[----:B------:R-:W-:Y:S01]  /*0370*/  @P0 IADD3 R0, R0, 0x1, RZ ;  /* 0x0000000100000810 */ /* 0x000fe20007ffe0ff */
[----:B------:R-:W-:Y:S06]  /*0380*/  @!P4 EXIT ;  /* 0x000000000000c94d */ /* 0x000fec0003800000 */
[----:B------:R-:W-:Y:S01]  /*0390*/  @!P3 IADD3 R0, -R0, RZ, RZ ;  /* 0x000000ff0000b210 */ /* 0x000fe20007ffe1ff */
[----:B------:R-:W-:Y:S01]  /*03a0*/  IMAD.WIDE.U32 R2, R19, c[0x0][0x1d8], R2 ;  /* 0x0000760013027a25 */ /* 0x000fe200078e0002 */
[----:B------:R-:W-:Y:S01]  /*03b0*/  IADD3 R7, R7, R11, RZ ;  /* 0x0000000b07077210 */ /* 0x000fe20007ffe0ff */
[----:B------:R-:W0:Y:S01]  /*03c0*/  S2R R21, SR_TID.X ;  /* 0x0000000000157919 */ /* 0x000e220000002100 */
[----:B------:R-:W-:Y:S01]  /*03d0*/  @!P1 LOP3.LUT R0, RZ, c[0x0][0x178], RZ, 0x33, !PT ;  /* 0x00005e00ff009a12 */ /* 0x000fe200078e33ff */
[----:B------:R-:W-:Y:S01]  /*03e0*/  IMAD R11, R15, c[0x0][0x1e4], R12 ;  /* 0x000079000f0b7a24 */ /* 0x000fe200078e020c */
[----:B------:R-:W-:Y:S01]  /*03f0*/  IADD3 R25, R3, R25, RZ ;  /* 0x0000001903197210 */ /* 0x000fe20007ffe0ff */
[----:B------:R-:W-:Y:S01]  /*0400*/  IMAD R12, R18, c[0x0][0x1e8], RZ ;  /* 0x00007a00120c7a24 */ /* 0x000fe200078e02ff */
[----:B------:R-:W-:Y:S02]  /*0410*/  SHF.R.S32.HI R10, RZ, 0x1f, R0 ;  /* 0x0000001fff0a7819 */ /* 0x000fe40000011400 */
[----:B------:R-:W-:Y:S01]  /*0420*/  IADD3 R5, R5, R11, RZ ;  /* 0x0000000b05057210 */ /* 0x000fe20007ffe0ff */
[----:B------:R-:W-:Y:S01]  /*0430*/  IMAD R11, R19, c[0x0][0x1ec], R12 ;  /* 0x00007b00130b7a24 */ /* 0x000fe200078e020c */
[----:B------:R-:W-:Y:S01]  /*0440*/  LEA R24, P0, R2, c[0x0][0x240], 0x1 ;  /* 0x0000900002187a11 */ /* 0x000fe200078008ff */
[C---:B------:R-:W-:Y:S01]  /*0450*/  IMAD R23, R10.reuse, c[0x0][0x1c8], RZ ;  /* 0x000072000a177a24 */ /* 0x040fe200078e02ff */
[----:B------:R-:W-:Y:S01]  /*0460*/  IADD3 R9, R9, R13, RZ ;  /* 0x0000000d09097210 */ /* 0x000fe20007ffe0ff */
[----:B------:R-:W-:Y:S01]  /*0470*/  IMAD R13, R10, c[0x0][0x1a8], RZ ;  /* 0x00006a000a0d7a24 */ /* 0x000fe200078e02ff */
[----:B------:R-:W-:Y:S01]  /*0480*/  LEA.HI.X R25, R2, c[0x0][0x244], R25, 0x1, P0 ;  /* 0x0000910002197a11 */ /* 0x000fe200000f0c19 */
[----:B------:R-:W-:Y:S01]  /*0490*/  IMAD.WIDE.U32 R2, R19, c[0x0][0x1e8], R4 ;  /* 0x00007a0013027a25 */ /* 0x000fe200078e0004 */
[----:B------:R-:W-:-:S03]  /*04a0*/  MOV R12, RZ ;  /* 0x000000ff000c7202 */ /* 0x000fc60000000f00 */
[----:B------:R-:W-:Y:S01]  /*04b0*/  IMAD.WIDE.U32 R4, R0, c[0x0][0x1a8], R6 ;  /* 0x00006a0000047a25 */ /* 0x000fe200078e0006 */
[----:B------:R-:W-:-:S03]  /*04c0*/  IADD3 R11, R3, R11, RZ ;  /* 0x0000000b030b7210 */ /* 0x000fc60007ffe0ff */
[----:B------:R-:W-:Y:S01]  /*04d0*/  IMAD.WIDE.U32 R6, R0, c[0x0][0x1c8], R8 ;  /* 0x0000720000067a25 */ /* 0x000fe200078e0008 */
[----:B------:R-:W-:Y:S02]  /*04e0*/  LEA R20, P1, R4, c[0x0][0x228], 0x1 ;  /* 0x00008a0004147a11 */ /* 0x000fe400078208ff */
[C---:B0-----:R-:W-:Y:S01]  /*04f0*/  LOP3.LUT R10, R21.reuse, 0x1f, RZ, 0xc0, !PT ;  /* 0x0000001f150a7812 */ /* 0x041fe200078ec0ff */
[----:B------:R-:W-:Y:S01]  /*0500*/  IMAD R9, R0, c[0x0][0x1ac], R13 ;  /* 0x00006b0000097a24 */ /* 0x000fe200078e020d */
[----:B------:R-:W-:Y:S01]  /*0510*/  LEA R3, P2, R6, c[0x0][0x230], 0x1 ;  /* 0x00008c0006037a11 */ /* 0x000fe200078408ff */
[----:B------:R-:W0:Y:S01]  /*0520*/  S2R R13, SR_LANEID ;  /* 0x00000000000d7919 */ /* 0x000e220000000000 */
[----:B------:R-:W-:Y:S01]  /*0530*/  IMAD R27, R0, c[0x0][0x1cc], R23 ;  /* 0x00007300001b7a24 */ /* 0x000fe200078e0217 */
[----:B------:R-:W-:Y:S02]  /*0540*/  SHF.L.U32 R0, R21, 0x1, RZ ;  /* 0x0000000115007819 */ /* 0x000fe400000006ff */
[----:B------:R-:W-:-:S02]  /*0550*/  IADD3 R9, R5, R9, RZ ;  /* 0x0000000905097210 */ /* 0x000fc40007ffe0ff */
[----:B------:R-:W-:Y:S02]  /*0560*/  LEA R23, P0, R2, c[0x0][0x248], 0x1 ;  /* 0x0000920002177a11 */ /* 0x000fe400078008ff */
[----:B------:R-:W-:Y:S02]  /*0570*/  IADD3 R5, R7, R27, RZ ;  /* 0x0000001b07057210 */ /* 0x000fe40007ffe0ff */
[----:B------:R-:W-:Y:S02]  /*0580*/  LOP3.LUT R0, R0, 0xffffffc0, RZ, 0xc0, !PT ;  /* 0xffffffc000007812 */ /* 0x000fe400078ec0ff */
[----:B------:R-:W-:Y:S02]  /*0590*/  LEA.HI.X R22, R4, c[0x0][0x22c], R9, 0x1, P1 ;  /* 0x00008b0004167a11 */ /* 0x000fe400008f0c09 */
[----:B------:R-:W-:Y:S02]  /*05a0*/  LEA.HI.X R7, R2, c[0x0][0x24c], R11, 0x1, P0 ;  /* 0x0000930002077a11 */ /* 0x000fe400000f0c0b */
[----:B------:R-:W-:-:S02]  /*05b0*/  LEA.HI.X R2, R6, c[0x0][0x234], R5, 0x1, P2 ;  /* 0x00008d0006027a11 */ /* 0x000fc400010f0c05 */
[----:B------:R-:W-:Y:S02]  /*05c0*/  MOV R4, R3 ;  /* 0x0000000300047202 */ /* 0x000fe40000000f00 */
[----:B------:R-:W-:Y:S02]  /*05d0*/  LOP3.LUT R11, R0, 0x1f, R21, 0xf8, !PT ;  /* 0x0000001f000b7812 */ /* 0x000fe400078ef815 */
[----:B------:R-:W-:Y:S02]  /*05e0*/  MOV R8, R24 ;  /* 0x0000001800087202 */ /* 0x000fe40000000f00 */
[----:B------:R-:W-:Y:S02]  /*05f0*/  MOV R6, R23 ;  /* 0x0000001700067202 */ /* 0x000fe40000000f00 */
[----:B------:R-:W-:Y:S02]  /*0600*/  MOV R9, R25 ;  /* 0x0000001900097202 */ /* 0x000fe40000000f00 */
[----:B------:R-:W-:-:S02]  /*0610*/  MOV R5, R20 ;  /* 0x0000001400057202 */ /* 0x000fc40000000f00 */
[----:B0-----:R-:W-:Y:S02]  /*0620*/  MOV R3, R22 ;  /* 0x0000001600037202 */ /* 0x001fe40000000f00 */
.L_x_3354:
[----:B------:R-:W-:Y:S01]  /*0630*/  BAR.SYNC.DEFER_BLOCKING 0x0 ;  /* 0x0000000000007b1d */ /* 0x000fe20000010000 */
[----:B0-----:R-:W-:-:S05]  /*0640*/  IMAD.WIDE R20, R11, 0x10, R8 ;  /* 0x000000100b147825 */ /* 0x001fca00078e0208 */
[----:B------:R-:W2:Y:S04]  /*0650*/  LDG.E.128 R24, [R20.64] ;  /* 0x0000000414187981 */ /* 0x000ea8000c1e1d00 */
[----:B------:R-:W3:Y:S01]  /*0660*/  LDG.E.128 R40, [R20.64+0x200] ;  /* 0x0002000414287981 */ /* 0x000ee2000c1e1d00 */
[----:B------:R-:W-:-:S03]  /*0670*/  IMAD.WIDE R36, R11, 0x10, R6 ;  /* 0x000000100b247825 */ /* 0x000fc600078e0206 */
[----:B------:R-:W0:Y:S02]  /*0680*/  S2R R49, SR_TID.X ;  /* 0x0000000000317919 */ /* 0x000e240000002100 */
[----:B0-----:R-:W-:-:S04]  /*0690*/  SHF.L.U32 R48, R49, 0x1, RZ ;  /* 0x0000000131307819 */ /* 0x001fc800000006ff */
        /* <DEDUP_REMOVED lines=74> */
.L_x_3316:
[----:B-12---:R-:W-:Y:S05]  /*0b40*/  BSYNC B0 ;  /* 0x0000000000007941 */ /* 0x006fea0003800000 */
.L_x_3315:
        /* <DEDUP_REMOVED lines=36> */
.L_x_3318:
[----:B------:R-:W-:Y:S05]  /*0d90*/  BSYNC B0 ;  /* 0x0000000000007941 */ /* 0x000fea0003800000 */
.L_x_3317:
        /* <DEDUP_REMOVED lines=38> */
.L_x_3320:
[----:B------:R-:W-:Y:S05]  /*1000*/  BSYNC B0 ;  /* 0x0000000000007941 */ /* 0x000fea0003800000 */
.L_x_3319:
        /* <DEDUP_REMOVED lines=36> */
.L_x_3322:
[----:B------:R-:W-:Y:S05]  /*1250*/  BSYNC B0 ;  /* 0x0000000000007941 */ /* 0x000fea0003800000 */
.L_x_3321:
        /* <DEDUP_REMOVED lines=38> */
.L_x_3324:
[----:B------:R-:W-:Y:S05]  /*14c0*/  BSYNC B0 ;  /* 0x0000000000007941 */ /* 0x000fea0003800000 */
.L_x_3323:
        /* <DEDUP_REMOVED lines=36> */
.L_x_3326:
[----:B------:R-:W-:Y:S05]  /*1710*/  BSYNC B0 ;  /* 0x0000000000007941 */ /* 0x000fea0003800000 */
.L_x_3325:
        /* <DEDUP_REMOVED lines=38> */
.L_x_3328:
[----:B------:R-:W-:Y:S05]  /*1980*/  BSYNC B0 ;  /* 0x0000000000007941 */ /* 0x000fea0003800000 */
.L_x_3327:
        /* <DEDUP_REMOVED lines=37> */
.L_x_3330:
[----:B------:R-:W-:Y:S05]  /*1be0*/  BSYNC B0 ;  /* 0x0000000000007941 */ /* 0x000fea0003800000 */
.L_x_3329:
[----:B------:R-:W-:Y:S01]  /*1bf0*/  ISETP.EQ.OR P3, PT, RZ, UR6, P3 ;  /* 0x00000006ff007c0c */ /* 0x000fe20009f62670 */
[----:B------:R-:W-:Y:S01]  /*1c00*/  BSSY B0, `(.L_x_3331) ;  /* 0x0000029000007945 */ /* 0x000fe20003800000 */
[--C-:B------:R-:W-:Y:S01]  /*1c10*/  HADD2.F32 R84, -RZ, R32.reuse.H0_H0 ;  /* 0x20000020ff547230 */ /* 0x100fe20000004100 */
[----:B------:R-:W-:Y:S01]  /*1c20*/  FSETP.GTU.FTZ.AND P5, PT, R70, 20, PT ;  /* 0x41a000004600780b */ /* 0x000fe20003fbc000 */
[----:B------:R-:W-:Y:S01]  /*1c30*/  HADD2.F32 R23, -RZ, R23.H1_H1 ;  /* 0x30000017ff177230 */ /* 0x000fe20000004100 */
        /* <DEDUP_REMOVED lines=37> */
.L_x_3332:
[----:B------:R-:W-:Y:S05]  /*1e90*/  BSYNC B0 ;  /* 0x0000000000007941 */ /* 0x000fea0003800000 */
.L_x_3331:
[----:B------:R-:W-:Y:S01]  /*1ea0*/  BSSY B0, `(.L_x_3333) ;  /* 0x0000028000007945 */ /* 0x000fe20003800000 */
[--C-:B------:R-:W-:Y:S01]  /*1eb0*/  HADD2.F32 R86, -RZ, R34.reuse.H0_H0 ;  /* 0x20000022ff567230 */ /* 0x100fe20000004100 */
[----:B------:R-:W-:Y:S01]  /*1ec0*/  FSETP.GTU.FTZ.AND P3, PT, R71, 20, PT ;  /* 0x41a000004700780b */ /* 0x000fe20003f7c000 */
[----:B------:R-:W-:Y:S01]  /*1ed0*/  HADD2.F32 R34, -RZ, R34.H1_H1 ;  /* 0x30000022ff227230 */ /* 0x000fe20000004100 */
[----:B------:R-:W-:Y:S01]  /*1ee0*/  FADD.FTZ R74, R23, R16 ;  /* 0x00000010174a7221 */ /* 0x000fe20000010000 */
        /* <DEDUP_REMOVED lines=35> */
.L_x_3334:
[----:B------:R-:W-:Y:S05]  /*2120*/  BSYNC B0 ;  /* 0x0000000000007941 */ /* 0x000fea0003800000 */
.L_x_3333:
        /* <DEDUP_REMOVED lines=46> */
.L_x_3336:
[----:B------:R-:W-:Y:S05]  /*2410*/  BSYNC B0 ;  /* 0x0000000000007941 */ /* 0x000fea0003800000 */
.L_x_3335:
        /* <DEDUP_REMOVED lines=33> */
.L_x_3338:
[----:B------:R-:W-:Y:S05]  /*2630*/  BSYNC B0 ;  /* 0x0000000000007941 */ /* 0x000fea0003800000 */
.L_x_3337:
        /* <DEDUP_REMOVED lines=33> */
.L_x_3340:
[----:B------:R-:W-:Y:S05]  /*2850*/  BSYNC B0 ;  /* 0x0000000000007941 */ /* 0x000fea0003800000 */
.L_x_3339:
        /* <DEDUP_REMOVED lines=33> */
.L_x_3342:
[----:B------:R-:W-:Y:S05]  /*2a70*/  BSYNC B0 ;  /* 0x0000000000007941 */ /* 0x000fea0003800000 */
.L_x_3341:
        /* <DEDUP_REMOVED lines=33> */
.L_x_3344:
[----:B------:R-:W-:Y:S05]  /*2c90*/  BSYNC B0 ;  /* 0x0000000000007941 */ /* 0x000fea0003800000 */
.L_x_3343:
        /* <DEDUP_REMOVED lines=33> */
.L_x_3346:
[----:B------:R-:W-:Y:S05]  /*2eb0*/  BSYNC B0 ;  /* 0x0000000000007941 */ /* 0x000fea0003800000 */
.L_x_3345:
        /* <DEDUP_REMOVED lines=36> */
.L_x_3352:
[----:B------:R-:W-:Y:S01]  /*3100*/  SHF.R.S32.HI R34, RZ, 0x1f, R75 ;  /* 0x0000001fff227819 */ /* 0x000fe2000001144b */
[----:B------:R-:W-:-:S04]  /*3110*/  IMAD.WIDE.U32 R28, R75, c[0x0][0x1a0], RZ ;  /* 0x000068004b1c7a25 */ /* 0x000fc800078e00ff */
[----:B------:R-:W-:-:S04]  /*3120*/  IMAD R30, R34, c[0x0][0x1a0], RZ ;  /* 0x00006800221e7a24 */ /* 0x000fc800078e02ff */
[----:B------:R-:W-:Y:S01]  /*3130*/  IMAD R31, R75, c[0x0][0x1a4], R30 ;  /* 0x000069004b1f7a24 */ /* 0x000fe200078e021e */
[----:B------:R-:W-:-:S04]  /*3140*/  LEA R30, P0, R28, R5, 0x1 ;  /* 0x000000051c1e7211 */ /* 0x000fc800078008ff */
[----:B------:R-:W-:-:S04]  /*3150*/  IADD3 R29, R29, R31, RZ ;  /* 0x0000001f1d1d7210 */ /* 0x000fc80007ffe0ff */
[----:B------:R-:W-:-:S05]  /*3160*/  LEA.HI.X R31, R28, R3, R29, 0x1, P0 ;  /* 0x000000031c1f7211 */ /* 0x000fca00000f0c1d */
[----:B------:R-:W-:-:S05]  /*3170*/  IMAD.WIDE R30, R11, 0x10, R30 ;  /* 0x000000100b1e7825 */ /* 0x000fca00078e021e */
[----:B------:R0:W2:Y:S04]  /*3180*/  LDG.E.128 R36, [R30.64] ;  /* 0x000000041e247981 */ /* 0x0000a8000c1e1d00 */
[----:B------:R0:W3:Y:S01]  /*3190*/  LDG.E.128 R40, [R30.64+0x200] ;  /* 0x000200041e287981 */ /* 0x0000e2000c1e1d00 */
[----:B------:R-:W-:Y:S02]  /*31a0*/  IMAD R32, R18, c[0x0][0x180], RZ ;  /* 0x0000600012207a24 */ /* 0x000fe400078e02ff */
        /* <DEDUP_REMOVED lines=38> */
[C---:B------:R-:W-:Y:S02]  /*3410*/  FMUL.FTZ R94, R72.reuse, R63 ;  /* 0x0000003f485e7220 */ /* 0x040fe40000410000 */
[C---:B------:R-:W-:Y:S01]  /*3420*/  FMUL.FTZ R93, R72.reuse, R62 ;  /* 0x0000003e485d7220 */ /* 0x040fe20000410000 */
[--C-:B0-----:R-:W-:Y:S01]  /*3430*/  HADD2.F32 R67, -RZ, R36.reuse.H0_H0 ;  /* 0x20000024ff437230 */ /* 0x101fe20000004100 */
[C---:B------:R-:W-:Y:S01]  /*3440*/  FMUL.FTZ R92, R72.reuse, R65 ;  /* 0x00000041485c7220 */ /* 0x040fe20000410000 */
[----:B------:R-:W-:Y:S01]  /*3450*/  HADD2.F32 R36, -RZ, R36.H1_H1 ;  /* 0x30000024ff247230 */ /* 0x000fe20000004100 */
[----:B------:R-:W-:Y:S01]  /*3460*/  FMUL.FTZ R102, R72, R64 ;  /* 0x0000004048667220 */ /* 0x000fe20000410000 */
[----:B------:R-:W0:Y:S01]  /*3470*/  MUFU.EX2 R99, R99 ;  /* 0x0000006300637308 */ /* 0x000e220000000800 */
[--C-:B------:R-:W-:Y:S01]  /*3480*/  HADD2.F32 R106, -RZ, R37.reuse.H0_H0 ;  /* 0x20000025ff6a7230 */ /* 0x100fe20000004100 */
[----:B------:R-:W-:Y:S01]  /*3490*/  FMUL.FTZ R108, R84, R67 ;  /* 0x00000043546c7220 */ /* 0x000fe20000410000 */
[----:B------:R-:W-:Y:S01]  /*34a0*/  HADD2.F32 R103, -RZ, R37.H1_H1 ;  /* 0x30000025ff677230 */ /* 0x000fe20000004100 */
[----:B------:R-:W-:Y:S01]  /*34b0*/  FMUL.FTZ R107, R83, R36 ;  /* 0x00000024536b7220 */ /* 0x000fe20000410000 */
[--C-:B------:R-:W-:Y:S01]  /*34c0*/  HADD2.F32 R73, -RZ, R38.reuse.H0_H0 ;  /* 0x20000026ff497230 */ /* 0x100fe20000004100 */
[----:B------:R-:W-:Y:S01]  /*34d0*/  FMUL.FTZ R106, R85, R106 ;  /* 0x0000006a556a7220 */ /* 0x000fe20000410000 */
[--C-:B------:R-:W-:Y:S01]  /*34e0*/  HADD2.F32 R112, -RZ, R39.reuse.H0_H0 ;  /* 0x20000027ff707230 */ /* 0x100fe20000004100 */
[----:B------:R-:W0:Y:S01]  /*34f0*/  MUFU.EX2 R98, R98 ;  /* 0x0000006200627308 */ /* 0x000e220000000800 */
[-C--:B----4-:R-:W-:Y:S01]  /*3500*/  FFMA.FTZ R36, R108, R100.reuse, R107 ;  /* 0x000000646c247223 */ /* 0x090fe2000001006b */
[----:B------:R-:W-:Y:S01]  /*3510*/  HADD2.F32 R111, -RZ, R39.H1_H1 ;  /* 0x30000027ff6f7230 */ /* 0x000fe20000004100 */
[----:B-----5:R-:W-:Y:S01]  /*3520*/  FMUL.FTZ R66, R101, R100 ;  /* 0x0000006465427220 */ /* 0x020fe20000410000 */
        /* <DEDUP_REMOVED lines=8> */
[----:B------:R-:W-:Y:S01]  /*35b0*/  HADD2.F32 R121, -RZ, R43.H1_H1 ;  /* 0x3000002bff797230 */ /* 0x000fe20000004100 */
[----:B------:R-:W-:Y:S01]  /*35c0*/  FMUL.FTZ R113, R81, R38 ;  /* 0x0000002651717220 */ /* 0x000fe20000410000 */
[----:B------:R-:W-:Y:S01]  /*35d0*/  MOV R73, RZ ;  /* 0x000000ff00497202 */ /* 0x000fe20000000f00 */
[----:B------:R-:W-:Y:S01]  /*35e0*/  FMUL.FTZ R112, R87, R112 ;  /* 0x0000007057707220 */ /* 0x000fe20000410000 */
[----:B------:R-:W0:Y:S01]  /*35f0*/  MUFU.EX2 R96, R96 ;  /* 0x0000006000607308 */ /* 0x000e220000000800 */
[----:B------:R-:W-:-:S02]  /*3600*/  FFMA.FTZ R66, R98, R36, R103 ;  /* 0x0000002462427223 */ /* 0x000fc40000010067 */
[----:B------:R-:W-:Y:S02]  /*3610*/  FMUL.FTZ R36, R98, R39 ;  /* 0x0000002762247220 */ /* 0x000fe40000410000 */
[----:B------:R-:W-:Y:S02]  /*3620*/  FMUL.FTZ R109, R72, R69 ;  /* 0x00000045486d7220 */ /* 0x000fe40000410000 */
[----:B------:R-:W-:Y:S01]  /*3630*/  FMUL.FTZ R111, R80, R111 ;  /* 0x0000006f506f7220 */ /* 0x000fe20000410000 */
[----:B------:R-:W4:Y:S01]  /*3640*/  MUFU.EX2 R95, R95 ;  /* 0x0000005f005f7308 */ /* 0x000f220000000800 */
[C---:B-1----:R-:W-:Y:S02]  /*3650*/  FFMA.FTZ R66, R97.reuse, R66, R104 ;  /* 0x0000004261427223 */ /* 0x042fe40000010068 */
        /* <DEDUP_REMOVED lines=18> */
[C---:B-1----:R-:W-:Y:S01]  /*3780*/  FFMA.FTZ R66, R94.reuse, R66, R111 ;  /* 0x000000425e427223 */ /* 0x042fe2000001006f */
[----:B------:R-:W-:Y:S01]  /*3790*/  HADD2.F32 R36, -RZ, R43.H0_H0 ;  /* 0x2000002bff247230 */ /* 0x000fe20000004100 */
[----:B------:R-:W-:-:S02]  /*37a0*/  FMUL.FTZ R38, R94, R39 ;  /* 0x000000275e267220 */ /* 0x000fc40000410000 */
[----:B------:R-:W-:Y:S01]  /*37b0*/  FMUL.FTZ R118, R72, R74 ;  /* 0x0000004a48767220 */ /* 0x000fe20000410000 */
[----:B------:R-:W-:Y:S01]  /*37c0*/  MOV R72, 0x3f800000 ;  /* 0x3f80000000487802 */ /* 0x000fe20000000f00 */
        /* <DEDUP_REMOVED lines=8> */
[----:B------:R-:W-:Y:S02]  /*3850*/  FMUL.FTZ R39, R92, R39 ;  /* 0x000000275c277220 */ /* 0x000fe40000410000 */
[----:B------:R-:W-:Y:S02]  /*3860*/  FMUL.FTZ R123, R91, R36 ;  /* 0x000000245b7b7220 */ /* 0x000fe40000410000 */
[----:B------:R-:W-:Y:S01]  /*3870*/  FMUL.FTZ R121, R76, R121 ;  /* 0x000000794c797220 */ /* 0x000fe20000410000 */
[----:B------:R-:W4:Y:S01]  /*3880*/  MUFU.EX2 R105, R105 ;  /* 0x0000006900697308 */ /* 0x000f220000000800 */
[C---:B-1----:R-:W-:Y:S02]  /*3890*/  FFMA.FTZ R66, R102.reuse, R66, R115 ;  /* 0x0000004266427223 */ /* 0x042fe40000010073 */
[----:B------:R-:W-:-:S05]  /*38a0*/  FMUL.FTZ R38, R102, R39 ;  /* 0x0000002766267220 */ /* 0x000fca0000410000 */
[----:B------:R-:W1:Y:S01]  /*38b0*/  MUFU.EX2 R110, R110 ;  /* 0x0000006e006e7308 */ /* 0x000e620000000800 */
[C---:B0-----:R-:W-:Y:S02]  /*38c0*/  FFMA.FTZ R66, R109.reuse, R66, R122 ;  /* 0x000000426d427223 */ /* 0x041fe4000001007a */
[----:B------:R-:W-:-:S05]  /*38d0*/  FMUL.FTZ R38, R109, R38 ;  /* 0x000000266d267220 */ /* 0x000fca0000410000 */
[----:B------:R-:W0:Y:S01]  /*38e0*/  MUFU.EX2 R114, R114 ;  /* 0x0000007200727308 */ /* 0x000e220000000800 */
[C---:B----4-:R-:W-:Y:S02]  /*38f0*/  FFMA.FTZ R66, R105.reuse, R66, R120 ;  /* 0x0000004269427223 */ /* 0x050fe40000010078 */
[----:B------:R-:W-:-:S05]  /*3900*/  FMUL.FTZ R37, R105, R38 ;  /* 0x0000002669257220 */ /* 0x000fca0000410000 */
        /* <DEDUP_REMOVED lines=74> */
.L_x_3349:
[----:B------:R-:W-:Y:S05]  /*3db0*/  BSYNC B0 ;  /* 0x0000000000007941 */ /* 0x000fea0003800000 */
.L_x_3348:
        /* <DEDUP_REMOVED lines=54> */
.L_x_3351:
[----:B------:R-:W-:Y:S05]  /*4120*/  BSYNC B0 ;  /* 0x0000000000007941 */ /* 0x000fea0003800000 */
.L_x_3350:
        /* <DEDUP_REMOVED lines=20> */
.L_x_3347:
[----:B------:R-:W-:Y:S01]  /*4270*/  BAR.SYNC.DEFER_BLOCKING 0x0 ;  /* 0x0000000000007b1d */ /* 0x000fe20000010000 */
[----:B------:R-:W-:Y:S01]  /*4280*/  LEA R61, R13, R48, 0x1 ;  /* 0x000000300d3d7211 */ /* 0x000fe200078e08ff */
        /* <DEDUP_REMOVED lines=68> */
[----:B------:R1:W0:Y:S01]  /*46d0*/  MUFU.EX2 R32, R28 ;  /* 0x0000001c00207308 */ /* 0x0002220000000800 */
[----:B------:R-:W-:Y:S01]  /*46e0*/  HADD2.F32 R51, -RZ, R51.H1_H1 ;  /* 0x30000033ff337230 */ /* 0x000fe20000004100 */
[----:B------:R-:W-:-:S02]  /*46f0*/  FMUL.FTZ R37, R48, -1.4426950216293334961 ;  /* 0xbfb8aa3b30257820 */ /* 0x000fc40000410000 */
[----:B------:R-:W-:Y:S02]  /*4700*/  FMUL.FTZ R36, R68, -1.4426950216293334961 ;  /* 0xbfb8aa3b44247820 */ /* 0x000fe40000410000 */
[----:B------:R-:W-:Y:S02]  /*4710*/  FMUL.FTZ R41, R40, -1.4426950216293334961 ;  /* 0xbfb8aa3b28297820 */ /* 0x000fe40000410000 */
[----:B------:R2:W3:Y:S01]  /*4720*/  MUFU.EX2 R35, R30 ;  /* 0x0000001e00237308 */ /* 0x0004e20000000800 */
[--C-:B-1----:R-:W-:Y:S01]  /*4730*/  HADD2.F32 R28, -RZ, R52.reuse.H0_H0 ;  /* 0x20000034ff1c7230 */ /* 0x102fe20000004100 */
[----:B------:R-:W-:Y:S01]  /*4740*/  FMUL.FTZ R42, R51, -1.4426950216293334961 ;  /* 0xbfb8aa3b332a7820 */ /* 0x000fe20000410000 */
[----:B------:R-:W-:-:S03]  /*4750*/  HADD2.F32 R52, -RZ, R52.H1_H1 ;  /* 0x30000034ff347230 */ /* 0x000fc60000004100 */
[----:B------:R-:W-:Y:S02]  /*4760*/  FMUL.FTZ R43, R28, -1.4426950216293334961 ;  /* 0xbfb8aa3b1c2b7820 */ /* 0x000fe40000410000 */
[----:B------:R1:W4:Y:S01]  /*4770*/  MUFU.EX2 R39, R31 ;  /* 0x0000001f00277308 */ /* 0x0003220000000800 */
[--C-:B--2---:R-:W-:Y:S01]  /*4780*/  HADD2.F32 R30, -RZ, R54.reuse.H0_H0 ;  /* 0x20000036ff1e7230 */ /* 0x104fe20000004100 */
[----:B------:R-:W-:Y:S01]  /*4790*/  FMUL.FTZ R60, R52, -1.4426950216293334961 ;  /* 0xbfb8aa3b343c7820 */ /* 0x000fe20000410000 */
[----:B------:R-:W-:Y:S01]  /*47a0*/  HADD2.F32 R54, -RZ, R54.H1_H1 ;  /* 0x30000036ff367230 */ /* 0x000fe20000004100 */
[----:B0-----:R-:W-:Y:S02]  /*47b0*/  FADD.FTZ R32, R32, 1 ;  /* 0x3f80000020207421 */ /* 0x001fe40000010000 */
[----:B------:R-:W-:Y:S02]  /*47c0*/  FMUL.FTZ R66, R30, -1.4426950216293334961 ;  /* 0xbfb8aa3b1e427820 */ /* 0x000fe40000410000 */
[----:B------:R0:W2:Y:S01]  /*47d0*/  MUFU.EX2 R33, R29 ;  /* 0x0000001d00217308 */ /* 0x0000a20000000800 */
[--C-:B-1----:R-:W-:Y:S01]  /*47e0*/  HADD2.F32 R31, -RZ, R55.reuse.H0_H0 ;  /* 0x20000037ff1f7230 */ /* 0x102fe20000004100 */
[----:B------:R-:W-:Y:S01]  /*47f0*/  FMUL.FTZ R67, R54, -1.4426950216293334961 ;  /* 0xbfb8aa3b36437820 */ /* 0x000fe20000410000 */
[----:B------:R-:W-:Y:S01]  /*4800*/  HADD2.F32 R55, -RZ, R55.H1_H1 ;  /* 0x30000037ff377230 */ /* 0x000fe20000004100 */
[----:B---3--:R-:W-:-:S02]  /*4810*/  FADD.FTZ R35, R35, 1 ;  /* 0x3f80000023237421 */ /* 0x008fc40000010000 */
[----:B------:R-:W-:Y:S02]  /*4820*/  FMUL.FTZ R69, R31, -1.4426950216293334961 ;  /* 0xbfb8aa3b1f457820 */ /* 0x000fe40000410000 */
[----:B------:R-:W1:Y:S01]  /*4830*/  MUFU.EX2 R37, R37 ;  /* 0x0000002500257308 */ /* 0x000e620000000800 */
[--C-:B0-----:R-:W-:Y:S01]  /*4840*/  HADD2.F32 R29, -RZ, R53.reuse.H0_H0 ;  /* 0x20000035ff1d7230 */ /* 0x101fe20000004100 */
[----:B------:R-:W-:Y:S01]  /*4850*/  FMUL.FTZ R70, R55, -1.4426950216293334961 ;  /* 0xbfb8aa3b37467820 */ /* 0x000fe20000410000 */
[----:B------:R-:W-:Y:S01]  /*4860*/  HADD2.F32 R53, -RZ, R53.H1_H1 ;  /* 0x30000035ff357230 */ /* 0x000fe20000004100 */
[----:B----4-:R-:W-:Y:S02]  /*4870*/  FADD.FTZ R39, R39, 1 ;  /* 0x3f80000027277421 */ /* 0x010fe40000010000 */
[----:B------:R-:W-:Y:S02]  /*4880*/  FMUL.FTZ R64, R29, -1.4426950216293334961 ;  /* 0xbfb8aa3b1d407820 */ /* 0x000fe40000410000 */
[----:B------:R-:W0:Y:S01]  /*4890*/  MUFU.EX2 R36, R36 ;  /* 0x0000002400247308 */ /* 0x000e220000000800 */
[----:B------:R-:W-:-:S02]  /*48a0*/  FMUL.FTZ R65, R53, -1.4426950216293334961 ;  /* 0xbfb8aa3b35417820 */ /* 0x000fc40000410000 */
[----:B--2---:R-:W-:-:S05]  /*48b0*/  FADD.FTZ R33, R33, 1 ;  /* 0x3f80000021217421 */ /* 0x004fca0000010000 */
        /* <DEDUP_REMOVED lines=21> */
[----:B0-----:R-:W-:-:S07]  /*4a10*/  FADD.FTZ R66, R66, 1 ;  /* 0x3f80000042427421 */ /* 0x001fce0000010000 */
[----:B------:R-:W0:Y:S01]  /*4a20*/  MUFU.RCP R37, R37 ;  /* 0x0000002500257308 */ /* 0x000e220000001000 */
[----:B--2---:R-:W-:-:S07]  /*4a30*/  FADD.FTZ R69, R69, 1 ;  /* 0x3f80000045457421 */ /* 0x004fce0000010000 */
[----:B------:R-:W1:Y:S08]  /*4a40*/  MUFU.RCP R73, R32 ;  /* 0x0000002000497308 */ /* 0x000e700000001000 */
[----:B------:R2:W3:Y:S01]  /*4a50*/  MUFU.RCP R72, R33 ;  /* 0x0000002100487308 */ /* 0x0004e20000001000 */
[----:B0-----:R-:W-:-:S07]  /*4a60*/  FMUL.FTZ R48, R48, R37 ;  /* 0x0000002530307220 */ /* 0x001fce0000410000 */
[----:B------:R1:W0:Y:S01]  /*4a70*/  MUFU.RCP R75, R35 ;  /* 0x00000023004b7308 */ /* 0x0002220000001000 */
[----:B--2---:R-:W-:-:S04]  /*4a80*/  FMUL.FTZ R33, R68, R71 ;  /* 0x0000004744217220 */ /* 0x004fc80000410000 */
[----:B------:R-:W-:Y:S02]  /*4a90*/  FMUL.FTZ R20, R33, R20 ;  /* 0x0000001421147220 */ /* 0x000fe40000410000 */
[----:B------:R-:W-:Y:S01]  /*4aa0*/  FMUL.FTZ R33, R48, R21 ;  /* 0x0000001530217220 */ /* 0x000fe20000410000 */
[----:B------:R-:W2:Y:S01]  /*4ab0*/  MUFU.RCP R39, R39 ;  /* 0x0000002700277308 */ /* 0x000ea20000001000 */
[----:B-1----:R-:W-:Y:S02]  /*4ac0*/  FMUL.FTZ R35, R38, R73 ;  /* 0x0000004926237220 */ /* 0x002fe40000410000 */
[----:B---3--:R-:W-:Y:S01]  /*4ad0*/  FMUL.FTZ R32, R49, R72 ;  /* 0x0000004831207220 */ /* 0x008fe20000410000 */
[----:B------:R-:W-:Y:S01]  /*4ae0*/  F2FP.PACK_AB R20, R33, R20 ;  /* 0x000000142114723e */ /* 0x000fe200000000ff */
[----:B------:R-:W-:Y:S02]  /*4af0*/  FMUL.FTZ R21, R35, R22 ;  /* 0x0000001623157220 */ /* 0x000fe40000410000 */
[----:B------:R-:W-:Y:S01]  /*4b00*/  FMUL.FTZ R32, R32, R23 ;  /* 0x0000001720207220 */ /* 0x000fe20000410000 */
[----:B------:R-:W1:Y:S01]  /*4b10*/  MUFU.RCP R41, R41 ;  /* 0x0000002900297308 */ /* 0x000e620000001000 */
[----:B0-----:R-:W-:-:S03]  /*4b20*/  FMUL.FTZ R37, R34, R75 ;  /* 0x0000004b22257220 */ /* 0x001fc60000410000 */
[----:B------:R-:W-:Y:S01]  /*4b30*/  F2FP.PACK_AB R21, R32, R21 ;  /* 0x000000152015723e */ /* 0x000fe200000000ff */
[----:B------:R-:W-:Y:S02]  /*4b40*/  FMUL.FTZ R22, R37, R24 ;  /* 0x0000001825167220 */ /* 0x000fe40000410000 */
[----:B------:R-:W-:Y:S01]  /*4b50*/  IMAD R32, R14, c[0x0][0x210], RZ ;  /* 0x000084000e207a24 */ /* 0x000fe200078e02ff */
[----:B------:R-:W0:Y:S01]  /*4b60*/  MUFU.RCP R42, R42 ;  /* 0x0000002a002a7308 */ /* 0x000e220000001000 */
[----:B--2---:R-:W-:Y:S02]  /*4b70*/  FMUL.FTZ R50, R50, R39 ;  /* 0x0000002732327220 */ /* 0x004fe40000410000 */
[----:B------:R-:W-:Y:S02]  /*4b80*/  IMAD R33, R15, c[0x0][0x214], R32 ;  /* 0x000085000f217a24 */ /* 0x000fe400078e0220 */
[----:B------:R-:W-:Y:S02]  /*4b90*/  FMUL.FTZ R25, R50, R25 ;  /* 0x0000001932197220 */ /* 0x000fe40000410000 */
[----:B------:R-:W-:Y:S01]  /*4ba0*/  IMAD R32, R18, c[0x0][0x218], RZ ;  /* 0x0000860012207a24 */ /* 0x000fe200078e02ff */
[----:B------:R-:W2:Y:S01]  /*4bb0*/  MUFU.RCP R77, R60 ;  /* 0x0000003c004d7308 */ /* 0x000ea20000001000 */
[----:B-1----:R-:W-:Y:S01]  /*4bc0*/  FMUL.FTZ R39, R40, R41 ;  /* 0x0000002928277220 */ /* 0x002fe20000410000 */
[----:B------:R-:W-:-:S02]  /*4bd0*/  F2FP.PACK_AB R22, R25, R22 ;  /* 0x000000161916723e */ /* 0x000fc400000000ff */
[----:B------:R-:W-:Y:S01]  /*4be0*/  IADD3 R63, R63, R33, RZ ;  /* 0x000000213f3f7210 */ /* 0x000fe20007ffe0ff */
        /* <DEDUP_REMOVED lines=14> */
[----:B------:R-:W-:Y:S01]  /*4cd0*/  F2FP.PACK_AB R52, R52, R27 ;  /* 0x0000001b3434723e */ /* 0x000fe200000000ff */
[----:B------:R-:W-:-:S06]  /*4ce0*/  FMUL.FTZ R29, R29, R46 ;  /* 0x0000002e1d1d7220 */ /* 0x000fcc0000410000 */
[----:B------:R-:W2:Y:S01]  /*4cf0*/  MUFU.RCP R67, R67 ;  /* 0x0000004300437308 */ /* 0x000ea20000001000 */
[----:B-1----:R-:W-:Y:S01]  /*4d00*/  FMUL.FTZ R24, R53, R36 ;  /* 0x0000002435187220 */ /* 0x002fe20000410000 */
[----:B------:R1:W-:Y:S03]  /*4d10*/  STS.128 [R61.X16], R20 ;  /* 0x000000143d007388 */ /* 0x0003e6000000cc00 */
[----:B------:R-:W-:-:S03]  /*4d20*/  FMUL.FTZ R24, R24, R47 ;  /* 0x0000002f18187220 */ /* 0x000fc60000410000 */
[----:B------:R-:W3:Y:S01]  /*4d30*/  MUFU.RCP R60, R69 ;  /* 0x00000045003c7308 */ /* 0x000ee20000001000 */
[----:B0-----:R-:W-:Y:S01]  /*4d40*/  FMUL.FTZ R35, R30, R79 ;  /* 0x0000004f1e237220 */ /* 0x001fe20000410000 */
[----:B------:R-:W-:-:S03]  /*4d50*/  F2FP.PACK_AB R53, R24, R29 ;  /* 0x0000001d1835723e */ /* 0x000fc600000000ff */
[----:B------:R-:W-:-:S03]  /*4d60*/  FMUL.FTZ R35, R35, R56 ;  /* 0x0000003823237220 */ /* 0x000fc60000410000 */
[----:B------:R-:W0:Y:S01]  /*4d70*/  MUFU.RCP R70, R70 ;  /* 0x0000004600467308 */ /* 0x000e220000001000 */
[----:B--2---:R-:W-:Y:S02]  /*4d80*/  FMUL.FTZ R54, R54, R67 ;  /* 0x0000004336367220 */ /* 0x004fe40000410000 */
[C---:B-1----:R-:W-:Y:S02]  /*4d90*/  IMAD R23, R19.reuse, c[0x0][0x21c], R32 ;  /* 0x0000870013177a24 */ /* 0x042fe400078e0220 */
[----:B------:R-:W-:Y:S02]  /*4da0*/  FMUL.FTZ R54, R54, R57 ;  /* 0x0000003936367220 */ /* 0x000fe40000410000 */
[----:B------:R-:W-:-:S03]  /*4db0*/  IMAD.WIDE.U32 R20, R19, c[0x0][0x218], R62 ;  /* 0x0000860013147a25 */ /* 0x000fc600078e003e */
[----:B------:R-:W-:Y:S01]  /*4dc0*/  F2FP.PACK_AB R54, R54, R35 ;  /* 0x000000233636723e */ /* 0x000fe200000000ff */
[----:B---3--:R-:W-:Y:S01]  /*4dd0*/  FMUL.FTZ R31, R31, R60 ;  /* 0x0000003c1f1f7220 */ /* 0x008fe20000410000 */
[----:B------:R-:W-:Y:S02]  /*4de0*/  IADD3 R21, R21, R23, RZ ;  /* 0x0000001715157210 */ /* 0x000fe40007ffe0ff */
[C---:B------:R-:W-:Y:S01]  /*4df0*/  LEA R22, P0, R20.reuse, c[0x0][0x270], 0x1 ;  /* 0x00009c0014167a11 */ /* 0x040fe200078008ff */
[----:B------:R-:W-:Y:S02]  /*4e00*/  FMUL.FTZ R31, R31, R58 ;  /* 0x0000003a1f1f7220 */ /* 0x000fe40000410000 */
[----:B0-----:R-:W-:Y:S01]  /*4e10*/  FMUL.FTZ R26, R55, R70 ;  /* 0x00000046371a7220 */ /* 0x001fe20000410000 */
[----:B------:R-:W-:Y:S02]  /*4e20*/  LEA.HI.X R23, R20, c[0x0][0x274], R21, 0x1, P0 ;  /* 0x00009d0014177a11 */ /* 0x000fe400000f0c15 */
[----:B------:R-:W-:Y:S01]  /*4e30*/  ISETP.GE.AND P0, PT, R12, c[0x0][0x174], PT ;  /* 0x00005d000c007a0c */ /* 0x000fe20003f06270 */
[----:B------:R-:W-:-:S02]  /*4e40*/  FMUL.FTZ R26, R26, R59 ;  /* 0x0000003b1a1a7220 */ /* 0x000fc40000410000 */
[----:B------:R-:W-:-:S03]  /*4e50*/  IMAD.WIDE R20, R11, 0x10, R22 ;  /* 0x000000100b147825 */ /* 0x000fc600078e0216 */
        /* <DEDUP_REMOVED lines=9> */
.L_x_3353:
[----:B------:R-:W-:Y:S05]  /*4ef0*/  EXIT ;  /* 0x000000000000794d */ /* 0x000fea0003800000 */
.L_x_3355:
        /* <DEDUP_REMOVED lines=16> */
.L_x_5415:


//--------------------- .text._Z25selective_scan_fwd_kernelI32Selective_Scan_fwd_kernel_traitsILi64ELi16ELi1ELb0ELb0ELb0ELb0EN3c104HalfEfEEv13SSMParamsBase --------------------------
	.section	.text._Z25selective_scan_fwd_kernelI32Selective_Scan_fwd_kernel_traitsILi64ELi16ELi1ELb0ELb0ELb0ELb0EN3c104HalfEfEEv13SSMParamsBase,"ax",@progbits
	.sectioninfo	@"SHI_REGISTERS=155"
	.align	128
        .global         _Z25selective_scan_fwd_kernelI32Selective_Scan_fwd_kernel_traitsILi64ELi16ELi1ELb0ELb0ELb0ELb0EN3c104HalfEfEEv13SSMParamsBase
        .type           _Z25selective_scan_fwd_kernelI32Selective_Scan_fwd_kernel_traitsILi64ELi16ELi1ELb0ELb0ELb0ELb0EN3c104HalfEfEEv13SSMParamsBase,@function
        .size           _Z25selective_scan_fwd_kernelI32Selective_Scan_fwd_kernel_traitsILi64ELi16ELi1ELb0ELb0ELb0ELb0EN3c104HalfEfEEv13SSMParamsBase,(.L_x_5416 - _Z25selective_scan_fwd_kernelI32Selective_Scan_fwd_kernel_traitsILi64ELi16ELi1ELb0ELb0ELb0ELb0EN3c104HalfEfEEv13SSMParamsBase)
        .other          _Z25selective_scan_fwd_kernelI32Selective_Scan_fwd_kernel_traitsILi64ELi16ELi1ELb0ELb0ELb0ELb0EN3c104HalfEfEEv13SSMParamsBase,@"STO_CUDA_ENTRY STV_DEFAULT"
_Z25selective_scan_fwd_kernelI32Selective_Scan_fwd_kernel_traitsILi64ELi16ELi1ELb0ELb0ELb0ELb0EN3c104HalfEfEEv13SSMParamsBase:
.text._Z25selective_scan_fwd_kernelI32Selective_Scan_fwd_kernel_traitsILi64ELi16ELi1ELb0ELb0ELb0ELb0EN3c104HalfEfEEv13SSMParamsBase:
[----:B------:R-:W-:Y:S02]  /*0000*/  MOV R1, c[0x0][0x28] ;  /* 0x00000a0000017a02 */ /* 0x000fe40000000f00 */
[----:B------:R-:W0:Y:S01]  /*0010*/  S2UR UR21, SR_CTAID.Y ;  /* 0x00000000001579c3 */ /* 0x000e220000002600 */
[----:B------:R-:W-:Y:S01]  /*0020*/  ULDC.64 UR6, c[0x0][0x250] ;  /* 0x0000940000067ab9 */ /* 0x000fe20000000a00 */
[----:B------:R-:W-:Y:S01]  /*0030*/  HFMA2.MMA R49, -RZ, RZ, 0, 0 ;  /* 0x00000000ff317435 */ /* 0x000fe200000001ff */
[----:B------:R-:W-:Y:S01]  /*0040*/  UISETP.NE.U32.AND UP1, UPT, URZ, UR6, UPT ;  /* 0x000000063f00728c */ /* 0x000fe2000bf25070 */
[----:B------:R-:W-:Y:S01]  /*0050*/  IMAD.MOV.U32 R51, RZ, RZ, RZ ;  /* 0x000000ffff337224 */ /* 0x000fe200078e00ff */
[----:B------:R-:W-:Y:S02]  /*0060*/  ULDC.64 UR26, c[0x0][0x118] ;  /* 0x00004600001a7ab9 */ /* 0x000fe40000000a00 */
[----:B------:R-:W-:Y:S02]  /*0070*/  UISETP.NE.AND.EX UP1, UPT, URZ, UR7, UPT, UP1 ;  /* 0x000000073f00728c */ /* 0x000fe4000bf25310 */
[----:B------:R-:W-:Y:S02]  /*0080*/  ULDC.64 UR4, c[0x0][0x238] ;  /* 0x00008e0000047ab9 */ /* 0x000fe40000000a00 */
[----:B------:R-:W-:-:S02]  /*0090*/  UISETP.NE.U32.AND UP0, UPT, URZ, UR4, UPT ;  /* 0x000000043f00728c */ /* 0x000fc4000bf05070 */
[----:B------:R-:W-:Y:S01]  /*00a0*/  PLOP3.LUT P1, PT, PT, PT, UP1, 0x80, 0x0 ;  /* 0x000000000000781c */ /* 0x000fe20003f2f018 */
[----:B------:R-:W1:Y:S01]  /*00b0*/  S2UR UR31, SR_CTAID.X ;  /* 0x00000000001f79c3 */ /* 0x000e620000002500 */
[----:B------:R-:W-:Y:S01]  /*00c0*/  UISETP.NE.AND.EX UP0, UPT, URZ, UR5, UPT, UP0 ;  /* 0x000000053f00728c */ /* 0x000fe2000bf05300 */
[----:B------:R-:W-:Y:S01]  /*00d0*/  IMAD.MOV.U32 R0, RZ, RZ, c[0x0][0x174] ;  /* 0x00005d00ff007624 */ /* 0x000fe200078e00ff */
[----:B------:R-:W-:Y:S02]  /*00e0*/  ULDC.64 UR10, c[0x0][0x1e0] ;  /* 0x00007800000a7ab9 */ /* 0x000fe40000000a00 */
[----:B------:R-:W-:Y:S02]  /*00f0*/  ULDC.64 UR12, c[0x0][0x1d8] ;  /* 0x00007600000c7ab9 */ /* 0x000fe40000000a00 */
[----:B------:R-:W-:Y:S01]  /*0100*/  PLOP3.LUT P0, PT, PT, PT, UP0, 0x80, 0x0 ;  /* 0x000000000000781c */ /* 0x000fe20003f0f008 */
[----:B------:R-:W-:Y:S02]  /*0110*/  ULDC.64 UR14, c[0x0][0x1e8] ;  /* 0x00007a00000e7ab9 */ /* 0x000fe40000000a00 */
[----:B0-----:R-:W-:-:S02]  /*0120*/  USHF.R.S32.HI UR30, URZ, 0x1f, UR21 ;  /* 0x0000001f3f1e7899 */ /* 0x001fc40008011415 */
[----:B------:R-:W-:Y:S02]  /*0130*/  @UP1 ULEA UR6, UP3, UR21, UR6, 0x2 ;  /* 0x0000000615061291 */ /* 0x000fe4000f86103f */
[----:B------:R-:W-:Y:S02]  /*0140*/  @UP0 ULEA UR4, UP2, UR21, UR4, 0x2 ;  /* 0x0000000415040291 */ /* 0x000fe4000f84103f */
[----:B------:R-:W-:Y:S02]  /*0150*/  @UP1 ULEA.HI.X UR7, UR21, UR7, UR30, 0x2, UP3 ;  /* 0x0000000715071291 */ /* 0x000fe400098f141e */
[----:B------:R-:W-:Y:S01]  /*0160*/  IMAD.U32 R4, RZ, RZ, UR6 ;  /* 0x00000006ff047e24 */ /* 0x000fe2000f8e00ff */
[----:B------:R-:W-:Y:S01]  /*0170*/  @UP0 ULEA.HI.X UR5, UR21, UR5, UR30, 0x2, UP2 ;  /* 0x0000000515050291 */ /* 0x000fe200090f141e */
[----:B------:R-:W-:Y:S02]  /*0180*/  IMAD.U32 R2, RZ, RZ, UR4 ;  /* 0x00000004ff027e24 */ /* 0x000fe4000f8e00ff */
[----:B------:R-:W-:Y:S01]  /*0190*/  MOV R5, UR7 ;  /* 0x0000000700057c02 */ /* 0x000fe20008000f00 */
[----:B------:R-:W-:-:S02]  /*01a0*/  ULDC.64 UR6, c[0x0][0x1d0] ;  /* 0x0000740000067ab9 */ /* 0x000fc40000000a00 */
[----:B------:R-:W-:Y:S02]  /*01b0*/  MOV R3, UR5 ;  /* 0x0000000500037c02 */ /* 0x000fe40008000f00 */
[----:B------:R0:W5:Y:S01]  /*01c0*/  @P1 LDG.E R49, [R4.64] ;  /* 0x0000001a04311981 */ /* 0x000162000c1e1900 */
[----:B-1----:R-:W-:Y:S02]  /*01d0*/  USHF.R.S32.HI UR32, URZ, 0x1f, UR31 ;  /* 0x0000001f3f207899 */ /* 0x002fe4000801141f */
[----:B------:R-:W-:Y:S01]  /*01e0*/  UIMAD.WIDE.U32 UR4, UR31, UR6, URZ ;  /* 0x000000061f0472a5 */ /* 0x000fe2000f8e003f */
[----:B------:R0:W5:Y:S01]  /*01f0*/  @P0 LDG.E R51, [R2.64] ;  /* 0x0000001a02330981 */ /* 0x000162000c1e1900 */
[----:B------:R-:W-:Y:S01]  /*0200*/  UIMAD UR6, UR32, UR6, URZ ;  /* 0x00000006200672a4 */ /* 0x000fe2000f8e023f */
[----:B------:R-:W-:Y:S01]  /*0210*/  ISETP.GE.AND P0, PT, R0, 0x1, PT ;  /* 0x000000010000780c */ /* 0x000fe20003f06270 */
[----:B------:R-:W-:Y:S02]  /*0220*/  UIMAD UR9, UR32, UR10, URZ ;  /* 0x0000000a200972a4 */ /* 0x000fe4000f8e023f */
[----:B------:R-:W-:-:S02]  /*0230*/  UIMAD UR8, UR31, UR7, UR6 ;  /* 0x000000071f0872a4 */ /* 0x000fc4000f8e0206 */
[----:B------:R-:W-:Y:S02]  /*0240*/  UIMAD UR11, UR31, UR11, UR9 ;  /* 0x0000000b1f0b72a4 */ /* 0x000fe4000f8e0209 */
[----:B------:R-:W-:Y:S02]  /*0250*/  UIADD3 UR5, UR5, UR8, URZ ;  /* 0x0000000805057290 */ /* 0x000fe4000fffe03f */
[----:B------:R-:W-:Y:S02]  /*0260*/  UIMAD.WIDE.U32 UR6, UR31, UR10, URZ ;  /* 0x0000000a1f0672a5 */ /* 0x000fe4000f8e003f */
[----:B------:R-:W-:Y:S02]  /*0270*/  UIMAD UR9, UR30, UR12, URZ ;  /* 0x0000000c1e0972a4 */ /* 0x000fe4000f8e023f */
[----:B------:R-:W-:Y:S02]  /*0280*/  UIMAD UR8, UR30, UR14, URZ ;  /* 0x0000000e1e0872a4 */ /* 0x000fe4000f8e023f */
[----:B------:R-:W-:-:S02]  /*0290*/  UIMAD UR16, UR21, UR13, UR9 ;  /* 0x0000000d151072a4 */ /* 0x000fc4000f8e0209 */
[----:B------:R-:W-:Y:S02]  /*02a0*/  UIMAD.WIDE.U32 UR4, UR21, UR12, UR4 ;  /* 0x0000000c150472a5 */ /* 0x000fe4000f8e0004 */
[----:B------:R-:W-:Y:S02]  /*02b0*/  UIMAD UR17, UR21, UR15, UR8 ;  /* 0x0000000f151172a4 */ /* 0x000fe4000f8e0208 */
[----:B------:R-:W-:Y:S01]  /*02c0*/  UIADD3 UR11, UR7, UR11, URZ ;  /* 0x0000000b070b7290 */ /* 0x000fe2000fffe03f */
[----:B------:R-:W-:Y:S11]  /*02d0*/  @!P0 EXIT ;  /* 0x000000000000894d */ /* 0x000ff60003800000 */
[----:B0-----:R-:W0:Y:S01]  /*02e0*/  S2R R61, SR_TID.X ;  /* 0x00000000003d7919 */ /* 0x001e220000002100 */
[----:B------:R-:W-:Y:S02]  /*02f0*/  ULDC.64 UR12, c[0x0][0x180] ;  /* 0x00006000000c7ab9 */ /* 0x000fe40000000a00 */
[----:B------:R-:W-:Y:S01]  /*0300*/  UIMAD UR8, UR30, UR12, URZ ;  /* 0x0000000c1e0872a4 */ /* 0x000fe2000f8e023f */
[----:B------:R-:W1:Y:S01]  /*0310*/  S2R R50, SR_LANEID ;  /* 0x0000000000327919 */ /* 0x000e620000000000 */
[----:B------:R-:W-:-:S02]  /*0320*/  UMOV UR10, UR6 ;  /* 0x00000006000a7c82 */ /* 0x000fc40008000000 */
[----:B------:R-:W-:Y:S02]  /*0330*/  UIMAD.WIDE.U32 UR10, UR21, UR14, UR10 ;  /* 0x0000000e150a72a5 */ /* 0x000fe4000f8e000a */
[----:B------:R-:W-:Y:S02]  /*0340*/  UIMAD.WIDE.U32 UR6, UR21, UR12, URZ ;  /* 0x0000000c150672a5 */ /* 0x000fe4000f8e003f */
[----:B------:R-:W-:Y:S02]  /*0350*/  ULDC.64 UR14, c[0x0][0x198] ;  /* 0x00006600000e7ab9 */ /* 0x000fe40000000a00 */
[----:B------:R-:W-:Y:S02]  /*0360*/  UIMAD UR13, UR21, UR13, UR8 ;  /* 0x0000000d150d72a4 */ /* 0x000fe4000f8e0208 */
[----:B------:R-:W-:Y:S02]  /*0370*/  ULDC.64 UR24, c[0x0][0x248] ;  /* 0x0000920000187ab9 */ /* 0x000fe40000000a00 */
[----:B------:R-:W-:-:S02]  /*0380*/  UIMAD UR12, UR30, UR14, URZ ;  /* 0x0000000e1e0c72a4 */ /* 0x000fc4000f8e023f */
[----:B------:R-:W-:Y:S02]  /*0390*/  UIMAD.WIDE.U32 UR8, UR21, UR14, URZ ;  /* 0x0000000e150872a5 */ /* 0x000fe4000f8e003f */
[----:B------:R-:W-:Y:S02]  /*03a0*/  ULDC.64 UR18, c[0x0][0x1b8] ;  /* 0x00006e0000127ab9 */ /* 0x000fe40000000a00 */
[----:B------:R-:W-:Y:S01]  /*03b0*/  UIADD3 UR16, UR5, UR16, URZ ;  /* 0x0000001005107290 */ /* 0x000fe2000fffe03f */
[C---:B0-----:R-:W-:Y:S01]  /*03c0*/  SHF.L.U32 R3, R61.reuse, 0x4, RZ ;  /* 0x000000043d037819 */ /* 0x041fe200000006ff */
[----:B------:R-:W-:Y:S01]  /*03d0*/  UIADD3 UR17, UR11, UR17, URZ ;  /* 0x000000110b117290 */ /* 0x000fe2000fffe03f */
[----:B------:R-:W-:Y:S01]  /*03e0*/  LOP3.LUT R48, R61, 0x1f, RZ, 0xc0, !PT ;  /* 0x0000001f3d307812 */ /* 0x000fe200078ec0ff */
[----:B------:R-:W-:Y:S01]  /*03f0*/  ULEA UR14, UP1, UR10, UR24, 0x1 ;  /* 0x000000180a0e7291 */ /* 0x000fe2000f82083f */
[----:B------:R-:W-:Y:S01]  /*0400*/  SHF.R.U32.HI R47, RZ, 0x5, R61 ;  /* 0x00000005ff2f7819 */ /* 0x000fe2000001163d */
[----:B------:R-:W-:Y:S01]  /*0410*/  ULDC UR5, c[0x0][0x164] ;  /* 0x0000590000057ab9 */ /* 0x000fe20000000800 */
[----:B------:R-:W-:Y:S01]  /*0420*/  LOP3.LUT R46, R48, 0xfffffe00, R3, 0xf8, !PT ;  /* 0xfffffe00302e7812 */ /* 0x000fe200078ef803 */
[----:B------:R-:W-:Y:S01]  /*0430*/  UIMAD.WIDE.U32 UR28, UR21, UR18, URZ ;  /* 0x00000012151c72a5 */ /* 0x000fe2000f8e003f */
[C---:B------:R-:W-:Y:S01]  /*0440*/  LOP3.LUT R45, R3.reuse, 0xfffffe00, RZ, 0xc0, !PT ;  /* 0xfffffe00032d7812 */ /* 0x040fe200078ec0ff */
[----:B------:R-:W-:Y:S01]  /*0450*/  UIMAD UR18, UR30, UR18, URZ ;  /* 0x000000121e1272a4 */ /* 0x000fe2000f8e023f */
[C---:B------:R-:W-:Y:S01]  /*0460*/  IADD3 R117, R3.reuse, 0x1, RZ ;  /* 0x0000000103757810 */ /* 0x040fe20007ffe0ff */
[----:B------:R-:W-:Y:S01]  /*0470*/  UIMAD UR5, UR31, UR5, UR21 ;  /* 0x000000051f0572a4 */ /* 0x000fe2000f8e0215 */
[C---:B------:R-:W-:Y:S01]  /*0480*/  IADD3 R116, R3.reuse, 0x2, RZ ;  /* 0x0000000203747810 */ /* 0x040fe20007ffe0ff */
[----:B------:R-:W-:Y:S01]  /*0490*/  ULDC.64 UR22, c[0x0][0x240] ;  /* 0x0000900000167ab9 */ /* 0x000fe20000000a00 */
[C---:B------:R-:W-:Y:S01]  /*04a0*/  IADD3 R115, R3.reuse, 0x3, RZ ;  /* 0x0000000303737810 */ /* 0x040fe20007ffe0ff */
[----:B------:R-:W-:Y:S01]  /*04b0*/  ULEA.HI.X UR17, UR10, UR25, UR17, 0x1, UP1 ;  /* 0x000000190a117291 */ /* 0x000fe200088f0c11 */
[C---:B------:R-:W-:Y:S01]  /*04c0*/  IADD3 R114, R3.reuse, 0x4, RZ ;  /* 0x0000000403727810 */ /* 0x040fe20007ffe0ff */
[----:B------:R-:W-:Y:S01]  /*04d0*/  UIMAD UR15, UR21, UR15, UR12 ;  /* 0x0000000f150f72a4 */ /* 0x000fe2000f8e020c */
[C---:B------:R-:W-:Y:S01]  /*04e0*/  IADD3 R113, R3.reuse, 0x5, RZ ;  /* 0x0000000503717810 */ /* 0x040fe20007ffe0ff */
[----:B------:R-:W-:Y:S01]  /*04f0*/  ULDC UR10, c[0x0][0x174] ;  /* 0x00005d00000a7ab9 */ /* 0x000fe20000000800 */
[C---:B------:R-:W-:Y:S01]  /*0500*/  IADD3 R112, R3.reuse, 0x6, RZ ;  /* 0x0000000603707810 */ /* 0x040fe20007ffe0ff */
[----:B------:R-:W-:Y:S01]  /*0510*/  ULEA UR12, UP0, UR4, UR22, 0x1 ;  /* 0x00000016040c7291 */ /* 0x000fe2000f80083f */
        /* <DEDUP_REMOVED lines=17> */
[----:B------:R-:W-:Y:S01]  /*0630*/  UIMAD UR10, UR5, UR19, URZ ;  /* 0x00000013050a72a4 */ /* 0x000fe2000f8e023f */
[----:B------:R-:W-:-:S02]  /*0640*/  SHF.R.S32.HI R43, RZ, 0x1f, R46 ;  /* 0x0000001fff2b7819 */ /* 0x000fc4000001142e */
        /* <DEDUP_REMOVED lines=14> */
[----:B-1----:R-:W-:Y:S02]  /*0730*/  LOP3.LUT R28, R46, 0x1e0, RZ, 0xfc, !PT ;  /* 0x000001e02e1c7812 */ /* 0x002fe400078efcff */
.L_x_3397:
[----:B------:R-:W-:Y:S01]  /*0740*/  BAR.SYNC.DEFER_BLOCKING 0x0 ;  /* 0x0000000000007b1d */ /* 0x000fe20000010000 */
[C---:B------:R-:W-:Y:S01]  /*0750*/  IMAD.SHL.U32 R62, R46.reuse, 0x2, RZ ;  /* 0x000000022e3e7824 */ /* 0x040fe200078e00ff */
[----:B------:R-:W-:Y:S02]  /*0760*/  SHF.L.U64.HI R64, R46, 0x1, R43 ;  /* 0x000000012e407819 */ /* 0x000fe4000001022b */
[----:B------:R-:W-:Y:S02]  /*0770*/  PRMT R0, RZ, 0x7610, R0 ;  /* 0x00007610ff007816 */ /* 0x000fe40000000000 */
[----:B------:R-:W-:Y:S01]  /*0780*/  UMOV UR20, 0xfffffc00 ;  /* 0xfffffc0000147882 */ /* 0x000fe20000000000 */
[----:B------:R-:W-:Y:S01]  /*0790*/  IADD3 R2, P3, R62, UR12, RZ ;  /* 0x0000000c3e027c10 */ /* 0x000fe2000ff7e0ff */
        /* <DEDUP_REMOVED lines=22> */
[----:B------:R0:W4:Y:S01]  /*0900*/  @!P4 LDG.E.U16 R7, [R2.64+0xc0] ;  /* 0x0000c01a0207c981 */ /* 0x000122000c1e1500 */
[----:B------:R-:W-:Y:S02]  /*0910*/  PRMT R10, RZ, 0x7610, R10 ;  /* 0x00007610ff0a7816 */ /* 0x000fe4000000000a */
[----:B------:R-:W-:Y:S01]  /*0920*/  ISETP.GE.AND P0, PT, R34, UR20, PT ;  /* 0x0000001422007c0c */ /* 0x000fe2000bf06270 */
[----:B------:R0:W4:Y:S01]  /*0930*/  @!P6 LDG.E.U16 R6, [R2.64+0x100] ;  /* 0x0001001a0206e981 */ /* 0x000122000c1e1500 */
[----:B------:R-:W-:-:S02]  /*0940*/  ISETP.GE.AND P4, PT, R33, UR20, PT ;  /* 0x0000001421007c0c */ /* 0x000fc4000bf86270 */
[----:B------:R-:W-:Y:S01]  /*0950*/  ISETP.GE.AND P6, PT, R32, UR20, PT ;  /* 0x0000001420007c0c */ /* 0x000fe2000bfc6270 */
[----:B------:R0:W4:Y:S01]  /*0960*/  @!P5 LDG.E.U16 R9, [R2.64+0x140] ;  /* 0x0001401a0209d981 */ /* 0x000122000c1e1500 */
[----:B------:R-:W-:Y:S02]  /*0970*/  ISETP.GE.AND P5, PT, R31, UR20, PT ;  /* 0x000000141f007c0c */ /* 0x000fe4000bfa6270 */
[----:B------:R-:W-:Y:S01]  /*0980*/  PRMT R53, RZ, 0x7610, R53 ;  /* 0x00007610ff357816 */ /* 0x000fe20000000035 */
[----:B------:R0:W4:Y:S01]  /*0990*/  @!P3 LDG.E.U16 R8, [R2.64+0x180] ;  /* 0x0001801a0208b981 */ /* 0x000122000c1e1500 */
[----:B------:R-:W-:Y:S02]  /*09a0*/  ISETP.GE.AND P3, PT, R30, UR20, PT ;  /* 0x000000141e007c0c */ /* 0x000fe4000bf66270 */
[----:B------:R-:W-:Y:S01]  /*09b0*/  PRMT R52, RZ, 0x7610, R52 ;  /* 0x00007610ff347816 */ /* 0x000fe20000000034 */
[----:B------:R0:W4:Y:S01]  /*09c0*/  @!P2 LDG.E.U16 R11, [R2.64+0x1c0] ;  /* 0x0001c01a020ba981 */ /* 0x000122000c1e1500 */
[----:B------:R-:W-:-:S03]  /*09d0*/  ISETP.GE.AND P2, PT, R29, UR20, PT ;  /* 0x000000141d007c0c */ /* 0x000fc6000bf46270 */
[----:B------:R0:W4:Y:S01]  /*09e0*/  @!P1 LDG.E.U16 R10, [R2.64+0x200] ;  /* 0x0002001a020a9981 */ /* 0x000122000c1e1500 */
[----:B------:R-:W-:Y:S02]  /*09f0*/  ISETP.GE.AND P1, PT, R28, UR20, PT ;  /* 0x000000141c007c0c */ /* 0x000fe4000bf26270 */
[----:B------:R-:W-:Y:S01]  /*0a00*/  PRMT R55, RZ, 0x7610, R55 ;  /* 0x00007610ff377816 */ /* 0x000fe20000000037 */
[----:B------:R0:W4:Y:S01]  /*0a10*/  @!P0 LDG.E.U16 R53, [R2.64+0x240] ;  /* 0x0002401a02358981 */ /* 0x000122000c1e1500 */
[----:B------:R-:W-:Y:S02]  /*0a20*/  PRMT R54, RZ, 0x7610, R54 ;  /* 0x00007610ff367816 */ /* 0x000fe40000000036 */
        /* <DEDUP_REMOVED lines=8> */
[----:B------:R0:W4:Y:S01]  /*0ab0*/  @!P1 LDG.E.U16 R59, [R2.64+0x3c0] ;  /* 0x0003c01a023b9981 */ /* 0x000122000c1e1500 */
[----:B------:R-:W-:-:S04]  /*0ac0*/  IADD3 R12, R45, R50, RZ ;  /* 0x000000322d0c7210 */ /* 0x000fc80007ffe0ff */
[C---:B------:R-:W-:Y:S02]  /*0ad0*/  IADD3 R13, R12.reuse, 0x20, RZ ;  /* 0x000000200c0d7810 */ /* 0x040fe40007ffe0ff */
[C---:B------:R-:W-:Y:S02]  /*0ae0*/  IADD3 R15, R12.reuse, 0x40, RZ ;  /* 0x000000400c0f7810 */ /* 0x040fe40007ffe0ff */
[C---:B------:R-:W-:Y:S02]  /*0af0*/  LEA.HI.SX32 R27, R12.reuse, R12, 0x1b ;  /* 0x0000000c0c1b7211 */ /* 0x040fe400078fdaff */
[C---:B------:R-:W-:Y:S02]  /*0b00*/  IADD3 R17, R12.reuse, 0x60, RZ ;  /* 0x000000600c117810 */ /* 0x040fe40007ffe0ff */
[C---:B------:R-:W-:Y:S02]  /*0b10*/  IADD3 R19, R12.reuse, 0x80, RZ ;  /* 0x000000800c137810 */ /* 0x040fe40007ffe0ff */
[----:B------:R-:W-:-:S02]  /*0b20*/  IADD3 R21, R12, 0xa0, RZ ;  /* 0x000000a00c157810 */ /* 0x000fc40007ffe0ff */
[C---:B------:R-:W-:Y:S02]  /*0b30*/  IADD3 R23, R12.reuse, 0xc0, RZ ;  /* 0x000000c00c177810 */ /* 0x040fe40007ffe0ff */
[C---:B------:R-:W-:Y:S02]  /*0b40*/  IADD3 R25, R12.reuse, 0xe0, RZ ;  /* 0x000000e00c197810 */ /* 0x040fe40007ffe0ff */
[-C--:B------:R-:W-:Y:S02]  /*0b50*/  LEA.HI.SX32 R13, R13, R12.reuse, 0x1b ;  /* 0x0000000c0d0d7211 */ /* 0x080fe400078fdaff */
[-C--:B------:R-:W-:Y:S01]  /*0b60*/  LEA.HI.SX32 R15, R15, R12.reuse, 0x1b ;  /* 0x0000000c0f0f7211 */ /* 0x080fe200078fdaff */
[----:B------:R-:W-:Y:S01]  /*0b70*/  IMAD.SHL.U32 R27, R27, 0x2, RZ ;  /* 0x000000021b1b7824 */ /* 0x000fe200078e00ff */
[----:B------:R-:W-:Y:S02]  /*0b80*/  IADD3 R63, R12, 0x100, RZ ;  /* 0x000001000c3f7810 */ /* 0x000fe40007ffe0ff */
[----:B------:R-:W-:-:S02]  /*0b90*/  LEA.HI.SX32 R17, R17, R12, 0x1b ;  /* 0x0000000c11117211 */ /* 0x000fc400078fdaff */
[-C--:B------:R-:W-:Y:S02]  /*0ba0*/  LEA.HI.SX32 R19, R19, R12.reuse, 0x1b ;  /* 0x0000000c13137211 */ /* 0x080fe400078fdaff */
[C---:B0-----:R-:W-:Y:S02]  /*0bb0*/  IADD3 R3, R12.reuse, 0x120, RZ ;  /* 0x000001200c037810 */ /* 0x041fe40007ffe0ff */
[C---:B------:R-:W-:Y:S02]  /*0bc0*/  IADD3 R65, R12.reuse, 0x140, RZ ;  /* 0x000001400c417810 */ /* 0x040fe40007ffe0ff */
[-C--:B------:R-:W-:Y:S02]  /*0bd0*/  LEA.HI.SX32 R21, R21, R12.reuse, 0x1b ;  /* 0x0000000c15157211 */ /* 0x080fe400078fdaff */
[-C--:B------:R-:W-:Y:S02]  /*0be0*/  LEA.HI.SX32 R2, R23, R12.reuse, 0x1b ;  /* 0x0000000c17027211 */ /* 0x080fe400078fdaff */
[----:B------:R-:W-:Y:S01]  /*0bf0*/  LEA.HI.SX32 R20, R25, R12, 0x1b ;  /* 0x0000000c19147211 */ /* 0x000fe200078fdaff */
[----:B------:R-:W-:Y:S01]  /*0c00*/  IMAD.SHL.U32 R25, R15, 0x2, RZ ;  /* 0x000000020f197824 */ /* 0x000fe200078e00ff */
[----:B------:R-:W-:Y:S01]  /*0c10*/  SHF.L.U32 R26, R13, 0x1, RZ ;  /* 0x000000010d1a7819 */ /* 0x000fe200000006ff */
[----:B------:R-:W-:Y:S01]  /*0c20*/  IMAD.SHL.U32 R23, R19, 0x2, RZ ;  /* 0x0000000213177824 */ /* 0x000fe200078e00ff */
[----:B------:R-:W-:-:S02]  /*0c30*/  IADD3 R67, R12, 0x160, RZ ;  /* 0x000001600c437810 */ /* 0x000fc40007ffe0ff */
[C---:B------:R-:W-:Y:S02]  /*0c40*/  IADD3 R69, R12.reuse, 0x180, RZ ;  /* 0x000001800c457810 */ /* 0x040fe40007ffe0ff */
[-C--:B------:R-:W-:Y:S02]  /*0c50*/  LEA.HI.SX32 R63, R63, R12.reuse, 0x1b ;  /* 0x0000000c3f3f7211 */ /* 0x080fe400078fdaff */
[----:B------:R-:W-:Y:S02]  /*0c60*/  SHF.L.U32 R24, R17, 0x1, RZ ;  /* 0x0000000111187819 */ /* 0x000fe400000006ff */
[C---:B------:R-:W-:Y:S02]  /*0c70*/  IADD3 R71, R12.reuse, 0x1a0, RZ ;  /* 0x000001a00c477810 */ /* 0x040fe40007ffe0ff */
[----:B------:R-:W-:Y:S02]  /*0c80*/  IADD3 R73, R12, 0x1c0, RZ ;  /* 0x000001c00c497810 */ /* 0x000fe40007ffe0ff */
[----:B------:R-:W-:-:S02]  /*0c90*/  LEA.HI.SX32 R3, R3, R12, 0x1b ;  /* 0x0000000c03037211 */ /* 0x000fc400078fdaff */
[-C--:B------:R-:W-:Y:S02]  /*0ca0*/  LEA.HI.SX32 R65, R65, R12.reuse, 0x1b ;  /* 0x0000000c41417211 */ /* 0x080fe400078fdaff */
[----:B------:R-:W-:Y:S01]  /*0cb0*/  SHF.L.U32 R22, R21, 0x1, RZ ;  /* 0x0000000115167819 */ /* 0x000fe200000006ff */
[----:B------:R-:W-:Y:S01]  /*0cc0*/  IMAD.SHL.U32 R21, R2, 0x2, RZ ;  /* 0x0000000202157824 */ /* 0x000fe200078e00ff */
[----:B------:R-:W-:Y:S01]  /*0cd0*/  IADD3 R75, R12, 0x1e0, RZ ;  /* 0x000001e00c4b7810 */ /* 0x000fe20007ffe0ff */
[----:B------:R-:W-:Y:S01]  /*0ce0*/  IMAD.SHL.U32 R19, R63, 0x2, RZ ;  /* 0x000000023f137824 */ /* 0x000fe200078e00ff */
        /* <DEDUP_REMOVED lines=12> */
[----:B------:R-:W-:-:S02]  /*0db0*/  SHF.L.U32 R12, R12, 0x1, RZ ;  /* 0x000000010c0c7819 */ /* 0x000fc400000006ff */
[----:B------:R-:W-:Y:S02]  /*0dc0*/  ISETP.GE.AND P2, PT, R46, UR20, PT ;  /* 0x000000142e007c0c */ /* 0x000fe4000bf46270 */
[----:B------:R-:W-:Y:S02]  /*0dd0*/  ISETP.GE.AND P1, PT, R42, UR20, PT ;  /* 0x000000142a007c0c */ /* 0x000fe4000bf26270 */
[----:B------:R-:W-:Y:S02]  /*0de0*/  IADD3 R2, P0, R62, UR14, RZ ;  /* 0x0000000e3e027c10 */ /* 0x000fe4000ff1e0ff */
[----:B------:R-:W-:Y:S02]  /*0df0*/  PRMT R58, RZ, 0x7610, R58 ;  /* 0x00007610ff3a7816 */ /* 0x000fe4000000003a */
[----:B------:R-:W-:Y:S02]  /*0e00*/  IADD3.X R3, R64, UR17, RZ, P0, !PT ;  /* 0x0000001140037c10 */ /* 0x000fe400087fe4ff */
        /* <DEDUP_REMOVED lines=12> */
[----:B------:R-:W-:Y:S01]  /*0ed0*/  PRMT R77, RZ, 0x7610, R77 ;  /* 0x00007610ff4d7816 */ /* 0x000fe2000000004d */
[----:B--2---:R0:W-:Y:S04]  /*0ee0*/  STS.U16 [R27], R0 ;  /* 0x000000001b007388 */ /* 0x0041e80000000400 */
[----:B---3--:R-:W-:Y:S04]  /*0ef0*/  STS.U16 [R26+0x40], R5 ;  /* 0x000040051a007388 */ /* 0x008fe80000000400 */
[----:B----4-:R-:W-:Y:S01]  /*0f00*/  STS.U16 [R25+0x80], R4 ;  /* 0x0000800419007388 */ /* 0x010fe20000000400 */
[----:B0-----:R-:W-:-:S03]  /*0f10*/  IMAD R0, R50, 0x10, R45 ;  /* 0x0000001032007824 */ /* 0x001fc600078e022d */
[----:B------:R-:W-:Y:S04]  /*0f20*/  STS.U16 [R24+0xc0], R7 ;  /* 0x0000c00718007388 */ /* 0x000fe80000000400 */
[----:B------:R-:W-:Y:S01]  /*0f30*/  STS.U16 [R23+0x100], R6 ;  /* 0x0001000617007388 */ /* 0x000fe20000000400 */
[----:B------:R-:W-:-:S03]  /*0f40*/  LEA.HI.SX32 R0, R0, R0, 0x1b ;  /* 0x0000000000007211 */ /* 0x000fc600078fdaff */
[----:B------:R-:W-:Y:S04]  /*0f50*/  STS.U16 [R22+0x140], R9 ;  /* 0x0001400916007388 */ /* 0x000fe80000000400 */
[----:B------:R-:W-:Y:S04]  /*0f60*/  STS.U16 [R21+0x180], R8 ;  /* 0x0001800815007388 */ /* 0x000fe80000000400 */
[----:B------:R-:W-:Y:S04]  /*0f70*/  STS.U16 [R20+0x1c0], R11 ;  /* 0x0001c00b14007388 */ /* 0x000fe80000000400 */
[----:B------:R-:W-:Y:S01]  /*0f80*/  STS.U16 [R19+0x200], R10 ;  /* 0x0002000a13007388 */ /* 0x000fe20000000400 */
        /* <DEDUP_REMOVED lines=29> */
[----:B---3--:R-:W-:Y:S02]  /*1160*/  PRMT R54, RZ, 0x7610, R54 ;  /* 0x00007610ff367816 */ /* 0x008fe40000000036 */
[----:B----4-:R-:W-:Y:S02]  /*1170*/  PRMT R57, RZ, 0x7610, R57 ;  /* 0x00007610ff397816 */ /* 0x010fe40000000039 */
[----:B------:R-:W-:Y:S01]  /*1180*/  PRMT R56, RZ, 0x7610, R56 ;  /* 0x00007610ff387816 */ /* 0x000fe20000000038 */
[----:B------:R-:W2:Y:S01]  /*1190*/  @!P2 LDG.E.U16 R58, [R2.64] ;  /* 0x0000001a023aa981 */ /* 0x000ea2000c1e1500 */
[----:B------:R-:W-:-:S03]  /*11a0*/  ISETP.GE.AND P2, PT, R36, UR20, PT ;  /* 0x0000001424007c0c */ /* 0x000fc6000bf46270 */
[----:B------:R-:W3:Y:S01]  /*11b0*/  @!P1 LDG.E.U16 R53, [R2.64+0x40] ;  /* 0x0000401a02359981 */ /* 0x000ee2000c1e1500 */
        /* <DEDUP_REMOVED lines=58> */
[----:B0-----:R-:W-:Y:S01]  /*1560*/  HADD2.F32 R52, -RZ, R52.H0_H0 ;  /* 0x20000034ff347230 */ /* 0x001fe20000004100 */
[----:B------:R-:W-:-:S04]  /*1570*/  IMAD.MOV.U32 R58, RZ, RZ, c[0x0][0x16c] ;  /* 0x00005b00ff3a7624 */ /* 0x000fc800078e00ff */
[----:B-----5:R-:W-:Y:S01]  /*1580*/  FADD.FTZ R60, R52, R49 ;  /* 0x00000031343c7221 */ /* 0x020fe20000010000 */
[----:B------:R-:W-:-:S04]  /*1590*/  ISETP.GE.AND P6, PT, R58, 0x1, PT ;  /* 0x000000013a00780c */ /* 0x000fc80003fc6270 */
        /* <DEDUP_REMOVED lines=52> */
.L_x_3357:
[----:B------:R-:W-:Y:S05]  /*18e0*/  BSYNC B0 ;  /* 0x0000000000007941 */ /* 0x000fea0003800000 */
.L_x_3356:
        /* <DEDUP_REMOVED lines=36> */
.L_x_3359:
[----:B------:R-:W-:Y:S05]  /*1b30*/  BSYNC B0 ;  /* 0x0000000000007941 */ /* 0x000fea0003800000 */
.L_x_3358:
        /* <DEDUP_REMOVED lines=38> */
.L_x_3361:
[----:B------:R-:W-:Y:S05]  /*1da0*/  BSYNC B0 ;  /* 0x0000000000007941 */ /* 0x000fea0003800000 */
.L_x_3360:
        /* <DEDUP_REMOVED lines=36> */
.L_x_3363:
[----:B------:R-:W-:Y:S05]  /*1ff0*/  BSYNC B0 ;  /* 0x0000000000007941 */ /* 0x000fea0003800000 */
.L_x_3362:
        /* <DEDUP_REMOVED lines=38> */
.L_x_3365:
[----:B------:R-:W-:Y:S05]  /*2260*/  BSYNC B0 ;  /* 0x0000000000007941 */ /* 0x000fea0003800000 */
.L_x_3364:
        /* <DEDUP_REMOVED lines=36> */
.L_x_3367:
[----:B------:R-:W-:Y:S05]  /*24b0*/  BSYNC B0 ;  /* 0x0000000000007941 */ /* 0x000fea0003800000 */
.L_x_3366:
        /* <DEDUP_REMOVED lines=38> */
.L_x_3369:
[----:B------:R-:W-:Y:S05]  /*2720*/  BSYNC B0 ;  /* 0x0000000000007941 */ /* 0x000fea0003800000 */
.L_x_3368:
        /* <DEDUP_REMOVED lines=37> */
.L_x_3371:
[----:B------:R-:W-:Y:S05]  /*2980*/  BSYNC B0 ;  /* 0x0000000000007941 */ /* 0x000fea0003800000 */
.L_x_3370:
        /* <DEDUP_REMOVED lines=42> */
.L_x_3373:
[----:B------:R-:W-:Y:S05]  /*2c30*/  BSYNC B0 ;  /* 0x0000000000007941 */ /* 0x000fea0003800000 */
.L_x_3372:
        /* <DEDUP_REMOVED lines=40> */
.L_x_3375:
[----:B------:R-:W-:Y:S05]  /*2ec0*/  BSYNC B0 ;  /* 0x0000000000007941 */ /* 0x000fea0003800000 */
.L_x_3374:
        /* <DEDUP_REMOVED lines=46> */
.L_x_3377:
[----:B------:R-:W-:Y:S05]  /*31b0*/  BSYNC B0 ;  /* 0x0000000000007941 */ /* 0x000fea0003800000 */
.L_x_3376:
        /* <DEDUP_REMOVED lines=33> */
.L_x_3379:
[----:B------:R-:W-:Y:S05]  /*33d0*/  BSYNC B0 ;  /* 0x0000000000007941 */ /* 0x000fea0003800000 */
.L_x_3378:
        /* <DEDUP_REMOVED lines=33> */
.L_x_3381:
[----:B------:R-:W-:Y:S05]  /*35f0*/  BSYNC B0 ;  /* 0x0000000000007941 */ /* 0x000fea0003800000 */
.L_x_3380:
        /* <DEDUP_REMOVED lines=33> */
.L_x_3383:
[----:B------:R-:W-:Y:S05]  /*3810*/  BSYNC B0 ;  /* 0x0000000000007941 */ /* 0x000fea0003800000 */
.L_x_3382:
        /* <DEDUP_REMOVED lines=33> */
.L_x_3385:
[----:B------:R-:W-:Y:S05]  /*3a30*/  BSYNC B0 ;  /* 0x0000000000007941 */ /* 0x000fea0003800000 */
.L_x_3384:
        /* <DEDUP_REMOVED lines=33> */
.L_x_3387:
[----:B------:R-:W-:Y:S05]  /*3c50*/  BSYNC B0 ;  /* 0x0000000000007941 */ /* 0x000fea0003800000 */
.L_x_3386:
        /* <DEDUP_REMOVED lines=38> */
.L_x_3393:
        /* <DEDUP_REMOVED lines=13> */
[----:B-1----:R-:W-:Y:S01]  /*3f90*/  IMAD.U32 R2, RZ, RZ, UR22 ;  /* 0x00000016ff027e24 */ /* 0x002fe2000f8e00ff */
[----:B------:R-:W-:Y:S01]  /*3fa0*/  ISETP.GE.U32.AND P3, PT, R117, UR20, PT ;  /* 0x0000001475007c0c */ /* 0x000fe2000bf66070 */
[----:B------:R-:W-:-:S03]  /*3fb0*/  ULDC.64 UR34, c[0x0][0x1a0] ;  /* 0x0000680000227ab9 */ /* 0x000fc60000000a00 */
[----:B------:R-:W-:-:S05]  /*3fc0*/  MOV R3, UR18 ;  /* 0x0000001200037c02 */ /* 0x000fca0008000f00 */
        /* <DEDUP_REMOVED lines=8> */
[----:B------:R-:W-:Y:S01]  /*4050*/  UIMAD UR24, UR24, UR36, URZ ;  /* 0x00000024181872a4 */ /* 0x000fe2000f8e023f */
[----:B------:R-:W-:Y:S01]  /*4060*/  FSEL R118, R93, RZ, !P4 ;  /* 0x000000ff5d767208 */ /* 0x000fe20006000000 */
[----:B------:R-:W-:Y:S01]  /*4070*/  UIMAD.WIDE.U32 UR18, UR5, UR34, UR18 ;  /* 0x00000022051272a5 */ /* 0x000fe2000f8e0012 */
[----:B------:R-:W-:Y:S01]  /*4080*/  FSEL R101, R91, RZ, !P2 ;  /* 0x000000ff5b657208 */ /* 0x000fe20005000000 */
[----:B------:R-:W-:Y:S01]  /*4090*/  UIMAD UR34, UR5, UR35, UR22 ;  /* 0x00000023052272a4 */ /* 0x000fe2000f8e0216 */
[----:B------:R-:W-:Y:S01]  /*40a0*/  FSEL R104, R92, RZ, !P3 ;  /* 0x000000ff5c687208 */ /* 0x000fe20005800000 */
[----:B------:R-:W-:Y:S01]  /*40b0*/  UMOV UR23, UR15 ;  /* 0x0000000f00177c82 */ /* 0x000fe20008000000 */
[----:B------:R-:W-:Y:S01]  /*40c0*/  FSEL R120, R94, RZ, !P5 ;  /* 0x000000ff5e787208 */ /* 0x000fe20006800000 */
[----:B------:R-:W-:Y:S01]  /*40d0*/  UMOV UR22, UR28 ;  /* 0x0000001c00167c82 */ /* 0x000fe20008000000 */
[----:B------:R-:W-:Y:S01]  /*40e0*/  ISETP.GE.U32.AND P6, PT, R114, UR20, PT ;  /* 0x0000001472007c0c */ /* 0x000fe2000bfc6070 */
[----:B------:R-:W-:Y:S01]  /*40f0*/  UIMAD.WIDE.U32 UR22, UR5, UR36, UR22 ;  /* 0x00000024051672a5 */ /* 0x000fe2000f8e0016 */
[----:B------:R-:W-:Y:S01]  /*4100*/  ISETP.GE.U32.AND P1, PT, R113, UR20, PT ;  /* 0x0000001471007c0c */ /* 0x000fe2000bf26070 */
[----:B------:R-:W-:Y:S01]  /*4110*/  UIMAD UR35, UR5, UR37, UR24 ;  /* 0x00000025052372a4 */ /* 0x000fe2000f8e0218 */
[----:B------:R-:W-:Y:S01]  /*4120*/  FSEL R122, R90, RZ, !P6 ;  /* 0x000000ff5a7a7208 */ /* 0x000fe20007000000 */
[----:B------:R-:W-:Y:S01]  /*4130*/  UIADD3 UR34, UR19, UR34, URZ ;  /* 0x0000002213227290 */ /* 0x000fe2000fffe03f */
[----:B------:R-:W-:Y:S01]  /*4140*/  FSEL R124, R95, RZ, !P1 ;  /* 0x000000ff5f7c7208 */ /* 0x000fe20004800000 */
[----:B------:R-:W-:-:S02]  /*4150*/  ULDC.64 UR24, c[0x0][0x228] ;  /* 0x00008a0000187ab9 */ /* 0x000fc40000000a00 */
[----:B------:R-:W-:Y:S02]  /*4160*/  ULDC.64 UR36, c[0x0][0x230] ;  /* 0x00008c0000247ab9 */ /* 0x000fe40000000a00 */
[----:B------:R-:W-:Y:S02]  /*4170*/  ULEA UR33, UP0, UR18, UR24, 0x2 ;  /* 0x0000001812217291 */ /* 0x000fe4000f80103f */
[----:B------:R-:W-:Y:S02]  /*4180*/  ULEA UR24, UP1, UR22, UR36, 0x2 ;  /* 0x0000002416187291 */ /* 0x000fe4000f82103f */
[----:B------:R-:W-:Y:S02]  /*4190*/  UIADD3 UR19, UR23, UR35, URZ ;  /* 0x0000002317137290 */ /* 0x000fe4000fffe03f */
[----:B------:R-:W-:Y:S02]  /*41a0*/  ULEA.HI.X UR25, UR18, UR25, UR34, 0x2, UP0 ;  /* 0x0000001912197291 */ /* 0x000fe400080f1422 */
[----:B------:R-:W-:Y:S01]  /*41b0*/  ULEA.HI.X UR22, UR22, UR37, UR19, 0x2, UP1 ;  /* 0x0000002516167291 */ /* 0x000fe200088f1413 */
        /* <DEDUP_REMOVED lines=10> */
[C---:B------:R-:W-:Y:S01]  /*4260*/  FMUL.FTZ R10, R5.reuse, R53 ;  /* 0x00000035050a7220 */ /* 0x040fe20000410000 */
[----:B0-----:R-:W-:Y:S01]  /*4270*/  FSEL R102, R4, 1, !P2 ;  /* 0x3f80000004667808 */ /* 0x001fe20005000000 */
[----:B------:R-:W-:-:S05]  /*4280*/  FMUL.FTZ R4, R5, R52 ;  /* 0x0000003405047220 */ /* 0x000fca0000410000 */
[----:B------:R-:W0:Y:S01]  /*4290*/  MUFU.EX2 R7, R7 ;  /* 0x0000000700077308 */ /* 0x000e220000000800 */
[----:B------:R-:W-:-:S04]  /*42a0*/  ISETP.GE.U32.AND P2, PT, R112, UR20, PT ;  /* 0x0000001470007c0c */ /* 0x000fc8000bf46070 */
[----:B------:R-:W-:Y:S02]  /*42b0*/  FSEL R126, R89, RZ, !P2 ;  /* 0x000000ff597e7208 */ /* 0x000fe40005000000 */
[----:B-1----:R-:W-:Y:S01]  /*42c0*/  FSEL R119, R6, 1, !P3 ;  /* 0x3f80000006777808 */ /* 0x002fe20005800000 */
[----:B------:R-:W-:Y:S01]  /*42d0*/  FMUL.FTZ R6, R5, R62 ;  /* 0x0000003e05067220 */ /* 0x000fe20000410000 */
[----:B------:R-:W1:Y:S01]  /*42e0*/  MUFU.EX2 R8, R8 ;  /* 0x0000000800087308 */ /* 0x000e620000000800 */
[----:B------:R-:W-:-:S04]  /*42f0*/  ISETP.GE.U32.AND P3, PT, R111, UR20, PT ;  /* 0x000000146f007c0c */ /* 0x000fc8000bf66070 */
[----:B------:R-:W-:Y:S02]  /*4300*/  FSEL R128, R96, RZ, !P3 ;  /* 0x000000ff60807208 */ /* 0x000fe40005800000 */
[----:B0-----:R-:W-:Y:S01]  /*4310*/  FSEL R121, R7, 1, !P4 ;  /* 0x3f80000007797808 */ /* 0x001fe20006000000 */
[----:B------:R-:W0:Y:S01]  /*4320*/  MUFU.EX2 R4, R4 ;  /* 0x0000000400047308 */ /* 0x000e220000000800 */
[----:B------:R-:W-:-:S04]  /*4330*/  ISETP.GE.U32.AND P4, PT, R110, UR20, PT ;  /* 0x000000146e007c0c */ /* 0x000fc8000bf86070 */
[----:B------:R-:W-:-:S03]  /*4340*/  FSEL R130, R88, RZ, !P4 ;  /* 0x000000ff58827208 */ /* 0x000fc60006000000 */
[----:B------:R-:W2:Y:S01]  /*4350*/  MUFU.EX2 R6, R6 ;  /* 0x0000000600067308 */ /* 0x000ea20000000800 */
[----:B-1----:R-:W-:Y:S02]  /*4360*/  FSEL R123, R8, 1, !P5 ;  /* 0x3f800000087b7808 */ /* 0x002fe40006800000 */
[----:B------:R-:W-:-:S04]  /*4370*/  ISETP.GE.U32.AND P5, PT, R109, UR20, PT ;  /* 0x000000146d007c0c */ /* 0x000fc8000bfa6070 */
[----:B------:R-:W-:Y:S01]  /*4380*/  FSEL R132, R97, RZ, !P5 ;  /* 0x000000ff61847208 */ /* 0x000fe20006800000 */
[----:B------:R-:W1:Y:S01]  /*4390*/  MUFU.EX2 R2, R2 ;  /* 0x0000000200027308 */ /* 0x000e620000000800 */
[----:B0-----:R-:W-:Y:S01]  /*43a0*/  FSEL R133, R4, 1, !P4 ;  /* 0x3f80000004857808 */ /* 0x001fe20006000000 */
[----:B------:R-:W-:Y:S01]  /*43b0*/  FFMA.FTZ R4, R101, R119, R104 ;  /* 0x0000007765047223 */ /* 0x000fe20000010068 */
[----:B------:R-:W-:-:S03]  /*43c0*/  ISETP.GE.U32.AND P4, PT, R103, UR20, PT ;  /* 0x0000001467007c0c */ /* 0x000fc6000bf86070 */
[----:B------:R-:W-:Y:S01]  /*43d0*/  FFMA.FTZ R7, R121, R4, R118 ;  /* 0x0000000479077223 */ /* 0x000fe20000010076 */
[----:B------:R-:W-:Y:S01]  /*43e0*/  FSEL R139, R85, RZ, !P4 ;  /* 0x000000ff558b7208 */ /* 0x000fe20006000000 */
[----:B------:R-:W0:Y:S01]  /*43f0*/  MUFU.EX2 R3, R3 ;  /* 0x0000000300037308 */ /* 0x000e220000000800 */
[----:B--2---:R-:W-:Y:S01]  /*4400*/  FSEL R135, R6, 1, !P5 ;  /* 0x3f80000006877808 */ /* 0x004fe20006800000 */
[----:B------:R-:W-:Y:S01]  /*4410*/  FMUL.FTZ R6, R102, R119 ;  /* 0x0000007766067220 */ /* 0x000fe20000410000 */
[----:B------:R-:W-:Y:S01]  /*4420*/  ISETP.GE.U32.AND P5, PT, R44, UR20, PT ;  /* 0x000000142c007c0c */ /* 0x000fe2000bfa6070 */
[----:B------:R-:W-:Y:S02]  /*4430*/  FFMA.FTZ R7, R123, R7, R120 ;  /* 0x000000077b077223 */ /* 0x000fe40000010078 */
[----:B------:R-:W-:Y:S01]  /*4440*/  FMUL.FTZ R6, R121, R6 ;  /* 0x0000000679067220 */ /* 0x000fe20000410000 */
[----:B------:R-:W-:Y:S01]  /*4450*/  FSEL R140, R100, RZ, !P5 ;  /* 0x000000ff648c7208 */ /* 0x000fe20006800000 */
[----:B------:R-:W2:Y:S01]  /*4460*/  MUFU.EX2 R9, R9 ;  /* 0x0000000900097308 */ /* 0x000ea20000000800 */
[----:B-1----:R-:W-:Y:S01]  /*4470*/  FSEL R125, R2, 1, !P6 ;  /* 0x3f800000027d7808 */ /* 0x002fe20007000000 */
[----:B------:R-:W-:Y:S01]  /*4480*/  FMUL.FTZ R2, R5, R63 ;  /* 0x0000003f05027220 */ /* 0x000fe20000410000 */
[----:B------:R-:W-:Y:S01]  /*4490*/  ISETP.GE.U32.AND P6, PT, R108, UR20, PT ;  /* 0x000000146c007c0c */ /* 0x000fe2000bfc6070 */
[----:B------:R-:W-:-:S02]  /*44a0*/  FMUL.FTZ R8, R123, R6 ;  /* 0x000000067b087220 */ /* 0x000fc40000410000 */
[----:B------:R-:W-:Y:S01]  /*44b0*/  FFMA.FTZ R7, R125, R7, R122 ;  /* 0x000000077d077223 */ /* 0x000fe2000001007a */
[----:B------:R-:W-:Y:S01]  /*44c0*/  FSEL R134, R87, RZ, !P6 ;  /* 0x000000ff57867208 */ /* 0x000fe20007000000 */
[----:B------:R-:W1:Y:S01]  /*44d0*/  MUFU.EX2 R10, R10 ;  /* 0x0000000a000a7308 */ /* 0x000e620000000800 */
[----:B0-----:R-:W-:Y:S01]  /*44e0*/  FSEL R127, R3, 1, !P1 ;  /* 0x3f800000037f7808 */ /* 0x001fe20004800000 */
[----:B------:R-:W-:Y:S01]  /*44f0*/  FMUL.FTZ R3, R5, R64 ;  /* 0x0000004005037220 */ /* 0x000fe20000410000 */
[----:B------:R-:W-:Y:S01]  /*4500*/  ISETP.GE.U32.AND P1, PT, R107, UR20, PT ;  /* 0x000000146b007c0c */ /* 0x000fe2000bf26070 */
[----:B------:R-:W-:Y:S02]  /*4510*/  FMUL.FTZ R8, R125, R8 ;  /* 0x000000087d087220 */ /* 0x000fe40000410000 */
[----:B------:R-:W-:Y:S01]  /*4520*/  FFMA.FTZ R7, R127, R7, R124 ;  /* 0x000000077f077223 */ /* 0x000fe2000001007c */
[----:B------:R-:W-:Y:S01]  /*4530*/  FSEL R136, R98, RZ, !P1 ;  /* 0x000000ff62887208 */ /* 0x000fe20004800000 */
[----:B------:R-:W0:Y:S01]  /*4540*/  MUFU.EX2 R2, R2 ;  /* 0x0000000200027308 */ /* 0x000e220000000800 */
[----:B--2---:R-:W-:Y:S01]  /*4550*/  FSEL R129, R9, 1, !P2 ;  /* 0x3f80000009817808 */ /* 0x004fe20005000000 */
[----:B------:R-:W-:Y:S01]  /*4560*/  FMUL.FTZ R4, R5, R65 ;  /* 0x0000004105047220 */ /* 0x000fe20000410000 */
[----:B------:R-:W-:Y:S01]  /*4570*/  ISETP.GE.U32.AND P2, PT, R106, UR20, PT ;  /* 0x000000146a007c0c */ /* 0x000fe2000bf46070 */
[----:B------:R-:W-:-:S02]  /*4580*/  FMUL.FTZ R8, R127, R8 ;  /* 0x000000087f087220 */ /* 0x000fc40000410000 */
[----:B------:R-:W-:Y:S01]  /*4590*/  FFMA.FTZ R9, R129, R7, R126 ;  /* 0x0000000781097223 */ /* 0x000fe2000001007e */
[----:B------:R-:W-:Y:S01]  /*45a0*/  FSEL R137, R86, RZ, !P2 ;  /* 0x000000ff56897208 */ /* 0x000fe20005000000 */
[----:B------:R-:W2:Y:S01]  /*45b0*/  MUFU.EX2 R3, R3 ;  /* 0x0000000300037308 */ /* 0x000ea20000000800 */
[----:B-1----:R-:W-:Y:S01]  /*45c0*/  FSEL R131, R10, 1, !P3 ;  /* 0x3f8000000a837808 */ /* 0x002fe20005800000 */
[----:B------:R-:W-:Y:S01]  /*45d0*/  FMUL.FTZ R6, R5, R66 ;  /* 0x0000004205067220 */ /* 0x000fe20000410000 */
[----:B------:R-:W-:Y:S01]  /*45e0*/  ISETP.GE.U32.AND P3, PT, R105, UR20, PT ;  /* 0x0000001469007c0c */ /* 0x000fe2000bf66070 */
[----:B------:R-:W-:Y:S02]  /*45f0*/  FMUL.FTZ R8, R129, R8 ;  /* 0x0000000881087220 */ /* 0x000fe40000410000 */
[----:B------:R-:W-:Y:S01]  /*4600*/  FFMA.FTZ R9, R131, R9, R128 ;  /* 0x0000000983097223 */ /* 0x000fe20000010080 */
[----:B------:R-:W-:Y:S01]  /*4610*/  FSEL R138, R99, RZ, !P3 ;  /* 0x000000ff638a7208 */ /* 0x000fe20005800000 */
[----:B------:R-:W1:Y:S01]  /*4620*/  MUFU.EX2 R4, R4 ;  /* 0x0000000400047308 */ /* 0x000e620000000800 */
[----:B------:R-:W-:Y:S01]  /*4630*/  FMUL.FTZ R7, R5, R67 ;  /* 0x0000004305077220 */ /* 0x000fe20000410000 */
[----:B0-----:R-:W-:Y:S01]  /*4640*/  FSEL R141, R2, 1, !P6 ;  /* 0x3f800000028d7808 */ /* 0x001fe20007000000 */
[----:B------:R-:W-:-:S02]  /*4650*/  FMUL.FTZ R8, R131, R8 ;  /* 0x0000000883087220 */ /* 0x000fc40000410000 */
[----:B------:R-:W-:Y:S02]  /*4660*/  FFMA.FTZ R9, R133, R9, R130 ;  /* 0x0000000985097223 */ /* 0x000fe40000010082 */
[----:B------:R-:W-:Y:S01]  /*4670*/  FMUL.FTZ R5, R5, R68 ;  /* 0x0000004405057220 */ /* 0x000fe20000410000 */
[----:B------:R-:W0:Y:S01]  /*4680*/  MUFU.EX2 R6, R6 ;  /* 0x0000000600067308 */ /* 0x000e220000000800 */
[----:B------:R-:W-:Y:S01]  /*4690*/  FMUL.FTZ R8, R133, R8 ;  /* 0x0000000885087220 */ /* 0x000fe20000410000 */
[----:B--2---:R-:W-:Y:S01]  /*46a0*/  FSEL R143, R3, 1, !P1 ;  /* 0x3f800000038f7808 */ /* 0x004fe20004800000 */
[C---:B------:R-:W-:Y:S02]  /*46b0*/  FFMA.FTZ R9, R135.reuse, R9, R132 ;  /* 0x0000000987097223 */ /* 0x040fe40000010084 */
[----:B------:R-:W-:Y:S02]  /*46c0*/  FMUL.FTZ R8, R135, R8 ;  /* 0x0000000887087220 */ /* 0x000fe40000410000 */
[C---:B------:R-:W-:Y:S01]  /*46d0*/  FFMA.FTZ R9, R141.reuse, R9, R134 ;  /* 0x000000098d097223 */ /* 0x040fe20000010086 */
[----:B------:R-:W2:Y:S01]  /*46e0*/  MUFU.EX2 R7, R7 ;  /* 0x0000000700077308 */ /* 0x000ea20000000800 */
[----:B------:R-:W-:Y:S01]  /*46f0*/  FMUL.FTZ R8, R141, R8 ;  /* 0x000000088d087220 */ /* 0x000fe20000410000 */
[----:B-1----:R-:W-:Y:S01]  /*4700*/  FSEL R142, R4, 1, !P2 ;  /* 0x3f800000048e7808 */ /* 0x002fe20005000000 */
[----:B------:R-:W-:-:S02]  /*4710*/  FFMA.FTZ R9, R143, R9, R136 ;  /* 0x000000098f097223 */ /* 0x000fc40000010088 */
[----:B------:R-:W-:Y:S02]  /*4720*/  FMUL.FTZ R3, R143, R8 ;  /* 0x000000088f037220 */ /* 0x000fe40000410000 */
[----:B------:R-:W-:Y:S01]  /*4730*/  FFMA.FTZ R9, R142, R9, R137 ;  /* 0x000000098e097223 */ /* 0x000fe20000010089 */
[----:B------:R-:W1:Y:S01]  /*4740*/  MUFU.EX2 R5, R5 ;  /* 0x0000000500057308 */ /* 0x000e620000000800 */
[----:B0-----:R-:W-:Y:S01]  /*4750*/  FSEL R145, R6, 1, !P3 ;  /* 0x3f80000006917808 */ /* 0x001fe20005800000 */
[----:B------:R-:W-:Y:S01]  /*4760*/  FMUL.FTZ R2, R142, R3 ;  /* 0x000000038e027220 */ /* 0x000fe20000410000 */
[----:B--2---:R-:W-:-:S03]  /*4770*/  FSEL R144, R7, 1, !P4 ;  /* 0x3f80000007907808 */ /* 0x004fc60006000000 */
[C---:B------:R-:W-:Y:S01]  /*4780*/  FFMA.FTZ R9, R145.reuse, R9, R138 ;  /* 0x0000000991097223 */ /* 0x040fe2000001008a */
[C---:B------:R-:W-:Y:S01]  /*4790*/  ISETP.GE.AND P1, PT, R50.reuse, 0x1, PT ;  /* 0x000000013200780c */ /* 0x040fe20003f26270 */
[----:B------:R-:W-:Y:S01]  /*47a0*/  FMUL.FTZ R3, R145, R2 ;  /* 0x0000000291037220 */ /* 0x000fe20000410000 */
[----:B------:R-:W-:Y:S01]  /*47b0*/  ISETP.NE.AND P2, PT, R50, 0x1f, PT ;  /* 0x0000001f3200780c */ /* 0x000fe20003f45270 */
[C---:B------:R-:W-:Y:S01]  /*47c0*/  FFMA.FTZ R9, R144.reuse, R9, R139 ;  /* 0x0000000990097223 */ /* 0x040fe2000001008b */
[----:B------:R-:W-:Y:S01]  /*47d0*/  MOV R10, UR5 ;  /* 0x00000005000a7c02 */ /* 0x000fe20008000f00 */
[----:B------:R-:W-:Y:S01]  /*47e0*/  FMUL.FTZ R2, R144, R3 ;  /* 0x0000000390027220 */ /* 0x000fe20000410000 */
[----:B-1----:R-:W-:Y:S01]  /*47f0*/  FSEL R147, R5, 1, !P5 ;  /* 0x3f80000005937808 */ /* 0x002fe20006800000 */
[----:B------:R-:W-:Y:S01]  /*4800*/  IMAD.U32 R4, RZ, RZ, UR24 ;  /* 0x00000018ff047e24 */ /* 0x000fe2000f8e00ff */
[----:B------:R-:W-:Y:S01]  /*4810*/  MOV R5, UR22 ;  /* 0x0000001600057c02 */ /* 0x000fe20008000f00 */
[----:B------:R-:W-:Y:S01]  /*4820*/  IMAD.U32 R7, RZ, RZ, UR25 ;  /* 0x00000019ff077e24 */ /* 0x000fe2000f8e00ff */
[----:B------:R-:W-:Y:S01]  /*4830*/  MOV R6, UR33 ;  /* 0x0000002100067c02 */ /* 0x000fe20008000f00 */
[----:B------:R-:W-:-:S02]  /*4840*/  FFMA.FTZ R3, R147, R9, R140 ;  /* 0x0000000993037223 */ /* 0x000fc4000001008c */
[----:B------:R-:W-:Y:S01]  /*4850*/  FMUL.FTZ R2, R147, R2 ;  /* 0x0000000293027220 */ /* 0x000fe20000410000 */
[----:B------:R0:W5:Y:S04]  /*4860*/  LDG.E R146, [R4.64] ;  /* 0x0000001a04927981 */ /* 0x000168000c1e1900 */
[----:B------:R-:W1:Y:S04]  /*4870*/  SHFL.UP PT, R8, R3, 0x1, RZ ;  /* 0x0420000003087989 */ /* 0x000e6800000e00ff */
[----:B------:R-:W2:Y:S04]  /*4880*/  SHFL.UP PT, R9, R2, 0x1, RZ ;  /* 0x0420000002097989 */ /* 0x000ea800000e00ff */
[----:B------:R3:W5:Y:S01]  /*4890*/  LDG.E R149, [R6.64] ;  /* 0x0000001a06957981 */ /* 0x000762000c1e1900 */
[----:B-1----:R-:W-:-:S02]  /*48a0*/  @P1 FFMA.FTZ R3, R2, R8, R3 ;  /* 0x0000000802031223 */ /* 0x002fc40000010003 */
[----:B--2---:R-:W-:-:S03]  /*48b0*/  @P1 FMUL.FTZ R2, R2, R9 ;  /* 0x0000000902021220 */ /* 0x004fc60000410000 */
[----:B------:R-:W1:Y:S04]  /*48c0*/  SHFL.UP PT, R8, R3, 0x2, RZ ;  /* 0x0440000003087989 */ /* 0x000e6800000e00ff */
[----:B------:R-:W2:Y:S01]  /*48d0*/  SHFL.UP PT, R9, R2, 0x2, RZ ;  /* 0x0440000002097989 */ /* 0x000ea200000e00ff */
[----:B------:R-:W-:-:S13]  /*48e0*/  ISETP.GE.AND P1, PT, R50, 0x2, PT ;  /* 0x000000023200780c */ /* 0x000fda0003f26270 */
[C---:B-1----:R-:W-:Y:S02]  /*48f0*/  @P1 FFMA.FTZ R3, R2.reuse, R8, R3 ;  /* 0x0000000802031223 */ /* 0x042fe40000010003 */
[----:B--2---:R-:W-:-:S03]  /*4900*/  @P1 FMUL.FTZ R2, R2, R9 ;  /* 0x0000000902021220 */ /* 0x004fc60000410000 */
[----:B------:R-:W1:Y:S04]  /*4910*/  SHFL.UP PT, R8, R3, 0x4, RZ ;  /* 0x0480000003087989 */ /* 0x000e6800000e00ff */
[----:B0-----:R-:W0:Y:S01]  /*4920*/  SHFL.UP PT, R5, R2, 0x4, RZ ;  /* 0x0480000002057989 */ /* 0x001e2200000e00ff */
[----:B------:R-:W-:-:S13]  /*4930*/  ISETP.GE.AND P1, PT, R50, 0x4, PT ;  /* 0x000000043200780c */ /* 0x000fda0003f26270 */
[C---:B-1----:R-:W-:Y:S02]  /*4940*/  @P1 FFMA.FTZ R3, R2.reuse, R8, R3 ;  /* 0x0000000802031223 */ /* 0x042fe40000010003 */
[----:B0-----:R-:W-:-:S03]  /*4950*/  @P1 FMUL.FTZ R2, R2, R5 ;  /* 0x0000000502021220 */ /* 0x001fc60000410000 */
        /* <DEDUP_REMOVED lines=8> */
[----:B------:R-:W-:Y:S01]  /*49e0*/  HFMA2.MMA R9, -RZ, RZ, 0, 0 ;  /* 0x00000000ff097435 */ /* 0x000fe200000001ff */
[----:B------:R-:W-:-:S09]  /*49f0*/  IMAD.MOV.U32 R8, RZ, RZ, 0x3f800000 ;  /* 0x3f800000ff087424 */ /* 0x000fd200078e00ff */
[----:B------:R-:W2:Y:S02]  /*4a00*/  @!P0 LDS.64 R8, [R10.X8+0x870] ;  /* 0x000870000a088984 */ /* 0x000ea40000008a00 */
[C---:B0-----:R-:W-:Y:S02]  /*4a10*/  @P1 FFMA.FTZ R3, R2.reuse, R4, R3 ;  /* 0x0000000402031223 */ /* 0x041fe40000010003 */
[----:B-1----:R-:W-:-:S05]  /*4a20*/  @P1 FMUL.FTZ R2, R2, R5 ;  /* 0x0000000502021220 */ /* 0x002fca0000410000 */
[----:B------:R0:W-:Y:S04]  /*4a30*/  @!P2 STS.64 [R47.X8+0x850], R2 ;  /* 0x000850022f00a388 */ /* 0x0001e80000008a00 */
[----:B------:R-:W-:Y:S06]  /*4a40*/  BAR.SYNC.DEFER_BLOCKING 0x0 ;  /* 0x0000000000007b1d */ /* 0x000fec0000010000 */
[----:B------:R-:W-:Y:S04]  /*4a50*/  SHFL.UP PT, R148, R2, 0x1, RZ ;  /* 0x0420000002947989 */ /* 0x000fe800000e00ff */
[----:B---3--:R-:W1:Y:S01]  /*4a60*/  LDS.128 R4, [0x850] ;  /* 0x00085000ff047984 */ /* 0x008e620000000c00 */
[----:B0-----:R-:W-:-:S03]  /*4a70*/  SHF.R.U32.HI R47, RZ, 0x5, R61 ;  /* 0x00000005ff2f7819 */ /* 0x001fc6000001163d */
[----:B------:R-:W0:Y:S01]  /*4a80*/  SHFL.UP PT, R150, R3, 0x1, RZ ;  /* 0x0420000003967989 */ /* 0x000e2200000e00ff */
[----:B------:R-:W-:-:S04]  /*4a90*/  ISETP.NE.AND P1, PT, R47, RZ, PT ;  /* 0x000000ff2f00720c */ /* 0x000fc80003f25270 */
[C---:B------:R-:W-:Y:S01]  /*4aa0*/  ISETP.NE.AND P3, PT, R50.reuse, RZ, P1 ;  /* 0x000000ff3200720c */ /* 0x040fe20000f65270 */
[----:B------:R-:W-:Y:S08]  /*4ab0*/  BSSY B0, `(.L_x_3389) ;  /* 0x0000012000007945 */ /* 0x000ff00003800000 */
[----:B------:R-:W-:Y:S02]  /*4ac0*/  @P1 ISETP.NE.AND P2, PT, R50, RZ, PT ;  /* 0x000000ff3200120c */ /* 0x000fe40003f45270 */
[----:B--2---:R-:W-:Y:S01]  /*4ad0*/  @P1 MOV R10, R8 ;  /* 0x00000008000a1202 */ /* 0x004fe20000000f00 */
[----:B-1----:R-:W-:-:S02]  /*4ae0*/  @P1 FMUL.FTZ R11, R148, R4 ;  /* 0x00000004940b1220 */ /* 0x002fc40000410000 */
[----:B------:R-:W-:Y:S02]  /*4af0*/  FFMA.FTZ R152, R5, R6, R7 ;  /* 0x0000000605987223 */ /* 0x000fe40000010007 */
[----:B0-----:R-:W-:Y:S01]  /*4b00*/  @P3 FFMA.FTZ R5, R148, R5, R150 ;  /* 0x0000000594053223 */ /* 0x001fe20000010096 */
[----:B------:R-:W-:Y:S02]  /*4b10*/  @P1 FSEL R7, R4, R11, !P2 ;  /* 0x0000000b04071208 */ /* 0x000fe40005000000 */
[----:B------:R-:W-:Y:S02]  /*4b20*/  @P1 MOV R11, R9 ;  /* 0x00000009000b1202 */ /* 0x000fe40000000f00 */
[----:B------:R-:W-:Y:S01]  /*4b30*/  @P1 MOV R150, R5 ;  /* 0x0000000500961202 */ /* 0x000fe20000000f00 */
[----:B------:R-:W-:Y:S01]  /*4b40*/  @P1 IMAD.MOV.U32 R148, RZ, RZ, R7 ;  /* 0x000000ffff941224 */ /* 0x000fe200078e0007 */
[----:B------:R-:W-:Y:S05]  /*4b50*/  @P1 BRA `(.L_x_3390) ;  /* 0x0000007000001947 */ /* 0x000fea0003800000 */
[----:B------:R-:W-:Y:S01]  /*4b60*/  ISETP.NE.AND P1, PT, R50, RZ, PT ;  /* 0x000000ff3200720c */ /* 0x000fe20003f25270 */
[----:B------:R-:W-:-:S04]  /*4b70*/  FMUL.FTZ R11, R4, R6 ;  /* 0x00000006040b7220 */ /* 0x000fc80000410000 */
[C---:B------:R-:W-:Y:S02]  /*4b80*/  FMUL.FTZ R10, R11.reuse, R8 ;  /* 0x000000080b0a7220 */ /* 0x040fe40000410000 */
[----:B------:R-:W-:-:S06]  /*4b90*/  FFMA.FTZ R11, R11, R9, R152 ;  /* 0x000000090b0b7223 */ /* 0x000fcc0000010098 */
[----:B------:R0:W-:Y:S01]  /*4ba0*/  @!P1 STS.64 [0x868], R8 ;  /* 0x00086808ff009388 */ /* 0x0001e20000000a00 */
[----:B------:R-:W-:Y:S01]  /*4bb0*/  @!P1 MOV R148, R8 ;  /* 0x0000000800949202 */ /* 0x000fe20000000f00 */
[----:B------:R-:W-:Y:S02]  /*4bc0*/  @!P1 IMAD.MOV.U32 R150, RZ, RZ, R9 ;  /* 0x000000ffff969224 */ /* 0x000fe400078e0009 */
.L_x_3390:
[----:B------:R-:W-:Y:S05]  /*4bd0*/  BSYNC B0 ;  /* 0x0000000000007941 */ /* 0x000fea0003800000 */
.L_x_3389:
        /* <DEDUP_REMOVED lines=37> */
.L_x_3392:
[----:B------:R-:W-:Y:S05]  /*4e30*/  BSYNC B0 ;  /* 0x0000000000007941 */ /* 0x000fea0003800000 */
.L_x_3391:
        /* <DEDUP_REMOVED lines=22> */
.L_x_3388:
        /* <DEDUP_REMOVED lines=81> */
.L_x_3395:
[----:B------:R-:W-:Y:S05]  /*54b0*/  BSYNC B0 ;  /* 0x0000000000007941 */ /* 0x000fea0003800000 */
.L_x_3394:
        /* <DEDUP_REMOVED lines=55> */
.L_x_3396:
[----:B------:R-:W-:Y:S05]  /*5830*/  EXIT ;  /* 0x000000000000794d */ /* 0x000fea0003800000 */
.L_x_3398:
        /* <DEDUP_REMOVED lines=12> */
.L_x_5416:


//--------------------- .text._Z25selective_scan_fwd_kernelI32Selective_Scan_fwd_kernel_traitsILi64ELi16ELi1ELb0ELb0ELb0ELb1EN3c104HalfEfEEv13SSMParamsBase --------------------------
	.section	.text._Z25selective_scan_fwd_kernelI32Selective_Scan_fwd_kernel_traitsILi64ELi16ELi1ELb0ELb0ELb0ELb1EN3c104HalfEfEEv13SSMParamsBase,"ax",@progbits
	.sectioninfo	@"SHI_REGISTERS=165"
	.align	128
        .global         _Z25selective_scan_fwd_kernelI32Selective_Scan_fwd_kernel_traitsILi64ELi16ELi1ELb0ELb0ELb0ELb1EN3c104HalfEfEEv13SSMParamsBase
        .type           _Z25selective_scan_fwd_kernelI32Selective_Scan_fwd_kernel_traitsILi64ELi16ELi1ELb0ELb0ELb0ELb1EN3c104HalfEfEEv13SSMParamsBase,@function
        .size           _Z25selective_scan_fwd_kernelI32Selective_Scan_fwd_kernel_traitsILi64ELi16ELi1ELb0ELb0ELb0ELb1EN3c104HalfEfEEv13SSMParamsBase,(.L_x_5417 - _Z25selective_scan_fwd_kernelI32Selective_Scan_fwd_kernel_traitsILi64ELi16ELi1ELb0ELb0ELb0ELb1EN3c104HalfEfEEv13SSMParamsBase)
        .other          _Z25selective_scan_fwd_kernelI32Selective_Scan_fwd_kernel_traitsILi64ELi16ELi1ELb0ELb0ELb0ELb1EN3c104HalfEfEEv13SSMParamsBase,@"STO_CUDA_ENTRY STV_DEFAULT"
_Z25selective_scan_fwd_kernelI32Selective_Scan_fwd_kernel_traitsILi64ELi16ELi1ELb0ELb0ELb0ELb1EN3c104HalfEfEEv13SSMParamsBase:
.text._Z25selective_scan_fwd_kernelI32Selective_Scan_fwd_kernel_traitsILi64ELi16ELi1ELb0ELb0ELb0ELb1EN3c104HalfEfEEv13SSMParamsBase:
        /* <DEDUP_REMOVED lines=45> */
[----:B0-----:R-:W-:Y:S01]  /*02d0*/  ULDC.64 UR10, c[0x0][0x180] ;  /* 0x00006000000a7ab9 */ /* 0x001fe20000000a00 */
[----:B------:R-:W0:Y:S01]  /*02e0*/  S2R R81, SR_TID.X ;  /* 0x0000000000517919 */ /* 0x000e220000002100 */
[----:B------:R-:W-:Y:S02]  /*02f0*/  ULDC.64 UR12, c[0x0][0x198] ;  /* 0x00006600000c7ab9 */ /* 0x000fe40000000a00 */
[----:B------:R-:W-:Y:S01]  /*0300*/  UIMAD.WIDE.U32 UR30, UR34, UR10, URZ ;  /* 0x0000000a221e72a5 */ /* 0x000fe2000f8e003f */
[----:B------:R-:W1:Y:S01]  /*0310*/  S2R R63, SR_LANEID ;  /* 0x00000000003f7919 */ /* 0x000e620000000000 */
[----:B------:R-:W-:Y:S02]  /*0320*/  UIMAD UR8, UR35, UR10, URZ ;  /* 0x0000000a230872a4 */ /* 0x000fe4000f8e023f */
[----:B------:R-:W-:Y:S02]  /*0330*/  UIMAD UR10, UR35, UR12, URZ ;  /* 0x0000000c230a72a4 */ /* 0x000fe4000f8e023f */
[----:B------:R-:W-:-:S02]  /*0340*/  ULDC.64 UR14, c[0x0][0x240] ;  /* 0x00009000000e7ab9 */ /* 0x000fc40000000a00 */
[----:B------:R-:W-:Y:S02]  /*0350*/  UIMAD UR13, UR34, UR13, UR10 ;  /* 0x0000000d220d72a4 */ /* 0x000fe4000f8e020a */
[----:B------:R-:W-:Y:S02]  /*0360*/  UIADD3 UR16, UR5, UR16, URZ ;  /* 0x0000001005107290 */ /* 0x000fe4000fffe03f */
[----:B------:R-:W-:Y:S02]  /*0370*/  ULEA UR10, UP0, UR4, UR14, 0x1 ;  /* 0x0000000e040a7291 */ /* 0x000fe4000f80083f */
[----:B------:R-:W-:Y:S02]  /*0380*/  UMOV UR5, URZ ;  /* 0x0000003f00057c82 */ /* 0x000fe40008000000 */
[----:B------:R-:W-:Y:S02]  /*0390*/  ULEA.HI.X UR16, UR4, UR15, UR16, 0x1, UP0 ;  /* 0x0000000f04107291 */ /* 0x000fe400080f0c10 */
[----:B-----5:R2:W3:Y:S01]  /*03a0*/  @P1 R2UR UR5, R2 ;  /* 0x00000000020513c2 */ /* 0x0204e200000e0000 */
[----:B------:R-:W-:Y:S01]  /*03b0*/  UMOV UR4, URZ ;  /* 0x0000003f00047c82 */ /* 0x000fe20008000000 */
[C---:B0-----:R-:W-:Y:S01]  /*03c0*/  IMAD.SHL.U32 R57, R81.reuse, 0x10, RZ ;  /* 0x0000001051397824 */ /* 0x041fe200078e00ff */
[----:B------:R-:W-:Y:S01]  /*03d0*/  UIMAD UR11, UR34, UR11, UR8 ;  /* 0x0000000b220b72a4 */ /* 0x000fe2000f8e0208 */
[----:B------:R-:W-:Y:S01]  /*03e0*/  LOP3.LUT R64, R81, 0x1f, RZ, 0xc0, !PT ;  /* 0x0000001f51407812 */ /* 0x000fe200078ec0ff */
[----:B------:R-:W-:Y:S01]  /*03f0*/  ULDC.64 UR20, c[0x0][0x1b8] ;  /* 0x00006e0000147ab9 */ /* 0x000fe20000000a00 */
[----:B------:R-:W-:-:S02]  /*0400*/  SHF.R.U32.HI R62, RZ, 0x5, R81 ;  /* 0x00000005ff3e7819 */ /* 0x000fc40000011651 */
[----:B------:R2:W0:Y:S01]  /*0410*/  @P2 R2UR UR4, R4 ;  /* 0x00000000040423c2 */ /* 0x00042200000e0000 */
[----:B------:R-:W-:Y:S01]  /*0420*/  UIADD3 UR17, UR7, UR17, URZ ;  /* 0x0000001107117290 */ /* 0x000fe2000fffe03f */
[----:B------:R-:W-:Y:S01]  /*0430*/  LOP3.LUT R61, R64, 0xfffffe00, R57, 0xf8, !PT ;  /* 0xfffffe00403d7812 */ /* 0x000fe200078ef839 */
[----:B------:R-:W-:Y:S01]  /*0440*/  UIMAD.WIDE.U32 UR8, UR34, UR12, URZ ;  /* 0x0000000c220872a5 */ /* 0x000fe2000f8e003f */
[C---:B------:R-:W-:Y:S01]  /*0450*/  IADD3 R60, R57.reuse, 0x1, RZ ;  /* 0x00000001393c7810 */ /* 0x040fe20007ffe0ff */
[----:B------:R-:W-:Y:S01]  /*0460*/  ULDC UR7, c[0x0][0x164] ;  /* 0x0000590000077ab9 */ /* 0x000fe20000000800 */
[C---:B------:R-:W-:Y:S01]  /*0470*/  IADD3 R59, R57.reuse, 0x2, RZ ;  /* 0x00000002393b7810 */ /* 0x040fe20007ffe0ff */
[----:B------:R-:W-:Y:S01]  /*0480*/  UIMAD UR12, UR35, UR20, URZ ;  /* 0x00000014230c72a4 */ /* 0x000fe2000f8e023f */
[C---:B------:R-:W-:Y:S01]  /*0490*/  IADD3 R58, R57.reuse, 0x3, RZ ;  /* 0x00000003393a7810 */ /* 0x040fe20007ffe0ff */
[----:B------:R-:W-:Y:S01]  /*04a0*/  UIMAD UR7, UR36, UR7, UR34 ;  /* 0x00000007240772a4 */ /* 0x000fe2000f8e0222 */
[C---:B------:R-:W-:Y:S01]  /*04b0*/  IADD3 R129, R57.reuse, 0x4, RZ ;  /* 0x0000000439817810 */ /* 0x040fe20007ffe0ff */
[----:B------:R-:W-:Y:S01]  /*04c0*/  ULDC.64 UR18, c[0x0][0x248] ;  /* 0x0000920000127ab9 */ /* 0x000fe20000000a00 */
[C---:B------:R-:W-:Y:S01]  /*04d0*/  IADD3 R128, R57.reuse, 0x5, RZ ;  /* 0x0000000539807810 */ /* 0x040fe20007ffe0ff */
[----:B------:R-:W-:Y:S01]  /*04e0*/  ULDC UR15, c[0x0][0x174] ;  /* 0x00005d00000f7ab9 */ /* 0x000fe20000000800 */
[C---:B------:R-:W-:Y:S01]  /*04f0*/  IADD3 R127, R57.reuse, 0x6, RZ ;  /* 0x00000006397f7810 */ /* 0x040fe20007ffe0ff */
[----:B------:R-:W-:Y:S01]  /*0500*/  UIMAD.WIDE.U32 UR32, UR34, UR20, URZ ;  /* 0x00000014222072a5 */ /* 0x000fe2000f8e003f */
[C---:B------:R-:W-:Y:S01]  /*0510*/  IADD3 R126, R57.reuse, 0x7, RZ ;  /* 0x00000007397e7810 */ /* 0x040fe20007ffe0ff */
[----:B------:R-:W-:Y:S01]  /*0520*/  ULEA UR14, UP1, UR6, UR18, 0x1 ;  /* 0x00000012060e7291 */ /* 0x000fe2000f82083f */
[C---:B------:R-:W-:Y:S01]  /*0530*/  IADD3 R125, R57.reuse, 0x8, RZ ;  /* 0x00000008397d7810 */ /* 0x040fe20007ffe0ff */
[----:B------:R-:W-:Y:S01]  /*0540*/  UIMAD UR12, UR34, UR21, UR12 ;  /* 0x00000015220c72a4 */ /* 0x000fe2000f8e020c */
[C---:B------:R-:W-:Y:S01]  /*0550*/  IADD3 R124, R57.reuse, 0x9, RZ ;  /* 0x00000009397c7810 */ /* 0x040fe20007ffe0ff */
[----:B------:R-:W-:Y:S01]  /*0560*/  UIMAD UR7, UR7, UR15, URZ ;  /* 0x0000000f070772a4 */ /* 0x000fe2000f8e023f */
[C---:B------:R-:W-:Y:S01]  /*0570*/  IADD3 R123, R57.reuse, 0xa, RZ ;  /* 0x0000000a397b7810 */ /* 0x040fe20007ffe0ff */
[----:B------:R-:W-:Y:S01]  /*0580*/  IMAD.SHL.U32 R56, R62, 0x200, RZ ;  /* 0x000002003e387824 */ /* 0x000fe200078e00ff */
[C---:B------:R-:W-:Y:S01]  /*0590*/  IADD3 R122, R57.reuse, 0xb, RZ ;  /* 0x0000000b397a7810 */ /* 0x040fe20007ffe0ff */
[----:B------:R-:W-:Y:S01]  /*05a0*/  ULDC UR18, c[0x0][0x16c] ;  /* 0x00005b0000127ab9 */ /* 0x000fe20000000800 */
[C---:B------:R-:W-:Y:S01]  /*05b0*/  IADD3 R121, R57.reuse, 0xc, RZ ;  /* 0x0000000c39797810 */ /* 0x040fe20007ffe0ff */
[----:B------:R-:W-:Y:S01]  /*05c0*/  ULEA.HI.X UR17, UR6, UR19, UR17, 0x1, UP1 ;  /* 0x0000001306117291 */ /* 0x000fe200088f0c11 */
[C---:B------:R-:W-:Y:S01]  /*05d0*/  IADD3 R120, R57.reuse, 0xd, RZ ;  /* 0x0000000d39787810 */ /* 0x040fe20007ffe0ff */
[----:B------:R-:W-:Y:S01]  /*05e0*/  UIADD3 UR15, UR33, UR12, URZ ;  /* 0x0000000c210f7290 */ /* 0x000fe2000fffe03f */
[C---:B------:R-:W-:Y:S01]  /*05f0*/  IADD3 R119, R57.reuse, 0xe, RZ ;  /* 0x0000000e39777810 */ /* 0x040fe20007ffe0ff */
[----:B------:R-:W-:Y:S01]  /*0600*/  UMOV UR6, URZ ;  /* 0x0000003f00067c82 */ /* 0x000fe20008000000 */
[----:B------:R-:W-:Y:S01]  /*0610*/  IADD3 R57, R57, 0xf, RZ ;  /* 0x0000000f39397810 */ /* 0x000fe20007ffe0ff */
[----:B------:R-:W-:Y:S01]  /*0620*/  UIADD3 UR11, UR31, UR11, URZ ;  /* 0x0000000b1f0b7290 */ /* 0x000fe2000fffe03f */
[----:B------:R-:W-:Y:S01]  /*0630*/  SHF.R.S32.HI R55, RZ, 0x1f, R61 ;  /* 0x0000001fff377819 */ /* 0x000fe2000001143d */
[----:B------:R-:W-:Y:S01]  /*0640*/  UIADD3 UR13, UR9, UR13, URZ ;  /* 0x0000000d090d7290 */ /* 0x000fe2000fffe03f */
[C---:B------:R-:W-:Y:S01]  /*0650*/  LOP3.LUT R82, R61.reuse, 0x20, RZ, 0xfc, !PT ;  /* 0x000000203d527812 */ /* 0x040fe200078efcff */
        /* <DEDUP_REMOVED lines=14> */
[----:B0123--:R-:W-:Y:S02]  /*0740*/  LOP3.LUT R41, R61, 0x1e0, RZ, 0xfc, !PT ;  /* 0x000001e03d297812 */ /* 0x00ffe400078efcff */
.L_x_3442:
        /* <DEDUP_REMOVED lines=24> */
[----:B------:R-:W-:Y:S01]  /*08d0*/  ISETP.GE.AND P1, PT, R48, UR20, PT ;  /* 0x0000001430007c0c */ /* 0x000fe2000bf26270 */
        /* <DEDUP_REMOVED lines=38> */
[C---:B------:R-:W-:Y:S02]  /*0b40*/  IADD3 R39, R18.reuse, 0x160, RZ ;  /* 0x0000016012277810 */ /* 0x040fe40007ffe0ff */
[C---:B------:R-:W-:Y:S02]  /*0b50*/  IADD3 R31, R18.reuse, 0xc0, RZ ;  /* 0x000000c0121f7810 */ /* 0x040fe40007ffe0ff */
[-C--:B------:R-:W-:Y:S02]  /*0b60*/  LEA.HI.SX32 R21, R21, R18.reuse, 0x1b ;  /* 0x0000001215157211 */ /* 0x080fe400078fdaff */
[-C--:B------:R-:W-:Y:S02]  /*0b70*/  LEA.HI.SX32 R23, R23, R18.reuse, 0x1b ;  /* 0x0000001217177211 */ /* 0x080fe400078fdaff */
[----:B------:R-:W-:Y:S02]  /*0b80*/  IADD3 R37, R18, 0x140, RZ ;  /* 0x0000014012257810 */ /* 0x000fe40007ffe0ff */
[----:B------:R-:W-:Y:S01]  /*0b90*/  LEA.HI.SX32 R25, R25, R18, 0x1b ;  /* 0x0000001219197211 */ /* 0x000fe200078fdaff */
[----:B------:R-:W-:Y:S01]  /*0ba0*/  IMAD.SHL.U32 R40, R40, 0x2, RZ ;  /* 0x0000000228287824 */ /* 0x000fe200078e00ff */
[----:B------:R-:W-:-:S02]  /*0bb0*/  IADD3 R33, R18, 0xe0, RZ ;  /* 0x000000e012217810 */ /* 0x000fc40007ffe0ff */
[C---:B0-----:R-:W-:Y:S02]  /*0bc0*/  IADD3 R3, R18.reuse, 0x100, RZ ;  /* 0x0000010012037810 */ /* 0x041fe40007ffe0ff */
[----:B------:R-:W-:Y:S02]  /*0bd0*/  IADD3 R35, R18, 0x120, RZ ;  /* 0x0000012012237810 */ /* 0x000fe40007ffe0ff */
[-C--:B------:R-:W-:Y:S02]  /*0be0*/  LEA.HI.SX32 R27, R27, R18.reuse, 0x1b ;  /* 0x000000121b1b7211 */ /* 0x080fe400078fdaff */
[-C--:B------:R-:W-:Y:S02]  /*0bf0*/  LEA.HI.SX32 R29, R29, R18.reuse, 0x1b ;  /* 0x000000121d1d7211 */ /* 0x080fe400078fdaff */
[-C--:B------:R-:W-:Y:S01]  /*0c00*/  LEA.HI.SX32 R20, R39, R18.reuse, 0x1b ;  /* 0x0000001227147211 */ /* 0x080fe200078fdaff */
[----:B------:R-:W-:Y:S01]  /*0c10*/  IMAD.SHL.U32 R38, R23, 0x2, RZ ;  /* 0x0000000217267824 */ /* 0x000fe200078e00ff */
[----:B------:R-:W-:-:S02]  /*0c20*/  LEA.HI.SX32 R31, R31, R18, 0x1b ;  /* 0x000000121f1f7211 */ /* 0x000fc400078fdaff */
[----:B------:R-:W-:Y:S02]  /*0c30*/  SHF.L.U32 R39, R21, 0x1, RZ ;  /* 0x0000000115277819 */ /* 0x000fe400000006ff */
[-C--:B------:R-:W-:Y:S01]  /*0c40*/  LEA.HI.SX32 R30, R37, R18.reuse, 0x1b ;  /* 0x00000012251e7211 */ /* 0x080fe200078fdaff */
[----:B------:R-:W-:Y:S01]  /*0c50*/  IMAD.SHL.U32 R37, R25, 0x2, RZ ;  /* 0x0000000219257824 */ /* 0x000fe200078e00ff */
        /* <DEDUP_REMOVED lines=8> */
[----:B------:R-:W-:Y:S01]  /*0ce0*/  IADD3 R69, R18, 0x1c0, RZ ;  /* 0x000001c012457810 */ /* 0x000fe20007ffe0ff */
[----:B------:R-:W-:Y:S01]  /*0cf0*/  IMAD.SHL.U32 R32, R3, 0x2, RZ ;  /* 0x0000000203207824 */ /* 0x000fe200078e00ff */
[-C--:B------:R-:W-:Y:S02]  /*0d00*/  LEA.HI.SX32 R28, R65, R18.reuse, 0x1b ;  /* 0x00000012411c7211 */ /* 0x080fe400078fdaff */
[----:B------:R-:W-:Y:S01]  /*0d10*/  SHF.L.U32 R33, R33, 0x1, RZ ;  /* 0x0000000121217819 */ /* 0x000fe200000006ff */
[----:B------:R-:W-:Y:S01]  /*0d20*/  IMAD.SHL.U32 R31, R2, 0x2, RZ ;  /* 0x00000002021f7824 */ /* 0x000fe200078e00ff */
[-C--:B------:R-:W-:Y:S02]  /*0d30*/  LEA.HI.SX32 R67, R67, R18.reuse, 0x1b ;  /* 0x0000001243437211 */ /* 0x080fe400078fdaff */
[----:B------:R-:W-:Y:S01]  /*0d40*/  LEA.HI.SX32 R26, R69, R18, 0x1b ;  /* 0x00000012451a7211 */ /* 0x000fe200078fdaff */
[----:B------:R-:W-:Y:S01]  /*0d50*/  IMAD.SHL.U32 R29, R20, 0x2, RZ ;  /* 0x00000002141d7824 */ /* 0x000fe200078e00ff */
[----:B------:R-:W-:-:S02]  /*0d60*/  IADD3 R71, R18, 0x1e0, RZ ;  /* 0x000001e012477810 */ /* 0x000fc40007ffe0ff */
[----:B------:R-:W-:Y:S01]  /*0d70*/  SHF.L.U32 R30, R30, 0x1, RZ ;  /* 0x000000011e1e7819 */ /* 0x000fe200000006ff */
[----:B------:R-:W-:Y:S01]  /*0d80*/  IMAD.SHL.U32 R28, R28, 0x2, RZ ;  /* 0x000000021c1c7824 */ /* 0x000fe200078e00ff */
[----:B------:R-:W-:Y:S01]  /*0d90*/  SHF.L.U32 R27, R67, 0x1, RZ ;  /* 0x00000001431b7819 */ /* 0x000fe200000006ff */
[----:B------:R-:W-:Y:S01]  /*0da0*/  IMAD.SHL.U32 R26, R26, 0x2, RZ ;  /* 0x000000021a1a7824 */ /* 0x000fe200078e00ff */
[----:B------:R-:W-:-:S05]  /*0db0*/  LEA.HI.SX32 R71, R71, R18, 0x1b ;  /* 0x0000001247477211 */ /* 0x000fca00078fdaff */
        /* <DEDUP_REMOVED lines=28> */
[----:B------:R-:W-:Y:S04]  /*0f80*/  STS.U16 [R36+0x100], R9 ;  /* 0x0001000924007388 */ /* 0x000fe80000000400 */
[----:B------:R-:W-:Y:S04]  /*0f90*/  STS.U16 [R35+0x140], R6 ;  /* 0x0001400623007388 */ /* 0x000fe80000000400 */
[----:B------:R-:W-:Y:S01]  /*0fa0*/  STS.U16 [R34+0x180], R11 ;  /* 0x0001800b22007388 */ /* 0x000fe20000000400 */
[----:B0-----:R-:W-:-:S03]  /*0fb0*/  LEA R0, R63, R56, 0x4 ;  /* 0x000000383f007211 */ /* 0x001fc600078e20ff */
[----:B------:R-:W-:Y:S04]  /*0fc0*/  STS.U16 [R33+0x1c0], R8 ;  /* 0x0001c00821007388 */ /* 0x000fe80000000400 */
[----:B------:R0:W-:Y:S04]  /*0fd0*/  STS.U16 [R32+0x200], R13 ;  /* 0x0002000d20007388 */ /* 0x0001e80000000400 */
[----:B------:R-:W-:Y:S04]  /*0fe0*/  STS.U16 [R31+0x240], R10 ;  /* 0x0002400a1f007388 */ /* 0x000fe80000000400 */
[----:B------:R1:W-:Y:S04]  /*0ff0*/  STS.U16 [R30+0x280], R15 ;  /* 0x0002800f1e007388 */ /* 0x0003e80000000400 */
[----:B------:R-:W-:Y:S01]  /*1000*/  STS.U16 [R29+0x2c0], R12 ;  /* 0x0002c00c1d007388 */ /* 0x000fe20000000400 */
[----:B0-----:R-:W-:-:S03]  /*1010*/  IADD3 R13, R0, 0x6, RZ ;  /* 0x00000006000d7810 */ /* 0x001fc60007ffe0ff */
[----:B------:R-:W-:Y:S01]  /*1020*/  STS.U16 [R28+0x300], R17 ;  /* 0x000300111c007388 */ /* 0x000fe20000000400 */
[C---:B------:R-:W-:Y:S02]  /*1030*/  IADD3 R3, R0.reuse, 0x1, RZ ;  /* 0x0000000100037810 */ /* 0x040fe40007ffe0ff */
[C---:B-1----:R-:W-:Y:S01]  /*1040*/  IADD3 R15, R0.reuse, 0x7, RZ ;  /* 0x00000007000f7810 */ /* 0x042fe20007ffe0ff */
[----:B------:R-:W-:Y:S01]  /*1050*/  STS.U16 [R27+0x340], R14 ;  /* 0x0003400e1b007388 */ /* 0x000fe20000000400 */
[C---:B------:R-:W-:Y:S02]  /*1060*/  IADD3 R7, R0.reuse, 0x3, RZ ;  /* 0x0000000300077810 */ /* 0x040fe40007ffe0ff */
[C---:B------:R-:W-:Y:S01]  /*1070*/  IADD3 R9, R0.reuse, 0x4, RZ ;  /* 0x0000000400097810 */ /* 0x040fe20007ffe0ff */
[----:B------:R0:W-:Y:S01]  /*1080*/  STS.U16 [R26+0x380], R19 ;  /* 0x000380131a007388 */ /* 0x0001e20000000400 */
[C---:B------:R-:W-:Y:S02]  /*1090*/  IADD3 R11, R0.reuse, 0x5, RZ ;  /* 0x00000005000b7810 */ /* 0x040fe40007ffe0ff */
[----:B------:R-:W-:-:S02]  /*10a0*/  IADD3 R21, R0, 0xa, RZ ;  /* 0x0000000a00157810 */ /* 0x000fc40007ffe0ff */
[C---:B------:R-:W-:Y:S02]  /*10b0*/  IADD3 R67, R0.reuse, 0xc, RZ ;  /* 0x0000000c00437810 */ /* 0x040fe40007ffe0ff */
[C---:B------:R-:W-:Y:S02]  /*10c0*/  IADD3 R69, R0.reuse, 0xd, RZ ;  /* 0x0000000d00457810 */ /* 0x040fe40007ffe0ff */
[C---:B------:R-:W-:Y:S02]  /*10d0*/  IADD3 R73, R0.reuse, 0xf, RZ ;  /* 0x0000000f00497810 */ /* 0x040fe40007ffe0ff */
[C---:B0-----:R-:W-:Y:S02]  /*10e0*/  IADD3 R19, R0.reuse, 0x9, RZ ;  /* 0x0000000900137810 */ /* 0x041fe40007ffe0ff */
[C---:B------:R-:W-:Y:S02]  /*10f0*/  IADD3 R5, R0.reuse, 0x2, RZ ;  /* 0x0000000200057810 */ /* 0x040fe40007ffe0ff */
[----:B------:R-:W-:-:S02]  /*1100*/  IADD3 R17, R0, 0x8, RZ ;  /* 0x0000000800117810 */ /* 0x000fc40007ffe0ff */
[C---:B------:R-:W-:Y:S02]  /*1110*/  IADD3 R65, R0.reuse, 0xb, RZ ;  /* 0x0000000b00417810 */ /* 0x040fe40007ffe0ff */
[----:B------:R-:W-:Y:S01]  /*1120*/  IADD3 R71, R0, 0xe, RZ ;  /* 0x0000000e00477810 */ /* 0x000fe20007ffe0ff */
[----:B------:R0:W-:Y:S01]  /*1130*/  STS.U16 [R25+0x3c0], R16 ;  /* 0x0003c01019007388 */ /* 0x0001e20000000400 */
        /* <DEDUP_REMOVED lines=13> */
[-C--:B0-----:R-:W-:Y:S02]  /*1210*/  LEA.HI.SX32 R16, R17, R0.reuse, 0x1b ;  /* 0x0000000011107211 */ /* 0x081fe400078fdaff */
        /* <DEDUP_REMOVED lines=15> */
[----:B------:R-:W-:Y:S01]  /*1310*/  IADD3.X R3, R66, UR17, RZ, P0, !PT ;  /* 0x0000001142037c10 */ /* 0x000fe200087fe4ff */
[----:B------:R-:W-:Y:S01]  /*1320*/  IMAD.SHL.U32 R14, R14, 0x2, RZ ;  /* 0x000000020e0e7824 */ /* 0x000fe200078e00ff */
[----:B------:R-:W-:Y:S01]  /*1330*/  LDS.U16 R74, [R24] ;  /* 0x00000000184a7984 */ /* 0x000fe20000000400 */
[----:B------:R-:W-:Y:S02]  /*1340*/  IMAD.SHL.U32 R12, R12, 0x2, RZ ;  /* 0x000000020c0c7824 */ /* 0x000fe400078e00ff */
[----:B------:R-:W-:Y:S01]  /*1350*/  IMAD.SHL.U32 R11, R69, 0x2, RZ ;  /* 0x00000002450b7824 */ /* 0x000fe200078e00ff */
[----:B------:R-:W-:Y:S01]  /*1360*/  LDS.U16 R72, [R22+0x4] ;  /* 0x0000040016487984 */ /* 0x000fe20000000400 */
        /* <DEDUP_REMOVED lines=133> */
.L_x_3400:
[----:B------:R-:W-:Y:S05]  /*1bc0*/  BSYNC B0 ;  /* 0x0000000000007941 */ /* 0x000fea0003800000 */
.L_x_3399:
        /* <DEDUP_REMOVED lines=36> */
.L_x_3402:
[----:B------:R-:W-:Y:S05]  /*1e10*/  BSYNC B0 ;  /* 0x0000000000007941 */ /* 0x000fea0003800000 */
.L_x_3401:
        /* <DEDUP_REMOVED lines=38> */
.L_x_3404:
[----:B------:R-:W-:Y:S05]  /*2080*/  BSYNC B0 ;  /* 0x0000000000007941 */ /* 0x000fea0003800000 */
.L_x_3403:
        /* <DEDUP_REMOVED lines=36> */
.L_x_3406:
[----:B------:R-:W-:Y:S05]  /*22d0*/  BSYNC B0 ;  /* 0x0000000000007941 */ /* 0x000fea0003800000 */
.L_x_3405:
        /* <DEDUP_REMOVED lines=38> */
.L_x_3408:
[----:B------:R-:W-:Y:S05]  /*2540*/  BSYNC B0 ;  /* 0x0000000000007941 */ /* 0x000fea0003800000 */
.L_x_3407:
        /* <DEDUP_REMOVED lines=36> */
.L_x_3410:
[----:B------:R-:W-:Y:S05]  /*2790*/  BSYNC B0 ;  /* 0x0000000000007941 */ /* 0x000fea0003800000 */
.L_x_3409:
        /* <DEDUP_REMOVED lines=38> */
.L_x_3412:
[----:B------:R-:W-:Y:S05]  /*2a00*/  BSYNC B0 ;  /* 0x0000000000007941 */ /* 0x000fea0003800000 */
.L_x_3411:
        /* <DEDUP_REMOVED lines=37> */
.L_x_3414:
[----:B------:R-:W-:Y:S05]  /*2c60*/  BSYNC B0 ;  /* 0x0000000000007941 */ /* 0x000fea0003800000 */
.L_x_3413:
        /* <DEDUP_REMOVED lines=42> */
.L_x_3416:
[----:B------:R-:W-:Y:S05]  /*2f10*/  BSYNC B0 ;  /* 0x0000000000007941 */ /* 0x000fea0003800000 */
.L_x_3415:
        /* <DEDUP_REMOVED lines=40> */
.L_x_3418:
[----:B------:R-:W-:Y:S05]  /*31a0*/  BSYNC B0 ;  /* 0x0000000000007941 */ /* 0x000fea0003800000 */
.L_x_3417:
        /* <DEDUP_REMOVED lines=46> */
.L_x_3420:
[----:B------:R-:W-:Y:S05]  /*3490*/  BSYNC B0 ;  /* 0x0000000000007941 */ /* 0x000fea0003800000 */
.L_x_3419:
        /* <DEDUP_REMOVED lines=33> */
.L_x_3422:
[----:B------:R-:W-:Y:S05]  /*36b0*/  BSYNC B0 ;  /* 0x0000000000007941 */ /* 0x000fea0003800000 */
.L_x_3421:
        /* <DEDUP_REMOVED lines=33> */
.L_x_3424:
[----:B------:R-:W-:Y:S05]  /*38d0*/  BSYNC B0 ;  /* 0x0000000000007941 */ /* 0x000fea0003800000 */
.L_x_3423:
        /* <DEDUP_REMOVED lines=33> */
.L_x_3426:
[----:B------:R-:W-:Y:S05]  /*3af0*/  BSYNC B0 ;  /* 0x0000000000007941 */ /* 0x000fea0003800000 */
.L_x_3425:
        /* <DEDUP_REMOVED lines=33> */
.L_x_3428:
[----:B------:R-:W-:Y:S05]  /*3d10*/  BSYNC B0 ;  /* 0x0000000000007941 */ /* 0x000fea0003800000 */
.L_x_3427:
        /* <DEDUP_REMOVED lines=33> */
.L_x_3430:
[----:B------:R-:W-:Y:S05]  /*3f30*/  BSYNC B0 ;  /* 0x0000000000007941 */ /* 0x000fea0003800000 */
.L_x_3429:
        /* <DEDUP_REMOVED lines=38> */
.L_x_3436:
        /* <DEDUP_REMOVED lines=31> */
[----:B------:R-:W-:Y:S01]  /*4390*/  UMOV UR19, UR13 ;  /* 0x0000000d00137c82 */ /* 0x000fe20008000000 */
[----:B------:R-:W-:Y:S01]  /*43a0*/  ISETP.GE.U32.AND P5, PT, R58, UR20, PT ;  /* 0x000000143a007c0c */ /* 0x000fe2000bfa6070 */
[----:B------:R-:W-:Y:S01]  /*43b0*/  ULDC.64 UR26, c[0x0][0x230] ;  /* 0x00008c00001a7ab9 */ /* 0x000fe20000000a00 */
[----:B------:R-:W-:Y:S01]  /*43c0*/  FSEL R135, R91, RZ, !P4 ;  /* 0x000000ff5b877208 */ /* 0x000fe20006000000 */
[----:B------:R-:W-:Y:S01]  /*43d0*/  UIMAD.WIDE.U32 UR18, UR7, UR24, UR18 ;  /* 0x00000018071272a5 */ /* 0x000fe2000f8e0012 */
[----:B------:R-:W-:Y:S01]  /*43e0*/  FSEL R137, R88, RZ, !P5 ;  /* 0x000000ff58897208 */ /* 0x000fe20006800000 */
[----:B------:R-:W-:Y:S01]  /*43f0*/  UIMAD UR24, UR21, UR24, URZ ;  /* 0x00000018151872a4 */ /* 0x000fe2000f8e023f */
[----:B------:R-:W-:Y:S01]  /*4400*/  FSEL R139, R92, RZ, !P6 ;  /* 0x000000ff5c8b7208 */ /* 0x000fe20007000000 */
[----:B------:R-:W-:Y:S01]  /*4410*/  ULEA UR26, UP0, UR22, UR26, 0x2 ;  /* 0x0000001a161a7291 */ /* 0x000fe2000f80103f */
[----:B------:R-:W-:Y:S01]  /*4420*/  FSEL R141, R87, RZ, !P1 ;  /* 0x000000ff578d7208 */ /* 0x000fe20004800000 */
[----:B------:R-:W-:-:S02]  /*4430*/  UIADD3 UR21, UR23, UR38, URZ ;  /* 0x0000002617157290 */ /* 0x000fc4000fffe03f */
[----:B------:R-:W-:Y:S02]  /*4440*/  UIMAD UR24, UR7, UR25, UR24 ;  /* 0x00000019071872a4 */ /* 0x000fe4000f8e0218 */
[----:B------:R-:W-:Y:S02]  /*4450*/  ULEA.HI.X UR27, UR22, UR27, UR21, 0x2, UP0 ;  /* 0x0000001b161b7291 */ /* 0x000fe400080f1415 */
[----:B------:R-:W-:Y:S02]  /*4460*/  UIADD3 UR19, UR19, UR24, URZ ;  /* 0x0000001813137290 */ /* 0x000fe4000fffe03f */
[----:B------:R-:W-:Y:S02]  /*4470*/  ULDC.64 UR22, c[0x0][0x228] ;  /* 0x00008a0000167ab9 */ /* 0x000fe40000000a00 */
[----:B------:R-:W-:-:S04]  /*4480*/  ULEA UR21, UP0, UR18, UR22, 0x2 ;  /* 0x0000001612157291 */ /* 0x000fc8000f80103f */
[----:B------:R-:W-:Y:S01]  /*4490*/  ULEA.HI.X UR18, UR18, UR23, UR19, 0x2, UP0 ;  /* 0x0000001712127291 */ /* 0x000fe200080f1413 */
[----:B------:R-:W-:Y:S02]  /*44a0*/  IMAD.U32 R162, RZ, RZ, UR7 ;  /* 0x00000007ffa27e24 */ /* 0x000fe4000f8e00ff */
        /* <DEDUP_REMOVED lines=18> */
[----:B------:R-:W-:Y:S01]  /*45d0*/  ISETP.GE.U32.AND P3, PT, R126, UR20, PT ;  /* 0x000000147e007c0c */ /* 0x000fe2000bf66070 */
[----:B------:R-:W-:-:S03]  /*45e0*/  FMUL.FTZ R154, R4, R99 ;  /* 0x00000063049a7220 */ /* 0x000fc60000410000 */
[----:B------:R-:W-:Y:S01]  /*45f0*/  FSEL R145, R86, RZ, !P3 ;  /* 0x000000ff56917208 */ /* 0x000fe20005800000 */
[----:B------:R-:W0:Y:S01]  /*4600*/  MUFU.EX2 R2, R2 ;  /* 0x0000000200027308 */ /* 0x000e220000000800 */
[----:B-1----:R-:W-:Y:S01]  /*4610*/  FSEL R132, R5, 1, !P2 ;  /* 0x3f80000005847808 */ /* 0x002fe20005000000 */
[C---:B------:R-:W-:Y:S01]  /*4620*/  FMUL.FTZ R5, R4.reuse, R105 ;  /* 0x0000006904057220 */ /* 0x040fe20000410000 */
[----:B------:R-:W-:Y:S01]  /*4630*/  ISETP.GE.U32.AND P2, PT, R127, UR20, PT ;  /* 0x000000147f007c0c */ /* 0x000fe2000bf46070 */
[----:B------:R-:W-:-:S03]  /*4640*/  FMUL.FTZ R4, R4, R98 ;  /* 0x0000006204047220 */ /* 0x000fc60000410000 */
[----:B------:R-:W-:Y:S01]  /*4650*/  FSEL R143, R93, RZ, !P2 ;  /* 0x000000ff5d8f7208 */ /* 0x000fe20005000000 */
[----:B------:R-:W1:Y:S01]  /*4660*/  MUFU.EX2 R3, R3 ;  /* 0x0000000300037308 */ /* 0x000e620000000800 */
[----:B--2---:R-:W-:Y:S02]  /*4670*/  FSEL R136, R7, 1, !P4 ;  /* 0x3f80000007887808 */ /* 0x004fe40006000000 */
[----:B------:R-:W-:-:S04]  /*4680*/  ISETP.GE.U32.AND P4, PT, R125, UR20, PT ;  /* 0x000000147d007c0c */ /* 0x000fc8000bf86070 */
        /* <DEDUP_REMOVED lines=16> */
[C---:B------:R-:W-:Y:S01]  /*4790*/  FFMA.FTZ R2, R138.reuse, R2, R137 ;  /* 0x000000028a027223 */ /* 0x040fe20000010089 */
[----:B------:R-:W-:Y:S01]  /*47a0*/  FSEL R118, R85, RZ, !P5 ;  /* 0x000000ff55767208 */ /* 0x000fe20006800000 */
[----:B------:R-:W2:Y:S01]  /*47b0*/  MUFU.EX2 R5, R5 ;  /* 0x0000000500057308 */ /* 0x000ea20000000800 */
[----:B------:R-:W-:Y:S01]  /*47c0*/  FMUL.FTZ R3, R138, R3 ;  /* 0x000000038a037220 */ /* 0x000fe20000410000 */
[----:B0-----:R-:W-:Y:S01]  /*47d0*/  FSEL R144, R9, 1, !P2 ;  /* 0x3f80000009907808 */ /* 0x001fe20005000000 */
[C---:B------:R-:W-:Y:S01]  /*47e0*/  FFMA.FTZ R2, R140.reuse, R2, R139 ;  /* 0x000000028c027223 */ /* 0x040fe2000001008b */
[----:B------:R-:W-:Y:S01]  /*47f0*/  ISETP.GE.U32.AND P2, PT, R121, UR20, PT ;  /* 0x0000001479007c0c */ /* 0x000fe2000bf46070 */
[----:B------:R-:W-:Y:S02]  /*4800*/  FMUL.FTZ R3, R140, R3 ;  /* 0x000000038c037220 */ /* 0x000fe40000410000 */
[C---:B------:R-:W-:Y:S01]  /*4810*/  FFMA.FTZ R2, R142.reuse, R2, R141 ;  /* 0x000000028e027223 */ /* 0x040fe2000001008d */
[----:B------:R-:W0:Y:S01]  /*4820*/  MUFU.EX2 R6, R6 ;  /* 0x0000000600067308 */ /* 0x000e220000000800 */
[----:B------:R-:W-:Y:S01]  /*4830*/  FMUL.FTZ R3, R142, R3 ;  /* 0x000000038e037220 */ /* 0x000fe20000410000 */
[----:B-1----:R-:W-:Y:S01]  /*4840*/  FSEL R146, R114, 1, !P3 ;  /* 0x3f80000072927808 */ /* 0x002fe20005800000 */
[----:B------:R-:W-:Y:S01]  /*4850*/  FFMA.FTZ R2, R144, R2, R143 ;  /* 0x0000000290027223 */ /* 0x000fe2000001008f */
[----:B------:R-:W-:Y:S01]  /*4860*/  ISETP.GE.U32.AND P3, PT, R120, UR20, PT ;  /* 0x0000001478007c0c */ /* 0x000fe2000bf66070 */
[----:B------:R-:W-:Y:S01]  /*4870*/  FMUL.FTZ R3, R144, R3 ;  /* 0x0000000390037220 */ /* 0x000fe20000410000 */
[----:B------:R-:W-:Y:S01]  /*4880*/  FSEL R114, R96, RZ, !P2 ;  /* 0x000000ff60727208 */ /* 0x000fe20005000000 */
[C---:B------:R-:W-:Y:S01]  /*4890*/  FFMA.FTZ R2, R146.reuse, R2, R145 ;  /* 0x0000000292027223 */ /* 0x040fe20000010091 */
[----:B------:R-:W1:Y:S01]  /*48a0*/  MUFU.EX2 R149, R149 ;  /* 0x0000009500957308 */ /* 0x000e620000000800 */
[----:B--2---:R-:W-:Y:S01]  /*48b0*/  FSEL R130, R5, 1, !P4 ;  /* 0x3f80000005827808 */ /* 0x004fe20006000000 */
[----:B------:R-:W-:Y:S01]  /*48c0*/  FMUL.FTZ R3, R146, R3 ;  /* 0x0000000392037220 */ /* 0x000fe20000410000 */
[----:B------:R-:W-:-:S02]  /*48d0*/  ISETP.GE.U32.AND P4, PT, R119, UR20, PT ;  /* 0x0000001477007c0c */ /* 0x000fc4000bf86070 */
[----:B------:R-:W-:Y:S01]  /*48e0*/  FSEL R148, R83, RZ, !P3 ;  /* 0x000000ff53947208 */ /* 0x000fe20005800000 */
        /* <DEDUP_REMOVED lines=14> */
[----:B------:R-:W-:-:S04]  /*49d0*/  FMUL.FTZ R3, R149, R2 ;  /* 0x0000000295037220 */ /* 0x000fc80000410000 */
        /* <DEDUP_REMOVED lines=15> */
[----:B------:R-:W-:Y:S01]  /*4ad0*/  FFMA.FTZ R3, R157, R5, R152 ;  /* 0x000000059d037223 */ /* 0x000fe20000010098 */
[----:B------:R-:W-:Y:S01]  /*4ae0*/  ISETP.GE.AND P1, PT, R63, 0x1, PT ;  /* 0x000000013f00780c */ /* 0x000fe20003f26270 */
[----:B------:R-:W-:Y:S01]  /*4af0*/  FMUL.FTZ R2, R157, R2 ;  /* 0x000000029d027220 */ /* 0x000fe20000410000 */
[----:B------:R-:W-:Y:S02]  /*4b00*/  MOV R5, UR27 ;  /* 0x0000001b00057c02 */ /* 0x000fe40008000f00 */
[----:B------:R-:W0:Y:S04]  /*4b10*/  SHFL.UP PT, R8, R3, 0x1, RZ ;  /* 0x0420000003087989 */ /* 0x000e2800000e00ff */
[----:B------:R-:W1:Y:S04]  /*4b20*/  SHFL.UP PT, R9, R2, 0x1, RZ ;  /* 0x0420000002097989 */ /* 0x000e6800000e00ff */
[----:B------:R2:W5:Y:S01]  /*4b30*/  LDG.E R156, [R4.64] ;  /* 0x0000001c049c7981 */ /* 0x000562000c1e1900 */
[----:B------:R-:W-:Y:S01]  /*4b40*/  IMAD.U32 R6, RZ, RZ, UR21 ;  /* 0x00000015ff067e24 */ /* 0x000fe2000f8e00ff */
[----:B------:R-:W-:-:S02]  /*4b50*/  MOV R7, UR18 ;  /* 0x0000001200077c02 */ /* 0x000fc40008000f00 */
[----:B------:R-:W-:-:S03]  /*4b60*/  ISETP.NE.AND P2, PT, R63, 0x1f, PT ;  /* 0x0000001f3f00780c */ /* 0x000fc60003f45270 */
[----:B------:R3:W5:Y:S01]  /*4b70*/  LDG.E R159, [R6.64] ;  /* 0x0000001c069f7981 */ /* 0x000762000c1e1900 */
[----:B------:R-:W-:Y:S01]  /*4b80*/  BSSY B0, `(.L_x_3432) ;  /* 0x0000033000007945 */ /* 0x000fe20003800000 */
[C---:B0-----:R-:W-:Y:S02]  /*4b90*/  @P1 FFMA.FTZ R3, R2.reuse, R8, R3 ;  /* 0x0000000802031223 */ /* 0x041fe40000010003 */
[----:B-1----:R-:W-:-:S03]  /*4ba0*/  @P1 FMUL.FTZ R2, R2, R9 ;  /* 0x0000000902021220 */ /* 0x002fc60000410000 */
[----:B------:R-:W0:Y:S01]  /*4bb0*/  SHFL.UP PT, R8, R3, 0x2, RZ ;  /* 0x0440000003087989 */ /* 0x000e2200000e00ff */
[----:B------:R-:W-:-:S03]  /*4bc0*/  ISETP.GE.AND P1, PT, R63, 0x2, PT ;  /* 0x000000023f00780c */ /* 0x000fc60003f26270 */
[----:B------:R-:W1:Y:S10]  /*4bd0*/  SHFL.UP PT, R9, R2, 0x2, RZ ;  /* 0x0440000002097989 */ /* 0x000e7400000e00ff */
[----:B0-----:R-:W-:-:S02]  /*4be0*/  @P1 FFMA.FTZ R3, R2, R8, R3 ;  /* 0x0000000802031223 */ /* 0x001fc40000010003 */
[----:B------:R-:W-:Y:S02]  /*4bf0*/  IMAD.MOV.U32 R8, RZ, RZ, 0x3f800000 ;  /* 0x3f800000ff087424 */ /* 0x000fe400078e00ff */
[----:B-1----:R-:W-:Y:S01]  /*4c00*/  @P1 FMUL.FTZ R2, R2, R9 ;  /* 0x0000000902021220 */ /* 0x002fe20000410000 */
[----:B--2---:R-:W0:Y:S01]  /*4c10*/  SHFL.UP PT, R4, R3, 0x4, RZ ;  /* 0x0480000003047989 */ /* 0x004e2200000e00ff */
[----:B------:R-:W-:Y:S01]  /*4c20*/  ISETP.GE.AND P1, PT, R63, 0x4, PT ;  /* 0x000000043f00780c */ /* 0x000fe20003f26270 */
[----:B------:R-:W-:Y:S02]  /*4c30*/  HFMA2.MMA R9, -RZ, RZ, 0, 0 ;  /* 0x00000000ff097435 */ /* 0x000fe400000001ff */
[----:B------:R-:W1:Y:S08]  /*4c40*/  SHFL.UP PT, R5, R2, 0x4, RZ ;  /* 0x0480000002057989 */ /* 0x000e7000000e00ff */
[----:B------:R-:W-:Y:S02]  /*4c50*/  @!P0 LDS.64 R8, [R162.X8+0x870] ;  /* 0x00087000a2088984 */ /* 0x000fe40000008a00 */
        /* <DEDUP_REMOVED lines=12> */
[----:B------:R-:W-:Y:S04]  /*4d20*/  SHFL.UP PT, R160, R3, 0x1, RZ ;  /* 0x0420000003a07989 */ /* 0x000fe800000e00ff */
[----:B------:R0:W-:Y:S04]  /*4d30*/  @!P2 STS.64 [R62.X8+0x850], R2 ;  /* 0x000850023e00a388 */ /* 0x0001e80000008a00 */
[----:B------:R-:W-:Y:S06]  /*4d40*/  BAR.SYNC.DEFER_BLOCKING 0x0 ;  /* 0x0000000000007b1d */ /* 0x000fec0000010000 */
[----:B------:R1:W-:Y:S01]  /*4d50*/  SHFL.UP PT, R158, R2, 0x1, RZ ;  /* 0x04200000029e7989 */ /* 0x0003e200000e00ff */
[----:B0-----:R-:W-:-:S04]  /*4d60*/  SHF.R.U32.HI R62, RZ, 0x5, R81 ;  /* 0x00000005ff3e7819 */ /* 0x001fc80000011651 */
[----:B------:R-:W-:-:S04]  /*4d70*/  ISETP.NE.AND P1, PT, R62, RZ, PT ;  /* 0x000000ff3e00720c */ /* 0x000fc80003f25270 */
[C---:B------:R-:W-:Y:S01]  /*4d80*/  ISETP.NE.AND P3, PT, R63.reuse, RZ, P1 ;  /* 0x000000ff3f00720c */ /* 0x040fe20000f65270 */
[----:B---3--:R-:W0:Y:S08]  /*4d90*/  LDS.128 R4, [0x850] ;  /* 0x00085000ff047984 */ /* 0x008e300000000c00 */
[----:B------:R-:W-:Y:S01]  /*4da0*/  @P1 ISETP.NE.AND P2, PT, R63, RZ, PT ;  /* 0x000000ff3f00120c */ /* 0x000fe20003f45270 */
[----:B-1----:R-:W-:Y:S01]  /*4db0*/  @P1 IMAD.MOV.U32 R2, RZ, RZ, R8 ;  /* 0x000000ffff021224 */ /* 0x002fe200078e0008 */
[----:B------:R-:W-:Y:S01]  /*4dc0*/  @P1 MOV R3, R9 ;  /* 0x0000000900031202 */ /* 0x000fe20000000f00 */
[----:B0-----:R-:W-:-:S02]  /*4dd0*/  @P1 FMUL.FTZ R161, R158, R4 ;  /* 0x000000049ea11220 */ /* 0x001fc40000410000 */
[----:B------:R-:W-:Y:S02]  /*4de0*/  FFMA.FTZ R162, R5, R6, R7 ;  /* 0x0000000605a27223 */ /* 0x000fe40000010007 */
[----:B------:R-:W-:Y:S01]  /*4df0*/  @P3 FFMA.FTZ R5, R158, R5, R160 ;  /* 0x000000059e053223 */ /* 0x000fe200000100a0 */
[----:B------:R-:W-:-:S04]  /*4e00*/  @P1 FSEL R161, R4, R161, !P2 ;  /* 0x000000a104a11208 */ /* 0x000fc80005000000 */
        /* <DEDUP_REMOVED lines=10> */
.L_x_3433:
[----:B------:R-:W-:Y:S05]  /*4eb0*/  BSYNC B0 ;  /* 0x0000000000007941 */ /* 0x000fea0003800000 */
.L_x_3432:
        /* <DEDUP_REMOVED lines=37> */
.L_x_3435:
[----:B------:R-:W-:Y:S05]  /*5110*/  BSYNC B0 ;  /* 0x0000000000007941 */ /* 0x000fea0003800000 */
.L_x_3434:
        /* <DEDUP_REMOVED lines=22> */
.L_x_3431:
        /* <DEDUP_REMOVED lines=21> */
[C---:B0-----:R-:W-:Y:S01]  /*53d0*/  PRMT R8, R3.reuse, 0x7610, R8 ;  /* 0x0000761003087816 */ /* 0x041fe20000000008 */
        /* <DEDUP_REMOVED lines=8> */
[C---:B0-----:R-:W-:Y:S01]  /*5460*/  PRMT R6, R2.reuse, 0x7610, R6 ;  /* 0x0000761002067816 */ /* 0x041fe20000000006 */
[----:B------:R-:W-:Y:S01]  /*5470*/  STS.U16 [R21+0x6], R9 ;  /* 0x0000060915007388 */ /* 0x000fe20000000400 */
[----:B------:R-:W-:Y:S02]  /*5480*/  F2FP.PACK_AB R3, R65, R66 ;  /* 0x000000424103723e */ /* 0x000fe400000000ff */
[----:B-1----:R-:W-:Y:S01]  /*5490*/  PRMT R7, R2, 0x7632, R7 ;  /* 0x0000763202077816 */ /* 0x002fe20000000007 */
[----:B------:R0:W-:Y:S01]  /*54a0*/  STS.U16 [R20+0x8], R82 ;  /* 0x0000085214007388 */ /* 0x0001e20000000400 */
[----:B------:R-:W-:Y:S02]  /*54b0*/  F2FP.PACK_AB R2, R67, R68 ;  /* 0x000000444302723e */ /* 0x000fe400000000ff */
[----:B--2---:R-:W-:Y:S01]  /*54c0*/  PRMT R8, R4, 0x7632, R8 ;  /* 0x0000763204087816 */ /* 0x004fe20000000008 */
        /* <DEDUP_REMOVED lines=49> */
.L_x_3438:
[----:B------:R-:W-:Y:S05]  /*57e0*/  BSYNC B0 ;  /* 0x0000000000007941 */ /* 0x000fea0003800000 */
.L_x_3437:
        /* <DEDUP_REMOVED lines=15> */
[----:B0-----:R-:W-:Y:S01]  /*58e0*/  MOV R7, UR24 ;  /* 0x0000001800077c02 */ /* 0x001fe20008000f00 */
[----:B------:R-:W-:Y:S01]  /*58f0*/  IMAD.U32 R6, RZ, RZ, UR24 ;  /* 0x00000018ff067e24 */ /* 0x000fe2000f8e00ff */
[----:B------:R-:W-:Y:S01]  /*5900*/  ISETP.GE.AND P2, PT, R51, R8, PT ;  /* 0x000000083300720c */ /* 0x000fe20003f46270 */
        /* <DEDUP_REMOVED lines=133> */
[----:B------:R-:W3:Y:S04]  /*6160*/  LDS.U16 R6, [R19+0xa] ;  /* 0x00000a0013067984 */ /* 0x000ee80000000400 */
[----:B------:R-:W3:Y:S04]  /*6170*/  LDS.U16 R89, [R17+0xe] ;  /* 0x00000e0011597984 */ /* 0x000ee80000000400 */
[----:B------:R-:W-:Y:S04]  /*6180*/  LDS.U16 R8, [R14+0x14] ;  /* 0x000014000e087984 */ /* 0x000fe80000000400 */
        /* <DEDUP_REMOVED lines=9> */
[----:B------:R-:W-:Y:S02]  /*6220*/  LDS.U16 R93, [R12+0x18] ;  /* 0x000018000c5d7984 */ /* 0x000fe40000000400 */
[----:B------:R-:W-:-:S02]  /*6230*/  FMUL.FTZ R4, R92, -1.4426950216293334961 ;  /* 0xbfb8aa3b5c047820 */ /* 0x000fc40000410000 */
[----:B-1----:R-:W1:Y:S03]  /*6240*/  LDS.U16 R87, [R0+0x1e] ;  /* 0x00001e0000577984 */ /* 0x002e660000000400 */
[----:B------:R2:W-:Y:S08]  /*6250*/  MUFU.EX2 R96, R7 ;  /* 0x0000000700607308 */ /* 0x0005f00000000800 */
[----:B------:R3:W0:Y:S01]  /*6260*/  MUFU.EX2 R95, R4 ;  /* 0x00000004005f7308 */ /* 0x0006220000000800 */
[----:B--2---:R-:W2:Y:S04]  /*6270*/  LDS.U16 R7, [R10+0x1c] ;  /* 0x00001c000a077984 */ /* 0x004ea80000000400 */
[----:B---3--:R-:W3:Y:S01]  /*6280*/  LDS.U16 R4, [R11+0x1a] ;  /* 0x00001a000b047984 */ /* 0x008ee20000000400 */
[----:B------:R-:W-:-:S02]  /*6290*/  HADD2.F32 R85, -RZ, R85.H0_H0 ;  /* 0x20000055ff557230 */ /* 0x000fc40000004100 */
[----:B----4-:R-:W-:Y:S02]  /*62a0*/  HADD2.F32 R90, -RZ, R90.H0_H0 ;  /* 0x2000005aff5a7230 */ /* 0x010fe40000004100 */
[----:B-----5:R-:W-:Y:S01]  /*62b0*/  HADD2.F32 R94, -RZ, R94.H0_H0 ;  /* 0x2000005eff5e7230 */ /* 0x020fe20000004100 */
[----:B------:R-:W-:Y:S01]  /*62c0*/  FMUL.FTZ R98, R85, -1.4426950216293334961 ;  /* 0xbfb8aa3b55627820 */ /* 0x000fe20000410000 */
[----:B------:R-:W-:Y:S01]  /*62d0*/  HADD2.F32 R6, -RZ, R6.H0_H0 ;  /* 0x20000006ff067230 */ /* 0x000fe20000004100 */
[----:B------:R-:W-:Y:S01]  /*62e0*/  FMUL.FTZ R99, R90, -1.4426950216293334961 ;  /* 0xbfb8aa3b5a637820 */ /* 0x000fe20000410000 */
[----:B------:R-:W-:Y:S01]  /*62f0*/  HADD2.F32 R89, -RZ, R89.H0_H0 ;  /* 0x20000059ff597230 */ /* 0x000fe20000004100 */
[----:B------:R-:W-:Y:S01]  /*6300*/  FMUL.FTZ R103, R94, -1.4426950216293334961 ;  /* 0xbfb8aa3b5e677820 */ /* 0x000fe20000410000 */
[----:B0-----:R-:W-:Y:S01]  /*6310*/  HADD2.F32 R5, -RZ, R5.H0_H0 ;  /* 0x20000005ff057230 */ /* 0x001fe20000004100 */
[----:B------:R-:W0:Y:S01]  /*6320*/  MUFU.EX2 R98, R98 ;  /* 0x0000006200627308 */ /* 0x000e220000000800 */
[----:B------:R-:W-:-:S02]  /*6330*/  HADD2.F32 R8, -RZ, R8.H0_H0 ;  /* 0x20000008ff087230 */ /* 0x000fc40000004100 */
[----:B------:R-:W-:Y:S01]  /*6340*/  HADD2.F32 R9, -RZ, R9.H0_H0 ;  /* 0x20000009ff097230 */ /* 0x000fe20000004100 */
[----:B------:R-:W-:Y:S01]  /*6350*/  FADD.FTZ R95, R95, 1 ;  /* 0x3f8000005f5f7421 */ /* 0x000fe20000010000 */
[----:B------:R-:W-:Y:S01]  /*6360*/  HADD2.F32 R88, -RZ, R88.H0_H0 ;  /* 0x20000058ff587230 */ /* 0x000fe20000004100 */
[----:B------:R-:W-:Y:S01]  /*6370*/  FMUL.FTZ R100, R6, -1.4426950216293334961 ;  /* 0xbfb8aa3b06647820 */ /* 0x000fe20000410000 */
[----:B-1----:R-:W-:Y:S01]  /*6380*/  HADD2.F32 R87, -RZ, R87.H0_H0 ;  /* 0x20000057ff577230 */ /* 0x002fe20000004100 */
[----:B------:R-:W-:Y:S01]  /*6390*/  FMUL.FTZ R102, R89, -1.4426950216293334961 ;  /* 0xbfb8aa3b59667820 */ /* 0x000fe20000410000 */
[----:B------:R-:W1:Y:S01]  /*63a0*/  MUFU.EX2 R99, R99 ;  /* 0x0000006300637308 */ /* 0x000e620000000800 */
[----:B------:R-:W-:Y:S02]  /*63b0*/  FMUL.FTZ R104, R5, -1.4426950216293334961 ;  /* 0xbfb8aa3b05687820 */ /* 0x000fe40000410000 */
[----:B------:R-:W-:Y:S01]  /*63c0*/  FADD.FTZ R96, R96, 1 ;  /* 0x3f80000060607421 */ /* 0x000fe20000010000 */
[----:B------:R-:W-:Y:S01]  /*63d0*/  HADD2.F32 R93, -RZ, R93.H0_H0 ;  /* 0x2000005dff5d7230 */ /* 0x000fe20000004100 */
[----:B------:R-:W-:-:S02]  /*63e0*/  FMUL.FTZ R105, R8, -1.4426950216293334961 ;  /* 0xbfb8aa3b08697820 */ /* 0x000fc40000410000 */
[----:B------:R-:W-:Y:S01]  /*63f0*/  FMUL.FTZ R101, R9, -1.4426950216293334961 ;  /* 0xbfb8aa3b09657820 */ /* 0x000fe20000410000 */
[----:B------:R-:W4:Y:S01]  /*6400*/  MUFU.EX2 R103, R103 ;  /* 0x0000006700677308 */ /* 0x000f220000000800 */
[----:B--2---:R-:W-:Y:S01]  /*6410*/  HADD2.F32 R7, -RZ, R7.H0_H0 ;  /* 0x20000007ff077230 */ /* 0x004fe20000004100 */
[----:B------:R-:W-:Y:S02]  /*6420*/  FMUL.FTZ R110, R87, -1.4426950216293334961 ;  /* 0xbfb8aa3b576e7820 */ /* 0x000fe40000410000 */
[----:B------:R-:W-:Y:S01]  /*6430*/  FADD.FTZ R97, R97, 1 ;  /* 0x3f80000061617421 */ /* 0x000fe20000010000 */
[----:B---3--:R-:W-:-:S03]  /*6440*/  HADD2.F32 R4, -RZ, R4.H0_H0 ;  /* 0x20000004ff047230 */ /* 0x008fc60000004100 */
[----:B------:R-:W2:Y:S01]  /*6450*/  MUFU.RCP R95, R95 ;  /* 0x0000005f005f7308 */ /* 0x000ea20000001000 */
[----:B------:R-:W-:Y:S02]  /*6460*/  FMUL.FTZ R106, R88, -1.4426950216293334961 ;  /* 0xbfb8aa3b586a7820 */ /* 0x000fe40000410000 */
[----:B------:R-:W-:Y:S02]  /*6470*/  FMUL.FTZ R109, R7, -1.4426950216293334961 ;  /* 0xbfb8aa3b076d7820 */ /* 0x000fe40000410000 */
[----:B------:R-:W-:Y:S02]  /*6480*/  FMUL.FTZ R107, R93, -1.4426950216293334961 ;  /* 0xbfb8aa3b5d6b7820 */ /* 0x000fe40000410000 */
[----:B------:R-:W-:Y:S01]  /*6490*/  FMUL.FTZ R108, R4, -1.4426950216293334961 ;  /* 0xbfb8aa3b046c7820 */ /* 0x000fe20000410000 */
[----:B------:R-:W3:Y:S01]  /*64a0*/  MUFU.EX2 R100, R100 ;  /* 0x0000006400647308 */ /* 0x000ee20000000800 */
[----:B0-----:R-:W-:-:S07]  /*64b0*/  FADD.FTZ R98, R98, 1 ;  /* 0x3f80000062627421 */ /* 0x001fce0000010000 */
[----:B------:R-:W0:Y:S08]  /*64c0*/  MUFU.EX2 R102, R102 ;  /* 0x0000006600667308 */ /* 0x000e300000000800 */
[----:B------:R-:W5:Y:S08]  /*64d0*/  MUFU.EX2 R104, R104 ;  /* 0x0000006800687308 */ /* 0x000f700000000800 */
[----:B------:R-:W0:Y:S08]  /*64e0*/  MUFU.RCP R96, R96 ;  /* 0x0000006000607308 */ /* 0x000e300000001000 */
[----:B------:R-:W0:Y:S08]  /*64f0*/  MUFU.EX2 R105, R105 ;  /* 0x0000006900697308 */ /* 0x000e300000000800 */
[----:B------:R-:W0:Y:S08]  /*6500*/  MUFU.EX2 R101, R101 ;  /* 0x0000006500657308 */ /* 0x000e300000000800 */
[----:B------:R-:W0:Y:S01]  /*6510*/  MUFU.EX2 R110, R110 ;  /* 0x0000006e006e7308 */ /* 0x000e220000000800 */
[----:B-1----:R-:W-:-:S07]  /*6520*/  FADD.FTZ R99, R99, 1 ;  /* 0x3f80000063637421 */ /* 0x002fce0000010000 */
[----:B------:R-:W1:Y:S01]  /*6530*/  MUFU.RCP R97, R97 ;  /* 0x0000006100617308 */ /* 0x000e620000001000 */
[----:B----4-:R-:W-:-:S07]  /*6540*/  FADD.FTZ R103, R103, 1 ;  /* 0x3f80000067677421 */ /* 0x010fce0000010000 */
[----:B------:R-:W4:Y:S08]  /*6550*/  MUFU.EX2 R106, R106 ;  /* 0x0000006a006a7308 */ /* 0x000f300000000800 */
[----:B------:R-:W0:Y:S08]  /*6560*/  MUFU.EX2 R109, R109 ;  /* 0x0000006d006d7308 */ /* 0x000e300000000800 */
[----:B------:R-:W0:Y:S08]  /*6570*/  MUFU.EX2 R107, R107 ;  /* 0x0000006b006b7308 */ /* 0x000e300000000800 */
[----:B------:R-:W1:Y:S01]  /*6580*/  MUFU.EX2 R108, R108 ;  /* 0x0000006c006c7308 */ /* 0x000e620000000800 */
[----:B--2---:R-:W-:-:S02]  /*6590*/  FMUL.FTZ R95, R92, R95 ;  /* 0x0000005f5c5f7220 */ /* 0x004fc40000410000 */
[----:B---3--:R-:W-:-:S05]  /*65a0*/  FADD.FTZ R100, R100, 1 ;  /* 0x3f80000064647421 */ /* 0x008fca0000010000 */
[----:B------:R-:W2:Y:S01]  /*65b0*/  MUFU.RCP R98, R98 ;  /* 0x0000006200627308 */ /* 0x000ea20000001000 */
[----:B0-----:R-:W-:Y:S02]  /*65c0*/  FADD.FTZ R102, R102, 1 ;  /* 0x3f80000066667421 */ /* 0x001fe40000010000 */
[----:B-----5:R-:W-:Y:S02]  /*65d0*/  FADD.FTZ R104, R104, 1 ;  /* 0x3f80000068687421 */ /* 0x020fe40000010000 */
[----:B------:R-:W-:Y:S02]  /*65e0*/  FMUL.FTZ R92, R91, R96 ;  /* 0x000000605b5c7220 */ /* 0x000fe40000410000 */
[----:B------:R-:W-:Y:S01]  /*65f0*/  FADD.FTZ R105, R105, 1 ;  /* 0x3f80000069697421 */ /* 0x000fe20000010000 */
[----:B------:R-:W0:Y:S01]  /*6600*/  MUFU.RCP R99, R99 ;  /* 0x0000006300637308 */ /* 0x000e220000001000 */
[----:B------:R-:W-:Y:S02]  /*6610*/  FADD.FTZ R101, R101, 1 ;  /* 0x3f80000065657421 */ /* 0x000fe40000010000 */
[----:B------:R-:W-:-:S02]  /*6620*/  FADD.FTZ R110, R110, 1 ;  /* 0x3f8000006e6e7421 */ /* 0x000fc40000010000 */
[----:B------:R-:W-:-:S03]  /*6630*/  FMUL.FTZ R92, R92, R79 ;  /* 0x0000004f5c5c7220 */ /* 0x000fc60000410000 */
[----:B------:R-:W3:Y:S01]  /*6640*/  MUFU.RCP R103, R103 ;  /* 0x0000006700677308 */ /* 0x000ee20000001000 */
[----:B-1----:R-:W-:Y:S02]  /*6650*/  FMUL.FTZ R79, R86, R97 ;  /* 0x00000061564f7220 */ /* 0x002fe40000410000 */
[----:B----4-:R-:W-:Y:S02]  /*6660*/  FADD.FTZ R106, R106, 1 ;  /* 0x3f8000006a6a7421 */ /* 0x010fe40000010000 */
[----:B------:R-:W-:-:S03]  /*6670*/  FADD.FTZ R109, R109, 1 ;  /* 0x3f8000006d6d7421 */ /* 0x000fc60000010000 */
[----:B------:R-:W1:Y:S01]  /*6680*/  MUFU.RCP R111, R100 ;  /* 0x00000064006f7308 */ /* 0x000e620000001000 */
[----:B------:R-:W-:Y:S02]  /*6690*/  FADD.FTZ R107, R107, 1 ;  /* 0x3f8000006b6b7421 */ /* 0x000fe40000010000 */
[----:B------:R-:W-:Y:S02]  /*66a0*/  FADD.FTZ R108, R108, 1 ;  /* 0x3f8000006c6c7421 */ /* 0x000fe40000010000 */
[----:B------:R-:W-:-:S03]  /*66b0*/  FMUL.FTZ R79, R79, R78 ;  /* 0x0000004e4f4f7220 */ /* 0x000fc60000410000 */
[----:B------:R-:W4:Y:S01]  /*66c0*/  MUFU.RCP R112, R101 ;  /* 0x0000006500707308 */ /* 0x000f220000001000 */
[----:B------:R-:W-:-:S07]  /*66d0*/  FMUL.FTZ R95, R95, R80 ;  /* 0x000000505f5f7220 */ /* 0x000fce0000410000 */
[----:B------:R-:W5:Y:S01]  /*66e0*/  MUFU.RCP R102, R102 ;  /* 0x0000006600667308 */ /* 0x000f620000001000 */
[----:B--2---:R-:W-:-:S07]  /*66f0*/  FMUL.FTZ R80, R85, R98 ;  /* 0x0000006255507220 */ /* 0x004fce0000410000 */
[----:B------:R-:W2:Y:S08]  /*6700*/  MUFU.RCP R104, R104 ;  /* 0x0000006800687308 */ /* 0x000eb00000001000 */
[----:B------:R-:W0:Y:S08]  /*6710*/  MUFU.RCP R105, R105 ;  /* 0x0000006900697308 */ /* 0x000e300000001000 */
[----:B------:R-:W1:Y:S01]  /*6720*/  MUFU.RCP R110, R110 ;  /* 0x0000006e006e7308 */ /* 0x000e620000001000 */
[----:B------:R-:W-:-:S07]  /*6730*/  FMUL.FTZ R80, R80, R77 ;  /* 0x0000004d50507220 */ /* 0x000fce0000410000 */
[----:B------:R-:W1:Y:S01]  /*6740*/  MUFU.RCP R113, R106 ;  /* 0x0000006a00717308 */ /* 0x000e620000001000 */
[----:B0-----:R-:W-:-:S07]  /*6750*/  FMUL.FTZ R85, R90, R99 ;  /* 0x000000635a557220 */ /* 0x001fce0000410000 */
[----:B------:R-:W0:Y:S01]  /*6760*/  MUFU.RCP R78, R109 ;  /* 0x0000006d004e7308 */ /* 0x000e220000001000 */
[----:B---3--:R-:W-:-:S07]  /*6770*/  FMUL.FTZ R77, R94, R103 ;  /* 0x000000675e4d7220 */ /* 0x008fce0000410000 */
[----:B------:R-:W3:Y:S08]  /*6780*/  MUFU.RCP R100, R107 ;  /* 0x0000006b00647308 */ /* 0x000ef00000001000 */
[----:B------:R-:W0:Y:S01]  /*6790*/  MUFU.RCP R91, R108 ;  /* 0x0000006c005b7308 */ /* 0x000e220000001000 */
[----:B-1----:R-:W-:Y:S02]  /*67a0*/  FMUL.FTZ R6, R6, R111 ;  /* 0x0000006f06067220 */ /* 0x002fe40000410000 */
[----:B------:R-:W-:-:S02]  /*67b0*/  FMUL.FTZ R85, R85, R76 ;  /* 0x0000004c55557220 */ /* 0x000fc40000410000 */
[----:B------:R-:W-:Y:S02]  /*67c0*/  FMUL.FTZ R77, R77, R72 ;  /* 0x000000484d4d7220 */ /* 0x000fe40000410000 */
[----:B----4-:R-:W-:Y:S02]  /*67d0*/  FMUL.FTZ R9, R9, R112 ;  /* 0x0000007009097220 */ /* 0x010fe40000410000 */
[----:B-----5:R-:W-:Y:S02]  /*67e0*/  FMUL.FTZ R76, R89, R102 ;  /* 0x00000066594c7220 */ /* 0x020fe40000410000 */
[----:B--2---:R-:W-:Y:S02]  /*67f0*/  FMUL.FTZ R72, R5, R104 ;  /* 0x0000006805487220 */ /* 0x004fe40000410000 */
[----:B------:R-:W-:Y:S01]  /*6800*/  FMUL.FTZ R5, R8, R105 ;  /* 0x0000006908057220 */ /* 0x000fe20000410000 */
[----:B------:R-:W-:Y:S01]  /*6810*/  F2FP.PACK_AB R92, R92, R95 ;  /* 0x0000005f5c5c723e */ /* 0x000fe200000000ff */
[----:B------:R-:W-:Y:S01]  /*6820*/  BAR.SYNC.DEFER_BLOCKING 0x0 ;  /* 0x0000000000007b1d */ /* 0x000fe20000010000 */
[----:B------:R-:W-:-:S02]  /*6830*/  FMUL.FTZ R6, R6, R75 ;  /* 0x0000004b06067220 */ /* 0x000fc40000410000 */
[----:B------:R-:W-:Y:S01]  /*6840*/  FMUL.FTZ R8, R87, R110 ;  /* 0x0000006e57087220 */ /* 0x000fe20000410000 */
[----:B------:R-:W-:Y:S01]  /*6850*/  F2FP.PACK_AB R79, R80, R79 ;  /* 0x0000004f504f723e */ /* 0x000fe200000000ff */
[----:B------:R-:W-:Y:S02]  /*6860*/  FMUL.FTZ R9, R9, R74 ;  /* 0x0000004a09097220 */ /* 0x000fe40000410000 */
[----:B------:R-:W-:Y:S02]  /*6870*/  FMUL.FTZ R76, R76, R73 ;  /* 0x000000494c4c7220 */ /* 0x000fe40000410000 */
[----:B------:R-:W-:Y:S02]  /*6880*/  FMUL.FTZ R88, R88, R113 ;  /* 0x0000007158587220 */ /* 0x000fe40000410000 */
[----:B0-----:R-:W-:Y:S02]  /*6890*/  FMUL.FTZ R7, R7, R78 ;  /* 0x0000004e07077220 */ /* 0x001fe40000410000 */
[----:B---3--:R-:W-:-:S02]  /*68a0*/  FMUL.FTZ R93, R93, R100 ;  /* 0x000000645d5d7220 */ /* 0x008fc40000410000 */
[----:B------:R-:W-:Y:S01]  /*68b0*/  FMUL.FTZ R4, R4, R91 ;  /* 0x0000005b04047220 */ /* 0x000fe20000410000 */
[----:B------:R-:W-:Y:S01]  /*68c0*/  F2FP.PACK_AB R6, R6, R85 ;  /* 0x000000550606723e */ /* 0x000fe200000000ff */
[----:B------:R-:W-:Y:S02]  /*68d0*/  FMUL.FTZ R72, R72, R71 ;  /* 0x0000004748487220 */ /* 0x000fe40000410000 */
[----:B------:R-:W-:Y:S01]  /*68e0*/  FMUL.FTZ R8, R8, R65 ;  /* 0x0000004108087220 */ /* 0x000fe20000410000 */
[----:B------:R-:W-:Y:S01]  /*68f0*/  PRMT R65, R92, 0x7632, R65 ;  /* 0x000076325c417816 */ /* 0x000fe20000000041 */
[----:B------:R-:W-:Y:S01]  /*6900*/  FMUL.FTZ R5, R5, R70 ;  /* 0x0000004605057220 */ /* 0x000fe20000410000 */
[----:B------:R-:W-:Y:S01]  /*6910*/  F2FP.PACK_AB R9, R76, R9 ;  /* 0x000000094c09723e */ /* 0x000fe200000000ff */
[----:B------:R-:W-:Y:S02]  /*6920*/  FMUL.FTZ R88, R88, R69 ;  /* 0x0000004558587220 */ /* 0x000fe40000410000 */
[----:B------:R-:W-:Y:S01]  /*6930*/  FMUL.FTZ R7, R7, R66 ;  /* 0x0000004207077220 */ /* 0x000fe20000410000 */
[----:B------:R-:W-:Y:S01]  /*6940*/  PRMT R66, R79, 0x7632, R66 ;  /* 0x000076324f427816 */ /* 0x000fe20000000042 */
[----:B------:R-:W-:-:S02]  /*6950*/  FMUL.FTZ R93, R93, R68 ;  /* 0x000000445d5d7220 */ /* 0x000fc40000410000 */
[----:B------:R-:W-:Y:S01]  /*6960*/  FMUL.FTZ R4, R4, R67 ;  /* 0x0000004304047220 */ /* 0x000fe20000410000 */
[----:B------:R0:W-:Y:S01]  /*6970*/  STS.U16 [R24], R92 ;  /* 0x0000005c18007388 */ /* 0x0001e20000000400 */
[----:B------:R-:W-:Y:S02]  /*6980*/  PRMT R67, R6, 0x7632, R67 ;  /* 0x0000763206437816 */ /* 0x000fe40000000043 */
[----:B------:R-:W-:Y:S01]  /*6990*/  F2FP.PACK_AB R72, R72, R77 ;  /* 0x0000004d4848723e */ /* 0x000fe200000000ff */
[----:B------:R1:W-:Y:S01]  /*69a0*/  STS.U16 [R23+0x2], R65 ;  /* 0x0000024117007388 */ /* 0x0003e20000000400 */
[----:B------:R-:W-:Y:S02]  /*69b0*/  F2FP.PACK_AB R5, R88, R5 ;  /* 0x000000055805723e */ /* 0x000fe400000000ff */
[----:B------:R-:W-:Y:S01]  /*69c0*/  F2FP.PACK_AB R4, R4, R93 ;  /* 0x0000005d0404723e */ /* 0x000fe200000000ff */
[----:B------:R-:W-:Y:S01]  /*69d0*/  STS.U16 [R22+0x4], R79 ;  /* 0x0000044f16007388 */ /* 0x000fe20000000400 */
[----:B0-----:R-:W-:-:S03]  /*69e0*/  PRMT R24, R9, 0x7632, R24 ;  /* 0x0000763209187816 */ /* 0x001fc60000000018 */
[----:B------:R-:W-:Y:S01]  /*69f0*/  STS.U16 [R21+0x6], R66 ;  /* 0x0000064215007388 */ /* 0x000fe20000000400 */
[----:B------:R-:W-:Y:S02]  /*6a00*/  F2FP.PACK_AB R7, R8, R7 ;  /* 0x000000070807723e */ /* 0x000fe400000000ff */
[----:B-1----:R-:W-:Y:S01]  /*6a10*/  PRMT R23, R72, 0x7632, R23 ;  /* 0x0000763248177816 */ /* 0x002fe20000000017 */
[----:B------:R0:W-:Y:S01]  /*6a20*/  STS.U16 [R20+0x8], R6 ;  /* 0x0000080614007388 */ /* 0x0001e20000000400 */
[----:B------:R-:W-:-:S03]  /*6a30*/  PRMT R8, R4, 0x7610, R8 ;  /* 0x0000761004087816 */ /* 0x000fc60000000008 */
        /* <DEDUP_REMOVED lines=44> */
[----:B------:R-:W-:Y:S01]  /*6d00*/  IMAD.U32 R5, RZ, RZ, UR36 ;  /* 0x00000024ff057e24 */ /* 0x000fe2000f8e00ff */
[----:B------:R-:W-:Y:S02]  /*6d10*/  ULDC.64 UR24, c[0x0][0x218] ;  /* 0x0000860000187ab9 */ /* 0x000fe40000000a00 */
[----:B------:R-:W-:Y:S01]  /*6d20*/  UIMAD UR23, UR35, UR24, URZ ;  /* 0x00000018231772a4 */ /* 0x000fe2000f8e023f */
[----:B------:R-:W-:Y:S01]  /*6d30*/  IMAD.WIDE.U32 R2, R5, c[0x0][0x210], R2 ;  /* 0x0000840005027a25 */ /* 0x000fe200078e0002 */
[----:B------:R-:W-:Y:S02]  /*6d40*/  MOV R5, UR34 ;  /* 0x0000002200057c02 */ /* 0x000fe40008000f00 */
[----:B------:R-:W-:Y:S02]  /*6d50*/  UIMAD UR23, UR34, UR25, UR23 ;  /* 0x00000019221772a4 */ /* 0x000fe4000f8e0217 */
[----:B------:R-:W-:-:S05]  /*6d60*/  IADD3 R3, R3, UR22, RZ ;  /* 0x0000001603037c10 */ /* 0x000fca000fffe0ff */
[----:B------:R-:W-:-:S05]  /*6d70*/  IMAD.WIDE.U32 R2, R5, c[0x0][0x218], R2 ;  /* 0x0000860005027a25 */ /* 0x000fca00078e0002 */
[----:B------:R-:W-:Y:S02]  /*6d80*/  IADD3 R3, R3, UR23, RZ ;  /* 0x0000001703037c10 */ /* 0x000fe4000fffe0ff */
[----:B------:R-:W-:-:S04]  /*6d90*/  LEA R4, P0, R2, c[0x0][0x270], 0x1 ;  /* 0x00009c0002047a11 */ /* 0x000fc800078008ff */
[----:B------:R-:W-:-:S05]  /*6da0*/  LEA.HI.X R5, R2, c[0x0][0x274], R3, 0x1, P0 ;  /* 0x00009d0002057a11 */ /* 0x000fca00000f0c03 */
[----:B------:R0:W-:Y:S04]  /*6db0*/  STG.E.U16 [R4.64], R7 ;  /* 0x0000000704007986 */ /* 0x0001e8000c10151c */
.L_x_3440:
[----:B------:R-:W-:Y:S05]  /*6dc0*/  BSYNC B0 ;  /* 0x0000000000007941 */ /* 0x000fea0003800000 */
.L_x_3439:
        /* <DEDUP_REMOVED lines=53> */
.L_x_3441:
[----:B------:R-:W-:Y:S05]  /*7120*/  EXIT ;  /* 0x000000000000794d */ /* 0x000fea0003800000 */
.L_x_3443:
        /* <DEDUP_REMOVED lines=13> */
.L_x_5417:


//--------------------- .text._Z25selective_scan_fwd_kernelI32Selective_Scan_fwd_kernel_traitsILi64ELi16ELi1ELb0ELb0ELb1ELb0EN3c104HalfEfEEv13SSMParamsBase --------------------------
	.section	.text._Z25selective_scan_fwd_kernelI32Selective_Scan_fwd_kernel_traitsILi64ELi16ELi1ELb0ELb0ELb1ELb0EN3c104HalfEfEEv13SSMParamsBase,"ax",@progbits
	.sectioninfo	@"SHI_REGISTERS=168"
	.align	128
        .global         _Z25selective_scan_fwd_kernelI32Selective_Scan_fwd_kernel_traitsILi64ELi16ELi1ELb0ELb0ELb1ELb0EN3c104HalfEfEEv13SSMParamsBase
        .type           _Z25selective_scan_fwd_kernelI32Selective_Scan_fwd_kernel_traitsILi64ELi16ELi1ELb0ELb0ELb1ELb0EN3c104HalfEfEEv13SSMParamsBase,@function
        .size           _Z25selective_scan_fwd_kernelI32Selective_Scan_fwd_kernel_traitsILi64ELi16ELi1ELb0ELb0ELb1ELb0EN3c104HalfEfEEv13SSMParamsBase,(.L_x_5418 - _Z25selective_scan_fwd_kernelI32Selective_Scan_fwd_kernel_traitsILi64ELi16ELi1ELb0ELb0ELb1ELb0EN3c104HalfEfEEv13SSMParamsBase)
        .other          _Z25selective_scan_fwd_kernelI32Selective_Scan_fwd_kernel_traitsILi64ELi16ELi1ELb0ELb0ELb1ELb0EN3c104HalfEfEEv13SSMParamsBase,@"STO_CUDA_ENTRY STV_DEFAULT"
_Z25selective_scan_fwd_kernelI32Selective_Scan_fwd_kernel_traitsILi64ELi16ELi1ELb0ELb0ELb1ELb0EN3c104HalfEfEEv13SSMParamsBase:
.text._Z25selective_scan_fwd_kernelI32Selective_Scan_fwd_kernel_traitsILi64ELi16ELi1ELb0ELb0ELb1ELb0EN3c104HalfEfEEv13SSMParamsBase:
[----:B------:R-:W-:Y:S02]  /*0000*/  IMAD.MOV.U32 R1, RZ, RZ, c[0x0][0x28] ;  /* 0x00000a00ff017624 */ /* 0x000fe400078e00ff */
        /* <DEDUP_REMOVED lines=16> */
[----:B------:R-:W0:Y:S01]  /*0110*/  I2F.RP R0, R9 ;  /* 0x0000000900007306 */ /* 0x000e220000209400 */
[----:B------:R-:W-:Y:S01]  /*0120*/  ISETP.NE.AND.EX P0, PT, RZ, c[0x0][0x23c], PT, P0 ;  /* 0x00008f00ff007a0c */ /* 0x000fe20003f05300 */
[----:B------:R-:W-:Y:S01]  /*0130*/  ULDC UR25, c[0x0][0x1d8] ;  /* 0x0000760000197ab9 */ /* 0x000fe20000000800 */
[----:B------:R-:W1:Y:S01]  /*0140*/  R2UR UR22, R114 ;  /* 0x00000000721673c2 */ /* 0x000e6200000e0000 */
[----:B------:R-:W-:Y:S01]  /*0150*/  @P1 LEA R4, P3, R114, c[0x0][0x250], 0x2 ;  /* 0x0000940072041a11 */ /* 0x000fe200078610ff */
[----:B------:R-:W-:-:S02]  /*0160*/  ULDC UR27, c[0x0][0x1e4] ;  /* 0x00007900001b7ab9 */ /* 0x000fc40000000800 */
[----:B------:R-:W-:Y:S02]  /*0170*/  ULDC UR28, c[0x0][0x1e8] ;  /* 0x00007a00001c7ab9 */ /* 0x000fe40000000800 */
[----:B------:R-:W-:Y:S02]  /*0180*/  ULDC UR29, c[0x0][0x1ec] ;  /* 0x00007b00001d7ab9 */ /* 0x000fe40000000800 */
[----:B------:R-:W-:-:S03]  /*0190*/  ULDC.64 UR6, c[0x0][0x240] ;  /* 0x0000900000067ab9 */ /* 0x000fc60000000a00 */
[----:B------:R-:W-:Y:S01]  /*01a0*/  @P0 LEA R2, P2, R114, c[0x0][0x238], 0x2 ;  /* 0x00008e0072020a11 */ /* 0x000fe200078410ff */
[----:B-1----:R-:W-:-:S06]  /*01b0*/  USHF.R.S32.HI UR19, URZ, 0x1f, UR22 ;  /* 0x0000001f3f137899 */ /* 0x002fcc0008011416 */
[----:B------:R-:W-:Y:S01]  /*01c0*/  IMAD.U32 R5, RZ, RZ, UR19 ;  /* 0x00000013ff057e24 */ /* 0x000fe2000f8e00ff */
[----:B0-----:R-:W0:Y:S01]  /*01d0*/  MUFU.RCP R0, R0 ;  /* 0x0000000000007308 */ /* 0x001e220000001000 */
[----:B------:R-:W-:-:S03]  /*01e0*/  MOV R3, UR19 ;  /* 0x0000001300037c02 */ /* 0x000fc60008000f00 */
[C---:B------:R-:W-:Y:S01]  /*01f0*/  @P1 LEA.HI.X R5, R114.reuse, c[0x0][0x254], R5, 0x2, P3 ;  /* 0x0000950072051a11 */ /* 0x040fe200018f1405 */
[----:B------:R-:W1:Y:S01]  /*0200*/  S2UR UR4, SR_CTAID.X ;  /* 0x00000000000479c3 */ /* 0x000e620000002500 */
[----:B------:R-:W-:-:S03]  /*0210*/  @P0 LEA.HI.X R3, R114, c[0x0][0x23c], R3, 0x2, P2 ;  /* 0x00008f0072030a11 */ /* 0x000fc600010f1403 */
[----:B------:R2:W5:Y:S04]  /*0220*/  @P1 LDG.E R4, [R4.64] ;  /* 0x0000001004041981 */ /* 0x000568000c1e1900 */
[----:B------:R3:W5:Y:S01]  /*0230*/  @P0 LDG.E R8, [R2.64] ;  /* 0x0000001002080981 */ /* 0x000762000c1e1900 */
[----:B0-----:R-:W-:-:S04]  /*0240*/  IADD3 R6, R0, 0xffffffe, RZ ;  /* 0x0ffffffe00067810 */ /* 0x001fc80007ffe0ff */
[----:B------:R0:W4:Y:S02]  /*0250*/  F2I.FTZ.U32.TRUNC.NTZ R7, R6 ;  /* 0x0000000600077305 */ /* 0x000124000021f000 */
[----:B0-----:R-:W-:Y:S01]  /*0260*/  HFMA2.MMA R6, -RZ, RZ, 0, 0 ;  /* 0x00000000ff067435 */ /* 0x001fe200000001ff */
[----:B----4-:R-:W-:-:S04]  /*0270*/  IMAD.MOV R10, RZ, RZ, -R7 ;  /* 0x000000ffff0a7224 */ /* 0x010fc800078e0a07 */
[----:B---3--:R-:W-:Y:S01]  /*0280*/  IMAD R3, R10, R9, RZ ;  /* 0x000000090a037224 */ /* 0x008fe200078e02ff */
[----:B------:R-:W-:-:S04]  /*0290*/  IABS R2, R114 ;  /* 0x0000007200027213 */ /* 0x000fc80000000000 */
[----:B------:R-:W-:-:S06]  /*02a0*/  IMAD.HI.U32 R7, R7, R3, R6 ;  /* 0x0000000307077227 */ /* 0x000fcc00078e0006 */
[----:B------:R-:W-:-:S04]  /*02b0*/  IMAD.HI.U32 R7, R7, R2, RZ ;  /* 0x0000000207077227 */ /* 0x000fc800078e00ff */
[----:B------:R-:W-:Y:S02]  /*02c0*/  IMAD.MOV R0, RZ, RZ, -R7 ;  /* 0x000000ffff007224 */ /* 0x000fe400078e0a07 */
[----:B-1----:R-:W-:Y:S01]  /*02d0*/  IMAD.U32 R113, RZ, RZ, UR4 ;  /* 0x00000004ff717e24 */ /* 0x002fe2000f8e00ff */
[----:B------:R-:W-:Y:S01]  /*02e0*/  UIMAD UR13, UR19, UR13, URZ ;  /* 0x0000000d130d72a4 */ /* 0x000fe2000f8e023f */
[C---:B------:R-:W-:Y:S01]  /*02f0*/  IMAD R0, R9.reuse, R0, R2 ;  /* 0x0000000009007224 */ /* 0x040fe200078e0202 */
[----:B------:R-:W-:Y:S01]  /*0300*/  ULDC.64 UR4, c[0x0][0x248] ;  /* 0x0000920000047ab9 */ /* 0x000fe20000000a00 */
[----:B------:R-:W0:Y:S03]  /*0310*/  R2UR UR21, R113 ;  /* 0x00000000711573c2 */ /* 0x000e2600000e0000 */
[----:B------:R-:W-:-:S05]  /*0320*/  ISETP.GT.U32.AND P4, PT, R9, R0, PT ;  /* 0x000000000900720c */ /* 0x000fca0003f84070 */
[----:B------:R-:W1:Y:S01]  /*0330*/  R2UR UR10, R113 ;  /* 0x00000000710a73c2 */ /* 0x000e6200000e0000 */
[----:B------:R-:W-:-:S05]  /*0340*/  IMAD.MOV.U32 R2, RZ, RZ, c[0x0][0x174] ;  /* 0x00005d00ff027624 */ /* 0x000fca00078e00ff */
[----:B------:R-:W-:Y:S02]  /*0350*/  ISETP.GE.AND P6, PT, R2, 0x1, PT ;  /* 0x000000010200780c */ /* 0x000fe40003fc6270 */
[----:B------:R-:W-:-:S04]  /*0360*/  @!P4 IADD3 R0, R0, -R9, RZ ;  /* 0x800000090000c210 */ /* 0x000fc80007ffe0ff */
[----:B------:R-:W-:Y:S01]  /*0370*/  ISETP.GE.U32.AND P2, PT, R0, R9, PT ;  /* 0x000000090000720c */ /* 0x000fe20003f46070 */
[----:B0-----:R-:W-:Y:S01]  /*0380*/  USHF.R.S32.HI UR20, URZ, 0x1f, UR21 ;  /* 0x0000001f3f147899 */ /* 0x001fe20008011415 */
[----:B------:R-:W-:Y:S01]  /*0390*/  LOP3.LUT R0, R114, c[0x0][0x178], RZ, 0x3c, !PT ;  /* 0x00005e0072007a12 */ /* 0x000fe200078e3cff */
[----:B------:R-:W-:Y:S01]  /*03a0*/  UIMAD UR15, UR19, UR15, URZ ;  /* 0x0000000f130f72a4 */ /* 0x000fe2000f8e023f */
[----:B------:R-:W-:Y:S01]  /*03b0*/  @!P4 IADD3 R7, R7, 0x1, RZ ;  /* 0x000000010707c810 */ /* 0x000fe20007ffe0ff */
[----:B------:R-:W-:Y:S01]  /*03c0*/  UIMAD UR12, UR20, UR12, URZ ;  /* 0x0000000c140c72a4 */ /* 0x000fe2000f8e023f */
[----:B------:R2:W0:Y:S01]  /*03d0*/  R2UR UR23, R114 ;  /* 0x00000000721773c2 */ /* 0x00042200000e0000 */
[----:B------:R-:W-:Y:S02]  /*03e0*/  UIMAD UR14, UR20, UR14, URZ ;  /* 0x0000000e140e72a4 */ /* 0x000fe4000f8e023f */
[----:B-1----:R-:W-:Y:S02]  /*03f0*/  UIMAD.WIDE.U32 UR8, UR10, UR8, URZ ;  /* 0x000000080a0872a5 */ /* 0x002fe4000f8e003f */
[----:B------:R-:W-:-:S02]  /*0400*/  UIMAD.WIDE.U32 UR10, UR10, UR11, URZ ;  /* 0x0000000b0a0a72a5 */ /* 0x000fc4000f8e003f */
[----:B------:R-:W-:Y:S02]  /*0410*/  UIMAD UR18, UR20, UR18, URZ ;  /* 0x00000012141272a4 */ /* 0x000fe4000f8e023f */
[----:B------:R-:W-:Y:S01]  /*0420*/  UIMAD UR13, UR22, UR26, UR13 ;  /* 0x0000001a160d72a4 */ /* 0x000fe2000f8e020d */
[----:B------:R-:W-:Y:S01]  /*0430*/  ISETP.GE.AND P5, PT, R0, RZ, PT ;  /* 0x000000ff0000720c */ /* 0x000fe20003fa6270 */
[----:B------:R-:W-:Y:S01]  /*0440*/  IMAD.WIDE.U32 R2, R113, c[0x0][0x1b0], RZ ;  /* 0x00006c0071027a25 */ /* 0x000fe200078e00ff */
[----:B------:R-:W-:Y:S02]  /*0450*/  ISETP.NE.AND P3, PT, RZ, c[0x0][0x178], PT ;  /* 0x00005e00ff007a0c */ /* 0x000fe40003f65270 */
[----:B------:R-:W-:Y:S01]  /*0460*/  @P2 IADD3 R7, R7, 0x1, RZ ;  /* 0x0000000107072810 */ /* 0x000fe20007ffe0ff */
[----:B0-2---:R-:W-:Y:S10]  /*0470*/  @!P6 EXIT ;  /* 0x000000000000e94d */ /* 0x005ff40003800000 */
[----:B------:R-:W-:Y:S01]  /*0480*/  UIMAD UR12, UR21, UR24, UR12 ;  /* 0x00000018150c72a4 */ /* 0x000fe2000f8e020c */
[----:B------:R-:W0:Y:S01]  /*0490*/  S2R R115, SR_TID.X ;  /* 0x0000000000737919 */ /* 0x000e220000002100 */
[----:B------:R-:W-:Y:S01]  /*04a0*/  UIMAD UR14, UR21, UR27, UR14 ;  /* 0x0000001b150e72a4 */ /* 0x000fe2000f8e020e */
[----:B------:R-:W-:Y:S01]  /*04b0*/  IMAD.U32 R0, RZ, RZ, UR18 ;  /* 0x00000012ff007e24 */ /* 0x000fe2000f8e00ff */
[----:B------:R-:W-:Y:S01]  /*04c0*/  UIADD3 UR9, UR9, UR12, URZ ;  /* 0x0000000c09097290 */ /* 0x000fe2000fffe03f */
[----:B------:R-:W-:Y:S01]  /*04d0*/  @!P5 IADD3 R7, -R7, RZ, RZ ;  /* 0x000000ff0707d210 */ /* 0x000fe20007ffe1ff */
[----:B------:R-:W-:Y:S01]  /*04e0*/  UIADD3 UR11, UR11, UR14, URZ ;  /* 0x0000000e0b0b7290 */ /* 0x000fe2000fffe03f */
[----:B------:R-:W-:Y:S01]  /*04f0*/  @!P3 LOP3.LUT R7, RZ, c[0x0][0x178], RZ, 0x33, !PT ;  /* 0x00005e00ff07ba12 */ /* 0x000fe200078e33ff */
[----:B------:R-:W-:Y:S01]  /*0500*/  UIMAD.WIDE.U32 UR8, UR23, UR25, UR8 ;  /* 0x00000019170872a5 */ /* 0x000fe2000f8e0008 */
[----:B------:R-:W-:Y:S01]  /*0510*/  IMAD R5, R113, c[0x0][0x1b4], R0 ;  /* 0x00006d0071057a24 */ /* 0x000fe200078e0200 */
[----:B------:R-:W-:Y:S01]  /*0520*/  UIMAD UR15, UR22, UR29, UR15 ;  /* 0x0000001d160f72a4 */ /* 0x000fe2000f8e020f */
[----:B------:R-:W-:Y:S01]  /*0530*/  SHF.R.S32.HI R0, RZ, 0x1f, R7 ;  /* 0x0000001fff007819 */ /* 0x000fe20000011407 */
[----:B------:R-:W-:Y:S01]  /*0540*/  UIMAD.WIDE.U32 UR10, UR23, UR28, UR10 ;  /* 0x0000001c170a72a5 */ /* 0x000fe2000f8e000a */
[----:B------:R-:W1:Y:S01]  /*0550*/  S2R R110, SR_LANEID ;  /* 0x00000000006e7919 */ /* 0x000e620000000000 */
[----:B------:R-:W-:Y:S01]  /*0560*/  UIADD3 UR13, UR9, UR13, URZ ;  /* 0x0000000d090d7290 */ /* 0x000fe2000fffe03f */
[----:B------:R-:W-:Y:S01]  /*0570*/  IMAD.IADD R3, R3, 0x1, R5 ;  /* 0x0000000103037824 */ /* 0x000fe200078e0205 */
[----:B------:R-:W-:Y:S01]  /*0580*/  UIADD3 UR11, UR11, UR15, URZ ;  /* 0x0000000f0b0b7290 */ /* 0x000fe2000fffe03f */
[----:B------:R-:W-:Y:S01]  /*0590*/  IMAD R0, R0, c[0x0][0x1c8], RZ ;  /* 0x0000720000007a24 */ /* 0x000fe200078e02ff */
[----:B------:R-:W-:Y:S01]  /*05a0*/  ULEA UR9, UP1, UR10, UR4, 0x1 ;  /* 0x000000040a097291 */ /* 0x000fe2000f82083f */
[----:B------:R-:W-:Y:S01]  /*05b0*/  IMAD.WIDE.U32 R2, R7, c[0x0][0x1c8], R2 ;  /* 0x0000720007027a25 */ /* 0x000fe200078e0002 */
[----:B------:R-:W-:-:S02]  /*05c0*/  ULEA UR12, UP0, UR8, UR6, 0x1 ;  /* 0x00000006080c7291 */ /* 0x000fc4000f80083f */
[----:B------:R-:W-:Y:S01]  /*05d0*/  ULEA.HI.X UR11, UR10, UR5, UR11, 0x1, UP1 ;  /* 0x000000050a0b7291 */ /* 0x000fe200088f0c0b */
[----:B------:R-:W-:Y:S01]  /*05e0*/  IMAD R93, R7, c[0x0][0x1cc], R0 ;  /* 0x00007300075d7a24 */ /* 0x000fe200078e0200 */
[----:B------:R-:W-:Y:S01]  /*05f0*/  UMOV UR6, URZ ;  /* 0x0000003f00067c82 */ /* 0x000fe20008000000 */
[----:B0-----:R-:W-:Y:S01]  /*0600*/  SHF.L.U32 R111, R115, 0x4, RZ ;  /* 0x00000004736f7819 */ /* 0x001fe200000006ff */
[----:B------:R-:W-:Y:S01]  /*0610*/  UMOV UR5, URZ ;  /* 0x0000003f00057c82 */ /* 0x000fe20008000000 */
[----:B------:R-:W-:Y:S01]  /*0620*/  IMAD.IADD R93, R3, 0x1, R93 ;  /* 0x00000001035d7824 */ /* 0x000fe200078e025d */
[----:B-----5:R0:W2:Y:S01]  /*0630*/  @P0 R2UR UR6, R8 ;  /* 0x00000000080603c2 */ /* 0x0200a200000e0000 */
[C---:B------:R-:W-:Y:S01]  /*0640*/  LEA R95, P2, R2.reuse, c[0x0][0x230], 0x1 ;  /* 0x00008c00025f7a11 */ /* 0x040fe200078408ff */
[----:B------:R-:W-:Y:S01]  /*0650*/  ULEA.HI.X UR7, UR8, UR7, UR13, 0x1, UP0 ;  /* 0x0000000708077291 */ /* 0x000fe200080f0c0d */
[----:B------:R-:W-:Y:S01]  /*0660*/  LOP3.LUT R112, R115, 0x1f, RZ, 0xc0, !PT ;  /* 0x0000001f73707812 */ /* 0x000fe200078ec0ff */
[----:B------:R-:W-:Y:S01]  /*0670*/  UMOV UR4, URZ ;  /* 0x0000003f00047c82 */ /* 0x000fe20008000000 */
[----:B------:R-:W-:Y:S01]  /*0680*/  LOP3.LUT R111, R111, 0xfffffe00, RZ, 0xc0, !PT ;  /* 0xfffffe006f6f7812 */ /* 0x000fe200078ec0ff */
[----:B------:R-:W-:Y:S01]  /*0690*/  UMOV UR8, UR12 ;  /* 0x0000000c00087c82 */ /* 0x000fe20008000000 */
[----:B------:R-:W-:Y:S01]  /*06a0*/  LEA.HI.X R93, R2, c[0x0][0x234], R93, 0x1, P2 ;  /* 0x00008d00025d7a11 */ /* 0x000fe200010f0c5d */
[----:B------:R0:W3:Y:S01]  /*06b0*/  @P1 R2UR UR5, R4 ;  /* 0x00000000040513c2 */ /* 0x0000e200000e0000 */
[C---:B------:R-:W-:Y:S01]  /*06c0*/  LOP3.LUT R2, R111.reuse, R112, RZ, 0xfc, !PT ;  /* 0x000000706f027212 */ /* 0x040fe200078efcff */
        /* <DEDUP_REMOVED lines=15> */
[----:B------:R-:W-:Y:S02]  /*07c0*/  LOP3.LUT R94, R111, 0x1e0, R112, 0xfe, !PT ;  /* 0x000001e06f5e7812 */ /* 0x000fe400078efe70 */
[----:B0123--:R-:W-:Y:S02]  /*07d0*/  SHF.R.S32.HI R3, RZ, 0x1f, R2 ;  /* 0x0000001fff037819 */ /* 0x00ffe40000011402 */
.L_x_3485:
[----:B------:R-:W-:Y:S01]  /*07e0*/  BAR.SYNC.DEFER_BLOCKING 0x0 ;  /* 0x0000000000007b1d */ /* 0x000fe20000010000 */
[C---:B------:R-:W-:Y:S01]  /*07f0*/  IMAD.SHL.U32 R22, R2.reuse, 0x2, RZ ;  /* 0x0000000202167824 */ /* 0x040fe200078e00ff */
[----:B------:R-:W-:Y:S02]  /*0800*/  SHF.L.U64.HI R24, R2, 0x1, R3 ;  /* 0x0000000102187819 */ /* 0x000fe40000010203 */
[----:B------:R-:W-:Y:S02]  /*0810*/  PRMT R7, RZ, 0x7610, R7 ;  /* 0x00007610ff077816 */ /* 0x000fe40000000007 */
        /* <DEDUP_REMOVED lines=98> */
[----:B------:R-:W-:-:S04]  /*0e40*/  LEA.HI.SX32 R49, R49, R20, 0x1b ;  /* 0x0000001431317211 */ /* 0x000fc800078fdaff */
[----:B------:R-:W-:Y:S02]  /*0e50*/  SHF.L.U32 R77, R49, 0x1, RZ ;  /* 0x00000001314d7819 */ /* 0x000fe400000006ff */
[----:B------:R-:W-:Y:S02]  /*0e60*/  ISETP.GE.AND P2, PT, R2, UR15, PT ;  /* 0x0000000f02007c0c */ /* 0x000fe4000bf46270 */
[----:B------:R-:W-:Y:S02]  /*0e70*/  ISETP.GE.AND P1, PT, R109, UR15, PT ;  /* 0x0000000f6d007c0c */ /* 0x000fe4000bf26270 */
[----:B------:R-:W-:Y:S02]  /*0e80*/  IADD3 R4, P0, R22, UR9, RZ ;  /* 0x0000000916047c10 */ /* 0x000fe4000ff1e0ff */
        /* <DEDUP_REMOVED lines=91> */
[----:B------:R-:W-:Y:S01]  /*1440*/  IADD3.X R5, R24, UR11, RZ, P0, !PT ;  /* 0x0000000b18057c10 */ /* 0x000fe200087fe4ff */
[----:B------:R-:W-:Y:S01]  /*1450*/  BAR.SYNC.DEFER_BLOCKING 0x0 ;  /* 0x0000000000007b1d */ /* 0x000fe20000010000 */
        /* <DEDUP_REMOVED lines=127> */
.L_x_3445:
[----:B------:R-:W-:Y:S05]  /*1c50*/  BSYNC B0 ;  /* 0x0000000000007941 */ /* 0x000fea0003800000 */
.L_x_3444:
        /* <DEDUP_REMOVED lines=36> */
.L_x_3447:
[----:B------:R-:W-:Y:S05]  /*1ea0*/  BSYNC B0 ;  /* 0x0000000000007941 */ /* 0x000fea0003800000 */
.L_x_3446:
        /* <DEDUP_REMOVED lines=38> */
.L_x_3449:
[----:B------:R-:W-:Y:S05]  /*2110*/  BSYNC B0 ;  /* 0x0000000000007941 */ /* 0x000fea0003800000 */
.L_x_3448:
        /* <DEDUP_REMOVED lines=36> */
.L_x_3451:
[----:B------:R-:W-:Y:S05]  /*2360*/  BSYNC B0 ;  /* 0x0000000000007941 */ /* 0x000fea0003800000 */
.L_x_3450:
        /* <DEDUP_REMOVED lines=38> */
.L_x_3453:
[----:B------:R-:W-:Y:S05]  /*25d0*/  BSYNC B0 ;  /* 0x0000000000007941 */ /* 0x000fea0003800000 */
.L_x_3452:
        /* <DEDUP_REMOVED lines=36> */
.L_x_3455:
[----:B------:R-:W-:Y:S05]  /*2820*/  BSYNC B0 ;  /* 0x0000000000007941 */ /* 0x000fea0003800000 */
.L_x_3454:
        /* <DEDUP_REMOVED lines=38> */
.L_x_3457:
[----:B------:R-:W-:Y:S05]  /*2a90*/  BSYNC B0 ;  /* 0x0000000000007941 */ /* 0x000fea0003800000 */
.L_x_3456:
        /* <DEDUP_REMOVED lines=37> */
.L_x_3459:
[----:B------:R-:W-:Y:S05]  /*2cf0*/  BSYNC B0 ;  /* 0x0000000000007941 */ /* 0x000fea0003800000 */
.L_x_3458:
        /* <DEDUP_REMOVED lines=42> */
.L_x_3461:
[----:B------:R-:W-:Y:S05]  /*2fa0*/  BSYNC B0 ;  /* 0x0000000000007941 */ /* 0x000fea0003800000 */
.L_x_3460:
        /* <DEDUP_REMOVED lines=40> */
.L_x_3463:
[----:B------:R-:W-:Y:S05]  /*3230*/  BSYNC B0 ;  /* 0x0000000000007941 */ /* 0x000fea0003800000 */
.L_x_3462:
        /* <DEDUP_REMOVED lines=46> */
.L_x_3465:
[----:B------:R-:W-:Y:S05]  /*3520*/  BSYNC B0 ;  /* 0x0000000000007941 */ /* 0x000fea0003800000 */
.L_x_3464:
        /* <DEDUP_REMOVED lines=33> */
.L_x_3467:
[----:B------:R-:W-:Y:S05]  /*3740*/  BSYNC B0 ;  /* 0x0000000000007941 */ /* 0x000fea0003800000 */
.L_x_3466:
        /* <DEDUP_REMOVED lines=33> */
.L_x_3469:
[----:B------:R-:W-:Y:S05]  /*3960*/  BSYNC B0 ;  /* 0x0000000000007941 */ /* 0x000fea0003800000 */
.L_x_3468:
        /* <DEDUP_REMOVED lines=33> */
.L_x_3471:
[----:B------:R-:W-:Y:S05]  /*3b80*/  BSYNC B0 ;  /* 0x0000000000007941 */ /* 0x000fea0003800000 */
.L_x_3470:
        /* <DEDUP_REMOVED lines=33> */
.L_x_3473:
[----:B------:R-:W-:Y:S05]  /*3da0*/  BSYNC B0 ;  /* 0x0000000000007941 */ /* 0x000fea0003800000 */
.L_x_3472:
        /* <DEDUP_REMOVED lines=33> */
.L_x_3475:
[----:B------:R-:W-:Y:S05]  /*3fc0*/  BSYNC B0 ;  /* 0x0000000000007941 */ /* 0x000fea0003800000 */
.L_x_3474:
        /* <DEDUP_REMOVED lines=22> */
.L_x_3481:
[----:B------:R-:W-:Y:S01]  /*4130*/  ULDC UR12, c[0x0][0x180] ;  /* 0x00006000000c7ab9 */ /* 0x000fe20000000800 */
[----:B-1----:R-:W-:Y:S01]  /*4140*/  IMAD.WIDE.U32 R4, R114, c[0x0][0x180], RZ ;  /* 0x0000600072047a25 */ /* 0x002fe200078e00ff */
[----:B------:R-:W-:Y:S02]  /*4150*/  UIMAD UR12, UR19, UR12, URZ ;  /* 0x0000000c130c72a4 */ /* 0x000fe4000f8e023f */
[----:B------:R-:W-:Y:S01]  /*4160*/  ULDC.64 UR14, c[0x0][0x188] ;  /* 0x00006200000e7ab9 */ /* 0x000fe20000000a00 */
[----:B------:R-:W-:Y:S02]  /*4170*/  PRMT R159, RZ, 0x7610, R159 ;  /* 0x00007610ff9f7816 */ /* 0x000fe4000000009f */
        /* <DEDUP_REMOVED lines=26> */
[----:B------:R-:W-:Y:S01]  /*4320*/  FMUL.FTZ R146, R47, R58 ;  /* 0x0000003a2f927220 */ /* 0x000fe20000410000 */
[----:B------:R-:W-:Y:S01]  /*4330*/  LEA R6, P1, R4, c[0x0][0x220], 0x2 ;  /* 0x0000880004067a11 */ /* 0x000fe200078210ff */
[----:B------:R-:W-:Y:S02]  /*4340*/  FMUL.FTZ R145, R45, R56 ;  /* 0x000000382d917220 */ /* 0x000fe40000410000 */
[----:B------:R-:W-:Y:S01]  /*4350*/  FMUL.FTZ R143, R44, R61 ;  /* 0x0000003d2c8f7220 */ /* 0x000fe20000410000 */
[----:B------:R-:W-:Y:S01]  /*4360*/  LEA.HI.X R7, R4, c[0x0][0x224], R5, 0x2, P1 ;  /* 0x0000890004077a11 */ /* 0x000fe200008f1405 */
[----:B------:R-:W-:-:S02]  /*4370*/  FMUL.FTZ R141, R43, R54 ;  /* 0x000000362b8d7220 */ /* 0x000fc40000410000 */
[----:B------:R-:W-:Y:S02]  /*4380*/  FMUL.FTZ R137, R40, R57 ;  /* 0x0000003928897220 */ /* 0x000fe40000410000 */
[----:B------:R-:W-:Y:S01]  /*4390*/  FMUL.FTZ R133, R38, R55 ;  /* 0x0000003726857220 */ /* 0x000fe20000410000 */
[----:B------:R-:W2:Y:S01]  /*43a0*/  LDG.E R6, [R6.64] ;  /* 0x0000001006067981 */ /* 0x000ea2000c1e1900 */
[----:B------:R-:W-:Y:S01]  /*43b0*/  UIMAD UR13, UR12, UR14, URZ ;  /* 0x0000000e0c0d72a4 */ /* 0x000fe2000f8e023f */
[----:B------:R-:W-:Y:S01]  /*43c0*/  MOV R5, UR7 ;  /* 0x0000000700057c02 */ /* 0x000fe20008000f00 */
[----:B------:R-:W-:Y:S01]  /*43d0*/  FMUL.FTZ R129, R35, R50 ;  /* 0x0000003223817220 */ /* 0x000fe20000410000 */
[----:B------:R-:W-:Y:S02]  /*43e0*/  ULDC UR14, c[0x0][0x168] ;  /* 0x00005a00000e7ab9 */ /* 0x000fe40000000800 */
[----:B------:R-:W-:Y:S01]  /*43f0*/  UIMAD UR13, UR7, UR15, UR13 ;  /* 0x0000000f070d72a4 */ /* 0x000fe2000f8e020d */
[----:B------:R-:W-:-:S04]  /*4400*/  IMAD.WIDE.U32 R4, R5, c[0x0][0x1c0], R2 ;  /* 0x0000700005047a25 */ /* 0x000fc800078e0002 */
[----:B------:R-:W-:Y:S01]  /*4410*/  FMUL.FTZ R131, R36, R53 ;  /* 0x0000003524837220 */ /* 0x000fe20000410000 */
[----:B------:R-:W-:Y:S01]  /*4420*/  UMOV UR15, 0xfffffc00 ;  /* 0xfffffc00000f7882 */ /* 0x000fe20000000000 */
[----:B------:R-:W-:Y:S01]  /*4430*/  LEA R8, P1, R4, R95, 0x1 ;  /* 0x0000005f04087211 */ /* 0x000fe200078208ff */
[----:B------:R-:W-:Y:S01]  /*4440*/  UIMAD UR15, UR4, UR15, UR14 ;  /* 0x0000000f040f72a4 */ /* 0x000fe2000f8e020e */
[----:B------:R-:W-:Y:S01]  /*4450*/  IADD3 R5, R5, UR13, RZ ;  /* 0x0000000d05057c10 */ /* 0x000fe2000fffe0ff */
[----:B------:R-:W-:Y:S02]  /*4460*/  FMUL.FTZ R139, R42, R59 ;  /* 0x0000003b2a8b7220 */ /* 0x000fe40000410000 */
[----:B------:R-:W-:Y:S01]  /*4470*/  FMUL.FTZ R135, R39, R52 ;  /* 0x0000003427877220 */ /* 0x000fe20000410000 */
[----:B------:R-:W-:Y:S01]  /*4480*/  LEA.HI.X R9, R4, R93, R5, 0x1, P1 ;  /* 0x0000005d04097211 */ /* 0x000fe200008f0c05 */
[----:B------:R-:W-:Y:S01]  /*4490*/  FMUL.FTZ R126, R34, R51 ;  /* 0x00000033227e7220 */ /* 0x000fe20000410000 */
[----:B------:R-:W-:Y:S01]  /*44a0*/  ISETP.GE.AND P2, PT, R2, UR15, PT ;  /* 0x0000000f02007c0c */ /* 0x000fe2000bf46270 */
        /* <DEDUP_REMOVED lines=8> */
[----:B------:R-:W-:Y:S01]  /*4530*/  ULDC.64 UR22, c[0x0][0x1a0] ;  /* 0x0000680000167ab9 */ /* 0x000fe20000000a00 */
[----:B------:R-:W-:-:S03]  /*4540*/  ISETP.GE.AND P1, PT, R105, UR15, PT ;  /* 0x0000000f69007c0c */ /* 0x000fc6000bf26270 */
        /* <DEDUP_REMOVED lines=28> */
[----:B------:R-:W-:Y:S01]  /*4710*/  MOV R161, c[0x0][0x19c] ;  /* 0x0000670000a17a02 */ /* 0x000fe20000000f00 */
[----:B------:R-:W-:-:S02]  /*4720*/  UIMAD UR13, UR19, UR13, URZ ;  /* 0x0000000d130d72a4 */ /* 0x000fc4000f8e023f */
[C---:B------:R-:W-:Y:S01]  /*4730*/  IADD3 R116, R5.reuse, 0x1, RZ ;  /* 0x0000000105747810 */ /* 0x040fe20007ffe0ff */
[----:B------:R-:W-:Y:S01]  /*4740*/  UIMAD UR12, UR12, UR22, URZ ;  /* 0x000000160c0c72a4 */ /* 0x000fe2000f8e023f */
[C---:B------:R-:W-:Y:S02]  /*4750*/  ISETP.GE.U32.AND P2, PT, R5.reuse, UR15, PT ;  /* 0x0000000f05007c0c */ /* 0x040fe4000bf46070 */
[----:B------:R-:W-:Y:S01]  /*4760*/  ISETP.GE.U32.AND P3, PT, R116, UR15, PT ;  /* 0x0000000f74007c0c */ /* 0x000fe2000bf66070 */
[----:B------:R-:W-:Y:S01]  /*4770*/  IMAD R161, R114, R161, UR13 ;  /* 0x0000000d72a17e24 */ /* 0x000fe2000f8e02a1 */
[----:B------:R-:W-:Y:S01]  /*4780*/  IADD3 R116, R5, 0x4, RZ ;  /* 0x0000000405747810 */ /* 0x000fe20007ffe0ff */
[----:B------:R-:W-:Y:S01]  /*4790*/  UIMAD UR12, UR7, UR23, UR12 ;  /* 0x00000017070c72a4 */ /* 0x000fe2000f8e020c */
[----:B------:R-:W-:Y:S02]  /*47a0*/  FSEL R146, R146, RZ, !P2 ;  /* 0x000000ff92927208 */ /* 0x000fe40005000000 */
[----:B------:R-:W-:-:S02]  /*47b0*/  ISETP.GE.U32.AND P6, PT, R116, UR15, PT ;  /* 0x0000000f74007c0c */ /* 0x000fc4000bfc6070 */
[C---:B------:R-:W-:Y:S02]  /*47c0*/  IADD3 R116, R5.reuse, 0x6, RZ ;  /* 0x0000000605747810 */ /* 0x040fe40007ffe0ff */
[C---:B------:R-:W-:Y:S02]  /*47d0*/  IADD3 R118, R5.reuse, 0x2, RZ ;  /* 0x0000000205767810 */ /* 0x040fe40007ffe0ff */
[----:B-1----:R-:W-:Y:S02]  /*47e0*/  IADD3 R9, R5, 0x3, RZ ;  /* 0x0000000305097810 */ /* 0x002fe40007ffe0ff */
[----:B------:R-:W-:Y:S02]  /*47f0*/  FSEL R145, R145, RZ, !P3 ;  /* 0x000000ff91917208 */ /* 0x000fe40005800000 */
[----:B------:R-:W-:Y:S02]  /*4800*/  ISETP.GE.U32.AND P4, PT, R118, UR15, PT ;  /* 0x0000000f76007c0c */ /* 0x000fe4000bf86070 */
[----:B------:R-:W-:-:S02]  /*4810*/  ISETP.GE.U32.AND P5, PT, R9, UR15, PT ;  /* 0x0000000f09007c0c */ /* 0x000fc4000bfa6070 */
[----:B------:R-:W-:Y:S02]  /*4820*/  IADD3 R118, R5, 0x5, RZ ;  /* 0x0000000505767810 */ /* 0x000fe40007ffe0ff */
[----:B------:R-:W-:Y:S02]  /*4830*/  FSEL R143, R143, RZ, !P4 ;  /* 0x000000ff8f8f7208 */ /* 0x000fe40006000000 */
        /* <DEDUP_REMOVED lines=16> */
[----:B------:R-:W-:-:S03]  /*4940*/  FMUL.FTZ R118, R4, R41 ;  /* 0x0000002904767220 */ /* 0x000fc60000410000 */
[----:B------:R-:W2:Y:S01]  /*4950*/  MUFU.EX2 R117, R117 ;  /* 0x0000007500757308 */ /* 0x000ea20000000800 */
[----:B0-----:R-:W-:Y:S01]  /*4960*/  FSEL R147, R6, 1, !P2 ;  /* 0x3f80000006937808 */ /* 0x001fe20005000000 */
[----:B------:R-:W-:Y:S01]  /*4970*/  FMUL.FTZ R6, R4, R57 ;  /* 0x0000003904067220 */ /* 0x000fe20000410000 */
[----:B------:R-:W-:Y:S02]  /*4980*/  ISETP.GE.U32.AND P2, PT, R116, UR15, PT ;  /* 0x0000000f74007c0c */ /* 0x000fe4000bf46070 */
[----:B------:R-:W-:Y:S02]  /*4990*/  IADD3 R116, R5, 0x7, RZ ;  /* 0x0000000705747810 */ /* 0x000fe40007ffe0ff */
[----:B------:R-:W-:Y:S01]  /*49a0*/  FSEL R135, R135, RZ, !P2 ;  /* 0x000000ff87877208 */ /* 0x000fe20005000000 */
[----:B------:R-:W0:Y:S01]  /*49b0*/  MUFU.EX2 R6, R6 ;  /* 0x0000000600067308 */ /* 0x000e220000000800 */
[----:B-1----:R-:W-:Y:S01]  /*49c0*/  FSEL R144, R7, 1, !P3 ;  /* 0x3f80000007907808 */ /* 0x002fe20005800000 */
[----:B------:R-:W-:Y:S01]  /*49d0*/  FMUL.FTZ R7, R4, R52 ;  /* 0x0000003404077220 */ /* 0x000fe20000410000 */
[----:B------:R-:W-:Y:S01]  /*49e0*/  ISETP.GE.U32.AND P3, PT, R116, UR15, PT ;  /* 0x0000000f74007c0c */ /* 0x000fe2000bf66070 */
[----:B---3--:R-:W-:Y:S01]  /*49f0*/  STS.U16 [R92], R159 ;  /* 0x0000009f5c007388 */ /* 0x008fe20000000400 */
[----:B------:R-:W-:-:S02]  /*4a00*/  IADD3 R116, R5, 0x8, RZ ;  /* 0x0000000805747810 */ /* 0x000fc40007ffe0ff */
[----:B------:R-:W-:Y:S01]  /*4a10*/  FSEL R133, R133, RZ, !P3 ;  /* 0x000000ff85857208 */ /* 0x000fe20005800000 */
[----:B------:R-:W1:Y:S01]  /*4a20*/  MUFU.EX2 R8, R8 ;  /* 0x0000000800087308 */ /* 0x000e620000000800 */
[----:B--2---:R-:W-:Y:S01]  /*4a30*/  FSEL R142, R117, 1, !P4 ;  /* 0x3f800000758e7808 */ /* 0x004fe20006000000 */
[----:B----4-:R-:W-:Y:S01]  /*4a40*/  STS.U16 [R91+0x40], R154 ;  /* 0x0000409a5b007388 */ /* 0x010fe20000000400 */
[----:B------:R-:W-:Y:S01]  /*4a50*/  ISETP.GE.U32.AND P4, PT, R116, UR15, PT ;  /* 0x0000000f74007c0c */ /* 0x000fe2000bf86070 */
[----:B------:R-:W-:Y:S01]  /*4a60*/  FMUL.FTZ R116, R4, R55 ;  /* 0x0000003704747220 */ /* 0x000fe20000410000 */
[----:B------:R-:W-:Y:S01]  /*4a70*/  IADD3 R117, R5, 0x9, RZ ;  /* 0x0000000905757810 */ /* 0x000fe20007ffe0ff */
[----:B------:R-:W-:Y:S01]  /*4a80*/  STS.U16 [R90+0x80], R13 ;  /* 0x0000800d5a007388 */ /* 0x000fe20000000400 */
[----:B------:R-:W-:Y:S01]  /*4a90*/  FSEL R131, R131, RZ, !P4 ;  /* 0x000000ff83837208 */ /* 0x000fe20006000000 */
[----:B------:R-:W2:Y:S01]  /*4aa0*/  MUFU.EX2 R9, R9 ;  /* 0x0000000900097308 */ /* 0x000ea20000000800 */
[----:B0-----:R-:W-:Y:S01]  /*4ab0*/  FSEL R136, R6, 1, !P1 ;  /* 0x3f80000006887808 */ /* 0x001fe20004800000 */
[----:B------:R-:W-:Y:S01]  /*4ac0*/  FMUL.FTZ R6, R4, R50 ;  /* 0x0000003204067220 */ /* 0x000fe20000410000 */
[----:B------:R-:W-:Y:S04]  /*4ad0*/  STS.U16 [R89+0xc0], R158 ;  /* 0x0000c09e59007388 */ /* 0x000fe80000000400 */
[----:B------:R-:W-:Y:S01]  /*4ae0*/  STS.U16 [R88+0x100], R155 ;  /* 0x0001009b58007388 */ /* 0x000fe20000000400 */
[----:B------:R-:W0:Y:S01]  /*4af0*/  MUFU.EX2 R7, R7 ;  /* 0x0000000700077308 */ /* 0x000e220000000800 */
[----:B-1----:R-:W-:Y:S01]  /*4b00*/  FSEL R140, R8, 1, !P5 ;  /* 0x3f800000088c7808 */ /* 0x002fe20006800000 */
[----:B------:R-:W-:Y:S01]  /*4b10*/  FMUL.FTZ R8, R4, R53 ;  /* 0x0000003504087220 */ /* 0x000fe20000410000 */
[----:B------:R-:W-:Y:S01]  /*4b20*/  ISETP.GE.U32.AND P5, PT, R117, UR15, PT ;  /* 0x0000000f75007c0c */ /* 0x000fe2000bfa6070 */
[----:B------:R-:W-:Y:S01]  /*4b30*/  STS.U16 [R87+0x140], R150 ;  /* 0x0001409657007388 */ /* 0x000fe20000000400 */
[----:B------:R-:W-:-:S02]  /*4b40*/  IADD3 R117, R5, 0xa, RZ ;  /* 0x0000000a05757810 */ /* 0x000fc40007ffe0ff */
[----:B------:R-:W-:Y:S01]  /*4b50*/  FSEL R129, R129, RZ, !P5 ;  /* 0x000000ff81817208 */ /* 0x000fe20006800000 */
[----:B------:R-:W1:Y:S01]  /*4b60*/  MUFU.EX2 R116, R116 ;  /* 0x0000007400747308 */ /* 0x000e620000000800 */
[----:B--2---:R-:W-:Y:S01]  /*4b70*/  FSEL R138, R9, 1, !P6 ;  /* 0x3f800000098a7808 */ /* 0x004fe20007000000 */
[----:B------:R-:W-:Y:S01]  /*4b80*/  STS.U16 [R86+0x180], R153 ;  /* 0x0001809956007388 */ /* 0x000fe20000000400 */
[----:B------:R-:W-:Y:S02]  /*4b90*/  IADD3 R9, R5, 0xb, RZ ;  /* 0x0000000b05097810 */ /* 0x000fe40007ffe0ff */
[----:B------:R-:W-:Y:S01]  /*4ba0*/  ISETP.GE.U32.AND P6, PT, R117, UR15, PT ;  /* 0x0000000f75007c0c */ /* 0x000fe2000bfc6070 */
[----:B------:R-:W-:Y:S01]  /*4bb0*/  FMUL.FTZ R117, R28, R37 ;  /* 0x000000251c757220 */ /* 0x000fe20000410000 */
[----:B------:R-:W-:Y:S01]  /*4bc0*/  ISETP.GE.U32.AND P1, PT, R9, UR15, PT ;  /* 0x0000000f09007c0c */ /* 0x000fe2000bf26070 */
[----:B------:R-:W2:Y:S01]  /*4bd0*/  MUFU.EX2 R6, R6 ;  /* 0x0000000600067308 */ /* 0x000ea20000000800 */
[----:B0-----:R-:W-:Y:S01]  /*4be0*/  FSEL R134, R7, 1, !P2 ;  /* 0x3f80000007867808 */ /* 0x001fe20005000000 */
[----:B------:R-:W-:Y:S01]  /*4bf0*/  STS.U16 [R85+0x1c0], R12 ;  /* 0x0001c00c55007388 */ /* 0x000fe20000000400 */
[----:B------:R-:W-:-:S02]  /*4c00*/  IADD3 R7, R5, 0xd, RZ ;  /* 0x0000000d05077810 */ /* 0x000fc40007ffe0ff */
[----:B------:R-:W-:Y:S01]  /*4c10*/  IADD3 R9, R5, 0xc, RZ ;  /* 0x0000000c05097810 */ /* 0x000fe20007ffe0ff */
[----:B------:R-:W-:Y:S01]  /*4c20*/  STS.U16 [R84+0x200], R151 ;  /* 0x0002009754007388 */ /* 0x000fe20000000400 */
[----:B------:R-:W-:Y:S01]  /*4c30*/  FSEL R126, R126, RZ, !P6 ;  /* 0x000000ff7e7e7208 */ /* 0x000fe20007000000 */
[----:B------:R-:W0:Y:S01]  /*4c40*/  MUFU.EX2 R8, R8 ;  /* 0x0000000800087308 */ /* 0x000e220000000800 */
[----:B-1----:R-:W-:Y:S01]  /*4c50*/  FSEL R132, R116, 1, !P3 ;  /* 0x3f80000074847808 */ /* 0x002fe20005800000 */
[----:B------:R-:W-:Y:S01]  /*4c60*/  FMUL.FTZ R116, R4, R37 ;  /* 0x0000002504747220 */ /* 0x000fe20000410000 */
[----:B------:R-:W-:Y:S01]  /*4c70*/  ISETP.GE.U32.AND P3, PT, R7, UR15, PT ;  /* 0x0000000f07007c0c */ /* 0x000fe2000bf66070 */
[----:B------:R-:W-:Y:S01]  /*4c80*/  STS.U16 [R83+0x240], R148 ;  /* 0x0002409453007388 */ /* 0x000fe20000000400 */
[C---:B------:R-:W-:Y:S02]  /*4c90*/  IADD3 R7, R5.reuse, 0xe, RZ ;  /* 0x0000000e05077810 */ /* 0x040fe40007ffe0ff */
[----:B------:R-:W-:Y:S01]  /*4ca0*/  IADD3 R5, R5, 0xf, RZ ;  /* 0x0000000f05057810 */ /* 0x000fe20007ffe0ff */
[----:B------:R-:W1:Y:S01]  /*4cb0*/  MUFU.EX2 R123, R123 ;  /* 0x0000007b007b7308 */ /* 0x000e620000000800 */
[----:B--2---:R-:W-:Y:S01]  /*4cc0*/  FSEL R128, R6, 1, !P5 ;  /* 0x3f80000006807808 */ /* 0x004fe20006800000 */
[----:B------:R-:W-:Y:S01]  /*4cd0*/  STS.U16 [R82+0x280], R149 ;  /* 0x0002809552007388 */ /* 0x000fe20000000400 */
[----:B------:R-:W-:Y:S01]  /*4ce0*/  ISETP.GE.U32.AND P5, PT, R5, UR15, PT ;  /* 0x0000000f05007c0c */ /* 0x000fe2000bfa6070 */
[-C--:B------:R-:W-:Y:S01]  /*4cf0*/  FFMA.FTZ R5, R146, R144.reuse, R145 ;  /* 0x0000009092057223 */ /* 0x080fe20000010091 */
[----:B------:R-:W-:Y:S01]  /*4d00*/  ISETP.GE.U32.AND P2, PT, R9, UR15, PT ;  /* 0x0000000f09007c0c */ /* 0x000fe2000bf46070 */
[----:B------:R-:W-:Y:S01]  /*4d10*/  STS.U16 [R81+0x2c0], R152 ;  /* 0x0002c09851007388 */ /* 0x000fe20000000400 */
[----:B------:R-:W-:Y:S01]  /*4d20*/  FSEL R127, R127, RZ, !P1 ;  /* 0x000000ff7f7f7208 */ /* 0x000fe20004800000 */
[----:B------:R-:W-:Y:S01]  /*4d30*/  FFMA.FTZ R5, R142, R5, R143 ;  /* 0x000000058e057223 */ /* 0x000fe2000001008f */
[----:B0-----:R-:W-:Y:S01]  /*4d40*/  FSEL R130, R8, 1, !P4 ;  /* 0x3f80000008827808 */ /* 0x001fe20006000000 */
[----:B------:R-:W0:Y:S01]  /*4d50*/  MUFU.EX2 R122, R122 ;  /* 0x0000007a007a7308 */ /* 0x000e220000000800 */
[----:B------:R-:W-:Y:S01]  /*4d60*/  ISETP.GE.U32.AND P4, PT, R7, UR15, PT ;  /* 0x0000000f07007c0c */ /* 0x000fe2000bf86070 */
[----:B------:R-:W-:Y:S01]  /*4d70*/  FMUL.FTZ R7, R147, R144 ;  /* 0x0000009093077220 */ /* 0x000fe20000410000 */
[----:B------:R-:W-:Y:S01]  /*4d80*/  FSEL R125, R125, RZ, !P2 ;  /* 0x000000ff7d7d7208 */ /* 0x000fe20005000000 */
[----:B------:R-:W-:Y:S01]  /*4d90*/  FFMA.FTZ R5, R140, R5, R141 ;  /* 0x000000058c057223 */ /* 0x000fe2000001008d */
[----:B------:R-:W-:Y:S01]  /*4da0*/  FSEL R124, R124, RZ, !P3 ;  /* 0x000000ff7c7c7208 */ /* 0x000fe20005800000 */
[----:B------:R-:W-:Y:S01]  /*4db0*/  FMUL.FTZ R7, R142, R7 ;  /* 0x000000078e077220 */ /* 0x000fe20000410000 */
[----:B-1----:R-:W-:Y:S01]  /*4dc0*/  FSEL R123, R123, 1, !P6 ;  /* 0x3f8000007b7b7808 */ /* 0x002fe20007000000 */
[----:B------:R-:W-:Y:S01]  /*4dd0*/  FFMA.FTZ R5, R138, R5, R139 ;  /* 0x000000058a057223 */ /* 0x000fe2000001008b */
[----:B------:R-:W1:Y:S01]  /*4de0*/  MUFU.EX2 R120, R120 ;  /* 0x0000007800787308 */ /* 0x000e620000000800 */
[----:B------:R-:W-:Y:S01]  /*4df0*/  FMUL.FTZ R7, R140, R7 ;  /* 0x000000078c077220 */ /* 0x000fe20000410000 */
[----:B------:R-:W-:Y:S01]  /*4e00*/  FSEL R121, R121, RZ, !P4 ;  /* 0x000000ff79797208 */ /* 0x000fe20006000000 */
[----:B------:R-:W-:Y:S01]  /*4e10*/  FFMA.FTZ R5, R136, R5, R137 ;  /* 0x0000000588057223 */ /* 0x000fe20000010089 */
[----:B------:R-:W-:Y:S01]  /*4e20*/  FSEL R117, R117, RZ, !P5 ;  /* 0x000000ff75757208 */ /* 0x000fe20006800000 */
[----:B------:R-:W-:Y:S01]  /*4e30*/  FMUL.FTZ R7, R138, R7 ;  /* 0x000000078a077220 */ /* 0x000fe20000410000 */
[----:B------:R-:W-:Y:S01]  /*4e40*/  STS.U16 [R80+0x300], R11 ;  /* 0x0003000b50007388 */ /* 0x000fe20000000400 */
[----:B------:R-:W-:Y:S01]  /*4e50*/  FFMA.FTZ R5, R134, R5, R135 ;  /* 0x0000000586057223 */ /* 0x000fe20000010087 */
[----:B------:R-:W2:Y:S01]  /*4e60*/  MUFU.EX2 R119, R119 ;  /* 0x0000007700777308 */ /* 0x000ea20000000800 */
[----:B------:R-:W-:Y:S01]  /*4e70*/  FMUL.FTZ R7, R136, R7 ;  /* 0x0000000788077220 */ /* 0x000fe20000410000 */
[----:B0-----:R-:W-:Y:S01]  /*4e80*/  FSEL R122, R122, 1, !P1 ;  /* 0x3f8000007a7a7808 */ /* 0x001fe20004800000 */
[----:B------:R-:W-:Y:S01]  /*4e90*/  FFMA.FTZ R5, R132, R5, R133 ;  /* 0x0000000584057223 */ /* 0x000fe20000010085 */
[----:B------:R-:W-:Y:S01]  /*4ea0*/  ISETP.GE.AND P1, PT, R110, 0x1, PT ;  /* 0x000000016e00780c */ /* 0x000fe20003f26270 */
[----:B------:R-:W-:Y:S01]  /*4eb0*/  FMUL.FTZ R7, R134, R7 ;  /* 0x0000000786077220 */ /* 0x000fe20000410000 */
[----:B------:R-:W-:Y:S01]  /*4ec0*/  STS.U16 [R79+0x340], R156 ;  /* 0x0003409c4f007388 */ /* 0x000fe20000000400 */
[----:B------:R-:W-:Y:S01]  /*4ed0*/  FFMA.FTZ R5, R130, R5, R131 ;  /* 0x0000000582057223 */ /* 0x000fe20000010083 */
[----:B------:R-:W0:Y:S01]  /*4ee0*/  MUFU.EX2 R118, R118 ;  /* 0x0000007600767308 */ /* 0x000e220000000800 */
[----:B------:R-:W-:Y:S01]  /*4ef0*/  FMUL.FTZ R7, R132, R7 ;  /* 0x0000000784077220 */ /* 0x000fe20000410000 */
[----:B-1----:R-:W-:Y:S01]  /*4f00*/  FSEL R120, R120, 1, !P2 ;  /* 0x3f80000078787808 */ /* 0x002fe20005000000 */
[----:B------:R-:W-:Y:S01]  /*4f10*/  FFMA.FTZ R5, R128, R5, R129 ;  /* 0x0000000580057223 */ /* 0x000fe20000010081 */
[----:B------:R-:W-:Y:S01]  /*4f20*/  STS.U16 [R78+0x380], R157 ;  /* 0x0003809d4e007388 */ /* 0x000fe20000000400 */
[----:B------:R-:W-:-:S02]  /*4f30*/  FMUL.FTZ R7, R130, R7 ;  /* 0x0000000782077220 */ /* 0x000fc40000410000 */
[----:B------:R-:W-:Y:S01]  /*4f40*/  FFMA.FTZ R6, R123, R5, R126 ;  /* 0x000000057b067223 */ /* 0x000fe2000001007e */
[----:B------:R-:W1:Y:S01]  /*4f50*/  MUFU.EX2 R116, R116 ;  /* 0x0000007400747308 */ /* 0x000e620000000800 */
[----:B------:R-:W-:Y:S01]  /*4f60*/  FMUL.FTZ R4, R128, R7 ;  /* 0x0000000780047220 */ /* 0x000fe20000410000 */
[----:B--2---:R-:W-:Y:S01]  /*4f70*/  FSEL R119, R119, 1, !P3 ;  /* 0x3f80000077777808 */ /* 0x004fe20005800000 */
[----:B------:R-:W-:Y:S01]  /*4f80*/  FFMA.FTZ R6, R122, R6, R127 ;  /* 0x000000067a067223 */ /* 0x000fe2000001007f */
[----:B0-----:R-:W-:Y:S01]  /*4f90*/  FSEL R118, R118, 1, !P4 ;  /* 0x3f80000076767808 */ /* 0x001fe20006000000 */
[----:B------:R-:W-:Y:S01]  /*4fa0*/  FMUL.FTZ R5, R123, R4 ;  /* 0x000000047b057220 */ /* 0x000fe20000410000 */
[----:B------:R-:W-:Y:S01]  /*4fb0*/  ISETP.NE.AND P2, PT, R110, 0x1f, PT ;  /* 0x0000001f6e00780c */ /* 0x000fe20003f45270 */
[----:B------:R-:W-:Y:S01]  /*4fc0*/  FFMA.FTZ R6, R120, R6, R125 ;  /* 0x0000000678067223 */ /* 0x000fe2000001007d */
[----:B------:R0:W-:Y:S01]  /*4fd0*/  STS.U16 [R77+0x3c0], R10 ;  /* 0x0003c00a4d007388 */ /* 0x0001e20000000400 */
[----:B------:R-:W-:Y:S01]  /*4fe0*/  FMUL.FTZ R5, R122, R5 ;  /* 0x000000057a057220 */ /* 0x000fe20000410000 */
[----:B------:R-:W-:Y:S01]  /*4ff0*/  USHF.L.U32 UR18, UR7, 0x3, URZ ;  /* 0x0000000307127899 */ /* 0x000fe2000800063f */
[----:B------:R-:W-:Y:S01]  /*5000*/  FFMA.FTZ R6, R119, R6, R124 ;  /* 0x0000000677067223 */ /* 0x000fe2000001007c */
[----:B-1----:R-:W-:Y:S01]  /*5010*/  FSEL R116, R116, 1, !P5 ;  /* 0x3f80000074747808 */ /* 0x002fe20006800000 */
[----:B------:R-:W-:Y:S01]  /*5020*/  FMUL.FTZ R4, R120, R5 ;  /* 0x0000000578047220 */ /* 0x000fe20000410000 */
[----:B------:R-:W-:-:S06]  /*5030*/  NOP ;  /* 0x0000000000007918 */ /* 0x000fcc0000000000 */
[----:B------:R-:W-:Y:S01]  /*5040*/  FMUL.FTZ R5, R119, R4 ;  /* 0x0000000477057220 */ /* 0x000fe20000410000 */
[----:B0-----:R-:W-:Y:S01]  /*5050*/  HFMA2.MMA R10, -RZ, RZ, 1.875, 0 ;  /* 0x3f800000ff0a7435 */ /* 0x001fe200000001ff */
[C---:B------:R-:W-:Y:S01]  /*5060*/  FFMA.FTZ R6, R118.reuse, R6, R121 ;  /* 0x0000000676067223 */ /* 0x040fe20000010079 */
[----:B------:R-:W-:Y:S01]  /*5070*/  LDS.U16 R149, [R75+0x2] ;  /* 0x000002004b957984 */ /* 0x000fe20000000400 */
[----:B------:R-:W-:Y:S02]  /*5080*/  FMUL.FTZ R5, R118, R5 ;  /* 0x0000000576057220 */ /* 0x000fe40000410000 */
[C---:B------:R-:W-:Y:S01]  /*5090*/  FFMA.FTZ R9, R116.reuse, R6, R117 ;  /* 0x0000000674097223 */ /* 0x040fe20000010075 */
[----:B------:R-:W-:Y:S01]  /*50a0*/  LDS.U16 R150, [R76] ;  /* 0x000000004c967984 */ /* 0x000fe20000000400 */
[----:B------:R-:W-:Y:S02]  /*50b0*/  FMUL.FTZ R8, R116, R5 ;  /* 0x0000000574087220 */ /* 0x000fe40000410000 */
[----:B------:R-:W-:Y:S01]  /*50c0*/  IMAD.WIDE.U32 R4, R114, c[0x0][0x198], RZ ;  /* 0x0000660072047a25 */ /* 0x000fe200078e00ff */
[----:B------:R-:W0:Y:S03]  /*50d0*/  SHFL.UP PT, R6, R9, 0x1, RZ ;  /* 0x0420000009067989 */ /* 0x000e2600000e00ff */
[----:B------:R-:W-:Y:S01]  /*50e0*/  IMAD.IADD R5, R5, 0x1, R161 ;  /* 0x0000000105057824 */ /* 0x000fe200078e02a1 */
[----:B------:R-:W1:Y:S01]  /*50f0*/  SHFL.UP PT, R7, R8, 0x1, RZ ;  /* 0x0420000008077989 */ /* 0x000e6200000e00ff */
[----:B------:R-:W-:Y:S01]  /*5100*/  MOV R161, UR7 ;  /* 0x0000000700a17c02 */ /* 0x000fe20008000f00 */
[----:B------:R-:W-:-:S02]  /*5110*/  IMAD.MOV.U32 R11, RZ, RZ, RZ ;  /* 0x000000ffff0b7224 */ /* 0x000fc400078e00ff */
[----:B------:R-:W-:Y:S02]  /*5120*/  LDS.U16 R151, [R73+0x6] ;  /* 0x0000060049977984 */ /* 0x000fe40000000400 */
[----:B------:R-:W-:Y:S02]  /*5130*/  IMAD.WIDE.U32 R4, R161, c[0x0][0x1a0], R4 ;  /* 0x00006800a1047a25 */ /* 0x000fe400078e0004 */
[----:B------:R-:W-:Y:S03]  /*5140*/  LDS.U16 R152, [R74+0x4] ;  /* 0x000004004a987984 */ /* 0x000fe60000000400 */
[----:B------:R-:W-:Y:S01]  /*5150*/  IADD3 R5, R5, UR12, RZ ;  /* 0x0000000c05057c10 */ /* 0x000fe2000fffe0ff */
[----:B------:R-:W-:Y:S04]  /*5160*/  LDS.U16 R153, [R71+0xa] ;  /* 0x00000a0047997984 */ /* 0x000fe80000000400 */
[----:B------:R-:W-:Y:S01]  /*5170*/  LDS.U16 R154, [R72+0x8] ;  /* 0x00000800489a7984 */ /* 0x000fe20000000400 */
[----:B0-----:R-:W-:-:S03]  /*5180*/  @P1 FFMA.FTZ R9, R8, R6, R9 ;  /* 0x0000000608091223 */ /* 0x001fc60000010009 */
[----:B------:R-:W-:Y:S01]  /*5190*/  LDS.U16 R155, [R69+0xe] ;  /* 0x00000e00459b7984 */ /* 0x000fe20000000400 */
[----:B-1----:R-:W-:Y:S01]  /*51a0*/  @P1 FMUL.FTZ R8, R8, R7 ;  /* 0x0000000708081220 */ /* 0x002fe20000410000 */
[C---:B------:R-:W-:Y:S02]  /*51b0*/  LEA R6, P1, R4.reuse, c[0x0][0x228], 0x2 ;  /* 0x00008a0004067a11 */ /* 0x040fe400078210ff */
[----:B------:R-:W-:Y:S02]  /*51c0*/  LDS.U16 R156, [R70+0xc] ;  /* 0x00000c00469c7984 */ /* 0x000fe40000000400 */
[----:B------:R-:W-:Y:S02]  /*51d0*/  LEA.HI.X R7, R4, c[0x0][0x22c], R5, 0x2, P1 ;  /* 0x00008b0004077a11 */ /* 0x000fe400008f1405 */
[----:B------:R-:W-:Y:S01]  /*51e0*/  @!P0 LDS.64 R10, [UR18+0x870] ;  /* 0x00087012ff0a8984 */ /* 0x000fe20008000a00 */
[----:B------:R-:W-:-:S03]  /*51f0*/  ISETP.GE.AND P1, PT, R110, 0x2, PT ;  /* 0x000000026e00780c */ /* 0x000fc60003f26270 */
[----:B------:R-:W0:Y:S04]  /*5200*/  SHFL.UP PT, R4, R9, 0x2, RZ ;  /* 0x0440000009047989 */ /* 0x000e2800000e00ff */
[----:B------:R-:W1:Y:S04]  /*5210*/  SHFL.UP PT, R5, R8, 0x2, RZ ;  /* 0x0440000008057989 */ /* 0x000e6800000e00ff */
[----:B------:R-:W-:Y:S04]  /*5220*/  LDS.U16 R157, [R67+0x12] ;  /* 0x00001200439d7984 */ /* 0x000fe80000000400 */
[----:B------:R-:W-:Y:S04]  /*5230*/  LDS.U16 R158, [R68+0x10] ;  /* 0x00001000449e7984 */ /* 0x000fe80000000400 */
[----:B------:R-:W-:Y:S04]  /*5240*/  LDS.U16 R159, [R65+0x16] ;  /* 0x00001600419f7984 */ /* 0x000fe80000000400 */
[----:B------:R-:W-:Y:S01]  /*5250*/  LDS.U16 R160, [R66+0x14] ;  /* 0x0000140042a07984 */ /* 0x000fe20000000400 */
[----:B0-----:R-:W-:-:S03]  /*5260*/  @P1 FFMA.FTZ R9, R8, R4, R9 ;  /* 0x0000000408091223 */ /* 0x001fc60000010009 */
[----:B------:R-:W-:Y:S01]  /*5270*/  LDS.U16 R161, [R63+0x1a] ;  /* 0x00001a003fa17984 */ /* 0x000fe20000000400 */
[----:B-1----:R-:W-:-:S03]  /*5280*/  @P1 FMUL.FTZ R8, R8, R5 ;  /* 0x0000000508081220 */ /* 0x002fc60000410000 */
[----:B------:R-:W0:Y:S04]  /*5290*/  SHFL.UP PT, R4, R9, 0x4, RZ ;  /* 0x0480000009047989 */ /* 0x000e2800000e00ff */
[----:B------:R-:W1:Y:S01]  /*52a0*/  SHFL.UP PT, R5, R8, 0x4, RZ ;  /* 0x0480000008057989 */ /* 0x000e6200000e00ff */
[----:B------:R-:W-:-:S03]  /*52b0*/  ISETP.GE.AND P1, PT, R110, 0x4, PT ;  /* 0x000000046e00780c */ /* 0x000fc60003f26270 */
[----:B------:R-:W-:Y:S04]  /*52c0*/  LDS.U16 R162, [R64+0x18] ;  /* 0x0000180040a27984 */ /* 0x000fe80000000400 */
[----:B------:R-:W-:Y:S04]  /*52d0*/  LDS.U16 R163, [R60+0x1e] ;  /* 0x00001e003ca37984 */ /* 0x000fe80000000400 */
[----:B------:R-:W-:Y:S04]  /*52e0*/  LDS.U16 R164, [R62+0x1c] ;  /* 0x00001c003ea47984 */ /* 0x000fe80000000400 */
[----:B------:R2:W5:Y:S01]  /*52f0*/  LDG.E R148, [R6.64] ;  /* 0x0000001006947981 */ /* 0x000562000c1e1900 */
[----:B------:R-:W-:Y:S01]  /*5300*/  BSSY B0, `(.L_x_3477) ;  /* 0x0000028000007945 */ /* 0x000fe20003800000 */
        /* <DEDUP_REMOVED lines=10> */
[C---:B0-----:R-:W-:Y:S01]  /*53b0*/  @P1 FFMA.FTZ R9, R8.reuse, R4, R9 ;  /* 0x0000000408091223 */ /* 0x041fe20000010009 */
[----:B------:R-:W-:Y:S01]  /*53c0*/  @!P2 SHF.R.U32.HI R4, RZ, 0x2, R115 ;  /* 0x00000002ff04a819 */ /* 0x000fe20000011673 */
[----:B-1----:R-:W-:-:S03]  /*53d0*/  @P1 FMUL.FTZ R8, R8, R5 ;  /* 0x0000000508081220 */ /* 0x002fc60000410000 */
[----:B------:R-:W-:Y:S01]  /*53e0*/  @!P2 LOP3.LUT R12, R4, 0x3ffffff8, RZ, 0xc0, !PT ;  /* 0x3ffffff8040ca812 */ /* 0x000fe200078ec0ff */
[----:B------:R-:W-:Y:S01]  /*53f0*/  SHFL.UP PT, R165, R9, 0x1, RZ ;  /* 0x0420000009a57989 */ /* 0x000fe200000e00ff */
[----:B------:R-:W-:-:S03]  /*5400*/  SHF.R.U32.HI R4, RZ, 0x5, R115 ;  /* 0x00000005ff047819 */ /* 0x000fc60000011673 */
[----:B------:R0:W-:Y:S04]  /*5410*/  @!P2 STS.64 [R12+0x850], R8 ;  /* 0x000850080c00a388 */ /* 0x0001e80000000a00 */
[----:B------:R-:W-:Y:S01]  /*5420*/  BAR.SYNC.DEFER_BLOCKING 0x0 ;  /* 0x0000000000007b1d */ /* 0x000fe20000010000 */
[----:B------:R-:W-:-:S04]  /*5430*/  ISETP.NE.AND P1, PT, R4, RZ, PT ;  /* 0x000000ff0400720c */ /* 0x000fc80003f25270 */
[----:B------:R-:W-:Y:S01]  /*5440*/  ISETP.NE.AND P2, PT, R110, RZ, P1 ;  /* 0x000000ff6e00720c */ /* 0x000fe20000f45270 */
[----:B------:R-:W-:Y:S08]  /*5450*/  SHFL.UP PT, R8, R8, 0x1, RZ ;  /* 0x0420000008087989 */ /* 0x000ff000000e00ff */
[----:B------:R-:W-:Y:S01]  /*5460*/  @P1 IMAD.MOV.U32 R13, RZ, RZ, R11 ;  /* 0x000000ffff0d1224 */ /* 0x000fe200078e000b */
[----:B0-----:R-:W-:Y:S01]  /*5470*/  @P1 MOV R12, R10 ;  /* 0x0000000a000c1202 */ /* 0x001fe20000000f00 */
[----:B--2---:R-:W0:Y:S02]  /*5480*/  LDS.128 R4, [0x850] ;  /* 0x00085000ff047984 */ /* 0x004e240000000c00 */
[----:B0-----:R-:W-:-:S02]  /*5490*/  FFMA.FTZ R7, R5, R6, R7 ;  /* 0x0000000605077223 */ /* 0x001fc40000010007 */
[----:B------:R-:W-:Y:S01]  /*54a0*/  @P2 FFMA.FTZ R5, R8, R5, R165 ;  /* 0x0000000508052223 */ /* 0x000fe200000100a5 */
[----:B------:R-:W-:-:S03]  /*54b0*/  @P1 ISETP.NE.AND P2, PT, R110, RZ, PT ;  /* 0x000000ff6e00120c */ /* 0x000fc60003f45270 */
[----:B------:R-:W-:Y:S02]  /*54c0*/  @P1 IMAD.MOV.U32 R165, RZ, RZ, R5 ;  /* 0x000000ffffa51224 */ /* 0x000fe400078e0005 */
[----:B------:R-:W-:-:S05]  /*54d0*/  @P1 FMUL.FTZ R5, R8, R4 ;  /* 0x0000000408051220 */ /* 0x000fca0000410000 */
[----:B------:R-:W-:-:S04]  /*54e0*/  @P1 FSEL R5, R4, R5, !P2 ;  /* 0x0000000504051208 */ /* 0x000fc80005000000 */
[----:B------:R-:W-:Y:S01]  /*54f0*/  @P1 MOV R8, R5 ;  /* 0x0000000500081202 */ /* 0x000fe20000000f00 */
[----:B------:R-:W-:Y:S05]  /*5500*/  @P1 BRA `(.L_x_3478) ;  /* 0x0000007000001947 */ /* 0x000fea0003800000 */
[----:B------:R-:W-:Y:S01]  /*5510*/  ISETP.NE.AND P1, PT, R110, RZ, PT ;  /* 0x000000ff6e00720c */ /* 0x000fe20003f25270 */
[----:B------:R-:W-:-:S04]  /*5520*/  FMUL.FTZ R4, R4, R6 ;  /* 0x0000000604047220 */ /* 0x000fc80000410000 */
[C---:B------:R-:W-:Y:S02]  /*5530*/  FMUL.FTZ R12, R4.reuse, R10 ;  /* 0x0000000a040c7220 */ /* 0x040fe40000410000 */
[----:B------:R-:W-:-:S06]  /*5540*/  FFMA.FTZ R13, R4, R11, R7 ;  /* 0x0000000b040d7223 */ /* 0x000fcc0000010007 */
[----:B------:R0:W-:Y:S01]  /*5550*/  @!P1 STS.64 [0x868], R10 ;  /* 0x0008680aff009388 */ /* 0x0001e20000000a00 */
[----:B------:R-:W-:Y:S01]  /*5560*/  @!P1 IMAD.MOV.U32 R8, RZ, RZ, R10 ;  /* 0x000000ffff089224 */ /* 0x000fe200078e000a */
[----:B------:R-:W-:Y:S02]  /*5570*/  @!P1 MOV R165, R11 ;  /* 0x0000000b00a59202 */ /* 0x000fe40000000f00 */
.L_x_3478:
[----:B------:R-:W-:Y:S05]  /*5580*/  BSYNC B0 ;  /* 0x0000000000007941 */ /* 0x000fea0003800000 */
.L_x_3477:
        /* <DEDUP_REMOVED lines=8> */
[----:B0-----:R-:W-:Y:S02]  /*5610*/  HADD2.F32 R11, -RZ, R154.H0_H0 ;  /* 0x2000009aff0b7230 */ /* 0x001fe40000004100 */
[----:B------:R-:W-:Y:S02]  /*5620*/  HADD2.F32 R155, -RZ, R155.H0_H0 ;  /* 0x2000009bff9b7230 */ /* 0x000fe40000004100 */
[----:B------:R-:W-:Y:S02]  /*5630*/  HADD2.F32 R157, -RZ, R157.H0_H0 ;  /* 0x2000009dff9d7230 */ /* 0x000fe40000004100 */
[----:B------:R-:W-:Y:S02]  /*5640*/  HADD2.F32 R159, -RZ, R159.H0_H0 ;  /* 0x2000009fff9f7230 */ /* 0x000fe40000004100 */
[----:B------:R-:W-:-:S02]  /*5650*/  HADD2.F32 R161, -RZ, R161.H0_H0 ;  /* 0x200000a1ffa17230 */ /* 0x000fc40000004100 */
[----:B------:R-:W-:Y:S01]  /*5660*/  HADD2.F32 R163, -RZ, R163.H0_H0 ;  /* 0x200000a3ffa37230 */ /* 0x000fe20000004100 */
[----:B------:R-:W0:Y:S02]  /*5670*/  LDS R5, [0x86c] ;  /* 0x00086c00ff057984 */ /* 0x000e240000000800 */
[----:B0-----:R-:W-:Y:S01]  /*5680*/  @P1 FFMA.FTZ R165, R5, R8, R165 ;  /* 0x0000000805a51223 */ /* 0x001fe200000100a5 */
[----:B------:R-:W-:-:S03]  /*5690*/  ISETP.NE.AND P1, PT, R115, RZ, PT ;  /* 0x000000ff7300720c */ /* 0x000fc60003f25270 */
        /* <DEDUP_REMOVED lines=20> */
[----:B------:R-:W-:Y:S01]  /*57e0*/  FFMA.FTZ R117, R116, R118, R117 ;  /* 0x0000007674757223 */ /* 0x000fe20000010075 */
        /* <DEDUP_REMOVED lines=22> */
.L_x_3480:
[----:B------:R-:W-:Y:S05]  /*5950*/  BSYNC B0 ;  /* 0x0000000000007941 */ /* 0x000fea0003800000 */
.L_x_3479:
        /* <DEDUP_REMOVED lines=38> */
.L_x_3476:
[----:B------:R-:W-:Y:S01]  /*5bc0*/  BAR.SYNC.DEFER_BLOCKING 0x0 ;  /* 0x0000000000007b1d */ /* 0x000fe20000010000 */
[----:B------:R-:W-:Y:S02]  /*5bd0*/  F2FP.PACK_AB R26, R26, R29 ;  /* 0x0000001d1a1a723e */ /* 0x000fe400000000ff */
[----:B------:R-:W-:Y:S02]  /*5be0*/  F2FP.PACK_AB R24, R24, R27 ;  /* 0x0000001b1818723e */ /* 0x000fe400000000ff */
[----:B-1----:R-:W-:Y:S01]  /*5bf0*/  PRMT R4, R26, 0x7632, R4 ;  /* 0x000076321a047816 */ /* 0x002fe20000000004 */
        /* <DEDUP_REMOVED lines=8> */
[----:B------:R-:W-:Y:S02]  /*5c80*/  F2FP.PACK_AB R16, R16, R19 ;  /* 0x000000131010723e */ /* 0x000fe400000000ff */
[----:B------:R-:W-:Y:S02]  /*5c90*/  PRMT R7, R18, 0x7632, R7 ;  /* 0x0000763212077816 */ /* 0x000fe40000000007 */
[----:B------:R-:W-:Y:S02]  /*5ca0*/  F2FP.PACK_AB R14, R14, R17 ;  /* 0x000000110e0e723e */ /* 0x000fe400000000ff */
[----:B------:R-:W-:Y:S01]  /*5cb0*/  ISETP.NE.AND P0, PT, R115, RZ, PT ;  /* 0x000000ff7300720c */ /* 0x000fe20003f05270 */
[----:B------:R-:W-:Y:S01]  /*5cc0*/  STS.U16 [R76], R26 ;  /* 0x0000001a4c007388 */ /* 0x000fe20000000400 */
[----:B------:R-:W-:-:S02]  /*5cd0*/  F2FP.PACK_AB R0, R0, R15 ;  /* 0x0000000f0000723e */ /* 0x000fc400000000ff */
[----:B------:R-:W-:Y:S01]  /*5ce0*/  PRMT R8, R14, 0x7632, R8 ;  /* 0x000076320e087816 */ /* 0x000fe20000000008 */
[----:B------:R0:W-:Y:S01]  /*5cf0*/  STS.U16 [R75+0x2], R4 ;  /* 0x000002044b007388 */ /* 0x0001e20000000400 */
[----:B------:R-:W-:-:S03]  /*5d00*/  PRMT R30, R0, 0x7632, R30 ;  /* 0x00007632001e7816 */ /* 0x000fc6000000001e */
        /* <DEDUP_REMOVED lines=11> */
[----:B------:R-:W-:Y:S04]  /*5dc0*/  STS.U16 [R66+0x14], R16 ;  /* 0x0000141042007388 */ /* 0x000fe80000000400 */
[----:B------:R0:W-:Y:S04]  /*5dd0*/  STS.U16 [R65+0x16], R5 ;  /* 0x0000160541007388 */ /* 0x0001e80000000400 */
[----:B------:R-:W-:Y:S04]  /*5de0*/  STS.U16 [R64+0x18], R14 ;  /* 0x0000180e40007388 */ /* 0x000fe80000000400 */
[----:B------:R-:W-:Y:S01]  /*5df0*/  STS.U16 [R63+0x1a], R8 ;  /* 0x00001a083f007388 */ /* 0x000fe20000000400 */
[----:B0-----:R-:W-:-:S03]  /*5e00*/  IMAD.WIDE.U32 R4, R113, c[0x0][0x200], RZ ;  /* 0x0000800071047a25 */ /* 0x001fc600078e00ff */
[----:B------:R0:W-:Y:S04]  /*5e10*/  STS.U16 [R62+0x1c], R0 ;  /* 0x00001c003e007388 */ /* 0x0001e80000000400 */
[----:B------:R-:W-:Y:S01]  /*5e20*/  STS.U16 [R60+0x1e], R30 ;  /* 0x00001e1e3c007388 */ /* 0x000fe20000000400 */
[----:B------:R-:W-:-:S06]  /*5e30*/  NOP ;  /* 0x0000000000007918 */ /* 0x000fcc0000000000 */
[----:B------:R-:W-:Y:S01]  /*5e40*/  LDS.U16 R11, [R92] ;  /* 0x000000005c0b7984 */ /* 0x000fe20000000400 */
[----:B0-----:R-:W-:-:S03]  /*5e50*/  MOV R0, UR7 ;  /* 0x0000000700007c02 */ /* 0x001fc60008000f00 */
[----:B------:R-:W-:Y:S02]  /*5e60*/  LDS.U16 R91, [R91+0x40] ;  /* 0x000040005b5b7984 */ /* 0x000fe40000000400 */
[----:B------:R-:W-:Y:S02]  /*5e70*/  IMAD R9, R113, c[0x0][0x204], R0 ;  /* 0x0000810071097a24 */ /* 0x000fe400078e0200 */
[----:B------:R-:W-:Y:S02]  /*5e80*/  LDS.U16 R13, [R90+0x80] ;  /* 0x000080005a0d7984 */ /* 0x000fe40000000400 */
[----:B------:R-:W-:Y:S02]  /*5e90*/  IMAD.IADD R29, R5, 0x1, R9 ;  /* 0x00000001051d7824 */ /* 0x000fe400078e0209 */
        /* <DEDUP_REMOVED lines=33> */
.L_x_3483:
[----:B------:R-:W-:Y:S05]  /*60b0*/  BSYNC B0 ;  /* 0x0000000000007941 */ /* 0x000fea0003800000 */
.L_x_3482:
[----:B------:R-:W-:Y:S01]  /*60c0*/  ULDC UR7, c[0x0][0x208] ;  /* 0x0000820000077ab9 */ /* 0x000fe20000000800 */
[----:B------:R-:W-:Y:S01]  /*60d0*/  MOV R6, R4 ;  /* 0x0000000400067202 */ /* 0x000fe20000000f00 */
[----:B------:R-:W-:Y:S01]  /*60e0*/  UIMAD UR7, UR19, UR7, URZ ;  /* 0x00000007130772a4 */ /* 0x000fe2000f8e023f */
[----:B------:R-:W-:Y:S01]  /*60f0*/  IMAD.MOV.U32 R7, RZ, RZ, R29 ;  /* 0x000000ffff077224 */ /* 0x000fe200078e001d */
[----:B------:R-:W-:Y:S01]  /*6100*/  HFMA2.MMA R5, -RZ, RZ, 0, 1.1920928955078125e-07 ;  /* 0x00000002ff057435 */ /* 0x000fe200000001ff */
[----:B------:R-:W-:Y:S01]  /*6110*/  USHF.L.U32 UR12, UR4, 0xa, URZ ;  /* 0x0000000a040c7899 */ /* 0x000fe2000800063f */
[-C--:B------:R-:W-:Y:S01]  /*6120*/  ISETP.GE.AND P2, PT, R109, R27.reuse, PT ;  /* 0x0000001b6d00720c */ /* 0x080fe20003f46270 */
[----:B------:R-:W-:Y:S01]  /*6130*/  IMAD.WIDE.U32 R6, R114, c[0x0][0x208], R6 ;  /* 0x0000820072067a25 */ /* 0x000fe200078e0006 */
[-C--:B------:R-:W-:Y:S01]  /*6140*/  ISETP.GE.AND P3, PT, R105, R27.reuse, PT ;  /* 0x0000001b6900720c */ /* 0x080fe20003f66270 */
[----:B------:R-:W-:Y:S01]  /*6150*/  UIADD3 UR4, UR4, 0x1, URZ ;  /* 0x0000000104047890 */ /* 0x000fe2000fffe03f */
[----:B------:R-:W-:Y:S01]  /*6160*/  ISETP.GE.AND P4, PT, R104, R27, PT ;  /* 0x0000001b6800720c */ /* 0x000fe20003f86270 */
[----:B0-----:R-:W-:Y:S01]  /*6170*/  IMAD.U32 R11, RZ, RZ, UR7 ;  /* 0x00000007ff0b7e24 */ /* 0x001fe2000f8e00ff */
[----:B------:R-:W-:Y:S01]  /*6180*/  USHF.R.S32.HI UR7, URZ, 0x1f, UR12 ;  /* 0x0000001f3f077899 */ /* 0x000fe2000801140c */
[----:B------:R-:W-:Y:S01]  /*6190*/  IADD3 R9, P0, R6, UR12, RZ ;  /* 0x0000000c06097c10 */ /* 0x000fe2000ff1e0ff */
[----:B------:R-:W-:Y:S01]  /*61a0*/  IMAD.WIDE R4, R2, R5, c[0x0][0x258] ;  /* 0x0000960002047625 */ /* 0x000fe200078e0205 */
[-C--:B------:R-:W-:Y:S01]  /*61b0*/  ISETP.GE.AND P5, PT, R103, R27.reuse, PT ;  /* 0x0000001b6700720c */ /* 0x080fe20003fa6270 */
[----:B------:R-:W-:Y:S01]  /*61c0*/  UIADD3 UR9, UP1, UR9, 0x800, URZ ;  /* 0x0000080009097890 */ /* 0x000fe2000ff3e03f */
[----:B------:R-:W-:Y:S01]  /*61d0*/  ISETP.GE.AND P6, PT, R102, R27, PT ;  /* 0x0000001b6600720c */ /* 0x000fe20003fc6270 */
[----:B------:R-:W-:Y:S01]  /*61e0*/  IMAD R6, R114, c[0x0][0x20c], R11 ;  /* 0x0000830072067a24 */ /* 0x000fe200078e020b */
[----:B------:R-:W-:Y:S01]  /*61f0*/  LEA R4, P1, R9, R4, 0x1 ;  /* 0x0000000409047211 */ /* 0x000fe200078208ff */
[----:B------:R-:W-:-:S02]  /*6200*/  UIADD3 UR8, UP2, UR8, 0x800, URZ ;  /* 0x0000080008087890 */ /* 0x000fc4000ff5e03f */
        /* <DEDUP_REMOVED lines=36> */
.L_x_3484:
[----:B------:R-:W-:Y:S05]  /*6450*/  EXIT ;  /* 0x000000000000794d */ /* 0x000fea0003800000 */
.L_x_3486:
        /* <DEDUP_REMOVED lines=10> */
.L_x_5418:


//--------------------- .text._Z25selective_scan_fwd_kernelI32Selective_Scan_fwd_kernel_traitsILi64ELi16ELi1ELb0ELb0ELb1ELb1EN3c104HalfEfEEv13SSMParamsBase --------------------------
	.section	.text._Z25selective_scan_fwd_kernelI32Selective_Scan_fwd_kernel_traitsILi64ELi16ELi1ELb0ELb0ELb1ELb1EN3c104HalfEfEEv13SSMParamsBase,"ax",@progbits
	.sectioninfo	@"SHI_REGISTERS=168"
	.align	128
        .global         _Z25selective_scan_fwd_kernelI32Selective_Scan_fwd_kernel_traitsILi64ELi16ELi1ELb0ELb0ELb1ELb1EN3c104HalfEfEEv13SSMParamsBase
        .type           _Z25selective_scan_fwd_kernelI32Selective_Scan_fwd_kernel_traitsILi64ELi16ELi1ELb0ELb0ELb1ELb1EN3c104HalfEfEEv13SSMParamsBase,@function
        .size           _Z25selective_scan_fwd_kernelI32Selective_Scan_fwd_kernel_traitsILi64ELi16ELi1ELb0ELb0ELb1ELb1EN3c104HalfEfEEv13SSMParamsBase,(.L_x_5419 - _Z25selective_scan_fwd_kernelI32Selective_Scan_fwd_kernel_traitsILi64ELi16ELi1ELb0ELb0ELb1ELb1EN3c104HalfEfEEv13SSMParamsBase)
        .other          _Z25selective_scan_fwd_kernelI32Selective_Scan_fwd_kernel_traitsILi64ELi16ELi1ELb0ELb0ELb1ELb1EN3c104HalfEfEEv13SSMParamsBase,@"STO_CUDA_ENTRY STV_DEFAULT"
_Z25selective_scan_fwd_kernelI32Selective_Scan_fwd_kernel_traitsILi64ELi16ELi1ELb0ELb0ELb1ELb1EN3c104HalfEfEEv13SSMParamsBase:
.text._Z25selective_scan_fwd_kernelI32Selective_Scan_fwd_kernel_traitsILi64ELi16ELi1ELb0ELb0ELb1ELb1EN3c104HalfEfEEv13SSMParamsBase:
        /* <DEDUP_REMOVED lines=126> */
.L_x_3530:
[----:B------:R-:W-:Y:S01]  /*07e0*/  BAR.SYNC.DEFER_BLOCKING 0x0 ;  /* 0x0000000000007b1d */ /* 0x000fe20000010000 */
[C---:B------:R-:W-:Y:S01]  /*07f0*/  IMAD.SHL.U32 R22, R2.reuse, 0x2, RZ ;  /* 0x0000000202167824 */ /* 0x040fe200078e00ff */
[----:B------:R-:W-:Y:S02]  /*0800*/  SHF.L.U64.HI R24, R2, 0x1, R3 ;  /* 0x0000000102187819 */ /* 0x000fe40000010203 */
[----:B------:R-:W-:Y:S02]  /*0810*/  PRMT R7, RZ, 0x7610, R7 ;  /* 0x00007610ff077816 */ /* 0x000fe40000000007 */
[----:B------:R-:W-:Y:S01]  /*0820*/  UMOV UR7, 0xfffffc00 ;  /* 0xfffffc0000077882 */ /* 0x000fe20000000000 */
[----:B-1----:R-:W-:Y:S01]  /*0830*/  IADD3 R4, P3, R22, UR8, RZ ;  /* 0x0000000816047c10 */ /* 0x002fe2000ff7e0ff */
        /* <DEDUP_REMOVED lines=13> */
[----:B0-----:R0:W2:Y:S01]  /*0910*/  @!P2 LDG.E.U16 R7, [R4.64] ;  /* 0x000000100407a981 */ /* 0x0010a2000c1e1500 */
        /* <DEDUP_REMOVED lines=307> */
.L_x_3488:
[----:B------:R-:W-:Y:S05]  /*1c50*/  BSYNC B0 ;  /* 0x0000000000007941 */ /* 0x000fea0003800000 */
.L_x_3487:
        /* <DEDUP_REMOVED lines=36> */
.L_x_3490:
[----:B------:R-:W-:Y:S05]  /*1ea0*/  BSYNC B0 ;  /* 0x0000000000007941 */ /* 0x000fea0003800000 */
.L_x_3489:
        /* <DEDUP_REMOVED lines=38> */
.L_x_3492:
[----:B------:R-:W-:Y:S05]  /*2110*/  BSYNC B0 ;  /* 0x0000000000007941 */ /* 0x000fea0003800000 */
.L_x_3491:
        /* <DEDUP_REMOVED lines=36> */
.L_x_3494:
[----:B------:R-:W-:Y:S05]  /*2360*/  BSYNC B0 ;  /* 0x0000000000007941 */ /* 0x000fea0003800000 */
.L_x_3493:
        /* <DEDUP_REMOVED lines=38> */
.L_x_3496:
[----:B------:R-:W-:Y:S05]  /*25d0*/  BSYNC B0 ;  /* 0x0000000000007941 */ /* 0x000fea0003800000 */
.L_x_3495:
        /* <DEDUP_REMOVED lines=36> */
.L_x_3498:
[----:B------:R-:W-:Y:S05]  /*2820*/  BSYNC B0 ;  /* 0x0000000000007941 */ /* 0x000fea0003800000 */
.L_x_3497:
        /* <DEDUP_REMOVED lines=38> */
.L_x_3500:
[----:B------:R-:W-:Y:S05]  /*2a90*/  BSYNC B0 ;  /* 0x0000000000007941 */ /* 0x000fea0003800000 */
.L_x_3499:
        /* <DEDUP_REMOVED lines=37> */
.L_x_3502:
[----:B------:R-:W-:Y:S05]  /*2cf0*/  BSYNC B0 ;  /* 0x0000000000007941 */ /* 0x000fea0003800000 */
.L_x_3501:
        /* <DEDUP_REMOVED lines=42> */
.L_x_3504:
[----:B------:R-:W-:Y:S05]  /*2fa0*/  BSYNC B0 ;  /* 0x0000000000007941 */ /* 0x000fea0003800000 */
.L_x_3503:
        /* <DEDUP_REMOVED lines=40> */
.L_x_3506:
[----:B------:R-:W-:Y:S05]  /*3230*/  BSYNC B0 ;  /* 0x0000000000007941 */ /* 0x000fea0003800000 */
.L_x_3505:
        /* <DEDUP_REMOVED lines=46> */
.L_x_3508:
[----:B------:R-:W-:Y:S05]  /*3520*/  BSYNC B0 ;  /* 0x0000000000007941 */ /* 0x000fea0003800000 */
.L_x_3507:
        /* <DEDUP_REMOVED lines=33> */
.L_x_3510:
[----:B------:R-:W-:Y:S05]  /*3740*/  BSYNC B0 ;  /* 0x0000000000007941 */ /* 0x000fea0003800000 */
.L_x_3509:
        /* <DEDUP_REMOVED lines=33> */
.L_x_3512:
[----:B------:R-:W-:Y:S05]  /*3960*/  BSYNC B0 ;  /* 0x0000000000007941 */ /* 0x000fea0003800000 */
.L_x_3511:
        /* <DEDUP_REMOVED lines=33> */
.L_x_3514:
[----:B------:R-:W-:Y:S05]  /*3b80*/  BSYNC B0 ;  /* 0x0000000000007941 */ /* 0x000fea0003800000 */
.L_x_3513:
        /* <DEDUP_REMOVED lines=33> */
.L_x_3516:
[----:B------:R-:W-:Y:S05]  /*3da0*/  BSYNC B0 ;  /* 0x0000000000007941 */ /* 0x000fea0003800000 */
.L_x_3515:
        /* <DEDUP_REMOVED lines=33> */
.L_x_3518:
[----:B------:R-:W-:Y:S05]  /*3fc0*/  BSYNC B0 ;  /* 0x0000000000007941 */ /* 0x000fea0003800000 */
.L_x_3517:
        /* <DEDUP_REMOVED lines=22> */
.L_x_3524:
[----:B------:R-:W-:Y:S01]  /*4130*/  ULDC UR12, c[0x0][0x180] ;  /* 0x00006000000c7ab9 */ /* 0x000fe20000000800 */
[----:B-1----:R-:W-:Y:S01]  /*4140*/  IMAD.WIDE.U32 R4, R114, c[0x0][0x180], RZ ;  /* 0x0000600072047a25 */ /* 0x002fe200078e00ff */
[----:B------:R-:W-:Y:S02]  /*4150*/  UIMAD UR12, UR19, UR12, URZ ;  /* 0x0000000c130c72a4 */ /* 0x000fe4000f8e023f */
[----:B------:R-:W-:Y:S01]  /*4160*/  ULDC.64 UR14, c[0x0][0x188] ;  /* 0x00006200000e7ab9 */ /* 0x000fe20000000a00 */
        /* <DEDUP_REMOVED lines=16> */
[----:B------:R-:W0:Y:S01]  /*4270*/  S2R R115, SR_TID.X ;  /* 0x0000000000737919 */ /* 0x000e220000002100 */
[----:B------:R-:W-:Y:S01]  /*4280*/  MOV R7, UR12 ;  /* 0x0000000c00077c02 */ /* 0x000fe20008000f00 */
[----:B------:R-:W-:Y:S01]  /*4290*/  USHF.R.S32.HI UR12, URZ, 0x1f, UR7 ;  /* 0x0000001f3f0c7899 */ /* 0x000fe20008011407 */
[----:B------:R-:W-:Y:S01]  /*42a0*/  FMUL.FTZ R146, R47, R58 ;  /* 0x0000003a2f927220 */ /* 0x000fe20000410000 */
[----:B------:R-:W-:-:S02]  /*42b0*/  ULDC.64 UR22, c[0x0][0x1a0] ;  /* 0x0000680000167ab9 */ /* 0x000fc40000000a00 */
[----:B------:R-:W-:Y:S01]  /*42c0*/  IMAD R7, R114, c[0x0][0x184], R7 ;  /* 0x0000610072077a24 */ /* 0x000fe200078e0207 */
[----:B------:R-:W-:-:S03]  /*42d0*/  UIMAD UR13, UR12, UR14, URZ ;  /* 0x0000000e0c0d72a4 */ /* 0x000fc6000f8e023f */
[----:B------:R-:W-:Y:S01]  /*42e0*/  IMAD.IADD R5, R5, 0x1, R7 ;  /* 0x0000000105057824 */ /* 0x000fe200078e0207 */
[----:B------:R-:W-:Y:S01]  /*42f0*/  MOV R7, UR7 ;  /* 0x0000000700077c02 */ /* 0x000fe20008000f00 */
[----:B------:R-:W-:-:S03]  /*4300*/  UIMAD UR13, UR7, UR15, UR13 ;  /* 0x0000000f070d72a4 */ /* 0x000fc6000f8e020d */
[----:B------:R-:W-:Y:S01]  /*4310*/  ULDC.64 UR14, c[0x0][0x1c0] ;  /* 0x00007000000e7ab9 */ /* 0x000fe20000000a00 */
[----:B------:R-:W-:-:S05]  /*4320*/  IMAD.WIDE.U32 R4, R7, c[0x0][0x188], R4 ;  /* 0x0000620007047a25 */ /* 0x000fca00078e0004 */
[----:B------:R-:W-:Y:S02]  /*4330*/  IADD3 R5, R5, UR13, RZ ;  /* 0x0000000d05057c10 */ /* 0x000fe4000fffe0ff */
[----:B------:R-:W-:-:S04]  /*4340*/  LEA R6, P1, R4, c[0x0][0x220], 0x2 ;  /* 0x0000880004067a11 */ /* 0x000fc800078210ff */
[----:B------:R-:W-:-:S05]  /*4350*/  LEA.HI.X R7, R4, c[0x0][0x224], R5, 0x2, P1 ;  /* 0x0000890004077a11 */ /* 0x000fca00008f1405 */
[----:B------:R-:W2:Y:S01]  /*4360*/  LDG.E R6, [R6.64] ;  /* 0x0000001006067981 */ /* 0x000ea2000c1e1900 */
[----:B------:R-:W-:Y:S01]  /*4370*/  UIMAD UR13, UR12, UR14, URZ ;  /* 0x0000000e0c0d72a4 */ /* 0x000fe2000f8e023f */
[----:B------:R-:W-:Y:S02]  /*4380*/  IMAD.U32 R5, RZ, RZ, UR7 ;  /* 0x00000007ff057e24 */ /* 0x000fe4000f8e00ff */
[----:B------:R-:W-:Y:S02]  /*4390*/  ULDC UR14, c[0x0][0x168] ;  /* 0x00005a00000e7ab9 */ /* 0x000fe40000000800 */
[----:B------:R-:W-:Y:S01]  /*43a0*/  UIMAD UR13, UR7, UR15, UR13 ;  /* 0x0000000f070d72a4 */ /* 0x000fe2000f8e020d */
[----:B------:R-:W-:Y:S02]  /*43b0*/  IMAD.WIDE.U32 R4, R5, c[0x0][0x1c0], R2 ;  /* 0x0000700005047a25 */ /* 0x000fe400078e0002 */
[----:B------:R-:W-:Y:S02]  /*43c0*/  UMOV UR15, 0xfffffc00 ;  /* 0xfffffc00000f7882 */ /* 0x000fe40000000000 */
[----:B------:R-:W-:Y:S01]  /*43d0*/  UIMAD UR15, UR6, UR15, UR14 ;  /* 0x0000000f060f72a4 */ /* 0x000fe2000f8e020e */
[----:B------:R-:W-:-:S02]  /*43e0*/  LEA R8, P1, R4, R95, 0x1 ;  /* 0x0000005f04087211 */ /* 0x000fc400078208ff */
        /* <DEDUP_REMOVED lines=38> */
[----:B------:R-:W-:Y:S01]  /*4650*/  IADD3 R116, R5, 0x1, RZ ;  /* 0x0000000105747810 */ /* 0x000fe20007ffe0ff */
[----:B------:R-:W-:Y:S01]  /*4660*/  FMUL.FTZ R141, R43, R54 ;  /* 0x000000362b8d7220 */ /* 0x000fe20000410000 */
[C---:B------:R-:W-:Y:S01]  /*4670*/  ISETP.GE.U32.AND P2, PT, R5.reuse, UR15, PT ;  /* 0x0000000f05007c0c */ /* 0x040fe2000bf46070 */
        /* <DEDUP_REMOVED lines=11> */
[C---:B------:R-:W-:Y:S01]  /*4730*/  IADD3 R118, R5.reuse, 0x2, RZ ;  /* 0x0000000205767810 */ /* 0x040fe20007ffe0ff */
[----:B------:R-:W-:Y:S01]  /*4740*/  FMUL.FTZ R126, R34, R51 ;  /* 0x00000033227e7220 */ /* 0x000fe20000410000 */
[----:B-1----:R-:W-:Y:S01]  /*4750*/  IADD3 R9, R5, 0x3, RZ ;  /* 0x0000000305097810 */ /* 0x002fe20007ffe0ff */
[----:B------:R-:W-:Y:S01]  /*4760*/  FMUL.FTZ R127, R33, R48 ;  /* 0x00000030217f7220 */ /* 0x000fe20000410000 */
[----:B------:R-:W-:Y:S01]  /*4770*/  FSEL R145, R145, RZ, !P3 ;  /* 0x000000ff91917208 */ /* 0x000fe20005800000 */
[----:B------:R-:W-:Y:S01]  /*4780*/  FMUL.FTZ R125, R32, R49 ;  /* 0x00000031207d7220 */ /* 0x000fe20000410000 */
[----:B------:R-:W-:Y:S01]  /*4790*/  ISETP.GE.U32.AND P4, PT, R118, UR15, PT ;  /* 0x0000000f76007c0c */ /* 0x000fe2000bf86070 */
[----:B------:R-:W-:Y:S01]  /*47a0*/  FMUL.FTZ R124, R31, R46 ;  /* 0x0000002e1f7c7220 */ /* 0x000fe20000410000 */
[----:B------:R-:W-:Y:S01]  /*47b0*/  ISETP.GE.U32.AND P5, PT, R9, UR15, PT ;  /* 0x0000000f09007c0c */ /* 0x000fe2000bfa6070 */
[----:B------:R-:W-:Y:S01]  /*47c0*/  FMUL.FTZ R121, R30, R41 ;  /* 0x000000291e797220 */ /* 0x000fe20000410000 */
[----:B------:R-:W-:Y:S01]  /*47d0*/  IADD3 R118, R5, 0x5, RZ ;  /* 0x0000000505767810 */ /* 0x000fe20007ffe0ff */
[----:B------:R-:W-:Y:S01]  /*47e0*/  UIMAD UR13, UR19, UR13, URZ ;  /* 0x0000000d130d72a4 */ /* 0x000fe2000f8e023f */
[----:B------:R-:W-:Y:S01]  /*47f0*/  FSEL R143, R143, RZ, !P4 ;  /* 0x000000ff8f8f7208 */ /* 0x000fe20006000000 */
[----:B------:R-:W-:Y:S01]  /*4800*/  IMAD.MOV.U32 R161, RZ, RZ, c[0x0][0x19c] ;  /* 0x00006700ffa17624 */ /* 0x000fe200078e00ff */
[----:B------:R-:W-:Y:S01]  /*4810*/  ISETP.GE.U32.AND P1, PT, R118, UR15, PT ;  /* 0x0000000f76007c0c */ /* 0x000fe2000bf26070 */
[----:B------:R-:W-:Y:S01]  /*4820*/  UIMAD UR12, UR12, UR22, URZ ;  /* 0x000000160c0c72a4 */ /* 0x000fe2000f8e023f */
[----:B------:R-:W-:Y:S01]  /*4830*/  FSEL R141, R141, RZ, !P5 ;  /* 0x000000ff8d8d7208 */ /* 0x000fe20006800000 */
[----:B------:R-:W-:Y:S01]  /*4840*/  IMAD R161, R114, R161, UR13 ;  /* 0x0000000d72a17e24 */ /* 0x000fe2000f8e02a1 */
[----:B------:R-:W-:Y:S01]  /*4850*/  FSEL R137, R137, RZ, !P1 ;  /* 0x000000ff89897208 */ /* 0x000fe20004800000 */
[----:B------:R-:W-:Y:S01]  /*4860*/  UIMAD UR12, UR7, UR23, UR12 ;  /* 0x00000017070c72a4 */ /* 0x000fe2000f8e020c */
        /* <DEDUP_REMOVED lines=17> */
[----:B------:R-:W-:Y:S01]  /*4980*/  ISETP.GE.U32.AND P2, PT, R116, UR15, PT ;  /* 0x0000000f74007c0c */ /* 0x000fe2000bf46070 */
[----:B---3--:R-:W-:Y:S01]  /*4990*/  STS.U16 [R92], R159 ;  /* 0x0000009f5c007388 */ /* 0x008fe20000000400 */
[----:B------:R-:W-:Y:S02]  /*49a0*/  IADD3 R116, R5, 0x7, RZ ;  /* 0x0000000705747810 */ /* 0x000fe40007ffe0ff */
[----:B------:R-:W-:Y:S01]  /*49b0*/  FSEL R135, R135, RZ, !P2 ;  /* 0x000000ff87877208 */ /* 0x000fe20005000000 */
[----:B------:R-:W0:Y:S01]  /*49c0*/  MUFU.EX2 R6, R6 ;  /* 0x0000000600067308 */ /* 0x000e220000000800 */
[----:B-1----:R-:W-:Y:S01]  /*49d0*/  FSEL R144, R7, 1, !P3 ;  /* 0x3f80000007907808 */ /* 0x002fe20005800000 */
[----:B------:R-:W-:Y:S01]  /*49e0*/  FMUL.FTZ R7, R4, R52 ;  /* 0x0000003404077220 */ /* 0x000fe20000410000 */
[----:B------:R-:W-:Y:S01]  /*49f0*/  ISETP.GE.U32.AND P3, PT, R116, UR15, PT ;  /* 0x0000000f74007c0c */ /* 0x000fe2000bf66070 */
[----:B----4-:R-:W-:Y:S01]  /*4a00*/  STS.U16 [R91+0x40], R154 ;  /* 0x0000409a5b007388 */ /* 0x010fe20000000400 */
[----:B------:R-:W-:-:S02]  /*4a10*/  IADD3 R116, R5, 0x8, RZ ;  /* 0x0000000805747810 */ /* 0x000fc40007ffe0ff */
[----:B------:R-:W-:Y:S01]  /*4a20*/  FSEL R133, R133, RZ, !P3 ;  /* 0x000000ff85857208 */ /* 0x000fe20005800000 */
[----:B------:R-:W1:Y:S01]  /*4a30*/  MUFU.EX2 R8, R8 ;  /* 0x0000000800087308 */ /* 0x000e620000000800 */
[----:B--2---:R-:W-:Y:S01]  /*4a40*/  FSEL R142, R117, 1, !P4 ;  /* 0x3f800000758e7808 */ /* 0x004fe20006000000 */
[----:B------:R-:W-:Y:S01]  /*4a50*/  STS.U16 [R90+0x80], R13 ;  /* 0x0000800d5a007388 */ /* 0x000fe20000000400 */
        /* <DEDUP_REMOVED lines=44> */
[----:B------:R2:W-:Y:S01]  /*4d20*/  STS.U16 [R80+0x300], R11 ;  /* 0x0003000b50007388 */ /* 0x0005e20000000400 */
        /* <DEDUP_REMOVED lines=17> */
[----:B------:R-:W-:-:S03]  /*4e40*/  FMUL.FTZ R7, R138, R7 ;  /* 0x000000078a077220 */ /* 0x000fc60000410000 */
[----:B------:R-:W3:Y:S01]  /*4e50*/  MUFU.EX2 R119, R119 ;  /* 0x0000007700777308 */ /* 0x000ee20000000800 */
[----:B------:R-:W-:Y:S01]  /*4e60*/  FMUL.FTZ R7, R136, R7 ;  /* 0x0000000788077220 */ /* 0x000fe20000410000 */
[----:B0-----:R-:W-:Y:S01]  /*4e70*/  FSEL R122, R122, 1, !P1 ;  /* 0x3f8000007a7a7808 */ /* 0x001fe20004800000 */
[----:B------:R-:W-:Y:S01]  /*4e80*/  FFMA.FTZ R5, R134, R5, R135 ;  /* 0x0000000586057223 */ /* 0x000fe20000010087 */
[----:B------:R-:W-:Y:S01]  /*4e90*/  ISETP.GE.AND P1, PT, R110, 0x1, PT ;  /* 0x000000016e00780c */ /* 0x000fe20003f26270 */
[----:B------:R-:W-:-:S03]  /*4ea0*/  FMUL.FTZ R7, R134, R7 ;  /* 0x0000000786077220 */ /* 0x000fc60000410000 */
[----:B------:R-:W0:Y:S01]  /*4eb0*/  MUFU.EX2 R118, R118 ;  /* 0x0000007600767308 */ /* 0x000e220000000800 */
[----:B------:R-:W-:Y:S01]  /*4ec0*/  FFMA.FTZ R5, R132, R5, R133 ;  /* 0x0000000584057223 */ /* 0x000fe20000010085 */
[----:B-1----:R-:W-:Y:S01]  /*4ed0*/  FSEL R120, R120, 1, !P2 ;  /* 0x3f80000078787808 */ /* 0x002fe20005000000 */
[----:B------:R-:W-:-:S05]  /*4ee0*/  FMUL.FTZ R7, R132, R7 ;  /* 0x0000000784077220 */ /* 0x000fca0000410000 */
[----:B------:R-:W1:Y:S01]  /*4ef0*/  MUFU.EX2 R116, R116 ;  /* 0x0000007400747308 */ /* 0x000e620000000800 */
[C---:B------:R-:W-:Y:S01]  /*4f00*/  FFMA.FTZ R5, R130.reuse, R5, R131 ;  /* 0x0000000582057223 */ /* 0x040fe20000010083 */
[----:B---3--:R-:W-:Y:S01]  /*4f10*/  FSEL R119, R119, 1, !P3 ;  /* 0x3f80000077777808 */ /* 0x008fe20005800000 */
[----:B------:R-:W-:Y:S01]  /*4f20*/  FMUL.FTZ R7, R130, R7 ;  /* 0x0000000782077220 */ /* 0x000fe20000410000 */
[----:B--2---:R-:W-:Y:S01]  /*4f30*/  HFMA2.MMA R11, -RZ, RZ, 0, 0 ;  /* 0x00000000ff0b7435 */ /* 0x004fe200000001ff */
[C---:B------:R-:W-:Y:S01]  /*4f40*/  FFMA.FTZ R5, R128.reuse, R5, R129 ;  /* 0x0000000580057223 */ /* 0x040fe20000010081 */
[----:B------:R-:W-:Y:S01]  /*4f50*/  STS.U16 [R79+0x340], R156 ;  /* 0x0003409c4f007388 */ /* 0x000fe20000000400 */
[----:B------:R-:W-:Y:S01]  /*4f60*/  FMUL.FTZ R4, R128, R7 ;  /* 0x0000000780047220 */ /* 0x000fe20000410000 */
[----:B0-----:R-:W-:Y:S01]  /*4f70*/  FSEL R118, R118, 1, !P4 ;  /* 0x3f80000076767808 */ /* 0x001fe20006000000 */
[C---:B------:R-:W-:Y:S01]  /*4f80*/  FFMA.FTZ R6, R123.reuse, R5, R126 ;  /* 0x000000057b067223 */ /* 0x040fe2000001007e */
[----:B------:R-:W-:Y:S01]  /*4f90*/  ISETP.NE.AND P2, PT, R110, 0x1f, PT ;  /* 0x0000001f6e00780c */ /* 0x000fe20003f45270 */
[----:B------:R-:W-:Y:S01]  /*4fa0*/  FMUL.FTZ R5, R123, R4 ;  /* 0x000000047b057220 */ /* 0x000fe20000410000 */
[----:B------:R-:W-:Y:S01]  /*4fb0*/  USHF.L.U32 UR18, UR7, 0x3, URZ ;  /* 0x0000000307127899 */ /* 0x000fe2000800063f */
[C---:B------:R-:W-:Y:S01]  /*4fc0*/  FFMA.FTZ R6, R122.reuse, R6, R127 ;  /* 0x000000067a067223 */ /* 0x040fe2000001007f */
[----:B------:R-:W-:Y:S01]  /*4fd0*/  STS.U16 [R78+0x380], R157 ;  /* 0x0003809d4e007388 */ /* 0x000fe20000000400 */
[----:B------:R-:W-:Y:S01]  /*4fe0*/  FMUL.FTZ R5, R122, R5 ;  /* 0x000000057a057220 */ /* 0x000fe20000410000 */
[----:B-1----:R-:W-:Y:S01]  /*4ff0*/  FSEL R116, R116, 1, !P5 ;  /* 0x3f80000074747808 */ /* 0x002fe20006800000 */
[C---:B------:R-:W-:Y:S01]  /*5000*/  FFMA.FTZ R6, R120.reuse, R6, R125 ;  /* 0x0000000678067223 */ /* 0x040fe2000001007d */
[----:B------:R0:W-:Y:S01]  /*5010*/  STS.U16 [R77+0x3c0], R10 ;  /* 0x0003c00a4d007388 */ /* 0x0001e20000000400 */
[----:B------:R-:W-:Y:S01]  /*5020*/  FMUL.FTZ R4, R120, R5 ;  /* 0x0000000578047220 */ /* 0x000fe20000410000 */
[----:B------:R-:W-:-:S06]  /*5030*/  NOP ;  /* 0x0000000000007918 */ /* 0x000fcc0000000000 */
[C---:B------:R-:W-:Y:S01]  /*5040*/  FFMA.FTZ R6, R119.reuse, R6, R124 ;  /* 0x0000000677067223 */ /* 0x040fe2000001007c */
[----:B------:R-:W-:Y:S01]  /*5050*/  LDS.U16 R149, [R75+0x2] ;  /* 0x000002004b957984 */ /* 0x000fe20000000400 */
[----:B------:R-:W-:Y:S02]  /*5060*/  FMUL.FTZ R5, R119, R4 ;  /* 0x0000000477057220 */ /* 0x000fe40000410000 */
[C---:B------:R-:W-:Y:S01]  /*5070*/  FFMA.FTZ R6, R118.reuse, R6, R121 ;  /* 0x0000000676067223 */ /* 0x040fe20000010079 */
[----:B------:R-:W-:Y:S01]  /*5080*/  LDS.U16 R150, [R76] ;  /* 0x000000004c967984 */ /* 0x000fe20000000400 */
[----:B------:R-:W-:Y:S02]  /*5090*/  FMUL.FTZ R5, R118, R5 ;  /* 0x0000000576057220 */ /* 0x000fe40000410000 */
[C---:B------:R-:W-:Y:S01]  /*50a0*/  FFMA.FTZ R9, R116.reuse, R6, R117 ;  /* 0x0000000674097223 */ /* 0x040fe20000010075 */
[----:B------:R-:W-:Y:S01]  /*50b0*/  LDS.U16 R151, [R73+0x6] ;  /* 0x0000060049977984 */ /* 0x000fe20000000400 */
[----:B------:R-:W-:-:S02]  /*50c0*/  FMUL.FTZ R8, R116, R5 ;  /* 0x0000000574087220 */ /* 0x000fc40000410000 */
[----:B------:R-:W-:Y:S01]  /*50d0*/  IMAD.WIDE.U32 R4, R114, c[0x0][0x198], RZ ;  /* 0x0000660072047a25 */ /* 0x000fe200078e00ff */
[----:B------:R-:W1:Y:S04]  /*50e0*/  SHFL.UP PT, R6, R9, 0x1, RZ ;  /* 0x0420000009067989 */ /* 0x000e6800000e00ff */
[----:B------:R-:W2:Y:S01]  /*50f0*/  SHFL.UP PT, R7, R8, 0x1, RZ ;  /* 0x0420000008077989 */ /* 0x000ea200000e00ff */
[----:B------:R-:W-:Y:S01]  /*5100*/  IADD3 R5, R5, R161, RZ ;  /* 0x000000a105057210 */ /* 0x000fe20007ffe0ff */
[----:B------:R-:W-:Y:S02]  /*5110*/  IMAD.U32 R161, RZ, RZ, UR7 ;  /* 0x00000007ffa17e24 */ /* 0x000fe4000f8e00ff */
[----:B0-----:R-:W-:Y:S01]  /*5120*/  IMAD.MOV.U32 R10, RZ, RZ, 0x3f800000 ;  /* 0x3f800000ff0a7424 */ /* 0x001fe200078e00ff */
[----:B------:R-:W-:Y:S01]  /*5130*/  LDS.U16 R152, [R74+0x4] ;  /* 0x000004004a987984 */ /* 0x000fe20000000400 */
[----:B------:R-:W-:-:S03]  /*5140*/  IMAD.WIDE.U32 R4, R161, c[0x0][0x1a0], R4 ;  /* 0x00006800a1047a25 */ /* 0x000fc600078e0004 */
[----:B------:R-:W-:Y:S02]  /*5150*/  LDS.U16 R153, [R71+0xa] ;  /* 0x00000a0047997984 */ /* 0x000fe40000000400 */
[----:B------:R-:W-:Y:S02]  /*5160*/  IADD3 R5, R5, UR12, RZ ;  /* 0x0000000c05057c10 */ /* 0x000fe4000fffe0ff */
[----:B------:R-:W-:Y:S04]  /*5170*/  LDS.U16 R154, [R72+0x8] ;  /* 0x00000800489a7984 */ /* 0x000fe80000000400 */
[----:B------:R-:W-:Y:S01]  /*5180*/  LDS.U16 R155, [R69+0xe] ;  /* 0x00000e00459b7984 */ /* 0x000fe20000000400 */
[----:B-1----:R-:W-:-:S03]  /*5190*/  @P1 FFMA.FTZ R9, R8, R6, R9 ;  /* 0x0000000608091223 */ /* 0x002fc60000010009 */
[----:B------:R-:W-:Y:S01]  /*51a0*/  LDS.U16 R156, [R70+0xc] ;  /* 0x00000c00469c7984 */ /* 0x000fe20000000400 */
[----:B--2---:R-:W-:Y:S01]  /*51b0*/  @P1 FMUL.FTZ R8, R8, R7 ;  /* 0x0000000708081220 */ /* 0x004fe20000410000 */
[C---:B------:R-:W-:Y:S02]  /*51c0*/  LEA R6, P1, R4.reuse, c[0x0][0x228], 0x2 ;  /* 0x00008a0004067a11 */ /* 0x040fe400078210ff */
[----:B------:R-:W-:Y:S02]  /*51d0*/  @!P0 LDS.64 R10, [UR18+0x870] ;  /* 0x00087012ff0a8984 */ /* 0x000fe40008000a00 */
[----:B------:R-:W-:Y:S02]  /*51e0*/  LEA.HI.X R7, R4, c[0x0][0x22c], R5, 0x2, P1 ;  /* 0x00008b0004077a11 */ /* 0x000fe400008f1405 */
[----:B------:R-:W-:Y:S01]  /*51f0*/  LDS.U16 R157, [R67+0x12] ;  /* 0x00001200439d7984 */ /* 0x000fe20000000400 */
        /* <DEDUP_REMOVED lines=38> */
[----:B------:R-:W-:Y:S01]  /*5460*/  @P1 MOV R13, R11 ;  /* 0x0000000b000d1202 */ /* 0x000fe20000000f00 */
[----:B0-----:R-:W-:Y:S01]  /*5470*/  @P1 IMAD.MOV.U32 R12, RZ, RZ, R10 ;  /* 0x000000ffff0c1224 */ /* 0x001fe200078e000a */
[----:B--2---:R-:W0:Y:S02]  /*5480*/  LDS.128 R4, [0x850] ;  /* 0x00085000ff047984 */ /* 0x004e240000000c00 */
[----:B0-----:R-:W-:-:S02]  /*5490*/  FFMA.FTZ R7, R5, R6, R7 ;  /* 0x0000000605077223 */ /* 0x001fc40000010007 */
[----:B------:R-:W-:Y:S01]  /*54a0*/  @P2 FFMA.FTZ R5, R8, R5, R165 ;  /* 0x0000000508052223 */ /* 0x000fe200000100a5 */
[----:B------:R-:W-:-:S04]  /*54b0*/  @P1 ISETP.NE.AND P2, PT, R110, RZ, PT ;  /* 0x000000ff6e00120c */ /* 0x000fc80003f45270 */
[----:B------:R-:W-:Y:S01]  /*54c0*/  @P1 MOV R165, R5 ;  /* 0x0000000500a51202 */ /* 0x000fe20000000f00 */
[----:B------:R-:W-:-:S05]  /*54d0*/  @P1 FMUL.FTZ R5, R8, R4 ;  /* 0x0000000408051220 */ /* 0x000fca0000410000 */
[----:B------:R-:W-:-:S05]  /*54e0*/  @P1 FSEL R5, R4, R5, !P2 ;  /* 0x0000000504051208 */ /* 0x000fca0005000000 */
        /* <DEDUP_REMOVED lines=9> */
.L_x_3521:
[----:B------:R-:W-:Y:S05]  /*5580*/  BSYNC B0 ;  /* 0x0000000000007941 */ /* 0x000fea0003800000 */
.L_x_3520:
        /* <DEDUP_REMOVED lines=39> */
[----:B------:R-:W0:Y:S01]  /*5800*/  S2UR UR12, SR_CTAID.Y ;  /* 0x00000000000c79c3 */ /* 0x000e220000002600 */
[----:B------:R-:W-:Y:S01]  /*5810*/  ULDC UR14, c[0x0][0x16c] ;  /* 0x00005b00000e7ab9 */ /* 0x000fe20000000800 */
[----:B------:R1:W-:Y:S01]  /*5820*/  STS.64 [UR18+0x870], R12 ;  /* 0x0008700cff007988 */ /* 0x0003e20008000a12 */
[----:B------:R-:W-:-:S05]  /*5830*/  ULDC.64 UR22, c[0x0][0x260] ;  /* 0x0000980000167ab9 */ /* 0x000fca0000000a00 */
        /* <DEDUP_REMOVED lines=16> */
[----:B------:R1:W-:Y:S02]  /*5940*/  STG.E.64 [R4.64], R12 ;  /* 0x0000000c04007986 */ /* 0x0003e4000c101b10 */
.L_x_3523:
[----:B------:R-:W-:Y:S05]  /*5950*/  BSYNC B0 ;  /* 0x0000000000007941 */ /* 0x000fea0003800000 */
.L_x_3522:
        /* <DEDUP_REMOVED lines=38> */
.L_x_3519:
[----:B------:R-:W-:Y:S01]  /*5bc0*/  BAR.SYNC.DEFER_BLOCKING 0x0 ;  /* 0x0000000000007b1d */ /* 0x000fe20000010000 */
[----:B-1----:R-:W-:Y:S01]  /*5bd0*/  F2FP.PACK_AB R4, R26, R29 ;  /* 0x0000001d1a04723e */ /* 0x002fe200000000ff */
        /* <DEDUP_REMOVED lines=31> */
[----:B------:R-:W-:Y:S03]  /*5dd0*/  STS.U16 [R70+0xc], R35 ;  /* 0x00000c2346007388 */ /* 0x000fe60000000400 */
[----:B------:R-:W-:Y:S01]  /*5de0*/  PRMT R30, R5, 0x7632, R30 ;  /* 0x00007632051e7816 */ /* 0x000fe2000000001e */
[----:B------:R-:W-:Y:S01]  /*5df0*/  STS.U16 [R69+0xe], R6 ;  /* 0x00000e0645007388 */ /* 0x000fe20000000400 */
[----:B0-----:R-:W-:-:S03]  /*5e00*/  PRMT R8, R4, 0x7632, R8 ;  /* 0x0000763204087816 */ /* 0x001fc60000000008 */
[----:B------:R-:W-:Y:S04]  /*5e10*/  STS.U16 [R68+0x10], R34 ;  /* 0x0000102244007388 */ /* 0x000fe80000000400 */
[----:B------:R0:W-:Y:S04]  /*5e20*/  STS.U16 [R67+0x12], R9 ;  /* 0x0000120943007388 */ /* 0x0001e80000000400 */
[----:B------:R-:W-:Y:S04]  /*5e30*/  STS.U16 [R66+0x14], R33 ;  /* 0x0000142142007388 */ /* 0x000fe80000000400 */
[----:B------:R1:W-:Y:S01]  /*5e40*/  STS.U16 [R65+0x16], R7 ;  /* 0x0000160741007388 */ /* 0x0003e20000000400 */
[----:B0-----:R-:W-:-:S03]  /*5e50*/  MOV R9, UR15 ;  /* 0x0000000f00097c02 */ /* 0x001fc60008000f00 */
[----:B------:R0:W-:Y:S04]  /*5e60*/  STS.U16 [R64+0x18], R4 ;  /* 0x0000180440007388 */ /* 0x0001e80000000400 */
[----:B------:R2:W-:Y:S01]  /*5e70*/  STS.U16 [R63+0x1a], R8 ;  /* 0x00001a083f007388 */ /* 0x0005e20000000400 */
[----:B-1----:R-:W-:-:S03]  /*5e80*/  IMAD.WIDE.U32 R6, R113, c[0x0][0x200], RZ ;  /* 0x0000800071067a25 */ /* 0x002fc600078e00ff */
[----:B------:R1:W-:Y:S01]  /*5e90*/  STS.U16 [R62+0x1c], R5 ;  /* 0x00001c053e007388 */ /* 0x0003e20000000400 */
[----:B0-----:R-:W-:-:S03]  /*5ea0*/  IADD3 R4, P2, R2, UR12, RZ ;  /* 0x0000000c02047c10 */ /* 0x001fc6000ff5e0ff */
[----:B------:R-:W-:Y:S01]  /*5eb0*/  STS.U16 [R60+0x1e], R30 ;  /* 0x00001e1e3c007388 */ /* 0x000fe20000000400 */
[----:B------:R-:W-:-:S06]  /*5ec0*/  NOP ;  /* 0x0000000000007918 */ /* 0x000fcc0000000000 */
[----:B------:R-:W-:Y:S01]  /*5ed0*/  LDS.U16 R13, [R92] ;  /* 0x000000005c0d7984 */ /* 0x000fe20000000400 */
[----:B--2---:R-:W-:Y:S01]  /*5ee0*/  IMAD.U32 R8, RZ, RZ, UR7 ;  /* 0x00000007ff087e24 */ /* 0x004fe2000f8e00ff */
[----:B-1----:R-:W-:Y:S02]  /*5ef0*/  IADD3.X R5, R3, UR13, RZ, P2, !PT ;  /* 0x0000000d03057c10 */ /* 0x002fe400097fe4ff */
[----:B------:R-:W-:Y:S01]  /*5f00*/  LDS.U16 R31, [R91+0x40] ;  /* 0x000040005b1f7984 */ /* 0x000fe20000000400 */
[----:B------:R-:W-:-:S03]  /*5f10*/  IMAD R117, R113, c[0x0][0x204], R8 ;  /* 0x0000810071757a24 */ /* 0x000fc600078e0208 */
        /* <DEDUP_REMOVED lines=23> */
[----:B------:R-:W-:-:S03]  /*6090*/  IMAD.U32 R11, RZ, RZ, UR7 ;  /* 0x00000007ff0b7e24 */ /* 0x000fc6000f8e00ff */
[----:B------:R-:W-:-:S04]  /*60a0*/  IMAD.WIDE.U32 R8, R114, c[0x0][0x208], R8 ;  /* 0x0000820072087a25 */ /* 0x000fc800078e0008 */
[----:B------:R-:W-:Y:S01]  /*60b0*/  IMAD R11, R114, c[0x0][0x20c], R11 ;  /* 0x00008300720b7a24 */ /* 0x000fe200078e020b */
[----:B------:R-:W-:-:S04]  /*60c0*/  LEA R10, P1, R8, c[0x0][0x258], 0x1 ;  /* 0x00009600080a7a11 */ /* 0x000fc800078208ff */
[----:B------:R-:W-:-:S04]  /*60d0*/  IADD3 R9, R9, R11, RZ ;  /* 0x0000000b09097210 */ /* 0x000fc80007ffe0ff */
[----:B------:R-:W-:-:S05]  /*60e0*/  LEA.HI.X R11, R8, c[0x0][0x25c], R9, 0x1, P1 ;  /* 0x00009700080b7a11 */ /* 0x000fca00008f0c09 */
[----:B------:R0:W-:Y:S02]  /*60f0*/  STG.E.U16 [R10.64], R13 ;  /* 0x0000000d0a007986 */ /* 0x0001e4000c101510 */
.L_x_3526:
[----:B------:R-:W-:Y:S05]  /*6100*/  BSYNC B0 ;  /* 0x0000000000007941 */ /* 0x000fea0003800000 */
.L_x_3525:
[----:B------:R-:W-:Y:S01]  /*6110*/  ULDC UR7, c[0x0][0x208] ;  /* 0x0000820000077ab9 */ /* 0x000fe20000000800 */
[----:B------:R-:W-:Y:S01]  /*6120*/  HFMA2.MMA R9, -RZ, RZ, 0, 1.1920928955078125e-07 ;  /* 0x00000002ff097435 */ /* 0x000fe200000001ff */
[----:B------:R-:W-:Y:S01]  /*6130*/  UIMAD UR7, UR19, UR7, URZ ;  /* 0x00000007130772a4 */ /* 0x000fe2000f8e023f */
[----:B------:R-:W-:Y:S01]  /*6140*/  IMAD.IADD R7, R7, 0x1, R117 ;  /* 0x0000000107077824 */ /* 0x000fe200078e0275 */
[-C--:B------:R-:W-:Y:S02]  /*6150*/  ISETP.GE.AND P4, PT, R109, R61.reuse, PT ;  /* 0x0000003d6d00720c */ /* 0x080fe40003f86270 */
[-C--:B------:R-:W-:Y:S01]  /*6160*/  ISETP.GE.AND P5, PT, R108, R61.reuse, PT ;  /* 0x0000003d6c00720c */ /* 0x080fe20003fa6270 */
[----:B------:R-:W-:Y:S01]  /*6170*/  IMAD.WIDE.U32 R6, R114, c[0x0][0x208], R6 ;  /* 0x0000820072067a25 */ /* 0x000fe200078e0006 */
[-C--:B------:R-:W-:Y:S02]  /*6180*/  ISETP.GE.AND P6, PT, R107, R61.reuse, PT ;  /* 0x0000003d6b00720c */ /* 0x080fe40003fc6270 */
[----:B------:R-:W-:Y:S01]  /*6190*/  ISETP.GE.AND P3, PT, R104, R61, PT ;  /* 0x0000003d6800720c */ /* 0x000fe20003f66270 */
[----:B0-----:R-:W-:Y:S01]  /*61a0*/  IMAD.U32 R13, RZ, RZ, UR7 ;  /* 0x00000007ff0d7e24 */ /* 0x001fe2000f8e00ff */
[----:B------:R-:W-:Y:S01]  /*61b0*/  IADD3 R11, P1, R6, UR12, RZ ;  /* 0x0000000c060b7c10 */ /* 0x000fe2000ff3e0ff */
[----:B------:R-:W-:Y:S01]  /*61c0*/  IMAD.WIDE R8, R2, R9, c[0x0][0x258] ;  /* 0x0000960002087625 */ /* 0x000fe200078e0209 */
[----:B------:R-:W-:Y:S01]  /*61d0*/  ULDC UR7, c[0x0][0x1f0] ;  /* 0x00007c0000077ab9 */ /* 0x000fe20000000800 */
[----:B------:R-:W-:Y:S01]  /*61e0*/  LOP3.LUT R109, R111, 0x20, R112, 0xfe, !PT ;  /* 0x000000206f6d7812 */ /* 0x000fe200078efe70 */
[----:B------:R-:W-:Y:S01]  /*61f0*/  UIMAD UR7, UR20, UR7, URZ ;  /* 0x00000007140772a4 */ /* 0x000fe2000f8e023f */
[----:B------:R-:W-:Y:S01]  /*6200*/  IMAD R13, R114, c[0x0][0x20c], R13 ;  /* 0x00008300720d7a24 */ /* 0x000fe200078e020d */
[----:B------:R-:W-:-:S04]  /*6210*/  LEA R6, P2, R11, R8, 0x1 ;  /* 0x000000080b067211 */ /* 0x000fc800078408ff */
[----:B------:R-:W-:Y:S02]  /*6220*/  IADD3.X R8, R13, UR13, R7, P1, !PT ;  /* 0x0000000d0d087c10 */ /* 0x000fe40008ffe407 */
[----:B------:R-:W-:Y:S02]  /*6230*/  ISETP.GE.AND P1, PT, R106, R61, PT ;  /* 0x0000003d6a00720c */ /* 0x000fe40003f26270 */
[----:B------:R-:W-:Y:S01]  /*6240*/  LEA.HI.X R7, R11, R9, R8, 0x1, P2 ;  /* 0x000000090b077211 */ /* 0x000fe200010f0c08 */
[----:B------:R-:W-:Y:S01]  /*6250*/  IMAD.U32 R9, RZ, RZ, UR13 ;  /* 0x0000000dff097e24 */ /* 0x000fe2000f8e00ff */
[-C--:B------:R-:W-:Y:S01]  /*6260*/  ISETP.GE.AND P2, PT, R105, R61.reuse, PT ;  /* 0x0000003d6900720c */ /* 0x080fe20003f46270 */
[----:B------:R-:W-:Y:S01]  /*6270*/  IMAD.WIDE.U32 R10, R113, c[0x0][0x1f0], RZ ;  /* 0x00007c00710a7a25 */ /* 0x000fe200078e00ff */
[----:B------:R-:W-:Y:S01]  /*6280*/  MOV R12, UR7 ;  /* 0x00000007000c7c02 */ /* 0x000fe20008000f00 */
[----:B------:R-:W-:Y:S01]  /*6290*/  @!P4 STG.E.U16 [R6.64+0x40], R31 ;  /* 0x0000401f0600c986 */ /* 0x000fe2000c101510 */
[-C--:B------:R-:W-:Y:S01]  /*62a0*/  ISETP.GE.AND P4, PT, R103, R61.reuse, PT ;  /* 0x0000003d6700720c */ /* 0x080fe20003f86270 */
[----:B------:R-:W-:Y:S01]  /*62b0*/  ULDC UR7, c[0x0][0x1f8] ;  /* 0x00007e0000077ab9 */ /* 0x000fe20000000800 */
[----:B------:R-:W-:Y:S01]  /*62c0*/  MOV R8, UR12 ;  /* 0x0000000c00087c02 */ /* 0x000fe20008000f00 */
[----:B------:R0:W-:Y:S01]  /*62d0*/  @!P5 STG.E.U16 [R6.64+0x80], R33 ;  /* 0x000080210600d986 */ /* 0x0001e2000c101510 */
[-C--:B------:R-:W-:Y:S01]  /*62e0*/  ISETP.GE.AND P5, PT, R102, R61.reuse, PT ;  /* 0x0000003d6600720c */ /* 0x080fe20003fa6270 */
[----:B------:R-:W-:Y:S01]  /*62f0*/  IMAD R13, R113, c[0x0][0x1f4], R12 ;  /* 0x00007d00710d7a24 */ /* 0x000fe200078e020c */
[----:B------:R-:W-:Y:S01]  /*6300*/  UIMAD UR7, UR19, UR7, URZ ;  /* 0x00000007130772a4 */ /* 0x000fe2000f8e023f */
[----:B------:R-:W-:Y:S01]  /*6310*/  @!P6 STG.E.U16 [R6.64+0xc0], R35 ;  /* 0x0000c0230600e986 */ /* 0x000fe2000c101510 */
[----:B------:R-:W-:-:S02]  /*6320*/  ISETP.GE.AND P6, PT, R101, R61, PT ;  /* 0x0000003d6500720c */ /* 0x000fc40003fc6270 */
[----:B------:R-:W-:Y:S01]  /*6330*/  IADD3 R11, R11, R13, RZ ;  /* 0x0000000d0b0b7210 */ /* 0x000fe20007ffe0ff */
[----:B------:R-:W-:Y:S01]  /*6340*/  @!P2 STG.E.U16 [R6.64+0x140], R39 ;  /* 0x000140270600a986 */ /* 0x000fe2000c101510 */
[----:B------:R-:W-:-:S03]  /*6350*/  ISETP.GE.AND P2, PT, R100, R61, PT ;  /* 0x0000003d6400720c */ /* 0x000fc60003f46270 */
[----:B------:R-:W-:Y:S01]  /*6360*/  @!P1 STG.E.U16 [R6.64+0x100], R37 ;  /* 0x0001002506009986 */ /* 0x000fe2000c101510 */
[----:B------:R-:W-:Y:S01]  /*6370*/  ISETP.GE.AND P1, PT, R2, UR15, PT ;  /* 0x0000000f02007c0c */ /* 0x000fe2000bf26270 */
[----:B0-----:R-:W-:Y:S02]  /*6380*/  IMAD.U32 R33, RZ, RZ, UR7 ;  /* 0x00000007ff217e24 */ /* 0x001fe4000f8e00ff */
[----:B------:R-:W-:Y:S01]  /*6390*/  @!P3 STG.E.U16 [R6.64+0x180], R41 ;  /* 0x000180290600b986 */ /* 0x000fe2000c101510 */
[-C--:B------:R-:W-:Y:S01]  /*63a0*/  ISETP.GE.AND P3, PT, R96, R61.reuse, PT ;  /* 0x0000003d6000720c */ /* 0x080fe20003f66270 */
[C---:B------:R-:W-:Y:S02]  /*63b0*/  IMAD.WIDE.U32 R10, R114.reuse, c[0x0][0x1f8], R10 ;  /* 0x00007e00720a7a25 */ /* 0x040fe400078e000a */
[----:B------:R-:W-:Y:S01]  /*63c0*/  @!P4 STG.E.U16 [R6.64+0x1c0], R43 ;  /* 0x0001c02b0600c986 */ /* 0x000fe2000c101510 */
[----:B------:R-:W-:Y:S01]  /*63d0*/  ISETP.GE.AND P4, PT, R97, R61, PT ;  /* 0x0000003d6100720c */ /* 0x000fe20003f86270 */
[----:B------:R-:W-:-:S02]  /*63e0*/  IMAD R33, R114, c[0x0][0x1fc], R33 ;  /* 0x00007f0072217a24 */ /* 0x000fc400078e0221 */
[----:B------:R-:W-:Y:S01]  /*63f0*/  @!P5 STG.E.U16 [R6.64+0x200], R45 ;  /* 0x0002002d0600d986 */ /* 0x000fe2000c101510 */
[-C--:B------:R-:W-:Y:S01]  /*6400*/  ISETP.GE.AND P5, PT, R98, R61.reuse, PT ;  /* 0x0000003d6200720c */ /* 0x080fe20003fa6270 */
[----:B------:R-:W-:Y:S02]  /*6410*/  @!P1 IMAD.WIDE.U32 R8, R113, c[0x0][0x1f0], R8 ;  /* 0x00007c0071089a25 */ /* 0x000fe400078e0008 */
[----:B------:R-:W-:Y:S01]  /*6420*/  @!P6 STG.E.U16 [R6.64+0x240], R47 ;  /* 0x0002402f0600e986 */ /* 0x000fe2000c101510 */
[-C--:B------:R-:W-:Y:S01]  /*6430*/  ISETP.GE.AND P6, PT, R99, R61.reuse, PT ;  /* 0x0000003d6300720c */ /* 0x080fe20003fc6270 */
[----:B------:R-:W-:Y:S02]  /*6440*/  @!P1 IMAD.IADD R9, R13, 0x1, R9 ;  /* 0x000000010d099824 */ /* 0x000fe400078e0209 */
[----:B------:R-:W-:Y:S01]  /*6450*/  @!P2 STG.E.U16 [R6.64+0x280], R49 ;  /* 0x000280310600a986 */ /* 0x000fe2000c101510 */
[----:B------:R-:W-:Y:S01]  /*6460*/  ISETP.GE.AND P2, PT, R94, R61, PT ;  /* 0x0000003d5e00720c */ /* 0x000fe20003f46270 */
[----:B------:R-:W-:Y:S01]  /*6470*/  @!P1 IMAD.WIDE.U32 R12, R114, c[0x0][0x1f8], R8 ;  /* 0x00007e00720c9a25 */ /* 0x000fe200078e0008 */
[C---:B------:R-:W-:Y:S01]  /*6480*/  SHF.L.U32 R8, R109.reuse, 0x1, RZ ;  /* 0x000000016d087819 */ /* 0x040fe200000006ff */
[----:B------:R-:W-:Y:S01]  /*6490*/  @!P4 STG.E.U16 [R6.64+0x340], R55 ;  /* 0x000340370600c986 */ /* 0x000fe2000c101510 */
[----:B------:R-:W-:-:S03]  /*64a0*/  SHF.L.U64.HI R9, R109, 0x1, R3 ;  /* 0x000000016d097819 */ /* 0x000fc60000010203 */
[----:B------:R-:W-:Y:S04]  /*64b0*/  @!P5 STG.E.U16 [R6.64+0x300], R53 ;  /* 0x000300350600d986 */ /* 0x000fe8000c101510 */
[----:B------:R-:W-:Y:S01]  /*64c0*/  @!P6 STG.E.U16 [R6.64+0x2c0], R51 ;  /* 0x0002c0330600e986 */ /* 0x000fe2000c101510 */
[----:B------:R-:W-:-:S03]  /*64d0*/  ISETP.GE.AND P6, PT, R108, UR15, PT ;  /* 0x0000000f6c007c0c */ /* 0x000fc6000bfc6270 */
[----:B------:R-:W-:Y:S01]  /*64e0*/  @!P3 STG.E.U16 [R6.64+0x380], R57 ;  /* 0x000380390600b986 */ /* 0x000fe2000c101510 */
[----:B------:R-:W-:-:S03]  /*64f0*/  IADD3 R28, P3, R10, UR12, RZ ;  /* 0x0000000c0a1c7c10 */ /* 0x000fc6000ff7e0ff */
[----:B------:R0:W-:Y:S01]  /*6500*/  @!P2 STG.E.U16 [R6.64+0x3c0], R59 ;  /* 0x0003c03b0600a986 */ /* 0x0001e2000c101510 */
[----:B------:R-:W-:Y:S02]  /*6510*/  @!P1 IADD3 R31, P2, R2, R12, RZ ;  /* 0x0000000c021f9210 */ /* 0x000fe40007f5e0ff */
[----:B------:R-:W-:Y:S02]  /*6520*/  IADD3 R12, P4, R8, c[0x0][0x268], RZ ;  /* 0x00009a00080c7a10 */ /* 0x000fe40007f9e0ff */
[----:B------:R-:W-:Y:S02]  /*6530*/  IADD3.X R30, R33, UR13, R11, P3, !PT ;  /* 0x0000000d211e7c10 */ /* 0x000fe40009ffe40b */
[----:B------:R-:W-:Y:S02]  /*6540*/  ISETP.GE.AND P3, PT, R109, UR15, PT ;  /* 0x0000000f6d007c0c */ /* 0x000fe4000bf66270 */
[----:B------:R-:W-:Y:S02]  /*6550*/  @!P1 IADD3.X R32, R3, R13, R33, P2, !PT ;  /* 0x0000000d03209210 */ /* 0x000fe400017fe421 */
[----:B------:R-:W-:-:S02]  /*6560*/  @!P1 LEA R10, P2, R31, c[0x0][0x268], 0x1 ;  /* 0x00009a001f0a9a11 */ /* 0x000fc400078408ff */
[----:B------:R-:W-:Y:S02]  /*6570*/  ISETP.GE.AND P5, PT, R107, UR15, PT ;  /* 0x0000000f6b007c0c */ /* 0x000fe4000bfa6270 */
[----:B0-----:R-:W-:Y:S02]  /*6580*/  IADD3.X R7, R9, c[0x0][0x26c], RZ, P4, !PT ;  /* 0x00009b0009077a10 */ /* 0x001fe400027fe4ff */
[----:B------:R-:W-:Y:S02]  /*6590*/  LEA R6, P4, R28, R12, 0x1 ;  /* 0x0000000c1c067211 */ /* 0x000fe400078808ff */
[----:B------:R-:W-:Y:S02]  /*65a0*/  PRMT R13, RZ, 0x7610, R13 ;  /* 0x00007610ff0d7816 */ /* 0x000fe4000000000d */
[----:B------:R-:W-:Y:S01]  /*65b0*/  @!P1 LEA.HI.X R11, R31, c[0x0][0x26c], R32, 0x1, P2 ;  /* 0x00009b001f0b9a11 */ /* 0x000fe200010f0c20 */
[----:B------:R-:W-:Y:S01]  /*65c0*/  BAR.SYNC.DEFER_BLOCKING 0x0 ;  /* 0x0000000000007b1d */ /* 0x000fe20000010000 */
[----:B------:R-:W-:-:S02]  /*65d0*/  PRMT R12, RZ, 0x7610, R12 ;  /* 0x00007610ff0c7816 */ /* 0x000fc4000000000c */
[----:B------:R-:W-:Y:S02]  /*65e0*/  LEA.HI.X R7, R28, R7, R30, 0x1, P4 ;  /* 0x000000071c077211 */ /* 0x000fe400020f0c1e */
        /* <DEDUP_REMOVED lines=80> */
[----:B------:R2:W0:Y:S08]  /*6af0*/  MUFU.EX2 R41, R11 ;  /* 0x0000000b00297308 */ /* 0x0004300000000800 */
[----:B------:R3:W0:Y:S01]  /*6b00*/  MUFU.EX2 R42, R39 ;  /* 0x00000027002a7308 */ /* 0x0006220000000800 */
[----:B--2---:R-:W2:Y:S04]  /*6b10*/  LDS.U16 R11, [R62+0x1c] ;  /* 0x00001c003e0b7984 */ /* 0x004ea80000000400 */
[----:B---3--:R-:W3:Y:S01]  /*6b20*/  LDS.U16 R39, [R60+0x1e] ;  /* 0x00001e003c277984 */ /* 0x008ee20000000400 */
[----:B------:R-:W-:-:S02]  /*6b30*/  HADD2.F32 R32, -RZ, R32.H0_H0 ;  /* 0x20000020ff207230 */ /* 0x000fc40000004100 */
[----:B----4-:R-:W-:-:S03]  /*6b40*/  HADD2.F32 R36, -RZ, R7.H0_H0 ;  /* 0x20000007ff247230 */ /* 0x010fc60000004100 */
[----:B------:R-:W-:Y:S01]  /*6b50*/  FMUL.FTZ R7, R32, -1.4426950216293334961 ;  /* 0xbfb8aa3b20077820 */ /* 0x000fe20000410000 */
[----:B-----5:R-:W-:-:S03]  /*6b60*/  HADD2.F32 R34, -RZ, R34.H0_H0 ;  /* 0x20000022ff227230 */ /* 0x020fc60000004100 */
[----:B------:R0:W4:Y:S01]  /*6b70*/  MUFU.EX2 R43, R7 ;  /* 0x00000007002b7308 */ /* 0x0001220000000800 */
[----:B------:R-:W-:Y:S01]  /*6b80*/  HADD2.F32 R28, -RZ, R28.H0_H0 ;  /* 0x2000001cff1c7230 */ /* 0x000fe20000004100 */
[----:B------:R-:W-:Y:S01]  /*6b90*/  FMUL.FTZ R44, R36, -1.4426950216293334961 ;  /* 0xbfb8aa3b242c7820 */ /* 0x000fe20000410000 */
[----:B------:R-:W-:Y:S01]  /*6ba0*/  HADD2.F32 R13, -RZ, R13.H0_H0 ;  /* 0x2000000dff0d7230 */ /* 0x000fe20000004100 */
[----:B------:R-:W-:Y:S01]  /*6bb0*/  FMUL.FTZ R52, R34, -1.4426950216293334961 ;  /* 0xbfb8aa3b22347820 */ /* 0x000fe20000410000 */
[----:B------:R-:W-:Y:S02]  /*6bc0*/  HADD2.F32 R31, -RZ, R31.H0_H0 ;  /* 0x2000001fff1f7230 */ /* 0x000fe40000004100 */
[----:B0-----:R-:W-:Y:S02]  /*6bd0*/  HADD2.F32 R7, -RZ, R6.H0_H0 ;  /* 0x20000006ff077230 */ /* 0x001fe40000004100 */
[----:B-1----:R-:W-:Y:S01]  /*6be0*/  HADD2.F32 R6, -RZ, R10.H0_H0 ;  /* 0x2000000aff067230 */ /* 0x002fe20000004100 */
[----:B------:R-:W-:Y:S01]  /*6bf0*/  FMUL.FTZ R45, R28, -1.4426950216293334961 ;  /* 0xbfb8aa3b1c2d7820 */ /* 0x000fe20000410000 */
[----:B------:R-:W-:Y:S01]  /*6c00*/  HADD2.F32 R35, -RZ, R35.H0_H0 ;  /* 0x20000023ff237230 */ /* 0x000fe20000004100 */
[----:B------:R-:W-:Y:S01]  /*6c10*/  FMUL.FTZ R46, R13, -1.4426950216293334961 ;  /* 0xbfb8aa3b0d2e7820 */ /* 0x000fe20000410000 */
[----:B------:R-:W-:Y:S01]  /*6c20*/  HADD2.F32 R30, -RZ, R30.H0_H0 ;  /* 0x2000001eff1e7230 */ /* 0x000fe20000004100 */
[----:B------:R-:W-:Y:S01]  /*6c30*/  FMUL.FTZ R53, R6, -1.4426950216293334961 ;  /* 0xbfb8aa3b06357820 */ /* 0x000fe20000410000 */
[----:B------:R-:W0:Y:S01]  /*6c40*/  MUFU.EX2 R44, R44 ;  /* 0x0000002c002c7308 */ /* 0x000e220000000800 */
[----:B------:R-:W-:Y:S01]  /*6c50*/  FADD.FTZ R41, R41, 1 ;  /* 0x3f80000029297421 */ /* 0x000fe20000010000 */
[----:B--2---:R-:W-:Y:S01]  /*6c60*/  HADD2.F32 R11, -RZ, R11.H0_H0 ;  /* 0x2000000bff0b7230 */ /* 0x004fe20000004100 */
[----:B------:R-:W-:Y:S01]  /*6c70*/  FMUL.FTZ R47, R31, -1.4426950216293334961 ;  /* 0xbfb8aa3b1f2f7820 */ /* 0x000fe20000410000 */
[----:B------:R-:W-:Y:S01]  /*6c80*/  HADD2.F32 R12, -RZ, R12.H0_H0 ;  /* 0x2000000cff0c7230 */ /* 0x000fe20000004100 */
[----:B------:R-:W-:-:S03]  /*6c90*/  FMUL.FTZ R48, R35, -1.4426950216293334961 ;  /* 0xbfb8aa3b23307820 */ /* 0x000fc60000410000 */
[----:B------:R-:W1:Y:S01]  /*6ca0*/  MUFU.EX2 R52, R52 ;  /* 0x0000003400347308 */ /* 0x000e620000000800 */
[----:B---3--:R-:W-:Y:S01]  /*6cb0*/  HADD2.F32 R10, -RZ, R39.H0_H0 ;  /* 0x20000027ff0a7230 */ /* 0x008fe20000004100 */
[----:B------:R-:W-:Y:S02]  /*6cc0*/  FMUL.FTZ R39, R11, -1.4426950216293334961 ;  /* 0xbfb8aa3b0b277820 */ /* 0x000fe40000410000 */
[----:B------:R-:W-:-:S04]  /*6cd0*/  FADD.FTZ R40, R40, 1 ;  /* 0x3f80000028287421 */ /* 0x000fc80000010000 */
[----:B------:R-:W2:Y:S01]  /*6ce0*/  MUFU.EX2 R45, R45 ;  /* 0x0000002d002d7308 */ /* 0x000ea20000000800 */
[----:B------:R-:W-:Y:S02]  /*6cf0*/  FADD.FTZ R42, R42, 1 ;  /* 0x3f8000002a2a7421 */ /* 0x000fe40000010000 */
[----:B------:R-:W-:Y:S02]  /*6d00*/  FMUL.FTZ R49, R7, -1.4426950216293334961 ;  /* 0xbfb8aa3b07317820 */ /* 0x000fe40000410000 */
[----:B------:R-:W-:Y:S02]  /*6d10*/  FMUL.FTZ R51, R30, -1.4426950216293334961 ;  /* 0xbfb8aa3b1e337820 */ /* 0x000fe40000410000 */
[----:B------:R-:W-:Y:S01]  /*6d20*/  FMUL.FTZ R54, R10, -1.4426950216293334961 ;  /* 0xbfb8aa3b0a367820 */ /* 0x000fe20000410000 */
[----:B------:R-:W3:Y:S01]  /*6d30*/  MUFU.RCP R56, R41 ;  /* 0x0000002900387308 */ /* 0x000ee20000001000 */
[----:B------:R-:W-:Y:S02]  /*6d40*/  FMUL.FTZ R50, R12, -1.4426950216293334961 ;  /* 0xbfb8aa3b0c327820 */ /* 0x000fe40000410000 */
[----:B----4-:R-:W-:-:S05]  /*6d50*/  FADD.FTZ R43, R43, 1 ;  /* 0x3f8000002b2b7421 */ /* 0x010fca0000010000 */
[----:B------:R-:W4:Y:S08]  /*6d60*/  MUFU.EX2 R46, R46 ;  /* 0x0000002e002e7308 */ /* 0x000f300000000800 */
[----:B------:R-:W5:Y:S08]  /*6d70*/  MUFU.EX2 R53, R53 ;  /* 0x0000003500357308 */ /* 0x000f700000000800 */
[----:B------:R-:W0:Y:S08]  /*6d80*/  MUFU.RCP R55, R40 ;  /* 0x0000002800377308 */ /* 0x000e300000001000 */
[----:B------:R-:W0:Y:S08]  /*6d90*/  MUFU.EX2 R47, R47 ;  /* 0x0000002f002f7308 */ /* 0x000e300000000800 */
[----:B------:R-:W0:Y:S08]  /*6da0*/  MUFU.EX2 R48, R48 ;  /* 0x0000003000307308 */ /* 0x000e300000000800 */
[----:B------:R-:W-:Y:S08]  /*6db0*/  MUFU.EX2 R39, R39 ;  /* 0x0000002700277308 */ /* 0x000ff00000000800 */
[----:B------:R-:W1:Y:S01]  /*6dc0*/  MUFU.RCP R42, R42 ;  /* 0x0000002a002a7308 */ /* 0x000e620000001000 */
[----:B0-----:R-:W-:-:S07]  /*6dd0*/  FADD.FTZ R44, R44, 1 ;  /* 0x3f8000002c2c7421 */ /* 0x001fce0000010000 */
[----:B------:R-:W0:Y:S08]  /*6de0*/  MUFU.EX2 R49, R49 ;  /* 0x0000003100317308 */ /* 0x000e300000000800 */
[----:B------:R-:W0:Y:S08]  /*6df0*/  MUFU.EX2 R51, R51 ;  /* 0x0000003300337308 */ /* 0x000e300000000800 */
[----:B------:R-:W0:Y:S01]  /*6e00*/  MUFU.EX2 R54, R54 ;  /* 0x0000003600367308 */ /* 0x000e220000000800 */
[----:B-1----:R-:W-:-:S07]  /*6e10*/  FADD.FTZ R52, R52, 1 ;  /* 0x3f80000034347421 */ /* 0x002fce0000010000 */
[----:B------:R-:W1:Y:S08]  /*6e20*/  MUFU.EX2 R50, R50 ;  /* 0x0000003200327308 */ /* 0x000e700000000800 */
[----:B------:R-:W0:Y:S01]  /*6e30*/  MUFU.RCP R43, R43 ;  /* 0x0000002b002b7308 */ /* 0x000e220000001000 */
[----:B--2---:R-:W-:Y:S02]  /*6e40*/  FADD.FTZ R45, R45, 1 ;  /* 0x3f8000002d2d7421 */ /* 0x004fe40000010000 */
[----:B---3--:R-:W-:-:S02]  /*6e50*/  FMUL.FTZ R37, R37, R56 ;  /* 0x0000003825257220 */ /* 0x008fc40000410000 */
[----:B----4-:R-:W-:Y:S02]  /*6e60*/  FADD.FTZ R46, R46, 1 ;  /* 0x3f8000002e2e7421 */ /* 0x010fe40000010000 */
[----:B-----5:R-:W-:Y:S01]  /*6e70*/  FADD.FTZ R53, R53, 1 ;  /* 0x3f80000035357421 */ /* 0x020fe20000010000 */
[----:B------:R-:W2:Y:S01]  /*6e80*/  MUFU.RCP R57, R44 ;  /* 0x0000002c00397308 */ /* 0x000ea20000001000 */
[----:B------:R-:W-:Y:S02]  /*6e90*/  FMUL.FTZ R38, R38, R55 ;  /* 0x0000003726267220 */ /* 0x000fe40000410000 */
[----:B------:R-:W-:Y:S02]  /*6ea0*/  FADD.FTZ R47, R47, 1 ;  /* 0x3f8000002f2f7421 */ /* 0x000fe40000010000 */
[----:B------:R-:W-:Y:S02]  /*6eb0*/  FADD.FTZ R48, R48, 1 ;  /* 0x3f80000030307421 */ /* 0x000fe40000010000 */
[----:B------:R-:W-:Y:S01]  /*6ec0*/  FMUL.FTZ R37, R37, R26 ;  /* 0x0000001a25257220 */ /* 0x000fe20000410000 */
[----:B------:R-:W3:Y:S01]  /*6ed0*/  MUFU.RCP R59, R52 ;  /* 0x00000034003b7308 */ /* 0x000ee20000001000 */
[----:B------:R-:W-:-:S02]  /*6ee0*/  FMUL.FTZ R26, R33, R42 ;  /* 0x0000002a211a7220 */ /* 0x000fc40000410000 */
[----:B------:R-:W-:Y:S02]  /*6ef0*/  FADD.FTZ R39, R39, 1 ;  /* 0x3f80000027277421 */ /* 0x000fe40000010000 */
[----:B0-----:R-:W-:Y:S02]  /*6f00*/  FADD.FTZ R49, R49, 1 ;  /* 0x3f80000031317421 */ /* 0x001fe40000010000 */
[----:B------:R-:W-:Y:S01]  /*6f10*/  FADD.FTZ R51, R51, 1 ;  /* 0x3f80000033337421 */ /* 0x000fe20000010000 */
[----:B------:R-:W0:Y:S01]  /*6f20*/  MUFU.RCP R45, R45 ;  /* 0x0000002d002d7308 */ /* 0x000e220000001000 */
[----:B------:R-:W-:Y:S02]  /*6f30*/  FADD.FTZ R54, R54, 1 ;  /* 0x3f80000036367421 */ /* 0x000fe40000010000 */
[----:B------:R-:W-:Y:S02]  /*6f40*/  FMUL.FTZ R38, R38, R29 ;  /* 0x0000001d26267220 */ /* 0x000fe40000410000 */
[----:B-1----:R-:W-:-:S02]  /*6f50*/  FADD.FTZ R50, R50, 1 ;  /* 0x3f80000032327421 */ /* 0x002fc40000010000 */
[----:B------:R-:W-:Y:S01]  /*6f60*/  FMUL.FTZ R29, R32, R43 ;  /* 0x0000002b201d7220 */ /* 0x000fe20000410000 */
[----:B------:R-:W1:Y:S01]  /*6f70*/  MUFU.RCP R46, R46 ;  /* 0x0000002e002e7308 */ /* 0x000e620000001000 */
[----:B------:R-:W-:-:S07]  /*6f80*/  FMUL.FTZ R26, R26, R27 ;  /* 0x0000001b1a1a7220 */ /* 0x000fce0000410000 */
[----:B------:R-:W4:Y:S08]  /*6f90*/  MUFU.RCP R40, R47 ;  /* 0x0000002f00287308 */ /* 0x000f300000001000 */
[----:B------:R-:W5:Y:S08]  /*6fa0*/  MUFU.RCP R53, R53 ;  /* 0x0000003500357308 */ /* 0x000f700000001000 */
[----:B------:R-:W0:Y:S01]  /*6fb0*/  MUFU.RCP R32, R39 ;  /* 0x0000002700207308 */ /* 0x000e220000001000 */
[----:B--2---:R-:W-:-:S07]  /*6fc0*/  FMUL.FTZ R36, R36, R57 ;  /* 0x0000003924247220 */ /* 0x004fce0000410000 */
[----:B------:R-:W2:Y:S08]  /*6fd0*/  MUFU.RCP R48, R48 ;  /* 0x0000003000307308 */ /* 0x000eb00000001000 */
[----:B------:R-:W0:Y:S08]  /*6fe0*/  MUFU.RCP R58, R49 ;  /* 0x00000031003a7308 */ /* 0x000e300000001000 */
[----:B------:R-:W0:Y:S01]  /*6ff0*/  MUFU.RCP R27, R54 ;  /* 0x00000036001b7308 */ /* 0x000e220000001000 */
[----:B---3--:R-:W-:-:S07]  /*7000*/  FMUL.FTZ R34, R34, R59 ;  /* 0x0000003b22227220 */ /* 0x008fce0000410000 */
[----:B------:R-:W3:Y:S08]  /*7010*/  MUFU.RCP R41, R50 ;  /* 0x0000003200297308 */ /* 0x000ef00000001000 */
[----:B------:R-:W2:Y:S01]  /*7020*/  MUFU.RCP R51, R51 ;  /* 0x0000003300337308 */ /* 0x000ea20000001000 */
[----:B------:R-:W-:Y:S02]  /*7030*/  FMUL.FTZ R36, R36, R25 ;  /* 0x0000001924247220 */ /* 0x000fe40000410000 */
[----:B0-----:R-:W-:-:S02]  /*7040*/  FMUL.FTZ R25, R28, R45 ;  /* 0x0000002d1c197220 */ /* 0x001fc40000410000 */
[----:B------:R-:W-:Y:S02]  /*7050*/  FMUL.FTZ R29, R29, R24 ;  /* 0x000000181d1d7220 */ /* 0x000fe40000410000 */
[----:B------:R-:W-:Y:S02]  /*7060*/  FMUL.FTZ R34, R34, R17 ;  /* 0x0000001122227220 */ /* 0x000fe40000410000 */
[----:B-1----:R-:W-:Y:S02]  /*7070*/  FMUL.FTZ R24, R13, R46 ;  /* 0x0000002e0d187220 */ /* 0x002fe40000410000 */
[----:B----4-:R-:W-:Y:S02]  /*7080*/  FMUL.FTZ R31, R31, R40 ;  /* 0x000000281f1f7220 */ /* 0x010fe40000410000 */
[----:B-----5:R-:W-:Y:S02]  /*7090*/  FMUL.FTZ R17, R6, R53 ;  /* 0x0000003506117220 */ /* 0x020fe40000410000 */
[----:B------:R-:W-:Y:S01]  /*70a0*/  FMUL.FTZ R6, R11, R32 ;  /* 0x000000200b067220 */ /* 0x000fe20000410000 */
[----:B------:R-:W-:Y:S01]  /*70b0*/  F2FP.PACK_AB R37, R37, R38 ;  /* 0x000000262525723e */ /* 0x000fe200000000ff */
[----:B------:R-:W-:Y:S01]  /*70c0*/  BAR.SYNC.DEFER_BLOCKING 0x0 ;  /* 0x0000000000007b1d */ /* 0x000fe20000010000 */
[----:B--2---:R-:W-:-:S02]  /*70d0*/  FMUL.FTZ R28, R35, R48 ;  /* 0x00000030231c7220 */ /* 0x004fc40000410000 */
[----:B------:R-:W-:Y:S02]  /*70e0*/  FMUL.FTZ R25, R25, R22 ;  /* 0x0000001619197220 */ /* 0x000fe40000410000 */
[----:B------:R-:W-:Y:S02]  /*70f0*/  FMUL.FTZ R7, R7, R58 ;  /* 0x0000003a07077220 */ /* 0x000fe40000410000 */
[----:B------:R-:W-:Y:S01]  /*7100*/  FMUL.FTZ R11, R10, R27 ;  /* 0x0000001b0a0b7220 */ /* 0x000fe20000410000 */
[----:B------:R-:W-:Y:S01]  /*7110*/  F2FP.PACK_AB R26, R29, R26 ;  /* 0x0000001a1d1a723e */ /* 0x000fe200000000ff */
[----:B------:R-:W-:Y:S02]  /*7120*/  FMUL.FTZ R24, R24, R23 ;  /* 0x0000001718187220 */ /* 0x000fe40000410000 */
[----:B------:R-:W-:Y:S02]  /*7130*/  FMUL.FTZ R31, R31, R20 ;  /* 0x000000141f1f7220 */ /* 0x000fe40000410000 */
[----:B---3--:R-:W-:-:S02]  /*7140*/  FMUL.FTZ R12, R12, R41 ;  /* 0x000000290c0c7220 */ /* 0x008fc40000410000 */
[----:B------:R-:W-:Y:S01]  /*7150*/  FMUL.FTZ R13, R30, R51 ;  /* 0x000000331e0d7220 */ /* 0x000fe20000410000 */
[----:B------:R-:W-:Y:S01]  /*7160*/  F2FP.PACK_AB R25, R25, R36 ;  /* 0x000000241919723e */ /* 0x000fe200000000ff */
[----:B------:R-:W-:Y:S02]  /*7170*/  FMUL.FTZ R28, R28, R21 ;  /* 0x000000151c1c7220 */ /* 0x000fe40000410000 */
[----:B------:R-:W-:Y:S02]  /*7180*/  FMUL.FTZ R7, R7, R18 ;  /* 0x0000001207077220 */ /* 0x000fe40000410000 */
[----:B------:R-:W-:Y:S01]  /*7190*/  FMUL.FTZ R11, R11, R0 ;  /* 0x000000000b0b7220 */ /* 0x000fe20000410000 */
[----:B------:R-:W-:Y:S01]  /*71a0*/  PRMT R0, R37, 0x7632, R0 ;  /* 0x0000763225007816 */ /* 0x000fe20000000000 */
[----:B------:R-:W-:Y:S01]  /*71b0*/  FMUL.FTZ R12, R12, R19 ;  /* 0x000000130c0c7220 */ /* 0x000fe20000410000 */
[----:B------:R-:W-:Y:S01]  /*71c0*/  PRMT R10, R26, 0x7632, R10 ;  /* 0x000076321a0a7816 */ /* 0x000fe2000000000a */
[----:B------:R-:W-:Y:S01]  /*71d0*/  FMUL.FTZ R13, R13, R16 ;  /* 0x000000100d0d7220 */ /* 0x000fe20000410000 */
[----:B------:R-:W-:Y:S01]  /*71e0*/  F2FP.PACK_AB R24, R31, R24 ;  /* 0x000000181f18723e */ /* 0x000fe200000000ff */
        /* <DEDUP_REMOVED lines=20> */
[----:B------:R-:W-:Y:S01]  /*7330*/  STS.U16 [R68+0x10], R7 ;  /* 0x0000100744007388 */ /* 0x000fe20000000400 */
[----:B------:R-:W-:-:S03]  /*7340*/  PRMT R30, R6, 0x7632, R30 ;  /* 0x00007632061e7816 */ /* 0x000fc6000000001e */
[----:B------:R-:W-:Y:S01]  /*7350*/  STS.U16 [R67+0x12], R0 ;  /* 0x0000120043007388 */ /* 0x000fe20000000400 */
[----:B------:R-:W-:-:S03]  /*7360*/  IMAD.U32 R10, RZ, RZ, UR15 ;  /* 0x0000000fff0a7e24 */ /* 0x000fc6000f8e00ff */
        /* <DEDUP_REMOVED lines=31> */
[----:B------:R-:W-:-:S04]  /*7560*/  IMAD R11, R113, c[0x0][0x214], R0 ;  /* 0x00008500710b7a24 */ /* 0x000fc800078e0200 */
[----:B------:R-:W-:Y:S01]  /*7570*/  IMAD.IADD R31, R7, 0x1, R11 ;  /* 0x00000001071f7824 */ /* 0x000fe200078e020b */
[----:B-1----:R-:W-:-:S13]  /*7580*/  ISETP.GE.AND P0, PT, R2, R29, PT ;  /* 0x0000001d0200720c */ /* 0x002fda0003f06270 */
        /* <DEDUP_REMOVED lines=12> */
.L_x_3528:
[----:B------:R-:W-:Y:S05]  /*7650*/  BSYNC B0 ;  /* 0x0000000000007941 */ /* 0x000fea0003800000 */
.L_x_3527:
        /* <DEDUP_REMOVED lines=12> */
[----:B------:R-:W-:Y:S01]  /*7720*/  IADD3 R0, P0, R4, UR12, RZ ;  /* 0x0000000c04007c10 */ /* 0x000fe2000ff1e0ff */
[----:B------:R-:W-:Y:S01]  /*7730*/  ULDC UR7, c[0x0][0x174] ;  /* 0x00005d0000077ab9 */ /* 0x000fe20000000800 */
[-C--:B------:R-:W-:Y:S01]  /*7740*/  ISETP.GE.AND P4, PT, R104, R29.reuse, PT ;  /* 0x0000001d6800720c */ /* 0x080fe20003f86270 */
[----:B------:R-:W-:Y:S01]  /*7750*/  IMAD R7, R114, c[0x0][0x21c], R7 ;  /* 0x0000870072077a24 */ /* 0x000fe200078e0207 */
[-C--:B------:R-:W-:Y:S01]  /*7760*/  ISETP.GE.AND P5, PT, R103, R29.reuse, PT ;  /* 0x0000001d6700720c */ /* 0x080fe20003fa6270 */
[----:B------:R-:W-:Y:S01]  /*7770*/  UISETP.GE.AND UP0, UPT, UR6, UR7, UPT ;  /* 0x000000070600728c */ /* 0x000fe2000bf06270 */
[-C--:B------:R-:W-:Y:S01]  /*7780*/  ISETP.GE.AND P6, PT, R102, R29.reuse, PT ;  /* 0x0000001d6600720c */ /* 0x080fe20003fc6270 */
        /* <DEDUP_REMOVED lines=36> */
.L_x_3529:
[----:B------:R-:W-:Y:S05]  /*79d0*/  EXIT ;  /* 0x000000000000794d */ /* 0x000fea0003800000 */
.L_x_3531:
        /* <DEDUP_REMOVED lines=10> */
.L_x_5419:


//--------------------- .text._Z25selective_scan_fwd_kernelI32Selective_Scan_fwd_kernel_traitsILi64ELi16ELi1ELb0ELb1ELb0ELb0EN3c104HalfEfEEv13SSMParamsBase --------------------------
	.section	.text._Z25selective_scan_fwd_kernelI32Selective_Scan_fwd_kernel_traitsILi64ELi16ELi1ELb0ELb1ELb0ELb0EN3c104HalfEfEEv13SSMParamsBase,"ax",@progbits
	.sectioninfo	@"SHI_REGISTERS=165"
	.align	128
        .global         _Z25selective_scan_fwd_kernelI32Selective_Scan_fwd_kernel_traitsILi64ELi16ELi1ELb0ELb1ELb0ELb0EN3c104HalfEfEEv13SSMParamsBase
        .type           _Z25selective_scan_fwd_kernelI32Selective_Scan_fwd_kernel_traitsILi64ELi16ELi1ELb0ELb1ELb0ELb0EN3c104HalfEfEEv13SSMParamsBase,@function
        .size           _Z25selective_scan_fwd_kernelI32Selective_Scan_fwd_kernel_traitsILi64ELi16ELi1ELb0ELb1ELb0ELb0EN3c104HalfEfEEv13SSMParamsBase,(.L_x_5420 - _Z25selective_scan_fwd_kernelI32Selective_Scan_fwd_kernel_traitsILi64ELi16ELi1ELb0ELb1ELb0ELb0EN3c104HalfEfEEv13SSMParamsBase)
        .other          _Z25selective_scan_fwd_kernelI32Selective_Scan_fwd_kernel_traitsILi64ELi16ELi1ELb0ELb1ELb0ELb0EN3c104HalfEfEEv13SSMParamsBase,@"STO_CUDA_ENTRY STV_DEFAULT"
_Z25selective_scan_fwd_kernelI32Selective_Scan_fwd_kernel_traitsILi64ELi16ELi1ELb0ELb1ELb0ELb0EN3c104HalfEfEEv13SSMParamsBase:
.text._Z25selective_scan_fwd_kernelI32Selective_Scan_fwd_kernel_traitsILi64ELi16ELi1ELb0ELb1ELb0ELb0EN3c104HalfEfEEv13SSMParamsBase:
        /* <DEDUP_REMOVED lines=148> */
.L_x_3573:
        /* <DEDUP_REMOVED lines=73> */
[----:B0-----:R-:W-:Y:S02]  /*0dd0*/  IADD3 R5, R20, 0x120, RZ ;  /* 0x0000012014057810 */ /* 0x001fe40007ffe0ff */
[-C--:B------:R-:W-:Y:S01]  /*0de0*/  LEA.HI.SX32 R4, R41, R20.reuse, 0x1b ;  /* 0x0000001429047211 */ /* 0x080fe200078fdaff */
[----:B------:R-:W-:Y:S01]  /*0df0*/  IMAD.SHL.U32 R41, R23, 0x2, RZ ;  /* 0x0000000217297824 */ /* 0x000fe200078e00ff */
[----:B------:R-:W-:-:S02]  /*0e00*/  LEA.HI.SX32 R31, R31, R20, 0x1b ;  /* 0x000000141f1f7211 */ /* 0x000fc400078fdaff */
[-C--:B------:R-:W-:Y:S02]  /*0e10*/  LEA.HI.SX32 R33, R33, R20.reuse, 0x1b ;  /* 0x0000001421217211 */ /* 0x080fe400078fdaff */
[-C--:B------:R-:W-:Y:S02]  /*0e20*/  LEA.HI.SX32 R35, R35, R20.reuse, 0x1b ;  /* 0x0000001423237211 */ /* 0x080fe400078fdaff */
[----:B------:R-:W-:Y:S01]  /*0e30*/  LEA.HI.SX32 R32, R39, R20, 0x1b ;  /* 0x0000001427207211 */ /* 0x000fe200078fdaff */
[----:B------:R-:W-:Y:S01]  /*0e40*/  IMAD.SHL.U32 R39, R27, 0x2, RZ ;  /* 0x000000021b277824 */ /* 0x000fe200078e00ff */
[----:B------:R-:W-:Y:S01]  /*0e50*/  SHF.L.U32 R40, R25, 0x1, RZ ;  /* 0x0000000119287819 */ /* 0x000fe200000006ff */
[----:B------:R-:W-:Y:S01]  /*0e60*/  IMAD.SHL.U32 R38, R29, 0x2, RZ ;  /* 0x000000021d267824 */ /* 0x000fe200078e00ff */
[C---:B------:R-:W-:Y:S02]  /*0e70*/  IADD3 R67, R20.reuse, 0x180, RZ ;  /* 0x0000018014437810 */ /* 0x040fe40007ffe0ff */
[----:B------:R-:W-:-:S02]  /*0e80*/  IADD3 R69, R20, 0x1a0, RZ ;  /* 0x000001a014457810 */ /* 0x000fc40007ffe0ff */
[-C--:B------:R-:W-:Y:S02]  /*0e90*/  LEA.HI.SX32 R34, R37, R20.reuse, 0x1b ;  /* 0x0000001425227211 */ /* 0x080fe400078fdaff */
[-C--:B------:R-:W-:Y:S01]  /*0ea0*/  LEA.HI.SX32 R5, R5, R20.reuse, 0x1b ;  /* 0x0000001405057211 */ /* 0x080fe200078fdaff */
[----:B------:R-:W-:Y:S01]  /*0eb0*/  IMAD.SHL.U32 R36, R33, 0x2, RZ ;  /* 0x0000000221247824 */ /* 0x000fe200078e00ff */
[----:B------:R-:W-:Y:S01]  /*0ec0*/  SHF.L.U32 R37, R31, 0x1, RZ ;  /* 0x000000011f257819 */ /* 0x000fe200000006ff */
[----:B------:R-:W-:Y:S01]  /*0ed0*/  IMAD.SHL.U32 R35, R35, 0x2, RZ ;  /* 0x0000000223237824 */ /* 0x000fe200078e00ff */
[C---:B------:R-:W-:Y:S02]  /*0ee0*/  IADD3 R71, R20.reuse, 0x1c0, RZ ;  /* 0x000001c014477810 */ /* 0x040fe40007ffe0ff */
[----:B------:R-:W-:Y:S01]  /*0ef0*/  LEA.HI.SX32 R30, R67, R20, 0x1b ;  /* 0x00000014431e7211 */ /* 0x000fe200078fdaff */
[----:B------:R-:W-:Y:S01]  /*0f00*/  IMAD.SHL.U32 R33, R5, 0x2, RZ ;  /* 0x0000000205217824 */ /* 0x000fe200078e00ff */
[----:B------:R-:W-:-:S02]  /*0f10*/  IADD3 R73, R20, 0x1e0, RZ ;  /* 0x000001e014497810 */ /* 0x000fc40007ffe0ff */
[-C--:B------:R-:W-:Y:S02]  /*0f20*/  LEA.HI.SX32 R69, R69, R20.reuse, 0x1b ;  /* 0x0000001445457211 */ /* 0x080fe400078fdaff */
[----:B------:R-:W-:Y:S01]  /*0f30*/  SHF.L.U32 R34, R34, 0x1, RZ ;  /* 0x0000000122227819 */ /* 0x000fe200000006ff */
[----:B------:R-:W-:Y:S01]  /*0f40*/  IMAD.SHL.U32 R32, R32, 0x2, RZ ;  /* 0x0000000220207824 */ /* 0x000fe200078e00ff */
[-C--:B------:R-:W-:Y:S01]  /*0f50*/  LEA.HI.SX32 R28, R71, R20.reuse, 0x1b ;  /* 0x00000014471c7211 */ /* 0x080fe200078fdaff */
[----:B------:R-:W-:Y:S01]  /*0f60*/  IMAD.SHL.U32 R30, R30, 0x2, RZ ;  /* 0x000000021e1e7824 */ /* 0x000fe200078e00ff */
[----:B------:R-:W-:Y:S01]  /*0f70*/  SHF.L.U32 R31, R4, 0x1, RZ ;  /* 0x00000001041f7819 */ /* 0x000fe200000006ff */
[----:B------:R-:W-:Y:S01]  /*0f80*/  IMAD.SHL.U32 R29, R69, 0x2, RZ ;  /* 0x00000002451d7824 */ /* 0x000fe200078e00ff */
[----:B------:R-:W-:Y:S02]  /*0f90*/  LEA.HI.SX32 R73, R73, R20, 0x1b ;  /* 0x0000001449497211 */ /* 0x000fe400078fdaff */
        /* <DEDUP_REMOVED lines=21> */
[----:B--2---:R-:W-:Y:S04]  /*10f0*/  STS.U16 [R42], R7 ;  /* 0x000000072a007388 */ /* 0x004fe80000000400 */
[----:B---3--:R0:W-:Y:S04]  /*1100*/  STS.U16 [R41+0x40], R0 ;  /* 0x0000400029007388 */ /* 0x0081e80000000400 */
[----:B----4-:R-:W-:Y:S04]  /*1110*/  STS.U16 [R40+0x80], R9 ;  /* 0x0000800928007388 */ /* 0x010fe80000000400 */
[----:B-----5:R-:W-:Y:S04]  /*1120*/  STS.U16 [R39+0xc0], R6 ;  /* 0x0000c00627007388 */ /* 0x020fe80000000400 */
[----:B------:R-:W-:Y:S01]  /*1130*/  STS.U16 [R38+0x100], R11 ;  /* 0x0001000b26007388 */ /* 0x000fe20000000400 */
[----:B0-----:R-:W-:-:S03]  /*1140*/  IMAD R0, R65, 0x10, R64 ;  /* 0x0000001041007824 */ /* 0x001fc600078e0240 */
[----:B------:R-:W-:Y:S04]  /*1150*/  STS.U16 [R37+0x140], R8 ;  /* 0x0001400825007388 */ /* 0x000fe80000000400 */
[----:B------:R0:W-:Y:S04]  /*1160*/  STS.U16 [R36+0x180], R13 ;  /* 0x0001800d24007388 */ /* 0x0001e80000000400 */
[----:B------:R-:W-:Y:S04]  /*1170*/  STS.U16 [R35+0x1c0], R10 ;  /* 0x0001c00a23007388 */ /* 0x000fe80000000400 */
[----:B------:R-:W-:Y:S04]  /*1180*/  STS.U16 [R34+0x200], R15 ;  /* 0x0002000f22007388 */ /* 0x000fe80000000400 */
[----:B------:R-:W-:Y:S01]  /*1190*/  STS.U16 [R33+0x240], R12 ;  /* 0x0002400c21007388 */ /* 0x000fe20000000400 */
[----:B0-----:R-:W-:-:S03]  /*11a0*/  IADD3 R13, R0, 0x5, RZ ;  /* 0x00000005000d7810 */ /* 0x001fc60007ffe0ff */
[----:B------:R0:W-:Y:S01]  /*11b0*/  STS.U16 [R32+0x280], R17 ;  /* 0x0002801120007388 */ /* 0x0001e20000000400 */
[----:B------:R-:W-:-:S03]  /*11c0*/  IADD3 R5, R0, 0x1, RZ ;  /* 0x0000000100057810 */ /* 0x000fc60007ffe0ff */
[----:B------:R-:W-:Y:S01]  /*11d0*/  STS.U16 [R31+0x2c0], R14 ;  /* 0x0002c00e1f007388 */ /* 0x000fe20000000400 */
[----:B------:R-:W-:-:S03]  /*11e0*/  IADD3 R7, R0, 0x2, RZ ;  /* 0x0000000200077810 */ /* 0x000fc60007ffe0ff */
[----:B------:R1:W-:Y:S01]  /*11f0*/  STS.U16 [R30+0x300], R19 ;  /* 0x000300131e007388 */ /* 0x0003e20000000400 */
[C---:B------:R-:W-:Y:S02]  /*1200*/  IADD3 R11, R0.reuse, 0x4, RZ ;  /* 0x00000004000b7810 */ /* 0x040fe40007ffe0ff */
[C---:B0-----:R-:W-:Y:S01]  /*1210*/  IADD3 R17, R0.reuse, 0x7, RZ ;  /* 0x0000000700117810 */ /* 0x041fe20007ffe0ff */
[----:B------:R-:W-:Y:S01]  /*1220*/  STS.U16 [R29+0x340], R16 ;  /* 0x000340101d007388 */ /* 0x000fe20000000400 */
[C---:B------:R-:W-:Y:S02]  /*1230*/  IADD3 R15, R0.reuse, 0x6, RZ ;  /* 0x00000006000f7810 */ /* 0x040fe40007ffe0ff */
[C---:B------:R-:W-:Y:S01]  /*1240*/  IADD3 R23, R0.reuse, 0xa, RZ ;  /* 0x0000000a00177810 */ /* 0x040fe20007ffe0ff */
[----:B------:R0:W-:Y:S01]  /*1250*/  STS.U16 [R28+0x380], R21 ;  /* 0x000380151c007388 */ /* 0x0001e20000000400 */
[C---:B------:R-:W-:Y:S02]  /*1260*/  IADD3 R67, R0.reuse, 0xb, RZ ;  /* 0x0000000b00437810 */ /* 0x040fe40007ffe0ff */
[----:B-1----:R-:W-:-:S02]  /*1270*/  IADD3 R19, R0, 0x8, RZ ;  /* 0x0000000800137810 */ /* 0x002fc40007ffe0ff */
[C---:B------:R-:W-:Y:S02]  /*1280*/  IADD3 R71, R0.reuse, 0xd, RZ ;  /* 0x0000000d00477810 */ /* 0x040fe40007ffe0ff */
[C---:B------:R-:W-:Y:S02]  /*1290*/  IADD3 R73, R0.reuse, 0xe, RZ ;  /* 0x0000000e00497810 */ /* 0x040fe40007ffe0ff */
[C---:B------:R-:W-:Y:S02]  /*12a0*/  IADD3 R9, R0.reuse, 0x3, RZ ;  /* 0x0000000300097810 */ /* 0x040fe40007ffe0ff */
[C---:B0-----:R-:W-:Y:S02]  /*12b0*/  IADD3 R21, R0.reuse, 0x9, RZ ;  /* 0x0000000900157810 */ /* 0x041fe40007ffe0ff */
[C---:B------:R-:W-:Y:S02]  /*12c0*/  IADD3 R69, R0.reuse, 0xc, RZ ;  /* 0x0000000c00457810 */ /* 0x040fe40007ffe0ff */
[----:B------:R-:W-:Y:S01]  /*12d0*/  IADD3 R75, R0, 0xf, RZ ;  /* 0x0000000f004b7810 */ /* 0x000fe20007ffe0ff */
[----:B------:R0:W-:Y:S01]  /*12e0*/  STS.U16 [R27+0x3c0], R18 ;  /* 0x0003c0121b007388 */ /* 0x0001e20000000400 */
[----:B------:R-:W-:-:S02]  /*12f0*/  LEA.HI.SX32 R13, R13, R0, 0x1b ;  /* 0x000000000d0d7211 */ /* 0x000fc400078fdaff */
[-C--:B------:R-:W-:Y:S02]  /*1300*/  LEA.HI.SX32 R17, R17, R0.reuse, 0x1b ;  /* 0x0000000011117211 */ /* 0x080fe400078fdaff */
[-C--:B------:R-:W-:Y:S02]  /*1310*/  LEA.HI.SX32 R25, R5, R0.reuse, 0x1b ;  /* 0x0000000005197211 */ /* 0x080fe400078fdaff */
[-C--:B------:R-:W-:Y:S02]  /*1320*/  LEA.HI.SX32 R7, R7, R0.reuse, 0x1b ;  /* 0x0000000007077211 */ /* 0x080fe400078fdaff */
[-C--:B------:R-:W-:Y:S02]  /*1330*/  LEA.HI.SX32 R11, R11, R0.reuse, 0x1b ;  /* 0x000000000b0b7211 */ /* 0x080fe400078fdaff */
[-C--:B------:R-:W-:Y:S02]  /*1340*/  LEA.HI.SX32 R15, R15, R0.reuse, 0x1b ;  /* 0x000000000f0f7211 */ /* 0x080fe400078fdaff */
[----:B0-----:R-:W-:-:S02]  /*1350*/  LEA.HI.SX32 R18, R19, R0, 0x1b ;  /* 0x0000000013127211 */ /* 0x001fc400078fdaff */
        /* <DEDUP_REMOVED lines=67> */
[----:B------:R-:W-:-:S03]  /*1790*/  PRMT R73, RZ, 0x7610, R73 ;  /* 0x00007610ff497816 */ /* 0x000fc60000000049 */
        /* <DEDUP_REMOVED lines=29> */
[----:B------:R-:W5:Y:S04]  /*1970*/  LDS.U16 R69, [R24+0x4] ;  /* 0x0000040018457984 */ /* 0x000f680000000400 */
[----:B------:R-:W0:Y:S04]  /*1980*/  LDS.U16 R74, [R21+0xa] ;  /* 0x00000a00154a7984 */ /* 0x000e280000000400 */
[----:B------:R-:W2:Y:S04]  /*1990*/  LDS.U16 R75, [R20+0xc] ;  /* 0x00000c00144b7984 */ /* 0x000ea80000000400 */
[----:B------:R0:W3:Y:S04]  /*19a0*/  LDS.U16 R92, [R19+0xe] ;  /* 0x00000e00135c7984 */ /* 0x0000e80000000400 */
[----:B------:R0:W3:Y:S04]  /*19b0*/  LDS.U16 R93, [R18+0x10] ;  /* 0x00001000125d7984 */ /* 0x0000e80000000400 */
[----:B------:R0:W4:Y:S04]  /*19c0*/  LDS.U16 R76, [R17+0x12] ;  /* 0x00001200114c7984 */ /* 0x0001280000000400 */
[----:B------:R0:W5:Y:S04]  /*19d0*/  LDS.U16 R77, [R16+0x14] ;  /* 0x00001400104d7984 */ /* 0x0001680000000400 */
[----:B------:R0:W5:Y:S04]  /*19e0*/  LDS.U16 R78, [R15+0x16] ;  /* 0x000016000f4e7984 */ /* 0x0001680000000400 */
[----:B------:R0:W5:Y:S04]  /*19f0*/  LDS.U16 R79, [R14+0x18] ;  /* 0x000018000e4f7984 */ /* 0x0001680000000400 */
[----:B------:R0:W5:Y:S04]  /*1a00*/  LDS.U16 R91, [R13+0x1a] ;  /* 0x00001a000d5b7984 */ /* 0x0001680000000400 */
[----:B------:R2:W5:Y:S04]  /*1a10*/  LDS.U16 R5, [R12+0x1c] ;  /* 0x00001c000c057984 */ /* 0x0005680000000400 */
[----:B------:R3:W5:Y:S01]  /*1a20*/  LDS.U16 R4, [R0+0x1e] ;  /* 0x00001e0000047984 */ /* 0x0007620000000400 */
[----:B0-----:R-:W-:Y:S01]  /*1a30*/  IMAD.MOV.U32 R71, RZ, RZ, c[0x0][0x16c] ;  /* 0x00005b00ff477624 */ /* 0x001fe200078e00ff */
[----:B-1----:R-:W-:-:S04]  /*1a40*/  HADD2.F32 R68, -RZ, R68.H0_H0 ;  /* 0x20000044ff447230 */ /* 0x002fc80000004100 */
[----:B------:R-:W-:Y:S01]  /*1a50*/  ISETP.GE.AND P6, PT, R71, 0x1, PT ;  /* 0x000000014700780c */ /* 0x000fe20003fc6270 */
[----:B--2---:R-:W-:Y:S01]  /*1a60*/  HADD2.F32 R71, -RZ, R67.H0_H0 ;  /* 0x20000043ff477230 */ /* 0x004fe20000004100 */
[----:B------:R-:W-:-:S05]  /*1a70*/  FADD.FTZ R67, R68, UR4 ;  /* 0x0000000444437e21 */ /* 0x000fca0008010000 */
[----:B------:R-:W-:Y:S01]  /*1a80*/  FSETP.GTU.FTZ.AND P4, PT, R67, 20, PT ;  /* 0x41a000004300780b */ /* 0x000fe20003f9c000 */
[----:B---3--:R-:W-:-:S03]  /*1a90*/  HADD2.F32 R70, -RZ, R70.H0_H0 ;  /* 0x20000046ff467230 */ /* 0x008fc60000004100 */
[----:B------:R-:W-:Y:S01]  /*1aa0*/  ISETP.EQ.OR P4, PT, RZ, UR7, P4 ;  /* 0x00000007ff007c0c */ /* 0x000fe2000a782670 */
[----:B----4-:R-:W-:Y:S01]  /*1ab0*/  HADD2.F32 R72, -RZ, R72.H0_H0 ;  /* 0x20000048ff487230 */ /* 0x010fe20000004100 */
[----:B------:R-:W-:Y:S01]  /*1ac0*/  FADD.FTZ R68, R70, UR4 ;  /* 0x0000000446447e21 */ /* 0x000fe20008010000 */
[----:B-----5:R-:W-:Y:S02]  /*1ad0*/  HADD2.F32 R69, -RZ, R69.H0_H0 ;  /* 0x20000045ff457230 */ /* 0x020fe40000004100 */
[----:B------:R-:W-:Y:S01]  /*1ae0*/  HADD2.F32 R74, -RZ, R74.H0_H0 ;  /* 0x2000004aff4a7230 */ /* 0x000fe20000004100 */
        /* <DEDUP_REMOVED lines=44> */
.L_x_3533:
[----:B------:R-:W-:Y:S05]  /*1db0*/  BSYNC B0 ;  /* 0x0000000000007941 */ /* 0x000fea0003800000 */
.L_x_3532:
        /* <DEDUP_REMOVED lines=36> */
.L_x_3535:
[----:B------:R-:W-:Y:S05]  /*2000*/  BSYNC B0 ;  /* 0x0000000000007941 */ /* 0x000fea0003800000 */
.L_x_3534:
        /* <DEDUP_REMOVED lines=38> */
.L_x_3537:
[----:B------:R-:W-:Y:S05]  /*2270*/  BSYNC B0 ;  /* 0x0000000000007941 */ /* 0x000fea0003800000 */
.L_x_3536:
        /* <DEDUP_REMOVED lines=36> */
.L_x_3539:
[----:B------:R-:W-:Y:S05]  /*24c0*/  BSYNC B0 ;  /* 0x0000000000007941 */ /* 0x000fea0003800000 */
.L_x_3538:
        /* <DEDUP_REMOVED lines=38> */
.L_x_3541:
[----:B------:R-:W-:Y:S05]  /*2730*/  BSYNC B0 ;  /* 0x0000000000007941 */ /* 0x000fea0003800000 */
.L_x_3540:
        /* <DEDUP_REMOVED lines=36> */
.L_x_3543:
[----:B------:R-:W-:Y:S05]  /*2980*/  BSYNC B0 ;  /* 0x0000000000007941 */ /* 0x000fea0003800000 */
.L_x_3542:
        /* <DEDUP_REMOVED lines=38> */
.L_x_3545:
[----:B------:R-:W-:Y:S05]  /*2bf0*/  BSYNC B0 ;  /* 0x0000000000007941 */ /* 0x000fea0003800000 */
.L_x_3544:
[----:B------:R-:W-:Y:S01]  /*2c00*/  HADD2.F32 R91, -RZ, R91.H0_H0 ;  /* 0x2000005bff5b7230 */ /* 0x000fe20000004100 */
[----:B------:R-:W-:Y:S01]  /*2c10*/  BSSY B0, `(.L_x_3546) ;  /* 0x0000024000007945 */ /* 0x000fe20003800000 */
[----:B------:R-:W-:Y:S01]  /*2c20*/  HADD2.F32 R108, -RZ, R80.H0_H0 ;  /* 0x20000050ff6c7230 */ /* 0x000fe20000004100 */
[----:B------:R-:W-:Y:S02]  /*2c30*/  FSETP.GTU.FTZ.AND P4, PT, R79, 20, PT ;  /* 0x41a000004f00780b */ /* 0x000fe40003f9c000 */
        /* <DEDUP_REMOVED lines=33> */
.L_x_3547:
[----:B------:R-:W-:Y:S05]  /*2e50*/  BSYNC B0 ;  /* 0x0000000000007941 */ /* 0x000fea0003800000 */
.L_x_3546:
        /* <DEDUP_REMOVED lines=42> */
.L_x_3549:
[----:B------:R-:W-:Y:S05]  /*3100*/  BSYNC B0 ;  /* 0x0000000000007941 */ /* 0x000fea0003800000 */
.L_x_3548:
        /* <DEDUP_REMOVED lines=40> */
.L_x_3551:
[----:B------:R-:W-:Y:S05]  /*3390*/  BSYNC B0 ;  /* 0x0000000000007941 */ /* 0x000fea0003800000 */
.L_x_3550:
[----:B------:R-:W-:Y:S01]  /*33a0*/  ISETP.EQ.OR P1, PT, RZ, UR7, P1 ;  /* 0x00000007ff007c0c */ /* 0x000fe20008f22670 */
[----:B------:R-:W-:Y:S01]  /*33b0*/  HADD2.F32 R102, -RZ, R11.H0_H0 ;  /* 0x2000000bff667230 */ /* 0x000fe20000004100 */
[----:B------:R-:W-:Y:S01]  /*33c0*/  FSETP.GTU.FTZ.AND P2, PT, R82, 20, PT ;  /* 0x41a000005200780b */ /* 0x000fe20003f5c000 */
[----:B------:R-:W-:Y:S01]  /*33d0*/  BSSY B0, `(.L_x_3552) ;  /* 0x000002b000007945 */ /* 0x000fe20003800000 */
        /* <DEDUP_REMOVED lines=42> */
.L_x_3553:
[----:B------:R-:W-:Y:S05]  /*3680*/  BSYNC B0 ;  /* 0x0000000000007941 */ /* 0x000fea0003800000 */
.L_x_3552:
        /* <DEDUP_REMOVED lines=33> */
.L_x_3555:
[----:B------:R-:W-:Y:S05]  /*38a0*/  BSYNC B0 ;  /* 0x0000000000007941 */ /* 0x000fea0003800000 */
.L_x_3554:
        /* <DEDUP_REMOVED lines=33> */
.L_x_3557:
[----:B------:R-:W-:Y:S05]  /*3ac0*/  BSYNC B0 ;  /* 0x0000000000007941 */ /* 0x000fea0003800000 */
.L_x_3556:
        /* <DEDUP_REMOVED lines=33> */
.L_x_3559:
[----:B------:R-:W-:Y:S05]  /*3ce0*/  BSYNC B0 ;  /* 0x0000000000007941 */ /* 0x000fea0003800000 */
.L_x_3558:
        /* <DEDUP_REMOVED lines=33> */
.L_x_3561:
[----:B------:R-:W-:Y:S05]  /*3f00*/  BSYNC B0 ;  /* 0x0000000000007941 */ /* 0x000fea0003800000 */
.L_x_3560:
        /* <DEDUP_REMOVED lines=33> */
.L_x_3563:
[----:B------:R-:W-:Y:S05]  /*4120*/  BSYNC B0 ;  /* 0x0000000000007941 */ /* 0x000fea0003800000 */
.L_x_3562:
        /* <DEDUP_REMOVED lines=38> */
.L_x_3569:
[----:B------:R-:W-:Y:S01]  /*4390*/  USHF.R.S32.HI UR19, URZ, 0x1f, UR7 ;  /* 0x0000001f3f137899 */ /* 0x000fe20008011407 */
[----:B-1----:R-:W-:Y:S01]  /*43a0*/  IMAD.U32 R5, RZ, RZ, UR7 ;  /* 0x00000007ff057e24 */ /* 0x002fe2000f8e00ff */
[----:B------:R-:W-:Y:S02]  /*43b0*/  ULDC.64 UR32, c[0x0][0x188] ;  /* 0x0000620000207ab9 */ /* 0x000fe40000000a00 */
[----:B------:R-:W-:Y:S01]  /*43c0*/  UIMAD UR30, UR19, UR32, URZ ;  /* 0x00000020131e72a4 */ /* 0x000fe2000f8e023f */
[----:B------:R-:W-:Y:S01]  /*43d0*/  IMAD.WIDE.U32 R4, R5, c[0x0][0x1a0], R2 ;  /* 0x0000680005047a25 */ /* 0x000fe200078e0002 */
[----:B------:R-:W-:Y:S02]  /*43e0*/  UMOV UR22, UR8 ;  /* 0x0000000800167c82 */ /* 0x000fe40008000000 */
[----:B------:R-:W-:Y:S02]  /*43f0*/  UMOV UR23, UR13 ;  /* 0x0000000d00177c82 */ /* 0x000fe40008000000 */
[----:B------:R-:W-:Y:S01]  /*4400*/  UIMAD.WIDE.U32 UR22, UR7, UR32, UR22 ;  /* 0x00000020071672a5 */ /* 0x000fe2000f8e0016 */
[----:B------:R-:W-:Y:S01]  /*4410*/  LEA R6, P1, R4, R45, 0x1 ;  /* 0x0000002d04067211 */ /* 0x000fe200078208ff */
[----:B------:R-:W-:-:S02]  /*4420*/  UIMAD UR30, UR7, UR33, UR30 ;  /* 0x00000021071e72a4 */ /* 0x000fc4000f8e021e */
[----:B------:R-:W-:Y:S02]  /*4430*/  ULDC.64 UR20, c[0x0][0x220] ;  /* 0x0000880000147ab9 */ /* 0x000fe40000000a00 */
[----:B------:R-:W-:Y:S02]  /*4440*/  ULEA UR20, UP0, UR22, UR20, 0x2 ;  /* 0x0000001416147291 */ /* 0x000fe4000f80103f */
[----:B------:R-:W-:Y:S02]  /*4450*/  UIADD3 UR23, UR23, UR30, URZ ;  /* 0x0000001e17177290 */ /* 0x000fe4000fffe03f */
[----:B------:R-:W-:Y:S02]  /*4460*/  ULDC.64 UR32, c[0x0][0x1a0] ;  /* 0x0000680000207ab9 */ /* 0x000fe40000000a00 */
[----:B------:R-:W-:Y:S01]  /*4470*/  ULEA.HI.X UR21, UR22, UR21, UR23, 0x2, UP0 ;  /* 0x0000001516157291 */ /* 0x000fe200080f1417 */
[----:B------:R-:W-:Y:S01]  /*4480*/  MOV R8, UR20 ;  /* 0x0000001400087c02 */ /* 0x000fe20008000f00 */
[----:B------:R-:W-:-:S02]  /*4490*/  UIMAD UR31, UR19, UR32, URZ ;  /* 0x00000020131f72a4 */ /* 0x000fc4000f8e023f */
[----:B------:R-:W-:Y:S02]  /*44a0*/  UMOV UR23, 0xfffffc00 ;  /* 0xfffffc0000177882 */ /* 0x000fe40000000000 */
[----:B------:R-:W-:Y:S01]  /*44b0*/  ULDC UR20, c[0x0][0x168] ;  /* 0x00005a0000147ab9 */ /* 0x000fe20000000800 */
[----:B0-----:R-:W-:Y:S01]  /*44c0*/  PRMT R10, RZ, 0x7610, R10 ;  /* 0x00007610ff0a7816 */ /* 0x001fe2000000000a */
[----:B------:R-:W-:Y:S01]  /*44d0*/  UIMAD UR23, UR5, UR23, UR20 ;  /* 0x00000017051772a4 */ /* 0x000fe2000f8e0214 */
[----:B------:R-:W-:Y:S01]  /*44e0*/  PRMT R11, RZ, 0x7610, R11 ;  /* 0x00007610ff0b7816 */ /* 0x000fe2000000000b */
[----:B------:R-:W-:Y:S01]  /*44f0*/  UIMAD UR31, UR7, UR33, UR31 ;  /* 0x00000021071f72a4 */ /* 0x000fe2000f8e021f */
[----:B------:R-:W-:Y:S01]  /*4500*/  PRMT R116, RZ, 0x7610, R116 ;  /* 0x00007610ff747816 */ /* 0x000fe20000000074 */
[----:B------:R-:W-:Y:S02]  /*4510*/  IMAD.U32 R9, RZ, RZ, UR21 ;  /* 0x00000015ff097e24 */ /* 0x000fe4000f8e00ff */
[----:B------:R-:W-:-:S02]  /*4520*/  ISETP.GE.AND P2, PT, R2, UR23, PT ;  /* 0x0000001702007c0c */ /* 0x000fc4000bf46270 */
[----:B------:R-:W-:Y:S02]  /*4530*/  ISETP.GE.AND P3, PT, R59, UR23, PT ;  /* 0x000000173b007c0c */ /* 0x000fe4000bf66270 */
[----:B------:R-:W-:Y:S01]  /*4540*/  IADD3 R5, R5, UR31, RZ ;  /* 0x0000001f05057c10 */ /* 0x000fe2000fffe0ff */
[----:B------:R-:W-:Y:S01]  /*4550*/  ULDC.64 UR30, c[0x0][0x1c0] ;  /* 0x00007000001e7ab9 */ /* 0x000fe20000000a00 */
[----:B------:R-:W-:Y:S02]  /*4560*/  ISETP.GE.AND P4, PT, R58, UR23, PT ;  /* 0x000000173a007c0c */ /* 0x000fe4000bf86270 */
[----:B------:R-:W-:Y:S02]  /*4570*/  ISETP.GE.AND P5, PT, R57, UR23, PT ;  /* 0x0000001739007c0c */ /* 0x000fe4000bfa6270 */
[--C-:B------:R-:W-:Y:S02]  /*4580*/  LEA.HI.X R7, R4, R43, R5.reuse, 0x1, P1 ;  /* 0x0000002b04077211 */ /* 0x100fe400008f0c05 */
[----:B------:R-:W-:Y:S01]  /*4590*/  PRMT R5, RZ, 0x7610, R5 ;  /* 0x00007610ff057816 */ /* 0x000fe20000000005 */
[----:B------:R0:W2:Y:S01]  /*45a0*/  LDG.E R4, [R8.64] ;  /* 0x0000001808047981 */ /* 0x0000a2000c1e1900 */
[----:B------:R-:W-:-:S02]  /*45b0*/  ISETP.GE.AND P6, PT, R56, UR23, PT ;  /* 0x0000001738007c0c */ /* 0x000fc4000bfc6270 */
[----:B------:R-:W-:Y:S01]  /*45c0*/  ISETP.GE.AND P1, PT, R55, UR23, PT ;  /* 0x0000001737007c0c */ /* 0x000fe2000bf26270 */
[----:B------:R-:W3:Y:S01]  /*45d0*/  @!P3 LDG.E.U16 R10, [R6.64+0x40] ;  /* 0x00004018060ab981 */ /* 0x000ee2000c1e1500 */
[----:B------:R-:W-:Y:S02]  /*45e0*/  ISETP.GE.AND P3, PT, R53, UR23, PT ;  /* 0x0000001735007c0c */ /* 0x000fe4000bf66270 */
[----:B------:R-:W-:Y:S01]  /*45f0*/  PRMT R83, RZ, 0x7610, R83 ;  /* 0x00007610ff537816 */ /* 0x000fe20000000053 */
[----:B------:R-:W4:Y:S01]  /*4600*/  @!P2 LDG.E.U16 R5, [R6.64] ;  /* 0x000000180605a981 */ /* 0x000f22000c1e1500 */
[----:B------:R-:W-:Y:S02]  /*4610*/  ISETP.GE.AND P2, PT, R54, UR23, PT ;  /* 0x0000001736007c0c */ /* 0x000fe4000bf46270 */
[----:B------:R-:W-:Y:S01]  /*4620*/  PRMT R118, RZ, 0x7610, R118 ;  /* 0x00007610ff767816 */ /* 0x000fe20000000076 */
[----:B------:R-:W2:Y:S01]  /*4630*/  @!P4 LDG.E.U16 R11, [R6.64+0x80] ;  /* 0x00008018060bc981 */ /* 0x000ea2000c1e1500 */
[----:B------:R-:W-:-:S02]  /*4640*/  ISETP.GE.AND P4, PT, R52, UR23, PT ;  /* 0x0000001734007c0c */ /* 0x000fc4000bf86270 */
[----:B0-----:R-:W-:Y:S01]  /*4650*/  PRMT R9, RZ, 0x7610, R9 ;  /* 0x00007610ff097816 */ /* 0x001fe20000000009 */
[----:B------:R-:W2:Y:S01]  /*4660*/  @!P5 LDG.E.U16 R116, [R6.64+0xc0] ;  /* 0x0000c0180674d981 */ /* 0x000ea2000c1e1500 */
[----:B------:R-:W-:Y:S02]  /*4670*/  ISETP.GE.AND P5, PT, R51, UR23, PT ;  /* 0x0000001733007c0c */ /* 0x000fe4000bfa6270 */
[----:B------:R-:W-:Y:S01]  /*4680*/  PRMT R8, RZ, 0x7610, R8 ;  /* 0x00007610ff087816 */ /* 0x000fe20000000008 */
[----:B------:R-:W2:Y:S01]  /*4690*/  @!P6 LDG.E.U16 R83, [R6.64+0x100] ;  /* 0x000100180653e981 */ /* 0x000ea2000c1e1500 */
[----:B------:R-:W-:Y:S02]  /*46a0*/  PRMT R117, RZ, 0x7610, R117 ;  /* 0x00007610ff757816 */ /* 0x000fe40000000075 */
[----:B------:R-:W-:Y:S01]  /*46b0*/  PRMT R120, RZ, 0x7610, R120 ;  /* 0x00007610ff787816 */ /* 0x000fe20000000078 */
[----:B------:R-:W2:Y:S01]  /*46c0*/  @!P1 LDG.E.U16 R118, [R6.64+0x140] ;  /* 0x0001401806769981 */ /* 0x000ea2000c1e1500 */
[----:B------:R-:W-:-:S02]  /*46d0*/  ISETP.GE.AND P6, PT, R50, UR23, PT ;  /* 0x0000001732007c0c */ /* 0x000fc4000bfc6270 */
[----:B------:R-:W-:Y:S01]  /*46e0*/  ISETP.GE.AND P1, PT, R49, UR23, PT ;  /* 0x0000001731007c0c */ /* 0x000fe2000bf26270 */
[----:B------:R-:W2:Y:S01]  /*46f0*/  @!P2 LDG.E.U16 R9, [R6.64+0x180] ;  /* 0x000180180609a981 */ /* 0x000ea2000c1e1500 */
[----:B------:R-:W-:-:S03]  /*4700*/  ISETP.GE.AND P2, PT, R48, UR23, PT ;  /* 0x0000001730007c0c */ /* 0x000fc6000bf46270 */
[----:B------:R-:W2:Y:S01]  /*4710*/  @!P3 LDG.E.U16 R8, [R6.64+0x1c0] ;  /* 0x0001c0180608b981 */ /* 0x000ea2000c1e1500 */
[----:B------:R-:W-:-:S03]  /*4720*/  ISETP.GE.AND P3, PT, R47, UR23, PT ;  /* 0x000000172f007c0c */ /* 0x000fc6000bf66270 */
[----:B------:R-:W2:Y:S01]  /*4730*/  @!P4 LDG.E.U16 R117, [R6.64+0x200] ;  /* 0x000200180675c981 */ /* 0x000ea2000c1e1500 */
[----:B------:R-:W-:-:S03]  /*4740*/  ISETP.GE.AND P4, PT, R46, UR23, PT ;  /* 0x000000172e007c0c */ /* 0x000fc6000bf86270 */
[----:B------:R-:W2:Y:S01]  /*4750*/  @!P5 LDG.E.U16 R120, [R6.64+0x240] ;  /* 0x000240180678d981 */ /* 0x000ea2000c1e1500 */
[----:B------:R-:W-:Y:S02]  /*4760*/  ISETP.GE.AND P5, PT, R44, UR23, PT ;  /* 0x000000172c007c0c */ /* 0x000fe4000bfa6270 */
[----:B------:R-:W-:Y:S02]  /*4770*/  PRMT R119, RZ, 0x7610, R119 ;  /* 0x00007610ff777816 */ /* 0x000fe40000000077 */
[----:B------:R-:W-:Y:S02]  /*4780*/  PRMT R122, RZ, 0x7610, R122 ;  /* 0x00007610ff7a7816 */ /* 0x000fe4000000007a */
[----:B------:R-:W-:Y:S02]  /*4790*/  PRMT R121, RZ, 0x7610, R121 ;  /* 0x00007610ff797816 */ /* 0x000fe40000000079 */
[----:B------:R-:W-:Y:S01]  /*47a0*/  PRMT R124, RZ, 0x7610, R124 ;  /* 0x00007610ff7c7816 */ /* 0x000fe2000000007c */
[----:B------:R-:W2:Y:S01]  /*47b0*/  @!P6 LDG.E.U16 R119, [R6.64+0x280] ;  /* 0x000280180677e981 */ /* 0x000ea2000c1e1500 */
[----:B------:R-:W-:-:S02]  /*47c0*/  PRMT R123, RZ, 0x7610, R123 ;  /* 0x00007610ff7b7816 */ /* 0x000fc4000000007b */
[----:B------:R-:W-:Y:S01]  /*47d0*/  PRMT R126, RZ, 0x7610, R126 ;  /* 0x00007610ff7e7816 */ /* 0x000fe2000000007e */
[----:B------:R-:W2:Y:S04]  /*47e0*/  @!P1 LDG.E.U16 R122, [R6.64+0x2c0] ;  /* 0x0002c018067a9981 */ /* 0x000ea8000c1e1500 */
[----:B------:R-:W2:Y:S04]  /*47f0*/  @!P2 LDG.E.U16 R121, [R6.64+0x300] ;  /* 0x000300180679a981 */ /* 0x000ea8000c1e1500 */
[----:B------:R-:W2:Y:S04]  /*4800*/  @!P3 LDG.E.U16 R124, [R6.64+0x340] ;  /* 0x00034018067cb981 */ /* 0x000ea8000c1e1500 */
[----:B------:R-:W2:Y:S04]  /*4810*/  @!P4 LDG.E.U16 R123, [R6.64+0x380] ;  /* 0x00038018067bc981 */ /* 0x000ea8000c1e1500 */
[----:B------:R-:W2:Y:S01]  /*4820*/  @!P5 LDG.E.U16 R126, [R6.64+0x3c0] ;  /* 0x0003c018067ed981 */ /* 0x000ea2000c1e1500 */
[----:B------:R-:W-:-:S02]  /*4830*/  ISETP.GE.U32.AND P4, PT, R62, UR23, PT ;  /* 0x000000173e007c0c */ /* 0x000fc4000bf86070 */
[----:B------:R-:W-:Y:S02]  /*4840*/  ISETP.GE.U32.AND P3, PT, R63, UR23, PT ;  /* 0x000000173f007c0c */ /* 0x000fe4000bf66070 */
[----:B------:R-:W-:Y:S01]  /*4850*/  ISETP.GE.U32.AND P5, PT, R61, UR23, PT ;  /* 0x000000173d007c0c */ /* 0x000fe2000bfa6070 */
[----:B----4-:R-:W-:Y:S04]  /*4860*/  STS.U16 [R42], R5 ;  /* 0x000000052a007388 */ /* 0x010fe80000000400 */
[----:B---3--:R-:W-:Y:S04]  /*4870*/  STS.U16 [R41+0x40], R10 ;  /* 0x0000400a29007388 */ /* 0x008fe80000000400 */
[----:B--2---:R-:W-:Y:S04]  /*4880*/  STS.U16 [R40+0x80], R11 ;  /* 0x0000800b28007388 */ /* 0x004fe80000000400 */
[----:B------:R-:W-:Y:S04]  /*4890*/  STS.U16 [R39+0xc0], R116 ;  /* 0x0000c07427007388 */ /* 0x000fe80000000400 */
[----:B------:R0:W-:Y:S04]  /*48a0*/  STS.U16 [R38+0x100], R83 ;  /* 0x0001005326007388 */ /* 0x0001e80000000400 */
[----:B------:R1:W-:Y:S04]  /*48b0*/  STS.U16 [R37+0x140], R118 ;  /* 0x0001407625007388 */ /* 0x0003e80000000400 */
[----:B------:R2:W-:Y:S04]  /*48c0*/  STS.U16 [R36+0x180], R9 ;  /* 0x0001800924007388 */ /* 0x0005e80000000400 */
        /* <DEDUP_REMOVED lines=10> */
[----:B------:R-:W4:Y:S04]  /*4970*/  LDS.U16 R6, [R25+0x2] ;  /* 0x0000020019067984 */ /* 0x000f280000000400 */
[----:B------:R-:W4:Y:S04]  /*4980*/  LDS.U16 R5, [R26] ;  /* 0x000000001a057984 */ /* 0x000f280000000400 */
[----:B0-----:R-:W3:Y:S01]  /*4990*/  S2R R83, SR_TID.X ;  /* 0x0000000000537919 */ /* 0x001ee20000002100 */
[----:B------:R-:W-:-:S03]  /*49a0*/  FMUL.FTZ R4, R4, 1.4426950216293334961 ;  /* 0x3fb8aa3b04047820 */ /* 0x000fc60000410000 */
[----:B------:R-:W0:Y:S01]  /*49b0*/  LDS.U16 R8, [R24+0x4] ;  /* 0x0000040018087984 */ /* 0x000e220000000400 */
[C---:B------:R-:W-:Y:S02]  /*49c0*/  FMUL.FTZ R7, R4.reuse, R68 ;  /* 0x0000004404077220 */ /* 0x040fe40000410000 */
[C---:B------:R-:W-:Y:S01]  /*49d0*/  FMUL.FTZ R11, R4.reuse, R70 ;  /* 0x00000046040b7220 */ /* 0x040fe20000410000 */
[----:B------:R-:W0:Y:S01]  /*49e0*/  LDS.U16 R10, [R22+0x8] ;  /* 0x00000800160a7984 */ /* 0x000e220000000400 */
[----:B-1----:R1:W-:Y:S01]  /*49f0*/  MUFU.EX2 R118, R7 ;  /* 0x0000000700767308 */ /* 0x0023e20000000800 */
[----:B--2---:R-:W-:Y:S02]  /*4a00*/  FMUL.FTZ R9, R4, R69 ;  /* 0x0000004504097220 */ /* 0x004fe40000410000 */
[----:B-1----:R-:W1:Y:S05]  /*4a10*/  LDS.U16 R7, [R23+0x6] ;  /* 0x0000060017077984 */ /* 0x002e6a0000000400 */
[----:B------:R2:W-:Y:S01]  /*4a20*/  MUFU.EX2 R130, R11 ;  /* 0x0000000b00827308 */ /* 0x0005e20000000800 */
[----:B---3--:R-:W-:-:S04]  /*4a30*/  SHF.L.U32 R117, R83, 0x4, RZ ;  /* 0x0000000453757819 */ /* 0x008fc800000006ff */
[C---:B------:R-:W-:Y:S01]  /*4a40*/  ISETP.GE.U32.AND P6, PT, R117.reuse, UR23, PT ;  /* 0x0000001775007c0c */ /* 0x040fe2000bfc6070 */
[----:B--2---:R-:W2:Y:S01]  /*4a50*/  LDS.U16 R11, [R20+0xc] ;  /* 0x00000c00140b7984 */ /* 0x004ea20000000400 */
[C---:B------:R-:W-:Y:S02]  /*4a60*/  IADD3 R116, R117.reuse, 0x7, RZ ;  /* 0x0000000775747810 */ /* 0x040fe40007ffe0ff */
[----:B------:R-:W-:Y:S01]  /*4a70*/  IADD3 R117, R117, 0x8, RZ ;  /* 0x0000000875757810 */ /* 0x000fe20007ffe0ff */
[----:B------:R3:W-:Y:S01]  /*4a80*/  MUFU.EX2 R128, R9 ;  /* 0x0000000900807308 */ /* 0x0007e20000000800 */
[----:B------:R-:W-:Y:S02]  /*4a90*/  ISETP.GE.U32.AND P2, PT, R116, UR23, PT ;  /* 0x0000001774007c0c */ /* 0x000fe4000bf46070 */
[----:B------:R-:W-:Y:S01]  /*4aa0*/  ISETP.GE.U32.AND P1, PT, R117, UR23, PT ;  /* 0x0000001775007c0c */ /* 0x000fe2000bf26070 */
[----:B----4-:R-:W-:Y:S02]  /*4ab0*/  HADD2.F32 R117, -RZ, R6.H0_H0 ;  /* 0x20000006ff757230 */ /* 0x010fe40000004100 */
[----:B------:R-:W4:Y:S01]  /*4ac0*/  LDS.U16 R6, [R18+0x10] ;  /* 0x0000100012067984 */ /* 0x000f220000000400 */
[----:B------:R-:W-:-:S03]  /*4ad0*/  HADD2.F32 R116, -RZ, R5.H0_H0 ;  /* 0x20000005ff747230 */ /* 0x000fc60000004100 */
[----:B---3--:R-:W3:Y:S04]  /*4ae0*/  LDS.U16 R9, [R21+0xa] ;  /* 0x00000a0015097984 */ /* 0x008ee80000000400 */
[----:B------:R-:W3:Y:S01]  /*4af0*/  LDS.U16 R5, [R19+0xe] ;  /* 0x00000e0013057984 */ /* 0x000ee20000000400 */
[----:B------:R-:W-:-:S06]  /*4b00*/  FMUL.FTZ R125, R4, R67 ;  /* 0x00000043047d7220 */ /* 0x000fcc0000410000 */
[----:B------:R-:W2:Y:S01]  /*4b10*/  MUFU.EX2 R125, R125 ;  /* 0x0000007d007d7308 */ /* 0x000ea20000000800 */
[----:B0-----:R-:W-:Y:S01]  /*4b20*/  HADD2.F32 R119, -RZ, R8.H0_H0 ;  /* 0x20000008ff777230 */ /* 0x001fe20000004100 */
[----:B------:R-:W-:Y:S01]  /*4b30*/  FMUL.FTZ R116, R107, R116 ;  /* 0x000000746b747220 */ /* 0x000fe20000410000 */
[----:B------:R-:W-:Y:S02]  /*4b40*/  HADD2.F32 R10, -RZ, R10.H0_H0 ;  /* 0x2000000aff0a7230 */ /* 0x000fe40000004100 */
[----:B-1----:R-:W-:Y:S02]  /*4b50*/  HADD2.F32 R8, -RZ, R7.H0_H0 ;  /* 0x20000007ff087230 */ /* 0x002fe40000004100 */
[----:B------:R-:W0:Y:S01]  /*4b60*/  LDS.U16 R7, [R17+0x12] ;  /* 0x0000120011077984 */ /* 0x000e220000000400 */
[----:B------:R-:W-:Y:S01]  /*4b70*/  FMUL.FTZ R119, R106, R119 ;  /* 0x000000776a777220 */ /* 0x000fe20000410000 */
[----:B------:R-:W-:Y:S01]  /*4b80*/  FSEL R123, R116, RZ, !P6 ;  /* 0x000000ff747b7208 */ /* 0x000fe20007000000 */
[----:B------:R-:W-:-:S02]  /*4b90*/  FMUL.FTZ R10, R105, R10 ;  /* 0x0000000a690a7220 */ /* 0x000fc40000410000 */
[----:B------:R-:W-:Y:S01]  /*4ba0*/  FMUL.FTZ R8, R109, R8 ;  /* 0x000000086d087220 */ /* 0x000fe20000410000 */
[----:B--2---:R-:W-:Y:S01]  /*4bb0*/  HADD2.F32 R11, -RZ, R11.H0_H0 ;  /* 0x2000000bff0b7230 */ /* 0x004fe20000004100 */
[----:B------:R-:W-:Y:S01]  /*4bc0*/  FSEL R124, R125, 1, !P6 ;  /* 0x3f8000007d7c7808 */ /* 0x000fe20007000000 */
[----:B------:R-:W-:Y:S01]  /*4bd0*/  FMUL.FTZ R127, R4, R71 ;  /* 0x00000047047f7220 */ /* 0x000fe20000410000 */
[----:B------:R-:W-:Y:S01]  /*4be0*/  ISETP.GE.U32.AND P6, PT, R151, UR23, PT ;  /* 0x0000001797007c0c */ /* 0x000fe2000bfc6070 */
[----:B------:R-:W-:Y:S01]  /*4bf0*/  FMUL.FTZ R117, R108, R117 ;  /* 0x000000756c757220 */ /* 0x000fe20000410000 */
[----:B------:R-:W-:Y:S01]  /*4c00*/  FSEL R120, R119, RZ, !P4 ;  /* 0x000000ff77787208 */ /* 0x000fe20006000000 */
[----:B------:R-:W-:Y:S01]  /*4c10*/  FMUL.FTZ R11, R104, R11 ;  /* 0x0000000b680b7220 */ /* 0x000fe20000410000 */
[----:B------:R-:W-:Y:S01]  /*4c20*/  FSEL R119, R128, 1, !P4 ;  /* 0x3f80000080777808 */ /* 0x000fe20006000000 */
[----:B------:R-:W-:Y:S01]  /*4c30*/  FMUL.FTZ R126, R4, R72 ;  /* 0x00000048047e7220 */ /* 0x000fe20000410000 */
[----:B------:R-:W-:Y:S01]  /*4c40*/  FSEL R121, R118, 1, !P3 ;  /* 0x3f80000076797808 */ /* 0x000fe20005800000 */
[----:B----4-:R-:W-:Y:S01]  /*4c50*/  HADD2.F32 R6, -RZ, R6.H0_H0 ;  /* 0x20000006ff067230 */ /* 0x010fe20000004100 */
[----:B------:R-:W-:Y:S01]  /*4c60*/  ISETP.GE.U32.AND P4, PT, R149, UR23, PT ;  /* 0x0000001795007c0c */ /* 0x000fe2000bf86070 */
[----:B---3--:R-:W-:Y:S01]  /*4c70*/  HADD2.F32 R9, -RZ, R9.H0_H0 ;  /* 0x20000009ff097230 */ /* 0x008fe20000004100 */
[----:B------:R-:W-:-:S02]  /*4c80*/  FSEL R116, R10, RZ, !P6 ;  /* 0x000000ff0a747208 */ /* 0x000fc40007000000 */
[----:B------:R-:W-:Y:S01]  /*4c90*/  FSEL R118, R8, RZ, !P5 ;  /* 0x000000ff08767208 */ /* 0x000fe20006800000 */
[----:B------:R-:W1:Y:S01]  /*4ca0*/  LDS.U16 R10, [R16+0x14] ;  /* 0x00001400100a7984 */ /* 0x000e620000000400 */
[----:B------:R-:W-:Y:S01]  /*4cb0*/  HADD2.F32 R8, -RZ, R5.H0_H0 ;  /* 0x20000005ff087230 */ /* 0x000fe20000004100 */
[----:B------:R-:W2:Y:S01]  /*4cc0*/  MUFU.EX2 R127, R127 ;  /* 0x0000007f007f7308 */ /* 0x000ea20000000800 */
[----:B------:R-:W-:Y:S01]  /*4cd0*/  FSEL R122, R117, RZ, !P3 ;  /* 0x000000ff757a7208 */ /* 0x000fe20005800000 */
[----:B------:R-:W-:Y:S01]  /*4ce0*/  FMUL.FTZ R9, R110, R9 ;  /* 0x000000096e097220 */ /* 0x000fe20000410000 */
[----:B------:R-:W-:Y:S01]  /*4cf0*/  ISETP.GE.U32.AND P3, PT, R150, UR23, PT ;  /* 0x0000001796007c0c */ /* 0x000fe2000bf66070 */
[C---:B------:R-:W-:Y:S01]  /*4d00*/  FMUL.FTZ R129, R4.reuse, R73 ;  /* 0x0000004904817220 */ /* 0x040fe20000410000 */
[----:B------:R-:W-:Y:S01]  /*4d10*/  FSEL R128, R11, RZ, !P4 ;  /* 0x000000ff0b807208 */ /* 0x000fe20006000000 */
[----:B------:R-:W-:Y:S01]  /*4d20*/  FMUL.FTZ R6, R103, R6 ;  /* 0x0000000667067220 */ /* 0x000fe20000410000 */
[----:B------:R-:W3:Y:S01]  /*4d30*/  LDS.U16 R11, [R15+0x16] ;  /* 0x000016000f0b7984 */ /* 0x000ee20000000400 */
[----:B------:R-:W4:Y:S01]  /*4d40*/  MUFU.EX2 R126, R126 ;  /* 0x0000007e007e7308 */ /* 0x000f220000000800 */
[----:B------:R-:W-:Y:S01]  /*4d50*/  FMUL.FTZ R8, R111, R8 ;  /* 0x000000086f087220 */ /* 0x000fe20000410000 */
[----:B------:R-:W-:Y:S01]  /*4d60*/  FSEL R125, R9, RZ, !P3 ;  /* 0x000000ff097d7208 */ /* 0x000fe20005800000 */
[----:B------:R-:W-:Y:S01]  /*4d70*/  FMUL.FTZ R131, R4, R74 ;  /* 0x0000004a04837220 */ /* 0x000fe20000410000 */
[----:B------:R-:W1:Y:S01]  /*4d80*/  LDS.U16 R9, [R14+0x18] ;  /* 0x000018000e097984 */ /* 0x000e620000000400 */
[----:B------:R-:W-:Y:S01]  /*4d90*/  FSEL R132, R6, RZ, !P1 ;  /* 0x000000ff06847208 */ /* 0x000fe20004800000 */
[----:B------:R-:W-:Y:S01]  /*4da0*/  FMUL.FTZ R6, R124, R121 ;  /* 0x000000797c067220 */ /* 0x000fe20000410000 */
[----:B------:R-:W-:Y:S01]  /*4db0*/  FSEL R117, R130, 1, !P5 ;  /* 0x3f80000082757808 */ /* 0x000fe20006800000 */
[----:B------:R-:W0:Y:S01]  /*4dc0*/  MUFU.EX2 R129, R129 ;  /* 0x0000008100817308 */ /* 0x000e220000000800 */
[----:B------:R-:W-:Y:S01]  /*4dd0*/  FSEL R130, R8, RZ, !P2 ;  /* 0x000000ff08827208 */ /* 0x000fe20005000000 */
[----:B------:R-:W-:Y:S01]  /*4de0*/  FMUL.FTZ R133, R4, R75 ;  /* 0x0000004b04857220 */ /* 0x000fe20000410000 */
[----:B------:R-:W1:Y:S01]  /*4df0*/  LDS.U16 R8, [R13+0x1a] ;  /* 0x00001a000d087984 */ /* 0x000e620000000400 */
[----:B------:R-:W-:-:S02]  /*4e00*/  FMUL.FTZ R134, R119, R6 ;  /* 0x0000000677867220 */ /* 0x000fc40000410000 */
[----:B------:R-:W-:Y:S01]  /*4e10*/  FMUL.FTZ R135, R4, R76 ;  /* 0x0000004c04877220 */ /* 0x000fe20000410000 */
[----:B------:R-:W1:Y:S01]  /*4e20*/  LDS.U16 R6, [R12+0x1c] ;  /* 0x00001c000c067984 */ /* 0x000e620000000400 */
[----:B------:R-:W0:Y:S01]  /*4e30*/  MUFU.EX2 R131, R131 ;  /* 0x0000008300837308 */ /* 0x000e220000000800 */
[----:B--2---:R-:W-:Y:S01]  /*4e40*/  FSEL R127, R127, 1, !P6 ;  /* 0x3f8000007f7f7808 */ /* 0x004fe20007000000 */
[----:B------:R-:W-:Y:S01]  /*4e50*/  FMUL.FTZ R142, R117, R134 ;  /* 0x00000086758e7220 */ /* 0x000fe20000410000 */
[----:B------:R-:W2:Y:S01]  /*4e60*/  LDS.U16 R5, [R0+0x1e] ;  /* 0x00001e0000057984 */ /* 0x000ea20000000400 */
[----:B------:R-:W-:-:S04]  /*4e70*/  FFMA.FTZ R134, R123, R121, R122 ;  /* 0x000000797b867223 */ /* 0x000fc8000001007a */
[----:B------:R-:W3:Y:S01]  /*4e80*/  MUFU.EX2 R133, R133 ;  /* 0x0000008500857308 */ /* 0x000ee20000000800 */
[----:B----4-:R-:W-:Y:S01]  /*4e90*/  FSEL R126, R126, 1, !P3 ;  /* 0x3f8000007e7e7808 */ /* 0x010fe20005800000 */
[----:B------:R-:W-:Y:S02]  /*4ea0*/  FMUL.FTZ R153, R127, R142 ;  /* 0x0000008e7f997220 */ /* 0x000fe40000410000 */
[----:B------:R-:W-:-:S04]  /*4eb0*/  FFMA.FTZ R141, R119, R134, R120 ;  /* 0x00000086778d7223 */ /* 0x000fc80000010078 */
[----:B------:R-:W4:Y:S01]  /*4ec0*/  MUFU.EX2 R135, R135 ;  /* 0x0000008700877308 */ /* 0x000f220000000800 */
[----:B0-----:R-:W-:Y:S01]  /*4ed0*/  FSEL R129, R129, 1, !P4 ;  /* 0x3f80000081817808 */ /* 0x001fe20006000000 */
[----:B------:R-:W-:Y:S02]  /*4ee0*/  FMUL.FTZ R142, R126, R153 ;  /* 0x000000997e8e7220 */ /* 0x000fe40000410000 */
[----:B------:R-:W-:Y:S01]  /*4ef0*/  FFMA.FTZ R141, R117, R141, R118 ;  /* 0x0000008d758d7223 */ /* 0x000fe20000010076 */
[----:B------:R-:W-:Y:S01]  /*4f00*/  HADD2.F32 R7, -RZ, R7.H0_H0 ;  /* 0x20000007ff077230 */ /* 0x000fe20000004100 */
[----:B------:R-:W-:Y:S01]  /*4f10*/  FMUL.FTZ R136, R4, R77 ;  /* 0x0000004d04887220 */ /* 0x000fe20000410000 */
[----:B------:R-:W-:Y:S01]  /*4f20*/  FSEL R131, R131, 1, !P2 ;  /* 0x3f80000083837808 */ /* 0x000fe20005000000 */
[----:B------:R-:W-:Y:S02]  /*4f30*/  FMUL.FTZ R142, R129, R142 ;  /* 0x0000008e818e7220 */ /* 0x000fe40000410000 */
[----:B------:R-:W-:-:S02]  /*4f40*/  FFMA.FTZ R141, R127, R141, R116 ;  /* 0x0000008d7f8d7223 */ /* 0x000fc40000010074 */
[----:B------:R-:W-:Y:S01]  /*4f50*/  FMUL.FTZ R137, R4, R78 ;  /* 0x0000004e04897220 */ /* 0x000fe20000410000 */
[----:B------:R-:W-:Y:S01]  /*4f60*/  ISETP.GE.U32.AND P5, PT, R148, UR23, PT ;  /* 0x0000001794007c0c */ /* 0x000fe2000bfa6070 */
[----:B------:R-:W0:Y:S01]  /*4f70*/  MUFU.EX2 R136, R136 ;  /* 0x0000008800887308 */ /* 0x000e220000000800 */
[----:B---3--:R-:W-:Y:S01]  /*4f80*/  FSEL R133, R133, 1, !P1 ;  /* 0x3f80000085857808 */ /* 0x008fe20004800000 */
[----:B------:R-:W-:Y:S02]  /*4f90*/  FMUL.FTZ R7, R112, R7 ;  /* 0x0000000770077220 */ /* 0x000fe40000410000 */
[----:B------:R-:W-:Y:S02]  /*4fa0*/  FMUL.FTZ R142, R131, R142 ;  /* 0x0000008e838e7220 */ /* 0x000fe40000410000 */
[----:B------:R-:W-:Y:S02]  /*4fb0*/  FFMA.FTZ R141, R126, R141, R125 ;  /* 0x0000008d7e8d7223 */ /* 0x000fe4000001007d */
[C---:B------:R-:W-:Y:S01]  /*4fc0*/  FMUL.FTZ R138, R4.reuse, R79 ;  /* 0x0000004f048a7220 */ /* 0x040fe20000410000 */
[----:B------:R-:W3:Y:S01]  /*4fd0*/  MUFU.EX2 R137, R137 ;  /* 0x0000008900897308 */ /* 0x000ee20000000800 */
[----:B----4-:R-:W-:Y:S01]  /*4fe0*/  FSEL R135, R135, 1, !P5 ;  /* 0x3f80000087877808 */ /* 0x010fe20006800000 */
[----:B------:R-:W-:Y:S01]  /*4ff0*/  FMUL.FTZ R142, R133, R142 ;  /* 0x0000008e858e7220 */ /* 0x000fe20000410000 */
[----:B------:R-:W-:Y:S01]  /*5000*/  FSEL R134, R7, RZ, !P5 ;  /* 0x000000ff07867208 */ /* 0x000fe20006800000 */
[----:B------:R-:W-:Y:S01]  /*5010*/  FFMA.FTZ R141, R129, R141, R128 ;  /* 0x0000008d818d7223 */ /* 0x000fe20000010080 */
[----:B-1----:R-:W-:Y:S01]  /*5020*/  HADD2.F32 R7, -RZ, R10.H0_H0 ;  /* 0x2000000aff077230 */ /* 0x002fe20000004100 */
[----:B------:R-:W-:-:S02]  /*5030*/  FMUL.FTZ R139, R4, R80 ;  /* 0x00000050048b7220 */ /* 0x000fc40000410000 */
[----:B------:R-:W1:Y:S01]  /*5040*/  MUFU.EX2 R138, R138 ;  /* 0x0000008a008a7308 */ /* 0x000e620000000800 */
[----:B------:R-:W-:Y:S01]  /*5050*/  FMUL.FTZ R153, R135, R142 ;  /* 0x0000008e87997220 */ /* 0x000fe20000410000 */
[----:B------:R-:W-:Y:S01]  /*5060*/  HADD2.F32 R142, -RZ, R11.H0_H0 ;  /* 0x2000000bff8e7230 */ /* 0x000fe20000004100 */
[----:B------:R-:W-:Y:S02]  /*5070*/  FFMA.FTZ R141, R131, R141, R130 ;  /* 0x0000008d838d7223 */ /* 0x000fe40000010082 */
[C---:B------:R-:W-:Y:S01]  /*5080*/  FMUL.FTZ R140, R4.reuse, R81 ;  /* 0x00000051048c7220 */ /* 0x040fe20000410000 */
[----:B------:R-:W-:Y:S01]  /*5090*/  ISETP.GE.U32.AND P6, PT, R147, UR23, PT ;  /* 0x0000001793007c0c */ /* 0x000fe2000bfc6070 */
[----:B------:R-:W-:Y:S01]  /*50a0*/  FMUL.FTZ R4, R4, R82 ;  /* 0x0000005204047220 */ /* 0x000fe20000410000 */
[----:B------:R-:W4:Y:S01]  /*50b0*/  MUFU.EX2 R139, R139 ;  /* 0x0000008b008b7308 */ /* 0x000f220000000800 */
[----:B------:R-:W-:Y:S01]  /*50c0*/  FMUL.FTZ R7, R102, R7 ;  /* 0x0000000766077220 */ /* 0x000fe20000410000 */
[----:B------:R-:W-:Y:S01]  /*50d0*/  HADD2.F32 R152, -RZ, R9.H0_H0 ;  /* 0x20000009ff987230 */ /* 0x000fe20000004100 */
[----:B------:R-:W-:Y:S01]  /*50e0*/  FFMA.FTZ R11, R133, R141, R132 ;  /* 0x0000008d850b7223 */ /* 0x000fe20000010084 */
[----:B------:R-:W-:Y:S01]  /*50f0*/  ISETP.GE.U32.AND P3, PT, R146, UR23, PT ;  /* 0x0000001792007c0c */ /* 0x000fe2000bf66070 */
[----:B------:R-:W-:Y:S01]  /*5100*/  FMUL.FTZ R142, R113, R142 ;  /* 0x0000008e718e7220 */ /* 0x000fe20000410000 */
[----:B0-----:R-:W-:Y:S01]  /*5110*/  FSEL R136, R136, 1, !P6 ;  /* 0x3f80000088887808 */ /* 0x001fe20007000000 */
[----:B------:R-:W-:Y:S01]  /*5120*/  FFMA.FTZ R11, R135, R11, R134 ;  /* 0x0000000b870b7223 */ /* 0x000fe20000010086 */
[----:B------:R-:W0:Y:S01]  /*5130*/  MUFU.EX2 R140, R140 ;  /* 0x0000008c008c7308 */ /* 0x000e220000000800 */
[----:B------:R-:W-:Y:S01]  /*5140*/  FSEL R141, R7, RZ, !P6 ;  /* 0x000000ff078d7208 */ /* 0x000fe20007000000 */
[----:B------:R-:W-:Y:S01]  /*5150*/  HADD2.F32 R8, -RZ, R8.H0_H0 ;  /* 0x20000008ff087230 */ /* 0x000fe20000004100 */
[----:B------:R-:W-:Y:S01]  /*5160*/  FMUL.FTZ R152, R101, R152 ;  /* 0x0000009865987220 */ /* 0x000fe20000410000 */
[----:B------:R-:W-:-:S04]  /*5170*/  ISETP.GE.U32.AND P4, PT, R145, UR23, PT ;  /* 0x0000001791007c0c */ /* 0x000fc8000bf86070 */
[----:B------:R-:W0:Y:S01]  /*5180*/  MUFU.EX2 R4, R4 ;  /* 0x0000000400047308 */ /* 0x000e220000000800 */
[----:B---3--:R-:W-:Y:S01]  /*5190*/  FSEL R137, R137, 1, !P3 ;  /* 0x3f80000089897808 */ /* 0x008fe20005800000 */
[----:B------:R-:W-:Y:S01]  /*51a0*/  FFMA.FTZ R11, R136, R11, R141 ;  /* 0x0000000b880b7223 */ /* 0x000fe2000001008d */
[----:B------:R-:W-:Y:S01]  /*51b0*/  FSEL R142, R142, RZ, !P3 ;  /* 0x000000ff8e8e7208 */ /* 0x000fe20005800000 */
[----:B------:R-:W-:Y:S01]  /*51c0*/  HADD2.F32 R7, -RZ, R6.H0_H0 ;  /* 0x20000006ff077230 */ /* 0x000fe20000004100 */
[----:B------:R-:W-:Y:S01]  /*51d0*/  FMUL.FTZ R10, R136, R153 ;  /* 0x00000099880a7220 */ /* 0x000fe20000410000 */
[----:B------:R-:W-:Y:S01]  /*51e0*/  ISETP.GE.U32.AND P2, PT, R144, UR23, PT ;  /* 0x0000001790007c0c */ /* 0x000fe2000bf46070 */
[----:B------:R-:W-:Y:S01]  /*51f0*/  FMUL.FTZ R8, R115, R8 ;  /* 0x0000000873087220 */ /* 0x000fe20000410000 */
[----:B-1----:R-:W-:Y:S01]  /*5200*/  FSEL R138, R138, 1, !P4 ;  /* 0x3f8000008a8a7808 */ /* 0x002fe20006000000 */
[----:B------:R-:W-:Y:S01]  /*5210*/  FFMA.FTZ R11, R137, R11, R142 ;  /* 0x0000000b890b7223 */ /* 0x000fe2000001008e */
[----:B------:R-:W-:Y:S01]  /*5220*/  FSEL R153, R152, RZ, !P4 ;  /* 0x000000ff98997208 */ /* 0x000fe20006000000 */
[----:B--2---:R-:W-:Y:S01]  /*5230*/  HADD2.F32 R5, -RZ, R5.H0_H0 ;  /* 0x20000005ff057230 */ /* 0x004fe20000004100 */
[----:B------:R-:W-:Y:S01]  /*5240*/  FMUL.FTZ R7, R100, R7 ;  /* 0x0000000764077220 */ /* 0x000fe20000410000 */
[----:B------:R-:W-:-:S02]  /*5250*/  ISETP.GE.U32.AND P1, PT, R143, UR23, PT ;  /* 0x000000178f007c0c */ /* 0x000fc4000bf26070 */
[----:B----4-:R-:W-:Y:S01]  /*5260*/  FSEL R139, R139, 1, !P2 ;  /* 0x3f8000008b8b7808 */ /* 0x010fe20005000000 */
[----:B------:R-:W-:Y:S01]  /*5270*/  FFMA.FTZ R11, R138, R11, R153 ;  /* 0x0000000b8a0b7223 */ /* 0x000fe20000010099 */
[----:B------:R-:W-:Y:S01]  /*5280*/  FSEL R152, R8, RZ, !P2 ;  /* 0x000000ff08987208 */ /* 0x000fe20005000000 */
[----:B------:R-:W-:Y:S01]  /*5290*/  FMUL.FTZ R9, R137, R10 ;  /* 0x0000000a89097220 */ /* 0x000fe20000410000 */
[----:B------:R-:W-:Y:S01]  /*52a0*/  ISETP.GE.U32.AND P5, PT, R60, UR23, PT ;  /* 0x000000173c007c0c */ /* 0x000fe2000bfa6070 */
[----:B------:R-:W-:Y:S01]  /*52b0*/  FMUL.FTZ R5, R114, R5 ;  /* 0x0000000572057220 */ /* 0x000fe20000410000 */
[----:B0-----:R-:W-:Y:S01]  /*52c0*/  FSEL R140, R140, 1, !P1 ;  /* 0x3f8000008c8c7808 */ /* 0x001fe20004800000 */
[----:B------:R-:W-:Y:S01]  /*52d0*/  FFMA.FTZ R11, R139, R11, R152 ;  /* 0x0000000b8b0b7223 */ /* 0x000fe20000010098 */
[----:B------:R-:W-:Y:S02]  /*52e0*/  FSEL R155, R7, RZ, !P1 ;  /* 0x000000ff079b7208 */ /* 0x000fe40004800000 */
[----:B------:R-:W-:Y:S01]  /*52f0*/  FSEL R154, R4, 1, !P5 ;  /* 0x3f800000049a7808 */ /* 0x000fe20006800000 */
[----:B------:R-:W-:Y:S01]  /*5300*/  FMUL.FTZ R4, R138, R9 ;  /* 0x000000098a047220 */ /* 0x000fe20000410000 */
[----:B------:R-:W-:Y:S01]  /*5310*/  FSEL R157, R5, RZ, !P5 ;  /* 0x000000ff059d7208 */ /* 0x000fe20006800000 */
[----:B------:R-:W-:-:S02]  /*5320*/  FFMA.FTZ R11, R140, R11, R155 ;  /* 0x0000000b8c0b7223 */ /* 0x000fc4000001009b */
        /* <DEDUP_REMOVED lines=34> */
[----:B------:R-:W-:-:S11]  /*5550*/  ISETP.NE.AND P2, PT, R65, 0x1f, PT ;  /* 0x0000001f4100780c */ /* 0x000fd60003f45270 */
[C---:B0-----:R-:W-:Y:S02]  /*5560*/  @P1 FFMA.FTZ R9, R8.reuse, R4, R9 ;  /* 0x0000000408091223 */ /* 0x041fe40000010009 */
[----:B-1----:R-:W-:-:S03]  /*5570*/  @P1 FMUL.FTZ R8, R8, R5 ;  /* 0x0000000508081220 */ /* 0x002fc60000410000 */
[----:B------:R-:W0:Y:S04]  /*5580*/  SHFL.UP PT, R4, R9, 0x10, RZ ;  /* 0x0600000009047989 */ /* 0x000e2800000e00ff */
[----:B------:R-:W1:Y:S01]  /*5590*/  SHFL.UP PT, R5, R8, 0x10, RZ ;  /* 0x0600000008057989 */ /* 0x000e6200000e00ff */
[----:B------:R-:W-:Y:S01]  /*55a0*/  ISETP.GE.AND P1, PT, R65, 0x10, PT ;  /* 0x000000104100780c */ /* 0x000fe20003f26270 */
[----:B------:R-:W-:Y:S01]  /*55b0*/  HFMA2.MMA R10, -RZ, RZ, 1.875, 0 ;  /* 0x3f800000ff0a7435 */ /* 0x000fe200000001ff */
[----:B------:R-:W-:Y:S01]  /*55c0*/  USHF.L.U32 UR22, UR7, 0x3, URZ ;  /* 0x0000000307167899 */ /* 0x000fe2000800063f */
[----:B------:R-:W-:-:S08]  /*55d0*/  IMAD.MOV.U32 R11, RZ, RZ, RZ ;  /* 0x000000ffff0b7224 */ /* 0x000fd000078e00ff */
[----:B------:R-:W2:Y:S02]  /*55e0*/  @!P0 LDS.64 R10, [UR22+0x870] ;  /* 0x00087016ff0a8984 */ /* 0x000ea40008000a00 */
[C---:B0-----:R-:W-:Y:S01]  /*55f0*/  @P1 FFMA.FTZ R9, R8.reuse, R4, R9 ;  /* 0x0000000408091223 */ /* 0x041fe20000010009 */
[----:B------:R-:W-:Y:S01]  /*5600*/  @!P2 SHF.R.U32.HI R4, RZ, 0x2, R83 ;  /* 0x00000002ff04a819 */ /* 0x000fe20000011653 */
[----:B-1----:R-:W-:-:S03]  /*5610*/  @P1 FMUL.FTZ R8, R8, R5 ;  /* 0x0000000508081220 */ /* 0x002fc60000410000 */
[----:B------:R-:W-:-:S05]  /*5620*/  @!P2 LOP3.LUT R160, R4, 0x3ffffff8, RZ, 0xc0, !PT ;  /* 0x3ffffff804a0a812 */ /* 0x000fca00078ec0ff */
[----:B------:R-:W-:Y:S04]  /*5630*/  @!P2 STS.64 [R160+0x850], R8 ;  /* 0x00085008a000a388 */ /* 0x000fe80000000a00 */
[----:B------:R-:W-:Y:S06]  /*5640*/  BAR.SYNC.DEFER_BLOCKING 0x0 ;  /* 0x0000000000007b1d */ /* 0x000fec0000010000 */
[----:B------:R-:W-:Y:S04]  /*5650*/  SHFL.UP PT, R158, R8, 0x1, RZ ;  /* 0x04200000089e7989 */ /* 0x000fe800000e00ff */
[----:B------:R-:W0:Y:S01]  /*5660*/  LDS.128 R4, [0x850] ;  /* 0x00085000ff047984 */ /* 0x000e220000000c00 */
[----:B------:R-:W-:-:S03]  /*5670*/  SHF.R.U32.HI R161, RZ, 0x5, R83 ;  /* 0x00000005ffa17819 */ /* 0x000fc60000011653 */
[----:B------:R2:W1:Y:S01]  /*5680*/  SHFL.UP PT, R159, R9, 0x1, RZ ;  /* 0x04200000099f7989 */ /* 0x00046200000e00ff */
[----:B------:R-:W-:-:S04]  /*5690*/  ISETP.NE.AND P1, PT, R161, RZ, PT ;  /* 0x000000ffa100720c */ /* 0x000fc80003f25270 */
[C---:B------:R-:W-:Y:S01]  /*56a0*/  ISETP.NE.AND P3, PT, R65.reuse, RZ, P1 ;  /* 0x000000ff4100720c */ /* 0x040fe20000f65270 */
[----:B------:R-:W-:Y:S08]  /*56b0*/  BSSY B0, `(.L_x_3565) ;  /* 0x0000012000007945 */ /* 0x000ff00003800000 */
[----:B------:R-:W-:Y:S01]  /*56c0*/  @P1 ISETP.NE.AND P2, PT, R65, RZ, PT ;  /* 0x000000ff4100120c */ /* 0x000fe20003f45270 */
[----:B--2---:R-:W-:Y:S01]  /*56d0*/  @P1 IMAD.MOV.U32 R9, RZ, RZ, R11 ;  /* 0x000000ffff091224 */ /* 0x004fe200078e000b */
[----:B------:R-:W-:Y:S01]  /*56e0*/  @P1 MOV R8, R10 ;  /* 0x0000000a00081202 */ /* 0x000fe20000000f00 */
[----:B0-----:R-:W-:-:S02]  /*56f0*/  @P1 FMUL.FTZ R161, R158, R4 ;  /* 0x000000049ea11220 */ /* 0x001fc40000410000 */
[----:B------:R-:W-:Y:S02]  /*5700*/  FFMA.FTZ R162, R5, R6, R7 ;  /* 0x0000000605a27223 */ /* 0x000fe40000010007 */
[----:B-1----:R-:W-:Y:S01]  /*5710*/  @P3 FFMA.FTZ R5, R158, R5, R159 ;  /* 0x000000059e053223 */ /* 0x002fe2000001009f */
[----:B------:R-:W-:-:S03]  /*5720*/  @P1 FSEL R161, R4, R161, !P2 ;  /* 0x000000a104a11208 */ /* 0x000fc60005000000 */
[----:B------:R-:W-:Y:S01]  /*5730*/  @P1 IMAD.MOV.U32 R159, RZ, RZ, R5 ;  /* 0x000000ffff9f1224 */ /* 0x000fe200078e0005 */
        /* <DEDUP_REMOVED lines=9> */
.L_x_3566:
[----:B------:R-:W-:Y:S05]  /*57d0*/  BSYNC B0 ;  /* 0x0000000000007941 */ /* 0x000fea0003800000 */
.L_x_3565:
        /* <DEDUP_REMOVED lines=35> */
.L_x_3568:
[----:B------:R-:W-:Y:S05]  /*5a10*/  BSYNC B0 ;  /* 0x0000000000007941 */ /* 0x000fea0003800000 */
.L_x_3567:
        /* <DEDUP_REMOVED lines=22> */
.L_x_3564:
        /* <DEDUP_REMOVED lines=79> */
.L_x_3571:
[----:B------:R-:W-:Y:S05]  /*6070*/  BSYNC B0 ;  /* 0x0000000000007941 */ /* 0x000fea0003800000 */
.L_x_3570:
        /* <DEDUP_REMOVED lines=57> */
.L_x_3572:
[----:B------:R-:W-:Y:S05]  /*6410*/  EXIT ;  /* 0x000000000000794d */ /* 0x000fea0003800000 */
.L_x_3574:
        /* <DEDUP_REMOVED lines=14> */
.L_x_5420:


//--------------------- .text._Z25selective_scan_fwd_kernelI32Selective_Scan_fwd_kernel_traitsILi64ELi16ELi1ELb0ELb1ELb0ELb1EN3c104HalfEfEEv13SSMParamsBase --------------------------
	.section	.text._Z25selective_scan_fwd_kernelI32Selective_Scan_fwd_kernel_traitsILi64ELi16ELi1ELb0ELb1ELb0ELb1EN3c104HalfEfEEv13SSMParamsBase,"ax",@progbits
	.sectioninfo	@"SHI_REGISTERS=165"
	.align	128
        .global         _Z25selective_scan_fwd_kernelI32Selective_Scan_fwd_kernel_traitsILi64ELi16ELi1ELb0ELb1ELb0ELb1EN3c104HalfEfEEv13SSMParamsBase
        .type           _Z25selective_scan_fwd_kernelI32Selective_Scan_fwd_kernel_traitsILi64ELi16ELi1ELb0ELb1ELb0ELb1EN3c104HalfEfEEv13SSMParamsBase,@function
        .size           _Z25selective_scan_fwd_kernelI32Selective_Scan_fwd_kernel_traitsILi64ELi16ELi1ELb0ELb1ELb0ELb1EN3c104HalfEfEEv13SSMParamsBase,(.L_x_5421 - _Z25selective_scan_fwd_kernelI32Selective_Scan_fwd_kernel_traitsILi64ELi16ELi1ELb0ELb1ELb0ELb1EN3c104HalfEfEEv13SSMParamsBase)
        .other          _Z25selective_scan_fwd_kernelI32Selective_Scan_fwd_kernel_traitsILi64ELi16ELi1ELb0ELb1ELb0ELb1EN3c104HalfEfEEv13SSMParamsBase,@"STO_CUDA_ENTRY STV_DEFAULT"
_Z25selective_scan_fwd_kernelI32Selective_Scan_fwd_kernel_traitsILi64ELi16ELi1ELb0ELb1ELb0ELb1EN3c104HalfEfEEv13SSMParamsBase:
.text._Z25selective_scan_fwd_kernelI32Selective_Scan_fwd_kernel_traitsILi64ELi16ELi1ELb0ELb1ELb0ELb1EN3c104HalfEfEEv13SSMParamsBase:
        /* <DEDUP_REMOVED lines=67> */
[----:B--2---:R-:W-:Y:S01]  /*0430*/  ISETP.LE.AND P4, PT, RZ, UR8, PT ;  /* 0x00000008ff007c0c */ /* 0x004fe2000bf83270 */
[----:B------:R-:W0:Y:S01]  /*0440*/  S2R R82, SR_TID.X ;  /* 0x0000000000527919 */ /* 0x000e220000002100 */
[----:B------:R-:W-:Y:S01]  /*0450*/  @!P3 IADD3 R7, R7, 0x1, RZ ;  /* 0x000000010707b810 */ /* 0x000fe20007ffe0ff */
[----:B------:R-:W-:Y:S01]  /*0460*/  UIADD3 UR14, UR5, UR14, URZ ;  /* 0x0000000e050e7290 */ /* 0x000fe2000fffe03f */
[----:B------:R-:W-:Y:S01]  /*0470*/  ISETP.NE.AND P3, PT, RZ, c[0x0][0x178], PT ;  /* 0x00005e00ff007a0c */ /* 0x000fe20003f65270 */
[----:B------:R-:W-:Y:S01]  /*0480*/  IMAD.U32 R3, RZ, RZ, UR5 ;  /* 0x00000005ff037e24 */ /* 0x000fe2000f8e00ff */
[----:B------:R-:W-:Y:S01]  /*0490*/  @P2 IADD3 R7, R7, 0x1, RZ ;  /* 0x0000000107072810 */ /* 0x000fe20007ffe0ff */
[----:B------:R-:W-:Y:S01]  /*04a0*/  UMOV UR5, URZ ;  /* 0x0000003f00057c82 */ /* 0x000fe20008000000 */
[----:B------:R-:W-:Y:S01]  /*04b0*/  MOV R2, UR4 ;  /* 0x0000000400027c02 */ /* 0x000fe20008000f00 */
[----:B------:R-:W-:Y:S01]  /*04c0*/  UMOV UR4, URZ ;  /* 0x0000003f00047c82 */ /* 0x000fe20008000000 */
[----:B------:R-:W1:Y:S01]  /*04d0*/  S2R R64, SR_LANEID ;  /* 0x0000000000407919 */ /* 0x000e620000000000 */
[----:B------:R-:W-:Y:S01]  /*04e0*/  ULDC.64 UR20, c[0x0][0x180] ;  /* 0x0000600000147ab9 */ /* 0x000fe20000000a00 */
[----:B-----5:R2:W3:Y:S01]  /*04f0*/  @P0 R2UR UR5, R4 ;  /* 0x00000000040503c2 */ /* 0x0204e200000e0000 */
[----:B------:R-:W-:Y:S01]  /*0500*/  @!P4 IMAD.MOV R7, RZ, RZ, -R7 ;  /* 0x000000ffff07c224 */ /* 0x000fe200078e0a07 */
[----:B------:R-:W-:Y:S01]  /*0510*/  UIMAD UR10, UR27, UR20, URZ ;  /* 0x000000141b0a72a4 */ /* 0x000fe2000f8e023f */
[----:B------:R-:W-:Y:S01]  /*0520*/  IMAD.U32 R3, RZ, RZ, UR14 ;  /* 0x0000000eff037e24 */ /* 0x000fe2000f8e00ff */
[----:B------:R-:W-:Y:S01]  /*0530*/  UIMAD.WIDE.U32 UR8, UR26, UR20, URZ ;  /* 0x000000141a0872a5 */ /* 0x000fe2000f8e003f */
[----:B------:R-:W-:Y:S01]  /*0540*/  @!P3 LOP3.LUT R7, RZ, c[0x0][0x178], RZ, 0x33, !PT ;  /* 0x00005e00ff07ba12 */ /* 0x000fe200078e33ff */
[----:B------:R-:W-:-:S02]  /*0550*/  UIMAD UR15, UR26, UR21, UR10 ;  /* 0x000000151a0f72a4 */ /* 0x000fc4000f8e020a */
[----:B------:R2:W4:Y:S01]  /*0560*/  @P1 R2UR UR4, R8 ;  /* 0x00000000080413c2 */ /* 0x00052200000e0000 */
[----:B------:R-:W-:Y:S01]  /*0570*/  SHF.R.S32.HI R0, RZ, 0x1f, R7 ;  /* 0x0000001fff007819 */ /* 0x000fe20000011407 */
[----:B------:R-:W-:Y:S01]  /*0580*/  ULDC.64 UR20, c[0x0][0x1b8] ;  /* 0x00006e0000147ab9 */ /* 0x000fe20000000a00 */
[C---:B------:R-:W-:Y:S01]  /*0590*/  IMAD.WIDE.U32 R2, R7.reuse, c[0x0][0x1a8], R2 ;  /* 0x00006a0007027a25 */ /* 0x040fe200078e0002 */
[----:B------:R-:W-:Y:S01]  /*05a0*/  UIMAD UR16, UR27, UR20, URZ ;  /* 0x000000141b1072a4 */ /* 0x000fe2000f8e023f */
[----:B0-----:R-:W-:Y:S01]  /*05b0*/  LOP3.LUT R65, R82, 0x1f, RZ, 0xc0, !PT ;  /* 0x0000001f52417812 */ /* 0x001fe200078ec0ff */
[----:B------:R-:W-:Y:S01]  /*05c0*/  ULDC.64 UR22, c[0x0][0x248] ;  /* 0x0000920000167ab9 */ /* 0x000fe20000000a00 */
[----:B------:R-:W-:Y:S01]  /*05d0*/  IMAD R0, R0, c[0x0][0x1a8], RZ ;  /* 0x00006a0000007a24 */ /* 0x000fe200078e02ff */
[----:B------:R-:W-:Y:S01]  /*05e0*/  UIMAD UR19, UR26, UR21, UR16 ;  /* 0x000000151a1372a4 */ /* 0x000fe2000f8e0210 */
[----:B------:R-:W-:Y:S01]  /*05f0*/  LEA R45, P2, R2, c[0x0][0x228], 0x1 ;  /* 0x00008a00022d7a11 */ /* 0x000fe200078408ff */
[----:B------:R-:W-:Y:S01]  /*0600*/  UIADD3 UR17, UR7, UR17, URZ ;  /* 0x0000001107117290 */ /* 0x000fe2000fffe03f */
[----:B------:R-:W-:Y:S01]  /*0610*/  IMAD R43, R7, c[0x0][0x1ac], R0 ;  /* 0x00006b00072b7a24 */ /* 0x000fe200078e0200 */
[----:B------:R-:W-:Y:S01]  /*0620*/  UIADD3 UR18, UR13, UR18, URZ ;  /* 0x000000120d127290 */ /* 0x000fe2000fffe03f */
[----:B------:R-:W-:Y:S01]  /*0630*/  IMAD.SHL.U32 R0, R82, 0x10, RZ ;  /* 0x0000001052007824 */ /* 0x000fe200078e00ff */
[----:B------:R-:W-:-:S02]  /*0640*/  ULEA UR16, UP1, UR12, UR22, 0x1 ;  /* 0x000000160c107291 */ /* 0x000fc4000f82083f */
[----:B------:R-:W-:Y:S01]  /*0650*/  IADD3 R43, R3, R43, RZ ;  /* 0x0000002b032b7210 */ /* 0x000fe20007ffe0ff */
[----:B------:R-:W-:Y:S01]  /*0660*/  ULDC UR7, c[0x0][0x164] ;  /* 0x0000590000077ab9 */ /* 0x000fe20000000800 */
[----:B------:R-:W-:Y:S01]  /*0670*/  LOP3.LUT R63, R0, 0xfffffe00, RZ, 0xc0, !PT ;  /* 0xfffffe00003f7812 */ /* 0x000fe200078ec0ff */
[----:B------:R-:W-:Y:S01]  /*0680*/  UIMAD.WIDE.U32 UR10, UR26, UR20, URZ ;  /* 0x000000141a0a72a5 */ /* 0x000fe2000f8e003f */
[----:B------:R-:W-:Y:S01]  /*0690*/  LEA.HI.X R43, R2, c[0x0][0x22c], R43, 0x1, P2 ;  /* 0x00008b00022b7a11 */ /* 0x000fe200010f0c2b */
[----:B------:R-:W-:Y:S01]  /*06a0*/  UIMAD UR7, UR28, UR7, UR26 ;  /* 0x000000071c0772a4 */ /* 0x000fe2000f8e021a */
[----:B------:R-:W-:Y:S01]  /*06b0*/  LOP3.LUT R2, R65, 0xfffffe00, R0, 0xf8, !PT ;  /* 0xfffffe0041027812 */ /* 0x000fe200078ef800 */
[----:B------:R-:W-:Y:S01]  /*06c0*/  ULDC.64 UR20, c[0x0][0x240] ;  /* 0x0000900000147ab9 */ /* 0x000fe20000000a00 */
[C---:B------:R-:W-:Y:S01]  /*06d0*/  IADD3 R62, R0.reuse, 0x1, RZ ;  /* 0x00000001003e7810 */ /* 0x040fe20007ffe0ff */
[----:B------:R-:W-:Y:S01]  /*06e0*/  ULEA.HI.X UR18, UR12, UR23, UR18, 0x1, UP1 ;  /* 0x000000170c127291 */ /* 0x000fe200088f0c12 */
[C---:B------:R-:W-:Y:S01]  /*06f0*/  IADD3 R61, R0.reuse, 0x2, RZ ;  /* 0x00000002003d7810 */ /* 0x040fe20007ffe0ff */
[----:B------:R-:W-:Y:S01]  /*0700*/  ULEA UR14, UP0, UR6, UR20, 0x1 ;  /* 0x00000014060e7291 */ /* 0x000fe2000f80083f */
[C---:B------:R-:W-:Y:S01]  /*0710*/  IADD3 R60, R0.reuse, 0x3, RZ ;  /* 0x00000003003c7810 */ /* 0x040fe20007ffe0ff */
[----:B------:R-:W-:Y:S01]  /*0720*/  ULDC UR12, c[0x0][0x174] ;  /* 0x00005d00000c7ab9 */ /* 0x000fe20000000800 */
[C---:B------:R-:W-:Y:S01]  /*0730*/  IADD3 R125, R0.reuse, 0x4, RZ ;  /* 0x00000004007d7810 */ /* 0x040fe20007ffe0ff */
[----:B------:R-:W-:Y:S01]  /*0740*/  UIMAD UR7, UR7, UR12, URZ ;  /* 0x0000000c070772a4 */ /* 0x000fe2000f8e023f */
        /* <DEDUP_REMOVED lines=30> */
[----:B-1234-:R-:W-:-:S02]  /*0930*/  LOP3.LUT R44, R2, 0x1e0, RZ, 0xfc, !PT ;  /* 0x000001e0022c7812 */ /* 0x01efc400078efcff */
.L_x_3618:
        /* <DEDUP_REMOVED lines=264> */
[----:B------:R0:W3:Y:S04]  /*19c0*/  LDS.U16 R80, [R17+0x12] ;  /* 0x0000120011507984 */ /* 0x0000e80000000400 */
[----:B------:R0:W4:Y:S04]  /*19d0*/  LDS.U16 R79, [R16+0x14] ;  /* 0x00001400104f7984 */ /* 0x0001280000000400 */
        /* <DEDUP_REMOVED lines=10> */
[----:B------:R-:W-:-:S04]  /*1a80*/  FSETP.GTU.FTZ.AND P4, PT, R84, 20, PT ;  /* 0x41a000005400780b */ /* 0x000fc80003f9c000 */
[----:B------:R-:W-:Y:S01]  /*1a90*/  ISETP.EQ.OR P4, PT, RZ, UR7, P4 ;  /* 0x00000007ff007c0c */ /* 0x000fe2000a782670 */
[----:B---3--:R-:W-:Y:S01]  /*1aa0*/  HADD2.F32 R90, -RZ, R85.H0_H0 ;  /* 0x20000055ff5a7230 */ /* 0x008fe20000004100 */
[----:B------:R-:W-:Y:S01]  /*1ab0*/  FADD.FTZ R85, R89, UR5 ;  /* 0x0000000559557e21 */ /* 0x000fe20008010000 */
[----:B----4-:R-:W-:Y:S02]  /*1ac0*/  HADD2.F32 R92, -RZ, R86.H0_H0 ;  /* 0x20000056ff5c7230 */ /* 0x010fe40000004100 */
        /* <DEDUP_REMOVED lines=46> */
.L_x_3576:
[----:B------:R-:W-:Y:S05]  /*1db0*/  BSYNC B0 ;  /* 0x0000000000007941 */ /* 0x000fea0003800000 */
.L_x_3575:
        /* <DEDUP_REMOVED lines=36> */
.L_x_3578:
[----:B------:R-:W-:Y:S05]  /*2000*/  BSYNC B0 ;  /* 0x0000000000007941 */ /* 0x000fea0003800000 */
.L_x_3577:
        /* <DEDUP_REMOVED lines=38> */
.L_x_3580:
[----:B------:R-:W-:Y:S05]  /*2270*/  BSYNC B0 ;  /* 0x0000000000007941 */ /* 0x000fea0003800000 */
.L_x_3579:
        /* <DEDUP_REMOVED lines=36> */
.L_x_3582:
[----:B------:R-:W-:Y:S05]  /*24c0*/  BSYNC B0 ;  /* 0x0000000000007941 */ /* 0x000fea0003800000 */
.L_x_3581:
        /* <DEDUP_REMOVED lines=38> */
.L_x_3584:
[----:B------:R-:W-:Y:S05]  /*2730*/  BSYNC B0 ;  /* 0x0000000000007941 */ /* 0x000fea0003800000 */
.L_x_3583:
        /* <DEDUP_REMOVED lines=36> */
.L_x_3586:
[----:B------:R-:W-:Y:S05]  /*2980*/  BSYNC B0 ;  /* 0x0000000000007941 */ /* 0x000fea0003800000 */
.L_x_3585:
        /* <DEDUP_REMOVED lines=38> */
.L_x_3588:
[----:B------:R-:W-:Y:S05]  /*2bf0*/  BSYNC B0 ;  /* 0x0000000000007941 */ /* 0x000fea0003800000 */
.L_x_3587:
        /* <DEDUP_REMOVED lines=37> */
.L_x_3590:
[----:B------:R-:W-:Y:S05]  /*2e50*/  BSYNC B0 ;  /* 0x0000000000007941 */ /* 0x000fea0003800000 */
.L_x_3589:
        /* <DEDUP_REMOVED lines=42> */
.L_x_3592:
[----:B------:R-:W-:Y:S05]  /*3100*/  BSYNC B0 ;  /* 0x0000000000007941 */ /* 0x000fea0003800000 */
.L_x_3591:
        /* <DEDUP_REMOVED lines=40> */
.L_x_3594:
[----:B------:R-:W-:Y:S05]  /*3390*/  BSYNC B0 ;  /* 0x0000000000007941 */ /* 0x000fea0003800000 */
.L_x_3593:
        /* <DEDUP_REMOVED lines=46> */
.L_x_3596:
[----:B------:R-:W-:Y:S05]  /*3680*/  BSYNC B0 ;  /* 0x0000000000007941 */ /* 0x000fea0003800000 */
.L_x_3595:
        /* <DEDUP_REMOVED lines=33> */
.L_x_3598:
[----:B------:R-:W-:Y:S05]  /*38a0*/  BSYNC B0 ;  /* 0x0000000000007941 */ /* 0x000fea0003800000 */
.L_x_3597:
        /* <DEDUP_REMOVED lines=33> */
.L_x_3600:
[----:B------:R-:W-:Y:S05]  /*3ac0*/  BSYNC B0 ;  /* 0x0000000000007941 */ /* 0x000fea0003800000 */
.L_x_3599:
        /* <DEDUP_REMOVED lines=33> */
.L_x_3602:
[----:B------:R-:W-:Y:S05]  /*3ce0*/  BSYNC B0 ;  /* 0x0000000000007941 */ /* 0x000fea0003800000 */
.L_x_3601:
        /* <DEDUP_REMOVED lines=33> */
.L_x_3604:
[----:B------:R-:W-:Y:S05]  /*3f00*/  BSYNC B0 ;  /* 0x0000000000007941 */ /* 0x000fea0003800000 */
.L_x_3603:
        /* <DEDUP_REMOVED lines=33> */
.L_x_3606:
[----:B------:R-:W-:Y:S05]  /*4120*/  BSYNC B0 ;  /* 0x0000000000007941 */ /* 0x000fea0003800000 */
.L_x_3605:
        /* <DEDUP_REMOVED lines=38> */
.L_x_3612:
[----:B------:R-:W-:Y:S01]  /*4390*/  USHF.R.S32.HI UR30, URZ, 0x1f, UR7 ;  /* 0x0000001f3f1e7899 */ /* 0x000fe20008011407 */
[----:B-1----:R-:W-:Y:S01]  /*43a0*/  MOV R5, UR7 ;  /* 0x0000000700057c02 */ /* 0x002fe20008000f00 */
[----:B------:R-:W-:Y:S02]  /*43b0*/  ULDC.64 UR32, c[0x0][0x188] ;  /* 0x0000620000207ab9 */ /* 0x000fe40000000a00 */
[----:B------:R-:W-:Y:S02]  /*43c0*/  UIMAD UR19, UR30, UR32, URZ ;  /* 0x000000201e1372a4 */ /* 0x000fe4000f8e023f */
[----:B------:R-:W-:Y:S01]  /*43d0*/  UMOV UR22, UR8 ;  /* 0x0000000800167c82 */ /* 0x000fe20008000000 */
[----:B------:R-:W-:Y:S01]  /*43e0*/  IMAD.WIDE.U32 R4, R5, c[0x0][0x1a0], R2 ;  /* 0x0000680005047a25 */ /* 0x000fe200078e0002 */
[----:B------:R-:W-:Y:S02]  /*43f0*/  UMOV UR23, UR15 ;  /* 0x0000000f00177c82 */ /* 0x000fe40008000000 */
[----:B------:R-:W-:-:S02]  /*4400*/  UIMAD.WIDE.U32 UR22, UR7, UR32, UR22 ;  /* 0x00000020071672a5 */ /* 0x000fc4000f8e0016 */
[----:B------:R-:W-:Y:S01]  /*4410*/  UIMAD UR19, UR7, UR33, UR19 ;  /* 0x00000021071372a4 */ /* 0x000fe2000f8e0213 */
[----:B------:R-:W-:Y:S01]  /*4420*/  LEA R6, P1, R4, R45, 0x1 ;  /* 0x0000002d04067211 */ /* 0x000fe200078208ff */
[----:B------:R-:W-:Y:S02]  /*4430*/  ULDC.64 UR20, c[0x0][0x220] ;  /* 0x0000880000147ab9 */ /* 0x000fe40000000a00 */
[----:B------:R-:W-:Y:S02]  /*4440*/  ULEA UR20, UP0, UR22, UR20, 0x2 ;  /* 0x0000001416147291 */ /* 0x000fe4000f80103f */
[----:B------:R-:W-:Y:S02]  /*4450*/  UIADD3 UR19, UR23, UR19, URZ ;  /* 0x0000001317137290 */ /* 0x000fe4000fffe03f */
[----:B------:R-:W-:Y:S02]  /*4460*/  ULDC.64 UR32, c[0x0][0x1a0] ;  /* 0x0000680000207ab9 */ /* 0x000fe40000000a00 */
[----:B------:R-:W-:Y:S01]  /*4470*/  ULEA.HI.X UR21, UR22, UR21, UR19, 0x2, UP0 ;  /* 0x0000001516157291 */ /* 0x000fe200080f1413 */
[----:B------:R-:W-:Y:S01]  /*4480*/  IMAD.U32 R8, RZ, RZ, UR20 ;  /* 0x00000014ff087e24 */ /* 0x000fe2000f8e00ff */
        /* <DEDUP_REMOVED lines=8> */
[----:B------:R-:W-:Y:S01]  /*4510*/  IMAD.U32 R9, RZ, RZ, UR21 ;  /* 0x00000015ff097e24 */ /* 0x000fe2000f8e00ff */
[----:B------:R-:W-:Y:S01]  /*4520*/  PRMT R127, RZ, 0x7610, R127 ;  /* 0x00007610ff7f7816 */ /* 0x000fe2000000007f */
[----:B------:R-:W-:Y:S01]  /*4530*/  ULDC.64 UR22, c[0x0][0x1c0] ;  /* 0x0000700000167ab9 */ /* 0x000fe20000000a00 */
[----:B------:R-:W-:-:S02]  /*4540*/  ISETP.GE.AND P2, PT, R2, UR19, PT ;  /* 0x0000001302007c0c */ /* 0x000fc4000bf46270 */
[----:B------:R-:W-:Y:S02]  /*4550*/  ISETP.GE.AND P3, PT, R83, UR19, PT ;  /* 0x0000001353007c0c */ /* 0x000fe4000bf66270 */
[----:B------:R-:W-:Y:S02]  /*4560*/  IADD3 R5, R5, UR31, RZ ;  /* 0x0000001f05057c10 */ /* 0x000fe4000fffe0ff */
        /* <DEDUP_REMOVED lines=12> */
[----:B0-----:R-:W-:Y:S01]  /*4630*/  PRMT R9, RZ, 0x7610, R9 ;  /* 0x00007610ff097816 */ /* 0x001fe20000000009 */
[----:B------:R-:W2:Y:S01]  /*4640*/  @!P4 LDG.E.U16 R11, [R6.64+0x80] ;  /* 0x00008018060bc981 */ /* 0x000ea2000c1e1500 */
[----:B------:R-:W-:-:S02]  /*4650*/  ISETP.GE.AND P4, PT, R52, UR19, PT ;  /* 0x0000001334007c0c */ /* 0x000fc4000bf86270 */
[----:B------:R-:W-:Y:S01]  /*4660*/  PRMT R8, RZ, 0x7610, R8 ;  /* 0x00007610ff087816 */ /* 0x000fe20000000008 */
[----:B------:R-:W2:Y:S01]  /*4670*/  @!P5 LDG.E.U16 R82, [R6.64+0xc0] ;  /* 0x0000c0180652d981 */ /* 0x000ea2000c1e1500 */
[----:B------:R-:W-:Y:S02]  /*4680*/  ISETP.GE.AND P5, PT, R51, UR19, PT ;  /* 0x0000001333007c0c */ /* 0x000fe4000bfa6270 */
[----:B------:R-:W-:Y:S01]  /*4690*/  PRMT R129, RZ, 0x7610, R129 ;  /* 0x00007610ff817816 */ /* 0x000fe20000000081 */
[----:B------:R-:W2:Y:S01]  /*46a0*/  @!P6 LDG.E.U16 R127, [R6.64+0x100] ;  /* 0x00010018067fe981 */ /* 0x000ea2000c1e1500 */
[----:B------:R-:W-:Y:S02]  /*46b0*/  PRMT R126, RZ, 0x7610, R126 ;  /* 0x00007610ff7e7816 */ /* 0x000fe4000000007e */
        /* <DEDUP_REMOVED lines=29> */
[----:B------:R0:W-:Y:S04]  /*4890*/  STS.U16 [R39+0xc0], R82 ;  /* 0x0000c05227007388 */ /* 0x0001e80000000400 */
[----:B------:R-:W-:Y:S04]  /*48a0*/  STS.U16 [R38+0x100], R127 ;  /* 0x0001007f26007388 */ /* 0x000fe80000000400 */
[----:B------:R-:W-:Y:S04]  /*48b0*/  STS.U16 [R37+0x140], R116 ;  /* 0x0001407425007388 */ /* 0x000fe80000000400 */
[----:B------:R1:W-:Y:S04]  /*48c0*/  STS.U16 [R36+0x180], R9 ;  /* 0x0001800924007388 */ /* 0x0003e80000000400 */
[----:B------:R-:W-:Y:S04]  /*48d0*/  STS.U16 [R35+0x1c0], R8 ;  /* 0x0001c00823007388 */ /* 0x000fe80000000400 */
[----:B------:R-:W-:Y:S04]  /*48e0*/  STS.U16 [R34+0x200], R129 ;  /* 0x0002008122007388 */ /* 0x000fe80000000400 */
[----:B------:R2:W-:Y:S04]  /*48f0*/  STS.U16 [R33+0x240], R126 ;  /* 0x0002407e21007388 */ /* 0x0005e80000000400 */
[----:B------:R-:W-:Y:S04]  /*4900*/  STS.U16 [R32+0x280], R131 ;  /* 0x0002808320007388 */ /* 0x000fe80000000400 */
[----:B------:R3:W-:Y:S04]  /*4910*/  STS.U16 [R31+0x2c0], R128 ;  /* 0x0002c0801f007388 */ /* 0x0007e80000000400 */
[----:B------:R-:W-:Y:S04]  /*4920*/  STS.U16 [R30+0x300], R133 ;  /* 0x000300851e007388 */ /* 0x000fe80000000400 */
[----:B------:R-:W-:Y:S04]  /*4930*/  STS.U16 [R29+0x340], R130 ;  /* 0x000340821d007388 */ /* 0x000fe80000000400 */
[----:B------:R-:W-:Y:S04]  /*4940*/  STS.U16 [R28+0x380], R135 ;  /* 0x000380871c007388 */ /* 0x000fe80000000400 */
[----:B------:R-:W-:Y:S01]  /*4950*/  STS.U16 [R27+0x3c0], R132 ;  /* 0x0003c0841b007388 */ /* 0x000fe20000000400 */
[----:B------:R-:W-:-:S06]  /*4960*/  NOP ;  /* 0x0000000000007918 */ /* 0x000fcc0000000000 */
[----:B------:R-:W4:Y:S04]  /*4970*/  LDS.U16 R5, [R26] ;  /* 0x000000001a057984 */ /* 0x000f280000000400 */
[----:B------:R-:W4:Y:S04]  /*4980*/  LDS.U16 R6, [R25+0x2] ;  /* 0x0000020019067984 */ /* 0x000f280000000400 */
[----:B0-----:R-:W0:Y:S01]  /*4990*/  S2R R82, SR_TID.X ;  /* 0x0000000000527919 */ /* 0x001e220000002100 */
[----:B------:R-:W-:-:S03]  /*49a0*/  FMUL.FTZ R4, R4, 1.4426950216293334961 ;  /* 0x3fb8aa3b04047820 */ /* 0x000fc60000410000 */
[----:B------:R-:W4:Y:S01]  /*49b0*/  LDS.U16 R8, [R24+0x4] ;  /* 0x0000040018087984 */ /* 0x000f220000000400 */
[C---:B------:R-:W-:Y:S02]  /*49c0*/  FMUL.FTZ R7, R4.reuse, R85 ;  /* 0x0000005504077220 */ /* 0x040fe40000410000 */
[C---:B------:R-:W-:Y:S01]  /*49d0*/  FMUL.FTZ R11, R4.reuse, R87 ;  /* 0x00000057040b7220 */ /* 0x040fe20000410000 */
[----:B------:R-:W4:Y:S01]  /*49e0*/  LDS.U16 R10, [R22+0x8] ;  /* 0x00000800160a7984 */ /* 0x000f220000000400 */
[----:B------:R2:W-:Y:S01]  /*49f0*/  MUFU.EX2 R136, R7 ;  /* 0x0000000700887308 */ /* 0x0005e20000000800 */
[----:B-1----:R-:W-:Y:S02]  /*4a00*/  FMUL.FTZ R9, R4, R86 ;  /* 0x0000005604097220 */ /* 0x002fe40000410000 */
[----:B--2---:R-:W1:Y:S05]  /*4a10*/  LDS.U16 R7, [R23+0x6] ;  /* 0x0000060017077984 */ /* 0x004e6a0000000400 */
[----:B------:R2:W-:Y:S01]  /*4a20*/  MUFU.EX2 R126, R11 ;  /* 0x0000000b007e7308 */ /* 0x0005e20000000800 */
[----:B0-----:R-:W-:Y:S01]  /*4a30*/  SHF.L.U32 R127, R82, 0x4, RZ ;  /* 0x00000004527f7819 */ /* 0x001fe200000006ff */
[----:B--2---:R-:W0:Y:S03]  /*4a40*/  LDS.U16 R11, [R20+0xc] ;  /* 0x00000c00140b7984 */ /* 0x004e260000000400 */
[----:B------:R-:W-:-:S03]  /*4a50*/  IADD3 R116, R127, 0x7, RZ ;  /* 0x000000077f747810 */ /* 0x000fc60007ffe0ff */
[----:B---3--:R2:W-:Y:S01]  /*4a60*/  MUFU.EX2 R128, R9 ;  /* 0x0000000900807308 */ /* 0x0085e20000000800 */
[C---:B------:R-:W-:Y:S02]  /*4a70*/  ISETP.GE.U32.AND P6, PT, R127.reuse, UR19, PT ;  /* 0x000000137f007c0c */ /* 0x040fe4000bfc6070 */
[----:B------:R-:W-:Y:S02]  /*4a80*/  IADD3 R127, R127, 0x8, RZ ;  /* 0x000000087f7f7810 */ /* 0x000fe40007ffe0ff */
[----:B------:R-:W-:Y:S01]  /*4a90*/  ISETP.GE.U32.AND P2, PT, R116, UR19, PT ;  /* 0x0000001374007c0c */ /* 0x000fe2000bf46070 */
[----:B----4-:R-:W-:Y:S02]  /*4aa0*/  HADD2.F32 R116, -RZ, R5.H0_H0 ;  /* 0x20000005ff747230 */ /* 0x010fe40000004100 */
[----:B------:R-:W-:Y:S04]  /*4ab0*/  LDS.U16 R5, [R19+0xe] ;  /* 0x00000e0013057984 */ /* 0x000fe80000000400 */
[----:B--2---:R-:W2:Y:S01]  /*4ac0*/  LDS.U16 R9, [R21+0xa] ;  /* 0x00000a0015097984 */ /* 0x004ea20000000400 */
[----:B------:R-:W-:Y:S01]  /*4ad0*/  ISETP.GE.U32.AND P1, PT, R127, UR19, PT ;  /* 0x000000137f007c0c */ /* 0x000fe2000bf26070 */
[----:B------:R-:W-:-:S02]  /*4ae0*/  HADD2.F32 R127, -RZ, R6.H0_H0 ;  /* 0x20000006ff7f7230 */ /* 0x000fc40000004100 */
[----:B------:R-:W3:Y:S01]  /*4af0*/  LDS.U16 R6, [R18+0x10] ;  /* 0x0000100012067984 */ /* 0x000ee20000000400 */
[----:B------:R-:W-:-:S06]  /*4b00*/  FMUL.FTZ R134, R4, R84 ;  /* 0x0000005404867220 */ /* 0x000fcc0000410000 */
[----:B------:R-:W4:Y:S01]  /*4b10*/  MUFU.EX2 R134, R134 ;  /* 0x0000008600867308 */ /* 0x000f220000000800 */
[----:B------:R-:W-:Y:S01]  /*4b20*/  HADD2.F32 R129, -RZ, R8.H0_H0 ;  /* 0x20000008ff817230 */ /* 0x000fe20000004100 */
[----:B------:R-:W-:Y:S01]  /*4b30*/  FMUL.FTZ R116, R107, R116 ;  /* 0x000000746b747220 */ /* 0x000fe20000410000 */
[----:B------:R-:W-:Y:S02]  /*4b40*/  HADD2.F32 R10, -RZ, R10.H0_H0 ;  /* 0x2000000aff0a7230 */ /* 0x000fe40000004100 */
[----:B-1----:R-:W-:Y:S02]  /*4b50*/  HADD2.F32 R8, -RZ, R7.H0_H0 ;  /* 0x20000007ff087230 */ /* 0x002fe40000004100 */
[----:B------:R-:W1:Y:S01]  /*4b60*/  LDS.U16 R7, [R17+0x12] ;  /* 0x0000120011077984 */ /* 0x000e620000000400 */
[----:B------:R-:W-:Y:S01]  /*4b70*/  FMUL.FTZ R129, R106, R129 ;  /* 0x000000816a817220 */ /* 0x000fe20000410000 */
[----:B------:R-:W-:Y:S01]  /*4b80*/  FSEL R132, R116, RZ, !P6 ;  /* 0x000000ff74847208 */ /* 0x000fe20007000000 */
[----:B------:R-:W-:-:S02]  /*4b90*/  FMUL.FTZ R127, R108, R127 ;  /* 0x0000007f6c7f7220 */ /* 0x000fc40000410000 */
[----:B------:R-:W-:Y:S01]  /*4ba0*/  FMUL.FTZ R10, R105, R10 ;  /* 0x0000000a690a7220 */ /* 0x000fe20000410000 */
[----:B0-----:R-:W-:Y:S01]  /*4bb0*/  HADD2.F32 R11, -RZ, R11.H0_H0 ;  /* 0x2000000bff0b7230 */ /* 0x001fe20000004100 */
[----:B----4-:R-:W-:Y:S01]  /*4bc0*/  FSEL R133, R134, 1, !P6 ;  /* 0x3f80000086857808 */ /* 0x010fe20007000000 */
[----:B------:R-:W-:Y:S01]  /*4bd0*/  FMUL.FTZ R135, R4, R88 ;  /* 0x0000005804877220 */ /* 0x000fe20000410000 */
[----:B------:R-:W-:Y:S01]  /*4be0*/  ISETP.GE.U32.AND P6, PT, R125, UR19, PT ;  /* 0x000000137d007c0c */ /* 0x000fe2000bfc6070 */
[----:B------:R-:W-:Y:S01]  /*4bf0*/  FMUL.FTZ R8, R109, R8 ;  /* 0x000000086d087220 */ /* 0x000fe20000410000 */
[----:B------:R-:W-:Y:S01]  /*4c00*/  FSEL R129, R129, RZ, !P4 ;  /* 0x000000ff81817208 */ /* 0x000fe20006000000 */
[----:B------:R-:W-:Y:S01]  /*4c10*/  FMUL.FTZ R11, R104, R11 ;  /* 0x0000000b680b7220 */ /* 0x000fe20000410000 */
[----:B------:R-:W-:Y:S02]  /*4c20*/  FSEL R128, R128, 1, !P4 ;  /* 0x3f80000080807808 */ /* 0x000fe40006000000 */
[----:B------:R-:W-:-:S02]  /*4c30*/  FSEL R131, R127, RZ, !P3 ;  /* 0x000000ff7f837208 */ /* 0x000fc40005800000 */
[----:B------:R-:W-:Y:S01]  /*4c40*/  ISETP.GE.U32.AND P4, PT, R123, UR19, PT ;  /* 0x000000137b007c0c */ /* 0x000fe2000bf86070 */
[----:B--2---:R-:W-:Y:S01]  /*4c50*/  HADD2.F32 R9, -RZ, R9.H0_H0 ;  /* 0x20000009ff097230 */ /* 0x004fe20000004100 */
[----:B------:R-:W-:Y:S01]  /*4c60*/  FSEL R116, R10, RZ, !P6 ;  /* 0x000000ff0a747208 */ /* 0x000fe20007000000 */
[----:B------:R-:W0:Y:S01]  /*4c70*/  MUFU.EX2 R135, R135 ;  /* 0x0000008700877308 */ /* 0x000e220000000800 */
[----:B------:R-:W-:Y:S01]  /*4c80*/  FSEL R127, R8, RZ, !P5 ;  /* 0x000000ff087f7208 */ /* 0x000fe20006800000 */
[----:B------:R-:W2:Y:S01]  /*4c90*/  LDS.U16 R10, [R16+0x14] ;  /* 0x00001400100a7984 */ /* 0x000ea20000000400 */
[----:B------:R-:W-:Y:S01]  /*4ca0*/  HADD2.F32 R8, -RZ, R5.H0_H0 ;  /* 0x20000005ff087230 */ /* 0x000fe20000004100 */
[----:B------:R-:W-:Y:S01]  /*4cb0*/  FSEL R130, R136, 1, !P3 ;  /* 0x3f80000088827808 */ /* 0x000fe20005800000 */
[----:B------:R-:W-:Y:S01]  /*4cc0*/  FMUL.FTZ R9, R110, R9 ;  /* 0x000000096e097220 */ /* 0x000fe20000410000 */
[----:B------:R-:W-:Y:S02]  /*4cd0*/  ISETP.GE.U32.AND P3, PT, R124, UR19, PT ;  /* 0x000000137c007c0c */ /* 0x000fe4000bf66070 */
[----:B------:R-:W-:Y:S01]  /*4ce0*/  FSEL R136, R11, RZ, !P4 ;  /* 0x000000ff0b887208 */ /* 0x000fe20006000000 */
[----:B---3--:R-:W-:Y:S01]  /*4cf0*/  HADD2.F32 R6, -RZ, R6.H0_H0 ;  /* 0x20000006ff067230 */ /* 0x008fe20000004100 */
[----:B------:R-:W3:Y:S01]  /*4d00*/  LDS.U16 R11, [R15+0x16] ;  /* 0x000016000f0b7984 */ /* 0x000ee20000000400 */
[C---:B------:R-:W-:Y:S01]  /*4d10*/  FMUL.FTZ R137, R4.reuse, R89 ;  /* 0x0000005904897220 */ /* 0x040fe20000410000 */
[----:B------:R-:W-:Y:S01]  /*4d20*/  FSEL R134, R9, RZ, !P3 ;  /* 0x000000ff09867208 */ /* 0x000fe20005800000 */
[----:B------:R-:W-:Y:S01]  /*4d30*/  FMUL.FTZ R8, R111, R8 ;  /* 0x000000086f087220 */ /* 0x000fe20000410000 */
[----:B------:R-:W4:Y:S01]  /*4d40*/  LDS.U16 R9, [R14+0x18] ;  /* 0x000018000e097984 */ /* 0x000f220000000400 */
[----:B------:R-:W-:-:S02]  /*4d50*/  FMUL.FTZ R139, R4, R90 ;  /* 0x0000005a048b7220 */ /* 0x000fc40000410000 */
[----:B------:R-:W-:Y:S01]  /*4d60*/  FMUL.FTZ R6, R103, R6 ;  /* 0x0000000667067220 */ /* 0x000fe20000410000 */
[----:B------:R-:W-:Y:S01]  /*4d70*/  FSEL R138, R8, RZ, !P2 ;  /* 0x000000ff088a7208 */ /* 0x000fe20005000000 */
[----:B------:R-:W-:Y:S01]  /*4d80*/  FMUL.FTZ R5, R133, R130 ;  /* 0x0000008285057220 */ /* 0x000fe20000410000 */
[----:B------:R-:W1:Y:S01]  /*4d90*/  MUFU.EX2 R137, R137 ;  /* 0x0000008900897308 */ /* 0x000e620000000800 */
[----:B------:R-:W2:Y:S01]  /*4da0*/  LDS.U16 R8, [R13+0x1a] ;  /* 0x00001a000d087984 */ /* 0x000ea20000000400 */
[----:B------:R-:W-:Y:S01]  /*4db0*/  FSEL R126, R126, 1, !P5 ;  /* 0x3f8000007e7e7808 */ /* 0x000fe20006800000 */
[----:B------:R-:W-:Y:S01]  /*4dc0*/  FMUL.FTZ R141, R4, R91 ;  /* 0x0000005b048d7220 */ /* 0x000fe20000410000 */
[----:B------:R-:W-:Y:S01]  /*4dd0*/  FSEL R140, R6, RZ, !P1 ;  /* 0x000000ff068c7208 */ /* 0x000fe20004800000 */
[----:B------:R-:W-:Y:S01]  /*4de0*/  FMUL.FTZ R5, R128, R5 ;  /* 0x0000000580057220 */ /* 0x000fe20000410000 */
[----:B------:R-:W2:Y:S01]  /*4df0*/  LDS.U16 R6, [R12+0x1c] ;  /* 0x00001c000c067984 */ /* 0x000ea20000000400 */
[----:B0-----:R-:W-:Y:S01]  /*4e00*/  FSEL R135, R135, 1, !P6 ;  /* 0x3f80000087877808 */ /* 0x001fe20007000000 */
[----:B------:R-:W0:Y:S01]  /*4e10*/  MUFU.EX2 R139, R139 ;  /* 0x0000008b008b7308 */ /* 0x000e220000000800 */
[----:B------:R-:W-:-:S02]  /*4e20*/  FMUL.FTZ R143, R4, R92 ;  /* 0x0000005c048f7220 */ /* 0x000fc40000410000 */
[----:B------:R-:W-:Y:S02]  /*4e30*/  FMUL.FTZ R150, R126, R5 ;  /* 0x000000057e967220 */ /* 0x000fe40000410000 */
[----:B------:R-:W-:Y:S01]  /*4e40*/  FFMA.FTZ R142, R132, R130, R131 ;  /* 0x00000082848e7223 */ /* 0x000fe20000010083 */
[----:B------:R-:W3:Y:S02]  /*4e50*/  LDS.U16 R5, [R0+0x1e] ;  /* 0x00001e0000057984 */ /* 0x000ee40000000400 */
[----:B------:R-:W0:Y:S01]  /*4e60*/  MUFU.EX2 R141, R141 ;  /* 0x0000008d008d7308 */ /* 0x000e220000000800 */
[----:B------:R-:W-:Y:S02]  /*4e70*/  FMUL.FTZ R145, R4, R93 ;  /* 0x0000005d04917220 */ /* 0x000fe40000410000 */
[----:B------:R-:W-:Y:S02]  /*4e80*/  FMUL.FTZ R152, R135, R150 ;  /* 0x0000009687987220 */ /* 0x000fe40000410000 */
[----:B------:R-:W-:-:S03]  /*4e90*/  FFMA.FTZ R150, R128, R142, R129 ;  /* 0x0000008e80967223 */ /* 0x000fc60000010081 */
[----:B------:R-:W2:Y:S01]  /*4ea0*/  MUFU.EX2 R143, R143 ;  /* 0x0000008f008f7308 */ /* 0x000ea20000000800 */
[----:B------:R-:W-:Y:S01]  /*4eb0*/  FMUL.FTZ R144, R4, R94 ;  /* 0x0000005e04907220 */ /* 0x000fe20000410000 */
[----:B-1----:R-:W-:Y:S01]  /*4ec0*/  FSEL R137, R137, 1, !P3 ;  /* 0x3f80000089897808 */ /* 0x002fe20005800000 */
[----:B------:R-:W-:Y:S01]  /*4ed0*/  FFMA.FTZ R150, R126, R150, R127 ;  /* 0x000000967e967223 */ /* 0x000fe2000001007f */
[----:B------:R-:W-:-:S04]  /*4ee0*/  HADD2.F32 R7, -RZ, R7.H0_H0 ;  /* 0x20000007ff077230 */ /* 0x000fc80000004100 */
[----:B------:R-:W1:Y:S01]  /*4ef0*/  MUFU.EX2 R145, R145 ;  /* 0x0000009100917308 */ /* 0x000e620000000800 */
[----:B------:R-:W-:Y:S01]  /*4f00*/  FFMA.FTZ R150, R135, R150, R116 ;  /* 0x0000009687967223 */ /* 0x000fe20000010074 */
[----:B0-----:R-:W-:Y:S01]  /*4f10*/  FSEL R139, R139, 1, !P4 ;  /* 0x3f8000008b8b7808 */ /* 0x001fe20006000000 */
[----:B------:R-:W-:Y:S02]  /*4f20*/  FMUL.FTZ R146, R4, R95 ;  /* 0x0000005f04927220 */ /* 0x000fe40000410000 */
[----:B------:R-:W-:-:S03]  /*4f30*/  FMUL.FTZ R152, R137, R152 ;  /* 0x0000009889987220 */ /* 0x000fc60000410000 */
[----:B------:R-:W0:Y:S01]  /*4f40*/  MUFU.EX2 R144, R144 ;  /* 0x0000009000907308 */ /* 0x000e220000000800 */
[----:B------:R-:W-:Y:S01]  /*4f50*/  FMUL.FTZ R7, R112, R7 ;  /* 0x0000000770077220 */ /* 0x000fe20000410000 */
[----:B------:R-:W-:Y:S01]  /*4f60*/  ISETP.GE.U32.AND P5, PT, R122, UR19, PT ;  /* 0x000000137a007c0c */ /* 0x000fe2000bfa6070 */
[----:B------:R-:W-:Y:S01]  /*4f70*/  FFMA.FTZ R150, R137, R150, R134 ;  /* 0x0000009689967223 */ /* 0x000fe20000010086 */
[----:B------:R-:W-:Y:S01]  /*4f80*/  FSEL R141, R141, 1, !P2 ;  /* 0x3f8000008d8d7808 */ /* 0x000fe20005000000 */
[C---:B------:R-:W-:Y:S02]  /*4f90*/  FMUL.FTZ R147, R4.reuse, R96 ;  /* 0x0000006004937220 */ /* 0x040fe40000410000 */
[----:B------:R-:W-:Y:S01]  /*4fa0*/  FMUL.FTZ R152, R139, R152 ;  /* 0x000000988b987220 */ /* 0x000fe20000410000 */
[----:B------:R-:W0:Y:S01]  /*4fb0*/  MUFU.EX2 R146, R146 ;  /* 0x0000009200927308 */ /* 0x000e220000000800 */
[----:B------:R-:W-:Y:S01]  /*4fc0*/  FSEL R142, R7, RZ, !P5 ;  /* 0x000000ff078e7208 */ /* 0x000fe20006800000 */
[----:B------:R-:W-:Y:S01]  /*4fd0*/  FFMA.FTZ R150, R139, R150, R136 ;  /* 0x000000968b967223 */ /* 0x000fe20000010088 */
[----:B--2---:R-:W-:Y:S01]  /*4fe0*/  FSEL R143, R143, 1, !P1 ;  /* 0x3f8000008f8f7808 */ /* 0x004fe20004800000 */
[----:B------:R-:W-:Y:S01]  /*4ff0*/  FMUL.FTZ R148, R4, R97 ;  /* 0x0000006104947220 */ /* 0x000fe20000410000 */
[----:B------:R-:W-:Y:S01]  /*5000*/  HADD2.F32 R7, -RZ, R10.H0_H0 ;  /* 0x2000000aff077230 */ /* 0x000fe20000004100 */
[----:B------:R-:W-:-:S02]  /*5010*/  FMUL.FTZ R152, R141, R152 ;  /* 0x000000988d987220 */ /* 0x000fc40000410000 */
[----:B------:R-:W2:Y:S01]  /*5020*/  MUFU.EX2 R147, R147 ;  /* 0x0000009300937308 */ /* 0x000ea20000000800 */
[----:B------:R-:W-:Y:S01]  /*5030*/  FFMA.FTZ R150, R141, R150, R138 ;  /* 0x000000968d967223 */ /* 0x000fe2000001008a */
[----:B------:R-:W-:Y:S01]  /*5040*/  ISETP.GE.U32.AND P6, PT, R121, UR19, PT ;  /* 0x0000001379007c0c */ /* 0x000fe2000bfc6070 */
[----:B------:R-:W-:Y:S01]  /*5050*/  FMUL.FTZ R149, R4, R98 ;  /* 0x0000006204957220 */ /* 0x000fe20000410000 */
[----:B-1----:R-:W-:Y:S01]  /*5060*/  FSEL R145, R145, 1, !P5 ;  /* 0x3f80000091917808 */ /* 0x002fe20006800000 */
[----:B---3--:R-:W-:Y:S01]  /*5070*/  HADD2.F32 R10, -RZ, R11.H0_H0 ;  /* 0x2000000bff0a7230 */ /* 0x008fe20000004100 */
[C---:B------:R-:W-:Y:S02]  /*5080*/  FMUL.FTZ R152, R143.reuse, R152 ;  /* 0x000000988f987220 */ /* 0x040fe40000410000 */
[----:B------:R-:W-:Y:S01]  /*5090*/  FMUL.FTZ R151, R102, R7 ;  /* 0x0000000766977220 */ /* 0x000fe20000410000 */
[----:B------:R-:W1:Y:S01]  /*50a0*/  MUFU.EX2 R148, R148 ;  /* 0x0000009400947308 */ /* 0x000e620000000800 */
[----:B------:R-:W-:Y:S01]  /*50b0*/  FFMA.FTZ R11, R143, R150, R140 ;  /* 0x000000968f0b7223 */ /* 0x000fe2000001008c */
[----:B0-----:R-:W-:Y:S01]  /*50c0*/  FSEL R144, R144, 1, !P6 ;  /* 0x3f80000090907808 */ /* 0x001fe20007000000 */
[----:B------:R-:W-:Y:S01]  /*50d0*/  FMUL.FTZ R4, R4, R99 ;  /* 0x0000006304047220 */ /* 0x000fe20000410000 */
[----:B----4-:R-:W-:Y:S01]  /*50e0*/  HADD2.F32 R150, -RZ, R9.H0_H0 ;  /* 0x20000009ff967230 */ /* 0x010fe20000004100 */
[----:B------:R-:W-:Y:S01]  /*50f0*/  FMUL.FTZ R153, R145, R152 ;  /* 0x0000009891997220 */ /* 0x000fe20000410000 */
[----:B------:R-:W-:Y:S01]  /*5100*/  ISETP.GE.U32.AND P3, PT, R120, UR19, PT ;  /* 0x0000001378007c0c */ /* 0x000fe2000bf66070 */
[----:B------:R-:W-:Y:S01]  /*5110*/  FMUL.FTZ R10, R113, R10 ;  /* 0x0000000a710a7220 */ /* 0x000fe20000410000 */
[----:B------:R-:W0:Y:S01]  /*5120*/  MUFU.EX2 R149, R149 ;  /* 0x0000009500957308 */ /* 0x000e220000000800 */
[----:B------:R-:W-:Y:S01]  /*5130*/  FSEL R151, R151, RZ, !P6 ;  /* 0x000000ff97977208 */ /* 0x000fe20007000000 */
[----:B------:R-:W-:Y:S01]  /*5140*/  FFMA.FTZ R11, R145, R11, R142 ;  /* 0x0000000b910b7223 */ /* 0x000fe2000001008e */
[----:B------:R-:W-:Y:S01]  /*5150*/  HADD2.F32 R8, -RZ, R8.H0_H0 ;  /* 0x20000008ff087230 */ /* 0x000fe20000004100 */
[----:B------:R-:W-:Y:S01]  /*5160*/  FMUL.FTZ R7, R144, R153 ;  /* 0x0000009990077220 */ /* 0x000fe20000410000 */
[----:B------:R-:W-:Y:S01]  /*5170*/  ISETP.GE.U32.AND P4, PT, R119, UR19, PT ;  /* 0x0000001377007c0c */ /* 0x000fe2000bf86070 */
[----:B------:R-:W-:Y:S01]  /*5180*/  FMUL.FTZ R150, R101, R150 ;  /* 0x0000009665967220 */ /* 0x000fe20000410000 */
[----:B------:R-:W-:Y:S01]  /*5190*/  FSEL R146, R146, 1, !P3 ;  /* 0x3f80000092927808 */ /* 0x000fe20005800000 */
[----:B------:R-:W3:Y:S01]  /*51a0*/  MUFU.EX2 R4, R4 ;  /* 0x0000000400047308 */ /* 0x000ee20000000800 */
[----:B------:R-:W-:Y:S01]  /*51b0*/  FSEL R153, R10, RZ, !P3 ;  /* 0x000000ff0a997208 */ /* 0x000fe20005800000 */
[----:B------:R-:W-:Y:S01]  /*51c0*/  FFMA.FTZ R11, R144, R11, R151 ;  /* 0x0000000b900b7223 */ /* 0x000fe20000010097 */
[----:B------:R-:W-:Y:S01]  /*51d0*/  HADD2.F32 R9, -RZ, R6.H0_H0 ;  /* 0x20000006ff097230 */ /* 0x000fe20000004100 */
[----:B------:R-:W-:Y:S01]  /*51e0*/  FMUL.FTZ R8, R115, R8 ;  /* 0x0000000873087220 */ /* 0x000fe20000410000 */
[----:B------:R-:W-:Y:S01]  /*51f0*/  ISETP.GE.U32.AND P2, PT, R118, UR19, PT ;  /* 0x0000001376007c0c */ /* 0x000fe2000bf46070 */
[----:B------:R-:W-:Y:S01]  /*5200*/  FFMA.FTZ R11, R146, R11, R153 ;  /* 0x0000000b920b7223 */ /* 0x000fe20000010099 */
[----:B--2---:R-:W-:-:S02]  /*5210*/  FSEL R147, R147, 1, !P4 ;  /* 0x3f80000093937808 */ /* 0x004fc40006000000 */
[----:B------:R-:W-:Y:S01]  /*5220*/  FSEL R150, R150, RZ, !P4 ;  /* 0x000000ff96967208 */ /* 0x000fe20006000000 */
[----:B------:R-:W-:Y:S01]  /*5230*/  HADD2.F32 R5, -RZ, R5.H0_H0 ;  /* 0x20000005ff057230 */ /* 0x000fe20000004100 */
[----:B------:R-:W-:Y:S01]  /*5240*/  FMUL.FTZ R9, R100, R9 ;  /* 0x0000000964097220 */ /* 0x000fe20000410000 */
[----:B------:R-:W-:Y:S02]  /*5250*/  ISETP.GE.U32.AND P1, PT, R117, UR19, PT ;  /* 0x0000001375007c0c */ /* 0x000fe4000bf26070 */
[----:B-1----:R-:W-:Y:S01]  /*5260*/  FSEL R148, R148, 1, !P2 ;  /* 0x3f80000094947808 */ /* 0x002fe20005000000 */
[----:B------:R-:W-:Y:S01]  /*5270*/  FFMA.FTZ R11, R147, R11, R150 ;  /* 0x0000000b930b7223 */ /* 0x000fe20000010096 */
[----:B------:R-:W-:Y:S01]  /*5280*/  FSEL R155, R8, RZ, !P2 ;  /* 0x000000ff089b7208 */ /* 0x000fe20005000000 */
[----:B------:R-:W-:Y:S01]  /*5290*/  FMUL.FTZ R6, R146, R7 ;  /* 0x0000000792067220 */ /* 0x000fe20000410000 */
[----:B------:R-:W-:Y:S01]  /*52a0*/  ISETP.GE.U32.AND P5, PT, R59, UR19, PT ;  /* 0x000000133b007c0c */ /* 0x000fe2000bfa6070 */
[----:B------:R-:W-:Y:S01]  /*52b0*/  FMUL.FTZ R5, R114, R5 ;  /* 0x0000000572057220 */ /* 0x000fe20000410000 */
[----:B0-----:R-:W-:Y:S01]  /*52c0*/  FSEL R149, R149, 1, !P1 ;  /* 0x3f80000095957808 */ /* 0x001fe20004800000 */
[----:B------:R-:W-:Y:S01]  /*52d0*/  FFMA.FTZ R11, R148, R11, R155 ;  /* 0x0000000b940b7223 */ /* 0x000fe2000001009b */
[----:B------:R-:W-:Y:S01]  /*52e0*/  FSEL R152, R9, RZ, !P1 ;  /* 0x000000ff09987208 */ /* 0x000fe20004800000 */
[----:B------:R-:W-:Y:S01]  /*52f0*/  FMUL.FTZ R7, R147, R6 ;  /* 0x0000000693077220 */ /* 0x000fe20000410000 */
[----:B---3--:R-:W-:-:S02]  /*5300*/  FSEL R154, R4, 1, !P5 ;  /* 0x3f800000049a7808 */ /* 0x008fc40006800000 */
        /* <DEDUP_REMOVED lines=42> */
[----:B------:R-:W-:Y:S01]  /*55b0*/  HFMA2.MMA R11, -RZ, RZ, 0, 0 ;  /* 0x00000000ff0b7435 */ /* 0x000fe200000001ff */
[----:B------:R-:W-:Y:S01]  /*55c0*/  USHF.L.U32 UR23, UR7, 0x3, URZ ;  /* 0x0000000307177899 */ /* 0x000fe2000800063f */
[----:B------:R-:W-:-:S08]  /*55d0*/  IMAD.MOV.U32 R10, RZ, RZ, 0x3f800000 ;  /* 0x3f800000ff0a7424 */ /* 0x000fd000078e00ff */
        /* <DEDUP_REMOVED lines=15> */
[----:B--2---:R-:W-:-:S02]  /*56d0*/  @P1 IMAD.MOV.U32 R9, RZ, RZ, R11 ;  /* 0x000000ffff091224 */ /* 0x004fc400078e000b */
[----:B------:R-:W-:Y:S02]  /*56e0*/  @P1 IMAD.MOV.U32 R8, RZ, RZ, R10 ;  /* 0x000000ffff081224 */ /* 0x000fe400078e000a */
[C---:B0-----:R-:W-:Y:S02]  /*56f0*/  @P1 FMUL.FTZ R161, R158.reuse, R4 ;  /* 0x000000049ea11220 */ /* 0x041fe40000410000 */
        /* <DEDUP_REMOVED lines=13> */
.L_x_3609:
[----:B------:R-:W-:Y:S05]  /*57d0*/  BSYNC B0 ;  /* 0x0000000000007941 */ /* 0x000fea0003800000 */
.L_x_3608:
        /* <DEDUP_REMOVED lines=35> */
.L_x_3611:
[----:B------:R-:W-:Y:S05]  /*5a10*/  BSYNC B0 ;  /* 0x0000000000007941 */ /* 0x000fea0003800000 */
.L_x_3610:
        /* <DEDUP_REMOVED lines=22> */
.L_x_3607:
[----:B------:R-:W-:Y:S01]  /*5b80*/  BAR.SYNC.DEFER_BLOCKING 0x0 ;  /* 0x0000000000007b1d */ /* 0x000fe20000010000 */
[----:B-1----:R-:W-:Y:S01]  /*5b90*/  F2FP.PACK_AB R4, R80, R81 ;  /* 0x000000515004723e */ /* 0x002fe200000000ff */
[----:B------:R-:W-:Y:S01]  /*5ba0*/  USHF.L.U32 UR20, UR6, 0xa, URZ ;  /* 0x0000000a06147899 */ /* 0x000fe2000800063f */
[----:B------:R-:W-:-:S02]  /*5bb0*/  F2FP.PACK_AB R5, R78, R79 ;  /* 0x0000004f4e05723e */ /* 0x000fc400000000ff */
[C---:B------:R-:W-:Y:S01]  /*5bc0*/  PRMT R6, R4.reuse, 0x7610, R6 ;  /* 0x0000761004067816 */ /* 0x040fe20000000006 */
        /* <DEDUP_REMOVED lines=11> */
[C---:B0-----:R-:W-:Y:S01]  /*5c80*/  PRMT R11, R4.reuse, 0x7610, R11 ;  /* 0x00007610040b7816 */ /* 0x041fe2000000000b */
[----:B------:R-:W-:Y:S01]  /*5c90*/  BSSY B0, `(.L_x_3613) ;  /* 0x0000044000007945 */ /* 0x000fe20003800000 */
[----:B------:R-:W-:-:S02]  /*5ca0*/  PRMT R10, R4, 0x7632, R10 ;  /* 0x00007632040a7816 */ /* 0x000fc4000000000a */
[----:B------:R-:W-:Y:S02]  /*5cb0*/  F2FP.PACK_AB R4, R72, R73 ;  /* 0x000000494804723e */ /* 0x000fe400000000ff */
[----:B------:R-:W-:Y:S01]  /*5cc0*/  PRMT R84, R5, 0x7610, R84 ;  /* 0x0000761005547816 */ /* 0x000fe20000000054 */
[----:B------:R0:W-:Y:S01]  /*5cd0*/  STS.U16 [R26], R6 ;  /* 0x000000061a007388 */ /* 0x0001e20000000400 */
[----:B------:R-:W-:-:S03]  /*5ce0*/  ISETP.NE.AND P0, PT, R82, RZ, PT ;  /* 0x000000ff5200720c */ /* 0x000fc60003f05270 */
[----:B------:R1:W-:Y:S04]  /*5cf0*/  STS.U16 [R25+0x2], R7 ;  /* 0x0000020719007388 */ /* 0x0003e80000000400 */
[----:B------:R2:W-:Y:S01]  /*5d00*/  STS.U16 [R24+0x4], R8 ;  /* 0x0000040818007388 */ /* 0x0005e20000000400 */
[----:B0-----:R-:W-:Y:S02]  /*5d10*/  PRMT R6, R5, 0x7632, R6 ;  /* 0x0000763205067816 */ /* 0x001fe40000000006 */
[----:B------:R-:W-:Y:S01]  /*5d20*/  F2FP.PACK_AB R5, R70, R71 ;  /* 0x000000474605723e */ /* 0x000fe200000000ff */
[----:B------:R0:W-:Y:S01]  /*5d30*/  STS.U16 [R23+0x6], R9 ;  /* 0x0000060917007388 */ /* 0x0001e20000000400 */
[----:B-1----:R-:W-:-:S03]  /*5d40*/  PRMT R7, R4, 0x7610, R7 ;  /* 0x0000761004077816 */ /* 0x002fc60000000007 */
[----:B------:R-:W-:Y:S01]  /*5d50*/  STS.U16 [R22+0x8], R11 ;  /* 0x0000080b16007388 */ /* 0x000fe20000000400 */
[----:B--2---:R-:W-:Y:S02]  /*5d60*/  PRMT R8, R4, 0x7632, R8 ;  /* 0x0000763204087816 */ /* 0x004fe40000000008 */
[----:B------:R-:W-:Y:S01]  /*5d70*/  F2FP.PACK_AB R4, R68, R69 ;  /* 0x000000454404723e */ /* 0x000fe200000000ff */
[----:B------:R1:W-:Y:S01]  /*5d80*/  STS.U16 [R21+0xa], R10 ;  /* 0x00000a0a15007388 */ /* 0x0003e20000000400 */
[----:B0-----:R-:W-:-:S03]  /*5d90*/  PRMT R9, R5, 0x7610, R9 ;  /* 0x0000761005097816 */ /* 0x001fc60000000009 */
[----:B------:R0:W-:Y:S04]  /*5da0*/  STS.U16 [R20+0xc], R84 ;  /* 0x00000c5414007388 */ /* 0x0001e80000000400 */
[----:B------:R2:W-:Y:S01]  /*5db0*/  STS.U16 [R19+0xe], R6 ;  /* 0x00000e0613007388 */ /* 0x0005e20000000400 */
[----:B-1----:R-:W-:Y:S02]  /*5dc0*/  PRMT R10, R5, 0x7632, R10 ;  /* 0x00007632050a7816 */ /* 0x002fe4000000000a */
[----:B------:R-:W-:Y:S01]  /*5dd0*/  F2FP.PACK_AB R5, R66, R67 ;  /* 0x000000434205723e */ /* 0x000fe200000000ff */
[----:B------:R1:W-:Y:S01]  /*5de0*/  STS.U16 [R18+0x10], R7 ;  /* 0x0000100712007388 */ /* 0x0003e20000000400 */
[----:B0-----:R-:W-:-:S03]  /*5df0*/  PRMT R84, R4, 0x7632, R84 ;  /* 0x0000763204547816 */ /* 0x001fc60000000054 */
[----:B------:R-:W-:Y:S01]  /*5e00*/  STS.U16 [R17+0x12], R8 ;  /* 0x0000120811007388 */ /* 0x000fe20000000400 */
[----:B--2---:R-:W-:-:S03]  /*5e10*/  IMAD.U32 R6, RZ, RZ, UR19 ;  /* 0x00000013ff067e24 */ /* 0x004fc6000f8e00ff */
[----:B------:R-:W-:Y:S01]  /*5e20*/  STS.U16 [R16+0x14], R9 ;  /* 0x0000140910007388 */ /* 0x000fe20000000400 */
[----:B-1----:R-:W-:-:S03]  /*5e30*/  PRMT R7, R5, 0x7632, R7 ;  /* 0x0000763205077816 */ /* 0x002fc60000000007 */
        /* <DEDUP_REMOVED lines=41> */
.L_x_3614:
[----:B------:R-:W-:Y:S05]  /*60d0*/  BSYNC B0 ;  /* 0x0000000000007941 */ /* 0x000fea0003800000 */
.L_x_3613:
        /* <DEDUP_REMOVED lines=26> */
[----:B------:R-:W-:Y:S01]  /*6280*/  IMAD.U32 R11, RZ, RZ, UR28 ;  /* 0x0000001cff0b7e24 */ /* 0x000fe2000f8e00ff */
[----:B------:R-:W-:Y:S01]  /*6290*/  UIMAD UR21, UR28, UR23, UR21 ;  /* 0x000000171c1572a4 */ /* 0x000fe2000f8e0215 */
[----:B------:R-:W-:Y:S01]  /*62a0*/  @!P5 STG.E.U16 [R6.64+0x80], R87 ;  /* 0x000080570600d986 */ /* 0x000fe2000c101518 */
[-C--:B------:R-:W-:Y:S01]  /*62b0*/  ISETP.GE.AND P5, PT, R53, R115.reuse, PT ;  /* 0x000000733500720c */ /* 0x080fe20003fa6270 */
[----:B------:R-:W-:Y:S01]  /*62c0*/  UIMAD.WIDE.U32 UR22, UR28, UR22, URZ ;  /* 0x000000161c1672a5 */ /* 0x000fe2000f8e003f */
[----:B------:R-:W-:Y:S01]  /*62d0*/  IMAD.SHL.U32 R84, R83, 0x2, RZ ;  /* 0x0000000253547824 */ /* 0x000fe200078e00ff */
        /* <DEDUP_REMOVED lines=17> */
[----:B------:R-:W-:Y:S01]  /*63f0*/  MOV R11, UR26 ;  /* 0x0000001a000b7c02 */ /* 0x000fe20008000f00 */
[----:B------:R-:W-:Y:S01]  /*6400*/  @!P2 STG.E.U16 [R6.64+0x240], R101 ;  /* 0x000240650600a986 */ /* 0x000fe2000c101518 */
[-C--:B------:R-:W-:Y:S02]  /*6410*/  ISETP.GE.AND P2, PT, R47, R115.reuse, PT ;  /* 0x000000732f00720c */ /* 0x080fe40003f46270 */
[----:B------:R-:W-:Y:S01]  /*6420*/  @!P1 IADD3 R9, R9, UR21, RZ ;  /* 0x0000001509099c10 */ /* 0x000fe2000fffe0ff */
[----:B------:R-:W-:Y:S01]  /*6430*/  @!P3 STG.E.U16 [R6.64+0x280], R103 ;  /* 0x000280670600b986 */ /* 0x000fe2000c101518 */
[----:B------:R-:W-:Y:S01]  /*6440*/  ISETP.GE.AND P3, PT, R46, R115, PT ;  /* 0x000000732e00720c */ /* 0x000fe20003f66270 */
[----:B------:R-:W-:Y:S01]  /*6450*/  UIMAD UR21, UR27, UR30, URZ ;  /* 0x0000001e1b1572a4 */ /* 0x000fe2000f8e023f */
[----:B0-----:R-:W-:Y:S01]  /*6460*/  SHF.L.U64.HI R85, R83, 0x1, R3 ;  /* 0x0000000153557819 */ /* 0x001fe20000010203 */
[----:B------:R-:W-:Y:S01]  /*6470*/  @!P5 STG.E.U16 [R6.64+0x300], R107 ;  /* 0x0003006b0600d986 */ /* 0x000fe2000c101518 */
[----:B------:R-:W-:Y:S01]  /*6480*/  UIADD3 UR30, UP0, UR20, UR22, URZ ;  /* 0x00000016141e7290 */ /* 0x000fe2000ff1e03f */
[----:B------:R-:W-:Y:S01]  /*6490*/  @!P1 IMAD.WIDE.U32 R8, R11, c[0x0][0x1f8], R8 ;  /* 0x00007e000b089a25 */ /* 0x000fe200078e0008 */
[----:B------:R-:W-:Y:S01]  /*64a0*/  UIMAD UR21, UR26, UR31, UR21 ;  /* 0x0000001f1a1572a4 */ /* 0x000fe2000f8e0215 */
[----:B------:R-:W-:Y:S03]  /*64b0*/  @!P4 STG.E.U16 [R6.64+0x2c0], R105 ;  /* 0x0002c0690600c986 */ /* 0x000fe6000c101518 */
[----:B------:R-:W-:Y:S01]  /*64c0*/  MOV R87, UR30 ;  /* 0x0000001e00577c02 */ /* 0x000fe20008000f00 */
        /* <DEDUP_REMOVED lines=96> */
[----:B------:R-:W-:Y:S01]  /*6ad0*/  FMUL.FTZ R9, R94, -1.4426950216293334961 ;  /* 0xbfb8aa3b5e097820 */ /* 0x000fe20000410000 */
[----:B------:R0:W1:Y:S01]  /*6ae0*/  MUFU.EX2 R96, R6 ;  /* 0x0000000600607308 */ /* 0x0000620000000800 */
[----:B------:R-:W-:Y:S02]  /*6af0*/  LDS.U16 R89, [R15+0x16] ;  /* 0x000016000f597984 */ /* 0x000fe40000000400 */
[----:B------:R-:W-:-:S05]  /*6b00*/  FMUL.FTZ R88, R87, -1.4426950216293334961 ;  /* 0xbfb8aa3b57587820 */ /* 0x000fca0000410000 */
[----:B------:R2:W-:Y:S01]  /*6b10*/  MUFU.EX2 R97, R9 ;  /* 0x0000000900617308 */ /* 0x0005e20000000800 */
[----:B0-----:R-:W0:Y:S07]  /*6b20*/  LDS.U16 R6, [R13+0x1a] ;  /* 0x00001a000d067984 */ /* 0x001e2e0000000400 */
[----:B------:R1:W-:Y:S01]  /*6b30*/  MUFU.EX2 R98, R88 ;  /* 0x0000005800627308 */ /* 0x0003e20000000800 */
[----:B--2---:R-:W2:Y:S04]  /*6b40*/  LDS.U16 R9, [R12+0x1c] ;  /* 0x00001c000c097984 */ /* 0x004ea80000000400 */
[----:B-1----:R-:W1:Y:S01]  /*6b50*/  LDS.U16 R88, [R0+0x1e] ;  /* 0x00001e0000587984 */ /* 0x002e620000000400 */
[----:B---3--:R-:W-:-:S02]  /*6b60*/  HADD2.F32 R86, -RZ, R86.H0_H0 ;  /* 0x20000056ff567230 */ /* 0x008fc40000004100 */
[----:B----4-:R-:W-:Y:S02]  /*6b70*/  HADD2.F32 R93, -RZ, R93.H0_H0 ;  /* 0x2000005dff5d7230 */ /* 0x010fe40000004100 */
[----:B-----5:R-:W-:Y:S01]  /*6b80*/  HADD2.F32 R8, -RZ, R8.H0_H0 ;  /* 0x20000008ff087230 */ /* 0x020fe20000004100 */
[----:B------:R-:W-:Y:S01]  /*6b90*/  FMUL.FTZ R99, R86, -1.4426950216293334961 ;  /* 0xbfb8aa3b56637820 */ /* 0x000fe20000410000 */
[----:B------:R-:W-:Y:S01]  /*6ba0*/  HADD2.F32 R11, -RZ, R11.H0_H0 ;  /* 0x2000000bff0b7230 */ /* 0x000fe20000004100 */
[----:B------:R-:W-:Y:S01]  /*6bb0*/  FMUL.FTZ R100, R93, -1.4426950216293334961 ;  /* 0xbfb8aa3b5d647820 */ /* 0x000fe20000410000 */
[----:B------:R-:W-:Y:S01]  /*6bc0*/  HADD2.F32 R90, -RZ, R90.H0_H0 ;  /* 0x2000005aff5a7230 */ /* 0x000fe20000004100 */
[----:B------:R-:W-:Y:S02]  /*6bd0*/  FMUL.FTZ R101, R8, -1.4426950216293334961 ;  /* 0xbfb8aa3b08657820 */ /* 0x000fe40000410000 */
[----:B------:R-:W3:Y:S01]  /*6be0*/  MUFU.EX2 R99, R99 ;  /* 0x0000006300637308 */ /* 0x000ee20000000800 */
[----:B------:R-:W-:Y:S01]  /*6bf0*/  FMUL.FTZ R102, R11, -1.4426950216293334961 ;  /* 0xbfb8aa3b0b667820 */ /* 0x000fe20000410000 */
[----:B------:R-:W-:Y:S01]  /*6c00*/  HADD2.F32 R91, -RZ, R91.H0_H0 ;  /* 0x2000005bff5b7230 */ /* 0x000fe20000004100 */
[----:B------:R-:W-:-:S05]  /*6c10*/  FMUL.FTZ R103, R90, -1.4426950216293334961 ;  /* 0xbfb8aa3b5a677820 */ /* 0x000fca0000410000 */
[----:B------:R-:W4:Y:S01]  /*6c20*/  MUFU.EX2 R100, R100 ;  /* 0x0000006400647308 */ /* 0x000f220000000800 */
[----:B------:R-:W-:Y:S01]  /*6c30*/  FMUL.FTZ R108, R91, -1.4426950216293334961 ;  /* 0xbfb8aa3b5b6c7820 */ /* 0x000fe20000410000 */
[----:B0-----:R-:W-:-:S06]  /*6c40*/  HADD2.F32 R6, -RZ, R6.H0_H0 ;  /* 0x20000006ff067230 */ /* 0x001fcc0000004100 */
[----:B------:R-:W0:Y:S01]  /*6c50*/  MUFU.EX2 R101, R101 ;  /* 0x0000006500657308 */ /* 0x000e220000000800 */
[----:B------:R-:W-:Y:S02]  /*6c60*/  HADD2.F32 R92, -RZ, R92.H0_H0 ;  /* 0x2000005cff5c7230 */ /* 0x000fe40000004100 */
[----:B--2---:R-:W-:-:S05]  /*6c70*/  HADD2.F32 R9, -RZ, R9.H0_H0 ;  /* 0x20000009ff097230 */ /* 0x004fca0000004100 */
[----:B------:R-:W2:Y:S01]  /*6c80*/  MUFU.EX2 R102, R102 ;  /* 0x0000006600667308 */ /* 0x000ea20000000800 */
[----:B------:R-:W-:Y:S01]  /*6c90*/  HADD2.F32 R7, -RZ, R7.H0_H0 ;  /* 0x20000007ff077230 */ /* 0x000fe20000004100 */
[----:B------:R-:W-:Y:S01]  /*6ca0*/  FADD.FTZ R96, R96, 1 ;  /* 0x3f80000060607421 */ /* 0x000fe20000010000 */
[----:B-1----:R-:W-:-:S05]  /*6cb0*/  HADD2.F32 R88, -RZ, R88.H0_H0 ;  /* 0x20000058ff587230 */ /* 0x002fca0000004100 */
[----:B------:R-:W1:Y:S01]  /*6cc0*/  MUFU.EX2 R103, R103 ;  /* 0x0000006700677308 */ /* 0x000e620000000800 */
[----:B------:R-:W-:Y:S01]  /*6cd0*/  FMUL.FTZ R109, R6, -1.4426950216293334961 ;  /* 0xbfb8aa3b066d7820 */ /* 0x000fe20000410000 */
[----:B------:R-:W-:Y:S01]  /*6ce0*/  HADD2.F32 R10, -RZ, R10.H0_H0 ;  /* 0x2000000aff0a7230 */ /* 0x000fe20000004100 */
[----:B------:R-:W-:Y:S01]  /*6cf0*/  FMUL.FTZ R110, R9, -1.4426950216293334961 ;  /* 0xbfb8aa3b096e7820 */ /* 0x000fe20000410000 */
[----:B------:R-:W-:Y:S01]  /*6d00*/  HADD2.F32 R89, -RZ, R89.H0_H0 ;  /* 0x20000059ff597230 */ /* 0x000fe20000004100 */
[----:B------:R-:W-:-:S03]  /*6d10*/  FMUL.FTZ R111, R88, -1.4426950216293334961 ;  /* 0xbfb8aa3b586f7820 */ /* 0x000fc60000410000 */
[----:B------:R-:W5:Y:S01]  /*6d20*/  MUFU.EX2 R108, R108 ;  /* 0x0000006c006c7308 */ /* 0x000f620000000800 */
[----:B------:R-:W-:Y:S02]  /*6d30*/  FMUL.FTZ R104, R92, -1.4426950216293334961 ;  /* 0xbfb8aa3b5c687820 */ /* 0x000fe40000410000 */
[----:B------:R-:W-:Y:S02]  /*6d40*/  FMUL.FTZ R105, R7, -1.4426950216293334961 ;  /* 0xbfb8aa3b07697820 */ /* 0x000fe40000410000 */
[----:B---3--:R-:W-:Y:S02]  /*6d50*/  FADD.FTZ R99, R99, 1 ;  /* 0x3f80000063637421 */ /* 0x008fe40000010000 */
[----:B----4-:R-:W-:Y:S01]  /*6d60*/  FADD.FTZ R100, R100, 1 ;  /* 0x3f80000064647421 */ /* 0x010fe20000010000 */
[----:B------:R-:W3:Y:S01]  /*6d70*/  MUFU.RCP R96, R96 ;  /* 0x0000006000607308 */ /* 0x000ee20000001000 */
[----:B------:R-:W-:Y:S02]  /*6d80*/  FMUL.FTZ R106, R10, -1.4426950216293334961 ;  /* 0xbfb8aa3b0a6a7820 */ /* 0x000fe40000410000 */
[----:B------:R-:W-:-:S05]  /*6d90*/  FMUL.FTZ R107, R89, -1.4426950216293334961 ;  /* 0xbfb8aa3b596b7820 */ /* 0x000fca0000410000 */
[----:B------:R-:W4:Y:S01]  /*6da0*/  MUFU.EX2 R109, R109 ;  /* 0x0000006d006d7308 */ /* 0x000f220000000800 */
[----:B0-----:R-:W-:Y:S02]  /*6db0*/  FADD.FTZ R101, R101, 1 ;  /* 0x3f80000065657421 */ /* 0x001fe40000010000 */
[----:B--2---:R-:W-:-:S05]  /*6dc0*/  FADD.FTZ R102, R102, 1 ;  /* 0x3f80000066667421 */ /* 0x004fca0000010000 */
[----:B------:R-:W0:Y:S01]  /*6dd0*/  MUFU.EX2 R110, R110 ;  /* 0x0000006e006e7308 */ /* 0x000e220000000800 */
[----:B-1----:R-:W-:Y:S02]  /*6de0*/  FADD.FTZ R103, R103, 1 ;  /* 0x3f80000067677421 */ /* 0x002fe40000010000 */
[----:B------:R-:W-:-:S05]  /*6df0*/  FADD.FTZ R97, R97, 1 ;  /* 0x3f80000061617421 */ /* 0x000fca0000010000 */
[----:B------:R-:W1:Y:S01]  /*6e00*/  MUFU.EX2 R111, R111 ;  /* 0x0000006f006f7308 */ /* 0x000e620000000800 */
[----:B-----5:R-:W-:-:S07]  /*6e10*/  FADD.FTZ R108, R108, 1 ;  /* 0x3f8000006c6c7421 */ /* 0x020fce0000010000 */
[----:B------:R-:W2:Y:S08]  /*6e20*/  MUFU.EX2 R104, R104 ;  /* 0x0000006800687308 */ /* 0x000eb00000000800 */
[----:B------:R-:W5:Y:S08]  /*6e30*/  MUFU.EX2 R105, R105 ;  /* 0x0000006900697308 */ /* 0x000f700000000800 */
[----:B------:R-:W0:Y:S01]  /*6e40*/  MUFU.RCP R99, R99 ;  /* 0x0000006300637308 */ /* 0x000e220000001000 */
[----:B------:R-:W-:-:S07]  /*6e50*/  FADD.FTZ R98, R98, 1 ;  /* 0x3f80000062627421 */ /* 0x000fce0000010000 */
[----:B------:R-:W0:Y:S08]  /*6e60*/  MUFU.RCP R100, R100 ;  /* 0x0000006400647308 */ /* 0x000e300000001000 */
[----:B------:R-:W0:Y:S08]  /*6e70*/  MUFU.EX2 R106, R106 ;  /* 0x0000006a006a7308 */ /* 0x000e300000000800 */
[----:B------:R-:W0:Y:S01]  /*6e80*/  MUFU.EX2 R107, R107 ;  /* 0x0000006b006b7308 */ /* 0x000e220000000800 */
[----:B---3--:R-:W-:-:S07]  /*6e90*/  FMUL.FTZ R96, R95, R96 ;  /* 0x000000605f607220 */ /* 0x008fce0000410000 */
[----:B------:R-:W3:Y:S01]  /*6ea0*/  MUFU.RCP R101, R101 ;  /* 0x0000006500657308 */ /* 0x000ee20000001000 */
[----:B----4-:R-:W-:-:S07]  /*6eb0*/  FADD.FTZ R109, R109, 1 ;  /* 0x3f8000006d6d7421 */ /* 0x010fce0000010000 */
[----:B------:R-:W4:Y:S01]  /*6ec0*/  MUFU.RCP R102, R102 ;  /* 0x0000006600667308 */ /* 0x000f220000001000 */
[----:B0-----:R-:W-:-:S07]  /*6ed0*/  FADD.FTZ R110, R110, 1 ;  /* 0x3f8000006e6e7421 */ /* 0x001fce0000010000 */
[----:B------:R-:W0:Y:S01]  /*6ee0*/  MUFU.RCP R103, R103 ;  /* 0x0000006700677308 */ /* 0x000e220000001000 */
[----:B-1----:R-:W-:-:S07]  /*6ef0*/  FADD.FTZ R111, R111, 1 ;  /* 0x3f8000006f6f7421 */ /* 0x002fce0000010000 */
[----:B------:R-:W1:Y:S01]  /*6f00*/  MUFU.RCP R97, R97 ;  /* 0x0000006100617308 */ /* 0x000e620000001000 */
[----:B------:R-:W-:Y:S02]  /*6f10*/  FMUL.FTZ R96, R96, R81 ;  /* 0x0000005160607220 */ /* 0x000fe40000410000 */
[----:B--2---:R-:W-:Y:S02]  /*6f20*/  FADD.FTZ R104, R104, 1 ;  /* 0x3f80000068687421 */ /* 0x004fe40000010000 */
[----:B-----5:R-:W-:-:S03]  /*6f30*/  FADD.FTZ R105, R105, 1 ;  /* 0x3f80000069697421 */ /* 0x020fc60000010000 */
[----:B------:R-:W2:Y:S01]  /*6f40*/  MUFU.RCP R108, R108 ;  /* 0x0000006c006c7308 */ /* 0x000ea20000001000 */
[----:B------:R-:W-:Y:S02]  /*6f50*/  FMUL.FTZ R81, R86, R99 ;  /* 0x0000006356517220 */ /* 0x000fe40000410000 */
[----:B------:R-:W-:-:S05]  /*6f60*/  FMUL.FTZ R86, R93, R100 ;  /* 0x000000645d567220 */ /* 0x000fca0000410000 */
[----:B------:R-:W5:Y:S01]  /*6f70*/  MUFU.RCP R98, R98 ;  /* 0x0000006200627308 */ /* 0x000f620000001000 */
[----:B------:R-:W-:Y:S02]  /*6f80*/  FADD.FTZ R106, R106, 1 ;  /* 0x3f8000006a6a7421 */ /* 0x000fe40000010000 */
[----:B------:R-:W-:Y:S02]  /*6f90*/  FADD.FTZ R107, R107, 1 ;  /* 0x3f8000006b6b7421 */ /* 0x000fe40000010000 */
[----:B------:R-:W-:-:S03]  /*6fa0*/  FMUL.FTZ R86, R86, R77 ;  /* 0x0000004d56567220 */ /* 0x000fc60000410000 */
[----:B------:R-:W2:Y:S01]  /*6fb0*/  MUFU.RCP R109, R109 ;  /* 0x0000006d006d7308 */ /* 0x000ea20000001000 */
[----:B---3--:R-:W-:Y:S02]  /*6fc0*/  FMUL.FTZ R77, R8, R101 ;  /* 0x00000065084d7220 */ /* 0x008fe40000410000 */
[----:B----4-:R-:W-:-:S05]  /*6fd0*/  FMUL.FTZ R8, R11, R102 ;  /* 0x000000660b087220 */ /* 0x010fca0000410000 */
[----:B------:R-:W3:Y:S01]  /*6fe0*/  MUFU.RCP R110, R110 ;  /* 0x0000006e006e7308 */ /* 0x000ee20000001000 */
[----:B0-----:R-:W-:Y:S02]  /*6ff0*/  FMUL.FTZ R11, R90, R103 ;  /* 0x000000675a0b7220 */ /* 0x001fe40000410000 */
[----:B-1----:R-:W-:-:S05]  /*7000*/  FMUL.FTZ R95, R94, R97 ;  /* 0x000000615e5f7220 */ /* 0x002fca0000410000 */
[----:B------:R-:W0:Y:S08]  /*7010*/  MUFU.RCP R113, R104 ;  /* 0x0000006800717308 */ /* 0x000e300000001000 */
[----:B------:R-:W1:Y:S08]  /*7020*/  MUFU.RCP R112, R105 ;  /* 0x0000006900707308 */ /* 0x000e700000001000 */
[----:B------:R-:W4:Y:S01]  /*7030*/  MUFU.RCP R111, R111 ;  /* 0x0000006f006f7308 */ /* 0x000f220000001000 */
        /* <DEDUP_REMOVED lines=9> */
[----:B------:R-:W-:-:S02]  /*70d0*/  FMUL.FTZ R69, R6, R109 ;  /* 0x0000006d06457220 */ /* 0x000fc40000410000 */
[----:B---3--:R-:W-:Y:S01]  /*70e0*/  FMUL.FTZ R6, R9, R110 ;  /* 0x0000006e09067220 */ /* 0x008fe20000410000 */
[----:B------:R-:W-:Y:S01]  /*70f0*/  F2FP.PACK_AB R95, R95, R96 ;  /* 0x000000605f5f723e */ /* 0x000fe200000000ff */
[----:B------:R-:W-:Y:S01]  /*7100*/  BAR.SYNC.DEFER_BLOCKING 0x0 ;  /* 0x0000000000007b1d */ /* 0x000fe20000010000 */
[----:B0-----:R-:W-:Y:S02]  /*7110*/  FMUL.FTZ R92, R92, R113 ;  /* 0x000000715c5c7220 */ /* 0x001fe40000410000 */
[----:B------:R-:W-:Y:S02]  /*7120*/  FMUL.FTZ R77, R77, R76 ;  /* 0x0000004c4d4d7220 */ /* 0x000fe40000410000 */
[----:B-1----:R-:W-:Y:S02]  /*7130*/  FMUL.FTZ R7, R7, R112 ;  /* 0x0000007007077220 */ /* 0x002fe40000410000 */
[----:B----4-:R-:W-:Y:S01]  /*7140*/  FMUL.FTZ R9, R88, R111 ;  /* 0x0000006f58097220 */ /* 0x010fe20000410000 */
[----:B------:R-:W-:Y:S01]  /*7150*/  F2FP.PACK_AB R80, R81, R80 ;  /* 0x000000505150723e */ /* 0x000fe200000000ff */
[----:B------:R-:W-:-:S02]  /*7160*/  FMUL.FTZ R8, R8, R75 ;  /* 0x0000004b08087220 */ /* 0x000fc40000410000 */
[----:B------:R-:W-:Y:S02]  /*7170*/  FMUL.FTZ R10, R10, R115 ;  /* 0x000000730a0a7220 */ /* 0x000fe40000410000 */
[----:B------:R-:W-:Y:S01]  /*7180*/  FMUL.FTZ R89, R89, R114 ;  /* 0x0000007259597220 */ /* 0x000fe20000410000 */
[----:B------:R-:W-:Y:S01]  /*7190*/  F2FP.PACK_AB R77, R77, R86 ;  /* 0x000000564d4d723e */ /* 0x000fe200000000ff */
[----:B------:R-:W-:Y:S02]  /*71a0*/  FMUL.FTZ R92, R92, R73 ;  /* 0x000000495c5c7220 */ /* 0x000fe40000410000 */
[----:B------:R-:W-:Y:S02]  /*71b0*/  FMUL.FTZ R7, R7, R72 ;  /* 0x0000004807077220 */ /* 0x000fe40000410000 */
[----:B------:R-:W-:Y:S01]  /*71c0*/  FMUL.FTZ R9, R9, R66 ;  /* 0x0000004209097220 */ /* 0x000fe20000410000 */
[----:B------:R-:W-:Y:S01]  /*71d0*/  PRMT R66, R95, 0x7632, R66 ;  /* 0x000076325f427816 */ /* 0x000fe20000000042 */
[----:B------:R-:W-:Y:S01]  /*71e0*/  FMUL.FTZ R10, R10, R71 ;  /* 0x000000470a0a7220 */ /* 0x000fe20000410000 */
[----:B------:R-:W-:Y:S01]  /*71f0*/  F2FP.PACK_AB R8, R11, R8 ;  /* 0x000000080b08723e */ /* 0x000fe200000000ff */
[----:B------:R-:W-:-:S02]  /*7200*/  FMUL.FTZ R89, R89, R70 ;  /* 0x0000004659597220 */ /* 0x000fc40000410000 */
[----:B------:R-:W-:Y:S01]  /*7210*/  FMUL.FTZ R6, R6, R67 ;  /* 0x0000004306067220 */ /* 0x000fe20000410000 */
[----:B------:R-:W-:Y:S01]  /*7220*/  PRMT R67, R80, 0x7632, R67 ;  /* 0x0000763250437816 */ /* 0x000fe20000000043 */
[----:B------:R-:W-:Y:S01]  /*7230*/  FMUL.FTZ R69, R69, R68 ;  /* 0x0000004445457220 */ /* 0x000fe20000410000 */
[----:B------:R-:W-:Y:S01]  /*7240*/  STS.U16 [R26], R95 ;  /* 0x0000005f1a007388 */ /* 0x000fe20000000400 */
[----:B------:R-:W-:Y:S02]  /*7250*/  PRMT R68, R77, 0x7632, R68 ;  /* 0x000076324d447816 */ /* 0x000fe40000000044 */
[----:B------:R-:W-:Y:S01]  /*7260*/  F2FP.PACK_AB R7, R7, R92 ;  /* 0x0000005c0707723e */ /* 0x000fe200000000ff */
[----:B------:R0:W-:Y:S01]  /*7270*/  STS.U16 [R25+0x2], R66 ;  /* 0x0000024219007388 */ /* 0x0001e20000000400 */
[----:B------:R-:W-:Y:S02]  /*7280*/  PRMT R11, R8, 0x7632, R11 ;  /* 0x00007632080b7816 */ /* 0x000fe4000000000b */
[----:B------:R-:W-:Y:S01]  /*7290*/  F2FP.PACK_AB R10, R89, R10 ;  /* 0x0000000a590a723e */ /* 0x000fe200000000ff */
[----:B------:R-:W-:Y:S01]  /*72a0*/  STS.U16 [R24+0x4], R80 ;  /* 0x0000045018007388 */ /* 0x000fe20000000400 */
[----:B------:R-:W-:-:S03]  /*72b0*/  F2FP.PACK_AB R69, R69, R74 ;  /* 0x0000004a4545723e */ /* 0x000fc600000000ff */
[----:B------:R-:W-:Y:S01]  /*72c0*/  STS.U16 [R23+0x6], R67 ;  /* 0x0000064317007388 */ /* 0x000fe20000000400 */
[----:B------:R-:W-:Y:S02]  /*72d0*/  F2FP.PACK_AB R6, R9, R6 ;  /* 0x000000060906723e */ /* 0x000fe400000000ff */
[----:B0-----:R-:W-:Y:S01]  /*72e0*/  PRMT R25, R7, 0x7632, R25 ;  /* 0x0000763207197816 */ /* 0x001fe20000000019 */
[----:B------:R0:W-:Y:S04]  /*72f0*/  STS.U16 [R22+0x8], R77 ;  /* 0x0000084d16007388 */ /* 0x0001e80000000400 */
        /* <DEDUP_REMOVED lines=55> */
.L_x_3616:
[----:B------:R-:W-:Y:S05]  /*7670*/  BSYNC B0 ;  /* 0x0000000000007941 */ /* 0x000fea0003800000 */
.L_x_3615:
        /* <DEDUP_REMOVED lines=55> */
.L_x_3617:
[----:B------:R-:W-:Y:S05]  /*79f0*/  EXIT ;  /* 0x000000000000794d */ /* 0x000fea0003800000 */
.L_x_3619:
        /* <DEDUP_REMOVED lines=16> */
.L_x_5421:


//--------------------- .text._Z25selective_scan_fwd_kernelI32Selective_Scan_fwd_kernel_traitsILi64ELi16ELi1ELb0ELb1ELb1ELb0EN3c104HalfEfEEv13SSMParamsBase --------------------------
	.section	.text._Z25selective_scan_fwd_kernelI32Selective_Scan_fwd_kernel_traitsILi64ELi16ELi1ELb0ELb1ELb1ELb0EN3c104HalfEfEEv13SSMParamsBase,"ax",@progbits
	.sectioninfo	@"SHI_REGISTERS=168"
	.align	128
        .global         _Z25selective_scan_fwd_kernelI32Selective_Scan_fwd_kernel_traitsILi64ELi16ELi1ELb0ELb1ELb1ELb0EN3c104HalfEfEEv13SSMParamsBase
        .type           _Z25selective_scan_fwd_kernelI32Selective_Scan_fwd_kernel_traitsILi64ELi16ELi1ELb0ELb1ELb1ELb0EN3c104HalfEfEEv13SSMParamsBase,@function
        .size           _Z25selective_scan_fwd_kernelI32Selective_Scan_fwd_kernel_traitsILi64ELi16ELi1ELb0ELb1ELb1ELb0EN3c104HalfEfEEv13SSMParamsBase,(.L_x_5422 - _Z25selective_scan_fwd_kernelI32Selective_Scan_fwd_kernel_traitsILi64ELi16ELi1ELb0ELb1ELb1ELb0EN3c104HalfEfEEv13SSMParamsBase)
        .other          _Z25selective_scan_fwd_kernelI32Selective_Scan_fwd_kernel_traitsILi64ELi16ELi1ELb0ELb1ELb1ELb0EN3c104HalfEfEEv13SSMParamsBase,@"STO_CUDA_ENTRY STV_DEFAULT"
_Z25selective_scan_fwd_kernelI32Selective_Scan_fwd_kernel_traitsILi64ELi16ELi1ELb0ELb1ELb1ELb0EN3c104HalfEfEEv13SSMParamsBase:
.text._Z25selective_scan_fwd_kernelI32Selective_Scan_fwd_kernel_traitsILi64ELi16ELi1ELb0ELb1ELb1ELb0EN3c104HalfEfEEv13SSMParamsBase:
        /* <DEDUP_REMOVED lines=106> */
.L_x_3661:
        /* <DEDUP_REMOVED lines=287> */
.L_x_3621:
[----:B------:R-:W-:Y:S05]  /*1890*/  BSYNC B0 ;  /* 0x0000000000007941 */ /* 0x000fea0003800000 */
.L_x_3620:
        /* <DEDUP_REMOVED lines=36> */
.L_x_3623:
[----:B------:R-:W-:Y:S05]  /*1ae0*/  BSYNC B0 ;  /* 0x0000000000007941 */ /* 0x000fea0003800000 */
.L_x_3622:
        /* <DEDUP_REMOVED lines=38> */
.L_x_3625:
[----:B------:R-:W-:Y:S05]  /*1d50*/  BSYNC B0 ;  /* 0x0000000000007941 */ /* 0x000fea0003800000 */
.L_x_3624:
        /* <DEDUP_REMOVED lines=36> */
.L_x_3627:
[----:B------:R-:W-:Y:S05]  /*1fa0*/  BSYNC B0 ;  /* 0x0000000000007941 */ /* 0x000fea0003800000 */
.L_x_3626:
        /* <DEDUP_REMOVED lines=38> */
.L_x_3629:
[----:B------:R-:W-:Y:S05]  /*2210*/  BSYNC B0 ;  /* 0x0000000000007941 */ /* 0x000fea0003800000 */
.L_x_3628:
        /* <DEDUP_REMOVED lines=36> */
.L_x_3631:
[----:B------:R-:W-:Y:S05]  /*2460*/  BSYNC B0 ;  /* 0x0000000000007941 */ /* 0x000fea0003800000 */
.L_x_3630:
        /* <DEDUP_REMOVED lines=38> */
.L_x_3633:
[----:B------:R-:W-:Y:S05]  /*26d0*/  BSYNC B0 ;  /* 0x0000000000007941 */ /* 0x000fea0003800000 */
.L_x_3632:
        /* <DEDUP_REMOVED lines=37> */
.L_x_3635:
[----:B------:R-:W-:Y:S05]  /*2930*/  BSYNC B0 ;  /* 0x0000000000007941 */ /* 0x000fea0003800000 */
.L_x_3634:
        /* <DEDUP_REMOVED lines=42> */
.L_x_3637:
[----:B------:R-:W-:Y:S05]  /*2be0*/  BSYNC B0 ;  /* 0x0000000000007941 */ /* 0x000fea0003800000 */
.L_x_3636:
        /* <DEDUP_REMOVED lines=40> */
.L_x_3639:
[----:B------:R-:W-:Y:S05]  /*2e70*/  BSYNC B0 ;  /* 0x0000000000007941 */ /* 0x000fea0003800000 */
.L_x_3638:
        /* <DEDUP_REMOVED lines=46> */
.L_x_3641:
[----:B------:R-:W-:Y:S05]  /*3160*/  BSYNC B0 ;  /* 0x0000000000007941 */ /* 0x000fea0003800000 */
.L_x_3640:
        /* <DEDUP_REMOVED lines=33> */
.L_x_3643:
[----:B------:R-:W-:Y:S05]  /*3380*/  BSYNC B0 ;  /* 0x0000000000007941 */ /* 0x000fea0003800000 */
.L_x_3642:
        /* <DEDUP_REMOVED lines=33> */
.L_x_3645:
[----:B------:R-:W-:Y:S05]  /*35a0*/  BSYNC B0 ;  /* 0x0000000000007941 */ /* 0x000fea0003800000 */
.L_x_3644:
        /* <DEDUP_REMOVED lines=33> */
.L_x_3647:
[----:B------:R-:W-:Y:S05]  /*37c0*/  BSYNC B0 ;  /* 0x0000000000007941 */ /* 0x000fea0003800000 */
.L_x_3646:
        /* <DEDUP_REMOVED lines=33> */
.L_x_3649:
[----:B------:R-:W-:Y:S05]  /*39e0*/  BSYNC B0 ;  /* 0x0000000000007941 */ /* 0x000fea0003800000 */
.L_x_3648:
        /* <DEDUP_REMOVED lines=33> */
.L_x_3651:
[----:B------:R-:W-:Y:S05]  /*3c00*/  BSYNC B0 ;  /* 0x0000000000007941 */ /* 0x000fea0003800000 */
.L_x_3650:
        /* <DEDUP_REMOVED lines=36> */
.L_x_3657:
        /* <DEDUP_REMOVED lines=70> */
[----:B------:R-:W-:-:S05]  /*42b0*/  LEA.HI.X R9, R4, c[0x0][0x224], R5, 0x2, P0 ;  /* 0x0000890004097a11 */ /* 0x000fca00000f1405 */
[----:B------:R1:W5:Y:S01]  /*42c0*/  LDG.E R125, [R8.64] ;  /* 0x00000004087d7981 */ /* 0x000362000c1e1900 */
        /* <DEDUP_REMOVED lines=13> */
[----:B------:R-:W-:Y:S02]  /*43a0*/  PRMT R146, RZ, 0x7610, R146 ;  /* 0x00007610ff927816 */ /* 0x000fe40000000092 */
[----:B------:R-:W-:Y:S02]  /*43b0*/  PRMT R147, RZ, 0x7610, R147 ;  /* 0x00007610ff937816 */ /* 0x000fe40000000093 */
[----:B------:R-:W-:Y:S02]  /*43c0*/  PRMT R148, RZ, 0x7610, R148 ;  /* 0x00007610ff947816 */ /* 0x000fe40000000094 */
[----:B-1----:R-:W-:-:S02]  /*43d0*/  PRMT R9, RZ, 0x7610, R9 ;  /* 0x00007610ff097816 */ /* 0x002fc40000000009 */
[----:B------:R-:W-:Y:S02]  /*43e0*/  PRMT R5, RZ, 0x7610, R5 ;  /* 0x00007610ff057816 */ /* 0x000fe40000000005 */
[----:B------:R-:W-:Y:S02]  /*43f0*/  PRMT R143, RZ, 0x7610, R143 ;  /* 0x00007610ff8f7816 */ /* 0x000fe4000000008f */
        /* <DEDUP_REMOVED lines=24> */
[----:B------:R-:W1:Y:S04]  /*4580*/  LDS.U16 R66, [R60] ;  /* 0x000000003c427984 */ /* 0x000e680000000400 */
[----:B------:R2:W5:Y:S01]  /*4590*/  @!P4 LDG.E.U16 R65, [R6.64+0x80] ;  /* 0x000080040641c981 */ /* 0x000562000c1e1500 */
[----:B------:R-:W-:-:S03]  /*45a0*/  ISETP.GE.AND P4, PT, R92, R109, PT ;  /* 0x0000006d5c00720c */ /* 0x000fc60003f86270 */
[----:B------:R2:W5:Y:S01]  /*45b0*/  @!P3 LDG.E.U16 R64, [R6.64+0xc0] ;  /* 0x0000c0040640b981 */ /* 0x000562000c1e1500 */
[-C--:B------:R-:W-:Y:S02]  /*45c0*/  ISETP.GE.AND P3, PT, R91, R109.reuse, PT ;  /* 0x0000006d5b00720c */ /* 0x080fe40003f66270 */
[----:B---3--:R-:W-:Y:S01]  /*45d0*/  PRMT R63, RZ, 0x7610, R63 ;  /* 0x00007610ff3f7816 */ /* 0x008fe2000000003f */
[----:B------:R-:W2:Y:S01]  /*45e0*/  LDS.U16 R11, [R60+0x2] ;  /* 0x000002003c0b7984 */ /* 0x000ea20000000400 */
[----:B----4-:R-:W-:Y:S02]  /*45f0*/  PRMT R62, RZ, 0x7610, R62 ;  /* 0x00007610ff3e7816 */ /* 0x010fe4000000003e */
[----:B------:R-:W-:Y:S01]  /*4600*/  PRMT R61, RZ, 0x7610, R61 ;  /* 0x00007610ff3d7816 */ /* 0x000fe2000000003d */
[----:B0-----:R-:W-:Y:S01]  /*4610*/  IMAD.SHL.U32 R72, R110, 0x10, RZ ;  /* 0x000000106e487824 */ /* 0x001fe200078e00ff */
[----:B------:R2:W3:Y:S01]  /*4620*/  @!P6 LDG.E.U16 R63, [R6.64+0x100] ;  /* 0x00010004063fe981 */ /* 0x0004e2000c1e1500 */
[----:B------:R-:W-:-:S03]  /*4630*/  ISETP.GE.AND P6, PT, R90, R109, PT ;  /* 0x0000006d5a00720c */ /* 0x000fc60003fc6270 */
[----:B------:R2:W4:Y:S01]  /*4640*/  @!P5 LDG.E.U16 R62, [R6.64+0x140] ;  /* 0x00014004063ed981 */ /* 0x000522000c1e1500 */
[----:B------:R-:W-:-:S03]  /*4650*/  ISETP.GE.AND P5, PT, R88, R109, PT ;  /* 0x0000006d5800720c */ /* 0x000fc60003fa6270 */
[----:B------:R2:W3:Y:S01]  /*4660*/  @!P4 LDG.E.U16 R61, [R6.64+0x180] ;  /* 0x00018004063dc981 */ /* 0x0004e2000c1e1500 */
[----:B------:R-:W-:-:S03]  /*4670*/  ISETP.GE.AND P4, PT, R86, R109, PT ;  /* 0x0000006d5600720c */ /* 0x000fc60003f86270 */
[----:B------:R2:W3:Y:S01]  /*4680*/  @!P3 LDG.E.U16 R146, [R6.64+0x1c0] ;  /* 0x0001c0040692b981 */ /* 0x0004e2000c1e1500 */
[-C--:B------:R-:W-:Y:S02]  /*4690*/  ISETP.GE.AND P3, PT, R84, R109.reuse, PT ;  /* 0x0000006d5400720c */ /* 0x080fe40003f66270 */
[C---:B------:R-:W-:Y:S01]  /*46a0*/  IADD3 R8, R72.reuse, 0x2, RZ ;  /* 0x0000000248087810 */ /* 0x040fe20007ffe0ff */
[----:B------:R2:W3:Y:S01]  /*46b0*/  @!P6 LDG.E.U16 R147, [R6.64+0x200] ;  /* 0x000200040693e981 */ /* 0x0004e2000c1e1500 */
[----:B------:R-:W-:Y:S02]  /*46c0*/  IADD3 R10, R72, 0x3, RZ ;  /* 0x00000003480a7810 */ /* 0x000fe40007ffe0ff */
[-C--:B------:R-:W-:Y:S01]  /*46d0*/  ISETP.GE.U32.AND P1, PT, R8, R109.reuse, PT ;  /* 0x0000006d0800720c */ /* 0x080fe20003f26070 */
[----:B------:R2:W3:Y:S01]  /*46e0*/  @!P5 LDG.E.U16 R148, [R6.64+0x240] ;  /* 0x000240040694d981 */ /* 0x0004e2000c1e1500 */
[-C--:B------:R-:W-:Y:S01]  /*46f0*/  ISETP.GE.U32.AND P0, PT, R10, R109.reuse, PT ;  /* 0x0000006d0a00720c */ /* 0x080fe20003f06070 */
[----:B------:R-:W-:Y:S01]  /*4700*/  FMUL.FTZ R10, R125, 1.4426950216293334961 ;  /* 0x3fb8aa3b7d0a7820 */ /* 0x000fe20000410000 */
[----:B------:R-:W-:Y:S01]  /*4710*/  PRMT R8, RZ, 0x7610, R8 ;  /* 0x00007610ff087816 */ /* 0x000fe20000000008 */
[----:B------:R2:W3:Y:S01]  /*4720*/  @!P4 LDG.E.U16 R9, [R6.64+0x280] ;  /* 0x000280040609c981 */ /* 0x0004e2000c1e1500 */
[----:B------:R-:W-:Y:S01]  /*4730*/  ISETP.GE.AND P6, PT, R82, R109, PT ;  /* 0x0000006d5200720c */ /* 0x000fe20003fc6270 */
[----:B------:R-:W-:Y:S01]  /*4740*/  FMUL.FTZ R67, R10, R59 ;  /* 0x0000003b0a437220 */ /* 0x000fe20000410000 */
[-C--:B------:R-:W-:Y:S01]  /*4750*/  ISETP.GE.AND P5, PT, R106, R109.reuse, PT ;  /* 0x0000006d6a00720c */ /* 0x080fe20003fa6270 */
[----:B------:R-:W0:Y:S01]  /*4760*/  LDS.U16 R68, [R60+0x4] ;  /* 0x000004003c447984 */ /* 0x000e220000000400 */
[----:B------:R-:W-:-:S02]  /*4770*/  ISETP.GE.AND P4, PT, R80, R109, PT ;  /* 0x0000006d5000720c */ /* 0x000fc40003f86270 */
[----:B------:R-:W-:Y:S01]  /*4780*/  IADD3 R4, R72, 0x1, RZ ;  /* 0x0000000148047810 */ /* 0x000fe20007ffe0ff */
[----:B------:R2:W3:Y:S01]  /*4790*/  @!P3 LDG.E.U16 R8, [R6.64+0x2c0] ;  /* 0x0002c0040608b981 */ /* 0x0004e2000c1e1500 */
[-C--:B------:R-:W-:Y:S01]  /*47a0*/  ISETP.GE.AND P3, PT, R78, R109.reuse, PT ;  /* 0x0000006d4e00720c */ /* 0x080fe20003f66270 */
[----:B------:R1:W-:Y:S01]  /*47b0*/  MUFU.EX2 R142, R67 ;  /* 0x00000043008e7308 */ /* 0x0003e20000000800 */
[----:B------:R-:W-:Y:S01]  /*47c0*/  FMUL.FTZ R69, R10, R58 ;  /* 0x0000003a0a457220 */ /* 0x000fe20000410000 */
[----:B------:R-:W-:Y:S02]  /*47d0*/  ISETP.GE.U32.AND P2, PT, R4, R109, PT ;  /* 0x0000006d0400720c */ /* 0x000fe40003f46070 */
[----:B------:R-:W-:Y:S01]  /*47e0*/  PRMT R4, RZ, 0x7610, R4 ;  /* 0x00007610ff047816 */ /* 0x000fe20000000004 */
[----:B------:R-:W-:Y:S01]  /*47f0*/  FMUL.FTZ R73, R10, R57 ;  /* 0x000000390a497220 */ /* 0x000fe20000410000 */
[----:B------:R2:W3:Y:S04]  /*4800*/  @!P6 LDG.E.U16 R5, [R6.64+0x300] ;  /* 0x000300040605e981 */ /* 0x0004e8000c1e1500 */
[----:B-1----:R-:W1:Y:S01]  /*4810*/  LDS.U16 R67, [R60+0x6] ;  /* 0x000006003c437984 */ /* 0x002e620000000400 */
[----:B------:R2:W-:Y:S03]  /*4820*/  MUFU.EX2 R139, R69 ;  /* 0x00000045008b7308 */ /* 0x0005e60000000800 */
[----:B------:R0:W3:Y:S04]  /*4830*/  @!P5 LDG.E.U16 R4, [R6.64+0x340] ;  /* 0x000340040604d981 */ /* 0x0000e8000c1e1500 */
[----:B------:R0:W3:Y:S01]  /*4840*/  @!P4 LDG.E.U16 R143, [R6.64+0x380] ;  /* 0x00038004068fc981 */ /* 0x0000e2000c1e1500 */
[----:B------:R0:W-:Y:S03]  /*4850*/  MUFU.EX2 R137, R73 ;  /* 0x0000004900897308 */ /* 0x0001e60000000800 */
[----:B--2---:R-:W2:Y:S04]  /*4860*/  LDS.U16 R69, [R60+0x8] ;  /* 0x000008003c457984 */ /* 0x004ea80000000400 */
[----:B------:R0:W3:Y:S02]  /*4870*/  @!P3 LDG.E.U16 R144, [R6.64+0x3c0] ;  /* 0x0003c0040690b981 */ /* 0x0000e4000c1e1500 */
[----:B0-----:R-:W-:-:S02]  /*4880*/  HADD2.F32 R73, -RZ, R66.H0_H0 ;  /* 0x20000042ff497230 */ /* 0x001fc40000004100 */
[----:B------:R-:W0:Y:S03]  /*4890*/  LDS.U16 R66, [R60+0xa] ;  /* 0x00000a003c427984 */ /* 0x000e260000000400 */
[----:B------:R-:W-:Y:S02]  /*48a0*/  FMUL.FTZ R141, R20, R73 ;  /* 0x00000049148d7220 */ /* 0x000fe40000410000 */
[----:B------:R-:W0:Y:S01]  /*48b0*/  LDS.U16 R73, [R60+0xc] ;  /* 0x00000c003c497984 */ /* 0x000e220000000400 */
[----:B------:R-:W-:Y:S01]  /*48c0*/  HADD2.F32 R6, -RZ, R11.H0_H0 ;  /* 0x2000000bff067230 */ /* 0x000fe20000004100 */
[----:B------:R-:W-:-:S04]  /*48d0*/  IADD3 R74, R72, 0x4, RZ ;  /* 0x00000004484a7810 */ /* 0x000fc80007ffe0ff */
[----:B------:R-:W-:Y:S02]  /*48e0*/  FMUL.FTZ R140, R19, R6 ;  /* 0x00000006138c7220 */ /* 0x000fe40000410000 */
[----:B------:R-:W0:Y:S01]  /*48f0*/  LDS.U16 R6, [R60+0xe] ;  /* 0x00000e003c067984 */ /* 0x000e220000000400 */
[----:B------:R-:W-:Y:S01]  /*4900*/  ISETP.GE.U32.AND P6, PT, R74, R109, PT ;  /* 0x0000006d4a00720c */ /* 0x000fe20003fc6070 */
[----:B------:R-:W-:Y:S01]  /*4910*/  FMUL.FTZ R74, R10, R56 ;  /* 0x000000380a4a7220 */ /* 0x000fe20000410000 */
[----:B------:R-:W-:Y:S01]  /*4920*/  IADD3 R76, R72, 0x5, RZ ;  /* 0x00000005484c7810 */ /* 0x000fe20007ffe0ff */
[C---:B------:R-:W-:Y:S02]  /*4930*/  FMUL.FTZ R75, R10.reuse, R55 ;  /* 0x000000370a4b7220 */ /* 0x040fe40000410000 */
[----:B------:R-:W-:Y:S01]  /*4940*/  FMUL.FTZ R7, R10, R52 ;  /* 0x000000340a077220 */ /* 0x000fe20000410000 */
[----:B------:R-:W-:Y:S01]  /*4950*/  ISETP.GE.U32.AND P5, PT, R76, R109, PT ;  /* 0x0000006d4c00720c */ /* 0x000fe20003fa6070 */
[----:B------:R-:W0:Y:S01]  /*4960*/  MUFU.EX2 R74, R74 ;  /* 0x0000004a004a7308 */ /* 0x000e220000000800 */
[----:B------:R-:W-:Y:S01]  /*4970*/  IADD3 R76, R72, 0x6, RZ ;  /* 0x00000006484c7810 */ /* 0x000fe20007ffe0ff */
[----:B------:R-:W-:-:S03]  /*4980*/  HADD2.F32 R68, -RZ, R68.H0_H0 ;  /* 0x20000044ff447230 */ /* 0x000fc60000004100 */
[----:B------:R-:W-:Y:S01]  /*4990*/  ISETP.GE.U32.AND P4, PT, R76, R109, PT ;  /* 0x0000006d4c00720c */ /* 0x000fe20003f86070 */
[----:B------:R-:W-:Y:S02]  /*49a0*/  FMUL.FTZ R76, R10, R54 ;  /* 0x000000360a4c7220 */ /* 0x000fe40000410000 */
[----:B------:R2:W-:Y:S01]  /*49b0*/  MUFU.EX2 R127, R7 ;  /* 0x00000007007f7308 */ /* 0x0005e20000000800 */
[----:B-1----:R-:W-:Y:S01]  /*49c0*/  HADD2.F32 R67, -RZ, R67.H0_H0 ;  /* 0x20000043ff437230 */ /* 0x002fe20000004100 */
[----:B------:R-:W-:-:S06]  /*49d0*/  FMUL.FTZ R68, R21, R68 ;  /* 0x0000004415447220 */ /* 0x000fcc0000410000 */
[----:B------:R-:W1:Y:S01]  /*49e0*/  MUFU.EX2 R75, R75 ;  /* 0x0000004b004b7308 */ /* 0x000e620000000800 */
[----:B--2---:R-:W2:Y:S01]  /*49f0*/  LDS.U16 R7, [R60+0x10] ;  /* 0x000010003c077984 */ /* 0x004ea20000000400 */
[----:B------:R-:W-:Y:S01]  /*4a00*/  FMUL.FTZ R111, R10, R53 ;  /* 0x000000350a6f7220 */ /* 0x000fe20000410000 */
[----:B------:R-:W-:Y:S01]  /*4a10*/  HADD2.F32 R69, -RZ, R69.H0_H0 ;  /* 0x20000045ff457230 */ /* 0x000fe20000004100 */
[----:B------:R-:W-:Y:S01]  /*4a20*/  FMUL.FTZ R67, R18, R67 ;  /* 0x0000004312437220 */ /* 0x000fe20000410000 */
[----:B------:R-:W-:-:S03]  /*4a30*/  FSEL R138, R68, RZ, !P1 ;  /* 0x000000ff448a7208 */ /* 0x000fc60004800000 */
[----:B------:R-:W1:Y:S01]  /*4a40*/  MUFU.EX2 R76, R76 ;  /* 0x0000004c004c7308 */ /* 0x000e620000000800 */
[----:B------:R-:W-:Y:S01]  /*4a50*/  IADD3 R68, R72, 0xa, RZ ;  /* 0x0000000a48447810 */ /* 0x000fe20007ffe0ff */
[----:B------:R-:W-:Y:S01]  /*4a60*/  FMUL.FTZ R69, R22, R69 ;  /* 0x0000004516457220 */ /* 0x000fe20000410000 */
[----:B------:R-:W-:Y:S01]  /*4a70*/  FSEL R136, R67, RZ, !P0 ;  /* 0x000000ff43887208 */ /* 0x000fe20004000000 */
[----:B0-----:R-:W-:Y:S01]  /*4a80*/  HADD2.F32 R66, -RZ, R66.H0_H0 ;  /* 0x20000042ff427230 */ /* 0x001fe20000004100 */
[----:B------:R-:W-:Y:S01]  /*4a90*/  FSEL R135, R74, 1, !P0 ;  /* 0x3f8000004a877808 */ /* 0x000fe20004000000 */
[----:B------:R-:W-:Y:S01]  /*4aa0*/  LDS.U16 R67, [R60+0x14] ;  /* 0x000014003c437984 */ /* 0x000fe20000000400 */
[----:B------:R-:W-:Y:S01]  /*4ab0*/  ISETP.GE.U32.AND P0, PT, R68, R109, PT ;  /* 0x0000006d4400720c */ /* 0x000fe20003f06070 */
[----:B------:R-:W0:Y:S01]  /*4ac0*/  MUFU.EX2 R111, R111 ;  /* 0x0000006f006f7308 */ /* 0x000e220000000800 */
[----:B------:R-:W-:Y:S01]  /*4ad0*/  IADD3 R68, R72, 0xb, RZ ;  /* 0x0000000b48447810 */ /* 0x000fe20007ffe0ff */
[----:B------:R-:W-:Y:S01]  /*4ae0*/  FMUL.FTZ R132, R17, R66 ;  /* 0x0000004211847220 */ /* 0x000fe20000410000 */
[----:B------:R-:W-:Y:S01]  /*4af0*/  FSEL R134, R69, RZ, !P6 ;  /* 0x000000ff45867208 */ /* 0x000fe20007000000 */
[----:B------:R-:W-:Y:S01]  /*4b00*/  HADD2.F32 R66, -RZ, R73.H0_H0 ;  /* 0x20000049ff427230 */ /* 0x000fe20000004100 */
[----:B-1----:R-:W-:-:S02]  /*4b10*/  FSEL R133, R75, 1, !P6 ;  /* 0x3f8000004b857808 */ /* 0x002fc40007000000 */
[-C--:B------:R-:W-:Y:S02]  /*4b20*/  ISETP.GE.U32.AND P6, PT, R68, R109.reuse, PT ;  /* 0x0000006d4400720c */ /* 0x080fe40003fc6070 */
[----:B------:R-:W-:Y:S01]  /*4b30*/  IADD3 R68, R72, 0xc, RZ ;  /* 0x0000000c48447810 */ /* 0x000fe20007ffe0ff */
[----:B------:R-:W-:Y:S01]  /*4b40*/  FMUL.FTZ R66, R23, R66 ;  /* 0x0000004217427220 */ /* 0x000fe20000410000 */
[----:B------:R-:W-:Y:S02]  /*4b50*/  FSEL R132, R132, RZ, !P5 ;  /* 0x000000ff84847208 */ /* 0x000fe40006800000 */
[----:B------:R-:W-:Y:S02]  /*4b60*/  FSEL R131, R76, 1, !P5 ;  /* 0x3f8000004c837808 */ /* 0x000fe40006800000 */
[-C--:B------:R-:W-:Y:S02]  /*4b70*/  ISETP.GE.U32.AND P5, PT, R68, R109.reuse, PT ;  /* 0x0000006d4400720c */ /* 0x080fe40003fa6070 */
[C---:B------:R-:W-:Y:S01]  /*4b80*/  IADD3 R68, R72.reuse, 0xd, RZ ;  /* 0x0000000d48447810 */ /* 0x040fe20007ffe0ff */
[----:B------:R-:W-:Y:S01]  /*4b90*/  HADD2.F32 R11, -RZ, R6.H0_H0 ;  /* 0x20000006ff0b7230 */ /* 0x000fe20000004100 */
[----:B------:R-:W-:-:S02]  /*4ba0*/  ISETP.GE.U32.AND P3, PT, R72, R109, PT ;  /* 0x0000006d4800720c */ /* 0x000fc40003f66070 */
[----:B------:R-:W-:Y:S02]  /*4bb0*/  IADD3 R112, R72, 0x7, RZ ;  /* 0x0000000748707810 */ /* 0x000fe40007ffe0ff */
[----:B------:R-:W-:Y:S02]  /*4bc0*/  FSEL R130, R66, RZ, !P4 ;  /* 0x000000ff42827208 */ /* 0x000fe40006000000 */
[----:B0-----:R-:W-:Y:S02]  /*4bd0*/  FSEL R129, R111, 1, !P4 ;  /* 0x3f8000006f817808 */ /* 0x001fe40006000000 */
[----:B------:R-:W-:Y:S01]  /*4be0*/  ISETP.GE.U32.AND P4, PT, R68, R109, PT ;  /* 0x0000006d4400720c */ /* 0x000fe20003f86070 */
[----:B------:R-:W-:Y:S01]  /*4bf0*/  FMUL.FTZ R11, R16, R11 ;  /* 0x0000000b100b7220 */ /* 0x000fe20000410000 */
[----:B------:R-:W0:Y:S01]  /*4c00*/  LDS.U16 R68, [R60+0x12] ;  /* 0x000012003c447984 */ /* 0x000e220000000400 */
[----:B------:R-:W-:Y:S02]  /*4c10*/  FSEL R141, R141, RZ, !P3 ;  /* 0x000000ff8d8d7208 */ /* 0x000fe40005800000 */
[----:B------:R-:W-:-:S02]  /*4c20*/  FSEL R142, R142, 1, !P3 ;  /* 0x3f8000008e8e7808 */ /* 0x000fc40005800000 */
[-C--:B------:R-:W-:Y:S02]  /*4c30*/  ISETP.GE.U32.AND P3, PT, R112, R109.reuse, PT ;  /* 0x0000006d7000720c */ /* 0x080fe40003f66070 */
[C---:B------:R-:W-:Y:S02]  /*4c40*/  IADD3 R66, R72.reuse, 0xe, RZ ;  /* 0x0000000e48427810 */ /* 0x040fe40007ffe0ff */
[----:B------:R-:W-:Y:S02]  /*4c50*/  IADD3 R112, R72, 0x8, RZ ;  /* 0x0000000848707810 */ /* 0x000fe40007ffe0ff */
[----:B------:R-:W-:Y:S02]  /*4c60*/  FSEL R128, R11, RZ, !P3 ;  /* 0x000000ff0b807208 */ /* 0x000fe40005800000 */
[----:B------:R-:W-:Y:S02]  /*4c70*/  FSEL R127, R127, 1, !P3 ;  /* 0x3f8000007f7f7808 */ /* 0x000fe40005800000 */
[----:B------:R-:W-:-:S02]  /*4c80*/  ISETP.GE.U32.AND P3, PT, R66, R109, PT ;  /* 0x0000006d4200720c */ /* 0x000fc40003f66070 */
[----:B------:R-:W-:Y:S01]  /*4c90*/  FSEL R140, R140, RZ, !P2 ;  /* 0x000000ff8c8c7208 */ /* 0x000fe20005000000 */
[----:B------:R-:W1:Y:S01]  /*4ca0*/  LDS.U16 R66, [R60+0x16] ;  /* 0x000016003c427984 */ /* 0x000e620000000400 */
[----:B------:R-:W-:Y:S02]  /*4cb0*/  FSEL R139, R139, 1, !P2 ;  /* 0x3f8000008b8b7808 */ /* 0x000fe40005000000 */
[----:B------:R-:W-:Y:S01]  /*4cc0*/  ISETP.GE.U32.AND P2, PT, R112, R109, PT ;  /* 0x0000006d7000720c */ /* 0x000fe20003f46070 */
[----:B--2---:R-:W-:Y:S01]  /*4cd0*/  HADD2.F32 R11, -RZ, R7.H0_H0 ;  /* 0x20000007ff0b7230 */ /* 0x004fe20000004100 */
[----:B------:R-:W-:Y:S01]  /*4ce0*/  IADD3 R112, R72, 0x9, RZ ;  /* 0x0000000948707810 */ /* 0x000fe20007ffe0ff */
[----:B------:R-:W2:Y:S01]  /*4cf0*/  LDS.U16 R7, [R60+0x18] ;  /* 0x000018003c077984 */ /* 0x000ea20000000400 */
[----:B------:R-:W-:Y:S01]  /*4d00*/  FSEL R137, R137, 1, !P1 ;  /* 0x3f80000089897808 */ /* 0x000fe20004800000 */
[----:B------:R-:W-:Y:S01]  /*4d10*/  FMUL.FTZ R6, R10, R47 ;  /* 0x0000002f0a067220 */ /* 0x000fe20000410000 */
[----:B------:R-:W-:Y:S01]  /*4d20*/  ISETP.GE.U32.AND P1, PT, R112, R109, PT ;  /* 0x0000006d7000720c */ /* 0x000fe20003f26070 */
[----:B------:R-:W-:Y:S01]  /*4d30*/  FMUL.FTZ R125, R10, R51 ;  /* 0x000000330a7d7220 */ /* 0x000fe20000410000 */
[----:B------:R-:W-:Y:S01]  /*4d40*/  IADD3 R74, R72, 0xf, RZ ;  /* 0x0000000f484a7810 */ /* 0x000fe20007ffe0ff */
[----:B------:R-:W-:-:S02]  /*4d50*/  FMUL.FTZ R123, R10, R50 ;  /* 0x000000320a7b7220 */ /* 0x000fc40000410000 */
[C---:B------:R-:W-:Y:S02]  /*4d60*/  FMUL.FTZ R124, R10.reuse, R49 ;  /* 0x000000310a7c7220 */ /* 0x040fe40000410000 */
[C---:B------:R-:W-:Y:S02]  /*4d70*/  FMUL.FTZ R121, R10.reuse, R48 ;  /* 0x000000300a797220 */ /* 0x040fe40000410000 */
[C---:B------:R-:W-:Y:S02]  /*4d80*/  FMUL.FTZ R69, R10.reuse, R46 ;  /* 0x0000002e0a457220 */ /* 0x040fe40000410000 */
[C---:B------:R-:W-:Y:S02]  /*4d90*/  FMUL.FTZ R72, R10.reuse, R45 ;  /* 0x0000002d0a487220 */ /* 0x040fe40000410000 */
[----:B------:R-:W-:Y:S02]  /*4da0*/  FMUL.FTZ R112, R10, R44 ;  /* 0x0000002c0a707220 */ /* 0x000fe40000410000 */
[----:B------:R-:W1:Y:S01]  /*4db0*/  LDS.U16 R10, [R60+0x1a] ;  /* 0x00001a003c0a7984 */ /* 0x000e620000000400 */
[----:B------:R-:W-:Y:S01]  /*4dc0*/  FMUL.FTZ R11, R24, R11 ;  /* 0x0000000b180b7220 */ /* 0x000fe20000410000 */
[----:B------:R0:W-:Y:S01]  /*4dd0*/  MUFU.EX2 R122, R6 ;  /* 0x00000006007a7308 */ /* 0x0001e20000000800 */
[----:B------:R-:W-:-:S02]  /*4de0*/  FFMA.FTZ R73, R141, R139, R140 ;  /* 0x0000008b8d497223 */ /* 0x000fc4000001008c */
[----:B------:R-:W-:Y:S01]  /*4df0*/  FMUL.FTZ R76, R142, R139 ;  /* 0x0000008b8e4c7220 */ /* 0x000fe20000410000 */
[----:B------:R-:W-:Y:S02]  /*4e00*/  FSEL R126, R11, RZ, !P2 ;  /* 0x000000ff0b7e7208 */ /* 0x000fe40005000000 */
[----:B------:R-:W-:Y:S04]  /*4e10*/  LDS.U16 R11, [R60+0x1e] ;  /* 0x00001e003c0b7984 */ /* 0x000fe80000000400 */
[----:B0-----:R0:W2:Y:S01]  /*4e20*/  LDS.U16 R6, [R60+0x1c] ;  /* 0x00001c003c067984 */ /* 0x0010a20000000400 */
[C---:B------:R-:W-:Y:S02]  /*4e30*/  FFMA.FTZ R73, R137.reuse, R73, R138 ;  /* 0x0000004989497223 */ /* 0x040fe4000001008a */
[----:B------:R-:W-:Y:S01]  /*4e40*/  FMUL.FTZ R76, R137, R76 ;  /* 0x0000004c894c7220 */ /* 0x000fe20000410000 */
[----:B------:R-:W0:Y:S01]  /*4e50*/  MUFU.EX2 R125, R125 ;  /* 0x0000007d007d7308 */ /* 0x000e220000000800 */
[----:B------:R-:W-:-:S02]  /*4e60*/  FFMA.FTZ R73, R135, R73, R136 ;  /* 0x0000004987497223 */ /* 0x000fc40000010088 */
[----:B------:R-:W-:Y:S02]  /*4e70*/  FMUL.FTZ R76, R135, R76 ;  /* 0x0000004c874c7220 */ /* 0x000fe40000410000 */
[----:B------:R-:W-:-:S03]  /*4e80*/  FFMA.FTZ R73, R133, R73, R134 ;  /* 0x0000004985497223 */ /* 0x000fc60000010086 */
[----:B------:R-:W1:Y:S01]  /*4e90*/  MUFU.EX2 R123, R123 ;  /* 0x0000007b007b7308 */ /* 0x000e620000000800 */
[----:B------:R-:W-:Y:S01]  /*4ea0*/  FMUL.FTZ R76, R133, R76 ;  /* 0x0000004c854c7220 */ /* 0x000fe20000410000 */
[----:B------:R-:W-:Y:S01]  /*4eb0*/  HADD2.F32 R68, -RZ, R68.H0_H0 ;  /* 0x20000044ff447230 */ /* 0x000fe20000004100 */
[C---:B------:R-:W-:Y:S02]  /*4ec0*/  FFMA.FTZ R73, R131.reuse, R73, R132 ;  /* 0x0000004983497223 */ /* 0x040fe40000010084 */
[----:B------:R-:W-:-:S03]  /*4ed0*/  FMUL.FTZ R76, R131, R76 ;  /* 0x0000004c834c7220 */ /* 0x000fc60000410000 */
[----:B------:R-:W1:Y:S01]  /*4ee0*/  MUFU.EX2 R124, R124 ;  /* 0x0000007c007c7308 */ /* 0x000e620000000800 */
[C---:B------:R-:W-:Y:S01]  /*4ef0*/  FFMA.FTZ R73, R129.reuse, R73, R130 ;  /* 0x0000004981497223 */ /* 0x040fe20000010082 */
[----:B0-----:R-:W-:Y:S01]  /*4f00*/  HADD2.F32 R60, -RZ, R67.H0_H0 ;  /* 0x20000043ff3c7230 */ /* 0x001fe20000004100 */
[----:B------:R-:W-:-:S05]  /*4f10*/  FMUL.FTZ R76, R129, R76 ;  /* 0x0000004c814c7220 */ /* 0x000fca0000410000 */
[----:B------:R-:W0:Y:S01]  /*4f20*/  MUFU.EX2 R69, R69 ;  /* 0x0000004500457308 */ /* 0x000e220000000800 */
[----:B------:R-:W-:Y:S01]  /*4f30*/  FMUL.FTZ R68, R15, R68 ;  /* 0x000000440f447220 */ /* 0x000fe20000410000 */
[----:B------:R-:W-:Y:S01]  /*4f40*/  FSEL R125, R125, 1, !P2 ;  /* 0x3f8000007d7d7808 */ /* 0x000fe20005000000 */
[----:B------:R-:W-:-:S05]  /*4f50*/  FFMA.FTZ R73, R127, R73, R128 ;  /* 0x000000497f497223 */ /* 0x000fca0000010080 */
[----:B------:R-:W0:Y:S01]  /*4f60*/  MUFU.EX2 R121, R121 ;  /* 0x0000007900797308 */ /* 0x000e220000000800 */
[----:B------:R-:W-:Y:S01]  /*4f70*/  FMUL.FTZ R76, R127, R76 ;  /* 0x0000004c7f4c7220 */ /* 0x000fe20000410000 */
[----:B-1----:R-:W-:-:S06]  /*4f80*/  HADD2.F32 R67, -RZ, R66.H0_H0 ;  /* 0x20000042ff437230 */ /* 0x002fcc0000004100 */
[----:B------:R-:W1:Y:S01]  /*4f90*/  MUFU.EX2 R72, R72 ;  /* 0x0000004800487308 */ /* 0x000e620000000800 */
[----:B------:R-:W-:Y:S01]  /*4fa0*/  FMUL.FTZ R60, R25, R60 ;  /* 0x0000003c193c7220 */ /* 0x000fe20000410000 */
[----:B------:R-:W-:Y:S01]  /*4fb0*/  FSEL R123, R123, 1, !P1 ;  /* 0x3f8000007b7b7808 */ /* 0x000fe20004800000 */
[C---:B------:R-:W-:Y:S01]  /*4fc0*/  FFMA.FTZ R73, R125.reuse, R73, R126 ;  /* 0x000000497d497223 */ /* 0x040fe2000001007e */
[----:B------:R-:W-:Y:S01]  /*4fd0*/  FSEL R118, R68, RZ, !P1 ;  /* 0x000000ff44767208 */ /* 0x000fe20004800000 */
[----:B------:R-:W-:Y:S01]  /*4fe0*/  FMUL.FTZ R76, R125, R76 ;  /* 0x0000004c7d4c7220 */ /* 0x000fe20000410000 */
[----:B--2---:R-:W-:Y:S01]  /*4ff0*/  HADD2.F32 R7, -RZ, R7.H0_H0 ;  /* 0x20000007ff077230 */ /* 0x004fe20000004100 */
[----:B------:R-:W-:Y:S01]  /*5000*/  FMUL.FTZ R116, R14, R67 ;  /* 0x000000430e747220 */ /* 0x000fe20000410000 */
[----:B------:R-:W-:Y:S01]  /*5010*/  FSEL R124, R124, 1, !P0 ;  /* 0x3f8000007c7c7808 */ /* 0x000fe20004000000 */
[----:B------:R-:W-:Y:S01]  /*5020*/  FFMA.FTZ R73, R123, R73, R118 ;  /* 0x000000497b497223 */ /* 0x000fe20000010076 */
[----:B------:R-:W-:Y:S01]  /*5030*/  FSEL R117, R60, RZ, !P0 ;  /* 0x000000ff3c757208 */ /* 0x000fe20004000000 */
[----:B------:R-:W-:Y:S01]  /*5040*/  HADD2.F32 R67, -RZ, R10.H0_H0 ;  /* 0x2000000aff437230 */ /* 0x000fe20000004100 */
[----:B0-----:R-:W-:Y:S01]  /*5050*/  FSEL R119, R69, 1, !P4 ;  /* 0x3f80000045777808 */ /* 0x001fe20006000000 */
[----:B------:R-:W-:Y:S01]  /*5060*/  FMUL.FTZ R69, R123, R76 ;  /* 0x0000004c7b457220 */ /* 0x000fe20000410000 */
[----:B------:R-:W0:Y:S01]  /*5070*/  MUFU.EX2 R112, R112 ;  /* 0x0000007000707308 */ /* 0x000e220000000800 */
[----:B------:R-:W-:Y:S01]  /*5080*/  FMUL.FTZ R7, R26, R7 ;  /* 0x000000071a077220 */ /* 0x000fe20000410000 */
        /* <DEDUP_REMOVED lines=16> */
[----:B------:R-:W-:Y:S01]  /*5190*/  ISETP.GE.U32.AND P2, PT, R74, R109, PT ;  /* 0x0000006d4a00720c */ /* 0x000fe20003f46070 */
[----:B------:R-:W-:Y:S01]  /*51a0*/  FMUL.FTZ R11, R0, R11 ;  /* 0x0000000b000b7220 */ /* 0x000fe20000410000 */
[----:B------:R-:W-:Y:S01]  /*51b0*/  FSEL R113, R6, RZ, !P3 ;  /* 0x000000ff06717208 */ /* 0x000fe20005800000 */
        /* <DEDUP_REMOVED lines=34> */
[C---:B------:R-:W-:Y:S02]  /*53e0*/  IADD3 R153, R72.reuse, 0x180, RZ ;  /* 0x0000018048997810 */ /* 0x040fe40007ffe0ff */
[C---:B------:R-:W-:Y:S02]  /*53f0*/  IADD3 R161, R72.reuse, 0x80, RZ ;  /* 0x0000008048a17810 */ /* 0x040fe40007ffe0ff */
[----:B------:R-:W-:-:S02]  /*5400*/  IADD3 R151, R72, 0xa0, RZ ;  /* 0x000000a048977810 */ /* 0x000fc40007ffe0ff */
[----:B------:R-:W-:Y:S02]  /*5410*/  LEA.HI.SX32 R60, R153, R72, 0x1b ;  /* 0x00000048993c7211 */ /* 0x000fe400078fdaff */
[C---:B------:R-:W-:Y:S02]  /*5420*/  IADD3 R165, R72.reuse, 0x40, RZ ;  /* 0x0000004048a57810 */ /* 0x040fe40007ffe0ff */
[C---:B------:R-:W-:Y:S02]  /*5430*/  IADD3 R163, R72.reuse, 0x60, RZ ;  /* 0x0000006048a37810 */ /* 0x040fe40007ffe0ff */
[C---:B------:R-:W-:Y:S02]  /*5440*/  IADD3 R159, R72.reuse, 0xc0, RZ ;  /* 0x000000c0489f7810 */ /* 0x040fe40007ffe0ff */
[C---:B------:R-:W-:Y:S02]  /*5450*/  IADD3 R69, R72.reuse, 0xe0, RZ ;  /* 0x000000e048457810 */ /* 0x040fe40007ffe0ff */
[----:B------:R-:W-:Y:S01]  /*5460*/  IADD3 R157, R72, 0x100, RZ ;  /* 0x00000100489d7810 */ /* 0x000fe20007ffe0ff */
[----:B0-----:R-:W-:Y:S01]  /*5470*/  @P0 FFMA.FTZ R11, R10, R70, R11 ;  /* 0x000000460a0b0223 */ /* 0x001fe2000001000b */
[----:B------:R-:W-:-:S02]  /*5480*/  IADD3 R67, R72, 0x120, RZ ;  /* 0x0000012048437810 */ /* 0x000fc40007ffe0ff */
[C---:B------:R-:W-:Y:S02]  /*5490*/  IADD3 R155, R72.reuse, 0x140, RZ ;  /* 0x00000140489b7810 */ /* 0x040fe40007ffe0ff */
[C---:B------:R-:W-:Y:S02]  /*54a0*/  IADD3 R149, R72.reuse, 0x160, RZ ;  /* 0x0000016048957810 */ /* 0x040fe40007ffe0ff */
[C---:B------:R-:W-:Y:S02]  /*54b0*/  IADD3 R73, R72.reuse, 0x1a0, RZ ;  /* 0x000001a048497810 */ /* 0x040fe40007ffe0ff */
[C---:B------:R-:W-:Y:S02]  /*54c0*/  IADD3 R7, R72.reuse, 0x1c0, RZ ;  /* 0x000001c048077810 */ /* 0x040fe40007ffe0ff */
[-C--:B------:R-:W-:Y:S02]  /*54d0*/  LEA.HI.SX32 R150, R161, R72.reuse, 0x1b ;  /* 0x00000048a1967211 */ /* 0x080fe400078fdaff */
[----:B------:R-:W-:Y:S01]  /*54e0*/  IADD3 R153, R72, 0x1e0, RZ ;  /* 0x000001e048997810 */ /* 0x000fe20007ffe0ff */
[----:B-1----:R-:W-:Y:S01]  /*54f0*/  @P0 FMUL.FTZ R10, R10, R71 ;  /* 0x000000470a0a0220 */ /* 0x002fe20000410000 */
        /* <DEDUP_REMOVED lines=12> */
[----:B------:R-:W-:Y:S02]  /*55c0*/  IMAD.SHL.U32 R72, R150, 0x2, RZ ;  /* 0x0000000296487824 */ /* 0x000fe400078e00ff */
[----:B------:R-:W-:Y:S01]  /*55d0*/  IMAD.SHL.U32 R71, R151, 0x2, RZ ;  /* 0x0000000297477824 */ /* 0x000fe200078e00ff */
[----:B------:R-:W0:Y:S04]  /*55e0*/  SHFL.UP PT, R150, R11, 0x10, RZ ;  /* 0x060000000b967989 */ /* 0x000e2800000e00ff */
[----:B------:R-:W1:Y:S01]  /*55f0*/  SHFL.UP PT, R151, R10, 0x10, RZ ;  /* 0x060000000a977989 */ /* 0x000e6200000e00ff */
[----:B------:R-:W-:Y:S01]  /*5600*/  ISETP.GE.AND P0, PT, R102, 0x10, PT ;  /* 0x000000106600780c */ /* 0x000fe20003f06270 */
[----:B------:R-:W-:Y:S01]  /*5610*/  IMAD.SHL.U32 R74, R165, 0x2, RZ ;  /* 0x00000002a54a7824 */ /* 0x000fe200078e00ff */
[----:B------:R-:W-:-:S02]  /*5620*/  SHF.L.U32 R73, R163, 0x1, RZ ;  /* 0x00000001a3497819 */ /* 0x000fc400000006ff */
[----:B------:R-:W-:Y:S01]  /*5630*/  ISETP.NE.AND P1, PT, R102, 0x1f, PT ;  /* 0x0000001f6600780c */ /* 0x000fe20003f25270 */
[----:B------:R-:W-:Y:S01]  /*5640*/  IMAD.SHL.U32 R69, R69, 0x2, RZ ;  /* 0x0000000245457824 */ /* 0x000fe200078e00ff */
[----:B------:R-:W-:Y:S01]  /*5650*/  SHF.L.U32 R70, R152, 0x1, RZ ;  /* 0x0000000198467819 */ /* 0x000fe200000006ff */
[----:B------:R2:W-:Y:S01]  /*5660*/  STS.U16 [R74+0x8c0], R65 ;  /* 0x0008c0414a007388 */ /* 0x0005e20000000400 */
[----:B------:R-:W-:Y:S01]  /*5670*/  IMAD.SHL.U32 R68, R68, 0x2, RZ ;  /* 0x0000000244447824 */ /* 0x000fe200078e00ff */
[----:B------:R-:W-:Y:S02]  /*5680*/  SHF.L.U32 R67, R67, 0x1, RZ ;  /* 0x0000000143437819 */ /* 0x000fe400000006ff */
[----:B------:R-:W-:Y:S01]  /*5690*/  STS.U16 [R73+0x900], R64 ;  /* 0x0009004049007388 */ /* 0x000fe20000000400 */
[----:B------:R-:W-:-:S03]  /*56a0*/  IMAD.SHL.U32 R66, R66, 0x2, RZ ;  /* 0x0000000242427824 */ /* 0x000fc600078e00ff */
[----:B---3--:R-:W-:Y:S01]  /*56b0*/  STS.U16 [R72+0x940], R63 ;  /* 0x0009403f48007388 */ /* 0x008fe20000000400 */
[----:B0-----:R-:W-:-:S03]  /*56c0*/  @P0 FFMA.FTZ R11, R10, R150, R11 ;  /* 0x000000960a0b0223 */ /* 0x001fc6000001000b */
[----:B----4-:R0:W-:Y:S01]  /*56d0*/  STS.U16 [R71+0x980], R62 ;  /* 0x0009803e47007388 */ /* 0x0101e20000000400 */
[----:B-1----:R-:W-:Y:S01]  /*56e0*/  @P0 FMUL.FTZ R10, R10, R151 ;  /* 0x000000970a0a0220 */ /* 0x002fe20000410000 */
[----:B------:R-:W-:Y:S02]  /*56f0*/  ISETP.NE.AND P0, PT, R97, RZ, PT ;  /* 0x000000ff6100720c */ /* 0x000fe40003f05270 */
[----:B------:R1:W-:Y:S01]  /*5700*/  STS.U16 [R70+0x9c0], R61 ;  /* 0x0009c03d46007388 */ /* 0x0003e20000000400 */
[----:B--2---:R-:W-:Y:S01]  /*5710*/  IMAD.SHL.U32 R65, R149, 0x2, RZ ;  /* 0x0000000295417824 */ /* 0x004fe200078e00ff */
[----:B------:R-:W-:Y:S02]  /*5720*/  ISETP.EQ.OR P0, PT, R100, RZ, P0 ;  /* 0x000000ff6400720c */ /* 0x000fe40000702670 */
[----:B------:R-:W-:Y:S01]  /*5730*/  STS.U16 [R69+0xa00], R146 ;  /* 0x000a009245007388 */ /* 0x000fe20000000400 */
[----:B0-----:R-:W-:Y:S02]  /*5740*/  IMAD.SHL.U32 R62, R7, 0x2, RZ ;  /* 0x00000002073e7824 */ /* 0x001fe400078e00ff */
[----:B------:R-:W-:Y:S01]  /*5750*/  IMAD R7, R102, 0x10, R77 ;  /* 0x0000001066077824 */ /* 0x000fe200078e024d */
[----:B------:R-:W-:Y:S01]  /*5760*/  STS.U16 [R68+0xa40], R147 ;  /* 0x000a409344007388 */ /* 0x000fe20000000400 */
[----:B------:R-:W-:-:S03]  /*5770*/  SHF.L.U32 R64, R60, 0x1, RZ ;  /* 0x000000013c407819 */ /* 0x000fc600000006ff */
[----:B------:R-:W-:Y:S01]  /*5780*/  STS.U16 [R67+0xa80], R148 ;  /* 0x000a809443007388 */ /* 0x000fe20000000400 */
[----:B------:R-:W-:Y:S01]  /*5790*/  IMAD.SHL.U32 R63, R6, 0x2, RZ ;  /* 0x00000002063f7824 */ /* 0x000fe200078e00ff */
[----:B------:R-:W-:Y:S02]  /*57a0*/  LEA.HI.SX32 R7, R7, R7, 0x1b ;  /* 0x0000000707077211 */ /* 0x000fe400078fdaff */
[----:B------:R0:W-:Y:S01]  /*57b0*/  STS.U16 [R66+0xac0], R9 ;  /* 0x000ac00942007388 */ /* 0x0001e20000000400 */
[----:B------:R-:W-:Y:S02]  /*57c0*/  @!P1 SHF.R.U32.HI R6, RZ, 0x2, R110 ;  /* 0x00000002ff069819 */ /* 0x000fe4000001166e */
[----:B-1----:R-:W-:Y:S01]  /*57d0*/  SHF.L.U32 R61, R153, 0x1, RZ ;  /* 0x00000001993d7819 */ /* 0x002fe200000006ff */
[----:B------:R1:W-:Y:S01]  /*57e0*/  STS.U16 [R65+0xb00], R8 ;  /* 0x000b000841007388 */ /* 0x0003e20000000400 */
[----:B------:R-:W-:Y:S01]  /*57f0*/  SHF.L.U32 R60, R7, 0x1, RZ ;  /* 0x00000001073c7819 */ /* 0x000fe200000006ff */
[----:B0-----:R-:W-:-:S02]  /*5800*/  HFMA2.MMA R9, -RZ, RZ, 0, 0 ;  /* 0x00000000ff097435 */ /* 0x001fc400000001ff */
[----:B------:R-:W-:Y:S01]  /*5810*/  STS.U16 [R64+0xb40], R5 ;  /* 0x000b400540007388 */ /* 0x000fe20000000400 */
[----:B------:R-:W-:Y:S01]  /*5820*/  @!P1 LOP3.LUT R162, R6, 0x3ffffff8, RZ, 0xc0, !PT ;  /* 0x3ffffff806a29812 */ /* 0x000fe200078ec0ff */
[----:B-1----:R-:W-:Y:S02]  /*5830*/  IMAD.MOV.U32 R8, RZ, RZ, 0x3f800000 ;  /* 0x3f800000ff087424 */ /* 0x002fe400078e00ff */
        /* <DEDUP_REMOVED lines=16> */
[----:B------:R-:W0:Y:S04]  /*5940*/  @!P0 LDS.64 R8, [R13.X8+0x10a0] ;  /* 0x0010a0000d088984 */ /* 0x000e280000008a00 */
[----:B------:R-:W-:Y:S04]  /*5950*/  LDS.U16 R156, [R60+0x85a] ;  /* 0x00085a003c9c7984 */ /* 0x000fe80000000400 */
[----:B------:R-:W-:Y:S04]  /*5960*/  LDS.U16 R157, [R60+0x858] ;  /* 0x000858003c9d7984 */ /* 0x000fe80000000400 */
[----:B------:R-:W-:Y:S04]  /*5970*/  LDS.U16 R158, [R60+0x85e] ;  /* 0x00085e003c9e7984 */ /* 0x000fe80000000400 */
[----:B------:R-:W-:Y:S04]  /*5980*/  LDS.U16 R159, [R60+0x85c] ;  /* 0x00085c003c9f7984 */ /* 0x000fe80000000400 */
[----:B------:R-:W-:Y:S04]  /*5990*/  @!P1 STS.64 [R162+0x1080], R10 ;  /* 0x0010800aa2009388 */ /* 0x000fe80000000a00 */
[----:B------:R-:W-:Y:S06]  /*59a0*/  BAR.SYNC.DEFER_BLOCKING 0x0 ;  /* 0x0000000000007b1d */ /* 0x000fec0000010000 */
[----:B------:R-:W-:Y:S04]  /*59b0*/  SHFL.UP PT, R160, R10, 0x1, RZ ;  /* 0x042000000aa07989 */ /* 0x000fe800000e00ff */
[----:B------:R-:W1:Y:S01]  /*59c0*/  LDS.128 R4, [0x1080] ;  /* 0x00108000ff047984 */ /* 0x000e620000000c00 */
[----:B------:R-:W-:-:S03]  /*59d0*/  SHF.R.U32.HI R163, RZ, 0x5, R110 ;  /* 0x00000005ffa37819 */ /* 0x000fc6000001166e */
[----:B------:R0:W2:Y:S01]  /*59e0*/  SHFL.UP PT, R161, R11, 0x1, RZ ;  /* 0x042000000ba17989 */ /* 0x0000a200000e00ff */
[----:B------:R-:W-:-:S04]  /*59f0*/  ISETP.NE.AND P0, PT, R163, RZ, PT ;  /* 0x000000ffa300720c */ /* 0x000fc80003f05270 */
[C---:B------:R-:W-:Y:S01]  /*5a00*/  ISETP.NE.AND P2, PT, R102.reuse, RZ, P0 ;  /* 0x000000ff6600720c */ /* 0x040fe20000745270 */
[----:B------:R-:W-:Y:S08]  /*5a10*/  BSSY B0, `(.L_x_3653) ;  /* 0x0000012000007945 */ /* 0x000ff00003800000 */
[----:B------:R-:W-:Y:S01]  /*5a20*/  @P0 ISETP.NE.AND P1, PT, R102, RZ, PT ;  /* 0x000000ff6600020c */ /* 0x000fe20003f25270 */
[----:B0-----:R-:W-:Y:S01]  /*5a30*/  @P0 IMAD.MOV.U32 R11, RZ, RZ, R9 ;  /* 0x000000ffff0b0224 */ /* 0x001fe200078e0009 */
[----:B------:R-:W-:Y:S01]  /*5a40*/  @P0 MOV R10, R8 ;  /* 0x00000008000a0202 */ /* 0x000fe20000000f00 */
[----:B-1----:R-:W-:-:S02]  /*5a50*/  @P0 FMUL.FTZ R163, R160, R4 ;  /* 0x00000004a0a30220 */ /* 0x002fc40000410000 */
[----:B------:R-:W-:Y:S02]  /*5a60*/  FFMA.FTZ R164, R5, R6, R7 ;  /* 0x0000000605a47223 */ /* 0x000fe40000010007 */
[----:B--2---:R-:W-:Y:S01]  /*5a70*/  @P2 FFMA.FTZ R5, R160, R5, R161 ;  /* 0x00000005a0052223 */ /* 0x004fe200000100a1 */
        /* <DEDUP_REMOVED lines=11> */
.L_x_3654:
[----:B------:R-:W-:Y:S05]  /*5b30*/  BSYNC B0 ;  /* 0x0000000000007941 */ /* 0x000fea0003800000 */
.L_x_3653:
        /* <DEDUP_REMOVED lines=48> */
[----:B0-----:R-:W-:Y:S02]  /*5e40*/  SHF.R.S32.HI R9, RZ, 0x1f, R5 ;  /* 0x0000001fff097819 */ /* 0x001fe40000011405 */
[----:B------:R-:W-:-:S04]  /*5e50*/  IADD3 R5, P0, R4, R5, RZ ;  /* 0x0000000504057210 */ /* 0x000fc80007f1e0ff */
[----:B------:R-:W-:Y:S02]  /*5e60*/  LEA.HI.X.SX32 R8, R4, R9, 0x1, P0 ;  /* 0x0000000904087211 */ /* 0x000fe400000f0eff */
[----:B------:R-:W-:-:S04]  /*5e70*/  LEA R4, P0, R5, c[0x0][0x260], 0x3 ;  /* 0x0000980005047a11 */ /* 0x000fc800078018ff */
[----:B------:R-:W-:-:S05]  /*5e80*/  LEA.HI.X R5, R5, c[0x0][0x264], R8, 0x3, P0 ;  /* 0x0000990005057a11 */ /* 0x000fca00000f1c08 */
[----:B------:R2:W-:Y:S04]  /*5e90*/  STG.E.64 [R4.64], R10 ;  /* 0x0000000a04007986 */ /* 0x0005e8000c101b04 */
.L_x_3656:
[----:B------:R-:W-:Y:S05]  /*5ea0*/  BSYNC B0 ;  /* 0x0000000000007941 */ /* 0x000fea0003800000 */
.L_x_3655:
        /* <DEDUP_REMOVED lines=20> */
.L_x_3652:
        /* <DEDUP_REMOVED lines=32> */
[----:B0-----:R-:W-:-:S03]  /*61f0*/  IMAD R9, R99, c[0x0][0x204], R0 ;  /* 0x0000810063097a24 */ /* 0x001fc600078e0200 */
        /* <DEDUP_REMOVED lines=41> */
.L_x_3659:
[----:B------:R-:W-:Y:S05]  /*6490*/  BSYNC B0 ;  /* 0x0000000000007941 */ /* 0x000fea0003800000 */
.L_x_3658:
        /* <DEDUP_REMOVED lines=54> */
.L_x_3660:
[----:B------:R-:W-:Y:S05]  /*6800*/  EXIT ;  /* 0x000000000000794d */ /* 0x000fea0003800000 */
.L_x_3662:
        /* <DEDUP_REMOVED lines=15> */
.L_x_5422:


//--------------------- .text._Z25selective_scan_fwd_kernelI32Selective_Scan_fwd_kernel_traitsILi64ELi16ELi1ELb0ELb1ELb1ELb1EN3c104HalfEfEEv13SSMParamsBase --------------------------
	.section	.text._Z25selective_scan_fwd_kernelI32Selective_Scan_fwd_kernel_traitsILi64ELi16ELi1ELb0ELb1ELb1ELb1EN3c104HalfEfEEv13SSMParamsBase,"ax",@progbits
	.sectioninfo	@"SHI_REGISTERS=168"
	.align	128
        .global         _Z25selective_scan_fwd_kernelI32Selective_Scan_fwd_kernel_traitsILi64ELi16ELi1ELb0ELb1ELb1ELb1EN3c104HalfEfEEv13SSMParamsBase
        .type           _Z25selective_scan_fwd_kernelI32Selective_Scan_fwd_kernel_traitsILi64ELi16ELi1ELb0ELb1ELb1ELb1EN3c104HalfEfEEv13SSMParamsBase,@function
        .size           _Z25selective_scan_fwd_kernelI32Selective_Scan_fwd_kernel_traitsILi64ELi16ELi1ELb0ELb1ELb1ELb1EN3c104HalfEfEEv13SSMParamsBase,(.L_x_5423 - _Z25selective_scan_fwd_kernelI32Selective_Scan_fwd_kernel_traitsILi64ELi16ELi1ELb0ELb1ELb1ELb1EN3c104HalfEfEEv13SSMParamsBase)
        .other          _Z25selective_scan_fwd_kernelI32Selective_Scan_fwd_kernel_traitsILi64ELi16ELi1ELb0ELb1ELb1ELb1EN3c104HalfEfEEv13SSMParamsBase,@"STO_CUDA_ENTRY STV_DEFAULT"
_Z25selective_scan_fwd_kernelI32Selective_Scan_fwd_kernel_traitsILi64ELi16ELi1ELb0ELb1ELb1ELb1EN3c104HalfEfEEv13SSMParamsBase:
.text._Z25selective_scan_fwd_kernelI32Selective_Scan_fwd_kernel_traitsILi64ELi16ELi1ELb0ELb1ELb1ELb1EN3c104HalfEfEEv13SSMParamsBase:
        /* <DEDUP_REMOVED lines=69> */
[----:B------:R-:W-:Y:S01]  /*0450*/  IMAD R3, R103, c[0x0][0x1e8], RZ ;  /* 0x00007a0067037a24 */ /* 0x000fe200078e02ff */
[----:B------:R-:W-:Y:S01]  /*0460*/  LEA R98, P0, R2, c[0x0][0x240], 0x1 ;  /* 0x0000900002627a11 */ /* 0x000fe200078008ff */
[----:B------:R-:W-:Y:S02]  /*0470*/  IMAD.IADD R9, R9, 0x1, R15 ;  /* 0x0000000109097824 */ /* 0x000fe400078e020f */
[----:B------:R-:W-:Y:S01]  /*0480*/  IMAD R11, R10, c[0x0][0x1a8], RZ ;  /* 0x00006a000a0b7a24 */ /* 0x000fe200078e02ff */
[----:B------:R-:W-:Y:S01]  /*0490*/  LEA.HI.X R89, R2, c[0x0][0x244], R89, 0x1, P0 ;  /* 0x0000910002597a11 */ /* 0x000fe200000f0c59 */
[----:B------:R-:W-:Y:S02]  /*04a0*/  IMAD R13, R10, c[0x0][0x1c8], RZ ;  /* 0x000072000a0d7a24 */ /* 0x000fe400078e02ff */
[----:B------:R-:W-:-:S02]  /*04b0*/  IMAD R87, R104, c[0x0][0x1ec], R3 ;  /* 0x00007b0068577a24 */ /* 0x000fc400078e0203 */
[----:B------:R-:W-:-:S04]  /*04c0*/  IMAD.WIDE.U32 R2, R104, c[0x0][0x1e8], R4 ;  /* 0x00007a0068027a25 */ /* 0x000fc800078e0004 */
[----:B------:R-:W-:Y:S01]  /*04d0*/  IMAD.WIDE.U32 R4, R0, c[0x0][0x1a8], R6 ;  /* 0x00006a0000047a25 */ /* 0x000fe200078e0006 */
[----:B------:R-:W-:Y:S02]  /*04e0*/  IADD3 R87, R3, R87, RZ ;  /* 0x0000005703577210 */ /* 0x000fe40007ffe0ff */
[----:B------:R-:W-:Y:S01]  /*04f0*/  LEA R96, P0, R2, c[0x0][0x248], 0x1 ;  /* 0x0000920002607a11 */ /* 0x000fe200078008ff */
[----:B------:R-:W-:Y:S01]  /*0500*/  IMAD.WIDE.U32 R6, R0, c[0x0][0x1c8], R8 ;  /* 0x0000720000067a25 */ /* 0x000fe200078e0008 */
[----:B------:R-:W-:Y:S02]  /*0510*/  LEA R85, P1, R4, c[0x0][0x228], 0x1 ;  /* 0x00008a0004557a11 */ /* 0x000fe400078208ff */
[----:B------:R-:W-:Y:S01]  /*0520*/  LEA.HI.X R87, R2, c[0x0][0x24c], R87, 0x1, P0 ;  /* 0x0000930002577a11 */ /* 0x000fe200000f0c57 */
[----:B------:R-:W-:Y:S01]  /*0530*/  IMAD R11, R0, c[0x0][0x1ac], R11 ;  /* 0x00006b00000b7a24 */ /* 0x000fe200078e020b */
[----:B------:R-:W-:Y:S01]  /*0540*/  LEA R83, P2, R6, c[0x0][0x230], 0x1 ;  /* 0x00008c0006537a11 */ /* 0x000fe200078408ff */
[----:B------:R-:W-:-:S02]  /*0550*/  IMAD R13, R0, c[0x0][0x1cc], R13 ;  /* 0x00007300000d7a24 */ /* 0x000fc400078e020d */
[----:B0-----:R-:W-:Y:S02]  /*0560*/  IMAD.SHL.U32 R0, R95, 0x10, RZ ;  /* 0x000000105f007824 */ /* 0x001fe400078e00ff */
[----:B------:R-:W-:Y:S02]  /*0570*/  IMAD.IADD R81, R5, 0x1, R11 ;  /* 0x0000000105517824 */ /* 0x000fe400078e020b */
[----:B------:R-:W-:Y:S01]  /*0580*/  IMAD.IADD R79, R7, 0x1, R13 ;  /* 0x00000001074f7824 */ /* 0x000fe200078e020d */
[----:B------:R-:W-:Y:S02]  /*0590*/  LOP3.LUT R0, R0, 0xfffffe00, RZ, 0xc0, !PT ;  /* 0xfffffe0000007812 */ /* 0x000fe400078ec0ff */
[----:B------:R-:W-:Y:S02]  /*05a0*/  LEA.HI.X R81, R4, c[0x0][0x22c], R81, 0x1, P1 ;  /* 0x00008b0004517a11 */ /* 0x000fe400008f0c51 */
[----:B------:R-:W-:Y:S02]  /*05b0*/  LOP3.LUT R2, R0, 0x1f, R95, 0xf8, !PT ;  /* 0x0000001f00027812 */ /* 0x000fe400078ef85f */
[----:B------:R-:W-:-:S02]  /*05c0*/  LEA.HI.X R79, R6, c[0x0][0x234], R79, 0x1, P2 ;  /* 0x00008d00064f7a11 */ /* 0x000fc400010f0c4f */
[----:B------:R-:W-:Y:S02]  /*05d0*/  LOP3.LUT R95, R95, 0x1f, RZ, 0xc0, !PT ;  /* 0x0000001f5f5f7812 */ /* 0x000fe400078ec0ff */
        /* <DEDUP_REMOVED lines=10> */
[----:B-1----:R-:W-:-:S02]  /*0680*/  LOP3.LUT R78, R2, 0x1e0, RZ, 0xfc, !PT ;  /* 0x000001e0024e7812 */ /* 0x002fc400078efcff */
.L_x_3706:
        /* <DEDUP_REMOVED lines=9> */
[-C--:B------:R-:W-:Y:S02]  /*0720*/  ISETP.GE.AND P2, PT, R2, R109.reuse, PT ;  /* 0x0000006d0200720c */ /* 0x080fe40003f46270 */
        /* <DEDUP_REMOVED lines=99> */
[-C--:B------:R-:W-:Y:S02]  /*0d60*/  ISETP.GE.AND P2, PT, R2, R109.reuse, PT ;  /* 0x0000006d0200720c */ /* 0x080fe40003f46270 */
        /* <DEDUP_REMOVED lines=178> */
.L_x_3664:
[----:B------:R-:W-:Y:S05]  /*1890*/  BSYNC B0 ;  /* 0x0000000000007941 */ /* 0x000fea0003800000 */
.L_x_3663:
        /* <DEDUP_REMOVED lines=36> */
.L_x_3666:
[----:B------:R-:W-:Y:S05]  /*1ae0*/  BSYNC B0 ;  /* 0x0000000000007941 */ /* 0x000fea0003800000 */
.L_x_3665:
        /* <DEDUP_REMOVED lines=38> */
.L_x_3668:
[----:B------:R-:W-:Y:S05]  /*1d50*/  BSYNC B0 ;  /* 0x0000000000007941 */ /* 0x000fea0003800000 */
.L_x_3667:
        /* <DEDUP_REMOVED lines=36> */
.L_x_3670:
[----:B------:R-:W-:Y:S05]  /*1fa0*/  BSYNC B0 ;  /* 0x0000000000007941 */ /* 0x000fea0003800000 */
.L_x_3669:
        /* <DEDUP_REMOVED lines=38> */
.L_x_3672:
[----:B------:R-:W-:Y:S05]  /*2210*/  BSYNC B0 ;  /* 0x0000000000007941 */ /* 0x000fea0003800000 */
.L_x_3671:
        /* <DEDUP_REMOVED lines=36> */
.L_x_3674:
[----:B------:R-:W-:Y:S05]  /*2460*/  BSYNC B0 ;  /* 0x0000000000007941 */ /* 0x000fea0003800000 */
.L_x_3673:
        /* <DEDUP_REMOVED lines=38> */
.L_x_3676:
[----:B------:R-:W-:Y:S05]  /*26d0*/  BSYNC B0 ;  /* 0x0000000000007941 */ /* 0x000fea0003800000 */
.L_x_3675:
        /* <DEDUP_REMOVED lines=37> */
.L_x_3678:
[----:B------:R-:W-:Y:S05]  /*2930*/  BSYNC B0 ;  /* 0x0000000000007941 */ /* 0x000fea0003800000 */
.L_x_3677:
        /* <DEDUP_REMOVED lines=42> */
.L_x_3680:
[----:B------:R-:W-:Y:S05]  /*2be0*/  BSYNC B0 ;  /* 0x0000000000007941 */ /* 0x000fea0003800000 */
.L_x_3679:
        /* <DEDUP_REMOVED lines=40> */
.L_x_3682:
[----:B------:R-:W-:Y:S05]  /*2e70*/  BSYNC B0 ;  /* 0x0000000000007941 */ /* 0x000fea0003800000 */
.L_x_3681:
        /* <DEDUP_REMOVED lines=46> */
.L_x_3684:
[----:B------:R-:W-:Y:S05]  /*3160*/  BSYNC B0 ;  /* 0x0000000000007941 */ /* 0x000fea0003800000 */
.L_x_3683:
        /* <DEDUP_REMOVED lines=33> */
.L_x_3686:
[----:B------:R-:W-:Y:S05]  /*3380*/  BSYNC B0 ;  /* 0x0000000000007941 */ /* 0x000fea0003800000 */
.L_x_3685:
        /* <DEDUP_REMOVED lines=33> */
.L_x_3688:
[----:B------:R-:W-:Y:S05]  /*35a0*/  BSYNC B0 ;  /* 0x0000000000007941 */ /* 0x000fea0003800000 */
.L_x_3687:
        /* <DEDUP_REMOVED lines=33> */
.L_x_3690:
[----:B------:R-:W-:Y:S05]  /*37c0*/  BSYNC B0 ;  /* 0x0000000000007941 */ /* 0x000fea0003800000 */
.L_x_3689:
        /* <DEDUP_REMOVED lines=33> */
.L_x_3692:
[----:B------:R-:W-:Y:S05]  /*39e0*/  BSYNC B0 ;  /* 0x0000000000007941 */ /* 0x000fea0003800000 */
.L_x_3691:
        /* <DEDUP_REMOVED lines=33> */
.L_x_3694:
[----:B------:R-:W-:Y:S05]  /*3c00*/  BSYNC B0 ;  /* 0x0000000000007941 */ /* 0x000fea0003800000 */
.L_x_3693:
        /* <DEDUP_REMOVED lines=36> */
.L_x_3700:
        /* <DEDUP_REMOVED lines=37> */
[----:B------:R-:W-:Y:S01]  /*40a0*/  LOP3.LUT R105, R2, 0x1c0, RZ, 0xfc, !PT ;  /* 0x000001c002697812 */ /* 0x000fe200078efcff */
[----:B------:R-:W-:Y:S01]  /*40b0*/  IMAD R9, R103, c[0x0][0x180], RZ ;  /* 0x0000600067097a24 */ /* 0x000fe200078e02ff */
[-C--:B------:R-:W-:Y:S01]  /*40c0*/  ISETP.GE.AND P4, PT, R86, R109.reuse, PT ;  /* 0x0000006d5600720c */ /* 0x080fe20003f86270 */
[----:B------:R0:W5:Y:S01]  /*40d0*/  @!P5 LDG.E.U16 R114, [R6.64+0x140] ;  /* 0x000140040672d981 */ /* 0x000162000c1e1500 */
[-C--:B------:R-:W-:Y:S02]  /*40e0*/  ISETP.GE.AND P6, PT, R84, R109.reuse, PT ;  /* 0x0000006d5400720c */ /* 0x080fe40003fc6270 */
[-C--:B------:R-:W-:Y:S01]  /*40f0*/  ISETP.GE.AND P5, PT, R82, R109.reuse, PT ;  /* 0x0000006d5200720c */ /* 0x080fe20003fa6270 */
[----:B------:R0:W5:Y:S01]  /*4100*/  @!P3 LDG.E.U16 R117, [R6.64+0x180] ;  /* 0x000180040675b981 */ /* 0x000162000c1e1500 */
[-C--:B------:R-:W-:Y:S01]  /*4110*/  ISETP.GE.AND P3, PT, R80, R109.reuse, PT ;  /* 0x0000006d5000720c */ /* 0x080fe20003f66270 */
[C---:B------:R-:W-:Y:S01]  /*4120*/  IMAD.WIDE.U32 R4, R104.reuse, c[0x0][0x180], RZ ;  /* 0x0000600068047a25 */ /* 0x040fe200078e00ff */
[----:B------:R-:W-:Y:S01]  /*4130*/  PRMT R118, RZ, 0x7610, R118 ;  /* 0x00007610ff767816 */ /* 0x000fe20000000076 */
[----:B------:R0:W5:Y:S01]  /*4140*/  @!P2 LDG.E.U16 R116, [R6.64+0x1c0] ;  /* 0x0001c0040674a981 */ /* 0x000162000c1e1500 */
[----:B------:R-:W-:Y:S01]  /*4150*/  ISETP.GE.AND P2, PT, R105, R109, PT ;  /* 0x0000006d6900720c */ /* 0x000fe20003f46270 */
[----:B------:R-:W-:-:S02]  /*4160*/  IMAD R9, R104, c[0x0][0x184], R9 ;  /* 0x0000610068097a24 */ /* 0x000fc400078e0209 */
[----:B------:R0:W5:Y:S01]  /*4170*/  @!P1 LDG.E.U16 R119, [R6.64+0x200] ;  /* 0x0002000406779981 */ /* 0x000162000c1e1500 */
[----:B------:R-:W-:Y:S02]  /*4180*/  ISETP.GE.AND P1, PT, R78, R109, PT ;  /* 0x0000006d4e00720c */ /* 0x000fe40003f26270 */
[----:B------:R-:W-:Y:S01]  /*4190*/  PRMT R121, RZ, 0x7610, R121 ;  /* 0x00007610ff797816 */ /* 0x000fe20000000079 */
[----:B------:R-:W-:Y:S01]  /*41a0*/  IMAD.IADD R5, R5, 0x1, R9 ;  /* 0x0000000105057824 */ /* 0x000fe200078e0209 */
[----:B------:R-:W-:Y:S01]  /*41b0*/  PRMT R120, RZ, 0x7610, R120 ;  /* 0x00007610ff787816 */ /* 0x000fe20000000078 */
[----:B------:R-:W-:Y:S01]  /*41c0*/  IMAD R8, R110, c[0x0][0x188], RZ ;  /* 0x000062006e087a24 */ /* 0x000fe200078e02ff */
[----:B------:R-:W-:Y:S01]  /*41d0*/  PRMT R123, RZ, 0x7610, R123 ;  /* 0x00007610ff7b7816 */ /* 0x000fe2000000007b */
[----:B------:R0:W5:Y:S01]  /*41e0*/  @!P0 LDG.E.U16 R118, [R6.64+0x240] ;  /* 0x0002400406768981 */ /* 0x000162000c1e1500 */
[----:B------:R-:W-:Y:S02]  /*41f0*/  PRMT R122, RZ, 0x7610, R122 ;  /* 0x00007610ff7a7816 */ /* 0x000fe4000000007a */
[----:B------:R-:W-:Y:S01]  /*4200*/  PRMT R125, RZ, 0x7610, R125 ;  /* 0x00007610ff7d7816 */ /* 0x000fe2000000007d */
[----:B------:R0:W5:Y:S01]  /*4210*/  @!P4 LDG.E.U16 R121, [R6.64+0x280] ;  /* 0x000280040679c981 */ /* 0x000162000c1e1500 */
[----:B------:R-:W-:Y:S01]  /*4220*/  PRMT R124, RZ, 0x7610, R124 ;  /* 0x00007610ff7c7816 */ /* 0x000fe2000000007c */
[----:B------:R-:W-:-:S02]  /*4230*/  IMAD R9, R13, c[0x0][0x18c], R8 ;  /* 0x000063000d097a24 */ /* 0x000fc400078e0208 */
[----:B------:R-:W-:Y:S01]  /*4240*/  IMAD.WIDE.U32 R4, R13, c[0x0][0x188], R4 ;  /* 0x000062000d047a25 */ /* 0x000fe200078e0004 */
[----:B------:R0:W5:Y:S04]  /*4250*/  @!P6 LDG.E.U16 R120, [R6.64+0x2c0] ;  /* 0x0002c0040678e981 */ /* 0x000168000c1e1500 */
[----:B------:R0:W5:Y:S01]  /*4260*/  @!P5 LDG.E.U16 R123, [R6.64+0x300] ;  /* 0x00030004067bd981 */ /* 0x000162000c1e1500 */
[----:B------:R-:W-:Y:S01]  /*4270*/  IMAD.IADD R5, R5, 0x1, R9 ;  /* 0x0000000105057824 */ /* 0x000fe200078e0209 */
[C---:B------:R-:W-:Y:S02]  /*4280*/  LEA R8, P0, R4.reuse, c[0x0][0x220], 0x2 ;  /* 0x0000880004087a11 */ /* 0x040fe400078010ff */
[----:B------:R0:W5:Y:S04]  /*4290*/  @!P3 LDG.E.U16 R122, [R6.64+0x340] ;  /* 0x00034004067ab981 */ /* 0x000168000c1e1500 */
[----:B------:R0:W5:Y:S04]  /*42a0*/  @!P2 LDG.E.U16 R125, [R6.64+0x380] ;  /* 0x00038004067da981 */ /* 0x000168000c1e1500 */
[----:B------:R0:W5:Y:S01]  /*42b0*/  @!P1 LDG.E.U16 R124, [R6.64+0x3c0] ;  /* 0x0003c004067c9981 */ /* 0x000162000c1e1500 */
[----:B------:R-:W-:-:S05]  /*42c0*/  LEA.HI.X R9, R4, c[0x0][0x224], R5, 0x2, P0 ;  /* 0x0000890004097a11 */ /* 0x000fca00000f1405 */
[----:B------:R1:W5:Y:S01]  /*42d0*/  LDG.E R127, [R8.64] ;  /* 0x00000004087f7981 */ /* 0x000362000c1e1900 */
[----:B0-----:R-:W-:Y:S02]  /*42e0*/  IMAD R6, R110, c[0x0][0x1c0], RZ ;  /* 0x000070006e067a24 */ /* 0x001fe400078e02ff */
[----:B------:R-:W-:-:S04]  /*42f0*/  IMAD.WIDE.U32 R4, R13, c[0x0][0x1c0], R2 ;  /* 0x000070000d047a25 */ /* 0x000fc800078e0002 */
[----:B------:R-:W-:Y:S01]  /*4300*/  IMAD R7, R13, c[0x0][0x1c4], R6 ;  /* 0x000071000d077a24 */ /* 0x000fe200078e0206 */
[----:B------:R-:W-:-:S03]  /*4310*/  LEA R6, P3, R4, R83, 0x1 ;  /* 0x0000005304067211 */ /* 0x000fc600078608ff */
[----:B------:R-:W-:Y:S01]  /*4320*/  IMAD.IADD R5, R5, 0x1, R7 ;  /* 0x0000000105057824 */ /* 0x000fe200078e0207 */
[-C--:B------:R-:W-:Y:S02]  /*4330*/  ISETP.GE.AND P5, PT, R2, R109.reuse, PT ;  /* 0x0000006d0200720c */ /* 0x080fe40003fa6270 */
[----:B------:R-:W-:Y:S02]  /*4340*/  ISETP.GE.AND P4, PT, R93, R109, PT ;  /* 0x0000006d5d00720c */ /* 0x000fe40003f86270 */
[----:B------:R-:W-:Y:S02]  /*4350*/  LEA.HI.X R7, R4, R79, R5, 0x1, P3 ;  /* 0x0000004f04077211 */ /* 0x000fe400018f0c05 */
[-C--:B------:R-:W-:Y:S02]  /*4360*/  ISETP.GE.AND P3, PT, R94, R109.reuse, PT ;  /* 0x0000006d5e00720c */ /* 0x080fe40003f66270 */
[----:B------:R-:W-:Y:S02]  /*4370*/  ISETP.GE.AND P6, PT, R92, R109, PT ;  /* 0x0000006d5c00720c */ /* 0x000fe40003fc6270 */
[----:B-1----:R-:W-:-:S02]  /*4380*/  PRMT R9, RZ, 0x7610, R9 ;  /* 0x00007610ff097816 */ /* 0x002fc40000000009 */
[----:B------:R-:W-:Y:S02]  /*4390*/  PRMT R146, RZ, 0x7610, R146 ;  /* 0x00007610ff927816 */ /* 0x000fe40000000092 */
[----:B------:R-:W-:Y:S02]  /*43a0*/  PRMT R5, RZ, 0x7610, R5 ;  /* 0x00007610ff057816 */ /* 0x000fe40000000005 */
[----:B------:R-:W-:Y:S02]  /*43b0*/  PRMT R8, RZ, 0x7610, R8 ;  /* 0x00007610ff087816 */ /* 0x000fe40000000008 */
[----:B------:R-:W-:Y:S02]  /*43c0*/  PRMT R155, RZ, 0x7610, R155 ;  /* 0x00007610ff9b7816 */ /* 0x000fe4000000009b */
[----:B------:R-:W-:Y:S02]  /*43d0*/  PRMT R144, RZ, 0x7610, R144 ;  /* 0x00007610ff907816 */ /* 0x000fe40000000090 */
[----:B------:R-:W-:-:S02]  /*43e0*/  PRMT R147, RZ, 0x7610, R147 ;  /* 0x00007610ff937816 */ /* 0x000fc40000000093 */
[----:B------:R-:W-:Y:S01]  /*43f0*/  PRMT R150, RZ, 0x7610, R150 ;  /* 0x00007610ff967816 */ /* 0x000fe20000000096 */
[----:B------:R-:W0:Y:S01]  /*4400*/  S2R R111, SR_TID.X ;  /* 0x00000000006f7919 */ /* 0x000e220000002100 */
        /* <DEDUP_REMOVED lines=8> */
[----:B0-----:R-:W-:-:S04]  /*4490*/  SHF.L.U32 R110, R111, 0x4, RZ ;  /* 0x000000046f6e7819 */ /* 0x001fc800000006ff */
[C---:B------:R-:W-:Y:S02]  /*44a0*/  IADD3 R128, R110.reuse, 0x2, RZ ;  /* 0x000000026e807810 */ /* 0x040fe40007ffe0ff */
[----:B------:R-:W-:Y:S02]  /*44b0*/  IADD3 R130, R110, 0x3, RZ ;  /* 0x000000036e827810 */ /* 0x000fe40007ffe0ff */
[-C--:B------:R-:W-:Y:S02]  /*44c0*/  ISETP.GE.U32.AND P1, PT, R128, R109.reuse, PT ;  /* 0x0000006d8000720c */ /* 0x080fe40003f26070 */
[----:B------:R-:W-:Y:S02]  /*44d0*/  IADD3 R126, R110, 0x1, RZ ;  /* 0x000000016e7e7810 */ /* 0x000fe40007ffe0ff */
[-C--:B------:R-:W-:Y:S02]  /*44e0*/  ISETP.GE.U32.AND P0, PT, R130, R109.reuse, PT ;  /* 0x0000006d8200720c */ /* 0x080fe40003f06070 */
[----:B------:R-:W-:Y:S01]  /*44f0*/  ISETP.GE.U32.AND P2, PT, R126, R109, PT ;  /* 0x0000006d7e00720c */ /* 0x000fe20003f46070 */
[----:B--2---:R-:W-:Y:S04]  /*4500*/  STS.U16 [R76], R11 ;  /* 0x0000000b4c007388 */ /* 0x004fe80000000400 */
[----:B---3--:R0:W-:Y:S04]  /*4510*/  STS.U16 [R75+0x40], R10 ;  /* 0x0000400a4b007388 */ /* 0x0081e80000000400 */
[----:B----4-:R-:W-:Y:S04]  /*4520*/  STS.U16 [R74+0x80], R113 ;  /* 0x000080714a007388 */ /* 0x010fe80000000400 */
[----:B-----5:R1:W-:Y:S04]  /*4530*/  STS.U16 [R73+0xc0], R112 ;  /* 0x0000c07049007388 */ /* 0x0203e80000000400 */
[----:B------:R-:W-:Y:S04]  /*4540*/  STS.U16 [R72+0x100], R115 ;  /* 0x0001007348007388 */ /* 0x000fe80000000400 */
        /* <DEDUP_REMOVED lines=12> */
[----:B------:R4:W5:Y:S01]  /*4610*/  @!P5 LDG.E.U16 R9, [R6.64] ;  /* 0x000000040609d981 */ /* 0x000962000c1e1500 */
[----:B------:R-:W-:-:S03]  /*4620*/  ISETP.GE.AND P5, PT, R108, R109, PT ;  /* 0x0000006d6c00720c */ /* 0x000fc60003fa6270 */
[----:B------:R4:W5:Y:S01]  /*4630*/  @!P3 LDG.E.U16 R146, [R6.64+0x40] ;  /* 0x000040040692b981 */ /* 0x000962000c1e1500 */
[----:B------:R-:W-:-:S03]  /*4640*/  ISETP.GE.AND P3, PT, R107, R109, PT ;  /* 0x0000006d6b00720c */ /* 0x000fc60003f66270 */
[----:B------:R4:W5:Y:S01]  /*4650*/  @!P4 LDG.E.U16 R5, [R6.64+0x80] ;  /* 0x000080040605c981 */ /* 0x000962000c1e1500 */
[----:B------:R-:W-:-:S03]  /*4660*/  ISETP.GE.AND P4, PT, R106, R109, PT ;  /* 0x0000006d6a00720c */ /* 0x000fc60003f86270 */
[----:B------:R4:W5:Y:S01]  /*4670*/  @!P6 LDG.E.U16 R8, [R6.64+0xc0] ;  /* 0x0000c0040608e981 */ /* 0x000962000c1e1500 */
[----:B------:R-:W-:Y:S01]  /*4680*/  ISETP.GE.AND P6, PT, R91, R109, PT ;  /* 0x0000006d5b00720c */ /* 0x000fe20003fc6270 */
[----:B0-----:R-:W-:Y:S02]  /*4690*/  FMUL.FTZ R10, R127, 1.4426950216293334961 ;  /* 0x3fb8aa3b7f0a7820 */ /* 0x001fe40000410000 */
[----:B------:R-:W0:Y:S02]  /*46a0*/  LDS.U16 R76, [R60] ;  /* 0x000000003c4c7984 */ /* 0x000e240000000400 */
[----:B-1----:R-:W-:Y:S02]  /*46b0*/  FMUL.FTZ R112, R10, R59 ;  /* 0x0000003b0a707220 */ /* 0x002fe40000410000 */
[----:B------:R4:W5:Y:S01]  /*46c0*/  @!P5 LDG.E.U16 R155, [R6.64+0x100] ;  /* 0x00010004069bd981 */ /* 0x000962000c1e1500 */
[-C--:B------:R-:W-:Y:S01]  /*46d0*/  ISETP.GE.AND P5, PT, R90, R109.reuse, PT ;  /* 0x0000006d5a00720c */ /* 0x080fe20003fa6270 */
[----:B------:R1:W-:Y:S02]  /*46e0*/  MUFU.EX2 R143, R112 ;  /* 0x00000070008f7308 */ /* 0x0003e40000000800 */
[----:B------:R4:W5:Y:S01]  /*46f0*/  @!P3 LDG.E.U16 R144, [R6.64+0x140] ;  /* 0x000140040690b981 */ /* 0x000962000c1e1500 */
[----:B------:R-:W-:-:S03]  /*4700*/  ISETP.GE.AND P3, PT, R88, R109, PT ;  /* 0x0000006d5800720c */ /* 0x000fc60003f66270 */
[----:B------:R4:W5:Y:S01]  /*4710*/  @!P4 LDG.E.U16 R147, [R6.64+0x180] ;  /* 0x000180040693c981 */ /* 0x000962000c1e1500 */
[----:B------:R-:W-:-:S03]  /*4720*/  ISETP.GE.AND P4, PT, R86, R109, PT ;  /* 0x0000006d5600720c */ /* 0x000fc60003f86270 */
[----:B------:R-:W0:Y:S04]  /*4730*/  LDS.U16 R11, [R60+0x2] ;  /* 0x000002003c0b7984 */ /* 0x000e280000000400 */
[----:B------:R4:W5:Y:S01]  /*4740*/  @!P6 LDG.E.U16 R150, [R6.64+0x1c0] ;  /* 0x0001c0040696e981 */ /* 0x000962000c1e1500 */
[----:B------:R-:W-:-:S03]  /*4750*/  ISETP.GE.AND P6, PT, R84, R109, PT ;  /* 0x0000006d5400720c */ /* 0x000fc60003fc6270 */
[----:B-1----:R-:W1:Y:S04]  /*4760*/  LDS.U16 R112, [R60+0x6] ;  /* 0x000006003c707984 */ /* 0x002e680000000400 */
[----:B------:R4:W5:Y:S01]  /*4770*/  @!P5 LDG.E.U16 R153, [R6.64+0x200] ;  /* 0x000200040699d981 */ /* 0x000962000c1e1500 */
[----:B------:R-:W-:-:S03]  /*4780*/  ISETP.GE.AND P5, PT, R82, R109, PT ;  /* 0x0000006d5200720c */ /* 0x000fc60003fa6270 */
[----:B------:R4:W5:Y:S01]  /*4790*/  @!P3 LDG.E.U16 R4, [R6.64+0x240] ;  /* 0x000240040604b981 */ /* 0x000962000c1e1500 */
[----:B------:R-:W-:-:S03]  /*47a0*/  ISETP.GE.AND P3, PT, R80, R109, PT ;  /* 0x0000006d5000720c */ /* 0x000fc60003f66270 */
[----:B------:R4:W5:Y:S01]  /*47b0*/  @!P4 LDG.E.U16 R149, [R6.64+0x280] ;  /* 0x000280040695c981 */ /* 0x000962000c1e1500 */
[----:B------:R-:W-:-:S03]  /*47c0*/  ISETP.GE.AND P4, PT, R105, R109, PT ;  /* 0x0000006d6900720c */ /* 0x000fc60003f86270 */
[----:B------:R4:W5:Y:S01]  /*47d0*/  @!P6 LDG.E.U16 R154, [R6.64+0x2c0] ;  /* 0x0002c004069ae981 */ /* 0x000962000c1e1500 */
[----:B------:R-:W-:Y:S01]  /*47e0*/  ISETP.GE.AND P6, PT, R78, R109, PT ;  /* 0x0000006d4e00720c */ /* 0x000fe20003fc6270 */
[----:B--2---:R-:W-:Y:S02]  /*47f0*/  FMUL.FTZ R114, R10, R58 ;  /* 0x0000003a0a727220 */ /* 0x004fe40000410000 */
[----:B------:R4:W2:Y:S01]  /*4800*/  @!P5 LDG.E.U16 R157, [R6.64+0x300] ;  /* 0x00030004069dd981 */ /* 0x0008a2000c1e1500 */
[----:B---3--:R-:W-:-:S03]  /*4810*/  IADD3 R116, R110, 0x4, RZ ;  /* 0x000000046e747810 */ /* 0x008fc60007ffe0ff */
[----:B------:R4:W3:Y:S01]  /*4820*/  @!P3 LDG.E.U16 R152, [R6.64+0x340] ;  /* 0x000340040698b981 */ /* 0x0008e2000c1e1500 */
[----:B------:R0:W-:Y:S03]  /*4830*/  MUFU.EX2 R140, R114 ;  /* 0x00000072008c7308 */ /* 0x0001e60000000800 */
[----:B------:R4:W2:Y:S01]  /*4840*/  @!P4 LDG.E.U16 R151, [R6.64+0x380] ;  /* 0x000380040697c981 */ /* 0x0008a2000c1e1500 */
[----:B------:R-:W-:-:S03]  /*4850*/  FMUL.FTZ R115, R10, R57 ;  /* 0x000000390a737220 */ /* 0x000fc60000410000 */
[----:B------:R4:W2:Y:S04]  /*4860*/  @!P6 LDG.E.U16 R148, [R6.64+0x3c0] ;  /* 0x0003c0040694e981 */ /* 0x0008a8000c1e1500 */
[----:B------:R-:W1:Y:S01]  /*4870*/  LDS.U16 R113, [R60+0x4] ;  /* 0x000004003c717984 */ /* 0x000e620000000400 */
[----:B------:R-:W-:-:S03]  /*4880*/  ISETP.GE.U32.AND P5, PT, R116, R109, PT ;  /* 0x0000006d7400720c */ /* 0x000fc60003fa6070 */
[----:B0-----:R-:W0:Y:S01]  /*4890*/  LDS.U16 R114, [R60+0x8] ;  /* 0x000008003c727984 */ /* 0x001e220000000400 */
[----:B------:R1:W-:Y:S01]  /*48a0*/  MUFU.EX2 R138, R115 ;  /* 0x00000073008a7308 */ /* 0x0003e20000000800 */
[----:B------:R-:W-:Y:S02]  /*48b0*/  IADD3 R116, R110, 0x6, RZ ;  /* 0x000000066e747810 */ /* 0x000fe40007ffe0ff */
[----:B----4-:R-:W4:Y:S02]  /*48c0*/  LDS.U16 R7, [R60+0xe] ;  /* 0x00000e003c077984 */ /* 0x010f240000000400 */
[----:B------:R-:W-:Y:S02]  /*48d0*/  ISETP.GE.U32.AND P6, PT, R116, R109, PT ;  /* 0x0000006d7400720c */ /* 0x000fe40003fc6070 */
[----:B------:R-:W-:Y:S01]  /*48e0*/  LDS.U16 R6, [R60+0xc] ;  /* 0x00000c003c067984 */ /* 0x000fe20000000400 */
[----:B-1----:R-:W-:-:S03]  /*48f0*/  HADD2.F32 R115, -RZ, R76.H0_H0 ;  /* 0x2000004cff737230 */ /* 0x002fc60000004100 */
[----:B------:R-:W1:Y:S01]  /*4900*/  LDS.U16 R76, [R60+0xa] ;  /* 0x00000a003c4c7984 */ /* 0x000e620000000400 */
[----:B------:R-:W-:Y:S02]  /*4910*/  HADD2.F32 R116, -RZ, R11.H0_H0 ;  /* 0x2000000bff747230 */ /* 0x000fe40000004100 */
[----:B------:R-:W-:-:S05]  /*4920*/  HADD2.F32 R11, -RZ, R112.H0_H0 ;  /* 0x20000070ff0b7230 */ /* 0x000fca0000004100 */
[----:B------:R-:W-:Y:S02]  /*4930*/  FMUL.FTZ R137, R18, R11 ;  /* 0x0000000b12897220 */ /* 0x000fe40000410000 */
[----:B------:R-:W1:Y:S01]  /*4940*/  LDS.U16 R11, [R60+0x10] ;  /* 0x000010003c0b7984 */ /* 0x000e620000000400 */
[C---:B------:R-:W-:Y:S02]  /*4950*/  FMUL.FTZ R136, R10.reuse, R56 ;  /* 0x000000380a887220 */ /* 0x040fe40000410000 */
[----:B------:R-:W-:-:S04]  /*4960*/  FMUL.FTZ R134, R10, R55 ;  /* 0x000000370a867220 */ /* 0x000fc80000410000 */
[----:B------:R-:W4:Y:S01]  /*4970*/  MUFU.EX2 R136, R136 ;  /* 0x0000008800887308 */ /* 0x000f220000000800 */
[----:B------:R-:W-:Y:S02]  /*4980*/  FMUL.FTZ R132, R10, R54 ;  /* 0x000000360a847220 */ /* 0x000fe40000410000 */
[----:B------:R-:W-:-:S05]  /*4990*/  FMUL.FTZ R141, R19, R116 ;  /* 0x00000074138d7220 */ /* 0x000fca0000410000 */
[----:B------:R-:W1:Y:S01]  /*49a0*/  MUFU.EX2 R134, R134 ;  /* 0x0000008600867308 */ /* 0x000e620000000800 */
[----:B------:R-:W-:Y:S01]  /*49b0*/  HADD2.F32 R116, -RZ, R113.H0_H0 ;  /* 0x20000071ff747230 */ /* 0x000fe20000004100 */
[----:B------:R-:W-:Y:S01]  /*49c0*/  FMUL.FTZ R128, R10, R52 ;  /* 0x000000340a807220 */ /* 0x000fe20000410000 */
[----:B0-----:R-:W-:Y:S01]  /*49d0*/  HADD2.F32 R113, -RZ, R114.H0_H0 ;  /* 0x20000072ff717230 */ /* 0x001fe20000004100 */
[----:B------:R-:W-:Y:S01]  /*49e0*/  IADD3 R118, R110, 0x5, RZ ;  /* 0x000000056e767810 */ /* 0x000fe20007ffe0ff */
[----:B------:R-:W-:Y:S01]  /*49f0*/  FMUL.FTZ R130, R10, R53 ;  /* 0x000000350a827220 */ /* 0x000fe20000410000 */
[----:B------:R-:W-:Y:S01]  /*4a00*/  IADD3 R112, R110, 0xa, RZ ;  /* 0x0000000a6e707810 */ /* 0x000fe20007ffe0ff */
[----:B------:R-:W-:Y:S01]  /*4a10*/  FMUL.FTZ R115, R20, R115 ;  /* 0x0000007314737220 */ /* 0x000fe20000410000 */
[----:B------:R-:W0:Y:S01]  /*4a20*/  MUFU.EX2 R132, R132 ;  /* 0x0000008400847308 */ /* 0x000e220000000800 */
[----:B------:R-:W-:Y:S01]  /*4a30*/  ISETP.GE.U32.AND P4, PT, R110, R109, PT ;  /* 0x0000006d6e00720c */ /* 0x000fe20003f86070 */
[----:B------:R-:W-:Y:S01]  /*4a40*/  FMUL.FTZ R113, R22, R113 ;  /* 0x0000007116717220 */ /* 0x000fe20000410000 */
[----:B------:R-:W-:Y:S01]  /*4a50*/  FSEL R137, R137, RZ, !P0 ;  /* 0x000000ff89897208 */ /* 0x000fe20004000000 */
[----:B----4-:R-:W-:Y:S01]  /*4a60*/  HADD2.F32 R7, -RZ, R7.H0_H0 ;  /* 0x20000007ff077230 */ /* 0x010fe20000004100 */
[----:B------:R-:W-:Y:S01]  /*4a70*/  FSEL R136, R136, 1, !P0 ;  /* 0x3f80000088887808 */ /* 0x000fe20004000000 */
[----:B------:R-:W-:Y:S01]  /*4a80*/  FMUL.FTZ R126, R10, R51 ;  /* 0x000000330a7e7220 */ /* 0x000fe20000410000 */
[-C--:B------:R-:W-:Y:S01]  /*4a90*/  ISETP.GE.U32.AND P3, PT, R118, R109.reuse, PT ;  /* 0x0000006d7600720c */ /* 0x080fe20003f66070 */
[----:B------:R-:W4:Y:S01]  /*4aa0*/  MUFU.EX2 R128, R128 ;  /* 0x0000008000807308 */ /* 0x000f220000000800 */
[----:B------:R-:W-:Y:S01]  /*4ab0*/  ISETP.GE.U32.AND P0, PT, R112, R109, PT ;  /* 0x0000006d7000720c */ /* 0x000fe20003f06070 */
[----:B-1----:R-:W-:Y:S01]  /*4ac0*/  HADD2.F32 R76, -RZ, R76.H0_H0 ;  /* 0x2000004cff4c7230 */ /* 0x002fe20000004100 */
[C---:B------:R-:W-:Y:S01]  /*4ad0*/  IADD3 R118, R110.reuse, 0x7, RZ ;  /* 0x000000076e767810 */ /* 0x040fe20007ffe0ff */
[----:B------:R-:W-:Y:S01]  /*4ae0*/  HADD2.F32 R6, -RZ, R6.H0_H0 ;  /* 0x20000006ff067230 */ /* 0x000fe20000004100 */
[----:B------:R-:W-:Y:S01]  /*4af0*/  IADD3 R112, R110, 0xb, RZ ;  /* 0x0000000b6e707810 */ /* 0x000fe20007ffe0ff */
[----:B------:R-:W-:Y:S01]  /*4b00*/  FMUL.FTZ R7, R16, R7 ;  /* 0x0000000710077220 */ /* 0x000fe20000410000 */
[----:B------:R-:W-:Y:S01]  /*4b10*/  FSEL R142, R115, RZ, !P4 ;  /* 0x000000ff738e7208 */ /* 0x000fe20006000000 */
[----:B------:R-:W1:Y:S01]  /*4b20*/  MUFU.EX2 R130, R130 ;  /* 0x0000008200827308 */ /* 0x000e620000000800 */
[----:B------:R-:W-:Y:S01]  /*4b30*/  FSEL R143, R143, 1, !P4 ;  /* 0x3f8000008f8f7808 */ /* 0x000fe20006000000 */
[----:B------:R-:W1:Y:S01]  /*4b40*/  LDS.U16 R115, [R60+0x12] ;  /* 0x000012003c737984 */ /* 0x000e620000000400 */
[----:B------:R-:W-:Y:S01]  /*4b50*/  FSEL R135, R113, RZ, !P5 ;  /* 0x000000ff71877208 */ /* 0x000fe20006800000 */
[----:B------:R-:W-:Y:S01]  /*4b60*/  FMUL.FTZ R76, R17, R76 ;  /* 0x0000004c114c7220 */ /* 0x000fe20000410000 */
[----:B------:R-:W-:Y:S01]  /*4b70*/  FSEL R134, R134, 1, !P5 ;  /* 0x3f80000086867808 */ /* 0x000fe20006800000 */
[----:B------:R-:W1:Y:S01]  /*4b80*/  LDS.U16 R114, [R60+0x14] ;  /* 0x000014003c727984 */ /* 0x000e620000000400 */
[----:B------:R-:W-:Y:S01]  /*4b90*/  ISETP.GE.U32.AND P4, PT, R118, R109, PT ;  /* 0x0000006d7600720c */ /* 0x000fe20003f86070 */
[----:B------:R-:W1:Y:S01]  /*4ba0*/  MUFU.EX2 R126, R126 ;  /* 0x0000007e007e7308 */ /* 0x000e620000000800 */
[----:B------:R-:W-:-:S02]  /*4bb0*/  FSEL R140, R140, 1, !P2 ;  /* 0x3f8000008c8c7808 */ /* 0x000fc40005000000 */
[----:B------:R-:W-:Y:S01]  /*4bc0*/  ISETP.GE.U32.AND P5, PT, R112, R109, PT ;  /* 0x0000006d7000720c */ /* 0x000fe20003fa6070 */
[----:B------:R-:W-:Y:S01]  /*4bd0*/  FMUL.FTZ R6, R23, R6 ;  /* 0x0000000617067220 */ /* 0x000fe20000410000 */
[----:B------:R-:W-:Y:S01]  /*4be0*/  IADD3 R112, R110, 0xc, RZ ;  /* 0x0000000c6e707810 */ /* 0x000fe20007ffe0ff */
[----:B------:R-:W-:Y:S01]  /*4bf0*/  HADD2.F32 R11, -RZ, R11.H0_H0 ;  /* 0x2000000bff0b7230 */ /* 0x000fe20000004100 */
[----:B------:R-:W-:Y:S02]  /*4c00*/  FSEL R138, R138, 1, !P1 ;  /* 0x3f8000008a8a7808 */ /* 0x000fe40004800000 */
[----:B------:R-:W-:Y:S01]  /*4c10*/  FSEL R129, R7, RZ, !P4 ;  /* 0x000000ff07817208 */ /* 0x000fe20006000000 */
[----:B------:R-:W-:Y:S01]  /*4c20*/  FMUL.FTZ R7, R143, R140 ;  /* 0x0000008c8f077220 */ /* 0x000fe20000410000 */
[----:B------:R-:W-:Y:S02]  /*4c30*/  FSEL R133, R76, RZ, !P3 ;  /* 0x000000ff4c857208 */ /* 0x000fe40005800000 */
[----:B0-----:R-:W-:-:S02]  /*4c40*/  FSEL R132, R132, 1, !P3 ;  /* 0x3f80000084847808 */ /* 0x001fc40005800000 */
[----:B------:R-:W-:Y:S02]  /*4c50*/  ISETP.GE.U32.AND P3, PT, R112, R109, PT ;  /* 0x0000006d7000720c */ /* 0x000fe40003f66070 */
[----:B------:R-:W-:Y:S01]  /*4c60*/  FSEL R131, R6, RZ, !P6 ;  /* 0x000000ff06837208 */ /* 0x000fe20007000000 */
[----:B------:R-:W0:Y:S01]  /*4c70*/  LDS.U16 R112, [R60+0x16] ;  /* 0x000016003c707984 */ /* 0x000e220000000400 */
[----:B------:R-:W-:Y:S01]  /*4c80*/  IADD3 R6, R110, 0xe, RZ ;  /* 0x0000000e6e067810 */ /* 0x000fe20007ffe0ff */
[----:B------:R-:W-:Y:S01]  /*4c90*/  FMUL.FTZ R7, R138, R7 ;  /* 0x000000078a077220 */ /* 0x000fe20000410000 */
[----:B------:R-:W-:Y:S01]  /*4ca0*/  IADD3 R118, R110, 0x8, RZ ;  /* 0x000000086e767810 */ /* 0x000fe20007ffe0ff */
[----:B------:R-:W-:Y:S01]  /*4cb0*/  FMUL.FTZ R127, R24, R11 ;  /* 0x0000000b187f7220 */ /* 0x000fe20000410000 */
[----:B------:R-:W-:Y:S01]  /*4cc0*/  IADD3 R76, R110, 0xd, RZ ;  /* 0x0000000d6e4c7810 */ /* 0x000fe20007ffe0ff */
[----:B------:R-:W-:Y:S01]  /*4cd0*/  FMUL.FTZ R124, R10, R50 ;  /* 0x000000320a7c7220 */ /* 0x000fe20000410000 */
[----:B----4-:R-:W-:Y:S01]  /*4ce0*/  FSEL R128, R128, 1, !P4 ;  /* 0x3f80000080807808 */ /* 0x010fe20006000000 */
[----:B------:R-:W4:Y:S01]  /*4cf0*/  LDS.U16 R11, [R60+0x18] ;  /* 0x000018003c0b7984 */ /* 0x000f220000000400 */
[----:B------:R-:W-:Y:S01]  /*4d00*/  FSEL R141, R141, RZ, !P2 ;  /* 0x000000ff8d8d7208 */ /* 0x000fe20005000000 */
[----:B------:R-:W-:Y:S01]  /*4d10*/  FMUL.FTZ R7, R136, R7 ;  /* 0x0000000788077220 */ /* 0x000fe20000410000 */
[----:B------:R-:W-:-:S02]  /*4d20*/  ISETP.GE.U32.AND P4, PT, R6, R109, PT ;  /* 0x0000006d0600720c */ /* 0x000fc40003f86070 */
[----:B------:R-:W-:Y:S02]  /*4d30*/  ISETP.GE.U32.AND P2, PT, R118, R109, PT ;  /* 0x0000006d7600720c */ /* 0x000fe40003f46070 */
[----:B-1----:R-:W-:Y:S02]  /*4d40*/  FSEL R130, R130, 1, !P6 ;  /* 0x3f80000082827808 */ /* 0x002fe40007000000 */
[----:B------:R-:W-:Y:S01]  /*4d50*/  IADD3 R6, R110, 0xf, RZ ;  /* 0x0000000f6e067810 */ /* 0x000fe20007ffe0ff */
[----:B------:R-:W-:Y:S01]  /*4d60*/  FMUL.FTZ R125, R10, R49 ;  /* 0x000000310a7d7220 */ /* 0x000fe20000410000 */
[----:B------:R-:W-:Y:S01]  /*4d70*/  ISETP.GE.U32.AND P6, PT, R76, R109, PT ;  /* 0x0000006d4c00720c */ /* 0x000fe20003fc6070 */
[----:B------:R-:W-:Y:S01]  /*4d80*/  FMUL.FTZ R116, R21, R116 ;  /* 0x0000007415747220 */ /* 0x000fe20000410000 */
[----:B------:R-:W1:Y:S01]  /*4d90*/  LDS.U16 R76, [R60+0x1a] ;  /* 0x00001a003c4c7984 */ /* 0x000e620000000400 */
[----:B------:R-:W0:Y:S01]  /*4da0*/  MUFU.EX2 R124, R124 ;  /* 0x0000007c007c7308 */ /* 0x000e220000000800 */
[----:B------:R-:W-:Y:S01]  /*4db0*/  FSEL R127, R127, RZ, !P2 ;  /* 0x000000ff7f7f7208 */ /* 0x000fe20005000000 */
[----:B------:R-:W-:Y:S01]  /*4dc0*/  FMUL.FTZ R7, R134, R7 ;  /* 0x0000000786077220 */ /* 0x000fe20000410000 */
[----:B------:R-:W-:Y:S01]  /*4dd0*/  FSEL R126, R126, 1, !P2 ;  /* 0x3f8000007e7e7808 */ /* 0x000fe20005000000 */
[----:B------:R-:W-:Y:S01]  /*4de0*/  FMUL.FTZ R122, R10, R48 ;  /* 0x000000300a7a7220 */ /* 0x000fe20000410000 */
[----:B------:R-:W-:-:S02]  /*4df0*/  ISETP.GE.U32.AND P2, PT, R6, R109, PT ;  /* 0x0000006d0600720c */ /* 0x000fc40003f46070 */
[----:B------:R-:W1:Y:S01]  /*4e00*/  LDS.U16 R6, [R60+0x1c] ;  /* 0x00001c003c067984 */ /* 0x000e620000000400 */
[----:B------:R-:W-:Y:S01]  /*4e10*/  FSEL R139, R116, RZ, !P1 ;  /* 0x000000ff748b7208 */ /* 0x000fe20004800000 */
[----:B------:R-:W0:Y:S01]  /*4e20*/  MUFU.EX2 R125, R125 ;  /* 0x0000007d007d7308 */ /* 0x000e220000000800 */
[C---:B------:R-:W-:Y:S02]  /*4e30*/  FMUL.FTZ R123, R10.reuse, R47 ;  /* 0x0000002f0a7b7220 */ /* 0x040fe40000410000 */
[C---:B------:R-:W-:Y:S02]  /*4e40*/  FMUL.FTZ R120, R10.reuse, R46 ;  /* 0x0000002e0a787220 */ /* 0x040fe40000410000 */
[C---:B------:R-:W-:Y:S02]  /*4e50*/  FMUL.FTZ R121, R10.reuse, R45 ;  /* 0x0000002d0a797220 */ /* 0x040fe40000410000 */
[----:B------:R-:W-:Y:S02]  /*4e60*/  FMUL.FTZ R113, R10, R44 ;  /* 0x0000002c0a717220 */ /* 0x000fe40000410000 */
[----:B------:R-:W-:-:S02]  /*4e70*/  FMUL.FTZ R117, R132, R7 ;  /* 0x0000000784757220 */ /* 0x000fc40000410000 */
[----:B------:R-:W-:Y:S01]  /*4e80*/  FFMA.FTZ R10, R142, R140, R141 ;  /* 0x0000008c8e0a7223 */ /* 0x000fe2000001008d */
[----:B------:R-:W1:Y:S01]  /*4e90*/  LDS.U16 R7, [R60+0x1e] ;  /* 0x00001e003c077984 */ /* 0x000e620000000400 */
[----:B------:R-:W-:Y:S01]  /*4ea0*/  IADD3 R118, R110, 0x9, RZ ;  /* 0x000000096e767810 */ /* 0x000fe20007ffe0ff */
[----:B------:R-:W4:Y:S01]  /*4eb0*/  MUFU.EX2 R122, R122 ;  /* 0x0000007a007a7308 */ /* 0x000f220000000800 */
[----:B------:R-:W-:Y:S02]  /*4ec0*/  FMUL.FTZ R117, R130, R117 ;  /* 0x0000007582757220 */ /* 0x000fe40000410000 */
[----:B------:R-:W-:Y:S01]  /*4ed0*/  FFMA.FTZ R10, R138, R10, R139 ;  /* 0x0000000a8a0a7223 */ /* 0x000fe2000001008b */
[----:B------:R-:W-:Y:S01]  /*4ee0*/  ISETP.GE.U32.AND P1, PT, R118, R109, PT ;  /* 0x0000006d7600720c */ /* 0x000fe20003f26070 */
[----:B------:R-:W-:Y:S02]  /*4ef0*/  FMUL.FTZ R117, R128, R117 ;  /* 0x0000007580757220 */ /* 0x000fe40000410000 */
[----:B------:R-:W-:Y:S01]  /*4f00*/  FFMA.FTZ R10, R136, R10, R137 ;  /* 0x0000000a880a7223 */ /* 0x000fe20000010089 */
[----:B0-----:R-:W-:Y:S01]  /*4f10*/  FSEL R124, R124, 1, !P1 ;  /* 0x3f8000007c7c7808 */ /* 0x001fe20004800000 */
[----:B------:R-:W-:-:S02]  /*4f20*/  FMUL.FTZ R117, R126, R117 ;  /* 0x000000757e757220 */ /* 0x000fc40000410000 */
[----:B------:R-:W-:Y:S01]  /*4f30*/  FFMA.FTZ R10, R134, R10, R135 ;  /* 0x0000000a860a7223 */ /* 0x000fe20000010087 */
[----:B------:R-:W-:Y:S01]  /*4f40*/  FSEL R125, R125, 1, !P0 ;  /* 0x3f8000007d7d7808 */ /* 0x000fe20004000000 */
[----:B------:R-:W-:Y:S02]  /*4f50*/  FMUL.FTZ R118, R124, R117 ;  /* 0x000000757c767220 */ /* 0x000fe40000410000 */
[----:B------:R-:W-:Y:S01]  /*4f60*/  FFMA.FTZ R116, R132, R10, R133 ;  /* 0x0000000a84747223 */ /* 0x000fe20000010085 */
[----:B------:R-:W-:Y:S01]  /*4f70*/  HADD2.F32 R10, -RZ, R115.H0_H0 ;  /* 0x20000073ff0a7230 */ /* 0x000fe20000004100 */
[----:B----4-:R-:W-:Y:S01]  /*4f80*/  FSEL R122, R122, 1, !P5 ;  /* 0x3f8000007a7a7808 */ /* 0x010fe20006800000 */
[----:B------:R-:W-:Y:S01]  /*4f90*/  FMUL.FTZ R115, R125, R118 ;  /* 0x000000767d737220 */ /* 0x000fe20000410000 */
[----:B------:R-:W-:Y:S01]  /*4fa0*/  HADD2.F32 R114, -RZ, R114.H0_H0 ;  /* 0x20000072ff727230 */ /* 0x000fe20000004100 */
[----:B------:R-:W-:Y:S01]  /*4fb0*/  FFMA.FTZ R116, R130, R116, R131 ;  /* 0x0000007482747223 */ /* 0x000fe20000010083 */
[----:B------:R-:W0:Y:S01]  /*4fc0*/  MUFU.EX2 R123, R123 ;  /* 0x0000007b007b7308 */ /* 0x000e220000000800 */
[----:B------:R-:W-:-:S02]  /*4fd0*/  FMUL.FTZ R119, R15, R10 ;  /* 0x0000000a0f777220 */ /* 0x000fc40000410000 */
[----:B------:R-:W-:Y:S01]  /*4fe0*/  FMUL.FTZ R10, R122, R115 ;  /* 0x000000737a0a7220 */ /* 0x000fe20000410000 */
[----:B------:R-:W-:Y:S01]  /*4ff0*/  HADD2.F32 R115, -RZ, R112.H0_H0 ;  /* 0x20000070ff737230 */ /* 0x000fe20000004100 */
[----:B------:R-:W-:Y:S01]  /*5000*/  FFMA.FTZ R116, R128, R116, R129 ;  /* 0x0000007480747223 */ /* 0x000fe20000010081 */
[----:B------:R-:W-:Y:S01]  /*5010*/  FSEL R119, R119, RZ, !P1 ;  /* 0x000000ff77777208 */ /* 0x000fe20004800000 */
[----:B------:R-:W-:Y:S01]  /*5020*/  FMUL.FTZ R114, R25, R114 ;  /* 0x0000007219727220 */ /* 0x000fe20000410000 */
[----:B------:R-:W4:Y:S01]  /*5030*/  MUFU.EX2 R120, R120 ;  /* 0x0000007800787308 */ /* 0x000f220000000800 */
[----:B------:R-:W-:Y:S01]  /*5040*/  FFMA.FTZ R116, R126, R116, R127 ;  /* 0x000000747e747223 */ /* 0x000fe2000001007f */
[----:B------:R-:W-:Y:S01]  /*5050*/  HADD2.F32 R11, -RZ, R11.H0_H0 ;  /* 0x2000000bff0b7230 */ /* 0x000fe20000004100 */
[----:B------:R-:W-:Y:S01]  /*5060*/  FMUL.FTZ R117, R14, R115 ;  /* 0x000000730e757220 */ /* 0x000fe20000410000 */
[----:B------:R-:W-:Y:S01]  /*5070*/  FSEL R118, R114, RZ, !P0 ;  /* 0x000000ff72767208 */ /* 0x000fe20004000000 */
[----:B------:R-:W-:Y:S01]  /*5080*/  FFMA.FTZ R116, R124, R116, R119 ;  /* 0x000000747c747223 */ /* 0x000fe20000010077 */
[----:B-1----:R-:W-:-:S02]  /*5090*/  HADD2.F32 R115, -RZ, R76.H0_H0 ;  /* 0x2000004cff737230 */ /* 0x002fc40000004100 */
[----:B------:R-:W1:Y:S01]  /*50a0*/  MUFU.EX2 R121, R121 ;  /* 0x0000007900797308 */ /* 0x000e620000000800 */
[----:B------:R-:W-:Y:S01]  /*50b0*/  FMUL.FTZ R11, R26, R11 ;  /* 0x0000000b1a0b7220 */ /* 0x000fe20000410000 */
[----:B------:R-:W-:Y:S01]  /*50c0*/  FSEL R117, R117, RZ, !P5 ;  /* 0x000000ff75757208 */ /* 0x000fe20006800000 */
[----:B------:R-:W-:Y:S01]  /*50d0*/  FFMA.FTZ R76, R125, R116, R118 ;  /* 0x000000747d4c7223 */ /* 0x000fe20000010076 */
[----:B------:R-:W-:Y:S01]  /*50e0*/  HADD2.F32 R6, -RZ, R6.H0_H0 ;  /* 0x20000006ff067230 */ /* 0x000fe20000004100 */
[----:B------:R-:W-:-:S03]  /*50f0*/  FMUL.FTZ R115, R12, R115 ;  /* 0x000000730c737220 */ /* 0x000fc60000410000 */
[----:B------:R-:W1:Y:S01]  /*5100*/  MUFU.EX2 R113, R113 ;  /* 0x0000007100717308 */ /* 0x000e620000000800 */
[----:B0-----:R-:W-:Y:S01]  /*5110*/  FSEL R123, R123, 1, !P3 ;  /* 0x3f8000007b7b7808 */ /* 0x001fe20005800000 */
[----:B------:R-:W-:Y:S01]  /*5120*/  FFMA.FTZ R76, R122, R76, R117 ;  /* 0x0000004c7a4c7223 */ /* 0x000fe20000010075 */
[----:B------:R-:W-:Y:S01]  /*5130*/  FSEL R116, R11, RZ, !P3 ;  /* 0x000000ff0b747208 */ /* 0x000fe20005800000 */
[----:B------:R-:W-:Y:S01]  /*5140*/  HADD2.F32 R7, -RZ, R7.H0_H0 ;  /* 0x20000007ff077230 */ /* 0x000fe20000004100 */
[----:B------:R-:W-:Y:S01]  /*5150*/  FMUL.FTZ R6, R27, R6 ;  /* 0x000000061b067220 */ /* 0x000fe20000410000 */
[----:B----4-:R-:W-:Y:S02]  /*5160*/  FSEL R120, R120, 1, !P6 ;  /* 0x3f80000078787808 */ /* 0x010fe40007000000 */
[----:B------:R-:W-:Y:S01]  /*5170*/  FSEL R115, R115, RZ, !P6 ;  /* 0x000000ff73737208 */ /* 0x000fe20007000000 */
[----:B------:R-:W-:Y:S01]  /*5180*/  FFMA.FTZ R76, R123, R76, R116 ;  /* 0x0000004c7b4c7223 */ /* 0x000fe20000010074 */
[----:B-1----:R-:W-:Y:S01]  /*5190*/  FSEL R121, R121, 1, !P4 ;  /* 0x3f80000079797808 */ /* 0x002fe20006000000 */
[----:B------:R-:W-:Y:S01]  /*51a0*/  FMUL.FTZ R7, R0, R7 ;  /* 0x0000000700077220 */ /* 0x000fe20000410000 */
[----:B------:R-:W-:Y:S01]  /*51b0*/  FSEL R114, R6, RZ, !P4 ;  /* 0x000000ff06727208 */ /* 0x000fe20006000000 */
[----:B------:R-:W-:-:S02]  /*51c0*/  FMUL.FTZ R11, R123, R10 ;  /* 0x0000000a7b0b7220 */ /* 0x000fc40000410000 */
[C---:B------:R-:W-:Y:S01]  /*51d0*/  FFMA.FTZ R76, R120.reuse, R76, R115 ;  /* 0x0000004c784c7223 */ /* 0x040fe20000010073 */
[----:B------:R-:W-:Y:S01]  /*51e0*/  FSEL R113, R113, 1, !P2 ;  /* 0x3f80000071717808 */ /* 0x000fe20005000000 */
[----:B------:R-:W-:Y:S01]  /*51f0*/  FMUL.FTZ R6, R120, R11 ;  /* 0x0000000b78067220 */ /* 0x000fe20000410000 */
[----:B------:R-:W-:Y:S01]  /*5200*/  FSEL R112, R7, RZ, !P2 ;  /* 0x000000ff07707208 */ /* 0x000fe20005000000 */
[C---:B------:R-:W-:Y:S02]  /*5210*/  FFMA.FTZ R76, R121.reuse, R76, R114 ;  /* 0x0000004c794c7223 */ /* 0x040fe40000010072 */
[----:B------:R-:W-:Y:S02]  /*5220*/  FMUL.FTZ R6, R121, R6 ;  /* 0x0000000679067220 */ /* 0x000fe40000410000 */
[C---:B------:R-:W-:Y:S02]  /*5230*/  FFMA.FTZ R11, R113.reuse, R76, R112 ;  /* 0x0000004c710b7223 */ /* 0x040fe40000010070 */
[----:B------:R-:W-:-:S03]  /*5240*/  FMUL.FTZ R10, R113, R6 ;  /* 0x00000006710a7220 */ /* 0x000fc60000410000 */
[----:B------:R-:W0:Y:S01]  /*5250*/  SHFL.UP PT, R6, R11, 0x1, RZ ;  /* 0x042000000b067989 */ /* 0x000e2200000e00ff */
[----:B------:R-:W-:-:S03]  /*5260*/  ISETP.GE.AND P0, PT, R102, 0x1, PT ;  /* 0x000000016600780c */ /* 0x000fc60003f06270 */
[----:B------:R-:W1:Y:S10]  /*5270*/  SHFL.UP PT, R7, R10, 0x1, RZ ;  /* 0x042000000a077989 */ /* 0x000e7400000e00ff */
[----:B0-----:R-:W-:-:S05]  /*5280*/  @P0 FFMA.FTZ R11, R10, R6, R11 ;  /* 0x000000060a0b0223 */ /* 0x001fca000001000b */
[----:B------:R-:W0:Y:S01]  /*5290*/  SHFL.UP PT, R6, R11, 0x2, RZ ;  /* 0x044000000b067989 */ /* 0x000e2200000e00ff */
[----:B-1----:R-:W-:Y:S01]  /*52a0*/  @P0 FMUL.FTZ R10, R10, R7 ;  /* 0x000000070a0a0220 */ /* 0x002fe20000410000 */
[----:B------:R-:W-:-:S04]  /*52b0*/  ISETP.GE.AND P0, PT, R102, 0x2, PT ;  /* 0x000000026600780c */ /* 0x000fc80003f06270 */
[----:B------:R-:W1:Y:S09]  /*52c0*/  SHFL.UP PT, R7, R10, 0x2, RZ ;  /* 0x044000000a077989 */ /* 0x000e7200000e00ff */
        /* <DEDUP_REMOVED lines=10> */
[----:B0-----:R-:W-:Y:S02]  /*5370*/  @P0 FFMA.FTZ R11, R10, R6, R11 ;  /* 0x000000060a0b0223 */ /* 0x001fe4000001000b */
[----:B------:R-:W-:-:S05]  /*5380*/  IMAD.IADD R6, R77, 0x1, R102 ;  /* 0x000000014d067824 */ /* 0x000fca00078e0266 */
[----:B------:R-:W-:Y:S01]  /*5390*/  LEA.HI.SX32 R6, R6, R6, 0x1b ;  /* 0x0000000606067211 */ /* 0x000fe200078fdaff */
[----:B-1----:R-:W-:-:S03]  /*53a0*/  @P0 FMUL.FTZ R10, R10, R7 ;  /* 0x000000070a0a0220 */ /* 0x002fc60000410000 */
[----:B------:R-:W-:Y:S02]  /*53b0*/  SHF.L.U32 R76, R6, 0x1, RZ ;  /* 0x00000001064c7819 */ /* 0x000fe400000006ff */
[----:B------:R-:W0:Y:S04]  /*53c0*/  SHFL.UP PT, R6, R11, 0x10, RZ ;  /* 0x060000000b067989 */ /* 0x000e2800000e00ff */
[----:B------:R-:W1:Y:S01]  /*53d0*/  SHFL.UP PT, R7, R10, 0x10, RZ ;  /* 0x060000000a077989 */ /* 0x000e6200000e00ff */
[C---:B------:R-:W-:Y:S02]  /*53e0*/  ISETP.GE.AND P0, PT, R102.reuse, 0x10, PT ;  /* 0x000000106600780c */ /* 0x040fe40003f06270 */
[----:B------:R-:W-:Y:S01]  /*53f0*/  ISETP.NE.AND P1, PT, R102, 0x1f, PT ;  /* 0x0000001f6600780c */ /* 0x000fe20003f25270 */
[----:B-----5:R-:W-:Y:S04]  /*5400*/  STS.U16 [R76+0x840], R9 ;  /* 0x000840094c007388 */ /* 0x020fe80000000400 */
[----:B------:R-:W-:Y:S04]  /*5410*/  STS.U16 [R75+0x880], R146 ;  /* 0x000880924b007388 */ /* 0x000fe80000000400 */
[----:B------:R4:W-:Y:S02]  /*5420*/  STS.U16 [R74+0x8c0], R5 ;  /* 0x0008c0054a007388 */ /* 0x0009e40000000400 */
[----:B0-----:R-:W-:-:S02]  /*5430*/  @P0 FFMA.FTZ R11, R10, R6, R11 ;  /* 0x000000060a0b0223 */ /* 0x001fc4000001000b */
[----:B-1----:R-:W-:Y:S01]  /*5440*/  @P0 FMUL.FTZ R10, R10, R7 ;  /* 0x000000070a0a0220 */ /* 0x002fe20000410000 */
[----:B------:R-:W-:Y:S01]  /*5450*/  ISETP.NE.AND P0, PT, R95, RZ, PT ;  /* 0x000000ff5f00720c */ /* 0x000fe20003f05270 */
[----:B------:R0:W-:Y:S03]  /*5460*/  STS.U16 [R73+0x900], R8 ;  /* 0x0009000849007388 */ /* 0x0001e60000000400 */
[----:B------:R-:W-:Y:S01]  /*5470*/  ISETP.EQ.OR P0, PT, R100, RZ, P0 ;  /* 0x000000ff6400720c */ /* 0x000fe20000702670 */
[----:B------:R-:W-:Y:S04]  /*5480*/  STS.U16 [R72+0x940], R155 ;  /* 0x0009409b48007388 */ /* 0x000fe80000000400 */
[----:B------:R-:W-:Y:S01]  /*5490*/  STS.U16 [R71+0x980], R144 ;  /* 0x0009809047007388 */ /* 0x000fe20000000400 */
[----:B----4-:R-:W-:-:S03]  /*54a0*/  @!P1 SHF.R.U32.HI R5, RZ, 0x2, R111 ;  /* 0x00000002ff059819 */ /* 0x010fc6000001166f */
[----:B------:R-:W-:Y:S04]  /*54b0*/  STS.U16 [R70+0x9c0], R147 ;  /* 0x0009c09346007388 */ /* 0x000fe80000000400 */
[----:B------:R-:W-:Y:S01]  /*54c0*/  STS.U16 [R69+0xa00], R150 ;  /* 0x000a009645007388 */ /* 0x000fe20000000400 */
[----:B------:R-:W-:-:S03]  /*54d0*/  IMAD.MOV.U32 R9, RZ, RZ, RZ ;  /* 0x000000ffff097224 */ /* 0x000fc600078e00ff */
[----:B------:R-:W-:Y:S01]  /*54e0*/  STS.U16 [R68+0xa40], R153 ;  /* 0x000a409944007388 */ /* 0x000fe20000000400 */
[----:B0-----:R-:W-:-:S03]  /*54f0*/  IMAD.MOV.U32 R8, RZ, RZ, 0x3f800000 ;  /* 0x3f800000ff087424 */ /* 0x001fc600078e00ff */
[----:B------:R-:W-:Y:S01]  /*5500*/  STS.U16 [R67+0xa80], R4 ;  /* 0x000a800443007388 */ /* 0x000fe20000000400 */
[----:B------:R-:W-:-:S03]  /*5510*/  @!P1 LOP3.LUT R163, R5, 0x3ffffff8, RZ, 0xc0, !PT ;  /* 0x3ffffff805a39812 */ /* 0x000fc600078ec0ff */
[----:B------:R-:W-:Y:S04]  /*5520*/  STS.U16 [R66+0xac0], R149 ;  /* 0x000ac09542007388 */ /* 0x000fe80000000400 */
[----:B------:R-:W-:Y:S04]  /*5530*/  STS.U16 [R65+0xb00], R154 ;  /* 0x000b009a41007388 */ /* 0x000fe80000000400 */
[----:B--2---:R-:W-:Y:S04]  /*5540*/  STS.U16 [R64+0xb40], R157 ;  /* 0x000b409d40007388 */ /* 0x004fe80000000400 */
[----:B---3--:R-:W-:Y:S04]  /*5550*/  STS.U16 [R63+0xb80], R152 ;  /* 0x000b80983f007388 */ /* 0x008fe80000000400 */
        /* <DEDUP_REMOVED lines=44> */
[----:B------:R-:W-:Y:S02]  /*5820*/  @!P0 IMAD.MOV.U32 R161, RZ, RZ, R8 ;  /* 0x000000ffffa18224 */ /* 0x000fe400078e0008 */
[----:B------:R-:W-:Y:S02]  /*5830*/  @!P0 IMAD.MOV.U32 R162, RZ, RZ, R9 ;  /* 0x000000ffffa28224 */ /* 0x000fe400078e0009 */
.L_x_3697:
[----:B------:R-:W-:Y:S05]  /*5840*/  BSYNC B0 ;  /* 0x0000000000007941 */ /* 0x000fea0003800000 */
.L_x_3696:
        /* <DEDUP_REMOVED lines=14> */
[----:B------:R-:W1:Y:S01]  /*5930*/  LDS R4, [0x109c] ;  /* 0x00109c00ff047984 */ /* 0x000e620000000800 */
[----:B------:R-:W-:Y:S02]  /*5940*/  HADD2.F32 R156, -RZ, R156.H0_H0 ;  /* 0x2000009cff9c7230 */ /* 0x000fe40000004100 */
[----:B------:R-:W-:Y:S02]  /*5950*/  HADD2.F32 R157, -RZ, R157.H0_H0 ;  /* 0x2000009dff9d7230 */ /* 0x000fe40000004100 */
[----:B------:R-:W-:Y:S02]  /*5960*/  HADD2.F32 R158, -RZ, R158.H0_H0 ;  /* 0x2000009eff9e7230 */ /* 0x000fe40000004100 */
[----:B------:R-:W-:-:S02]  /*5970*/  HADD2.F32 R159, -RZ, R159.H0_H0 ;  /* 0x2000009fff9f7230 */ /* 0x000fc40000004100 */
        /* <DEDUP_REMOVED lines=35> */
.L_x_3699:
[----:B------:R-:W-:Y:S05]  /*5bb0*/  BSYNC B0 ;  /* 0x0000000000007941 */ /* 0x000fea0003800000 */
.L_x_3698:
        /* <DEDUP_REMOVED lines=20> */
.L_x_3695:
        /* <DEDUP_REMOVED lines=8> */
[----:B0-----:R-:W-:Y:S02]  /*5d80*/  PRMT R8, R4, 0x7632, R8 ;  /* 0x0000763204087816 */ /* 0x001fe40000000008 */
[----:B------:R-:W-:-:S02]  /*5d90*/  PRMT R9, R0, 0x7610, R9 ;  /* 0x0000761000097816 */ /* 0x000fc40000000009 */
[----:B------:R-:W-:Y:S02]  /*5da0*/  PRMT R10, R0, 0x7632, R10 ;  /* 0x00007632000a7816 */ /* 0x000fe4000000000a */
[----:B------:R-:W-:Y:S02]  /*5db0*/  F2FP.PACK_AB R0, R36, R37 ;  /* 0x000000252400723e */ /* 0x000fe400000000ff */
[----:B------:R-:W-:Y:S02]  /*5dc0*/  F2FP.PACK_AB R4, R34, R35 ;  /* 0x000000232204723e */ /* 0x000fe400000000ff */
[----:B------:R-:W-:Y:S01]  /*5dd0*/  ISETP.NE.AND P0, PT, R111, RZ, PT ;  /* 0x000000ff6f00720c */ /* 0x000fe20003f05270 */
[----:B------:R0:W-:Y:S01]  /*5de0*/  STS.U16 [R60+0x2], R6 ;  /* 0x000002063c007388 */ /* 0x0001e20000000400 */
[----:B------:R-:W-:Y:S02]  /*5df0*/  PRMT R11, R0, 0x7610, R11 ;  /* 0x00007610000b7816 */ /* 0x000fe4000000000b */
[C---:B------:R-:W-:Y:S01]  /*5e00*/  PRMT R12, R4.reuse, 0x7610, R12 ;  /* 0x00007610040c7816 */ /* 0x040fe2000000000c */
[----:B------:R1:W-:Y:S01]  /*5e10*/  STS.U16 [R60], R5 ;  /* 0x000000053c007388 */ /* 0x0003e20000000400 */
[----:B------:R-:W-:-:S02]  /*5e20*/  PRMT R13, R4, 0x7632, R13 ;  /* 0x00007632040d7816 */ /* 0x000fc4000000000d */
        /* <DEDUP_REMOVED lines=16> */
[----:B------:R0:W-:Y:S04]  /*5f30*/  STS.U16 [R60+0x12], R13 ;  /* 0x0000120d3c007388 */ /* 0x0001e80000000400 */
[----:B------:R1:W-:Y:S04]  /*5f40*/  STS.U16 [R60+0x14], R5 ;  /* 0x000014053c007388 */ /* 0x0003e80000000400 */
[----:B------:R2:W-:Y:S01]  /*5f50*/  STS.U16 [R60+0x16], R7 ;  /* 0x000016073c007388 */ /* 0x0005e20000000400 */
[----:B0-----:R-:W-:-:S03]  /*5f60*/  LEA R13, P3, R2, c[0x0][0x258], 0x1 ;  /* 0x00009600020d7a11 */ /* 0x001fc600078608ff */
[----:B------:R0:W-:Y:S01]  /*5f70*/  STS.U16 [R60+0x18], R0 ;  /* 0x000018003c007388 */ /* 0x0001e20000000400 */
[----:B-1----:R-:W-:Y:S01]  /*5f80*/  IMAD R5, R103, c[0x0][0x208], RZ ;  /* 0x0000820067057a24 */ /* 0x002fe200078e02ff */
[----:B------:R-:W-:Y:S02]  /*5f90*/  LEA.HI.X R12, R2, c[0x0][0x25c], R119, 0x1, P3 ;  /* 0x00009700020c7a11 */ /* 0x000fe400018f0c77 */
[----:B------:R-:W-:Y:S01]  /*5fa0*/  STS.U16 [R60+0x1a], R8 ;  /* 0x00001a083c007388 */ /* 0x000fe20000000400 */
[----:B--2---:R-:W-:-:S03]  /*5fb0*/  IMAD.WIDE.U32 R6, R97, c[0x0][0x200], RZ ;  /* 0x0000800061067a25 */ /* 0x004fc600078e00ff */
[----:B------:R1:W-:Y:S01]  /*5fc0*/  STS.U16 [R60+0x1c], R4 ;  /* 0x00001c043c007388 */ /* 0x0003e20000000400 */
[----:B0-----:R-:W-:-:S03]  /*5fd0*/  IMAD R0, R145, c[0x0][0x200], RZ ;  /* 0x0000800091007a24 */ /* 0x001fc600078e02ff */
[----:B------:R0:W-:Y:S01]  /*5fe0*/  STS.U16 [R60+0x1e], R9 ;  /* 0x00001e093c007388 */ /* 0x0001e20000000400 */
[----:B------:R-:W-:-:S06]  /*5ff0*/  NOP ;  /* 0x0000000000007918 */ /* 0x000fcc0000000000 */
[----:B------:R-:W-:Y:S01]  /*6000*/  LDS.U16 R17, [R76] ;  /* 0x000000004c117984 */ /* 0x000fe20000000400 */
[----:B------:R-:W-:Y:S01]  /*6010*/  IMAD R15, R97, c[0x0][0x204], R0 ;  /* 0x00008100610f7a24 */ /* 0x000fe200078e0200 */
[----:B-1----:R-:W-:Y:S01]  /*6020*/  SHF.L.U32 R4, R100, 0xa, RZ ;  /* 0x0000000a64047819 */ /* 0x002fe200000006ff */
[C---:B0-----:R-:W-:Y:S01]  /*6030*/  IMAD R9, R104.reuse, c[0x0][0x20c], R5 ;  /* 0x0000830068097a24 */ /* 0x041fe200078e0205 */
[----:B------:R-:W-:Y:S01]  /*6040*/  LDS.U16 R19, [R75+0x40] ;  /* 0x000040004b137984 */ /* 0x000fe20000000400 */
[----:B------:R-:W-:Y:S01]  /*6050*/  IMAD.IADD R7, R7, 0x1, R15 ;  /* 0x0000000107077824 */ /* 0x000fe200078e020f */
[----:B------:R-:W-:Y:S02]  /*6060*/  SHF.R.S32.HI R5, RZ, 0x1f, R4 ;  /* 0x0000001fff057819 */ /* 0x000fe40000011404 */
[----:B------:R-:W-:Y:S01]  /*6070*/  LDS.U16 R21, [R74+0x80] ;  /* 0x000080004a157984 */ /* 0x000fe20000000400 */
[----:B------:R-:W-:Y:S01]  /*6080*/  IMAD.WIDE.U32 R6, R104, c[0x0][0x208], R6 ;  /* 0x0000820068067a25 */ /* 0x000fe200078e0006 */
[----:B------:R-:W-:-:S02]  /*6090*/  IADD3 R8, P2, R2, R4, RZ ;  /* 0x0000000402087210 */ /* 0x000fc40007f5e0ff */
[----:B------:R-:W-:Y:S01]  /*60a0*/  LDS.U16 R23, [R73+0xc0] ;  /* 0x0000c00049177984 */ /* 0x000fe20000000400 */
[----:B------:R-:W-:Y:S01]  /*60b0*/  @!P1 IMAD.WIDE.U32 R10, R97, c[0x0][0x1f0], R4 ;  /* 0x00007c00610a9a25 */ /* 0x000fe200078e0004 */
[----:B------:R-:W-:Y:S02]  /*60c0*/  IADD3 R0, P4, R4, R6, RZ ;  /* 0x0000000604007210 */ /* 0x000fe40007f9e0ff */
[----:B------:R-:W-:Y:S01]  /*60d0*/  LDS.U16 R25, [R72+0x100] ;  /* 0x0001000048197984 */ /* 0x000fe20000000400 */
[----:B------:R-:W-:Y:S01]  /*60e0*/  IMAD R6, R145, c[0x0][0x1f0], RZ ;  /* 0x00007c0091067a24 */ /* 0x000fe200078e02ff */
[----:B------:R-:W-:Y:S01]  /*60f0*/  IADD3.X R7, R5, R9, R7, P4, !PT ;  /* 0x0000000905077210 */ /* 0x000fe200027fe407 */
[----:B------:R-:W-:Y:S01]  /*6100*/  IMAD.X R9, R119, 0x1, R5, P2 ;  /* 0x0000000177097824 */ /* 0x000fe200010e0605 */
[----:B------:R-:W-:Y:S01]  /*6110*/  LDS.U16 R27, [R71+0x140] ;  /* 0x00014000471b7984 */ /* 0x000fe20000000400 */
[----:B------:R-:W-:Y:S01]  /*6120*/  IMAD R117, R97, c[0x0][0x1f4], R6 ;  /* 0x00007d0061757a24 */ /* 0x000fe200078e0206 */
[----:B------:R-:W-:-:S02]  /*6130*/  LEA R6, P6, R0, R13, 0x1 ;  /* 0x0000000d00067211 */ /* 0x000fc400078c08ff */
[----:B------:R-:W-:Y:S01]  /*6140*/  LDS.U16 R45, [R70+0x180] ;  /* 0x00018000462d7984 */ /* 0x000fe20000000400 */
[----:B------:R-:W-:Y:S01]  /*6150*/  @!P1 IMAD.IADD R11, R117, 0x1, R11 ;  /* 0x00000001750b9824 */ /* 0x000fe200078e020b */
[----:B------:R-:W-:Y:S02]  /*6160*/  LEA.HI.X R7, R0, R12, R7, 0x1, P6 ;  /* 0x0000000c00077211 */ /* 0x000fe400030f0c07 */
        /* <DEDUP_REMOVED lines=26> */
.L_x_3702:
[----:B------:R-:W-:Y:S05]  /*6310*/  BSYNC B0 ;  /* 0x0000000000007941 */ /* 0x000fea0003800000 */
.L_x_3701:
[-C--:B------:R-:W-:Y:S01]  /*6320*/  ISETP.GE.AND P5, PT, R106, R113.reuse, PT ;  /* 0x000000716a00720c */ /* 0x080fe20003fa6270 */
[----:B------:R-:W-:Y:S01]  /*6330*/  @!P3 STG.E.U16 [R6.64+0x80], R21 ;  /* 0x000080150600b986 */ /* 0x000fe2000c101504 */
[-C--:B------:R-:W-:Y:S01]  /*6340*/  ISETP.GE.AND P6, PT, R107, R113.reuse, PT ;  /* 0x000000716b00720c */ /* 0x080fe20003fc6270 */
[----:B0-----:R-:W-:Y:S01]  /*6350*/  IMAD R15, R103, c[0x0][0x1f8], RZ ;  /* 0x00007e00670f7a24 */ /* 0x001fe200078e02ff */
        /* <DEDUP_REMOVED lines=35> */
[----:B------:R-:W-:Y:S01]  /*6590*/  LEA R10, P6, R14, R10, 0x1 ;  /* 0x0000000a0e0a7211 */ /* 0x000fe200078c08ff */
        /* <DEDUP_REMOVED lines=15> */
[----:B0-----:R-:W-:Y:S02]  /*6690*/  PRMT R6, RZ, 0x7610, R6 ;  /* 0x00007610ff067816 */ /* 0x001fe40000000006 */
[----:B------:R-:W-:Y:S01]  /*66a0*/  PRMT R7, RZ, 0x7610, R7 ;  /* 0x00007610ff077816 */ /* 0x000fe20000000007 */
[----:B------:R0:W2:Y:S01]  /*66b0*/  @!P1 LDG.E.U16 R13, [R14.64] ;  /* 0x000000040e0d9981 */ /* 0x0000a2000c1e1500 */
[----:B------:R-:W-:-:S03]  /*66c0*/  ISETP.GE.AND P1, PT, R107, R109, PT ;  /* 0x0000006d6b00720c */ /* 0x000fc60003f26270 */
[----:B------:R1:W3:Y:S01]  /*66d0*/  @!P2 LDG.E.U16 R16, [R10.64] ;  /* 0x000000040a10a981 */ /* 0x0002e2000c1e1500 */
[----:B------:R-:W-:-:S03]  /*66e0*/  ISETP.GE.AND P2, PT, R106, R109, PT ;  /* 0x0000006d6a00720c */ /* 0x000fc60003f46270 */
[----:B------:R1:W4:Y:S01]  /*66f0*/  @!P4 LDG.E.U16 R17, [R10.64+0x40] ;  /* 0x000040040a11c981 */ /* 0x000322000c1e1500 */
[-C--:B------:R-:W-:Y:S02]  /*6700*/  ISETP.GE.AND P4, PT, R91, R109.reuse, PT ;  /* 0x0000006d5b00720c */ /* 0x080fe40003f86270 */
[----:B0-----:R-:W-:Y:S01]  /*6710*/  PRMT R14, RZ, 0x7610, R14 ;  /* 0x00007610ff0e7816 */ /* 0x001fe2000000000e */
        /* <DEDUP_REMOVED lines=33> */
[C---:B-1----:R-:W-:Y:S02]  /*6930*/  IADD3 R10, R110.reuse, 0x1, RZ ;  /* 0x000000016e0a7810 */ /* 0x042fe40007ffe0ff */
[----:B------:R-:W-:-:S04]  /*6940*/  IADD3 R11, R110, 0x4, RZ ;  /* 0x000000046e0b7810 */ /* 0x000fc80007ffe0ff */
[----:B------:R-:W-:-:S04]  /*6950*/  LEA.HI.SX32 R11, R11, R110, 0x1b ;  /* 0x0000006e0b0b7211 */ /* 0x000fc800078fdaff */
[----:B------:R-:W-:Y:S01]  /*6960*/  SHF.L.U32 R11, R11, 0x1, RZ ;  /* 0x000000010b0b7819 */ /* 0x000fe200000006ff */
[----:B--2---:R-:W-:Y:S04]  /*6970*/  STS.U16 [R76], R13 ;  /* 0x0000000d4c007388 */ /* 0x004fe80000000400 */
[----:B---3--:R-:W-:Y:S04]  /*6980*/  STS.U16 [R75+0x40], R16 ;  /* 0x000040104b007388 */ /* 0x008fe80000000400 */
[----:B----4-:R-:W-:Y:S04]  /*6990*/  STS.U16 [R74+0x80], R17 ;  /* 0x000080114a007388 */ /* 0x010fe80000000400 */
[----:B-----5:R-:W-:Y:S04]  /*69a0*/  STS.U16 [R73+0xc0], R6 ;  /* 0x0000c00649007388 */ /* 0x020fe80000000400 */
[----:B------:R0:W-:Y:S04]  /*69b0*/  STS.U16 [R72+0x100], R7 ;  /* 0x0001000748007388 */ /* 0x0001e80000000400 */
[----:B------:R1:W-:Y:S01]  /*69c0*/  STS.U16 [R71+0x140], R14 ;  /* 0x0001400e47007388 */ /* 0x0003e20000000400 */
[----:B0-----:R-:W-:-:S03]  /*69d0*/  IADD3 R7, R110, 0x2, RZ ;  /* 0x000000026e077810 */ /* 0x001fc60007ffe0ff */
[----:B------:R0:W-:Y:S01]  /*69e0*/  STS.U16 [R70+0x180], R15 ;  /* 0x0001800f46007388 */ /* 0x0001e20000000400 */
[----:B------:R-:W-:-:S03]  /*69f0*/  LEA.HI.SX32 R7, R7, R110, 0x1b ;  /* 0x0000006e07077211 */ /* 0x000fc600078fdaff */
[----:B------:R-:W-:Y:S01]  /*6a00*/  STS.U16 [R69+0x1c0], R18 ;  /* 0x0001c01245007388 */ /* 0x000fe20000000400 */
[----:B------:R-:W-:-:S03]  /*6a10*/  LEA.HI.SX32 R6, R10, R110, 0x1b ;  /* 0x0000006e0a067211 */ /* 0x000fc600078fdaff */
[----:B------:R-:W-:Y:S01]  /*6a20*/  STS.U16 [R68+0x200], R19 ;  /* 0x0002001344007388 */ /* 0x000fe20000000400 */
[----:B------:R-:W-:-:S03]  /*6a30*/  IMAD.SHL.U32 R7, R7, 0x2, RZ ;  /* 0x0000000207077824 */ /* 0x000fc600078e00ff */
[----:B------:R2:W-:Y:S04]  /*6a40*/  STS.U16 [R67+0x240], R20 ;  /* 0x0002401443007388 */ /* 0x0005e80000000400 */
[----:B------:R-:W-:Y:S01]  /*6a50*/  STS.U16 [R66+0x280], R21 ;  /* 0x0002801542007388 */ /* 0x000fe20000000400 */
[----:B------:R-:W-:Y:S02]  /*6a60*/  SHF.L.U32 R6, R6, 0x1, RZ ;  /* 0x0000000106067819 */ /* 0x000fe400000006ff */
[----:B------:R-:W-:Y:S01]  /*6a70*/  IADD3 R10, R110, 0x3, RZ ;  /* 0x000000036e0a7810 */ /* 0x000fe20007ffe0ff */
[----:B------:R-:W-:Y:S04]  /*6a80*/  STS.U16 [R65+0x2c0], R22 ;  /* 0x0002c01641007388 */ /* 0x000fe80000000400 */
[----:B------:R-:W-:Y:S04]  /*6a90*/  STS.U16 [R64+0x300], R23 ;  /* 0x0003001740007388 */ /* 0x000fe80000000400 */
[----:B------:R-:W-:Y:S04]  /*6aa0*/  STS.U16 [R63+0x340], R24 ;  /* 0x000340183f007388 */ /* 0x000fe80000000400 */
[----:B------:R-:W-:Y:S04]  /*6ab0*/  STS.U16 [R62+0x380], R25 ;  /* 0x000380193e007388 */ /* 0x000fe80000000400 */
[----:B------:R-:W-:Y:S01]  /*6ac0*/  STS.U16 [R61+0x3c0], R26 ;  /* 0x0003c01a3d007388 */ /* 0x000fe20000000400 */
[----:B------:R-:W-:-:S06]  /*6ad0*/  NOP ;  /* 0x0000000000007918 */ /* 0x000fcc0000000000 */
[----:B------:R-:W3:Y:S01]  /*6ae0*/  LDS.U16 R24, [R7+0x4] ;  /* 0x0000040007187984 */ /* 0x000ee20000000400 */
[----:B------:R-:W-:-:S03]  /*6af0*/  LEA.HI.SX32 R10, R10, R110, 0x1b ;  /* 0x0000006e0a0a7211 */ /* 0x000fc600078fdaff */
[----:B------:R-:W4:Y:S02]  /*6b00*/  LDS.U16 R22, [R6+0x2] ;  /* 0x0000020006167984 */ /* 0x000f240000000400 */
[----:B------:R-:W-:Y:S02]  /*6b10*/  IMAD.SHL.U32 R10, R10, 0x2, RZ ;  /* 0x000000020a0a7824 */ /* 0x000fe400078e00ff */
[----:B------:R-:W5:Y:S04]  /*6b20*/  LDS.U16 R45, [R11+0x8] ;  /* 0x000008000b2d7984 */ /* 0x000f680000000400 */
[----:B------:R-:W5:Y:S01]  /*6b30*/  LDS.U16 R27, [R10+0x6] ;  /* 0x000006000a1b7984 */ /* 0x000f620000000400 */
[C---:B-1----:R-:W-:Y:S02]  /*6b40*/  IADD3 R14, R110.reuse, 0x6, RZ ;  /* 0x000000066e0e7810 */ /* 0x042fe40007ffe0ff */
[C---:B------:R-:W-:Y:S01]  /*6b50*/  IADD3 R16, R110.reuse, 0x8, RZ ;  /* 0x000000086e107810 */ /* 0x040fe20007ffe0ff */
[----:B------:R-:W1:Y:S01]  /*6b60*/  LDS.U16 R19, [R60] ;  /* 0x000000003c137984 */ /* 0x000e620000000400 */
[----:B------:R-:W-:-:S02]  /*6b70*/  IADD3 R13, R110, 0x5, RZ ;  /* 0x000000056e0d7810 */ /* 0x000fc40007ffe0ff */
[-C--:B------:R-:W-:Y:S02]  /*6b80*/  LEA.HI.SX32 R14, R14, R110.reuse, 0x1b ;  /* 0x0000006e0e0e7211 */ /* 0x080fe400078fdaff */
[----:B0-----:R-:W-:Y:S02]  /*6b90*/  IADD3 R15, R110, 0x7, RZ ;  /* 0x000000076e0f7810 */ /* 0x001fe40007ffe0ff */
[-C--:B------:R-:W-:Y:S02]  /*6ba0*/  LEA.HI.SX32 R16, R16, R110.reuse, 0x1b ;  /* 0x0000006e10107211 */ /* 0x080fe400078fdaff */
[----:B--2---:R-:W-:Y:S01]  /*6bb0*/  IADD3 R20, R110, 0xb, RZ ;  /* 0x0000000b6e147810 */ /* 0x004fe20007ffe0ff */
[----:B------:R-:W-:Y:S01]  /*6bc0*/  IMAD.SHL.U32 R14, R14, 0x2, RZ ;  /* 0x000000020e0e7824 */ /* 0x000fe200078e00ff */
[----:B------:R-:W-:Y:S02]  /*6bd0*/  LEA.HI.SX32 R13, R13, R110, 0x1b ;  /* 0x0000006e0d0d7211 */ /* 0x000fe400078fdaff */
[----:B------:R-:W-:Y:S01]  /*6be0*/  IADD3 R17, R110, 0x9, RZ ;  /* 0x000000096e117810 */ /* 0x000fe20007ffe0ff */
[----:B---3--:R-:W-:-:S02]  /*6bf0*/  HADD2.F32 R24, -RZ, R24.H0_H0 ;  /* 0x20000018ff187230 */ /* 0x008fc40000004100 */
[----:B----4-:R-:W-:-:S03]  /*6c00*/  HADD2.F32 R22, -RZ, R22.H0_H0 ;  /* 0x20000016ff167230 */ /* 0x010fc60000004100 */
[----:B------:R-:W-:Y:S01]  /*6c10*/  FMUL.FTZ R26, R24, -1.4426950216293334961 ;  /* 0xbfb8aa3b181a7820 */ /* 0x000fe20000410000 */
[----:B------:R-:W-:Y:S01]  /*6c20*/  IADD3 R18, R110, 0xa, RZ ;  /* 0x0000000a6e127810 */ /* 0x000fe20007ffe0ff */
[----:B------:R-:W-:Y:S01]  /*6c30*/  IMAD.SHL.U32 R16, R16, 0x2, RZ ;  /* 0x0000000210107824 */ /* 0x000fe200078e00ff */
[-C--:B------:R-:W-:Y:S01]  /*6c40*/  LEA.HI.SX32 R15, R15, R110.reuse, 0x1b ;  /* 0x0000006e0f0f7211 */ /* 0x080fe200078fdaff */
[----:B------:R-:W-:Y:S01]  /*6c50*/  FMUL.FTZ R25, R22, -1.4426950216293334961 ;  /* 0xbfb8aa3b16197820 */ /* 0x000fe20000410000 */
[----:B------:R0:W-:Y:S01]  /*6c60*/  MUFU.EX2 R58, R26 ;  /* 0x0000001a003a7308 */ /* 0x0001e20000000800 */
[----:B------:R-:W-:Y:S01]  /*6c70*/  IADD3 R23, R110, 0xd, RZ ;  /* 0x0000000d6e177810 */ /* 0x000fe20007ffe0ff */
[----:B-----5:R-:W-:Y:S01]  /*6c80*/  HADD2.F32 R45, -RZ, R45.H0_H0 ;  /* 0x2000002dff2d7230 */ /* 0x020fe20000004100 */
[-C--:B------:R-:W-:Y:S01]  /*6c90*/  LEA.HI.SX32 R20, R20, R110.reuse, 0x1b ;  /* 0x0000006e14147211 */ /* 0x080fe200078fdaff */
[----:B------:R-:W-:Y:S01]  /*6ca0*/  IMAD.SHL.U32 R13, R13, 0x2, RZ ;  /* 0x000000020d0d7824 */ /* 0x000fe200078e00ff */
[C---:B------:R-:W-:Y:S01]  /*6cb0*/  IADD3 R21, R110.reuse, 0xc, RZ ;  /* 0x0000000c6e157810 */ /* 0x040fe20007ffe0ff */
[----:B------:R-:W-:Y:S01]  /*6cc0*/  HADD2.F32 R27, -RZ, R27.H0_H0 ;  /* 0x2000001bff1b7230 */ /* 0x000fe20000004100 */
[-C--:B------:R-:W-:Y:S01]  /*6cd0*/  LEA.HI.SX32 R17, R17, R110.reuse, 0x1b ;  /* 0x0000006e11117211 */ /* 0x080fe200078fdaff */
[----:B------:R-:W2:Y:S01]  /*6ce0*/  LDS.U16 R46, [R14+0xc] ;  /* 0x00000c000e2e7984 */ /* 0x000ea20000000400 */
[----:B0-----:R-:W-:Y:S01]  /*6cf0*/  IADD3 R26, R110, 0xf, RZ ;  /* 0x0000000f6e1a7810 */ /* 0x001fe20007ffe0ff */
[----:B------:R0:W-:Y:S01]  /*6d00*/  MUFU.EX2 R57, R25 ;  /* 0x0000001900397308 */ /* 0x0001e20000000800 */
[----:B------:R-:W-:Y:S01]  /*6d10*/  SHF.L.U32 R15, R15, 0x1, RZ ;  /* 0x000000010f0f7819 */ /* 0x000fe200000006ff */
[----:B------:R-:W3:Y:S01]  /*6d20*/  LDS.U16 R56, [R16+0x10] ;  /* 0x0000100010387984 */ /* 0x000ee20000000400 */
[----:B------:R-:W-:-:S02]  /*6d30*/  LEA.HI.SX32 R18, R18, R110, 0x1b ;  /* 0x0000006e12127211 */ /* 0x000fc400078fdaff */
[-C--:B------:R-:W-:Y:S01]  /*6d40*/  LEA.HI.SX32 R26, R26, R110.reuse, 0x1b ;  /* 0x0000006e1a1a7211 */ /* 0x080fe200078fdaff */
[----:B------:R-:W-:Y:S01]  /*6d50*/  IMAD.SHL.U32 R20, R20, 0x2, RZ ;  /* 0x0000000214147824 */ /* 0x000fe200078e00ff */
[-C--:B------:R-:W-:Y:S01]  /*6d60*/  LEA.HI.SX32 R23, R23, R110.reuse, 0x1b ;  /* 0x0000006e17177211 */ /* 0x080fe200078fdaff */
[----:B------:R-:W-:Y:S01]  /*6d70*/  FMUL.FTZ R51, R45, -1.4426950216293334961 ;  /* 0xbfb8aa3b2d337820 */ /* 0x000fe20000410000 */
[----:B0-----:R-:W-:Y:S01]  /*6d80*/  IADD3 R25, R110, 0xe, RZ ;  /* 0x0000000e6e197810 */ /* 0x001fe20007ffe0ff */
[----:B------:R-:W-:Y:S01]  /*6d90*/  IMAD.SHL.U32 R17, R17, 0x2, RZ ;  /* 0x0000000211117824 */ /* 0x000fe200078e00ff */
[-C--:B------:R-:W-:Y:S01]  /*6da0*/  LEA.HI.SX32 R21, R21, R110.reuse, 0x1b ;  /* 0x0000006e15157211 */ /* 0x080fe200078fdaff */
[----:B------:R-:W0:Y:S01]  /*6db0*/  LDS.U16 R44, [R13+0xa] ;  /* 0x00000a000d2c7984 */ /* 0x000e220000000400 */
[----:B------:R-:W-:Y:S01]  /*6dc0*/  LEA.HI.SX32 R25, R25, R110, 0x1b ;  /* 0x0000006e19197211 */ /* 0x000fe200078fdaff */
[----:B------:R-:W-:Y:S01]  /*6dd0*/  FMUL.FTZ R47, R27, -1.4426950216293334961 ;  /* 0xbfb8aa3b1b2f7820 */ /* 0x000fe20000410000 */
[----:B------:R-:W-:Y:S01]  /*6de0*/  SHF.L.U32 R18, R18, 0x1, RZ ;  /* 0x0000000112127819 */ /* 0x000fe200000006ff */
[----:B------:R-:W4:Y:S01]  /*6df0*/  LDS.U16 R53, [R15+0xe] ;  /* 0x00000e000f357984 */ /* 0x000f220000000400 */
[----:B------:R-:W-:-:S02]  /*6e00*/  SHF.L.U32 R26, R26, 0x1, RZ ;  /* 0x000000011a1a7819 */ /* 0x000fc400000006ff */
[----:B------:R-:W-:Y:S01]  /*6e10*/  SHF.L.U32 R23, R23, 0x1, RZ ;  /* 0x0000000117177819 */ /* 0x000fe200000006ff */
[----:B------:R-:W-:Y:S01]  /*6e20*/  IMAD.SHL.U32 R21, R21, 0x2, RZ ;  /* 0x0000000215157824 */ /* 0x000fe200078e00ff */
[----:B------:R-:W5:Y:S01]  /*6e30*/  LDS.U16 R52, [R20+0x16] ;  /* 0x0000160014347984 */ /* 0x000f620000000400 */
[----:B------:R1:W-:Y:S01]  /*6e40*/  MUFU.EX2 R77, R51 ;  /* 0x00000033004d7308 */ /* 0x0003e20000000800 */
[----:B------:R-:W-:Y:S02]  /*6e50*/  IMAD.SHL.U32 R25, R25, 0x2, RZ ;  /* 0x0000000219197824 */ /* 0x000fe400078e00ff */
[----:B------:R-:W5:Y:S04]  /*6e60*/  LDS.U16 R48, [R17+0x12] ;  /* 0x0000120011307984 */ /* 0x000f680000000400 */
[----:B------:R-:W5:Y:S01]  /*6e70*/  LDS.U16 R50, [R18+0x14] ;  /* 0x0000140012327984 */ /* 0x000f620000000400 */
[----:B------:R2:W-:Y:S03]  /*6e80*/  MUFU.EX2 R59, R47 ;  /* 0x0000002f003b7308 */ /* 0x0005e60000000800 */
[----:B-1----:R-:W1:Y:S04]  /*6e90*/  LDS.U16 R51, [R26+0x1e] ;  /* 0x00001e001a337984 */ /* 0x002e680000000400 */
[----:B------:R-:W1:Y:S04]  /*6ea0*/  LDS.U16 R55, [R21+0x18] ;  /* 0x0000180015377984 */ /* 0x000e680000000400 */
[----:B--2---:R-:W2:Y:S04]  /*6eb0*/  LDS.U16 R47, [R23+0x1a] ;  /* 0x00001a00172f7984 */ /* 0x004ea80000000400 */
[----:B------:R-:W2:Y:S01]  /*6ec0*/  LDS.U16 R49, [R25+0x1c] ;  /* 0x00001c0019317984 */ /* 0x000ea20000000400 */
[----:B------:R-:W-:-:S05]  /*6ed0*/  HADD2.F32 R19, -RZ, R19.H0_H0 ;  /* 0x20000013ff137230 */ /* 0x000fca0000004100 */
[----:B------:R-:W-:Y:S01]  /*6ee0*/  FMUL.FTZ R54, R19, -1.4426950216293334961 ;  /* 0xbfb8aa3b13367820 */ /* 0x000fe20000410000 */
[----:B------:R-:W-:Y:S02]  /*6ef0*/  HADD2.F32 R46, -RZ, R46.H0_H0 ;  /* 0x2000002eff2e7230 */ /* 0x000fe40000004100 */
[----:B---3--:R-:W-:-:S03]  /*6f00*/  HADD2.F32 R56, -RZ, R56.H0_H0 ;  /* 0x20000038ff387230 */ /* 0x008fc60000004100 */
[----:B------:R-:W3:Y:S01]  /*6f10*/  MUFU.EX2 R54, R54 ;  /* 0x0000003600367308 */ /* 0x000ee20000000800 */
[----:B0-----:R-:W-:Y:S01]  /*6f20*/  HADD2.F32 R44, -RZ, R44.H0_H0 ;  /* 0x2000002cff2c7230 */ /* 0x001fe20000004100 */
[----:B------:R-:W-:Y:S01]  /*6f30*/  FMUL.FTZ R111, R46, -1.4426950216293334961 ;  /* 0xbfb8aa3b2e6f7820 */ /* 0x000fe20000410000 */
[----:B----4-:R-:W-:Y:S01]  /*6f40*/  HADD2.F32 R53, -RZ, R53.H0_H0 ;  /* 0x20000035ff357230 */ /* 0x010fe20000004100 */
[----:B------:R-:W-:Y:S01]  /*6f50*/  FMUL.FTZ R113, R56, -1.4426950216293334961 ;  /* 0xbfb8aa3b38717820 */ /* 0x000fe20000410000 */
[----:B-----5:R-:W-:Y:S01]  /*6f60*/  HADD2.F32 R52, -RZ, R52.H0_H0 ;  /* 0x20000034ff347230 */ /* 0x020fe20000004100 */
[----:B------:R-:W-:Y:S01]  /*6f70*/  FMUL.FTZ R110, R44, -1.4426950216293334961 ;  /* 0xbfb8aa3b2c6e7820 */ /* 0x000fe20000410000 */
[----:B------:R-:W-:Y:S01]  /*6f80*/  HADD2.F32 R48, -RZ, R48.H0_H0 ;  /* 0x20000030ff307230 */ /* 0x000fe20000004100 */
[----:B------:R-:W-:Y:S01]  /*6f90*/  FMUL.FTZ R112, R53, -1.4426950216293334961 ;  /* 0xbfb8aa3b35707820 */ /* 0x000fe20000410000 */
[----:B------:R-:W-:Y:S01]  /*6fa0*/  HADD2.F32 R50, -RZ, R50.H0_H0 ;  /* 0x20000032ff327230 */ /* 0x000fe20000004100 */
[----:B------:R-:W0:Y:S01]  /*6fb0*/  MUFU.EX2 R111, R111 ;  /* 0x0000006f006f7308 */ /* 0x000e220000000800 */
[----:B-1----:R-:W-:Y:S01]  /*6fc0*/  HADD2.F32 R51, -RZ, R51.H0_H0 ;  /* 0x20000033ff337230 */ /* 0x002fe20000004100 */
[----:B------:R-:W-:-:S02]  /*6fd0*/  FMUL.FTZ R116, R52, -1.4426950216293334961 ;  /* 0xbfb8aa3b34747820 */ /* 0x000fc40000410000 */
[----:B------:R-:W-:Y:S01]  /*6fe0*/  FMUL.FTZ R114, R48, -1.4426950216293334961 ;  /* 0xbfb8aa3b30727820 */ /* 0x000fe20000410000 */
[----:B------:R-:W-:-:S03]  /*6ff0*/  HADD2.F32 R55, -RZ, R55.H0_H0 ;  /* 0x20000037ff377230 */ /* 0x000fc60000004100 */
[----:B------:R-:W1:Y:S01]  /*7000*/  MUFU.EX2 R113, R113 ;  /* 0x0000007100717308 */ /* 0x000e620000000800 */
[----:B--2---:R-:W-:Y:S01]  /*7010*/  HADD2.F32 R47, -RZ, R47.H0_H0 ;  /* 0x2000002fff2f7230 */ /* 0x004fe20000004100 */
[----:B------:R-:W-:Y:S02]  /*7020*/  FMUL.FTZ R115, R50, -1.4426950216293334961 ;  /* 0xbfb8aa3b32737820 */ /* 0x000fe40000410000 */
[----:B------:R-:W-:Y:S01]  /*7030*/  FMUL.FTZ R120, R51, -1.4426950216293334961 ;  /* 0xbfb8aa3b33787820 */ /* 0x000fe20000410000 */
[----:B------:R-:W-:-:S03]  /*7040*/  HADD2.F32 R49, -RZ, R49.H0_H0 ;  /* 0x20000031ff317230 */ /* 0x000fc60000004100 */
[----:B------:R-:W2:Y:S01]  /*7050*/  MUFU.EX2 R110, R110 ;  /* 0x0000006e006e7308 */ /* 0x000ea20000000800 */
[----:B------:R-:W-:Y:S02]  /*7060*/  FMUL.FTZ R118, R47, -1.4426950216293334961 ;  /* 0xbfb8aa3b2f767820 */ /* 0x000fe40000410000 */
[----:B---3--:R-:W-:Y:S02]  /*7070*/  FADD.FTZ R54, R54, 1 ;  /* 0x3f80000036367421 */ /* 0x008fe40000010000 */
[----:B------:R-:W-:-:S03]  /*7080*/  FADD.FTZ R57, R57, 1 ;  /* 0x3f80000039397421 */ /* 0x000fc60000010000 */
[----:B------:R-:W3:Y:S01]  /*7090*/  MUFU.EX2 R112, R112 ;  /* 0x0000007000707308 */ /* 0x000ee20000000800 */
[----:B------:R-:W-:Y:S02]  /*70a0*/  FMUL.FTZ R117, R55, -1.4426950216293334961 ;  /* 0xbfb8aa3b37757820 */ /* 0x000fe40000410000 */
[----:B------:R-:W-:-:S05]  /*70b0*/  FMUL.FTZ R119, R49, -1.4426950216293334961 ;  /* 0xbfb8aa3b31777820 */ /* 0x000fca0000410000 */
[----:B------:R-:W4:Y:S01]  /*70c0*/  MUFU.EX2 R116, R116 ;  /* 0x0000007400747308 */ /* 0x000f220000000800 */
[----:B------:R-:W-:-:S07]  /*70d0*/  FADD.FTZ R77, R77, 1 ;  /* 0x3f8000004d4d7421 */ /* 0x000fce0000010000 */
[----:B------:R-:W5:Y:S08]  /*70e0*/  MUFU.EX2 R114, R114 ;  /* 0x0000007200727308 */ /* 0x000f700000000800 */
[----:B------:R-:W1:Y:S08]  /*70f0*/  MUFU.EX2 R115, R115 ;  /* 0x0000007300737308 */ /* 0x000e700000000800 */
[----:B------:R-:W2:Y:S01]  /*7100*/  MUFU.EX2 R120, R120 ;  /* 0x0000007800787308 */ /* 0x000ea20000000800 */
[----:B0-----:R-:W-:-:S07]  /*7110*/  FADD.FTZ R111, R111, 1 ;  /* 0x3f8000006f6f7421 */ /* 0x001fce0000010000 */
[----:B------:R-:W0:Y:S01]  /*7120*/  MUFU.EX2 R118, R118 ;  /* 0x0000007600767308 */ /* 0x000e220000000800 */
[----:B-1----:R-:W-:-:S07]  /*7130*/  FADD.FTZ R113, R113, 1 ;  /* 0x3f80000071717421 */ /* 0x002fce0000010000 */
[----:B------:R-:W1:Y:S01]  /*7140*/  MUFU.RCP R54, R54 ;  /* 0x0000003600367308 */ /* 0x000e620000001000 */
[----:B------:R-:W-:-:S07]  /*7150*/  FADD.FTZ R58, R58, 1 ;  /* 0x3f8000003a3a7421 */ /* 0x000fce0000010000 */
[----:B------:R-:W0:Y:S01]  /*7160*/  MUFU.RCP R57, R57 ;  /* 0x0000003900397308 */ /* 0x000e220000001000 */
[----:B------:R-:W-:-:S07]  /*7170*/  FADD.FTZ R59, R59, 1 ;  /* 0x3f8000003b3b7421 */ /* 0x000fce0000010000 */
[----:B------:R-:W0:Y:S08]  /*7180*/  MUFU.EX2 R117, R117 ;  /* 0x0000007500757308 */ /* 0x000e300000000800 */
[----:B------:R-:W0:Y:S01]  /*7190*/  MUFU.EX2 R119, R119 ;  /* 0x0000007700777308 */ /* 0x000e220000000800 */
[----:B--2---:R-:W-:Y:S02]  /*71a0*/  FADD.FTZ R110, R110, 1 ;  /* 0x3f8000006e6e7421 */ /* 0x004fe40000010000 */
[----:B---3--:R-:W-:-:S05]  /*71b0*/  FADD.FTZ R112, R112, 1 ;  /* 0x3f80000070707421 */ /* 0x008fca0000010000 */
[----:B------:R-:W2:Y:S01]  /*71c0*/  MUFU.RCP R124, R77 ;  /* 0x0000004d007c7308 */ /* 0x000ea20000001000 */
[----:B----4-:R-:W-:Y:S02]  /*71d0*/  FADD.FTZ R116, R116, 1 ;  /* 0x3f80000074747421 */ /* 0x010fe40000010000 */
[----:B-----5:R-:W-:Y:S02]  /*71e0*/  FADD.FTZ R114, R114, 1 ;  /* 0x3f80000072727421 */ /* 0x020fe40000010000 */
[----:B------:R-:W-:-:S03]  /*71f0*/  FADD.FTZ R115, R115, 1 ;  /* 0x3f80000073737421 */ /* 0x000fc60000010000 */
[----:B------:R-:W3:Y:S01]  /*7200*/  MUFU.RCP R121, R58 ;  /* 0x0000003a00797308 */ /* 0x000ee20000001000 */
[----:B------:R-:W-:Y:S02]  /*7210*/  FADD.FTZ R120, R120, 1 ;  /* 0x3f80000078787421 */ /* 0x000fe40000010000 */
[----:B0-----:R-:W-:-:S05]  /*7220*/  FADD.FTZ R118, R118, 1 ;  /* 0x3f80000076767421 */ /* 0x001fca0000010000 */
[----:B------:R-:W0:Y:S01]  /*7230*/  MUFU.RCP R122, R59 ;  /* 0x0000003b007a7308 */ /* 0x000e220000001000 */
[----:B-1----:R-:W-:Y:S02]  /*7240*/  FMUL.FTZ R54, R19, R54 ;  /* 0x0000003613367220 */ /* 0x002fe40000410000 */
[----:B------:R-:W-:-:S05]  /*7250*/  FMUL.FTZ R19, R22, R57 ;  /* 0x0000003916137220 */ /* 0x000fca0000410000 */
[----:B------:R-:W1:Y:S01]  /*7260*/  MUFU.RCP R111, R111 ;  /* 0x0000006f006f7308 */ /* 0x000e620000001000 */
[----:B------:R-:W-:Y:S02]  /*7270*/  FADD.FTZ R117, R117, 1 ;  /* 0x3f80000075757421 */ /* 0x000fe40000010000 */
[----:B------:R-:W-:-:S05]  /*7280*/  FADD.FTZ R119, R119, 1 ;  /* 0x3f80000077777421 */ /* 0x000fca0000010000 */
[----:B------:R-:W4:Y:S01]  /*7290*/  MUFU.RCP R113, R113 ;  /* 0x0000007100717308 */ /* 0x000f220000001000 */
[----:B------:R-:W-:-:S07]  /*72a0*/  FMUL.FTZ R19, R19, R42 ;  /* 0x0000002a13137220 */ /* 0x000fce0000410000 */
[----:B------:R-:W5:Y:S08]  /*72b0*/  MUFU.RCP R123, R110 ;  /* 0x0000006e007b7308 */ /* 0x000f700000001000 */
[----:B------:R-:W0:Y:S08]  /*72c0*/  MUFU.RCP R112, R112 ;  /* 0x0000007000707308 */ /* 0x000e300000001000 */
[----:B------:R-:W0:Y:S01]  /*72d0*/  MUFU.RCP R77, R116 ;  /* 0x00000074004d7308 */ /* 0x000e220000001000 */
[----:B--2---:R-:W-:-:S07]  /*72e0*/  FMUL.FTZ R22, R45, R124 ;  /* 0x0000007c2d167220 */ /* 0x004fce0000410000 */
[----:B------:R-:W2:Y:S08]  /*72f0*/  MUFU.RCP R59, R114 ;  /* 0x00000072003b7308 */ /* 0x000eb00000001000 */
[----:B------:R-:W0:Y:S08]  /*7300*/  MUFU.RCP R115, R115 ;  /* 0x0000007300737308 */ /* 0x000e300000001000 */
[----:B------:R-:W1:Y:S01]  /*7310*/  MUFU.RCP R120, R120 ;  /* 0x0000007800787308 */ /* 0x000e620000001000 */
[----:B---3--:R-:W-:-:S07]  /*7320*/  FMUL.FTZ R24, R24, R121 ;  /* 0x0000007918187220 */ /* 0x008fce0000410000 */
[----:B------:R-:W3:Y:S01]  /*7330*/  MUFU.RCP R58, R117 ;  /* 0x00000075003a7308 */ /* 0x000ee20000001000 */
[----:B0-----:R-:W-:-:S07]  /*7340*/  FMUL.FTZ R27, R27, R122 ;  /* 0x0000007a1b1b7220 */ /* 0x001fce0000410000 */
[----:B------:R-:W0:Y:S01]  /*7350*/  MUFU.RCP R118, R118 ;  /* 0x0000007600767308 */ /* 0x000e220000001000 */
[----:B-1----:R-:W-:-:S07]  /*7360*/  FMUL.FTZ R46, R46, R111 ;  /* 0x0000006f2e2e7220 */ /* 0x002fce0000410000 */
[----:B------:R-:W1:Y:S01]  /*7370*/  MUFU.RCP R42, R119 ;  /* 0x00000077002a7308 */ /* 0x000e620000001000 */
[----:B------:R-:W-:Y:S02]  /*7380*/  FMUL.FTZ R22, R22, R39 ;  /* 0x0000002716167220 */ /* 0x000fe40000410000 */
[----:B----4-:R-:W-:Y:S02]  /*7390*/  FMUL.FTZ R56, R56, R113 ;  /* 0x0000007138387220 */ /* 0x010fe40000410000 */
[----:B------:R-:W-:Y:S02]  /*73a0*/  FMUL.FTZ R54, R54, R43 ;  /* 0x0000002b36367220 */ /* 0x000fe40000410000 */
[----:B-----5:R-:W-:Y:S02]  /*73b0*/  FMUL.FTZ R39, R44, R123 ;  /* 0x0000007b2c277220 */ /* 0x020fe40000410000 */
        /* <DEDUP_REMOVED lines=8> */
[----:B------:R-:W-:Y:S02]  /*7440*/  FMUL.FTZ R39, R39, R38 ;  /* 0x0000002627277220 */ /* 0x000fe40000410000 */
[----:B--2---:R-:W-:Y:S01]  /*7450*/  FMUL.FTZ R35, R48, R59 ;  /* 0x0000003b30237220 */ /* 0x004fe20000410000 */
[----:B------:R-:W-:Y:S01]  /*7460*/  F2FP.PACK_AB R24, R27, R24 ;  /* 0x000000181b18723e */ /* 0x000fe200000000ff */
[----:B------:R-:W-:-:S02]  /*7470*/  FMUL.FTZ R53, R53, R36 ;  /* 0x0000002435357220 */ /* 0x000fc40000410000 */
[----:B------:R-:W-:Y:S02]  /*7480*/  FMUL.FTZ R50, R50, R115 ;  /* 0x0000007332327220 */ /* 0x000fe40000410000 */
[----:B------:R-:W-:Y:S02]  /*7490*/  FMUL.FTZ R51, R51, R120 ;  /* 0x0000007833337220 */ /* 0x000fe40000410000 */
[----:B------:R-:W-:Y:S01]  /*74a0*/  FMUL.FTZ R37, R37, R32 ;  /* 0x0000002025257220 */ /* 0x000fe20000410000 */
[----:B------:R-:W-:Y:S01]  /*74b0*/  PRMT R27, R19, 0x7632, R27 ;  /* 0x00007632131b7816 */ /* 0x000fe2000000001b */
[----:B---3--:R-:W-:Y:S01]  /*74c0*/  FMUL.FTZ R36, R55, R58 ;  /* 0x0000003a37247220 */ /* 0x008fe20000410000 */
[----:B------:R-:W-:Y:S01]  /*74d0*/  F2FP.PACK_AB R22, R39, R22 ;  /* 0x000000162716723e */ /* 0x000fe200000000ff */
[----:B------:R-:W-:Y:S02]  /*74e0*/  FMUL.FTZ R35, R35, R34 ;  /* 0x0000002223237220 */ /* 0x000fe40000410000 */
[----:B0-----:R-:W-:-:S02]  /*74f0*/  FMUL.FTZ R47, R47, R118 ;  /* 0x000000762f2f7220 */ /* 0x001fc40000410000 */
[----:B-1----:R-:W-:Y:S01]  /*7500*/  FMUL.FTZ R32, R49, R42 ;  /* 0x0000002a31207220 */ /* 0x002fe20000410000 */
[----:B------:R-:W-:Y:S01]  /*7510*/  F2FP.PACK_AB R46, R53, R46 ;  /* 0x0000002e352e723e */ /* 0x000fe200000000ff */
[----:B------:R-:W-:Y:S02]  /*7520*/  FMUL.FTZ R50, R50, R33 ;  /* 0x0000002132327220 */ /* 0x000fe40000410000 */
[----:B------:R-:W-:Y:S01]  /*7530*/  FMUL.FTZ R51, R51, R28 ;  /* 0x0000001c33337220 */ /* 0x000fe20000410000 */
[----:B------:R-:W-:Y:S01]  /*7540*/  PRMT R28, R24, 0x7632, R28 ;  /* 0x00007632181c7816 */ /* 0x000fe2000000001c */
[----:B------:R-:W-:Y:S01]  /*7550*/  FMUL.FTZ R36, R36, R31 ;  /* 0x0000001f24247220 */ /* 0x000fe20000410000 */
[----:B------:R0:W-:Y:S01]  /*7560*/  STS.U16 [R60], R19 ;  /* 0x000000133c007388 */ /* 0x0001e20000000400 */
[----:B------:R-:W-:Y:S01]  /*7570*/  FMUL.FTZ R47, R47, R30 ;  /* 0x0000001e2f2f7220 */ /* 0x000fe20000410000 */
[----:B------:R-:W-:Y:S01]  /*7580*/  F2FP.PACK_AB R35, R35, R56 ;  /* 0x000000382323723e */ /* 0x000fe200000000ff */
[----:B------:R-:W-:Y:S01]  /*7590*/  FMUL.FTZ R32, R32, R29 ;  /* 0x0000001d20207220 */ /* 0x000fe20000410000 */
[----:B------:R-:W-:Y:S01]  /*75a0*/  PRMT R29, R22, 0x7632, R29 ;  /* 0x00007632161d7816 */ /* 0x000fe2000000001d */
[----:B------:R1:W-:Y:S01]  /*75b0*/  STS.U16 [R6+0x2], R27 ;  /* 0x0000021b06007388 */ /* 0x0003e20000000400 */
[----:B------:R-:W-:-:S03]  /*75c0*/  F2FP.PACK_AB R37, R37, R50 ;  /* 0x000000322525723e */ /* 0x000fc600000000ff */
[----:B------:R-:W-:Y:S01]  /*75d0*/  STS.U16 [R7+0x4], R24 ;  /* 0x0000041807007388 */ /* 0x000fe20000000400 */
[----:B0-----:R-:W-:Y:S02]  /*75e0*/  PRMT R19, R46, 0x7632, R19 ;  /* 0x000076322e137816 */ /* 0x001fe40000000013 */
[----:B------:R-:W-:Y:S01]  /*75f0*/  F2FP.PACK_AB R36, R47, R36 ;  /* 0x000000242f24723e */ /* 0x000fe200000000ff */
[----:B------:R0:W-:Y:S01]  /*7600*/  STS.U16 [R10+0x6], R28 ;  /* 0x0000061c0a007388 */ /* 0x0001e20000000400 */
[----:B-1----:R-:W-:-:S03]  /*7610*/  PRMT R6, R35, 0x7632, R6 ;  /* 0x0000763223067816 */ /* 0x002fc60000000006 */
[----:B------:R1:W-:Y:S01]  /*7620*/  STS.U16 [R11+0x8], R22 ;  /* 0x000008160b007388 */ /* 0x0003e20000000400 */
[----:B------:R-:W-:-:S03]  /*7630*/  F2FP.PACK_AB R32, R51, R32 ;  /* 0x000000203320723e */ /* 0x000fc600000000ff */
[----:B------:R-:W-:Y:S01]  /*7640*/  STS.U16 [R13+0xa], R29 ;  /* 0x00000a1d0d007388 */ /* 0x000fe20000000400 */
[----:B0-----:R-:W-:-:S03]  /*7650*/  PRMT R10, R37, 0x7632, R10 ;  /* 0x00007632250a7816 */ /* 0x001fc6000000000a */
[----:B------:R-:W-:Y:S01]  /*7660*/  STS.U16 [R14+0xc], R46 ;  /* 0x00000c2e0e007388 */ /* 0x000fe20000000400 */
[----:B------:R-:W-:-:S03]  /*7670*/  PRMT R7, R36, 0x7632, R7 ;  /* 0x0000763224077816 */ /* 0x000fc60000000007 */
[----:B------:R-:W-:Y:S01]  /*7680*/  STS.U16 [R15+0xe], R19 ;  /* 0x00000e130f007388 */ /* 0x000fe20000000400 */
[----:B-1----:R-:W-:-:S03]  /*7690*/  PRMT R11, R32, 0x7632, R11 ;  /* 0x00007632200b7816 */ /* 0x002fc6000000000b */
[----:B------:R-:W-:Y:S04]  /*76a0*/  STS.U16 [R16+0x10], R35 ;  /* 0x0000102310007388 */ /* 0x000fe80000000400 */
[----:B------:R-:W-:Y:S04]  /*76b0*/  STS.U16 [R17+0x12], R6 ;  /* 0x0000120611007388 */ /* 0x000fe80000000400 */
[----:B------:R-:W-:Y:S04]  /*76c0*/  STS.U16 [R18+0x14], R37 ;  /* 0x0000142512007388 */ /* 0x000fe80000000400 */
        /* <DEDUP_REMOVED lines=24> */
[----:B------:R-:W3:Y:S01]  /*7850*/  LDS R29, [0x840] ;  /* 0x00084000ff1d7984 */ /* 0x000ee20000000800 */
[----:B0-----:R-:W-:Y:S01]  /*7860*/  IMAD R10, R145, c[0x0][0x210], RZ ;  /* 0x00008400910a7a24 */ /* 0x001fe200078e02ff */
[----:B------:R-:W-:Y:S01]  /*7870*/  BSSY B0, `(.L_x_3703) ;  /* 0x000000f000007945 */ /* 0x000fe20003800000 */
[----:B-1----:R-:W-:-:S04]  /*7880*/  IMAD.WIDE.U32 R6, R97, c[0x0][0x210], RZ ;  /* 0x0000840061067a25 */ /* 0x002fc800078e00ff */
[----:B--2---:R-:W-:-:S04]  /*7890*/  IMAD R11, R97, c[0x0][0x214], R10 ;  /* 0x00008500610b7a24 */ /* 0x004fc800078e020a */
[----:B------:R-:W-:Y:S01]  /*78a0*/  IMAD.IADD R31, R7, 0x1, R11 ;  /* 0x00000001071f7824 */ /* 0x000fe200078e020b */
[----:B---3--:R-:W-:-:S13]  /*78b0*/  ISETP.GE.AND P0, PT, R2, R29, PT ;  /* 0x0000001d0200720c */ /* 0x008fda0003f06270 */
        /* <DEDUP_REMOVED lines=10> */
.L_x_3704:
[----:B------:R-:W-:Y:S05]  /*7960*/  BSYNC B0 ;  /* 0x0000000000007941 */ /* 0x000fea0003800000 */
.L_x_3703:
        /* <DEDUP_REMOVED lines=11> */
[C---:B------:R-:W-:Y:S02]  /*7a20*/  LEA R4, P4, R9.reuse, R0, 0x1 ;  /* 0x0000000009047211 */ /* 0x040fe400078808ff */
        /* <DEDUP_REMOVED lines=40> */
.L_x_3705:
[----:B------:R-:W-:Y:S05]  /*7cb0*/  EXIT ;  /* 0x000000000000794d */ /* 0x000fea0003800000 */
.L_x_3707:
        /* <DEDUP_REMOVED lines=12> */
.L_x_5423:


//--------------------- .text._Z25selective_scan_fwd_kernelI32Selective_Scan_fwd_kernel_traitsILi64ELi16ELi1ELb1ELb0ELb0ELb0EN3c104HalfEfEEv13SSMParamsBase --------------------------
	.section	.text._Z25selective_scan_fwd_kernelI32Selective_Scan_fwd_kernel_traitsILi64ELi16ELi1ELb1ELb0ELb0ELb0EN3c104HalfEfEEv13SSMParamsBase,"ax",@progbits
	.sectioninfo	@"SHI_REGISTERS=109"
	.align	128
        .global         _Z25selective_scan_fwd_kernelI32Selective_Scan_fwd_kernel_traitsILi64ELi16ELi1ELb1ELb0ELb0ELb0EN3c104HalfEfEEv13SSMParamsBase
        .type           _Z25selective_scan_fwd_kernelI32Selective_Scan_fwd_kernel_traitsILi64ELi16ELi1ELb1ELb0ELb0ELb0EN3c104HalfEfEEv13SSMParamsBase,@function
        .size           _Z25selective_scan_fwd_kernelI32Selective_Scan_fwd_kernel_traitsILi64ELi16ELi1ELb1ELb0ELb0ELb0EN3c104HalfEfEEv13SSMParamsBase,(.L_x_5424 - _Z25selective_scan_fwd_kernelI32Selective_Scan_fwd_kernel_traitsILi64ELi16ELi1ELb1ELb0ELb0ELb0EN3c104HalfEfEEv13SSMParamsBase)
        .other          _Z25selective_scan_fwd_kernelI32Selective_Scan_fwd_kernel_traitsILi64ELi16ELi1ELb1ELb0ELb0ELb0EN3c104HalfEfEEv13SSMParamsBase,@"STO_CUDA_ENTRY STV_DEFAULT"
_Z25selective_scan_fwd_kernelI32Selective_Scan_fwd_kernel_traitsILi64ELi16ELi1ELb1ELb0ELb0ELb0EN3c104HalfEfEEv13SSMParamsBase:
.text._Z25selective_scan_fwd_kernelI32Selective_Scan_fwd_kernel_traitsILi64ELi16ELi1ELb1ELb0ELb0ELb0EN3c104HalfEfEEv13SSMParamsBase:
        /* <DEDUP_REMOVED lines=14> */
[C---:B------:R-:W-:Y:S02]  /*00e0*/  @P0 LEA.HI.X R7, R0.reuse, c[0x0][0x23c], R25, 0x2, P2 ;  /* 0x00008f0000070a11 */ /* 0x040fe400010f1419 */
        /* <DEDUP_REMOVED lines=27> */
[C---:B------:R-:W-:Y:S01]  /*02a0*/  IMAD R7, R25.reuse, c[0x0][0x198], RZ ;  /* 0x0000660019077a24 */ /* 0x040fe200078e02ff */
[----:B------:R-:W-:Y:S01]  /*02b0*/  LEA R32, P0, R2, c[0x0][0x240], 0x1 ;  /* 0x0000900002207a11 */ /* 0x000fe200078008ff */
[----:B------:R-:W-:Y:S01]  /*02c0*/  IMAD R9, R25, c[0x0][0x1b8], RZ ;  /* 0x00006e0019097a24 */ /* 0x000fe200078e02ff */
[----:B------:R-:W-:Y:S01]  /*02d0*/  LEA.HI.X R41, R4, c[0x0][0x24c], R41, 0x1, P1 ;  /* 0x0000930004297a11 */ /* 0x000fe200008f0c29 */
[----:B------:R-:W-:Y:S01]  /*02e0*/  IMAD R33, R0, c[0x0][0x184], R5 ;  /* 0x0000610000217a24 */ /* 0x000fe200078e0205 */
[----:B------:R-:W-:Y:S01]  /*02f0*/  LEA.HI.X R39, R2, c[0x0][0x244], R39, 0x1, P0 ;  /* 0x0000910002277a11 */ /* 0x000fe200000f0c27 */
[----:B------:R-:W-:-:S02]  /*0300*/  IMAD R4, R27, c[0x0][0x164], R0 ;  /* 0x000059001b047a24 */ /* 0x000fc400078e0200 */
[----:B------:R-:W-:-:S04]  /*0310*/  IMAD.WIDE.U32 R22, R0, c[0x0][0x180], RZ ;  /* 0x0000600000167a25 */ /* 0x000fc800078e00ff */
[C---:B------:R-:W-:Y:S01]  /*0320*/  IMAD.WIDE.U32 R20, R0.reuse, c[0x0][0x198], RZ ;  /* 0x0000660000147a25 */ /* 0x040fe200078e00ff */
[C---:B0-----:R-:W-:Y:S02]  /*0330*/  SHF.L.U32 R5, R29.reuse, 0x1, RZ ;  /* 0x000000011d057819 */ /* 0x041fe400000006ff */
[----:B------:R-:W-:Y:S01]  /*0340*/  LOP3.LUT R80, R29, 0x1f, RZ, 0xc0, !PT ;  /* 0x0000001f1d507812 */ /* 0x000fe200078ec0ff */
[C---:B------:R-:W-:Y:S01]  /*0350*/  IMAD.WIDE.U32 R2, R0.reuse, c[0x0][0x1b8], RZ ;  /* 0x00006e0000027a25 */ /* 0x040fe200078e00ff */
[----:B------:R-:W-:Y:S02]  /*0360*/  LOP3.LUT R5, R5, 0xffffffc0, RZ, 0xc0, !PT ;  /* 0xffffffc005057812 */ /* 0x000fe400078ec0ff */
[----:B------:R-:W-:Y:S01]  /*0370*/  IADD3 R33, R23, R33, RZ ;  /* 0x0000002117217210 */ /* 0x000fe20007ffe0ff */
[C---:B------:R-:W-:Y:S01]  /*0380*/  IMAD R7, R0.reuse, c[0x0][0x19c], R7 ;  /* 0x0000670000077a24 */ /* 0x040fe200078e0207 */
[C---:B------:R-:W-:Y:S01]  /*0390*/  LOP3.LUT R36, R5.reuse, 0x1f, R29, 0xf8, !PT ;  /* 0x0000001f05247812 */ /* 0x040fe200078ef81d */
[----:B------:R-:W-:Y:S01]  /*03a0*/  IMAD R9, R0, c[0x0][0x1bc], R9 ;  /* 0x00006f0000097a24 */ /* 0x000fe200078e0209 */
[----:B-1----:R-:W-:Y:S01]  /*03b0*/  IADD3 R45, R5, R30, RZ ;  /* 0x0000001e052d7210 */ /* 0x002fe20007ffe0ff */
[----:B------:R-:W-:Y:S01]  /*03c0*/  IMAD R4, R4, c[0x0][0x174], RZ ;  /* 0x00005d0004047a24 */ /* 0x000fe200078e02ff */
[----:B------:R-:W-:-:S02]  /*03d0*/  IADD3 R35, R21, R7, RZ ;  /* 0x0000000715237210 */ /* 0x000fc40007ffe0ff */
[----:B------:R-:W-:Y:S01]  /*03e0*/  IADD3 R37, R3, R9, RZ ;  /* 0x0000000903257210 */ /* 0x000fe20007ffe0ff */
[----:B------:R-:W-:Y:S02]  /*03f0*/  IMAD R31, R4, c[0x0][0x16c], RZ ;  /* 0x00005b00041f7a24 */ /* 0x000fe400078e02ff */
.L_x_3747:
[----:B------:R-:W-:Y:S01]  /*0400*/  BAR.SYNC.DEFER_BLOCKING 0x0 ;  /* 0x0000000000007b1d */ /* 0x000fe20000010000 */
[----:B0-----:R-:W-:Y:S02]  /*0410*/  MOV R4, R32 ;  /* 0x0000002000047202 */ /* 0x001fe40000000f00 */
[----:B------:R-:W-:-:S05]  /*0420*/  MOV R5, R39 ;  /* 0x0000002700057202 */ /* 0x000fca0000000f00 */
[----:B------:R-:W-:-:S05]  /*0430*/  IMAD.WIDE R4, R36, 0x10, R4 ;  /* 0x0000001024047825 */ /* 0x000fca00078e0204 */
[----:B------:R-:W2:Y:S04]  /*0440*/  LDG.E.128 R8, [R4.64] ;  /* 0x0000000404087981 */ /* 0x000ea8000c1e1d00 */
[----:B------:R-:W3:Y:S01]  /*0450*/  LDG.E.128 R48, [R4.64+0x200] ;  /* 0x0002000404307981 */ /* 0x000ee2000c1e1d00 */
[----:B------:R-:W-:Y:S02]  /*0460*/  IADD3 R44, R45, R30, RZ ;  /* 0x0000001e2d2c7210 */ /* 0x000fe40007ffe0ff */
        /* <DEDUP_REMOVED lines=73> */
.L_x_3709:
[----:B--2---:R-:W-:Y:S05]  /*0900*/  BSYNC B0 ;  /* 0x0000000000007941 */ /* 0x004fea0003800000 */
.L_x_3708:
        /* <DEDUP_REMOVED lines=36> */
.L_x_3711:
[----:B------:R-:W-:Y:S05]  /*0b50*/  BSYNC B0 ;  /* 0x0000000000007941 */ /* 0x000fea0003800000 */
.L_x_3710:
        /* <DEDUP_REMOVED lines=38> */
.L_x_3713:
[----:B------:R-:W-:Y:S05]  /*0dc0*/  BSYNC B0 ;  /* 0x0000000000007941 */ /* 0x000fea0003800000 */
.L_x_3712:
        /* <DEDUP_REMOVED lines=36> */
.L_x_3715:
[----:B------:R-:W-:Y:S05]  /*1010*/  BSYNC B0 ;  /* 0x0000000000007941 */ /* 0x000fea0003800000 */
.L_x_3714:
        /* <DEDUP_REMOVED lines=42> */
.L_x_3717:
[----:B------:R-:W-:Y:S05]  /*12c0*/  BSYNC B0 ;  /* 0x0000000000007941 */ /* 0x000fea0003800000 */
.L_x_3716:
        /* <DEDUP_REMOVED lines=40> */
.L_x_3719:
[----:B------:R-:W-:Y:S05]  /*1550*/  BSYNC B0 ;  /* 0x0000000000007941 */ /* 0x000fea0003800000 */
.L_x_3718:
        /* <DEDUP_REMOVED lines=42> */
.L_x_3721:
[----:B------:R-:W-:Y:S05]  /*1800*/  BSYNC B0 ;  /* 0x0000000000007941 */ /* 0x000fea0003800000 */
.L_x_3720:
        /* <DEDUP_REMOVED lines=40> */
.L_x_3723:
[----:B------:R-:W-:Y:S05]  /*1a90*/  BSYNC B0 ;  /* 0x0000000000007941 */ /* 0x000fea0003800000 */
.L_x_3722:
        /* <DEDUP_REMOVED lines=42> */
.L_x_3725:
[----:B------:R-:W-:Y:S05]  /*1d40*/  BSYNC B0 ;  /* 0x0000000000007941 */ /* 0x000fea0003800000 */
.L_x_3724:
        /* <DEDUP_REMOVED lines=40> */
.L_x_3727:
[----:B------:R-:W-:Y:S05]  /*1fd0*/  BSYNC B0 ;  /* 0x0000000000007941 */ /* 0x000fea0003800000 */
.L_x_3726:
        /* <DEDUP_REMOVED lines=46> */
.L_x_3729:
[----:B------:R-:W-:Y:S05]  /*22c0*/  BSYNC B0 ;  /* 0x0000000000007941 */ /* 0x000fea0003800000 */
.L_x_3728:
        /* <DEDUP_REMOVED lines=33> */
.L_x_3731:
[----:B------:R-:W-:Y:S05]  /*24e0*/  BSYNC B0 ;  /* 0x0000000000007941 */ /* 0x000fea0003800000 */
.L_x_3730:
        /* <DEDUP_REMOVED lines=33> */
.L_x_3733:
[----:B------:R-:W-:Y:S05]  /*2700*/  BSYNC B0 ;  /* 0x0000000000007941 */ /* 0x000fea0003800000 */
.L_x_3732:
        /* <DEDUP_REMOVED lines=33> */
.L_x_3735:
[----:B------:R-:W-:Y:S05]  /*2920*/  BSYNC B0 ;  /* 0x0000000000007941 */ /* 0x000fea0003800000 */
.L_x_3734:
        /* <DEDUP_REMOVED lines=33> */
.L_x_3737:
[----:B------:R-:W-:Y:S05]  /*2b40*/  BSYNC B0 ;  /* 0x0000000000007941 */ /* 0x000fea0003800000 */
.L_x_3736:
        /* <DEDUP_REMOVED lines=33> */
.L_x_3739:
[----:B------:R-:W-:Y:S05]  /*2d60*/  BSYNC B0 ;  /* 0x0000000000007941 */ /* 0x000fea0003800000 */
.L_x_3738:
        /* <DEDUP_REMOVED lines=23> */
.L_x_3745:
        /* <DEDUP_REMOVED lines=10> */
[C---:B------:R-:W-:Y:S02]  /*2f80*/  IMAD R12, R8.reuse, c[0x0][0x1a0], RZ ;  /* 0x00006800080c7a24 */ /* 0x040fe400078e02ff */
[----:B------:R-:W-:Y:S02]  /*2f90*/  IMAD R102, R8, c[0x0][0x1c0], RZ ;  /* 0x0000700008667a24 */ /* 0x000fe400078e02ff */
[C---:B------:R-:W-:Y:S02]  /*2fa0*/  IMAD R11, R85.reuse, c[0x0][0x1a4], R12 ;  /* 0x00006900550b7a24 */ /* 0x040fe400078e020c */
[----:B------:R-:W-:Y:S02]  /*2fb0*/  IMAD R13, R85, c[0x0][0x1c4], R102 ;  /* 0x00007100550d7a24 */ /* 0x000fe400078e0266 */
        /* <DEDUP_REMOVED lines=20> */
[----:B-1----:R-:W-:Y:S02]  /*3100*/  FMUL.FTZ R7, R84, R87 ;  /* 0x0000005754077220 */ /* 0x002fe40000410000 */
[C---:B------:R-:W-:Y:S02]  /*3110*/  FMUL.FTZ R100, R5.reuse, R66 ;  /* 0x0000004205647220 */ /* 0x040fe40000410000 */
[----:B------:R-:W-:Y:S01]  /*3120*/  FMUL.FTZ R99, R5, R63 ;  /* 0x0000003f05637220 */ /* 0x000fe20000410000 */
[----:B------:R-:W-:-:S02]  /*3130*/  MOV R5, R35 ;  /* 0x0000002300057202 */ /* 0x000fc40000000f00 */
        /* <DEDUP_REMOVED lines=26> */
[----:B------:R-:W-:Y:S01]  /*32e0*/  FMUL.FTZ R4, R94, R7 ;  /* 0x000000075e047220 */ /* 0x000fe20000410000 */
[----:B------:R-:W-:-:S04]  /*32f0*/  MOV R7, R37 ;  /* 0x0000002500077202 */ /* 0x000fc80000000f00 */
[----:B------:R-:W1:Y:S01]  /*3300*/  MUFU.EX2 R98, R98 ;  /* 0x0000006200627308 */ /* 0x000e620000000800 */
[C---:B--2---:R-:W-:Y:S02]  /*3310*/  FFMA.FTZ R6, R97.reuse, R6, R78 ;  /* 0x0000000661067223 */ /* 0x044fe4000001004e */
[----:B------:R-:W-:Y:S01]  /*3320*/  FMUL.FTZ R9, R97, R4 ;  /* 0x0000000461097220 */ /* 0x000fe20000410000 */
[----:B------:R-:W-:-:S04]  /*3330*/  MOV R4, R20 ;  /* 0x0000001400047202 */ /* 0x000fc80000000f00 */
[----:B------:R-:W2:Y:S01]  /*3340*/  MUFU.EX2 R100, R100 ;  /* 0x0000006400647308 */ /* 0x000ea20000000800 */
[C---:B0-----:R-:W-:Y:S01]  /*3350*/  FFMA.FTZ R10, R96.reuse, R6, R79 ;  /* 0x00000006600a7223 */ /* 0x041fe2000001004f */
[----:B------:R-:W-:Y:S01]  /*3360*/  MOV R6, R2 ;  /* 0x0000000200067202 */ /* 0x000fe20000000f00 */
[----:B------:R-:W-:Y:S02]  /*3370*/  FMUL.FTZ R9, R96, R9 ;  /* 0x0000000960097220 */ /* 0x000fe40000410000 */
[----:B------:R-:W-:-:S03]  /*3380*/  IMAD.WIDE.U32 R4, R85, c[0x0][0x1a0], R4 ;  /* 0x0000680055047a25 */ /* 0x000fc600078e0004 */
[----:B------:R-:W0:Y:S01]  /*3390*/  MUFU.EX2 R99, R99 ;  /* 0x0000006300637308 */ /* 0x000e220000000800 */
[C---:B-1----:R-:W-:Y:S01]  /*33a0*/  FFMA.FTZ R10, R98.reuse, R10, R83 ;  /* 0x0000000a620a7223 */ /* 0x042fe20000010053 */
[----:B------:R-:W-:Y:S01]  /*33b0*/  IADD3 R11, R5, R11, RZ ;  /* 0x0000000b050b7210 */ /* 0x000fe20007ffe0ff */
[----:B------:R-:W-:Y:S02]  /*33c0*/  FMUL.FTZ R9, R98, R9 ;  /* 0x0000000962097220 */ /* 0x000fe40000410000 */
[----:B------:R-:W-:-:S04]  /*33d0*/  IMAD.WIDE.U32 R6, R85, c[0x0][0x1c0], R6 ;  /* 0x0000700055067a25 */ /* 0x000fc800078e0006 */
[----:B--2---:R-:W-:Y:S01]  /*33e0*/  FFMA.FTZ R10, R100, R10, R81 ;  /* 0x0000000a640a7223 */ /* 0x004fe20000010051 */
[----:B------:R-:W-:Y:S01]  /*33f0*/  LEA R12, P2, R6, c[0x0][0x230], 0x2 ;  /* 0x00008c00060c7a11 */ /* 0x000fe200078410ff */
[----:B------:R-:W-:Y:S01]  /*3400*/  FMUL.FTZ R8, R100, R9 ;  /* 0x0000000964087220 */ /* 0x000fe20000410000 */
[----:B------:R-:W-:Y:S01]  /*3410*/  IADD3 R7, R7, R13, RZ ;  /* 0x0000000d07077210 */ /* 0x000fe20007ffe0ff */
[C---:B0-----:R-:W-:Y:S01]  /*3420*/  FFMA.FTZ R9, R99.reuse, R10, R82 ;  /* 0x0000000a63097223 */ /* 0x041fe20000010052 */
[----:B------:R-:W-:Y:S01]  /*3430*/  LEA R10, P1, R4, c[0x0][0x228], 0x2 ;  /* 0x00008a00040a7a11 */ /* 0x000fe200078210ff */
[----:B------:R-:W-:Y:S01]  /*3440*/  FMUL.FTZ R8, R99, R8 ;  /* 0x0000000863087220 */ /* 0x000fe20000410000 */
[----:B------:R-:W-:Y:S02]  /*3450*/  LEA.HI.X R13, R6, c[0x0][0x234], R7, 0x2, P2 ;  /* 0x00008d00060d7a11 */ /* 0x000fe400010f1407 */
[----:B------:R-:W0:Y:S01]  /*3460*/  SHFL.UP PT, R103, R9, 0x1, RZ ;  /* 0x0420000009677989 */ /* 0x000e2200000e00ff */
[----:B------:R-:W-:-:S03]  /*3470*/  LEA.HI.X R11, R4, c[0x0][0x22c], R11, 0x2, P1 ;  /* 0x00008b00040b7a11 */ /* 0x000fc600008f140b */
[----:B------:R-:W1:Y:S01]  /*3480*/  SHFL.UP PT, R5, R8, 0x1, RZ ;  /* 0x0420000008057989 */ /* 0x000e6200000e00ff */
[C---:B------:R-:W-:Y:S02]  /*3490*/  ISETP.GE.AND P1, PT, R30.reuse, 0x1, PT ;  /* 0x000000011e00780c */ /* 0x040fe40003f26270 */
[----:B------:R-:W-:Y:S01]  /*34a0*/  ISETP.NE.AND P2, PT, R30, 0x1f, PT ;  /* 0x0000001f1e00780c */ /* 0x000fe20003f45270 */
[----:B------:R2:W5:Y:S04]  /*34b0*/  LDG.E R101, [R10.64] ;  /* 0x000000040a657981 */ /* 0x000568000c1e1900 */
[----:B------:R3:W5:Y:S01]  /*34c0*/  LDG.E R102, [R12.64] ;  /* 0x000000040c667981 */ /* 0x000762000c1e1900 */
[----:B------:R-:W-:Y:S01]  /*34d0*/  BSSY B0, `(.L_x_3741) ;  /* 0x0000035000007945 */ /* 0x000fe20003800000 */
[----:B--2---:R-:W-:-:S02]  /*34e0*/  MOV R11, RZ ;  /* 0x000000ff000b7202 */ /* 0x004fc40000000f00 */
[----:B------:R-:W-:Y:S02]  /*34f0*/  MOV R10, 0x3f800000 ;  /* 0x3f800000000a7802 */ /* 0x000fe40000000f00 */
[----:B---3--:R-:W-:Y:S01]  /*3500*/  SHF.R.U32.HI R13, RZ, 0x5, R29 ;  /* 0x00000005ff0d7819 */ /* 0x008fe2000001161d */
[----:B0-----:R-:W-:-:S03]  /*3510*/  @P1 FFMA.FTZ R9, R8, R103, R9 ;  /* 0x0000006708091223 */ /* 0x001fc60000010009 */
[----:B------:R-:W-:Y:S01]  /*3520*/  @!P0 LDS.64 R10, [R85.X8+0x870] ;  /* 0x00087000550a8984 */ /* 0x000fe20000008a00 */
[----:B-1----:R-:W-:Y:S01]  /*3530*/  @P1 FMUL.FTZ R8, R8, R5 ;  /* 0x0000000508081220 */ /* 0x002fe20000410000 */
[----:B------:R-:W-:Y:S02]  /*3540*/  ISETP.GE.AND P1, PT, R30, 0x2, PT ;  /* 0x000000021e00780c */ /* 0x000fe40003f26270 */
[----:B------:R-:W0:Y:S04]  /*3550*/  SHFL.UP PT, R4, R9, 0x2, RZ ;  /* 0x0440000009047989 */ /* 0x000e2800000e00ff */
[----:B------:R-:W1:Y:S07]  /*3560*/  SHFL.UP PT, R5, R8, 0x2, RZ ;  /* 0x0440000008057989 */ /* 0x000e6e00000e00ff */
        /* <DEDUP_REMOVED lines=20> */
[----:B------:R-:W-:-:S03]  /*36b0*/  ISETP.NE.AND P1, PT, R13, RZ, PT ;  /* 0x000000ff0d00720c */ /* 0x000fc60003f25270 */
[----:B------:R0:W-:Y:S04]  /*36c0*/  @!P2 STS.64 [R12+0x850], R8 ;  /* 0x000850080c00a388 */ /* 0x0001e80000000a00 */
[----:B------:R-:W-:Y:S01]  /*36d0*/  BAR.SYNC.DEFER_BLOCKING 0x0 ;  /* 0x0000000000007b1d */ /* 0x000fe20000010000 */
[----:B------:R-:W-:-:S05]  /*36e0*/  ISETP.NE.AND P3, PT, R30, RZ, P1 ;  /* 0x000000ff1e00720c */ /* 0x000fca0000f65270 */
[----:B------:R-:W-:Y:S01]  /*36f0*/  SHFL.UP PT, R103, R8, 0x1, RZ ;  /* 0x0420000008677989 */ /* 0x000fe200000e00ff */
[----:B------:R-:W-:Y:S02]  /*3700*/  @P1 ISETP.NE.AND P2, PT, R30, RZ, PT ;  /* 0x000000ff1e00120c */ /* 0x000fe40003f45270 */
[----:B0-----:R-:W-:Y:S01]  /*3710*/  @P1 MOV R12, R10 ;  /* 0x0000000a000c1202 */ /* 0x001fe20000000f00 */
[----:B------:R-:W0:Y:S02]  /*3720*/  LDS.128 R4, [0x850] ;  /* 0x00085000ff047984 */ /* 0x000e240000000c00 */
[----:B0-----:R-:W-:Y:S02]  /*3730*/  @P1 FMUL.FTZ R13, R103, R4 ;  /* 0x00000004670d1220 */ /* 0x001fe40000410000 */
[----:B------:R-:W-:Y:S02]  /*3740*/  FFMA.FTZ R106, R5, R6, R7 ;  /* 0x00000006056a7223 */ /* 0x000fe40000010007 */
[----:B------:R-:W-:Y:S01]  /*3750*/  @P3 FFMA.FTZ R5, R103, R5, R104 ;  /* 0x0000000567053223 */ /* 0x000fe20000010068 */
[----:B------:R-:W-:-:S02]  /*3760*/  @P1 FSEL R7, R4, R13, !P2 ;  /* 0x0000000d04071208 */ /* 0x000fc40005000000 */
[----:B------:R-:W-:Y:S02]  /*3770*/  @P1 MOV R13, R11 ;  /* 0x0000000b000d1202 */ /* 0x000fe40000000f00 */
[----:B------:R-:W-:Y:S02]  /*3780*/  @P1 MOV R104, R5 ;  /* 0x0000000500681202 */ /* 0x000fe40000000f00 */
[----:B------:R-:W-:Y:S01]  /*3790*/  @P1 MOV R103, R7 ;  /* 0x0000000700671202 */ /* 0x000fe20000000f00 */
[----:B------:R-:W-:Y:S05]  /*37a0*/  @P1 BRA `(.L_x_3742) ;  /* 0x0000007000001947 */ /* 0x000fea0003800000 */
[----:B------:R-:W-:Y:S01]  /*37b0*/  ISETP.NE.AND P1, PT, R30, RZ, PT ;  /* 0x000000ff1e00720c */ /* 0x000fe20003f25270 */
[----:B------:R-:W-:-:S04]  /*37c0*/  FMUL.FTZ R13, R4, R6 ;  /* 0x00000006040d7220 */ /* 0x000fc80000410000 */
[C---:B------:R-:W-:Y:S02]  /*37d0*/  FMUL.FTZ R12, R13.reuse, R10 ;  /* 0x0000000a0d0c7220 */ /* 0x040fe40000410000 */
[----:B------:R-:W-:-:S06]  /*37e0*/  FFMA.FTZ R13, R13, R11, R106 ;  /* 0x0000000b0d0d7223 */ /* 0x000fcc000001006a */
[----:B------:R0:W-:Y:S01]  /*37f0*/  @!P1 STS.64 [0x868], R10 ;  /* 0x0008680aff009388 */ /* 0x0001e20000000a00 */
[----:B------:R-:W-:Y:S02]  /*3800*/  @!P1 MOV R103, R10 ;  /* 0x0000000a00679202 */ /* 0x000fe40000000f00 */
[----:B------:R-:W-:Y:S02]  /*3810*/  @!P1 MOV R104, R11 ;  /* 0x0000000b00689202 */ /* 0x000fe40000000f00 */
.L_x_3742:
[----:B------:R-:W-:Y:S05]  /*3820*/  BSYNC B0 ;  /* 0x0000000000007941 */ /* 0x000fea0003800000 */
.L_x_3741:
        /* <DEDUP_REMOVED lines=22> */
[----:B0-----:R-:W-:Y:S01]  /*3990*/  FFMA.FTZ R10, R99, R100, R82 ;  /* 0x00000064630a7223 */ /* 0x001fe20000010052 */
        /* <DEDUP_REMOVED lines=9> */
.L_x_3744:
[----:B------:R-:W-:Y:S05]  /*3a30*/  BSYNC B0 ;  /* 0x0000000000007941 */ /* 0x000fea0003800000 */
.L_x_3743:
[----:B0-----:R-:W-:Y:S01]  /*3a40*/  IADD3 R85, R85, 0x1, RZ ;  /* 0x0000000155557810 */ /* 0x001fe20007ffe0ff */
[C---:B------:R-:W-:Y:S02]  /*3a50*/  FFMA.FTZ R57, R101.reuse, R84, R57 ;  /* 0x0000005465397223 */ /* 0x040fe40000010039 */
[----:B------:R-:W-:Y:S01]  /*3a60*/  FFMA.FTZ R56, R101, R87, R56 ;  /* 0x0000005765387223 */ /* 0x000fe20000010038 */
        /* <DEDUP_REMOVED lines=16> */
.L_x_3740:
        /* <DEDUP_REMOVED lines=20> */
[----:B------:R-:W1:Y:S01]  /*3cb0*/  LDS.128 R12, [R46] ;  /* 0x000000002e0c7984 */ /* 0x000e620000000c00 */
[--C-:B------:R-:W-:Y:S02]  /*3cc0*/  SHF.R.S32.HI R43, RZ, 0x1f, R42.reuse ;  /* 0x0000001fff2b7819 */ /* 0x100fe4000001142a */
[----:B------:R-:W-:Y:S01]  /*3cd0*/  IADD3 R38, R38, 0x1, RZ ;  /* 0x0000000126267810 */ /* 0x000fe20007ffe0ff */
[----:B------:R-:W2:Y:S01]  /*3ce0*/  LDS.128 R16, [R46+0x200] ;  /* 0x000200002e107984 */ /* 0x000ea20000000c00 */
[----:B0-----:R-:W-:Y:S01]  /*3cf0*/  IMAD R7, R25, c[0x0][0x208], RZ ;  /* 0x0000820019077a24 */ /* 0x001fe200078e02ff */
        /* <DEDUP_REMOVED lines=17> */
.L_x_3746:
[----:B------:R-:W-:Y:S05]  /*3e10*/  EXIT ;  /* 0x000000000000794d */ /* 0x000fea0003800000 */
.L_x_3748:
        /* <DEDUP_REMOVED lines=14> */
.L_x_5424:


//--------------------- .text._Z25selective_scan_fwd_kernelI32Selective_Scan_fwd_kernel_traitsILi64ELi16ELi1ELb1ELb0ELb0ELb1EN3c104HalfEfEEv13SSMParamsBase --------------------------
	.section	.text._Z25selective_scan_fwd_kernelI32Selective_Scan_fwd_kernel_traitsILi64ELi16ELi1ELb1ELb0ELb0ELb1EN3c104HalfEfEEv13SSMParamsBase,"ax",@progbits
	.sectioninfo	@"SHI_REGISTERS=109"
	.align	128
        .global         _Z25selective_scan_fwd_kernelI32Selective_Scan_fwd_kernel_traitsILi64ELi16ELi1ELb1ELb0ELb0ELb1EN3c104HalfEfEEv13SSMParamsBase
        .type           _Z25selective_scan_fwd_kernelI32Selective_Scan_fwd_kernel_traitsILi64ELi16ELi1ELb1ELb0ELb0ELb1EN3c104HalfEfEEv13SSMParamsBase,@function
        .size           _Z25selective_scan_fwd_kernelI32Selective_Scan_fwd_kernel_traitsILi64ELi16ELi1ELb1ELb0ELb0ELb1EN3c104HalfEfEEv13SSMParamsBase,(.L_x_5425 - _Z25selective_scan_fwd_kernelI32Selective_Scan_fwd_kernel_traitsILi64ELi16ELi1ELb1ELb0ELb0ELb1EN3c104HalfEfEEv13SSMParamsBase)
        .other          _Z25selective_scan_fwd_kernelI32Selective_Scan_fwd_kernel_traitsILi64ELi16ELi1ELb1ELb0ELb0ELb1EN3c104HalfEfEEv13SSMParamsBase,@"STO_CUDA_ENTRY STV_DEFAULT"
_Z25selective_scan_fwd_kernelI32Selective_Scan_fwd_kernel_traitsILi64ELi16ELi1ELb1ELb0ELb0ELb1EN3c104HalfEfEEv13SSMParamsBase:
.text._Z25selective_scan_fwd_kernelI32Selective_Scan_fwd_kernel_traitsILi64ELi16ELi1ELb1ELb0ELb0ELb1EN3c104HalfEfEEv13SSMParamsBase:
        /* <DEDUP_REMOVED lines=64> */
.L_x_3788:
        /* <DEDUP_REMOVED lines=77> */
.L_x_3750:
[----:B--2---:R-:W-:Y:S05]  /*08d0*/  BSYNC B0 ;  /* 0x0000000000007941 */ /* 0x004fea0003800000 */
.L_x_3749:
        /* <DEDUP_REMOVED lines=36> */
.L_x_3752:
[----:B------:R-:W-:Y:S05]  /*0b20*/  BSYNC B0 ;  /* 0x0000000000007941 */ /* 0x000fea0003800000 */
.L_x_3751:
        /* <DEDUP_REMOVED lines=38> */
.L_x_3754:
[----:B------:R-:W-:Y:S05]  /*0d90*/  BSYNC B0 ;  /* 0x0000000000007941 */ /* 0x000fea0003800000 */
.L_x_3753:
        /* <DEDUP_REMOVED lines=36> */
.L_x_3756:
[----:B------:R-:W-:Y:S05]  /*0fe0*/  BSYNC B0 ;  /* 0x0000000000007941 */ /* 0x000fea0003800000 */
.L_x_3755:
        /* <DEDUP_REMOVED lines=42> */
.L_x_3758:
[----:B------:R-:W-:Y:S05]  /*1290*/  BSYNC B0 ;  /* 0x0000000000007941 */ /* 0x000fea0003800000 */
.L_x_3757:
        /* <DEDUP_REMOVED lines=40> */
.L_x_3760:
[----:B------:R-:W-:Y:S05]  /*1520*/  BSYNC B0 ;  /* 0x0000000000007941 */ /* 0x000fea0003800000 */
.L_x_3759:
        /* <DEDUP_REMOVED lines=42> */
.L_x_3762:
[----:B------:R-:W-:Y:S05]  /*17d0*/  BSYNC B0 ;  /* 0x0000000000007941 */ /* 0x000fea0003800000 */
.L_x_3761:
        /* <DEDUP_REMOVED lines=40> */
.L_x_3764:
[----:B------:R-:W-:Y:S05]  /*1a60*/  BSYNC B0 ;  /* 0x0000000000007941 */ /* 0x000fea0003800000 */
.L_x_3763:
        /* <DEDUP_REMOVED lines=42> */
.L_x_3766:
[----:B------:R-:W-:Y:S05]  /*1d10*/  BSYNC B0 ;  /* 0x0000000000007941 */ /* 0x000fea0003800000 */
.L_x_3765:
        /* <DEDUP_REMOVED lines=40> */
.L_x_3768:
[----:B------:R-:W-:Y:S05]  /*1fa0*/  BSYNC B0 ;  /* 0x0000000000007941 */ /* 0x000fea0003800000 */
.L_x_3767:
        /* <DEDUP_REMOVED lines=46> */
.L_x_3770:
[----:B------:R-:W-:Y:S05]  /*2290*/  BSYNC B0 ;  /* 0x0000000000007941 */ /* 0x000fea0003800000 */
.L_x_3769:
        /* <DEDUP_REMOVED lines=33> */
.L_x_3772:
[----:B------:R-:W-:Y:S05]  /*24b0*/  BSYNC B0 ;  /* 0x0000000000007941 */ /* 0x000fea0003800000 */
.L_x_3771:
        /* <DEDUP_REMOVED lines=33> */
.L_x_3774:
[----:B------:R-:W-:Y:S05]  /*26d0*/  BSYNC B0 ;  /* 0x0000000000007941 */ /* 0x000fea0003800000 */
.L_x_3773:
        /* <DEDUP_REMOVED lines=33> */
.L_x_3776:
[----:B------:R-:W-:Y:S05]  /*28f0*/  BSYNC B0 ;  /* 0x0000000000007941 */ /* 0x000fea0003800000 */
.L_x_3775:
        /* <DEDUP_REMOVED lines=33> */
.L_x_3778:
[----:B------:R-:W-:Y:S05]  /*2b10*/  BSYNC B0 ;  /* 0x0000000000007941 */ /* 0x000fea0003800000 */
.L_x_3777:
        /* <DEDUP_REMOVED lines=33> */
.L_x_3780:
[----:B------:R-:W-:Y:S05]  /*2d30*/  BSYNC B0 ;  /* 0x0000000000007941 */ /* 0x000fea0003800000 */
.L_x_3779:
[----:B------:R-:W-:Y:S01]  /*2d40*/  BAR.SYNC.DEFER_BLOCKING 0x0 ;  /* 0x0000000000007b1d */ /* 0x000fe20000010000 */
[----:B------:R-:W-:Y:S02]  /*2d50*/  FMUL.FTZ R78, R79, R20 ;  /* 0x000000144f4e7220 */ /* 0x000fe40000410000 */
[----:B------:R-:W-:Y:S02]  /*2d60*/  FMUL.FTZ R80, R81, R22 ;  /* 0x0000001651507220 */ /* 0x000fe40000410000 */
[-C--:B------:R-:W-:Y:S02]  /*2d70*/  FMUL.FTZ R46, R4, R42.reuse ;  /* 0x0000002a042e7220 */ /* 0x080fe40000410000 */
        /* <DEDUP_REMOVED lines=19> */
.L_x_3786:
        /* <DEDUP_REMOVED lines=10> */
[----:B------:R-:W-:-:S04]  /*2f50*/  IMAD R16, R12, c[0x0][0x1c0], RZ ;  /* 0x000070000c107a24 */ /* 0x000fc800078e02ff */
[----:B------:R-:W-:Y:S02]  /*2f60*/  IMAD R103, R85, c[0x0][0x1c4], R16 ;  /* 0x0000710055677a24 */ /* 0x000fe400078e0210 */
        /* <DEDUP_REMOVED lines=60> */
[----:B------:R-:W-:Y:S02]  /*3330*/  IMAD R14, R12, c[0x0][0x1a0], RZ ;  /* 0x000068000c0e7a24 */ /* 0x000fe400078e02ff */
[----:B------:R-:W-:Y:S01]  /*3340*/  IMAD.WIDE.U32 R4, R85, c[0x0][0x1a0], R4 ;  /* 0x0000680055047a25 */ /* 0x000fe200078e0004 */
[----:B------:R-:W0:Y:S03]  /*3350*/  MUFU.EX2 R101, R101 ;  /* 0x0000006500657308 */ /* 0x000e260000000800 */
[----:B-1----:R-:W-:-:S02]  /*3360*/  FFMA.FTZ R15, R96, R15, R83 ;  /* 0x0000000f600f7223 */ /* 0x002fc40000010053 */
[----:B------:R-:W-:Y:S02]  /*3370*/  FMUL.FTZ R13, R96, R13 ;  /* 0x0000000d600d7220 */ /* 0x000fe40000410000 */
[C---:B------:R-:W-:Y:S01]  /*3380*/  IMAD R17, R85.reuse, c[0x0][0x1a4], R14 ;  /* 0x0000690055117a24 */ /* 0x040fe200078e020e */
[----:B------:R-:W-:Y:S01]  /*3390*/  LEA R14, P1, R4, c[0x0][0x228], 0x2 ;  /* 0x00008a00040e7a11 */ /* 0x000fe200078210ff */
[C---:B--2---:R-:W-:Y:S02]  /*33a0*/  FFMA.FTZ R15, R98.reuse, R15, R81 ;  /* 0x0000000f620f7223 */ /* 0x044fe40000010051 */
[----:B------:R-:W-:Y:S02]  /*33b0*/  FMUL.FTZ R12, R98, R13 ;  /* 0x0000000d620c7220 */ /* 0x000fe40000410000 */
[----:B------:R-:W-:-:S04]  /*33c0*/  IMAD.WIDE.U32 R6, R85, c[0x0][0x1c0], R6 ;  /* 0x0000700055067a25 */ /* 0x000fc800078e0006 */
[----:B0-----:R-:W-:Y:S01]  /*33d0*/  FFMA.FTZ R13, R101, R15, R82 ;  /* 0x0000000f650d7223 */ /* 0x001fe20000010052 */
[----:B------:R-:W-:Y:S01]  /*33e0*/  IADD3 R15, R5, R17, RZ ;  /* 0x00000011050f7210 */ /* 0x000fe20007ffe0ff */
[----:B------:R-:W-:Y:S01]  /*33f0*/  FMUL.FTZ R12, R101, R12 ;  /* 0x0000000c650c7220 */ /* 0x000fe20000410000 */
[----:B------:R-:W-:Y:S02]  /*3400*/  LEA R16, P2, R6, c[0x0][0x230], 0x2 ;  /* 0x00008c0006107a11 */ /* 0x000fe400078410ff */
[----:B------:R-:W0:Y:S01]  /*3410*/  SHFL.UP PT, R102, R13, 0x1, RZ ;  /* 0x042000000d667989 */ /* 0x000e2200000e00ff */
[----:B------:R-:W-:Y:S02]  /*3420*/  LEA.HI.X R15, R4, c[0x0][0x22c], R15, 0x2, P1 ;  /* 0x00008b00040f7a11 */ /* 0x000fe400008f140f */
[----:B------:R-:W-:Y:S01]  /*3430*/  IADD3 R7, R7, R103, RZ ;  /* 0x0000006707077210 */ /* 0x000fe20007ffe0ff */
[----:B------:R-:W1:Y:S01]  /*3440*/  SHFL.UP PT, R5, R12, 0x1, RZ ;  /* 0x042000000c057989 */ /* 0x000e6200000e00ff */
[----:B------:R-:W-:-:S02]  /*3450*/  ISETP.GE.AND P1, PT, R36, 0x1, PT ;  /* 0x000000012400780c */ /* 0x000fc40003f26270 */
[----:B------:R-:W-:Y:S01]  /*3460*/  LEA.HI.X R17, R6, c[0x0][0x234], R7, 0x2, P2 ;  /* 0x00008d0006117a11 */ /* 0x000fe200010f1407 */
[----:B------:R2:W5:Y:S10]  /*3470*/  LDG.E R100, [R14.64] ;  /* 0x000000040e647981 */ /* 0x000574000c1e1900 */
[----:B0-----:R-:W-:Y:S01]  /*3480*/  @P1 FFMA.FTZ R13, R12, R102, R13 ;  /* 0x000000660c0d1223 */ /* 0x001fe2000001000d */
[----:B------:R-:W-:Y:S01]  /*3490*/  ISETP.NE.AND P2, PT, R36, 0x1f, PT ;  /* 0x0000001f2400780c */ /* 0x000fe20003f45270 */
[----:B------:R0:W5:Y:S01]  /*34a0*/  LDG.E R103, [R16.64] ;  /* 0x0000000410677981 */ /* 0x000162000c1e1900 */
[----:B--2---:R-:W-:Y:S01]  /*34b0*/  MOV R15, RZ ;  /* 0x000000ff000f7202 */ /* 0x004fe20000000f00 */
[----:B-1----:R-:W-:Y:S01]  /*34c0*/  @P1 FMUL.FTZ R12, R12, R5 ;  /* 0x000000050c0c1220 */ /* 0x002fe20000410000 */
[----:B------:R-:W-:Y:S01]  /*34d0*/  ISETP.GE.AND P1, PT, R36, 0x2, PT ;  /* 0x000000022400780c */ /* 0x000fe20003f26270 */
[----:B------:R-:W1:Y:S01]  /*34e0*/  SHFL.UP PT, R4, R13, 0x2, RZ ;  /* 0x044000000d047989 */ /* 0x000e6200000e00ff */
[----:B------:R-:W-:Y:S01]  /*34f0*/  MOV R14, 0x3f800000 ;  /* 0x3f800000000e7802 */ /* 0x000fe20000000f00 */
[----:B------:R-:W-:Y:S02]  /*3500*/  BSSY B0, `(.L_x_3782) ;  /* 0x000002f000007945 */ /* 0x000fe40003800000 */
[----:B------:R-:W2:Y:S01]  /*3510*/  SHFL.UP PT, R5, R12, 0x2, RZ ;  /* 0x044000000c057989 */ /* 0x000ea200000e00ff */
[----:B0-----:R-:W-:-:S03]  /*3520*/  SHF.R.U32.HI R17, RZ, 0x5, R38 ;  /* 0x00000005ff117819 */ /* 0x001fc60000011626 */
[----:B------:R-:W-:Y:S04]  /*3530*/  @!P0 LDS.64 R14, [R85.X8+0x870] ;  /* 0x00087000550e8984 */ /* 0x000fe80000008a00 */
[C---:B-1----:R-:W-:Y:S02]  /*3540*/  @P1 FFMA.FTZ R13, R12.reuse, R4, R13 ;  /* 0x000000040c0d1223 */ /* 0x042fe4000001000d */
[----:B--2---:R-:W-:-:S03]  /*3550*/  @P1 FMUL.FTZ R12, R12, R5 ;  /* 0x000000050c0c1220 */ /* 0x004fc60000410000 */
        /* <DEDUP_REMOVED lines=26> */
[C---:B0-----:R-:W-:Y:S02]  /*3700*/  @P1 FMUL.FTZ R17, R102.reuse, R4 ;  /* 0x0000000466111220 */ /* 0x041fe40000410000 */
        /* <DEDUP_REMOVED lines=14> */
.L_x_3783:
[----:B------:R-:W-:Y:S05]  /*37f0*/  BSYNC B0 ;  /* 0x0000000000007941 */ /* 0x000fea0003800000 */
.L_x_3782:
        /* <DEDUP_REMOVED lines=32> */
.L_x_3785:
[----:B------:R-:W-:Y:S05]  /*3a00*/  BSYNC B0 ;  /* 0x0000000000007941 */ /* 0x000fea0003800000 */
.L_x_3784:
        /* <DEDUP_REMOVED lines=19> */
.L_x_3781:
        /* <DEDUP_REMOVED lines=13> */
[----:B0-----:R-:W-:Y:S02]  /*3c10*/  F2FP.PACK_AB R15, R45, R46 ;  /* 0x0000002e2d0f723e */ /* 0x001fe400000000ff */
        /* <DEDUP_REMOVED lines=8> */
[----:B------:R-:W2:Y:S01]  /*3ca0*/  LDS.128 R16, [R66] ;  /* 0x0000000042107984 */ /* 0x000ea20000000c00 */
[----:B------:R-:W-:-:S03]  /*3cb0*/  SHF.R.S32.HI R65, RZ, 0x1f, R64 ;  /* 0x0000001fff417819 */ /* 0x000fc60000011440 */
[----:B------:R-:W3:Y:S02]  /*3cc0*/  LDS.128 R20, [R66+0x200] ;  /* 0x0002000042147984 */ /* 0x000ee40000000c00 */
[----:B0-----:R-:W-:-:S04]  /*3cd0*/  IMAD.WIDE.U32 R4, R40, c[0x0][0x200], R64 ;  /* 0x0000800028047a25 */ /* 0x001fc800078e0040 */
[----:B-1----:R-:W-:Y:S01]  /*3ce0*/  IMAD R13, R43, c[0x0][0x208], RZ ;  /* 0x000082002b0d7a24 */ /* 0x002fe200078e02ff */
        /* <DEDUP_REMOVED lines=174> */
.L_x_3787:
[----:B------:R-:W-:Y:S05]  /*47d0*/  EXIT ;  /* 0x000000000000794d */ /* 0x000fea0003800000 */
.L_x_3789:
        /* <DEDUP_REMOVED lines=10> */
.L_x_5425:


//--------------------- .text._Z25selective_scan_fwd_kernelI32Selective_Scan_fwd_kernel_traitsILi64ELi16ELi1ELb1ELb0ELb1ELb0EN3c104HalfEfEEv13SSMParamsBase --------------------------
	.section	.text._Z25selective_scan_fwd_kernelI32Selective_Scan_fwd_kernel_traitsILi64ELi16ELi1ELb1ELb0ELb1ELb0EN3c104HalfEfEEv13SSMParamsBase,"ax",@progbits
	.sectioninfo	@"SHI_REGISTERS=126"
	.align	128
        .global         _Z25selective_scan_fwd_kernelI32Selective_Scan_fwd_kernel_traitsILi64ELi16ELi1ELb1ELb0ELb1ELb0EN3c104HalfEfEEv13SSMParamsBase
        .type           _Z25selective_scan_fwd_kernelI32Selective_Scan_fwd_kernel_traitsILi64ELi16ELi1ELb1ELb0ELb1ELb0EN3c104HalfEfEEv13SSMParamsBase,@function
        .size           _Z25selective_scan_fwd_kernelI32Selective_Scan_fwd_kernel_traitsILi64ELi16ELi1ELb1ELb0ELb1ELb0EN3c104HalfEfEEv13SSMParamsBase,(.L_x_5426 - _Z25selective_scan_fwd_kernelI32Selective_Scan_fwd_kernel_traitsILi64ELi16ELi1ELb1ELb0ELb1ELb0EN3c104HalfEfEEv13SSMParamsBase)
        .other          _Z25selective_scan_fwd_kernelI32Selective_Scan_fwd_kernel_traitsILi64ELi16ELi1ELb1ELb0ELb1ELb0EN3c104HalfEfEEv13SSMParamsBase,@"STO_CUDA_ENTRY STV_DEFAULT"
_Z25selective_scan_fwd_kernelI32Selective_Scan_fwd_kernel_traitsILi64ELi16ELi1ELb1ELb0ELb1ELb0EN3c104HalfEfEEv13SSMParamsBase:
.text._Z25selective_scan_fwd_kernelI32Selective_Scan_fwd_kernel_traitsILi64ELi16ELi1ELb1ELb0ELb1ELb0EN3c104HalfEfEEv13SSMParamsBase:
        /* <DEDUP_REMOVED lines=83> */
.L_x_3829:
        /* <DEDUP_REMOVED lines=85> */
.L_x_3791:
[----:B-12---:R-:W-:Y:S05]  /*0a80*/  BSYNC B0 ;  /* 0x0000000000007941 */ /* 0x006fea0003800000 */
.L_x_3790:
        /* <DEDUP_REMOVED lines=36> */
.L_x_3793:
[----:B------:R-:W-:Y:S05]  /*0cd0*/  BSYNC B0 ;  /* 0x0000000000007941 */ /* 0x000fea0003800000 */
.L_x_3792:
        /* <DEDUP_REMOVED lines=38> */
.L_x_3795:
[----:B------:R-:W-:Y:S05]  /*0f40*/  BSYNC B0 ;  /* 0x0000000000007941 */ /* 0x000fea0003800000 */
.L_x_3794:
        /* <DEDUP_REMOVED lines=36> */
.L_x_3797:
[----:B------:R-:W-:Y:S05]  /*1190*/  BSYNC B0 ;  /* 0x0000000000007941 */ /* 0x000fea0003800000 */
.L_x_3796:
        /* <DEDUP_REMOVED lines=42> */
.L_x_3799:
[----:B------:R-:W-:Y:S05]  /*1440*/  BSYNC B0 ;  /* 0x0000000000007941 */ /* 0x000fea0003800000 */
.L_x_3798:
        /* <DEDUP_REMOVED lines=40> */
.L_x_3801:
[----:B------:R-:W-:Y:S05]  /*16d0*/  BSYNC B0 ;  /* 0x0000000000007941 */ /* 0x000fea0003800000 */
.L_x_3800:
        /* <DEDUP_REMOVED lines=42> */
.L_x_3803:
[----:B------:R-:W-:Y:S05]  /*1980*/  BSYNC B0 ;  /* 0x0000000000007941 */ /* 0x000fea0003800000 */
.L_x_3802:
        /* <DEDUP_REMOVED lines=40> */
.L_x_3805:
[----:B------:R-:W-:Y:S05]  /*1c10*/  BSYNC B0 ;  /* 0x0000000000007941 */ /* 0x000fea0003800000 */
.L_x_3804:
        /* <DEDUP_REMOVED lines=42> */
.L_x_3807:
[----:B------:R-:W-:Y:S05]  /*1ec0*/  BSYNC B0 ;  /* 0x0000000000007941 */ /* 0x000fea0003800000 */
.L_x_3806:
        /* <DEDUP_REMOVED lines=40> */
.L_x_3809:
[----:B------:R-:W-:Y:S05]  /*2150*/  BSYNC B0 ;  /* 0x0000000000007941 */ /* 0x000fea0003800000 */
.L_x_3808:
        /* <DEDUP_REMOVED lines=46> */
.L_x_3811:
[----:B------:R-:W-:Y:S05]  /*2440*/  BSYNC B0 ;  /* 0x0000000000007941 */ /* 0x000fea0003800000 */
.L_x_3810:
        /* <DEDUP_REMOVED lines=33> */
.L_x_3813:
[----:B------:R-:W-:Y:S05]  /*2660*/  BSYNC B0 ;  /* 0x0000000000007941 */ /* 0x000fea0003800000 */
.L_x_3812:
        /* <DEDUP_REMOVED lines=33> */
.L_x_3815:
[----:B------:R-:W-:Y:S05]  /*2880*/  BSYNC B0 ;  /* 0x0000000000007941 */ /* 0x000fea0003800000 */
.L_x_3814:
        /* <DEDUP_REMOVED lines=33> */
.L_x_3817:
[----:B------:R-:W-:Y:S05]  /*2aa0*/  BSYNC B0 ;  /* 0x0000000000007941 */ /* 0x000fea0003800000 */
.L_x_3816:
        /* <DEDUP_REMOVED lines=33> */
.L_x_3819:
[----:B------:R-:W-:Y:S05]  /*2cc0*/  BSYNC B0 ;  /* 0x0000000000007941 */ /* 0x000fea0003800000 */
.L_x_3818:
        /* <DEDUP_REMOVED lines=33> */
.L_x_3821:
[----:B------:R-:W-:Y:S05]  /*2ee0*/  BSYNC B0 ;  /* 0x0000000000007941 */ /* 0x000fea0003800000 */
.L_x_3820:
        /* <DEDUP_REMOVED lines=21> */
.L_x_3827:
        /* <DEDUP_REMOVED lines=21> */
[----:B------:R-:W-:-:S04]  /*3190*/  IMAD R16, R34, c[0x0][0x198], RZ ;  /* 0x0000660022107a24 */ /* 0x000fc800078e02ff */
[----:B------:R-:W-:Y:S02]  /*31a0*/  IMAD R17, R35, c[0x0][0x19c], R16 ;  /* 0x0000670023117a24 */ /* 0x000fe400078e0210 */
[----:B------:R-:W-:Y:S01]  /*31b0*/  IMAD R16, R14, c[0x0][0x1a0], RZ ;  /* 0x000068000e107a24 */ /* 0x000fe200078e02ff */
[C---:B------:R-:W-:Y:S02]  /*31c0*/  ISETP.NE.AND P2, PT, R31.reuse, 0x1f, PT ;  /* 0x0000001f1f00780c */ /* 0x040fe40003f45270 */
[----:B------:R-:W-:Y:S01]  /*31d0*/  ISETP.GE.AND P1, PT, R31, 0x10, PT ;  /* 0x000000101f00780c */ /* 0x000fe20003f26270 */
        /* <DEDUP_REMOVED lines=58> */
[----:B------:R-:W-:-:S03]  /*3580*/  IMAD.WIDE.U32 R2, R35, c[0x0][0x198], RZ ;  /* 0x0000660023027a25 */ /* 0x000fc600078e00ff */
[----:B------:R-:W0:Y:S01]  /*3590*/  MUFU.EX2 R89, R89 ;  /* 0x0000005900597308 */ /* 0x000e220000000800 */
[----:B--2---:R-:W-:Y:S01]  /*35a0*/  FFMA.FTZ R15, R91, R15, R70 ;  /* 0x0000000f5b0f7223 */ /* 0x004fe20000010046 */
[----:B------:R-:W-:Y:S01]  /*35b0*/  IADD3 R3, R3, R17, RZ ;  /* 0x0000001103037210 */ /* 0x000fe20007ffe0ff */
[----:B------:R-:W-:Y:S02]  /*35c0*/  FMUL.FTZ R13, R91, R12 ;  /* 0x0000000c5b0d7220 */ /* 0x000fe40000410000 */
[----:B------:R-:W-:-:S03]  /*35d0*/  IMAD R17, R67, c[0x0][0x1a4], R16 ;  /* 0x0000690043117a24 */ /* 0x000fc600078e0210 */
[----:B------:R-:W2:Y:S01]  /*35e0*/  MUFU.EX2 R101, R101 ;  /* 0x0000006500657308 */ /* 0x000ea20000000800 */
[C---:B-1----:R-:W-:Y:S02]  /*35f0*/  FFMA.FTZ R15, R88.reuse, R15, R69 ;  /* 0x0000000f580f7223 */ /* 0x042fe40000010045 */
[----:B------:R-:W-:Y:S02]  /*3600*/  FMUL.FTZ R12, R88, R13 ;  /* 0x0000000d580c7220 */ /* 0x000fe40000410000 */
[C---:B0-----:R-:W-:Y:S02]  /*3610*/  FFMA.FTZ R15, R89.reuse, R15, R68 ;  /* 0x0000000f590f7223 */ /* 0x041fe40000010044 */
[----:B------:R-:W-:Y:S02]  /*3620*/  FMUL.FTZ R14, R89, R12 ;  /* 0x0000000c590e7220 */ /* 0x000fe40000410000 */
[----:B------:R-:W-:-:S04]  /*3630*/  IMAD.WIDE.U32 R12, R67, c[0x0][0x1a0], R2 ;  /* 0x00006800430c7a25 */ /* 0x000fc800078e0002 */
[----:B--2---:R-:W-:Y:S01]  /*3640*/  FFMA.FTZ R3, R101, R15, R66 ;  /* 0x0000000f65037223 */ /* 0x004fe20000010042 */
[----:B------:R-:W-:Y:S01]  /*3650*/  IADD3 R15, R13, R17, RZ ;  /* 0x000000110d0f7210 */ /* 0x000fe20007ffe0ff */
[----:B------:R-:W-:Y:S01]  /*3660*/  FMUL.FTZ R2, R101, R14 ;  /* 0x0000000e65027220 */ /* 0x000fe20000410000 */
[C---:B------:R-:W-:Y:S02]  /*3670*/  LEA R14, P0, R12.reuse, c[0x0][0x228], 0x2 ;  /* 0x00008a000c0e7a11 */ /* 0x040fe400078010ff */
[----:B------:R-:W0:Y:S02]  /*3680*/  SHFL.UP PT, R16, R3, 0x1, RZ ;  /* 0x0420000003107989 */ /* 0x000e2400000e00ff */
[----:B------:R-:W-:Y:S02]  /*3690*/  LEA.HI.X R15, R12, c[0x0][0x22c], R15, 0x2, P0 ;  /* 0x00008b000c0f7a11 */ /* 0x000fe400000f140f */
[----:B------:R-:W1:Y:S01]  /*36a0*/  SHFL.UP PT, R13, R2, 0x1, RZ ;  /* 0x04200000020d7989 */ /* 0x000e6200000e00ff */
[----:B------:R-:W-:-:S02]  /*36b0*/  ISETP.GE.AND P0, PT, R31, 0x1, PT ;  /* 0x000000011f00780c */ /* 0x000fc40003f06270 */
[----:B------:R-:W-:Y:S01]  /*36c0*/  MOV R17, RZ ;  /* 0x000000ff00117202 */ /* 0x000fe20000000f00 */
[----:B------:R2:W5:Y:S01]  /*36d0*/  LDG.E R98, [R14.64] ;  /* 0x000000040e627981 */ /* 0x000562000c1e1900 */
[----:B------:R-:W-:Y:S01]  /*36e0*/  @!P2 LOP3.LUT R18, R6, 0x3ffffff8, RZ, 0xc0, !PT ;  /* 0x3ffffff80612a812 */ /* 0x000fe200078ec0ff */
[----:B------:R-:W-:Y:S01]  /*36f0*/  BSSY B0, `(.L_x_3823) ;  /* 0x0000034000007945 */ /* 0x000fe20003800000 */
[----:B------:R-:W-:-:S07]  /*3700*/  SHF.R.U32.HI R19, RZ, 0x5, R37 ;  /* 0x00000005ff137819 */ /* 0x000fce0000011625 */
[C---:B0-----:R-:W-:Y:S01]  /*3710*/  @P0 FFMA.FTZ R3, R2.reuse, R16, R3 ;  /* 0x0000001002030223 */ /* 0x041fe20000010003 */
[----:B------:R-:W-:Y:S01]  /*3720*/  MOV R16, 0x3f800000 ;  /* 0x3f80000000107802 */ /* 0x000fe20000000f00 */
        /* <DEDUP_REMOVED lines=20> */
[----:B------:R-:W3:Y:S01]  /*3870*/  @!P0 LDS.64 R16, [R67.X8+0x870] ;  /* 0x0008700043108984 */ /* 0x000ee20000008a00 */
[----:B------:R-:W-:Y:S01]  /*3880*/  ISETP.NE.AND P0, PT, R19, RZ, PT ;  /* 0x000000ff1300720c */ /* 0x000fe20003f05270 */
[C---:B0-----:R-:W-:Y:S02]  /*3890*/  @P1 FFMA.FTZ R3, R2.reuse, R4, R3 ;  /* 0x0000000402031223 */ /* 0x041fe40000010003 */
[----:B-1----:R-:W-:-:S03]  /*38a0*/  @P1 FMUL.FTZ R2, R2, R5 ;  /* 0x0000000502021220 */ /* 0x002fc60000410000 */
[----:B------:R-:W-:Y:S07]  /*38b0*/  SHFL.UP PT, R106, R3, 0x1, RZ ;  /* 0x04200000036a7989 */ /* 0x000fee00000e00ff */
[C---:B------:R-:W-:Y:S01]  /*38c0*/  @P0 ISETP.NE.AND P1, PT, R31.reuse, RZ, PT ;  /* 0x000000ff1f00020c */ /* 0x040fe20003f25270 */
[----:B------:R-:W-:Y:S04]  /*38d0*/  LDS.128 R4, [R36.X16] ;  /* 0x0000000024047984 */ /* 0x000fe8000000cc00 */
[----:B------:R3:W-:Y:S04]  /*38e0*/  @!P2 STS.64 [R18+0x850], R2 ;  /* 0x000850021200a388 */ /* 0x0007e80000000a00 */
[----:B------:R-:W-:Y:S01]  /*38f0*/  BAR.SYNC.DEFER_BLOCKING 0x0 ;  /* 0x0000000000007b1d */ /* 0x000fe20000010000 */
[----:B------:R-:W-:-:S05]  /*3900*/  ISETP.NE.AND P2, PT, R31, RZ, P0 ;  /* 0x000000ff1f00720c */ /* 0x000fca0000745270 */
[----:B------:R-:W-:Y:S01]  /*3910*/  SHFL.UP PT, R104, R2, 0x1, RZ ;  /* 0x0420000002687989 */ /* 0x000fe200000e00ff */
[----:B---3--:R-:W-:-:S03]  /*3920*/  @P0 MOV R18, R16 ;  /* 0x0000001000120202 */ /* 0x008fc60000000f00 */
[----:B--2---:R-:W0:Y:S02]  /*3930*/  LDS.128 R12, [0x850] ;  /* 0x00085000ff0c7984 */ /* 0x004e240000000c00 */
[C---:B0-----:R-:W-:Y:S02]  /*3940*/  @P0 FMUL.FTZ R19, R104.reuse, R12 ;  /* 0x0000000c68130220 */ /* 0x041fe40000410000 */
[----:B------:R-:W-:Y:S02]  /*3950*/  FFMA.FTZ R108, R13, R14, R15 ;  /* 0x0000000e0d6c7223 */ /* 0x000fe4000001000f */
[----:B------:R-:W-:Y:S01]  /*3960*/  @P2 FFMA.FTZ R13, R104, R13, R106 ;  /* 0x0000000d680d2223 */ /* 0x000fe2000001006a */
[----:B------:R-:W-:Y:S02]  /*3970*/  @P0 FSEL R15, R12, R19, !P1 ;  /* 0x000000130c0f0208 */ /* 0x000fe40004800000 */
[----:B------:R-:W-:Y:S02]  /*3980*/  @P0 MOV R19, R17 ;  /* 0x0000001100130202 */ /* 0x000fe40000000f00 */
[----:B------:R-:W-:-:S02]  /*3990*/  @P0 MOV R106, R13 ;  /* 0x0000000d006a0202 */ /* 0x000fc40000000f00 */
        /* <DEDUP_REMOVED lines=9> */
.L_x_3824:
[----:B------:R-:W-:Y:S05]  /*3a30*/  BSYNC B0 ;  /* 0x0000000000007941 */ /* 0x000fea0003800000 */
.L_x_3823:
[----:B------:R-:W-:Y:S01]  /*3a40*/  BAR.SYNC.DEFER_BLOCKING 0x0 ;  /* 0x0000000000007b1d */ /* 0x000fe20000010000 */
[----:B------:R-:W-:Y:S01]  /*3a50*/  ISETP.NE.AND P0, PT, R37, RZ, PT ;  /* 0x000000ff2500720c */ /* 0x000fe20003f05270 */
[--C-:B------:R-:W-:Y:S02]  /*3a60*/  HADD2.F32 R113, -RZ, R4.reuse.H0_H0 ;  /* 0x20000004ff717230 */ /* 0x100fe40000004100 */
[----:B------:R-:W-:Y:S02]  /*3a70*/  HADD2.F32 R115, -RZ, R4.H1_H1 ;  /* 0x30000004ff737230 */ /* 0x000fe40000004100 */
[--C-:B------:R-:W-:Y:S01]  /*3a80*/  HADD2.F32 R117, -RZ, R5.reuse.H0_H0 ;  /* 0x20000005ff757230 */ /* 0x100fe20000004100 */
[----:B------:R-:W-:Y:S01]  /*3a90*/  BSSY B0, `(.L_x_3825) ;  /* 0x0000031000007945 */ /* 0x000fe20003800000 */
[----:B------:R-:W-:-:S02]  /*3aa0*/  HADD2.F32 R119, -RZ, R5.H1_H1 ;  /* 0x30000005ff777230 */ /* 0x000fc40000004100 */
[----:B------:R-:W-:Y:S02]  /*3ab0*/  HADD2.F32 R121, -RZ, R6.H1_H1 ;  /* 0x30000006ff797230 */ /* 0x000fe40000004100 */
[--C-:B------:R-:W-:Y:S02]  /*3ac0*/  HADD2.F32 R107, -RZ, R9.reuse.H0_H0 ;  /* 0x20000009ff6b7230 */ /* 0x100fe40000004100 */
[----:B------:R-:W-:Y:S02]  /*3ad0*/  HADD2.F32 R109, -RZ, R9.H1_H1 ;  /* 0x30000009ff6d7230 */ /* 0x000fe40000004100 */
[--C-:B------:R-:W-:Y:S02]  /*3ae0*/  HADD2.F32 R9, -RZ, R10.reuse.H0_H0 ;  /* 0x2000000aff097230 */ /* 0x100fe40000004100 */
[----:B------:R-:W-:Y:S01]  /*3af0*/  HADD2.F32 R111, -RZ, R10.H1_H1 ;  /* 0x3000000aff6f7230 */ /* 0x000fe20000004100 */
[----:B------:R-:W1:Y:S02]  /*3b00*/  LDS R3, [0x86c] ;  /* 0x00086c00ff037984 */ /* 0x000e640000000800 */
[----:B-1----:R-:W-:Y:S01]  /*3b10*/  @P0 FFMA.FTZ R106, R3, R104, R106 ;  /* 0x00000068036a0223 */ /* 0x002fe2000001006a */
[----:B------:R-:W-:-:S03]  /*3b20*/  ISETP.NE.AND P0, PT, R37, RZ, PT ;  /* 0x000000ff2500720c */ /* 0x000fc60003f05270 */
[----:B------:R-:W-:-:S04]  /*3b30*/  FFMA.FTZ R13, R100, R106, R83 ;  /* 0x0000006a640d7223 */ /* 0x000fc80000010053 */
[----:B------:R-:W-:Y:S01]  /*3b40*/  FFMA.FTZ R12, R103, R13, R82 ;  /* 0x0000000d670c7223 */ /* 0x000fe20000010052 */
[----:B------:R-:W-:-:S03]  /*3b50*/  HADD2.F32 R103, -RZ, R7.H1_H1 ;  /* 0x30000007ff677230 */ /* 0x000fc60000004100 */
[----:B------:R-:W-:-:S04]  /*3b60*/  FFMA.FTZ R15, R102, R12, R81 ;  /* 0x0000000c660f7223 */ /* 0x000fc80000010051 */
[----:B------:R-:W-:Y:S01]  /*3b70*/  FFMA.FTZ R14, R105, R15, R80 ;  /* 0x0000000f690e7223 */ /* 0x000fe20000010050 */
[----:B------:R-:W-:-:S03]  /*3b80*/  HADD2.F32 R105, -RZ, R8.H1_H1 ;  /* 0x30000008ff697230 */ /* 0x000fc60000004100 */
[----:B0-----:R-:W-:-:S04]  /*3b90*/  FFMA.FTZ R17, R96, R14, R79 ;  /* 0x0000000e60117223 */ /* 0x001fc8000001004f */
[----:B------:R-:W-:-:S04]  /*3ba0*/  FFMA.FTZ R16, R99, R17, R78 ;  /* 0x0000001163107223 */ /* 0x000fc8000001004e */
[----:B------:R-:W-:-:S04]  /*3bb0*/  FFMA.FTZ R99, R94, R16, R77 ;  /* 0x000000105e637223 */ /* 0x000fc8000001004d */
[----:B------:R-:W-:Y:S01]  /*3bc0*/  FFMA.FTZ R94, R97, R99, R76 ;  /* 0x00000063615e7223 */ /* 0x000fe2000001004c */
[----:B------:R-:W-:-:S03]  /*3bd0*/  HADD2.F32 R97, -RZ, R7.H0_H0 ;  /* 0x20000007ff617230 */ /* 0x000fc60000004100 */
        /* <DEDUP_REMOVED lines=9> */
[--C-:B------:R-:W-:Y:S02]  /*3c70*/  HADD2.F32 R89, -RZ, R11.reuse.H0_H0 ;  /* 0x2000000bff597230 */ /* 0x100fe40000004100 */
[----:B------:R-:W-:Y:S01]  /*3c80*/  HADD2.F32 R11, -RZ, R11.H1_H1 ;  /* 0x3000000bff0b7230 */ /* 0x000fe20000004100 */
        /* <DEDUP_REMOVED lines=17> */
.L_x_3826:
[----:B------:R-:W-:Y:S05]  /*3da0*/  BSYNC B0 ;  /* 0x0000000000007941 */ /* 0x000fea0003800000 */
.L_x_3825:
        /* <DEDUP_REMOVED lines=36> */
.L_x_3822:
[----:B------:R-:W-:-:S02]  /*3ff0*/  NOP ;  /* 0x0000000000007918 */ /* 0x000fc40000000000 */
        /* <DEDUP_REMOVED lines=40> */
.L_x_3828:
[----:B------:R-:W-:Y:S05]  /*4280*/  EXIT ;  /* 0x000000000000794d */ /* 0x000fea0003800000 */
.L_x_3830:
        /* <DEDUP_REMOVED lines=15> */
.L_x_5426:


//--------------------- .text._Z25selective_scan_fwd_kernelI32Selective_Scan_fwd_kernel_traitsILi64ELi16ELi1ELb1ELb0ELb1ELb1EN3c104HalfEfEEv13SSMParamsBase --------------------------
	.section	.text._Z25selective_scan_fwd_kernelI32Selective_Scan_fwd_kernel_traitsILi64ELi16ELi1ELb1ELb0ELb1ELb1EN3c104HalfEfEEv13SSMParamsBase,"ax",@progbits
	.sectioninfo	@"SHI_REGISTERS=126"
	.align	128
        .global         _Z25selective_scan_fwd_kernelI32Selective_Scan_fwd_kernel_traitsILi64ELi16ELi1ELb1ELb0ELb1ELb1EN3c104HalfEfEEv13SSMParamsBase
        .type           _Z25selective_scan_fwd_kernelI32Selective_Scan_fwd_kernel_traitsILi64ELi16ELi1ELb1ELb0ELb1ELb1EN3c104HalfEfEEv13SSMParamsBase,@function
        .size           _Z25selective_scan_fwd_kernelI32Selective_Scan_fwd_kernel_traitsILi64ELi16ELi1ELb1ELb0ELb1ELb1EN3c104HalfEfEEv13SSMParamsBase,(.L_x_5427 - _Z25selective_scan_fwd_kernelI32Selective_Scan_fwd_kernel_traitsILi64ELi16ELi1ELb1ELb0ELb1ELb1EN3c104HalfEfEEv13SSMParamsBase)
        .other          _Z25selective_scan_fwd_kernelI32Selective_Scan_fwd_kernel_traitsILi64ELi16ELi1ELb1ELb0ELb1ELb1EN3c104HalfEfEEv13SSMParamsBase,@"STO_CUDA_ENTRY STV_DEFAULT"
_Z25selective_scan_fwd_kernelI32Selective_Scan_fwd_kernel_traitsILi64ELi16ELi1ELb1ELb0ELb1ELb1EN3c104HalfEfEEv13SSMParamsBase:
.text._Z25selective_scan_fwd_kernelI32Selective_Scan_fwd_kernel_traitsILi64ELi16ELi1ELb1ELb0ELb1ELb1EN3c104HalfEfEEv13SSMParamsBase:
        /* <DEDUP_REMOVED lines=34> */
[----:B------:R-:W-:Y:S02]  /*0220*/  IMAD R14, R59, c[0x0][0x1b0], RZ ;  /* 0x00006c003b0e7a24 */ /* 0x000fe400078e02ff */
[----:B------:R-:W-:Y:S01]  /*0230*/  IMAD R4, R11, R5, R4 ;  /* 0x000000050b047224 */ /* 0x000fe200078e0204 */
[----:B------:R-:W-:Y:S01]  /*0240*/  MOV R5, c[0x0][0x174] ;  /* 0x00005d0000057a02 */ /* 0x000fe20000000f00 */
[C---:B------:R-:W-:Y:S02]  /*0250*/  IMAD R10, R59.reuse, c[0x0][0x1d0], RZ ;  /* 0x000074003b0a7a24 */ /* 0x040fe400078e02ff */
[----:B------:R-:W-:Y:S01]  /*0260*/  IMAD R12, R59, c[0x0][0x1e0], RZ ;  /* 0x000078003b0c7a24 */ /* 0x000fe200078e02ff */
[----:B------:R-:W-:Y:S01]  /*0270*/  ISETP.GT.U32.AND P2, PT, R11, R4, PT ;  /* 0x000000040b00720c */ /* 0x000fe20003f44070 */
[----:B------:R-:W-:Y:S01]  /*0280*/  IMAD R7, R29, c[0x0][0x1b4], R14 ;  /* 0x00006d001d077a24 */ /* 0x000fe200078e020e */
[----:B------:R-:W-:-:S11]  /*0290*/  ISETP.GE.AND P4, PT, R5, 0x1, PT ;  /* 0x000000010500780c */ /* 0x000fd60003f86270 */
[-C--:B------:R-:W-:Y:S02]  /*02a0*/  @!P2 IADD3 R4, R4, -R11.reuse, RZ ;  /* 0x8000000b0404a210 */ /* 0x080fe40007ffe0ff */
[----:B------:R-:W-:Y:S02]  /*02b0*/  @!P2 IADD3 R6, R6, 0x1, RZ ;  /* 0x000000010606a810 */ /* 0x000fe40007ffe0ff */
[----:B------:R-:W-:Y:S02]  /*02c0*/  ISETP.GE.U32.AND P0, PT, R4, R11, PT ;  /* 0x0000000b0400720c */ /* 0x000fe40003f06070 */
[----:B------:R-:W-:-:S04]  /*02d0*/  LOP3.LUT R4, R0, c[0x0][0x178], RZ, 0x3c, !PT ;  /* 0x00005e0000047a12 */ /* 0x000fc800078e3cff */
[----:B------:R-:W-:Y:S01]  /*02e0*/  ISETP.GE.AND P3, PT, R4, RZ, PT ;  /* 0x000000ff0400720c */ /* 0x000fe20003f66270 */
[----:B------:R-:W-:-:S06]  /*02f0*/  IMAD.WIDE.U32 R4, R29, c[0x0][0x1d0], RZ ;  /* 0x000074001d047a25 */ /* 0x000fcc00078e00ff */
[----:B------:R-:W-:Y:S01]  /*0300*/  @P0 IADD3 R6, R6, 0x1, RZ ;  /* 0x0000000106060810 */ /* 0x000fe20007ffe0ff */
[----:B------:R-:W-:Y:S06]  /*0310*/  @!P4 EXIT ;  /* 0x000000000000c94d */ /* 0x000fec0003800000 */
[----:B------:R-:W0:Y:S01]  /*0320*/  S2R R30, SR_TID.X ;  /* 0x00000000001e7919 */ /* 0x000e220000002100 */
[----:B------:R-:W-:Y:S01]  /*0330*/  MOV R11, R6 ;  /* 0x00000006000b7202 */ /* 0x000fe20000000f00 */
[----:B------:R-:W-:Y:S01]  /*0340*/  IMAD R13, R29, c[0x0][0x1d4], R10 ;  /* 0x000075001d0d7a24 */ /* 0x000fe200078e020a */
[----:B------:R-:W-:Y:S01]  /*0350*/  IADD3 R9, R9, R7, RZ ;  /* 0x0000000709097210 */ /* 0x000fe20007ffe0ff */
[----:B------:R-:W1:Y:S01]  /*0360*/  S2R R31, SR_LANEID ;  /* 0x00000000001f7919 */ /* 0x000e620000000000 */
[----:B------:R-:W-:Y:S01]  /*0370*/  @!P3 IADD3 R11, -R11, RZ, RZ ;  /* 0x000000ff0b0bb210 */ /* 0x000fe20007ffe1ff */
[----:B------:R-:W-:Y:S01]  /*0380*/  IMAD.WIDE.U32 R6, R29, c[0x0][0x1e0], RZ ;  /* 0x000078001d067a25 */ /* 0x000fe200078e00ff */
        /* <DEDUP_REMOVED lines=10> */
[C---:B------:R-:W-:Y:S02]  /*0430*/  IMAD R13, R0.reuse, c[0x0][0x1ec], R13 ;  /* 0x00007b00000d7a24 */ /* 0x040fe400078e020d */
[----:B------:R-:W-:Y:S01]  /*0440*/  IMAD.WIDE.U32 R4, R0, c[0x0][0x1d8], R4 ;  /* 0x0000760000047a25 */ /* 0x000fe200078e0004 */
[----:B0-----:R-:W-:-:S03]  /*0450*/  SHF.L.U32 R32, R30, 0x1, RZ ;  /* 0x000000011e207819 */ /* 0x001fc600000006ff */
[----:B------:R-:W-:Y:S01]  /*0460*/  IMAD.WIDE.U32 R6, R0, c[0x0][0x1e8], R6 ;  /* 0x00007a0000067a25 */ /* 0x000fe200078e0006 */
[----:B------:R-:W-:Y:S02]  /*0470*/  IADD3 R39, R5, R15, RZ ;  /* 0x0000000f05277210 */ /* 0x000fe40007ffe0ff */
[----:B------:R-:W-:Y:S01]  /*0480*/  LEA R38, P0, R4, c[0x0][0x240], 0x1 ;  /* 0x0000900004267a11 */ /* 0x000fe200078008ff */
[----:B------:R-:W-:Y:S01]  /*0490*/  IMAD.WIDE.U32 R8, R11, c[0x0][0x1c8], R8 ;  /* 0x000072000b087a25 */ /* 0x000fe200078e0008 */
[----:B------:R-:W-:Y:S02]  /*04a0*/  IADD3 R41, R7, R13, RZ ;  /* 0x0000000d07297210 */ /* 0x000fe40007ffe0ff */
[----:B------:R-:W-:Y:S01]  /*04b0*/  LEA R40, P1, R6, c[0x0][0x248], 0x1 ;  /* 0x0000920006287a11 */ /* 0x000fe200078208ff */
[----:B------:R-:W-:Y:S01]  /*04c0*/  IMAD R37, R11, c[0x0][0x1cc], R10 ;  /* 0x000073000b257a24 */ /* 0x000fe200078e020a */
[----:B------:R-:W-:Y:S02]  /*04d0*/  LEA R35, P2, R8, c[0x0][0x230], 0x1 ;  /* 0x00008c0008237a11 */ /* 0x000fe400078408ff */
[----:B------:R-:W-:-:S02]  /*04e0*/  LOP3.LUT R32, R32, 0xffffffc0, RZ, 0xc0, !PT ;  /* 0xffffffc020207812 */ /* 0x000fc400078ec0ff */
[----:B------:R-:W-:Y:S02]  /*04f0*/  IADD3 R37, R9, R37, RZ ;  /* 0x0000002509257210 */ /* 0x000fe40007ffe0ff */
[----:B------:R-:W-:Y:S02]  /*0500*/  LEA.HI.X R39, R4, c[0x0][0x244], R39, 0x1, P0 ;  /* 0x0000910004277a11 */ /* 0x000fe400000f0c27 */
[----:B------:R-:W-:Y:S02]  /*0510*/  LEA.HI.X R41, R6, c[0x0][0x24c], R41, 0x1, P1 ;  /* 0x0000930006297a11 */ /* 0x000fe400008f0c29 */
[----:B------:R-:W-:Y:S02]  /*0520*/  LEA.HI.X R37, R8, c[0x0][0x234], R37, 0x1, P2 ;  /* 0x00008d0008257a11 */ /* 0x000fe400010f0c25 */
[----:B------:R-:W-:Y:S02]  /*0530*/  LOP3.LUT R60, R30, 0x1f, RZ, 0xc0, !PT ;  /* 0x0000001f1e3c7812 */ /* 0x000fe400078ec0ff */
[----:B------:R-:W-:-:S02]  /*0540*/  LOP3.LUT R34, R32, 0x1f, R30, 0xf8, !PT ;  /* 0x0000001f20227812 */ /* 0x000fc400078ef81e */
[----:B-1----:R-:W-:Y:S02]  /*0550*/  IADD3 R36, R32, R31, RZ ;  /* 0x0000001f20247210 */ /* 0x002fe40007ffe0ff */
.L_x_3870:
[----:B------:R-:W-:Y:S01]  /*0560*/  BAR.SYNC.DEFER_BLOCKING 0x0 ;  /* 0x0000000000007b1d */ /* 0x000fe20000010000 */
[----:B-1----:R-:W-:-:S05]  /*0570*/  IMAD.WIDE R4, R34, 0x10, R38 ;  /* 0x0000001022047825 */ /* 0x002fca00078e0226 */
        /* <DEDUP_REMOVED lines=75> */
.L_x_3832:
[----:B-12---:R-:W-:Y:S05]  /*0a30*/  BSYNC B0 ;  /* 0x0000000000007941 */ /* 0x006fea0003800000 */
.L_x_3831:
        /* <DEDUP_REMOVED lines=36> */
.L_x_3834:
[----:B------:R-:W-:Y:S05]  /*0c80*/  BSYNC B0 ;  /* 0x0000000000007941 */ /* 0x000fea0003800000 */
.L_x_3833:
        /* <DEDUP_REMOVED lines=38> */
.L_x_3836:
[----:B------:R-:W-:Y:S05]  /*0ef0*/  BSYNC B0 ;  /* 0x0000000000007941 */ /* 0x000fea0003800000 */
.L_x_3835:
        /* <DEDUP_REMOVED lines=36> */
.L_x_3838:
[----:B------:R-:W-:Y:S05]  /*1140*/  BSYNC B0 ;  /* 0x0000000000007941 */ /* 0x000fea0003800000 */
.L_x_3837:
        /* <DEDUP_REMOVED lines=42> */
.L_x_3840:
[----:B------:R-:W-:Y:S05]  /*13f0*/  BSYNC B0 ;  /* 0x0000000000007941 */ /* 0x000fea0003800000 */
.L_x_3839:
        /* <DEDUP_REMOVED lines=40> */
.L_x_3842:
[----:B------:R-:W-:Y:S05]  /*1680*/  BSYNC B0 ;  /* 0x0000000000007941 */ /* 0x000fea0003800000 */
.L_x_3841:
        /* <DEDUP_REMOVED lines=42> */
.L_x_3844:
[----:B------:R-:W-:Y:S05]  /*1930*/  BSYNC B0 ;  /* 0x0000000000007941 */ /* 0x000fea0003800000 */
.L_x_3843:
        /* <DEDUP_REMOVED lines=40> */
.L_x_3846:
[----:B------:R-:W-:Y:S05]  /*1bc0*/  BSYNC B0 ;  /* 0x0000000000007941 */ /* 0x000fea0003800000 */
.L_x_3845:
        /* <DEDUP_REMOVED lines=42> */
.L_x_3848:
[----:B------:R-:W-:Y:S05]  /*1e70*/  BSYNC B0 ;  /* 0x0000000000007941 */ /* 0x000fea0003800000 */
.L_x_3847:
        /* <DEDUP_REMOVED lines=40> */
.L_x_3850:
[----:B------:R-:W-:Y:S05]  /*2100*/  BSYNC B0 ;  /* 0x0000000000007941 */ /* 0x000fea0003800000 */
.L_x_3849:
        /* <DEDUP_REMOVED lines=46> */
.L_x_3852:
[----:B------:R-:W-:Y:S05]  /*23f0*/  BSYNC B0 ;  /* 0x0000000000007941 */ /* 0x000fea0003800000 */
.L_x_3851:
        /* <DEDUP_REMOVED lines=33> */
.L_x_3854:
[----:B------:R-:W-:Y:S05]  /*2610*/  BSYNC B0 ;  /* 0x0000000000007941 */ /* 0x000fea0003800000 */
.L_x_3853:
        /* <DEDUP_REMOVED lines=33> */
.L_x_3856:
[----:B------:R-:W-:Y:S05]  /*2830*/  BSYNC B0 ;  /* 0x0000000000007941 */ /* 0x000fea0003800000 */
.L_x_3855:
        /* <DEDUP_REMOVED lines=33> */
.L_x_3858:
[----:B------:R-:W-:Y:S05]  /*2a50*/  BSYNC B0 ;  /* 0x0000000000007941 */ /* 0x000fea0003800000 */
.L_x_3857:
        /* <DEDUP_REMOVED lines=33> */
.L_x_3860:
[----:B------:R-:W-:Y:S05]  /*2c70*/  BSYNC B0 ;  /* 0x0000000000007941 */ /* 0x000fea0003800000 */
.L_x_3859:
        /* <DEDUP_REMOVED lines=33> */
.L_x_3862:
[----:B------:R-:W-:Y:S05]  /*2e90*/  BSYNC B0 ;  /* 0x0000000000007941 */ /* 0x000fea0003800000 */
.L_x_3861:
        /* <DEDUP_REMOVED lines=21> */
.L_x_3868:
        /* <DEDUP_REMOVED lines=22> */
[----:B------:R-:W-:Y:S01]  /*3150*/  IMAD R19, R0, c[0x0][0x19c], R19 ;  /* 0x0000670000137a24 */ /* 0x000fe200078e0213 */
        /* <DEDUP_REMOVED lines=62> */
[C---:B--2---:R-:W-:Y:S01]  /*3540*/  FFMA.FTZ R17, R90.reuse, R17, R73 ;  /* 0x000000115a117223 */ /* 0x044fe20000010049 */
[----:B------:R-:W-:Y:S01]  /*3550*/  IADD3 R13, R13, R19, RZ ;  /* 0x000000130d0d7210 */ /* 0x000fe20007ffe0ff */
[----:B------:R-:W-:-:S04]  /*3560*/  FMUL.FTZ R14, R90, R15 ;  /* 0x0000000f5a0e7220 */ /* 0x000fc80000410000 */
[----:B------:R-:W-:Y:S01]  /*3570*/  IMAD.WIDE.U32 R12, R69, c[0x0][0x1a0], R12 ;  /* 0x00006800450c7a25 */ /* 0x000fe200078e000c */
[----:B------:R-:W2:Y:S03]  /*3580*/  MUFU.EX2 R99, R99 ;  /* 0x0000006300637308 */ /* 0x000ea60000000800 */
[C---:B-1----:R-:W-:Y:S02]  /*3590*/  FFMA.FTZ R17, R89.reuse, R17, R72 ;  /* 0x0000001159117223 */ /* 0x042fe40000010048 */
[----:B------:R-:W-:Y:S02]  /*35a0*/  FMUL.FTZ R15, R89, R14 ;  /* 0x0000000e590f7220 */ /* 0x000fe40000410000 */
[----:B------:R-:W-:Y:S02]  /*35b0*/  IMAD R14, R16, c[0x0][0x1a0], RZ ;  /* 0x00006800100e7a24 */ /* 0x000fe400078e02ff */
[----:B0-----:R-:W-:-:S02]  /*35c0*/  FFMA.FTZ R17, R88, R17, R71 ;  /* 0x0000001158117223 */ /* 0x001fc40000010047 */
[----:B------:R-:W-:Y:S02]  /*35d0*/  FMUL.FTZ R16, R88, R15 ;  /* 0x0000000f58107220 */ /* 0x000fe40000410000 */
[----:B------:R-:W-:Y:S01]  /*35e0*/  IMAD R15, R69, c[0x0][0x1a4], R14 ;  /* 0x00006900450f7a24 */ /* 0x000fe200078e020e */
[C---:B------:R-:W-:Y:S01]  /*35f0*/  LEA R14, P0, R12.reuse, c[0x0][0x228], 0x2 ;  /* 0x00008a000c0e7a11 */ /* 0x040fe200078010ff */
[C---:B--2---:R-:W-:Y:S02]  /*3600*/  FFMA.FTZ R17, R99.reuse, R17, R70 ;  /* 0x0000001163117223 */ /* 0x044fe40000010046 */
[----:B------:R-:W-:Y:S01]  /*3610*/  FMUL.FTZ R16, R99, R16 ;  /* 0x0000001063107220 */ /* 0x000fe20000410000 */
[----:B------:R-:W-:Y:S02]  /*3620*/  IADD3 R15, R13, R15, RZ ;  /* 0x0000000f0d0f7210 */ /* 0x000fe40007ffe0ff */
[----:B------:R-:W0:Y:S02]  /*3630*/  SHFL.UP PT, R18, R17, 0x1, RZ ;  /* 0x0420000011127989 */ /* 0x000e2400000e00ff */
[----:B------:R-:W-:-:S02]  /*3640*/  LEA.HI.X R15, R12, c[0x0][0x22c], R15, 0x2, P0 ;  /* 0x00008b000c0f7a11 */ /* 0x000fc400000f140f */
[----:B------:R-:W1:Y:S01]  /*3650*/  SHFL.UP PT, R13, R16, 0x1, RZ ;  /* 0x04200000100d7989 */ /* 0x000e6200000e00ff */
[----:B------:R-:W-:Y:S02]  /*3660*/  ISETP.GE.AND P0, PT, R31, 0x1, PT ;  /* 0x000000011f00780c */ /* 0x000fe40003f06270 */
        /* <DEDUP_REMOVED lines=40> */
[----:B0-----:R-:W-:Y:S02]  /*38f0*/  @P0 FMUL.FTZ R21, R105, R12 ;  /* 0x0000000c69150220 */ /* 0x001fe40000410000 */
        /* <DEDUP_REMOVED lines=14> */
.L_x_3865:
[----:B------:R-:W-:Y:S05]  /*39e0*/  BSYNC B0 ;  /* 0x0000000000007941 */ /* 0x000fea0003800000 */
.L_x_3864:
[----:B------:R-:W-:Y:S01]  /*39f0*/  BAR.SYNC.DEFER_BLOCKING 0x0 ;  /* 0x0000000000007b1d */ /* 0x000fe20000010000 */
[----:B------:R-:W-:Y:S01]  /*3a00*/  ISETP.NE.AND P0, PT, R30, RZ, PT ;  /* 0x000000ff1e00720c */ /* 0x000fe20003f05270 */
[--C-:B------:R-:W-:Y:S02]  /*3a10*/  HADD2.F32 R107, -RZ, R9.reuse.H0_H0 ;  /* 0x20000009ff6b7230 */ /* 0x100fe40000004100 */
[----:B------:R-:W-:Y:S02]  /*3a20*/  HADD2.F32 R109, -RZ, R9.H1_H1 ;  /* 0x30000009ff6d7230 */ /* 0x000fe40000004100 */
[----:B------:R-:W-:Y:S01]  /*3a30*/  BSSY B0, `(.L_x_3866) ;  /* 0x0000032000007945 */ /* 0x000fe20003800000 */
[----:B0-----:R-:W-:-:S02]  /*3a40*/  HADD2.F32 R19, -RZ, R7.H0_H0 ;  /* 0x20000007ff137230 */ /* 0x001fc40000004100 */
[----:B------:R-:W-:Y:S02]  /*3a50*/  HADD2.F32 R9, -RZ, R11.H0_H0 ;  /* 0x2000000bff097230 */ /* 0x000fe40000004100 */
[--C-:B------:R-:W-:Y:S02]  /*3a60*/  HADD2.F32 R113, -RZ, R4.reuse.H0_H0 ;  /* 0x20000004ff717230 */ /* 0x100fe40000004100 */
[----:B------:R-:W-:Y:S02]  /*3a70*/  HADD2.F32 R115, -RZ, R4.H1_H1 ;  /* 0x30000004ff737230 */ /* 0x000fe40000004100 */
[--C-:B------:R-:W-:Y:S02]  /*3a80*/  HADD2.F32 R117, -RZ, R5.reuse.H0_H0 ;  /* 0x20000005ff757230 */ /* 0x100fe40000004100 */
[----:B------:R-:W-:Y:S02]  /*3a90*/  HADD2.F32 R119, -RZ, R5.H1_H1 ;  /* 0x30000005ff777230 */ /* 0x000fe40000004100 */
[----:B------:R-:W-:-:S02]  /*3aa0*/  HADD2.F32 R17, -RZ, R6.H0_H0 ;  /* 0x20000006ff117230 */ /* 0x000fc40000004100 */
[----:B------:R-:W-:Y:S02]  /*3ab0*/  HADD2.F32 R121, -RZ, R6.H1_H1 ;  /* 0x30000006ff797230 */ /* 0x000fe40000004100 */
[----:B------:R-:W-:Y:S01]  /*3ac0*/  HADD2.F32 R111, -RZ, R10.H1_H1 ;  /* 0x3000000aff6f7230 */ /* 0x000fe20000004100 */
[----:B------:R-:W0:Y:S01]  /*3ad0*/  LDS R12, [0x86c] ;  /* 0x00086c00ff0c7984 */ /* 0x000e220000000800 */
[----:B------:R-:W-:Y:S01]  /*3ae0*/  HADD2.F32 R11, -RZ, R11.H1_H1 ;  /* 0x3000000bff0b7230 */ /* 0x000fe20000004100 */
[----:B0-----:R-:W-:Y:S01]  /*3af0*/  @P0 FFMA.FTZ R106, R12, R105, R106 ;  /* 0x000000690c6a0223 */ /* 0x001fe2000001006a */
[----:B------:R-:W-:Y:S01]  /*3b00*/  ISETP.NE.AND P0, PT, R30, RZ, PT ;  /* 0x000000ff1e00720c */ /* 0x000fe20003f05270 */
[----:B------:R-:W-:Y:S02]  /*3b10*/  HADD2.F32 R105, -RZ, R8.H1_H1 ;  /* 0x30000008ff697230 */ /* 0x000fe40000004100 */
[----:B------:R-:W-:-:S04]  /*3b20*/  FFMA.FTZ R12, R102, R106, R85 ;  /* 0x0000006a660c7223 */ /* 0x000fc80000010055 */
[----:B------:R-:W-:Y:S01]  /*3b30*/  FFMA.FTZ R13, R101, R12, R84 ;  /* 0x0000000c650d7223 */ /* 0x000fe20000010054 */
[----:B------:R-:W-:Y:S02]  /*3b40*/  HADD2.F32 R101, -RZ, R7.H1_H1 ;  /* 0x30000007ff657230 */ /* 0x000fe40000004100 */
[----:B------:R-:W-:Y:S01]  /*3b50*/  HADD2.F32 R7, -RZ, R10.H0_H0 ;  /* 0x2000000aff077230 */ /* 0x000fe20000004100 */
[----:B------:R-:W-:-:S04]  /*3b60*/  FFMA.FTZ R14, R104, R13, R83 ;  /* 0x0000000d680e7223 */ /* 0x000fc80000010053 */
[----:B------:R-:W-:Y:S01]  /*3b70*/  FFMA.FTZ R15, R103, R14, R82 ;  /* 0x0000000e670f7223 */ /* 0x000fe20000010052 */
[----:B------:R-:W-:-:S03]  /*3b80*/  HADD2.F32 R103, -RZ, R8.H0_H0 ;  /* 0x20000008ff677230 */ /* 0x000fc60000004100 */
        /* <DEDUP_REMOVED lines=28> */
.L_x_3867:
[----:B------:R-:W-:Y:S05]  /*3d50*/  BSYNC B0 ;  /* 0x0000000000007941 */ /* 0x000fea0003800000 */
.L_x_3866:
        /* <DEDUP_REMOVED lines=36> */
.L_x_3863:
        /* <DEDUP_REMOVED lines=176> */
[----:B------:R-:W-:-:S05]  /*4aa0*/  IMAD R17, R29, c[0x0][0x214], R16 ;  /* 0x000085001d117a24 */ /* 0x000fca00078e0210 */
[----:B------:R-:W-:Y:S01]  /*4ab0*/  IADD3 R63, R63, R17, RZ ;  /* 0x000000113f3f7210 */ /* 0x000fe20007ffe0ff */
[----:B------:R-:W-:Y:S02]  /*4ac0*/  IMAD R17, R3, c[0x0][0x218], RZ ;  /* 0x0000860003117a24 */ /* 0x000fe400078e02ff */
[----:B0-----:R-:W-:Y:S01]  /*4ad0*/  FMUL.FTZ R27, R27, R70 ;  /* 0x000000461b1b7220 */ /* 0x001fe20000410000 */
[----:B------:R0:W-:Y:S01]  /*4ae0*/  STS.128 [R61.X16], R4 ;  /* 0x000000043d007388 */ /* 0x0001e2000000cc00 */
[----:B------:R-:W-:Y:S02]  /*4af0*/  IMAD R17, R0, c[0x0][0x21c], R17 ;  /* 0x0000870000117a24 */ /* 0x000fe400078e0211 */
[----:B------:R-:W-:-:S05]  /*4b00*/  FMUL.FTZ R27, R27, R58 ;  /* 0x0000003a1b1b7220 */ /* 0x000fca0000410000 */
[----:B------:R-:W-:-:S05]  /*4b10*/  F2FP.PACK_AB R27, R27, R12 ;  /* 0x0000000c1b1b723e */ /* 0x000fca00000000ff */
[----:B------:R-:W-:Y:S01]  /*4b20*/  STS.128 [R61.X16+0x10], R24 ;  /* 0x000010183d007388 */ /* 0x000fe2000000cc00 */
[----:B------:R-:W-:-:S06]  /*4b30*/  NOP ;  /* 0x0000000000007918 */ /* 0x000fcc0000000000 */
[----:B------:R-:W1:Y:S01]  /*4b40*/  LDS.128 R12, [R36.X16] ;  /* 0x00000000240c7984 */ /* 0x000e62000000cc00 */
[----:B0-----:R-:W-:-:S03]  /*4b50*/  IMAD.WIDE.U32 R4, R0, c[0x0][0x218], R62 ;  /* 0x0000860000047a25 */ /* 0x001fc600078e003e */
[----:B------:R-:W0:Y:S02]  /*4b60*/  LDS.128 R8, [R36.X16+0x200] ;  /* 0x0002000024087984 */ /* 0x000e24000000cc00 */
        /* <DEDUP_REMOVED lines=9> */
.L_x_3869:
[----:B------:R-:W-:Y:S05]  /*4c00*/  EXIT ;  /* 0x000000000000794d */ /* 0x000fea0003800000 */
.L_x_3871:
        /* <DEDUP_REMOVED lines=15> */
.L_x_5427:


//--------------------- .text._Z25selective_scan_fwd_kernelI32Selective_Scan_fwd_kernel_traitsILi64ELi16ELi1ELb1ELb1ELb0ELb0EN3c104HalfEfEEv13SSMParamsBase --------------------------
	.section	.text._Z25selective_scan_fwd_kernelI32Selective_Scan_fwd_kernel_traitsILi64ELi16ELi1ELb1ELb1ELb0ELb0EN3c104HalfEfEEv13SSMParamsBase,"ax",@progbits
	.sectioninfo	@"SHI_REGISTERS=119"
	.align	128
        .global         _Z25selective_scan_fwd_kernelI32Selective_Scan_fwd_kernel_traitsILi64ELi16ELi1ELb1ELb1ELb0ELb0EN3c104HalfEfEEv13SSMParamsBase
        .type           _Z25selective_scan_fwd_kernelI32Selective_Scan_fwd_kernel_traitsILi64ELi16ELi1ELb1ELb1ELb0ELb0EN3c104HalfEfEEv13SSMParamsBase,@function
        .size           _Z25selective_scan_fwd_kernelI32Selective_Scan_fwd_kernel_traitsILi64ELi16ELi1ELb1ELb1ELb0ELb0EN3c104HalfEfEEv13SSMParamsBase,(.L_x_5428 - _Z25selective_scan_fwd_kernelI32Selective_Scan_fwd_kernel_traitsILi64ELi16ELi1ELb1ELb1ELb0ELb0EN3c104HalfEfEEv13SSMParamsBase)
        .other          _Z25selective_scan_fwd_kernelI32Selective_Scan_fwd_kernel_traitsILi64ELi16ELi1ELb1ELb1ELb0ELb0EN3c104HalfEfEEv13SSMParamsBase,@"STO_CUDA_ENTRY STV_DEFAULT"
_Z25selective_scan_fwd_kernelI32Selective_Scan_fwd_kernel_traitsILi64ELi16ELi1ELb1ELb1ELb0ELb0EN3c104HalfEfEEv13SSMParamsBase:
.text._Z25selective_scan_fwd_kernelI32Selective_Scan_fwd_kernel_traitsILi64ELi16ELi1ELb1ELb1ELb0ELb0EN3c104HalfEfEEv13SSMParamsBase:
        /* <DEDUP_REMOVED lines=83> */
.L_x_3911:
        /* <DEDUP_REMOVED lines=85> */
.L_x_3873:
[----:B-12---:R-:W-:Y:S05]  /*0a80*/  BSYNC B0 ;  /* 0x0000000000007941 */ /* 0x006fea0003800000 */
.L_x_3872:
        /* <DEDUP_REMOVED lines=36> */
.L_x_3875:
[----:B------:R-:W-:Y:S05]  /*0cd0*/  BSYNC B0 ;  /* 0x0000000000007941 */ /* 0x000fea0003800000 */
.L_x_3874:
        /* <DEDUP_REMOVED lines=38> */
.L_x_3877:
[----:B------:R-:W-:Y:S05]  /*0f40*/  BSYNC B0 ;  /* 0x0000000000007941 */ /* 0x000fea0003800000 */
.L_x_3876:
        /* <DEDUP_REMOVED lines=36> */
.L_x_3879:
[----:B------:R-:W-:Y:S05]  /*1190*/  BSYNC B0 ;  /* 0x0000000000007941 */ /* 0x000fea0003800000 */
.L_x_3878:
        /* <DEDUP_REMOVED lines=38> */
.L_x_3881:
[----:B------:R-:W-:Y:S05]  /*1400*/  BSYNC B0 ;  /* 0x0000000000007941 */ /* 0x000fea0003800000 */
.L_x_3880:
        /* <DEDUP_REMOVED lines=36> */
.L_x_3883:
[----:B------:R-:W-:Y:S05]  /*1650*/  BSYNC B0 ;  /* 0x0000000000007941 */ /* 0x000fea0003800000 */
.L_x_3882:
        /* <DEDUP_REMOVED lines=38> */
.L_x_3885:
[----:B------:R-:W-:Y:S05]  /*18c0*/  BSYNC B0 ;  /* 0x0000000000007941 */ /* 0x000fea0003800000 */
.L_x_3884:
        /* <DEDUP_REMOVED lines=37> */
.L_x_3887:
[----:B------:R-:W-:Y:S05]  /*1b20*/  BSYNC B0 ;  /* 0x0000000000007941 */ /* 0x000fea0003800000 */
.L_x_3886:
        /* <DEDUP_REMOVED lines=42> */
.L_x_3889:
[----:B------:R-:W-:Y:S05]  /*1dd0*/  BSYNC B0 ;  /* 0x0000000000007941 */ /* 0x000fea0003800000 */
.L_x_3888:
        /* <DEDUP_REMOVED lines=40> */
.L_x_3891:
[----:B------:R-:W-:Y:S05]  /*2060*/  BSYNC B0 ;  /* 0x0000000000007941 */ /* 0x000fea0003800000 */
.L_x_3890:
        /* <DEDUP_REMOVED lines=46> */
.L_x_3893:
[----:B------:R-:W-:Y:S05]  /*2350*/  BSYNC B0 ;  /* 0x0000000000007941 */ /* 0x000fea0003800000 */
.L_x_3892:
        /* <DEDUP_REMOVED lines=33> */
.L_x_3895:
[----:B------:R-:W-:Y:S05]  /*2570*/  BSYNC B0 ;  /* 0x0000000000007941 */ /* 0x000fea0003800000 */
.L_x_3894:
        /* <DEDUP_REMOVED lines=33> */
.L_x_3897:
[----:B------:R-:W-:Y:S05]  /*2790*/  BSYNC B0 ;  /* 0x0000000000007941 */ /* 0x000fea0003800000 */
.L_x_3896:
        /* <DEDUP_REMOVED lines=33> */
.L_x_3899:
[----:B------:R-:W-:Y:S05]  /*29b0*/  BSYNC B0 ;  /* 0x0000000000007941 */ /* 0x000fea0003800000 */
.L_x_3898:
        /* <DEDUP_REMOVED lines=33> */
.L_x_3901:
[----:B------:R-:W-:Y:S05]  /*2bd0*/  BSYNC B0 ;  /* 0x0000000000007941 */ /* 0x000fea0003800000 */
.L_x_3900:
        /* <DEDUP_REMOVED lines=33> */
.L_x_3903:
[----:B------:R-:W-:Y:S05]  /*2df0*/  BSYNC B0 ;  /* 0x0000000000007941 */ /* 0x000fea0003800000 */
.L_x_3902:
        /* <DEDUP_REMOVED lines=36> */
.L_x_3909:
[----:B------:R-:W-:Y:S01]  /*3040*/  IMAD R4, R34, c[0x0][0x180], RZ ;  /* 0x0000600022047a24 */ /* 0x000fe200078e02ff */
[----:B------:R-:W-:Y:S01]  /*3050*/  SHF.R.S32.HI R84, RZ, 0x1f, R65 ;  /* 0x0000001fff547819 */ /* 0x000fe20000011441 */
[----:B------:R-:W-:-:S04]  /*3060*/  IMAD.WIDE.U32 R2, R35, c[0x0][0x180], RZ ;  /* 0x0000600023027a25 */ /* 0x000fc800078e00ff */
[----:B------:R-:W-:Y:S02]  /*3070*/  IMAD R5, R35, c[0x0][0x184], R4 ;  /* 0x0000610023057a24 */ /* 0x000fe400078e0204 */
[C---:B------:R-:W-:Y:S02]  /*3080*/  IMAD R4, R84.reuse, c[0x0][0x188], RZ ;  /* 0x0000620054047a24 */ /* 0x040fe400078e02ff */
[----:B0-----:R-:W-:Y:S01]  /*3090*/  IMAD R8, R84, c[0x0][0x1a0], RZ ;  /* 0x0000680054087a24 */ /* 0x001fe200078e02ff */
[----:B------:R-:W-:Y:S01]  /*30a0*/  IADD3 R3, R3, R5, RZ ;  /* 0x0000000503037210 */ /* 0x000fe20007ffe0ff */
[----:B------:R-:W-:-:S04]  /*30b0*/  IMAD R5, R65, c[0x0][0x18c], R4 ;  /* 0x0000630041057a24 */ /* 0x000fc800078e0204 */
[----:B------:R-:W-:-:S05]  /*30c0*/  IMAD.WIDE.U32 R6, R65, c[0x0][0x188], R2 ;  /* 0x0000620041067a25 */ /* 0x000fca00078e0002 */
[----:B------:R-:W-:Y:S01]  /*30d0*/  IADD3 R3, R7, R5, RZ ;  /* 0x0000000507037210 */ /* 0x000fe20007ffe0ff */
[----:B------:R-:W-:Y:S01]  /*30e0*/  IMAD.WIDE.U32 R4, R65, c[0x0][0x1a0], RZ ;  /* 0x0000680041047a25 */ /* 0x000fe200078e00ff */
[----:B------:R-:W-:-:S03]  /*30f0*/  LEA R2, P0, R6, c[0x0][0x220], 0x2 ;  /* 0x0000880006027a11 */ /* 0x000fc600078010ff */
[----:B------:R-:W-:Y:S01]  /*3100*/  IMAD R7, R65, c[0x0][0x1a4], R8 ;  /* 0x0000690041077a24 */ /* 0x000fe200078e0208 */
[----:B------:R-:W-:Y:S02]  /*3110*/  LEA.HI.X R3, R6, c[0x0][0x224], R3, 0x2, P0 ;  /* 0x0000890006037a11 */ /* 0x000fe400000f1403 */
[C---:B------:R-:W-:Y:S02]  /*3120*/  LEA R6, P0, R4.reuse, R22, 0x1 ;  /* 0x0000001604067211 */ /* 0x040fe400078008ff */
[----:B------:R-:W-:Y:S01]  /*3130*/  IADD3 R5, R5, R7, RZ ;  /* 0x0000000705057210 */ /* 0x000fe20007ffe0ff */
[----:B------:R-:W2:Y:S03]  /*3140*/  LDG.E R2, [R2.64] ;  /* 0x0000000402027981 */ /* 0x000ea6000c1e1900 */
[----:B------:R-:W-:-:S05]  /*3150*/  LEA.HI.X R7, R4, R21, R5, 0x1, P0 ;  /* 0x0000001504077211 */ /* 0x000fca00000f0c05 */
[----:B------:R-:W-:-:S05]  /*3160*/  IMAD.WIDE R12, R28, 0x10, R6 ;  /* 0x000000101c0c7825 */ /* 0x000fca00078e0206 */
        /* <DEDUP_REMOVED lines=9> */
[----:B------:R-:W-:Y:S01]  /*3200*/  MUFU.EX2 R85, R85 ;  /* 0x0000005500557308 */ /* 0x000fe20000000800 */
[C---:B------:R-:W-:Y:S01]  /*3210*/  FMUL.FTZ R88, R107.reuse, R38 ;  /* 0x000000266b587220 */ /* 0x040fe20000410000 */
[----:B---3--:R-:W-:Y:S01]  /*3220*/  STS.128 [R0.X16], R4 ;  /* 0x0000000400007388 */ /* 0x008fe2000000cc00 */
[C---:B------:R-:W-:Y:S02]  /*3230*/  FMUL.FTZ R89, R107.reuse, R18 ;  /* 0x000000126b597220 */ /* 0x040fe40000410000 */
[----:B------:R-:W-:Y:S01]  /*3240*/  FMUL.FTZ R90, R107, R17 ;  /* 0x000000116b5a7220 */ /* 0x000fe20000410000 */
[----:B----4-:R0:W-:Y:S01]  /*3250*/  STS.128 [R0.X16+0x200], R8 ;  /* 0x0002000800007388 */ /* 0x0101e2000000cc00 */
[----:B------:R-:W-:-:S06]  /*3260*/  NOP ;  /* 0x0000000000007918 */ /* 0x000fcc0000000000 */
[----:B------:R-:W1:Y:S01]  /*3270*/  LDS.128 R12, [R36.X16] ;  /* 0x00000000240c7984 */ /* 0x000e62000000cc00 */
[----:B------:R-:W-:Y:S01]  /*3280*/  MUFU.EX2 R87, R87 ;  /* 0x0000005700577308 */ /* 0x000fe20000000800 */
[C---:B------:R-:W-:Y:S02]  /*3290*/  FMUL.FTZ R91, R107.reuse, R16 ;  /* 0x000000106b5b7220 */ /* 0x040fe40000410000 */
[----:B------:R-:W2:Y:S01]  /*32a0*/  LDS.128 R4, [R36.X16+0x10] ;  /* 0x0000100024047984 */ /* 0x000ea2000000cc00 */
[C---:B------:R-:W-:Y:S02]  /*32b0*/  FMUL.FTZ R92, R107.reuse, R42 ;  /* 0x0000002a6b5c7220 */ /* 0x040fe40000410000 */
[C---:B------:R-:W-:Y:S02]  /*32c0*/  FMUL.FTZ R93, R107.reuse, R19 ;  /* 0x000000136b5d7220 */ /* 0x040fe40000410000 */
[----:B------:R-:W3:Y:S01]  /*32d0*/  MUFU.EX2 R86, R86 ;  /* 0x0000005600567308 */ /* 0x000ee20000000800 */
[----:B0-----:R-:W-:-:S02]  /*32e0*/  FMUL.FTZ R9, R107, R46 ;  /* 0x0000002e6b097220 */ /* 0x001fc40000410000 */
[C---:B------:R-:W-:Y:S02]  /*32f0*/  FMUL.FTZ R94, R107.reuse, R44 ;  /* 0x0000002c6b5e7220 */ /* 0x040fe40000410000 */
[C---:B------:R-:W-:Y:S02]  /*3300*/  FMUL.FTZ R95, R107.reuse, R43 ;  /* 0x0000002b6b5f7220 */ /* 0x040fe40000410000 */
[C---:B------:R-:W-:Y:S01]  /*3310*/  FMUL.FTZ R100, R107.reuse, R47 ;  /* 0x0000002f6b647220 */ /* 0x040fe20000410000 */
[----:B------:R-:W0:Y:S01]  /*3320*/  MUFU.EX2 R88, R88 ;  /* 0x0000005800587308 */ /* 0x000e220000000800 */
[----:B------:R-:W-:-:S07]  /*3330*/  FMUL.FTZ R101, R107, R48 ;  /* 0x000000306b657220 */ /* 0x000fce0000410000 */
[----:B------:R-:W4:Y:S01]  /*3340*/  MUFU.EX2 R89, R89 ;  /* 0x0000005900597308 */ /* 0x000f220000000800 */
[----:B---3--:R-:W-:-:S04]  /*3350*/  FMUL.FTZ R10, R86, R85 ;  /* 0x00000055560a7220 */ /* 0x008fc80000410000 */
[----:B------:R-:W-:-:S03]  /*3360*/  FMUL.FTZ R11, R87, R10 ;  /* 0x0000000a570b7220 */ /* 0x000fc60000410000 */
[----:B------:R-:W3:Y:S01]  /*3370*/  MUFU.EX2 R90, R90 ;  /* 0x0000005a005a7308 */ /* 0x000ee20000000800 */
[----:B-1----:R-:W-:-:S07]  /*3380*/  HADD2.F32 R97, -RZ, R12.H0_H0 ;  /* 0x2000000cff617230 */ /* 0x002fce0000004100 */
[----:B------:R-:W1:Y:S01]  /*3390*/  MUFU.EX2 R91, R91 ;  /* 0x0000005b005b7308 */ /* 0x000e620000000800 */
[----:B------:R-:W-:Y:S02]  /*33a0*/  HADD2.F32 R96, -RZ, R12.H1_H1 ;  /* 0x3000000cff607230 */ /* 0x000fe40000004100 */
[--C-:B------:R-:W-:Y:S01]  /*33b0*/  HADD2.F32 R2, -RZ, R13.reuse.H0_H0 ;  /* 0x2000000dff027230 */ /* 0x100fe20000004100 */
[----:B------:R-:W-:Y:S01]  /*33c0*/  FMUL.FTZ R97, R74, R97 ;  /* 0x000000614a617220 */ /* 0x000fe20000410000 */
[--C-:B------:R-:W-:Y:S01]  /*33d0*/  HADD2.F32 R3, -RZ, R14.reuse.H0_H0 ;  /* 0x2000000eff037230 */ /* 0x100fe20000004100 */
[----:B------:R-:W-:Y:S01]  /*33e0*/  FMUL.FTZ R96, R73, R96 ;  /* 0x0000006049607220 */ /* 0x000fe20000410000 */
[----:B------:R-:W-:Y:S01]  /*33f0*/  HADD2.F32 R8, -RZ, R14.H1_H1 ;  /* 0x3000000eff087230 */ /* 0x000fe20000004100 */
[----:B------:R-:W-:Y:S01]  /*3400*/  FMUL.FTZ R14, R75, R2 ;  /* 0x000000024b0e7220 */ /* 0x000fe20000410000 */
[----:B------:R-:W-:Y:S01]  /*3410*/  HADD2.F32 R13, -RZ, R13.H1_H1 ;  /* 0x3000000dff0d7230 */ /* 0x000fe20000004100 */
[----:B------:R-:W-:Y:S01]  /*3420*/  FFMA.FTZ R2, R97, R85, R96 ;  /* 0x0000005561027223 */ /* 0x000fe20000010060 */
[----:B------:R-:W1:Y:S01]  /*3430*/  MUFU.EX2 R92, R92 ;  /* 0x0000005c005c7308 */ /* 0x000e620000000800 */
[----:B------:R-:W-:Y:S01]  /*3440*/  FMUL.FTZ R102, R76, R3 ;  /* 0x000000034c667220 */ /* 0x000fe20000410000 */
[--C-:B------:R-:W-:Y:S01]  /*3450*/  HADD2.F32 R98, -RZ, R15.reuse.H0_H0 ;  /* 0x2000000fff627230 */ /* 0x100fe20000004100 */
[----:B------:R-:W-:Y:S01]  /*3460*/  FMUL.FTZ R13, R72, R13 ;  /* 0x0000000d480d7220 */ /* 0x000fe20000410000 */
[----:B--2---:R-:W-:Y:S01]  /*3470*/  HADD2.F32 R105, -RZ, R4.H1_H1 ;  /* 0x30000004ff697230 */ /* 0x004fe20000004100 */
[----:B------:R-:W-:Y:S01]  /*3480*/  FFMA.FTZ R2, R87, R2, R14 ;  /* 0x0000000257027223 */ /* 0x000fe2000001000e */
[----:B------:R-:W-:Y:S01]  /*3490*/  HADD2.F32 R103, -RZ, R15.H1_H1 ;  /* 0x3000000fff677230 */ /* 0x000fe20000004100 */
[----:B------:R-:W-:Y:S01]  /*34a0*/  FMUL.FTZ R99, R71, R8 ;  /* 0x0000000847637220 */ /* 0x000fe20000410000 */
[----:B------:R2:W-:Y:S01]  /*34b0*/  MUFU.EX2 R12, R9 ;  /* 0x00000009000c7308 */ /* 0x0005e20000000800 */
[C---:B0-----:R-:W-:Y:S01]  /*34c0*/  FFMA.FTZ R3, R88.reuse, R2, R13 ;  /* 0x0000000258037223 */ /* 0x041fe2000001000d */
[----:B------:R-:W-:Y:S01]  /*34d0*/  HADD2.F32 R106, -RZ, R5.H0_H0 ;  /* 0x20000005ff6a7230 */ /* 0x000fe20000004100 */
[----:B------:R-:W-:Y:S01]  /*34e0*/  FMUL.FTZ R2, R88, R11 ;  /* 0x0000000b58027220 */ /* 0x000fe20000410000 */
[----:B------:R-:W-:Y:S01]  /*34f0*/  HADD2.F32 R111, -RZ, R6.H1_H1 ;  /* 0x30000006ff6f7230 */ /* 0x000fe20000004100 */
[----:B------:R-:W-:Y:S01]  /*3500*/  FMUL.FTZ R98, R77, R98 ;  /* 0x000000624d627220 */ /* 0x000fe20000410000 */
[--C-:B------:R-:W-:Y:S01]  /*3510*/  HADD2.F32 R110, -RZ, R7.reuse.H0_H0 ;  /* 0x20000007ff6e7230 */ /* 0x100fe20000004100 */
[----:B------:R-:W-:Y:S01]  /*3520*/  FMUL.FTZ R103, R70, R103 ;  /* 0x0000006746677220 */ /* 0x000fe20000410000 */
[----:B------:R-:W0:Y:S01]  /*3530*/  MUFU.EX2 R93, R93 ;  /* 0x0000005d005d7308 */ /* 0x000e220000000800 */
[----:B--2---:R-:W-:Y:S01]  /*3540*/  HADD2.F32 R9, -RZ, R4.H0_H0 ;  /* 0x20000004ff097230 */ /* 0x004fe20000004100 */
[C---:B----4-:R-:W-:Y:S01]  /*3550*/  FFMA.FTZ R4, R89.reuse, R3, R102 ;  /* 0x0000000359047223 */ /* 0x050fe20000010066 */
[----:B------:R-:W-:Y:S01]  /*3560*/  HADD2.F32 R7, -RZ, R7.H1_H1 ;  /* 0x30000007ff077230 */ /* 0x000fe20000004100 */
[----:B------:R-:W-:Y:S01]  /*3570*/  FMUL.FTZ R3, R89, R2 ;  /* 0x0000000259037220 */ /* 0x000fe20000410000 */
[----:B------:R-:W-:Y:S01]  /*3580*/  HADD2.F32 R2, -RZ, R5.H1_H1 ;  /* 0x30000005ff027230 */ /* 0x000fe20000004100 */
[----:B---3--:R-:W-:-:S02]  /*3590*/  FFMA.FTZ R8, R90, R4, R99 ;  /* 0x000000045a087223 */ /* 0x008fc40000010063 */
[----:B------:R-:W2:Y:S01]  /*35a0*/  MUFU.EX2 R94, R94 ;  /* 0x0000005e005e7308 */ /* 0x000ea20000000800 */
[----:B------:R-:W-:Y:S01]  /*35b0*/  FMUL.FTZ R4, R90, R3 ;  /* 0x000000035a047220 */ /* 0x000fe20000410000 */
[----:B------:R-:W-:Y:S01]  /*35c0*/  HADD2.F32 R3, -RZ, R6.H0_H0 ;  /* 0x20000006ff037230 */ /* 0x000fe20000004100 */
[----:B-1----:R-:W-:Y:S02]  /*35d0*/  FFMA.FTZ R8, R91, R8, R98 ;  /* 0x000000085b087223 */ /* 0x002fe40000010062 */
[----:B------:R-:W-:Y:S02]  /*35e0*/  FMUL.FTZ R15, R107, R45 ;  /* 0x0000002d6b0f7220 */ /* 0x000fe40000410000 */
[----:B------:R-:W-:Y:S01]  /*35f0*/  FMUL.FTZ R104, R78, R9 ;  /* 0x000000094e687220 */ /* 0x000fe20000410000 */
[----:B------:R-:W1:Y:S01]  /*3600*/  MUFU.EX2 R95, R95 ;  /* 0x0000005f005f7308 */ /* 0x000e620000000800 */
[----:B------:R-:W-:Y:S02]  /*3610*/  FFMA.FTZ R8, R92, R8, R103 ;  /* 0x000000085c087223 */ /* 0x000fe40000010067 */
[----:B------:R-:W-:-:S02]  /*3620*/  FMUL.FTZ R5, R91, R4 ;  /* 0x000000045b057220 */ /* 0x000fc40000410000 */
[----:B------:R-:W-:Y:S02]  /*3630*/  FMUL.FTZ R105, R68, R105 ;  /* 0x0000006944697220 */ /* 0x000fe40000410000 */
[----:B0-----:R-:W-:Y:S01]  /*3640*/  FFMA.FTZ R8, R93, R8, R104 ;  /* 0x000000085d087223 */ /* 0x001fe20000010068 */
[----:B------:R-:W0:Y:S01]  /*3650*/  MUFU.EX2 R15, R15 ;  /* 0x0000000f000f7308 */ /* 0x000e220000000800 */
[----:B------:R-:W-:Y:S02]  /*3660*/  FMUL.FTZ R4, R92, R5 ;  /* 0x000000055c047220 */ /* 0x000fe40000410000 */
[----:B------:R-:W-:Y:S02]  /*3670*/  FMUL.FTZ R106, R79, R106 ;  /* 0x0000006a4f6a7220 */ /* 0x000fe40000410000 */
[----:B--2---:R-:W-:Y:S02]  /*3680*/  FFMA.FTZ R8, R94, R8, R105 ;  /* 0x000000085e087223 */ /* 0x004fe40000010069 */
[----:B------:R-:W-:Y:S01]  /*3690*/  FMUL.FTZ R5, R93, R4 ;  /* 0x000000045d057220 */ /* 0x000fe20000410000 */
[----:B------:R-:W2:Y:S01]  /*36a0*/  MUFU.EX2 R100, R100 ;  /* 0x0000006400647308 */ /* 0x000ea20000000800 */
[----:B------:R-:W-:-:S02]  /*36b0*/  FMUL.FTZ R107, R107, R57 ;  /* 0x000000396b6b7220 */ /* 0x000fc40000410000 */
[----:B------:R-:W-:Y:S02]  /*36c0*/  FMUL.FTZ R109, R67, R2 ;  /* 0x00000002436d7220 */ /* 0x000fe40000410000 */
[C---:B-1----:R-:W-:Y:S02]  /*36d0*/  FFMA.FTZ R8, R95.reuse, R8, R106 ;  /* 0x000000085f087223 */ /* 0x042fe4000001006a */
[----:B------:R-:W-:Y:S01]  /*36e0*/  FMUL.FTZ R4, R94, R5 ;  /* 0x000000055e047220 */ /* 0x000fe20000410000 */
[----:B------:R-:W1:Y:S01]  /*36f0*/  MUFU.EX2 R101, R101 ;  /* 0x0000006500657308 */ /* 0x000e620000000800 */
[----:B------:R-:W-:Y:S02]  /*3700*/  FMUL.FTZ R108, R80, R3 ;  /* 0x00000003506c7220 */ /* 0x000fe40000410000 */
[----:B------:R-:W-:Y:S02]  /*3710*/  FFMA.FTZ R8, R12, R8, R109 ;  /* 0x000000080c087223 */ /* 0x000fe4000001006d */
[----:B------:R-:W-:-:S02]  /*3720*/  FMUL.FTZ R5, R95, R4 ;  /* 0x000000045f057220 */ /* 0x000fc40000410000 */
[----:B------:R-:W-:Y:S01]  /*3730*/  FMUL.FTZ R111, R66, R111 ;  /* 0x0000006f426f7220 */ /* 0x000fe20000410000 */
[----:B------:R-:W3:Y:S01]  /*3740*/  MUFU.EX2 R107, R107 ;  /* 0x0000006b006b7308 */ /* 0x000ee20000000800 */
[----:B0-----:R-:W-:Y:S02]  /*3750*/  FFMA.FTZ R8, R15, R8, R108 ;  /* 0x000000080f087223 */ /* 0x001fe4000001006c */
[----:B------:R-:W-:Y:S02]  /*3760*/  FMUL.FTZ R2, R12, R5 ;  /* 0x000000050c027220 */ /* 0x000fe40000410000 */
[----:B------:R-:W-:Y:S02]  /*3770*/  FMUL.FTZ R110, R81, R110 ;  /* 0x0000006e516e7220 */ /* 0x000fe40000410000 */
[----:B--2---:R-:W-:Y:S02]  /*3780*/  FFMA.FTZ R8, R100, R8, R111 ;  /* 0x0000000864087223 */ /* 0x004fe4000001006f */
[----:B------:R-:W-:-:S02]  /*3790*/  FMUL.FTZ R3, R15, R2 ;  /* 0x000000020f037220 */ /* 0x000fc40000410000 */
[----:B------:R-:W-:Y:S02]  /*37a0*/  FMUL.FTZ R112, R64, R7 ;  /* 0x0000000740707220 */ /* 0x000fe40000410000 */
[----:B-1----:R-:W-:Y:S02]  /*37b0*/  FFMA.FTZ R8, R101, R8, R110 ;  /* 0x0000000865087223 */ /* 0x002fe4000001006e */
[----:B------:R-:W-:Y:S02]  /*37c0*/  FMUL.FTZ R2, R100, R3 ;  /* 0x0000000364027220 */ /* 0x000fe40000410000 */
[----:B---3--:R-:W-:Y:S02]  /*37d0*/  FFMA.FTZ R3, R107, R8, R112 ;  /* 0x000000086b037223 */ /* 0x008fe40000010070 */
[----:B------:R-:W-:Y:S02]  /*37e0*/  FMUL.FTZ R2, R101, R2 ;  /* 0x0000000265027220 */ /* 0x000fe40000410000 */
[----:B------:R-:W-:Y:S01]  /*37f0*/  IMAD R6, R34, c[0x0][0x1b8], RZ ;  /* 0x00006e0022067a24 */ /* 0x000fe200078e02ff */
[----:B------:R-:W0:Y:S01]  /*3800*/  SHFL.UP PT, R8, R3, 0x1, RZ ;  /* 0x0420000003087989 */ /* 0x000e2200000e00ff */
[----:B------:R-:W-:-:S02]  /*3810*/  FMUL.FTZ R2, R107, R2 ;  /* 0x000000026b027220 */ /* 0x000fc40000410000 */
[----:B------:R-:W-:-:S03]  /*3820*/  IMAD.WIDE.U32 R4, R35, c[0x0][0x1b8], RZ ;  /* 0x00006e0023047a25 */ /* 0x000fc600078e00ff */
[----:B------:R-:W1:Y:S01]  /*3830*/  SHFL.UP PT, R9, R2, 0x1, RZ ;  /* 0x0420000002097989 */ /* 0x000e6200000e00ff */
[----:B------:R-:W-:-:S05]  /*3840*/  IMAD R7, R35, c[0x0][0x1bc], R6 ;  /* 0x00006f0023077a24 */ /* 0x000fca00078e0206 */
[----:B------:R-:W-:Y:S01]  /*3850*/  IADD3 R5, R5, R7, RZ ;  /* 0x0000000705057210 */ /* 0x000fe20007ffe0ff */
[----:B------:R-:W-:-:S04]  /*3860*/  IMAD R7, R65, c[0x0][0x1c4], R84 ;  /* 0x0000710041077a24 */ /* 0x000fc800078e0254 */
[----:B------:R-:W-:-:S05]  /*3870*/  IMAD.WIDE.U32 R4, R65, c[0x0][0x1c0], R4 ;  /* 0x0000700041047a25 */ /* 0x000fca00078e0004 */
[----:B------:R-:W-:Y:S02]  /*3880*/  IADD3 R5, R5, R7, RZ ;  /* 0x0000000705057210 */ /* 0x000fe40007ffe0ff */
[----:B------:R-:W-:Y:S01]  /*3890*/  LEA R6, P1, R4, c[0x0][0x230], 0x2 ;  /* 0x00008c0004067a11 */ /* 0x000fe200078210ff */
[----:B0-----:R-:W-:-:S03]  /*38a0*/  @P0 FFMA.FTZ R3, R2, R8, R3 ;  /* 0x0000000802030223 */ /* 0x001fc60000010003 */
[----:B------:R-:W-:Y:S01]  /*38b0*/  LEA.HI.X R7, R4, c[0x0][0x234], R5, 0x2, P1 ;  /* 0x00008d0004077a11 */ /* 0x000fe200008f1405 */
[----:B-1----:R-:W-:Y:S01]  /*38c0*/  @P0 FMUL.FTZ R2, R2, R9 ;  /* 0x0000000902020220 */ /* 0x002fe20000410000 */
        /* <DEDUP_REMOVED lines=27> */
[C---:B0-----:R-:W-:Y:S01]  /*3a80*/  @P1 FFMA.FTZ R3, R2.reuse, R4, R3 ;  /* 0x0000000402031223 */ /* 0x041fe20000010003 */
[----:B------:R-:W-:Y:S01]  /*3a90*/  @!P2 SHF.R.U32.HI R4, RZ, 0x2, R37 ;  /* 0x00000002ff04a819 */ /* 0x000fe20000011625 */
[----:B-1----:R-:W-:-:S03]  /*3aa0*/  @P1 FMUL.FTZ R2, R2, R5 ;  /* 0x0000000502021220 */ /* 0x002fc60000410000 */
[----:B------:R-:W-:Y:S01]  /*3ab0*/  @!P2 LOP3.LUT R10, R4, 0x3ffffff8, RZ, 0xc0, !PT ;  /* 0x3ffffff8040aa812 */ /* 0x000fe200078ec0ff */
[----:B------:R-:W-:Y:S06]  /*3ac0*/  SHFL.UP PT, R114, R3, 0x1, RZ ;  /* 0x0420000003727989 */ /* 0x000fec00000e00ff */
[C---:B------:R-:W-:Y:S01]  /*3ad0*/  @P0 ISETP.NE.AND P1, PT, R31.reuse, RZ, PT ;  /* 0x000000ff1f00020c */ /* 0x040fe20003f25270 */
        /* <DEDUP_REMOVED lines=21> */
.L_x_3906:
[----:B------:R-:W-:Y:S05]  /*3c30*/  BSYNC B0 ;  /* 0x0000000000007941 */ /* 0x000fea0003800000 */
.L_x_3905:
        /* <DEDUP_REMOVED lines=38> */
.L_x_3908:
[----:B------:R-:W-:Y:S05]  /*3ea0*/  BSYNC B0 ;  /* 0x0000000000007941 */ /* 0x000fea0003800000 */
.L_x_3907:
        /* <DEDUP_REMOVED lines=20> */
.L_x_3904:
        /* <DEDUP_REMOVED lines=40> */
.L_x_3910:
[----:B------:R-:W-:Y:S05]  /*4270*/  EXIT ;  /* 0x000000000000794d */ /* 0x000fea0003800000 */
.L_x_3912:
        /* <DEDUP_REMOVED lines=16> */
.L_x_5428:


//--------------------- .text._Z25selective_scan_fwd_kernelI32Selective_Scan_fwd_kernel_traitsILi64ELi16ELi1ELb1ELb1ELb0ELb1EN3c104HalfEfEEv13SSMParamsBase --------------------------
	.section	.text._Z25selective_scan_fwd_kernelI32Selective_Scan_fwd_kernel_traitsILi64ELi16ELi1ELb1ELb1ELb0ELb1EN3c104HalfEfEEv13SSMParamsBase,"ax",@progbits
	.sectioninfo	@"SHI_REGISTERS=119"
	.align	128
        .global         _Z25selective_scan_fwd_kernelI32Selective_Scan_fwd_kernel_traitsILi64ELi16ELi1ELb1ELb1ELb0ELb1EN3c104HalfEfEEv13SSMParamsBase
        .type           _Z25selective_scan_fwd_kernelI32Selective_Scan_fwd_kernel_traitsILi64ELi16ELi1ELb1ELb1ELb0ELb1EN3c104HalfEfEEv13SSMParamsBase,@function
        .size           _Z25selective_scan_fwd_kernelI32Selective_Scan_fwd_kernel_traitsILi64ELi16ELi1ELb1ELb1ELb0ELb1EN3c104HalfEfEEv13SSMParamsBase,(.L_x_5429 - _Z25selective_scan_fwd_kernelI32Selective_Scan_fwd_kernel_traitsILi64ELi16ELi1ELb1ELb1ELb0ELb1EN3c104HalfEfEEv13SSMParamsBase)
        .other          _Z25selective_scan_fwd_kernelI32Selective_Scan_fwd_kernel_traitsILi64ELi16ELi1ELb1ELb1ELb0ELb1EN3c104HalfEfEEv13SSMParamsBase,@"STO_CUDA_ENTRY STV_DEFAULT"
_Z25selective_scan_fwd_kernelI32Selective_Scan_fwd_kernel_traitsILi64ELi16ELi1ELb1ELb1ELb0ELb1EN3c104HalfEfEEv13SSMParamsBase:
.text._Z25selective_scan_fwd_kernelI32Selective_Scan_fwd_kernel_traitsILi64ELi16ELi1ELb1ELb1ELb0ELb1EN3c104HalfEfEEv13SSMParamsBase:
        /* <DEDUP_REMOVED lines=86> */
.L_x_3952:
        /* <DEDUP_REMOVED lines=77> */
.L_x_3914:
[----:B-12---:R-:W-:Y:S05]  /*0a30*/  BSYNC B0 ;  /* 0x0000000000007941 */ /* 0x006fea0003800000 */
.L_x_3913:
        /* <DEDUP_REMOVED lines=36> */
.L_x_3916:
[----:B------:R-:W-:Y:S05]  /*0c80*/  BSYNC B0 ;  /* 0x0000000000007941 */ /* 0x000fea0003800000 */
.L_x_3915:
        /* <DEDUP_REMOVED lines=38> */
.L_x_3918:
[----:B------:R-:W-:Y:S05]  /*0ef0*/  BSYNC B0 ;  /* 0x0000000000007941 */ /* 0x000fea0003800000 */
.L_x_3917:
        /* <DEDUP_REMOVED lines=36> */
.L_x_3920:
[----:B------:R-:W-:Y:S05]  /*1140*/  BSYNC B0 ;  /* 0x0000000000007941 */ /* 0x000fea0003800000 */
.L_x_3919:
        /* <DEDUP_REMOVED lines=38> */
.L_x_3922:
[----:B------:R-:W-:Y:S05]  /*13b0*/  BSYNC B0 ;  /* 0x0000000000007941 */ /* 0x000fea0003800000 */
.L_x_3921:
        /* <DEDUP_REMOVED lines=36> */
.L_x_3924:
[----:B------:R-:W-:Y:S05]  /*1600*/  BSYNC B0 ;  /* 0x0000000000007941 */ /* 0x000fea0003800000 */
.L_x_3923:
        /* <DEDUP_REMOVED lines=38> */
.L_x_3926:
[----:B------:R-:W-:Y:S05]  /*1870*/  BSYNC B0 ;  /* 0x0000000000007941 */ /* 0x000fea0003800000 */
.L_x_3925:
        /* <DEDUP_REMOVED lines=37> */
.L_x_3928:
[----:B------:R-:W-:Y:S05]  /*1ad0*/  BSYNC B0 ;  /* 0x0000000000007941 */ /* 0x000fea0003800000 */
.L_x_3927:
        /* <DEDUP_REMOVED lines=42> */
.L_x_3930:
[----:B------:R-:W-:Y:S05]  /*1d80*/  BSYNC B0 ;  /* 0x0000000000007941 */ /* 0x000fea0003800000 */
.L_x_3929:
        /* <DEDUP_REMOVED lines=40> */
.L_x_3932:
[----:B------:R-:W-:Y:S05]  /*2010*/  BSYNC B0 ;  /* 0x0000000000007941 */ /* 0x000fea0003800000 */
.L_x_3931:
        /* <DEDUP_REMOVED lines=46> */
.L_x_3934:
[----:B------:R-:W-:Y:S05]  /*2300*/  BSYNC B0 ;  /* 0x0000000000007941 */ /* 0x000fea0003800000 */
.L_x_3933:
        /* <DEDUP_REMOVED lines=33> */
.L_x_3936:
[----:B------:R-:W-:Y:S05]  /*2520*/  BSYNC B0 ;  /* 0x0000000000007941 */ /* 0x000fea0003800000 */
.L_x_3935:
        /* <DEDUP_REMOVED lines=33> */
.L_x_3938:
[----:B------:R-:W-:Y:S05]  /*2740*/  BSYNC B0 ;  /* 0x0000000000007941 */ /* 0x000fea0003800000 */
.L_x_3937:
        /* <DEDUP_REMOVED lines=33> */
.L_x_3940:
[----:B------:R-:W-:Y:S05]  /*2960*/  BSYNC B0 ;  /* 0x0000000000007941 */ /* 0x000fea0003800000 */
.L_x_3939:
        /* <DEDUP_REMOVED lines=33> */
.L_x_3942:
[----:B------:R-:W-:Y:S05]  /*2b80*/  BSYNC B0 ;  /* 0x0000000000007941 */ /* 0x000fea0003800000 */
.L_x_3941:
        /* <DEDUP_REMOVED lines=33> */
.L_x_3944:
[----:B------:R-:W-:Y:S05]  /*2da0*/  BSYNC B0 ;  /* 0x0000000000007941 */ /* 0x000fea0003800000 */
.L_x_3943:
        /* <DEDUP_REMOVED lines=36> */
.L_x_3950:
        /* <DEDUP_REMOVED lines=18> */
[----:B------:R-:W-:-:S05]  /*3110*/  IMAD.WIDE R14, R34, 0x10, R6 ;  /* 0x00000010220e7825 */ /* 0x000fca00078e0206 */
[----:B------:R-:W3:Y:S04]  /*3120*/  LDG.E.128 R4, [R14.64] ;  /* 0x000000040e047981 */ /* 0x000ee8000c1e1d00 */
[----:B0-----:R-:W4:Y:S01]  /*3130*/  LDG.E.128 R8, [R14.64+0x200] ;  /* 0x000200040e087981 */ /* 0x001f22000c1e1d00 */
        /* <DEDUP_REMOVED lines=8> */
[C---:B------:R-:W-:Y:S02]  /*31c0*/  FMUL.FTZ R86, R107.reuse, R23 ;  /* 0x000000176b567220 */ /* 0x040fe40000410000 */
[C---:B------:R-:W-:Y:S01]  /*31d0*/  FMUL.FTZ R87, R107.reuse, R22 ;  /* 0x000000166b577220 */ /* 0x040fe20000410000 */
[----:B---3--:R-:W-:Y:S01]  /*31e0*/  STS.128 [R36.X16], R4 ;  /* 0x0000000424007388 */ /* 0x008fe2000000cc00 */
[----:B------:R-:W-:-:S03]  /*31f0*/  FMUL.FTZ R88, R107, R21 ;  /* 0x000000156b587220 */ /* 0x000fc60000410000 */
[----:B------:R-:W0:Y:S01]  /*3200*/  MUFU.EX2 R84, R84 ;  /* 0x0000005400547308 */ /* 0x000e220000000800 */
[----:B----4-:R1:W-:Y:S01]  /*3210*/  STS.128 [R36.X16+0x200], R8 ;  /* 0x0002000824007388 */ /* 0x0103e2000000cc00 */
        /* <DEDUP_REMOVED lines=8> */
[----:B-1----:R-:W-:-:S02]  /*32a0*/  FMUL.FTZ R10, R107, R65 ;  /* 0x000000416b0a7220 */ /* 0x002fc40000410000 */
[C---:B------:R-:W-:Y:S02]  /*32b0*/  FMUL.FTZ R92, R107.reuse, R63 ;  /* 0x0000003f6b5c7220 */ /* 0x040fe40000410000 */
[C---:B------:R-:W-:Y:S02]  /*32c0*/  FMUL.FTZ R93, R107.reuse, R62 ;  /* 0x0000003e6b5d7220 */ /* 0x040fe40000410000 */
[C---:B------:R-:W-:Y:S01]  /*32d0*/  FMUL.FTZ R95, R107.reuse, R64 ;  /* 0x000000406b5f7220 */ /* 0x040fe20000410000 */
[----:B------:R-:W1:Y:S01]  /*32e0*/  MUFU.EX2 R87, R87 ;  /* 0x0000005700577308 */ /* 0x000e620000000800 */
[C---:B------:R-:W-:Y:S02]  /*32f0*/  FMUL.FTZ R100, R107.reuse, R66 ;  /* 0x000000426b647220 */ /* 0x040fe40000410000 */
[C---:B------:R-:W-:Y:S02]  /*3300*/  FMUL.FTZ R101, R107.reuse, R16 ;  /* 0x000000106b657220 */ /* 0x040fe40000410000 */
[----:B------:R-:W-:-:S03]  /*3310*/  FMUL.FTZ R107, R107, R17 ;  /* 0x000000116b6b7220 */ /* 0x000fc60000410000 */
[----:B------:R-:W0:Y:S08]  /*3320*/  MUFU.EX2 R88, R88 ;  /* 0x0000005800587308 */ /* 0x000e300000000800 */
[----:B------:R-:W1:Y:S01]  /*3330*/  MUFU.EX2 R89, R89 ;  /* 0x0000005900597308 */ /* 0x000e620000000800 */
[----:B--2---:R-:W-:-:S07]  /*3340*/  HADD2.F32 R97, -RZ, R12.H0_H0 ;  /* 0x2000000cff617230 */ /* 0x004fce0000004100 */
[----:B------:R-:W2:Y:S01]  /*3350*/  MUFU.EX2 R90, R90 ;  /* 0x0000005a005a7308 */ /* 0x000ea20000000800 */
[----:B------:R-:W-:Y:S01]  /*3360*/  HADD2.F32 R96, -RZ, R12.H1_H1 ;  /* 0x3000000cff607230 */ /* 0x000fe20000004100 */
[----:B0-----:R-:W-:Y:S01]  /*3370*/  FMUL.FTZ R12, R84, R83 ;  /* 0x00000053540c7220 */ /* 0x001fe20000410000 */
[--C-:B------:R-:W-:Y:S01]  /*3380*/  HADD2.F32 R94, -RZ, R13.reuse.H0_H0 ;  /* 0x2000000dff5e7230 */ /* 0x100fe20000004100 */
[----:B------:R-:W-:Y:S01]  /*3390*/  FMUL.FTZ R97, R74, R97 ;  /* 0x000000614a617220 */ /* 0x000fe20000410000 */
[--C-:B------:R-:W-:Y:S01]  /*33a0*/  HADD2.F32 R9, -RZ, R14.reuse.H0_H0 ;  /* 0x2000000eff097230 */ /* 0x100fe20000004100 */
[----:B------:R-:W-:Y:S01]  /*33b0*/  FMUL.FTZ R96, R73, R96 ;  /* 0x0000006049607220 */ /* 0x000fe20000410000 */
[----:B------:R-:W-:Y:S01]  /*33c0*/  HADD2.F32 R8, -RZ, R14.H1_H1 ;  /* 0x3000000eff087230 */ /* 0x000fe20000004100 */
[----:B------:R-:W-:Y:S01]  /*33d0*/  FMUL.FTZ R94, R75, R94 ;  /* 0x0000005e4b5e7220 */ /* 0x000fe20000410000 */
[----:B------:R-:W-:Y:S01]  /*33e0*/  HADD2.F32 R13, -RZ, R13.H1_H1 ;  /* 0x3000000dff0d7230 */ /* 0x000fe20000004100 */
[----:B------:R0:W-:Y:S01]  /*33f0*/  MUFU.EX2 R14, R10 ;  /* 0x0000000a000e7308 */ /* 0x0001e20000000800 */
[--C-:B------:R-:W-:Y:S01]  /*3400*/  HADD2.F32 R98, -RZ, R15.reuse.H0_H0 ;  /* 0x2000000fff627230 */ /* 0x100fe20000004100 */
[----:B------:R-:W-:Y:S01]  /*3410*/  FMUL.FTZ R102, R76, R9 ;  /* 0x000000094c667220 */ /* 0x000fe20000410000 */
[----:B------:R-:W-:Y:S01]  /*3420*/  HADD2.F32 R103, -RZ, R15.H1_H1 ;  /* 0x3000000fff677230 */ /* 0x000fe20000004100 */
[----:B------:R-:W-:Y:S01]  /*3430*/  FMUL.FTZ R15, R72, R13 ;  /* 0x0000000d480f7220 */ /* 0x000fe20000410000 */
[--C-:B----4-:R-:W-:Y:S01]  /*3440*/  HADD2.F32 R11, -RZ, R4.reuse.H0_H0 ;  /* 0x20000004ff0b7230 */ /* 0x110fe20000004100 */
[----:B---3--:R-:W-:Y:S01]  /*3450*/  FMUL.FTZ R13, R85, R12 ;  /* 0x0000000c550d7220 */ /* 0x008fe20000410000 */
[----:B------:R-:W-:Y:S01]  /*3460*/  HADD2.F32 R4, -RZ, R4.H1_H1 ;  /* 0x30000004ff047230 */ /* 0x000fe20000004100 */
[----:B------:R-:W-:Y:S01]  /*3470*/  FMUL.FTZ R99, R71, R8 ;  /* 0x0000000847637220 */ /* 0x000fe20000410000 */
[----:B------:R-:W3:Y:S01]  /*3480*/  MUFU.EX2 R91, R91 ;  /* 0x0000005b005b7308 */ /* 0x000ee20000000800 */
[----:B0-----:R-:W-:Y:S01]  /*3490*/  FFMA.FTZ R10, R97, R83, R96 ;  /* 0x00000053610a7223 */ /* 0x001fe20000010060 */
[--C-:B------:R-:W-:Y:S01]  /*34a0*/  HADD2.F32 R106, -RZ, R5.reuse.H0_H0 ;  /* 0x20000005ff6a7230 */ /* 0x100fe20000004100 */
[----:B------:R-:W-:Y:S01]  /*34b0*/  FMUL.FTZ R98, R77, R98 ;  /* 0x000000624d627220 */ /* 0x000fe20000410000 */
[----:B------:R-:W-:Y:S01]  /*34c0*/  HADD2.F32 R109, -RZ, R5.H1_H1 ;  /* 0x30000005ff6d7230 */ /* 0x000fe20000004100 */
[----:B------:R-:W-:Y:S01]  /*34d0*/  FFMA.FTZ R10, R85, R10, R94 ;  /* 0x0000000a550a7223 */ /* 0x000fe2000001005e */
[--C-:B------:R-:W-:Y:S01]  /*34e0*/  HADD2.F32 R5, -RZ, R6.reuse.H0_H0 ;  /* 0x20000006ff057230 */ /* 0x100fe20000004100 */
[----:B------:R-:W-:Y:S01]  /*34f0*/  FMUL.FTZ R103, R70, R103 ;  /* 0x0000006746677220 */ /* 0x000fe20000410000 */
[----:B------:R-:W0:Y:S01]  /*3500*/  MUFU.EX2 R92, R92 ;  /* 0x0000005c005c7308 */ /* 0x000e220000000800 */
[C---:B------:R-:W-:Y:S01]  /*3510*/  FFMA.FTZ R9, R86.reuse, R10, R15 ;  /* 0x0000000a56097223 */ /* 0x040fe2000001000f */
[----:B------:R-:W-:Y:S01]  /*3520*/  HADD2.F32 R6, -RZ, R6.H1_H1 ;  /* 0x30000006ff067230 */ /* 0x000fe20000004100 */
[----:B------:R-:W-:Y:S01]  /*3530*/  FMUL.FTZ R10, R86, R13 ;  /* 0x0000000d560a7220 */ /* 0x000fe20000410000 */
[--C-:B------:R-:W-:Y:S01]  /*3540*/  HADD2.F32 R110, -RZ, R7.reuse.H0_H0 ;  /* 0x20000007ff6e7230 */ /* 0x100fe20000004100 */
[C---:B-1----:R-:W-:Y:S01]  /*3550*/  FFMA.FTZ R8, R87.reuse, R9, R102 ;  /* 0x0000000957087223 */ /* 0x042fe20000010066 */
[----:B------:R-:W-:Y:S01]  /*3560*/  HADD2.F32 R7, -RZ, R7.H1_H1 ;  /* 0x30000007ff077230 */ /* 0x000fe20000004100 */
[----:B------:R-:W-:Y:S01]  /*3570*/  FMUL.FTZ R9, R87, R10 ;  /* 0x0000000a57097220 */ /* 0x000fe20000410000 */
[----:B------:R-:W1:Y:S01]  /*3580*/  MUFU.EX2 R93, R93 ;  /* 0x0000005d005d7308 */ /* 0x000e620000000800 */
[----:B------:R-:W-:-:S02]  /*3590*/  FFMA.FTZ R10, R88, R8, R99 ;  /* 0x00000008580a7223 */ /* 0x000fc40000010063 */
[----:B------:R-:W-:Y:S02]  /*35a0*/  FMUL.FTZ R8, R88, R9 ;  /* 0x0000000958087220 */ /* 0x000fe40000410000 */
[C---:B------:R-:W-:Y:S02]  /*35b0*/  FFMA.FTZ R10, R89.reuse, R10, R98 ;  /* 0x0000000a590a7223 */ /* 0x040fe40000010062 */
[----:B------:R-:W-:Y:S01]  /*35c0*/  FMUL.FTZ R104, R78, R11 ;  /* 0x0000000b4e687220 */ /* 0x000fe20000410000 */
[----:B------:R-:W4:Y:S01]  /*35d0*/  MUFU.EX2 R95, R95 ;  /* 0x0000005f005f7308 */ /* 0x000f220000000800 */
[----:B--2---:R-:W-:Y:S02]  /*35e0*/  FFMA.FTZ R10, R90, R10, R103 ;  /* 0x0000000a5a0a7223 */ /* 0x004fe40000010067 */
[----:B------:R-:W-:Y:S02]  /*35f0*/  FMUL.FTZ R9, R89, R8 ;  /* 0x0000000859097220 */ /* 0x000fe40000410000 */
[----:B------:R-:W-:-:S02]  /*3600*/  FMUL.FTZ R105, R69, R4 ;  /* 0x0000000445697220 */ /* 0x000fc40000410000 */
[----:B---3--:R-:W-:Y:S01]  /*3610*/  FFMA.FTZ R10, R91, R10, R104 ;  /* 0x0000000a5b0a7223 */ /* 0x008fe20000010068 */
[----:B------:R-:W2:Y:S01]  /*3620*/  MUFU.EX2 R100, R100 ;  /* 0x0000006400647308 */ /* 0x000ea20000000800 */
[----:B------:R-:W-:Y:S02]  /*3630*/  FMUL.FTZ R8, R90, R9 ;  /* 0x000000095a087220 */ /* 0x000fe40000410000 */
[----:B------:R-:W-:Y:S02]  /*3640*/  FMUL.FTZ R106, R79, R106 ;  /* 0x0000006a4f6a7220 */ /* 0x000fe40000410000 */
[----:B0-----:R-:W-:Y:S02]  /*3650*/  FFMA.FTZ R10, R92, R10, R105 ;  /* 0x0000000a5c0a7223 */ /* 0x001fe40000010069 */
[----:B------:R-:W-:Y:S01]  /*3660*/  FMUL.FTZ R9, R91, R8 ;  /* 0x000000085b097220 */ /* 0x000fe20000410000 */
[----:B------:R-:W0:Y:S01]  /*3670*/  MUFU.EX2 R101, R101 ;  /* 0x0000006500657308 */ /* 0x000e220000000800 */
[----:B------:R-:W-:-:S02]  /*3680*/  FMUL.FTZ R109, R68, R109 ;  /* 0x0000006d446d7220 */ /* 0x000fc40000410000 */
[C---:B-1----:R-:W-:Y:S02]  /*3690*/  FFMA.FTZ R10, R93.reuse, R10, R106 ;  /* 0x0000000a5d0a7223 */ /* 0x042fe4000001006a */
[----:B------:R-:W-:Y:S02]  /*36a0*/  FMUL.FTZ R4, R92, R9 ;  /* 0x000000095c047220 */ /* 0x000fe40000410000 */
[----:B------:R-:W-:Y:S01]  /*36b0*/  FMUL.FTZ R108, R80, R5 ;  /* 0x00000005506c7220 */ /* 0x000fe20000410000 */
[----:B------:R-:W1:Y:S01]  /*36c0*/  MUFU.EX2 R107, R107 ;  /* 0x0000006b006b7308 */ /* 0x000e620000000800 */
[----:B------:R-:W-:Y:S02]  /*36d0*/  FFMA.FTZ R10, R14, R10, R109 ;  /* 0x0000000a0e0a7223 */ /* 0x000fe4000001006d */
[----:B------:R-:W-:Y:S02]  /*36e0*/  FMUL.FTZ R9, R93, R4 ;  /* 0x000000045d097220 */ /* 0x000fe40000410000 */
[----:B------:R-:W-:-:S02]  /*36f0*/  FMUL.FTZ R111, R67, R6 ;  /* 0x00000006436f7220 */ /* 0x000fc40000410000 */
[----:B----4-:R-:W-:Y:S02]  /*3700*/  FFMA.FTZ R10, R95, R10, R108 ;  /* 0x0000000a5f0a7223 */ /* 0x010fe4000001006c */
[----:B------:R-:W-:Y:S02]  /*3710*/  FMUL.FTZ R4, R14, R9 ;  /* 0x000000090e047220 */ /* 0x000fe40000410000 */
[----:B------:R-:W-:Y:S02]  /*3720*/  FMUL.FTZ R110, R81, R110 ;  /* 0x0000006e516e7220 */ /* 0x000fe40000410000 */
[----:B--2---:R-:W-:Y:S02]  /*3730*/  FFMA.FTZ R10, R100, R10, R111 ;  /* 0x0000000a640a7223 */ /* 0x004fe4000001006f */
[----:B------:R-:W-:Y:S02]  /*3740*/  FMUL.FTZ R9, R95, R4 ;  /* 0x000000045f097220 */ /* 0x000fe40000410000 */
[----:B------:R-:W-:-:S02]  /*3750*/  FMUL.FTZ R112, R18, R7 ;  /* 0x0000000712707220 */ /* 0x000fc40000410000 */
[----:B0-----:R-:W-:Y:S02]  /*3760*/  FFMA.FTZ R10, R101, R10, R110 ;  /* 0x0000000a650a7223 */ /* 0x001fe4000001006e */
[----:B------:R-:W-:Y:S02]  /*3770*/  FMUL.FTZ R6, R100, R9 ;  /* 0x0000000964067220 */ /* 0x000fe40000410000 */
[----:B------:R-:W-:Y:S02]  /*3780*/  IMAD R11, R3, c[0x0][0x1b8], RZ ;  /* 0x00006e00030b7a24 */ /* 0x000fe400078e02ff */
[----:B-1----:R-:W-:Y:S02]  /*3790*/  FFMA.FTZ R9, R107, R10, R112 ;  /* 0x0000000a6b097223 */ /* 0x002fe40000010070 */
[----:B------:R-:W-:Y:S02]  /*37a0*/  FMUL.FTZ R6, R101, R6 ;  /* 0x0000000665067220 */ /* 0x000fe40000410000 */
[C---:B------:R-:W-:Y:S01]  /*37b0*/  IMAD.WIDE.U32 R4, R0.reuse, c[0x0][0x1b8], RZ ;  /* 0x00006e0000047a25 */ /* 0x040fe200078e00ff */
[----:B------:R-:W0:Y:S03]  /*37c0*/  SHFL.UP PT, R10, R9, 0x1, RZ ;  /* 0x04200000090a7989 */ /* 0x000e2600000e00ff */
[----:B------:R-:W-:-:S02]  /*37d0*/  IMAD R11, R0, c[0x0][0x1bc], R11 ;  /* 0x00006f00000b7a24 */ /* 0x000fc400078e020b */
[----:B------:R-:W-:Y:S02]  /*37e0*/  FMUL.FTZ R8, R107, R6 ;  /* 0x000000066b087220 */ /* 0x000fe40000410000 */
[----:B------:R-:W-:Y:S01]  /*37f0*/  IMAD R7, R19, c[0x0][0x1c4], R82 ;  /* 0x0000710013077a24 */ /* 0x000fe200078e0252 */
[----:B------:R-:W-:Y:S02]  /*3800*/  IADD3 R5, R5, R11, RZ ;  /* 0x0000000b05057210 */ /* 0x000fe40007ffe0ff */
[----:B------:R-:W1:Y:S03]  /*3810*/  SHFL.UP PT, R11, R8, 0x1, RZ ;  /* 0x04200000080b7989 */ /* 0x000e6600000e00ff */
[----:B------:R-:W-:-:S05]  /*3820*/  IMAD.WIDE.U32 R4, R19, c[0x0][0x1c0], R4 ;  /* 0x0000700013047a25 */ /* 0x000fca00078e0004 */
[----:B------:R-:W-:Y:S02]  /*3830*/  IADD3 R5, R5, R7, RZ ;  /* 0x0000000705057210 */ /* 0x000fe40007ffe0ff */
[----:B------:R-:W-:Y:S01]  /*3840*/  LEA R6, P1, R4, c[0x0][0x230], 0x2 ;  /* 0x00008c0004067a11 */ /* 0x000fe200078210ff */
[----:B0-----:R-:W-:-:S03]  /*3850*/  @P0 FFMA.FTZ R9, R8, R10, R9 ;  /* 0x0000000a08090223 */ /* 0x001fc60000010009 */
[----:B------:R-:W-:Y:S02]  /*3860*/  LEA.HI.X R7, R4, c[0x0][0x234], R5, 0x2, P1 ;  /* 0x00008d0004077a11 */ /* 0x000fe400008f1405 */
[----:B------:R-:W0:Y:S01]  /*3870*/  SHFL.UP PT, R4, R9, 0x2, RZ ;  /* 0x0440000009047989 */ /* 0x000e2200000e00ff */
[----:B-1----:R-:W-:Y:S01]  /*3880*/  @P0 FMUL.FTZ R8, R8, R11 ;  /* 0x0000000b08080220 */ /* 0x002fe20000410000 */
[C---:B------:R-:W-:Y:S02]  /*3890*/  ISETP.GE.AND P1, PT, R31.reuse, 0x10, PT ;  /* 0x000000101f00780c */ /* 0x040fe40003f26270 */
[----:B------:R1:W5:Y:S01]  /*38a0*/  LDG.E R82, [R6.64] ;  /* 0x0000000406527981 */ /* 0x000362000c1e1900 */
[----:B------:R-:W-:Y:S01]  /*38b0*/  ISETP.GE.AND P0, PT, R31, 0x2, PT ;  /* 0x000000021f00780c */ /* 0x000fe20003f06270 */
[----:B------:R-:W-:Y:S01]  /*38c0*/  BSSY B0, `(.L_x_3946) ;  /* 0x0000032000007945 */ /* 0x000fe20003800000 */
[----:B------:R-:W-:Y:S01]  /*38d0*/  MOV R11, RZ ;  /* 0x000000ff000b7202 */ /* 0x000fe20000000f00 */
[----:B------:R-:W2:Y:S01]  /*38e0*/  SHFL.UP PT, R5, R8, 0x2, RZ ;  /* 0x0440000008057989 */ /* 0x000ea200000e00ff */
[----:B------:R-:W-:-:S02]  /*38f0*/  MOV R10, 0x3f800000 ;  /* 0x3f800000000a7802 */ /* 0x000fc40000000f00 */
[----:B------:R-:W-:-:S07]  /*3900*/  SHF.R.U32.HI R13, RZ, 0x5, R30 ;  /* 0x00000005ff0d7819 */ /* 0x000fce000001161e */
[----:B0-----:R-:W-:-:S05]  /*3910*/  @P0 FFMA.FTZ R9, R8, R4, R9 ;  /* 0x0000000408090223 */ /* 0x001fca0000010009 */
[----:B------:R-:W0:Y:S01]  /*3920*/  SHFL.UP PT, R4, R9, 0x4, RZ ;  /* 0x0480000009047989 */ /* 0x000e2200000e00ff */
[----:B--2---:R-:W-:Y:S01]  /*3930*/  @P0 FMUL.FTZ R8, R8, R5 ;  /* 0x0000000508080220 */ /* 0x004fe20000410000 */
[----:B------:R-:W-:-:S04]  /*3940*/  ISETP.GE.AND P0, PT, R31, 0x4, PT ;  /* 0x000000041f00780c */ /* 0x000fc80003f06270 */
[----:B------:R-:W2:Y:S09]  /*3950*/  SHFL.UP PT, R5, R8, 0x4, RZ ;  /* 0x0480000008057989 */ /* 0x000eb200000e00ff */
        /* <DEDUP_REMOVED lines=8> */
[----:B------:R-:W-:-:S04]  /*39e0*/  ISETP.NE.AND P0, PT, R60, RZ, PT ;  /* 0x000000ff3c00720c */ /* 0x000fc80003f05270 */
[----:B------:R-:W2:Y:S01]  /*39f0*/  SHFL.UP PT, R5, R8, 0x10, RZ ;  /* 0x0600000008057989 */ /* 0x000ea200000e00ff */
[----:B------:R-:W-:Y:S01]  /*3a00*/  ISETP.EQ.OR P0, PT, R33, RZ, P0 ;  /* 0x000000ff2100720c */ /* 0x000fe20000702670 */
[----:B0-----:R-:W-:Y:S01]  /*3a10*/  @P1 FFMA.FTZ R9, R8, R4, R9 ;  /* 0x0000000408091223 */ /* 0x001fe20000010009 */
[----:B------:R-:W-:-:S11]  /*3a20*/  @!P2 SHF.R.U32.HI R4, RZ, 0x2, R30 ;  /* 0x00000002ff04a819 */ /* 0x000fd6000001161e */
[----:B------:R-:W0:Y:S01]  /*3a30*/  @!P0 LDS.64 R10, [R19.X8+0x870] ;  /* 0x00087000130a8984 */ /* 0x000e220000008a00 */
[----:B------:R-:W-:Y:S02]  /*3a40*/  ISETP.NE.AND P0, PT, R13, RZ, PT ;  /* 0x000000ff0d00720c */ /* 0x000fe40003f05270 */
[----:B------:R-:W-:Y:S01]  /*3a50*/  @!P2 LOP3.LUT R12, R4, 0x3ffffff8, RZ, 0xc0, !PT ;  /* 0x3ffffff8040ca812 */ /* 0x000fe200078ec0ff */
[----:B------:R-:W-:Y:S01]  /*3a60*/  SHFL.UP PT, R114, R9, 0x1, RZ ;  /* 0x0420000009727989 */ /* 0x000fe200000e00ff */
[----:B--2---:R-:W-:-:S05]  /*3a70*/  @P1 FMUL.FTZ R8, R8, R5 ;  /* 0x0000000508081220 */ /* 0x004fca0000410000 */
[----:B------:R0:W-:Y:S04]  /*3a80*/  @!P2 STS.64 [R12+0x850], R8 ;  /* 0x000850080c00a388 */ /* 0x0001e80000000a00 */
[----:B------:R-:W-:Y:S01]  /*3a90*/  BAR.SYNC.DEFER_BLOCKING 0x0 ;  /* 0x0000000000007b1d */ /* 0x000fe20000010000 */
[C---:B------:R-:W-:Y:S02]  /*3aa0*/  ISETP.NE.AND P2, PT, R31.reuse, RZ, P0 ;  /* 0x000000ff1f00720c */ /* 0x040fe40000745270 */
[----:B------:R-:W-:-:S03]  /*3ab0*/  @P0 ISETP.NE.AND P1, PT, R31, RZ, PT ;  /* 0x000000ff1f00020c */ /* 0x000fc60003f25270 */
[----:B------:R-:W-:Y:S01]  /*3ac0*/  SHFL.UP PT, R113, R8, 0x1, RZ ;  /* 0x0420000008717989 */ /* 0x000fe200000e00ff */
[----:B0-----:R-:W-:-:S03]  /*3ad0*/  @P0 MOV R12, R10 ;  /* 0x0000000a000c0202 */ /* 0x001fc60000000f00 */
[----:B-1----:R-:W0:Y:S02]  /*3ae0*/  LDS.128 R4, [0x850] ;  /* 0x00085000ff047984 */ /* 0x002e240000000c00 */
        /* <DEDUP_REMOVED lines=15> */
.L_x_3947:
[----:B------:R-:W-:Y:S05]  /*3be0*/  BSYNC B0 ;  /* 0x0000000000007941 */ /* 0x000fea0003800000 */
.L_x_3946:
        /* <DEDUP_REMOVED lines=38> */
.L_x_3949:
[----:B------:R-:W-:Y:S05]  /*3e50*/  BSYNC B0 ;  /* 0x0000000000007941 */ /* 0x000fea0003800000 */
.L_x_3948:
        /* <DEDUP_REMOVED lines=20> */
.L_x_3945:
        /* <DEDUP_REMOVED lines=10> */
[----:B0-----:R-:W-:Y:S02]  /*4040*/  F2FP.PACK_AB R11, R58, R57 ;  /* 0x000000393a0b723e */ /* 0x001fe400000000ff */
        /* <DEDUP_REMOVED lines=187> */
.L_x_3951:
[----:B------:R-:W-:Y:S05]  /*4c00*/  EXIT ;  /* 0x000000000000794d */ /* 0x000fea0003800000 */
.L_x_3953:
        /* <DEDUP_REMOVED lines=15> */
.L_x_5429:


//--------------------- .text._Z25selective_scan_fwd_kernelI32Selective_Scan_fwd_kernel_traitsILi64ELi16ELi1ELb1ELb1ELb1ELb0EN3c104HalfEfEEv13SSMParamsBase --------------------------
	.section	.text._Z25selective_scan_fwd_kernelI32Selective_Scan_fwd_kernel_traitsILi64ELi16ELi1ELb1ELb1ELb1ELb0EN3c104HalfEfEEv13SSMParamsBase,"ax",@progbits
	.sectioninfo	@"SHI_REGISTERS=127"
	.align	128
        .global         _Z25selective_scan_fwd_kernelI32Selective_Scan_fwd_kernel_traitsILi64ELi16ELi1ELb1ELb1ELb1ELb0EN3c104HalfEfEEv13SSMParamsBase
        .type           _Z25selective_scan_fwd_kernelI32Selective_Scan_fwd_kernel_traitsILi64ELi16ELi1ELb1ELb1ELb1ELb0EN3c104HalfEfEEv13SSMParamsBase,@function
        .size           _Z25selective_scan_fwd_kernelI32Selective_Scan_fwd_kernel_traitsILi64ELi16ELi1ELb1ELb1ELb1ELb0EN3c104HalfEfEEv13SSMParamsBase,(.L_x_5430 - _Z25selective_scan_fwd_kernelI32Selective_Scan_fwd_kernel_traitsILi64ELi16ELi1ELb1ELb1ELb1ELb0EN3c104HalfEfEEv13SSMParamsBase)
        .other          _Z25selective_scan_fwd_kernelI32Selective_Scan_fwd_kernel_traitsILi64ELi16ELi1ELb1ELb1ELb1ELb0EN3c104HalfEfEEv13SSMParamsBase,@"STO_CUDA_ENTRY STV_DEFAULT"
_Z25selective_scan_fwd_kernelI32Selective_Scan_fwd_kernel_traitsILi64ELi16ELi1ELb1ELb1ELb1ELb0EN3c104HalfEfEEv13SSMParamsBase:
.text._Z25selective_scan_fwd_kernelI32Selective_Scan_fwd_kernel_traitsILi64ELi16ELi1ELb1ELb1ELb1ELb0EN3c104HalfEfEEv13SSMParamsBase:
        /* <DEDUP_REMOVED lines=99> */
.L_x_3993:
        /* <DEDUP_REMOVED lines=85> */
.L_x_3955:
[----:B-12---:R-:W-:Y:S05]  /*0b80*/  BSYNC B0 ;  /* 0x0000000000007941 */ /* 0x006fea0003800000 */
.L_x_3954:
        /* <DEDUP_REMOVED lines=36> */
.L_x_3957:
[----:B------:R-:W-:Y:S05]  /*0dd0*/  BSYNC B0 ;  /* 0x0000000000007941 */ /* 0x000fea0003800000 */
.L_x_3956:
        /* <DEDUP_REMOVED lines=38> */
.L_x_3959:
[----:B------:R-:W-:Y:S05]  /*1040*/  BSYNC B0 ;  /* 0x0000000000007941 */ /* 0x000fea0003800000 */
.L_x_3958:
        /* <DEDUP_REMOVED lines=36> */
.L_x_3961:
[----:B------:R-:W-:Y:S05]  /*1290*/  BSYNC B0 ;  /* 0x0000000000007941 */ /* 0x000fea0003800000 */
.L_x_3960:
        /* <DEDUP_REMOVED lines=38> */
.L_x_3963:
[----:B------:R-:W-:Y:S05]  /*1500*/  BSYNC B0 ;  /* 0x0000000000007941 */ /* 0x000fea0003800000 */
.L_x_3962:
        /* <DEDUP_REMOVED lines=36> */
.L_x_3965:
[----:B------:R-:W-:Y:S05]  /*1750*/  BSYNC B0 ;  /* 0x0000000000007941 */ /* 0x000fea0003800000 */
.L_x_3964:
        /* <DEDUP_REMOVED lines=38> */
.L_x_3967:
[----:B------:R-:W-:Y:S05]  /*19c0*/  BSYNC B0 ;  /* 0x0000000000007941 */ /* 0x000fea0003800000 */
.L_x_3966:
        /* <DEDUP_REMOVED lines=37> */
.L_x_3969:
[----:B------:R-:W-:Y:S05]  /*1c20*/  BSYNC B0 ;  /* 0x0000000000007941 */ /* 0x000fea0003800000 */
.L_x_3968:
        /* <DEDUP_REMOVED lines=42> */
.L_x_3971:
[----:B------:R-:W-:Y:S05]  /*1ed0*/  BSYNC B0 ;  /* 0x0000000000007941 */ /* 0x000fea0003800000 */
.L_x_3970:
        /* <DEDUP_REMOVED lines=40> */
.L_x_3973:
[----:B------:R-:W-:Y:S05]  /*2160*/  BSYNC B0 ;  /* 0x0000000000007941 */ /* 0x000fea0003800000 */
.L_x_3972:
        /* <DEDUP_REMOVED lines=46> */
.L_x_3975:
[----:B------:R-:W-:Y:S05]  /*2450*/  BSYNC B0 ;  /* 0x0000000000007941 */ /* 0x000fea0003800000 */
.L_x_3974:
        /* <DEDUP_REMOVED lines=33> */
.L_x_3977:
[----:B------:R-:W-:Y:S05]  /*2670*/  BSYNC B0 ;  /* 0x0000000000007941 */ /* 0x000fea0003800000 */
.L_x_3976:
        /* <DEDUP_REMOVED lines=33> */
.L_x_3979:
[----:B------:R-:W-:Y:S05]  /*2890*/  BSYNC B0 ;  /* 0x0000000000007941 */ /* 0x000fea0003800000 */
.L_x_3978:
        /* <DEDUP_REMOVED lines=33> */
.L_x_3981:
[----:B------:R-:W-:Y:S05]  /*2ab0*/  BSYNC B0 ;  /* 0x0000000000007941 */ /* 0x000fea0003800000 */
.L_x_3980:
        /* <DEDUP_REMOVED lines=33> */
.L_x_3983:
[----:B------:R-:W-:Y:S05]  /*2cd0*/  BSYNC B0 ;  /* 0x0000000000007941 */ /* 0x000fea0003800000 */
.L_x_3982:
        /* <DEDUP_REMOVED lines=33> */
.L_x_3985:
[----:B------:R-:W-:Y:S05]  /*2ef0*/  BSYNC B0 ;  /* 0x0000000000007941 */ /* 0x000fea0003800000 */
.L_x_3984:
        /* <DEDUP_REMOVED lines=36> */
.L_x_3991:
        /* <DEDUP_REMOVED lines=76> */
[----:B------:R-:W-:Y:S01]  /*3600*/  SHF.R.U32.HI R73, RZ, 0x5, R22 ;  /* 0x00000005ff497819 */ /* 0x000fe20000011616 */
        /* <DEDUP_REMOVED lines=28> */
[----:B-1----:R-:W-:-:S02]  /*37d0*/  FFMA.FTZ R72, R92, R72, R109 ;  /* 0x000000485c487223 */ /* 0x002fc4000001006d */
[----:B------:R-:W-:Y:S02]  /*37e0*/  FMUL.FTZ R38, R92, R39 ;  /* 0x000000275c267220 */ /* 0x000fe40000410000 */
[----:B------:R-:W-:Y:S02]  /*37f0*/  FMUL.FTZ R120, R74, R41 ;  /* 0x000000294a787220 */ /* 0x000fe40000410000 */
[----:B------:R-:W-:Y:S01]  /*3800*/  FMUL.FTZ R118, R86, R37 ;  /* 0x0000002556767220 */ /* 0x000fe20000410000 */
[----:B------:R-:W1:Y:S01]  /*3810*/  MUFU.EX2 R100, R100 ;  /* 0x0000006400647308 */ /* 0x000e620000000800 */
[C---:B0-----:R-:W-:Y:S02]  /*3820*/  FFMA.FTZ R72, R91.reuse, R72, R114 ;  /* 0x000000485b487223 */ /* 0x041fe40000010072 */
[----:B------:R-:W-:Y:S02]  /*3830*/  FMUL.FTZ R39, R91, R38 ;  /* 0x000000265b277220 */ /* 0x000fe40000410000 */
[----:B------:R-:W-:Y:S01]  /*3840*/  FMUL.FTZ R117, R71, R42 ;  /* 0x0000002a47757220 */ /* 0x000fe20000410000 */
[----:B------:R-:W-:Y:S01]  /*3850*/  MOV R42, 0x3f800000 ;  /* 0x3f800000002a7802 */ /* 0x000fe20000000f00 */
        /* <DEDUP_REMOVED lines=10> */
[----:B------:R-:W-:Y:S01]  /*3900*/  HADD2.F32 R38, -RZ, R43.H1_H1 ;  /* 0x3000002bff267230 */ /* 0x000fe20000004100 */
[----:B------:R-:W-:-:S03]  /*3910*/  MOV R43, RZ ;  /* 0x000000ff002b7202 */ /* 0x000fc60000000f00 */
        /* <DEDUP_REMOVED lines=37> */
[----:B------:R-:W2:Y:S01]  /*3b70*/  @!P0 LDS.64 R42, [R70.X8+0x10a0] ;  /* 0x0010a000462a8984 */ /* 0x000ea20000008a00 */
[----:B------:R-:W-:-:S03]  /*3b80*/  ISETP.NE.AND P0, PT, R73, RZ, PT ;  /* 0x000000ff4900720c */ /* 0x000fc60003f05270 */
[----:B------:R-:W-:Y:S01]  /*3b90*/  LDS.128 R28, [R21.X16+0x840] ;  /* 0x00084000151c7984 */ /* 0x000fe2000000cc00 */
[C---:B0-----:R-:W-:Y:S01]  /*3ba0*/  @P1 FFMA.FTZ R41, R40.reuse, R36, R41 ;  /* 0x0000002428291223 */ /* 0x041fe20000010029 */
[----:B------:R-:W-:Y:S02]  /*3bb0*/  @!P2 SHF.R.U32.HI R36, RZ, 0x2, R22 ;  /* 0x00000002ff24a819 */ /* 0x000fe40000011616 */
[----:B------:R-:W-:Y:S01]  /*3bc0*/  LDS.128 R32, [R21.X16+0x850] ;  /* 0x0008500015207984 */ /* 0x000fe2000000cc00 */
[----:B-1----:R-:W-:Y:S01]  /*3bd0*/  @P1 FMUL.FTZ R40, R40, R37 ;  /* 0x0000002528281220 */ /* 0x002fe20000410000 */
[----:B------:R-:W-:Y:S02]  /*3be0*/  @!P2 LOP3.LUT R72, R36, 0x3ffffff8, RZ, 0xc0, !PT ;  /* 0x3ffffff82448a812 */ /* 0x000fe400078ec0ff */
[----:B------:R-:W-:Y:S02]  /*3bf0*/  SHFL.UP PT, R123, R41, 0x1, RZ ;  /* 0x04200000297b7989 */ /* 0x000fe400000e00ff */
[----:B------:R-:W-:-:S02]  /*3c00*/  @P0 ISETP.NE.AND P1, PT, R15, RZ, PT ;  /* 0x000000ff0f00020c */ /* 0x000fc40003f25270 */
[----:B------:R2:W-:Y:S04]  /*3c10*/  @!P2 STS.64 [R72+0x1080], R40 ;  /* 0x001080284800a388 */ /* 0x0005e80000000a00 */
[----:B------:R-:W-:Y:S01]  /*3c20*/  BAR.SYNC.DEFER_BLOCKING 0x0 ;  /* 0x0000000000007b1d */ /* 0x000fe20000010000 */
[----:B------:R-:W-:-:S05]  /*3c30*/  ISETP.NE.AND P2, PT, R15, RZ, P0 ;  /* 0x000000ff0f00720c */ /* 0x000fca0000745270 */
[----:B------:R-:W-:Y:S01]  /*3c40*/  SHFL.UP PT, R122, R40, 0x1, RZ ;  /* 0x04200000287a7989 */ /* 0x000fe200000e00ff */
[----:B--2---:R-:W-:-:S03]  /*3c50*/  @P0 MOV R72, R42 ;  /* 0x0000002a00480202 */ /* 0x004fc60000000f00 */
[----:B------:R-:W0:Y:S02]  /*3c60*/  LDS.128 R36, [0x1080] ;  /* 0x00108000ff247984 */ /* 0x000e240000000c00 */
        /* <DEDUP_REMOVED lines=15> */
.L_x_3988:
[----:B------:R-:W-:Y:S05]  /*3d60*/  BSYNC B0 ;  /* 0x0000000000007941 */ /* 0x000fea0003800000 */
.L_x_3987:
[----:B------:R-:W-:Y:S01]  /*3d70*/  BAR.SYNC.DEFER_BLOCKING 0x0 ;  /* 0x0000000000007b1d */ /* 0x000fe20000010000 */
[----:B------:R-:W-:Y:S01]  /*3d80*/  ISETP.NE.AND P0, PT, R22, RZ, PT ;  /* 0x000000ff1600720c */ /* 0x000fe20003f05270 */
[----:B------:R-:W-:Y:S02]  /*3d90*/  HADD2.F32 R40, -RZ, R30.H0_H0 ;  /* 0x2000001eff287230 */ /* 0x000fe40000004100 */
[----:B------:R-:W-:Y:S02]  /*3da0*/  HADD2.F32 R41, -RZ, R31.H0_H0 ;  /* 0x2000001fff297230 */ /* 0x000fe40000004100 */
[----:B------:R-:W-:Y:S01]  /*3db0*/  BSSY B0, `(.L_x_3989) ;  /* 0x0000032000007945 */ /* 0x000fe20003800000 */
[----:B0-----:R-:W-:-:S02]  /*3dc0*/  HADD2.F32 R42, -RZ, R32.H0_H0 ;  /* 0x20000020ff2a7230 */ /* 0x001fc40000004100 */
[----:B------:R-:W-:Y:S02]  /*3dd0*/  HADD2.F32 R43, -RZ, R33.H0_H0 ;  /* 0x20000021ff2b7230 */ /* 0x000fe40000004100 */
[----:B------:R-:W-:Y:S02]  /*3de0*/  HADD2.F32 R36, -RZ, R28.H0_H0 ;  /* 0x2000001cff247230 */ /* 0x000fe40000004100 */
[--C-:B------:R-:W-:Y:S02]  /*3df0*/  HADD2.F32 R38, -RZ, R29.reuse.H0_H0 ;  /* 0x2000001dff267230 */ /* 0x100fe40000004100 */
[----:B------:R-:W-:Y:S02]  /*3e00*/  HADD2.F32 R39, -RZ, R29.H1_H1 ;  /* 0x3000001dff277230 */ /* 0x000fe40000004100 */
[----:B------:R-:W-:Y:S02]  /*3e10*/  HADD2.F32 R30, -RZ, R30.H1_H1 ;  /* 0x3000001eff1e7230 */ /* 0x000fe40000004100 */
[----:B------:R-:W-:-:S02]  /*3e20*/  HADD2.F32 R31, -RZ, R31.H1_H1 ;  /* 0x3000001fff1f7230 */ /* 0x000fc40000004100 */
[----:B------:R-:W-:Y:S02]  /*3e30*/  HADD2.F32 R32, -RZ, R32.H1_H1 ;  /* 0x30000020ff207230 */ /* 0x000fe40000004100 */
[----:B------:R-:W-:Y:S01]  /*3e40*/  HADD2.F32 R33, -RZ, R33.H1_H1 ;  /* 0x30000021ff217230 */ /* 0x000fe20000004100 */
[----:B------:R-:W0:Y:S02]  /*3e50*/  LDS R37, [0x109c] ;  /* 0x00109c00ff257984 */ /* 0x000e240000000800 */
[----:B0-----:R-:W-:Y:S01]  /*3e60*/  @P0 FFMA.FTZ R123, R37, R122, R123 ;  /* 0x0000007a257b0223 */ /* 0x001fe2000001007b */
[----:B------:R-:W-:Y:S01]  /*3e70*/  ISETP.NE.AND P0, PT, R22, RZ, PT ;  /* 0x000000ff1600720c */ /* 0x000fe20003f05270 */
[----:B------:R-:W-:Y:S02]  /*3e80*/  HADD2.F32 R37, -RZ, R28.H1_H1 ;  /* 0x3000001cff257230 */ /* 0x000fe40000004100 */
        /* <DEDUP_REMOVED lines=9> */
[--C-:B------:R-:W-:Y:S02]  /*3f20*/  HADD2.F32 R92, -RZ, R34.reuse.H0_H0 ;  /* 0x20000022ff5c7230 */ /* 0x100fe40000004100 */
[----:B------:R-:W-:Y:S01]  /*3f30*/  HADD2.F32 R34, -RZ, R34.H1_H1 ;  /* 0x30000022ff227230 */ /* 0x000fe20000004100 */
        /* <DEDUP_REMOVED lines=25> */
.L_x_3990:
[----:B------:R-:W-:Y:S05]  /*40d0*/  BSYNC B0 ;  /* 0x0000000000007941 */ /* 0x000fea0003800000 */
.L_x_3989:
        /* <DEDUP_REMOVED lines=20> */
.L_x_3986:
        /* <DEDUP_REMOVED lines=42> */
.L_x_3992:
[----:B------:R-:W-:Y:S05]  /*44c0*/  EXIT ;  /* 0x000000000000794d */ /* 0x000fea0003800000 */
.L_x_3994:
        /* <DEDUP_REMOVED lines=11> */
.L_x_5430:


//--------------------- .text._Z25selective_scan_fwd_kernelI32Selective_Scan_fwd_kernel_traitsILi64ELi16ELi1ELb1ELb1ELb1ELb1EN3c104HalfEfEEv13SSMParamsBase --------------------------
	.section	.text._Z25selective_scan_fwd_kernelI32Selective_Scan_fwd_kernel_traitsILi64ELi16ELi1ELb1ELb1ELb1ELb1EN3c104HalfEfEEv13SSMParamsBase,"ax",@progbits
	.sectioninfo	@"SHI_REGISTERS=127"
	.align	128
        .global         _Z25selective_scan_fwd_kernelI32Selective_Scan_fwd_kernel_traitsILi64ELi16ELi1ELb1ELb1ELb1ELb1EN3c104HalfEfEEv13SSMParamsBase
        .type           _Z25selective_scan_fwd_kernelI32Selective_Scan_fwd_kernel_traitsILi64ELi16ELi1ELb1ELb1ELb1ELb1EN3c104HalfEfEEv13SSMParamsBase,@function
        .size           _Z25selective_scan_fwd_kernelI32Selective_Scan_fwd_kernel_traitsILi64ELi16ELi1ELb1ELb1ELb1ELb1EN3c104HalfEfEEv13SSMParamsBase,(.L_x_5431 - _Z25selective_scan_fwd_kernelI32Selective_Scan_fwd_kernel_traitsILi64ELi16ELi1ELb1ELb1ELb1ELb1EN3c104HalfEfEEv13SSMParamsBase)
        .other          _Z25selective_scan_fwd_kernelI32Selective_Scan_fwd_kernel_traitsILi64ELi16ELi1ELb1ELb1ELb1ELb1EN3c104HalfEfEEv13SSMParamsBase,@"STO_CUDA_ENTRY STV_DEFAULT"
_Z25selective_scan_fwd_kernelI32Selective_Scan_fwd_kernel_traitsILi64ELi16ELi1ELb1ELb1ELb1ELb1EN3c104HalfEfEEv13SSMParamsBase:
.text._Z25selective_scan_fwd_kernelI32Selective_Scan_fwd_kernel_traitsILi64ELi16ELi1ELb1ELb1ELb1ELb1EN3c104HalfEfEEv13SSMParamsBase:
        /* <DEDUP_REMOVED lines=99> */
.L_x_4034:
        /* <DEDUP_REMOVED lines=81> */
.L_x_3996:
[----:B-12---:R-:W-:Y:S05]  /*0b40*/  BSYNC B0 ;  /* 0x0000000000007941 */ /* 0x006fea0003800000 */
.L_x_3995:
        /* <DEDUP_REMOVED lines=36> */
.L_x_3998:
[----:B------:R-:W-:Y:S05]  /*0d90*/  BSYNC B0 ;  /* 0x0000000000007941 */ /* 0x000fea0003800000 */
.L_x_3997:
        /* <DEDUP_REMOVED lines=38> */
.L_x_4000:
[----:B------:R-:W-:Y:S05]  /*1000*/  BSYNC B0 ;  /* 0x0000000000007941 */ /* 0x000fea0003800000 */
.L_x_3999:
        /* <DEDUP_REMOVED lines=36> */
.L_x_4002:
[----:B------:R-:W-:Y:S05]  /*1250*/  BSYNC B0 ;  /* 0x0000000000007941 */ /* 0x000fea0003800000 */
.L_x_4001:
        /* <DEDUP_REMOVED lines=38> */
.L_x_4004:
[----:B------:R-:W-:Y:S05]  /*14c0*/  BSYNC B0 ;  /* 0x0000000000007941 */ /* 0x000fea0003800000 */
.L_x_4003:
        /* <DEDUP_REMOVED lines=36> */
.L_x_4006:
[----:B------:R-:W-:Y:S05]  /*1710*/  BSYNC B0 ;  /* 0x0000000000007941 */ /* 0x000fea0003800000 */
.L_x_4005:
        /* <DEDUP_REMOVED lines=38> */
.L_x_4008:
[----:B------:R-:W-:Y:S05]  /*1980*/  BSYNC B0 ;  /* 0x0000000000007941 */ /* 0x000fea0003800000 */
.L_x_4007:
        /* <DEDUP_REMOVED lines=37> */
.L_x_4010:
[----:B------:R-:W-:Y:S05]  /*1be0*/  BSYNC B0 ;  /* 0x0000000000007941 */ /* 0x000fea0003800000 */
.L_x_4009:
        /* <DEDUP_REMOVED lines=42> */
.L_x_4012:
[----:B------:R-:W-:Y:S05]  /*1e90*/  BSYNC B0 ;  /* 0x0000000000007941 */ /* 0x000fea0003800000 */
.L_x_4011:
        /* <DEDUP_REMOVED lines=40> */
.L_x_4014:
[----:B------:R-:W-:Y:S05]  /*2120*/  BSYNC B0 ;  /* 0x0000000000007941 */ /* 0x000fea0003800000 */
.L_x_4013:
        /* <DEDUP_REMOVED lines=46> */
.L_x_4016:
[----:B------:R-:W-:Y:S05]  /*2410*/  BSYNC B0 ;  /* 0x0000000000007941 */ /* 0x000fea0003800000 */
.L_x_4015:
        /* <DEDUP_REMOVED lines=33> */
.L_x_4018:
[----:B------:R-:W-:Y:S05]  /*2630*/  BSYNC B0 ;  /* 0x0000000000007941 */ /* 0x000fea0003800000 */
.L_x_4017:
        /* <DEDUP_REMOVED lines=33> */
.L_x_4020:
[----:B------:R-:W-:Y:S05]  /*2850*/  BSYNC B0 ;  /* 0x0000000000007941 */ /* 0x000fea0003800000 */
.L_x_4019:
        /* <DEDUP_REMOVED lines=33> */
.L_x_4022:
[----:B------:R-:W-:Y:S05]  /*2a70*/  BSYNC B0 ;  /* 0x0000000000007941 */ /* 0x000fea0003800000 */
.L_x_4021:
        /* <DEDUP_REMOVED lines=33> */
.L_x_4024:
[----:B------:R-:W-:Y:S05]  /*2c90*/  BSYNC B0 ;  /* 0x0000000000007941 */ /* 0x000fea0003800000 */
.L_x_4023:
        /* <DEDUP_REMOVED lines=33> */
.L_x_4026:
[----:B------:R-:W-:Y:S05]  /*2eb0*/  BSYNC B0 ;  /* 0x0000000000007941 */ /* 0x000fea0003800000 */
.L_x_4025:
        /* <DEDUP_REMOVED lines=36> */
.L_x_4032:
        /* <DEDUP_REMOVED lines=77> */
[----:B------:R-:W-:Y:S01]  /*35d0*/  SHF.R.U32.HI R73, RZ, 0x5, R49 ;  /* 0x00000005ff497819 */ /* 0x000fe20000011631 */
        /* <DEDUP_REMOVED lines=28> */
[----:B------:R-:W-:Y:S01]  /*37a0*/  FMUL.FTZ R38, R92, R39 ;  /* 0x000000275c267220 */ /* 0x000fe20000410000 */
[----:B------:R-:W-:Y:S01]  /*37b0*/  MOV R43, RZ ;  /* 0x000000ff002b7202 */ /* 0x000fe20000000f00 */
[----:B------:R-:W-:-:S02]  /*37c0*/  FMUL.FTZ R116, R116, R70 ;  /* 0x0000004674747220 */ /* 0x000fc40000410000 */
[----:B------:R-:W-:Y:S01]  /*37d0*/  FMUL.FTZ R120, R76, R41 ;  /* 0x000000294c787220 */ /* 0x000fe20000410000 */
[----:B------:R-:W1:Y:S01]  /*37e0*/  MUFU.EX2 R100, R100 ;  /* 0x0000006400647308 */ /* 0x000e620000000800 */
[C---:B0-----:R-:W-:Y:S02]  /*37f0*/  FFMA.FTZ R72, R91.reuse, R72, R114 ;  /* 0x000000485b487223 */ /* 0x041fe40000010072 */
[----:B------:R-:W-:Y:S02]  /*3800*/  FMUL.FTZ R39, R91, R38 ;  /* 0x000000265b277220 */ /* 0x000fe40000410000 */
[----:B------:R-:W-:Y:S02]  /*3810*/  FMUL.FTZ R118, R88, R37 ;  /* 0x0000002558767220 */ /* 0x000fe40000410000 */
[----:B------:R-:W-:Y:S01]  /*3820*/  FMUL.FTZ R117, R75, R42 ;  /* 0x0000002a4b757220 */ /* 0x000fe20000410000 */
[----:B------:R-:W0:Y:S01]  /*3830*/  MUFU.EX2 R107, R107 ;  /* 0x0000006b006b7308 */ /* 0x000e220000000800 */
[C---:B----4-:R-:W-:Y:S01]  /*3840*/  FFMA.FTZ R72, R90.reuse, R72, R115 ;  /* 0x000000485a487223 */ /* 0x050fe20000010073 */
[----:B------:R-:W-:Y:S01]  /*3850*/  MOV R42, 0x3f800000 ;  /* 0x3f800000002a7802 */ /* 0x000fe20000000f00 */
[----:B------:R-:W-:-:S02]  /*3860*/  FMUL.FTZ R39, R90, R39 ;  /* 0x000000275a277220 */ /* 0x000fc40000410000 */
        /* <DEDUP_REMOVED lines=75> */
.L_x_4029:
[----:B------:R-:W-:Y:S05]  /*3d20*/  BSYNC B0 ;  /* 0x0000000000007941 */ /* 0x000fea0003800000 */
.L_x_4028:
        /* <DEDUP_REMOVED lines=29> */
[----:B------:R-:W-:Y:S02]  /*3f00*/  HADD2.F32 R90, -RZ, R34.H0_H0 ;  /* 0x20000022ff5a7230 */ /* 0x000fe40000004100 */
[--C-:B------:R-:W-:Y:S01]  /*3f10*/  HADD2.F32 R34, -RZ, R35.reuse.H0_H0 ;  /* 0x20000023ff227230 */ /* 0x100fe20000004100 */
        /* <DEDUP_REMOVED lines=23> */
.L_x_4031:
[----:B------:R-:W-:Y:S05]  /*4090*/  BSYNC B0 ;  /* 0x0000000000007941 */ /* 0x000fea0003800000 */
.L_x_4030:
        /* <DEDUP_REMOVED lines=20> */
.L_x_4027:
[----:B------:R-:W-:Y:S01]  /*41e0*/  BAR.SYNC.DEFER_BLOCKING 0x0 ;  /* 0x0000000000007b1d */ /* 0x000fe20000010000 */
[----:B------:R-:W-:Y:S01]  /*41f0*/  LEA R61, R13, R48, 0x1 ;  /* 0x000000300d3d7211 */ /* 0x000fe200078e08ff */
        /* <DEDUP_REMOVED lines=146> */
[----:B------:R-:W-:Y:S01]  /*4b20*/  F2FP.PACK_AB R53, R53, R32 ;  /* 0x000000203535723e */ /* 0x000fe200000000ff */
[----:B------:R-:W-:Y:S02]  /*4b30*/  IMAD R32, R14, c[0x0][0x210], RZ ;  /* 0x000084000e207a24 */ /* 0x000fe400078e02ff */
        /* <DEDUP_REMOVED lines=12> */
[----:B------:R-:W-:Y:S01]  /*4c00*/  FMUL.FTZ R37, R37, R26 ;  /* 0x0000001a25257220 */ /* 0x000fe20000410000 */
[----:B------:R-:W-:Y:S01]  /*4c10*/  BAR.SYNC.DEFER_BLOCKING 0x0 ;  /* 0x0000000000007b1d */ /* 0x000fe20000010000 */
[----:B--2---:R-:W-:-:S03]  /*4c20*/  FMUL.FTZ R30, R30, R77 ;  /* 0x0000004d1e1e7220 */ /* 0x004fc60000410000 */
[----:B------:R-:W-:Y:S02]  /*4c30*/  F2FP.PACK_AB R52, R37, R28 ;  /* 0x0000001c2534723e */ /* 0x000fe400000000ff */
[----:B------:R-:W1:Y:S01]  /*4c40*/  MUFU.RCP R48, R69 ;  /* 0x0000004500307308 */ /* 0x000e620000001000 */
[----:B------:R-:W-:Y:S01]  /*4c50*/  FMUL.FTZ R30, R30, R23 ;  /* 0x000000171e1e7220 */ /* 0x000fe20000410000 */
[----:B------:R-:W-:Y:S01]  /*4c60*/  F2FP.PACK_AB R23, R51, R40 ;  /* 0x000000283317723e */ /* 0x000fe200000000ff */
[----:B0-----:R-:W-:-:S05]  /*4c70*/  FMUL.FTZ R29, R54, R67 ;  /* 0x00000043361d7220 */ /* 0x001fca0000410000 */
[----:B------:R-:W0:Y:S01]  /*4c80*/  MUFU.RCP R70, R70 ;  /* 0x0000004600467308 */ /* 0x000e220000001000 */
[----:B------:R-:W-:Y:S01]  /*4c90*/  FMUL.FTZ R29, R29, R22 ;  /* 0x000000161d1d7220 */ /* 0x000fe20000410000 */
[----:B------:R-:W-:-:S04]  /*4ca0*/  F2FP.PACK_AB R22, R35, R34 ;  /* 0x000000222316723e */ /* 0x000fc800000000ff */
[----:B------:R-:W-:Y:S01]  /*4cb0*/  F2FP.PACK_AB R54, R29, R30 ;  /* 0x0000001e1d36723e */ /* 0x000fe200000000ff */
[----:B-1----:R-:W-:-:S04]  /*4cc0*/  FMUL.FTZ R36, R31, R48 ;  /* 0x000000301f247220 */ /* 0x002fc80000410000 */
[----:B------:R-:W-:Y:S01]  /*4cd0*/  FMUL.FTZ R36, R36, R21 ;  /* 0x0000001524247220 */ /* 0x000fe20000410000 */
[----:B------:R-:W-:Y:S01]  /*4ce0*/  F2FP.PACK_AB R21, R49, R38 ;  /* 0x000000263115723e */ /* 0x000fe200000000ff */
[----:B0-----:R-:W-:-:S04]  /*4cf0*/  FMUL.FTZ R55, R55, R70 ;  /* 0x0000004637377220 */ /* 0x001fc80000410000 */
[----:B------:R-:W-:Y:S01]  /*4d00*/  FMUL.FTZ R55, R55, R20 ;  /* 0x0000001437377220 */ /* 0x000fe20000410000 */
[----:B------:R-:W-:Y:S01]  /*4d10*/  F2FP.PACK_AB R20, R33, R68 ;  /* 0x000000442114723e */ /* 0x000fe200000000ff */
[----:B------:R-:W-:Y:S02]  /*4d20*/  IMAD R33, R15, c[0x0][0x214], R32 ;  /* 0x000085000f217a24 */ /* 0x000fe400078e0220 */
[----:B------:R-:W-:Y:S01]  /*4d30*/  IMAD R32, R18, c[0x0][0x218], RZ ;  /* 0x0000860012207a24 */ /* 0x000fe200078e02ff */
[----:B------:R-:W-:Y:S01]  /*4d40*/  F2FP.PACK_AB R55, R55, R36 ;  /* 0x000000243737723e */ /* 0x000fe200000000ff */
[----:B------:R0:W-:Y:S01]  /*4d50*/  STS.128 [R61.X16], R20 ;  /* 0x000000143d007388 */ /* 0x0001e2000000cc00 */
[----:B------:R-:W-:-:S03]  /*4d60*/  IADD3 R63, R63, R33, RZ ;  /* 0x000000213f3f7210 */ /* 0x000fc60007ffe0ff */
[----:B------:R-:W-:Y:S01]  /*4d70*/  STS.128 [R61.X16+0x10], R52 ;  /* 0x000010343d007388 */ /* 0x000fe2000000cc00 */
[----:B------:R-:W-:-:S06]  /*4d80*/  NOP ;  /* 0x0000000000007918 */ /* 0x000fcc0000000000 */
[----:B------:R-:W1:Y:S04]  /*4d90*/  LDS.128 R24, [R0.X16] ;  /* 0x0000000000187984 */ /* 0x000e68000000cc00 */
[----:B------:R-:W2:Y:S01]  /*4da0*/  LDS.128 R28, [R0.X16+0x200] ;  /* 0x00020000001c7984 */ /* 0x000ea2000000cc00 */
[C---:B0-----:R-:W-:Y:S02]  /*4db0*/  IMAD R23, R19.reuse, c[0x0][0x21c], R32 ;  /* 0x0000870013177a24 */ /* 0x041fe400078e0220 */
        /* <DEDUP_REMOVED lines=10> */
.L_x_4033:
[----:B------:R-:W-:Y:S05]  /*4e60*/  EXIT ;  /* 0x000000000000794d */ /* 0x000fea0003800000 */
.L_x_4035:
        /* <DEDUP_REMOVED lines=9> */
.L_x_5431:


//--------------------- .text._Z25selective_scan_fwd_kernelI32Selective_Scan_fwd_kernel_traitsILi32ELi16ELi1ELb0ELb0ELb0ELb0EN3c104HalfEfEEv13SSMParamsBase --------------------------
	.section	.text._Z25selective_scan_fwd_kernelI32Selective_Scan_fwd_kernel_traitsILi32ELi16ELi1ELb0ELb0ELb0ELb0EN3c104HalfEfEEv13SSMParamsBase,"ax",@progbits
	.sectioninfo	@"SHI_REGISTERS=168"
	.align	128
        .global         _Z25selective_scan_fwd_kernelI32Selective_Scan_fwd_kernel_traitsILi32ELi16ELi1ELb0ELb0ELb0ELb0EN3c104HalfEfEEv13SSMParamsBase
        .type           _Z25selective_scan_fwd_kernelI32Selective_Scan_fwd_kernel_traitsILi32ELi16ELi1ELb0ELb0ELb0ELb0EN3c104HalfEfEEv13SSMParamsBase,@function
        .size           _Z25selective_scan_fwd_kernelI32Selective_Scan_fwd_kernel_traitsILi32ELi16ELi1ELb0ELb0ELb0ELb0EN3c104HalfEfEEv13SSMParamsBase,(.L_x_5432 - _Z25selective_scan_fwd_kernelI32Selective_Scan_fwd_kernel_traitsILi32ELi16ELi1ELb0ELb0ELb0ELb0EN3c104HalfEfEEv13SSMParamsBase)
        .other          _Z25selective_scan_fwd_kernelI32Selective_Scan_fwd_kernel_traitsILi32ELi16ELi1ELb0ELb0ELb0ELb0EN3c104HalfEfEEv13SSMParamsBase,@"STO_CUDA_ENTRY STV_DEFAULT"
_Z25selective_scan_fwd_kernelI32Selective_Scan_fwd_kernel_traitsILi32ELi16ELi1ELb0ELb0ELb0ELb0EN3c104HalfEfEEv13SSMParamsBase:
.text._Z25selective_scan_fwd_kernelI32Selective_Scan_fwd_kernel_traitsILi32ELi16ELi1ELb0ELb0ELb0ELb0EN3c104HalfEfEEv13SSMParamsBase:
[----:B------:R-:W-:Y:S02]  /*0000*/  MOV R1, c[0x0][0x28] ;  /* 0x00000a0000017a02 */ /* 0x000fe40000000f00 */
[----:B------:R-:W0:Y:S01]  /*0010*/  S2R R0, SR_CTAID.Y ;  /* 0x0000000000007919 */ /* 0x000e220000002600 */
[----:B------:R-:W-:Y:S01]  /*0020*/  ISETP.NE.U32.AND P1, PT, RZ, c[0x0][0x250], PT ;  /* 0x00009400ff007a0c */ /* 0x000fe20003f25070 */
[----:B------:R-:W-:Y:S01]  /*0030*/  IMAD.MOV.U32 R20, RZ, RZ, RZ ;  /* 0x000000ffff147224 */ /* 0x000fe200078e00ff */
[----:B------:R-:W-:Y:S01]  /*0040*/  ULDC.64 UR4, c[0x0][0x118] ;  /* 0x0000460000047ab9 */ /* 0x000fe20000000a00 */
[----:B------:R-:W-:Y:S01]  /*0050*/  ISETP.NE.U32.AND P0, PT, RZ, c[0x0][0x238], PT ;  /* 0x00008e00ff007a0c */ /* 0x000fe20003f05070 */
[----:B------:R-:W-:Y:S01]  /*0060*/  HFMA2.MMA R18, -RZ, RZ, 0, 0 ;  /* 0x00000000ff127435 */ /* 0x000fe200000001ff */
[----:B------:R-:W-:Y:S02]  /*0070*/  ISETP.NE.AND.EX P1, PT, RZ, c[0x0][0x254], PT, P1 ;  /* 0x00009500ff007a0c */ /* 0x000fe40003f25310 */
[----:B------:R-:W-:Y:S02]  /*0080*/  ISETP.NE.AND.EX P0, PT, RZ, c[0x0][0x23c], PT, P0 ;  /* 0x00008f00ff007a0c */ /* 0x000fe40003f05300 */
[----:B0-----:R-:W-:-:S09]  /*0090*/  SHF.R.S32.HI R19, RZ, 0x1f, R0 ;  /* 0x0000001fff137819 */ /* 0x001fd20000011400 */
        /* <DEDUP_REMOVED lines=16> */
[C---:B------:R-:W-:Y:S02]  /*01a0*/  IMAD R7, R0.reuse, c[0x0][0x1dc], R7 ;  /* 0x0000770000077a24 */ /* 0x040fe400078e0207 */
[----:B------:R-:W-:-:S03]  /*01b0*/  IMAD.WIDE.U32 R4, R0, c[0x0][0x1e8], RZ ;  /* 0x00007a0000047a25 */ /* 0x000fc600078e00ff */
[----:B------:R-:W-:Y:S01]  /*01c0*/  IADD3 R3, R3, R7, RZ ;  /* 0x0000000703037210 */ /* 0x000fe20007ffe0ff */
[C---:B------:R-:W-:Y:S02]  /*01d0*/  IMAD R9, R0.reuse, c[0x0][0x1ec], R9 ;  /* 0x00007b0000097a24 */ /* 0x040fe400078e0209 */
[----:B------:R-:W-:Y:S02]  /*01e0*/  IMAD R15, R19, c[0x0][0x198], RZ ;  /* 0x00006600130f7a24 */ /* 0x000fe400078e02ff */
[----:B------:R-:W-:Y:S02]  /*01f0*/  IMAD.IADD R5, R5, 0x1, R9 ;  /* 0x0000000105057824 */ /* 0x000fe400078e0209 */
[----:B------:R-:W-:Y:S02]  /*0200*/  IMAD R17, R19, c[0x0][0x1b8], RZ ;  /* 0x00006e0013117a24 */ /* 0x000fe400078e02ff */
[----:B------:R-:W-:Y:S01]  /*0210*/  IMAD R15, R0, c[0x0][0x19c], R15 ;  /* 0x00006700000f7a24 */ /* 0x000fe200078e020f */
        /* <DEDUP_REMOVED lines=12> */
[C---:B------:R-:W-:Y:S01]  /*02e0*/  IADD3 R6, P0, R23.reuse, R2, RZ ;  /* 0x0000000217067210 */ /* 0x040fe20007f1e0ff */
[C---:B------:R-:W-:Y:S01]  /*02f0*/  IMAD R17, R0.reuse, c[0x0][0x1bc], R17 ;  /* 0x00006f0000117a24 */ /* 0x040fe200078e0211 */
[----:B------:R-:W-:Y:S01]  /*0300*/  IADD3 R85, P1, R23, R4, RZ ;  /* 0x0000000417557210 */ /* 0x000fe20007f3e0ff */
[----:B------:R-:W-:Y:S01]  /*0310*/  IMAD.WIDE.U32 R10, R0, c[0x0][0x180], RZ ;  /* 0x00006000000a7a25 */ /* 0x000fe200078e00ff */
[----:B------:R-:W-:-:S02]  /*0320*/  IADD3.X R3, R24, R3, R7, P0, !PT ;  /* 0x0000000318037210 */ /* 0x000fc400007fe407 */
[----:B------:R-:W-:Y:S01]  /*0330*/  IADD3.X R2, R24, R5, R9, P1, !PT ;  /* 0x0000000518027210 */ /* 0x000fe20000ffe409 */
[----:B------:R-:W-:Y:S01]  /*0340*/  IMAD.WIDE.U32 R8, R0, c[0x0][0x198], RZ ;  /* 0x0000660000087a25 */ /* 0x000fe200078e00ff */
[C---:B------:R-:W-:Y:S02]  /*0350*/  LEA R4, P0, R6.reuse, c[0x0][0x240], 0x1 ;  /* 0x0000900006047a11 */ /* 0x040fe400078008ff */
[----:B------:R-:W-:Y:S02]  /*0360*/  LEA R84, P1, R85, c[0x0][0x248], 0x1 ;  /* 0x0000920055547a11 */ /* 0x000fe400078208ff */
[----:B------:R-:W-:Y:S01]  /*0370*/  LEA.HI.X R5, R6, c[0x0][0x244], R3, 0x1, P0 ;  /* 0x0000910006057a11 */ /* 0x000fe200000f0c03 */
[----:B------:R-:W-:Y:S01]  /*0380*/  IMAD R3, R19, c[0x0][0x180], RZ ;  /* 0x0000600013037a24 */ /* 0x000fe200078e02ff */
[----:B------:R-:W-:Y:S01]  /*0390*/  LEA.HI.X R85, R85, c[0x0][0x24c], R2, 0x1, P1 ;  /* 0x0000930055557a11 */ /* 0x000fe200008f0c02 */
[----:B------:R-:W-:Y:S01]  /*03a0*/  IMAD R2, R21, c[0x0][0x164], R0 ;  /* 0x0000590015027a24 */ /* 0x000fe200078e0200 */
[----:B------:R-:W-:Y:S01]  /*03b0*/  IADD3 R29, R9, R15, RZ ;  /* 0x0000000f091d7210 */ /* 0x000fe20007ffe0ff */
[----:B------:R-:W-:Y:S01]  /*03c0*/  IMAD.WIDE.U32 R6, R0, c[0x0][0x1b8], RZ ;  /* 0x00006e0000067a25 */ /* 0x000fe200078e00ff */
[----:B------:R-:W-:-:S02]  /*03d0*/  IADD3 R30, R13, 0x2, RZ ;  /* 0x000000020d1e7810 */ /* 0x000fc40007ffe0ff */
[----:B------:R-:W-:Y:S01]  /*03e0*/  IADD3 R32, R13, 0x3, RZ ;  /* 0x000000030d207810 */ /* 0x000fe20007ffe0ff */
[----:B------:R-:W-:Y:S01]  /*03f0*/  IMAD R3, R0, c[0x0][0x184], R3 ;  /* 0x0000610000037a24 */ /* 0x000fe200078e0203 */
[----:B------:R-:W-:Y:S01]  /*0400*/  IADD3 R31, R7, R17, RZ ;  /* 0x00000011071f7210 */ /* 0x000fe20007ffe0ff */
[----:B------:R-:W-:Y:S01]  /*0410*/  IMAD R2, R2, c[0x0][0x174], RZ ;  /* 0x00005d0002027a24 */ /* 0x000fe200078e02ff */
[----:B------:R-:W-:Y:S01]  /*0420*/  IADD3 R33, R13, 0x4, RZ ;  /* 0x000000040d217810 */ /* 0x000fe20007ffe0ff */
[----:B------:R-:W-:Y:S01]  /*0430*/  IMAD.IADD R27, R11, 0x1, R3 ;  /* 0x000000010b1b7824 */ /* 0x000fe200078e0203 */
[C---:B------:R-:W-:Y:S01]  /*0440*/  IADD3 R34, R13.reuse, 0x5, RZ ;  /* 0x000000050d227810 */ /* 0x040fe20007ffe0ff */
[----:B------:R-:W-:Y:S01]  /*0450*/  IMAD R45, R2, c[0x0][0x16c], RZ ;  /* 0x00005b00022d7a24 */ /* 0x000fe200078e02ff */
        /* <DEDUP_REMOVED lines=24> */
[----:B--2---:R-:W-:Y:S02]  /*05e0*/  LOP3.LUT R60, R23, 0x1e0, RZ, 0xfc, !PT ;  /* 0x000001e0173c7812 */ /* 0x004fe400078efcff */
.L_x_4075:
[----:B------:R-:W-:Y:S01]  /*05f0*/  BAR.SYNC.DEFER_BLOCKING 0x0 ;  /* 0x0000000000007b1d */ /* 0x000fe20000010000 */
[----:B------:R-:W-:Y:S01]  /*0600*/  IMAD.MOV.U32 R61, RZ, RZ, -0x200 ;  /* 0xfffffe00ff3d7424 */ /* 0x000fe200078e00ff */
[----:B------:R-:W-:-:S03]  /*0610*/  PRMT R2, RZ, 0x7610, R2 ;  /* 0x00007610ff027816 */ /* 0x000fc60000000002 */
[----:B------:R-:W-:-:S05]  /*0620*/  IMAD R61, R26, R61, c[0x0][0x168] ;  /* 0x00005a001a3d7624 */ /* 0x000fca00078e023d */
[-C--:B------:R-:W-:Y:S02]  /*0630*/  ISETP.GE.AND P0, PT, R23, R61.reuse, PT ;  /* 0x0000003d1700720c */ /* 0x080fe40003f06270 */
[-C--:B------:R-:W-:Y:S02]  /*0640*/  ISETP.GE.AND P1, PT, R47, R61.reuse, PT ;  /* 0x0000003d2f00720c */ /* 0x080fe40003f26270 */
[-C--:B------:R-:W-:Y:S02]  /*0650*/  ISETP.GE.AND P2, PT, R48, R61.reuse, PT ;  /* 0x0000003d3000720c */ /* 0x080fe40003f46270 */
[----:B------:R-:W-:-:S07]  /*0660*/  ISETP.GE.AND P3, PT, R49, R61, PT ;  /* 0x0000003d3100720c */ /* 0x000fce0003f66270 */
[----:B------:R-:W2:Y:S01]  /*0670*/  @!P0 LDG.E.U16 R2, [R4.64] ;  /* 0x0000000404028981 */ /* 0x000ea2000c1e1500 */
[-C--:B------:R-:W-:Y:S02]  /*0680*/  ISETP.GE.AND P0, PT, R46, R61.reuse, PT ;  /* 0x0000003d2e00720c */ /* 0x080fe40003f06270 */
[----:B------:R-:W-:Y:S02]  /*0690*/  PRMT R3, RZ, 0x7610, R3 ;  /* 0x00007610ff037816 */ /* 0x000fe40000000003 */
[----:B------:R-:W-:Y:S02]  /*06a0*/  ISETP.GE.AND P4, PT, R50, R61, PT ;  /* 0x0000003d3200720c */ /* 0x000fe40003f86270 */
[----:B-1----:R-:W-:Y:S02]  /*06b0*/  PRMT R12, RZ, 0x7610, R12 ;  /* 0x00007610ff0c7816 */ /* 0x002fe4000000000c */
[----:B------:R-:W-:Y:S02]  /*06c0*/  PRMT R13, RZ, 0x7610, R13 ;  /* 0x00007610ff0d7816 */ /* 0x000fe4000000000d */
[----:B------:R-:W-:-:S02]  /*06d0*/  PRMT R14, RZ, 0x7610, R14 ;  /* 0x00007610ff0e7816 */ /* 0x000fc4000000000e */
[----:B------:R-:W-:Y:S01]  /*06e0*/  PRMT R15, RZ, 0x7610, R15 ;  /* 0x00007610ff0f7816 */ /* 0x000fe2000000000f */
[----:B------:R-:W3:Y:S01]  /*06f0*/  @!P0 LDG.E.U16 R3, [R4.64+0x40] ;  /* 0x0000400404038981 */ /* 0x000ee2000c1e1500 */
[----:B------:R-:W-:-:S03]  /*0700*/  ISETP.GE.AND P0, PT, R51, R61, PT ;  /* 0x0000003d3300720c */ /* 0x000fc60003f06270 */
[----:B------:R-:W4:Y:S01]  /*0710*/  @!P1 LDG.E.U16 R12, [R4.64+0x80] ;  /* 0x00008004040c9981 */ /* 0x000f22000c1e1500 */
[----:B------:R-:W-:-:S03]  /*0720*/  ISETP.GE.AND P1, PT, R52, R61, PT ;  /* 0x0000003d3400720c */ /* 0x000fc60003f26270 */
[----:B------:R-:W4:Y:S01]  /*0730*/  @!P2 LDG.E.U16 R13, [R4.64+0xc0] ;  /* 0x0000c004040da981 */ /* 0x000f22000c1e1500 */
[-C--:B------:R-:W-:Y:S02]  /*0740*/  ISETP.GE.AND P2, PT, R53, R61.reuse, PT ;  /* 0x0000003d3500720c */ /* 0x080fe40003f46270 */
[----:B------:R-:W-:Y:S01]  /*0750*/  PRMT R16, RZ, 0x7610, R16 ;  /* 0x00007610ff107816 */ /* 0x000fe20000000010 */
[----:B------:R-:W4:Y:S01]  /*0760*/  @!P3 LDG.E.U16 R14, [R4.64+0x100] ;  /* 0x00010004040eb981 */ /* 0x000f22000c1e1500 */
[----:B------:R-:W-:-:S03]  /*0770*/  ISETP.GE.AND P3, PT, R54, R61, PT ;  /* 0x0000003d3600720c */ /* 0x000fc60003f66270 */
[----:B------:R-:W4:Y:S01]  /*0780*/  @!P4 LDG.E.U16 R15, [R4.64+0x140] ;  /* 0x00014004040fc981 */ /* 0x000f22000c1e1500 */
[-C--:B------:R-:W-:Y:S02]  /*0790*/  ISETP.GE.AND P4, PT, R55, R61.reuse, PT ;  /* 0x0000003d3700720c */ /* 0x080fe40003f86270 */
[----:B------:R-:W-:Y:S01]  /*07a0*/  PRMT R17, RZ, 0x7610, R17 ;  /* 0x00007610ff117816 */ /* 0x000fe20000000011 */
[----:B------:R-:W4:Y:S01]  /*07b0*/  @!P0 LDG.E.U16 R16, [R4.64+0x180] ;  /* 0x0001800404108981 */ /* 0x000f22000c1e1500 */
[----:B------:R-:W-:Y:S02]  /*07c0*/  PRMT R72, RZ, 0x7610, R72 ;  /* 0x00007610ff487816 */ /* 0x000fe40000000048 */
[----:B------:R-:W-:Y:S02]  /*07d0*/  PRMT R73, RZ, 0x7610, R73 ;  /* 0x00007610ff497816 */ /* 0x000fe40000000049 */
[----:B------:R-:W-:Y:S01]  /*07e0*/  ISETP.GE.AND P0, PT, R56, R61, PT ;  /* 0x0000003d3800720c */ /* 0x000fe20003f06270 */
[----:B------:R-:W4:Y:S01]  /*07f0*/  @!P1 LDG.E.U16 R17, [R4.64+0x1c0] ;  /* 0x0001c00404119981 */ /* 0x000f22000c1e1500 */
[----:B------:R-:W-:-:S02]  /*0800*/  PRMT R74, RZ, 0x7610, R74 ;  /* 0x00007610ff4a7816 */ /* 0x000fc4000000004a */
[-C--:B------:R-:W-:Y:S01]  /*0810*/  ISETP.GE.AND P1, PT, R57, R61.reuse, PT ;  /* 0x0000003d3900720c */ /* 0x080fe20003f26270 */
[----:B------:R-:W4:Y:S01]  /*0820*/  @!P2 LDG.E.U16 R72, [R4.64+0x200] ;  /* 0x000200040448a981 */ /* 0x000f22000c1e1500 */
[-C--:B------:R-:W-:Y:S02]  /*0830*/  ISETP.GE.AND P2, PT, R58, R61.reuse, PT ;  /* 0x0000003d3a00720c */ /* 0x080fe40003f46270 */
[----:B------:R-:W-:Y:S01]  /*0840*/  PRMT R77, RZ, 0x7610, R77 ;  /* 0x00007610ff4d7816 */ /* 0x000fe2000000004d */
[----:B------:R-:W4:Y:S01]  /*0850*/  @!P3 LDG.E.U16 R73, [R4.64+0x240] ;  /* 0x000240040449b981 */ /* 0x000f22000c1e1500 */
[----:B------:R-:W-:-:S03]  /*0860*/  ISETP.GE.AND P3, PT, R59, R61, PT ;  /* 0x0000003d3b00720c */ /* 0x000fc60003f66270 */
[----:B------:R-:W4:Y:S01]  /*0870*/  @!P4 LDG.E.U16 R74, [R4.64+0x280] ;  /* 0x00028004044ac981 */ /* 0x000f22000c1e1500 */
[----:B------:R-:W-:Y:S02]  /*0880*/  ISETP.GE.AND P4, PT, R60, R61, PT ;  /* 0x0000003d3c00720c */ /* 0x000fe40003f86270 */
[----:B------:R-:W-:Y:S01]  /*0890*/  PRMT R78, RZ, 0x7610, R78 ;  /* 0x00007610ff4e7816 */ /* 0x000fe2000000004e */
[----:B------:R-:W4:Y:S01]  /*08a0*/  @!P0 LDG.E.U16 R77, [R4.64+0x2c0] ;  /* 0x0002c004044d8981 */ /* 0x000f22000c1e1500 */
[----:B------:R-:W-:Y:S02]  /*08b0*/  PRMT R79, RZ, 0x7610, R79 ;  /* 0x00007610ff4f7816 */ /* 0x000fe4000000004f */
[----:B------:R-:W-:Y:S02]  /*08c0*/  PRMT R80, RZ, 0x7610, R80 ;  /* 0x00007610ff507816 */ /* 0x000fe40000000050 */
[----:B------:R-:W-:Y:S01]  /*08d0*/  PRMT R81, RZ, 0x7610, R81 ;  /* 0x00007610ff517816 */ /* 0x000fe20000000051 */
[----:B------:R-:W4:Y:S04]  /*08e0*/  @!P1 LDG.E.U16 R78, [R4.64+0x300] ;  /* 0x00030004044e9981 */ /* 0x000f28000c1e1500 */
[----:B------:R-:W4:Y:S04]  /*08f0*/  @!P2 LDG.E.U16 R79, [R4.64+0x340] ;  /* 0x00034004044fa981 */ /* 0x000f28000c1e1500 */
[----:B------:R-:W4:Y:S04]  /*0900*/  @!P3 LDG.E.U16 R80, [R4.64+0x380] ;  /* 0x000380040450b981 */ /* 0x000f28000c1e1500 */
[----:B------:R-:W4:Y:S01]  /*0910*/  @!P4 LDG.E.U16 R81, [R4.64+0x3c0] ;  /* 0x0003c0040451c981 */ /* 0x000f22000c1e1500 */
[----:B------:R-:W-:-:S02]  /*0920*/  LEA.HI.SX32 R62, R25, R25, 0x1b ;  /* 0x00000019193e7211 */ /* 0x000fc400078fdaff */
[C---:B------:R-:W-:Y:S02]  /*0930*/  IADD3 R64, R25.reuse, 0x40, RZ ;  /* 0x0000004019407810 */ /* 0x040fe40007ffe0ff */
[----:B------:R-:W-:Y:S02]  /*0940*/  SHF.L.U32 R83, R62, 0x1, RZ ;  /* 0x000000013e537819 */ /* 0x000fe400000006ff */
[C---:B------:R-:W-:Y:S02]  /*0950*/  IADD3 R62, R25.reuse, 0x20, RZ ;  /* 0x00000020193e7810 */ /* 0x040fe40007ffe0ff */
[C---:B------:R-:W-:Y:S02]  /*0960*/  IADD3 R66, R25.reuse, 0x60, RZ ;  /* 0x0000006019427810 */ /* 0x040fe40007ffe0ff */
[C---:B------:R-:W-:Y:S02]  /*0970*/  IADD3 R68, R25.reuse, 0x80, RZ ;  /* 0x0000008019447810 */ /* 0x040fe40007ffe0ff */
[----:B------:R-:W-:-:S02]  /*0980*/  IADD3 R70, R25, 0xa0, RZ ;  /* 0x000000a019467810 */ /* 0x000fc40007ffe0ff */
[-C--:B------:R-:W-:Y:S02]  /*0990*/  LEA.HI.SX32 R62, R62, R25.reuse, 0x1b ;  /* 0x000000193e3e7211 */ /* 0x080fe400078fdaff */
[-C--:B------:R-:W-:Y:S02]  /*09a0*/  LEA.HI.SX32 R63, R64, R25.reuse, 0x1b ;  /* 0x00000019403f7211 */ /* 0x080fe400078fdaff */
[-C--:B------:R-:W-:Y:S02]  /*09b0*/  LEA.HI.SX32 R64, R66, R25.reuse, 0x1b ;  /* 0x0000001942407211 */ /* 0x080fe400078fdaff */
[-C--:B------:R-:W-:Y:S02]  /*09c0*/  LEA.HI.SX32 R65, R68, R25.reuse, 0x1b ;  /* 0x0000001944417211 */ /* 0x080fe400078fdaff */
[----:B------:R-:W-:Y:S02]  /*09d0*/  LEA.HI.SX32 R66, R70, R25, 0x1b ;  /* 0x0000001946427211 */ /* 0x000fe400078fdaff */
[----:B------:R-:W-:-:S02]  /*09e0*/  IADD3 R68, R25, 0xe0, RZ ;  /* 0x000000e019447810 */ /* 0x000fc40007ffe0ff */
[----:B------:R-:W-:Y:S01]  /*09f0*/  IADD3 R70, R25, 0x100, RZ ;  /* 0x0000010019467810 */ /* 0x000fe20007ffe0ff */
[----:B------:R-:W-:Y:S01]  /*0a00*/  IMAD.SHL.U32 R63, R63, 0x2, RZ ;  /* 0x000000023f3f7824 */ /* 0x000fe200078e00ff */
[----:B------:R-:W-:Y:S02]  /*0a10*/  SHF.L.U32 R62, R62, 0x1, RZ ;  /* 0x000000013e3e7819 */ /* 0x000fe400000006ff */
[----:B------:R-:W-:Y:S02]  /*0a20*/  IADD3 R76, R25, 0x120, RZ ;  /* 0x00000120194c7810 */ /* 0x000fe40007ffe0ff */
[----:B------:R-:W-:Y:S02]  /*0a30*/  SHF.L.U32 R64, R64, 0x1, RZ ;  /* 0x0000000140407819 */ /* 0x000fe400000006ff */
[-C--:B------:R-:W-:Y:S02]  /*0a40*/  LEA.HI.SX32 R68, R68, R25.reuse, 0x1b ;  /* 0x0000001944447211 */ /* 0x080fe400078fdaff */
[----:B------:R-:W-:Y:S01]  /*0a50*/  LEA.HI.SX32 R69, R70, R25, 0x1b ;  /* 0x0000001946457211 */ /* 0x000fe200078fdaff */
[----:B------:R-:W-:Y:S01]  /*0a60*/  IMAD.SHL.U32 R66, R66, 0x2, RZ ;  /* 0x0000000242427824 */ /* 0x000fe200078e00ff */
[----:B------:R-:W-:-:S02]  /*0a70*/  SHF.L.U32 R65, R65, 0x1, RZ ;  /* 0x0000000141417819 */ /* 0x000fc400000006ff */
[----:B------:R-:W-:Y:S02]  /*0a80*/  IADD3 R82, R25, 0x140, RZ ;  /* 0x0000014019527810 */ /* 0x000fe40007ffe0ff */
[-C--:B------:R-:W-:Y:S01]  /*0a90*/  LEA.HI.SX32 R70, R76, R25.reuse, 0x1b ;  /* 0x000000194c467211 */ /* 0x080fe200078fdaff */
[----:B------:R-:W-:Y:S01]  /*0aa0*/  IMAD.SHL.U32 R69, R69, 0x2, RZ ;  /* 0x0000000245457824 */ /* 0x000fe200078e00ff */
[----:B------:R-:W-:Y:S02]  /*0ab0*/  SHF.L.U32 R68, R68, 0x1, RZ ;  /* 0x0000000144447819 */ /* 0x000fe400000006ff */
[----:B------:R-:W-:Y:S02]  /*0ac0*/  LEA.HI.SX32 R71, R82, R25, 0x1b ;  /* 0x0000001952477211 */ /* 0x000fe400078fdaff */
[----:B------:R-:W-:Y:S02]  /*0ad0*/  SHF.L.U32 R70, R70, 0x1, RZ ;  /* 0x0000000146467819 */ /* 0x000fe400000006ff */
[----:B------:R-:W-:-:S02]  /*0ae0*/  IADD3 R76, R25, 0x1c0, RZ ;  /* 0x000001c0194c7810 */ /* 0x000fc40007ffe0ff */
[----:B------:R-:W-:Y:S02]  /*0af0*/  SHF.L.U32 R71, R71, 0x1, RZ ;  /* 0x0000000147477819 */ /* 0x000fe400000006ff */
[----:B------:R-:W-:Y:S02]  /*0b00*/  IADD3 R82, R25, 0x1e0, RZ ;  /* 0x000001e019527810 */ /* 0x000fe40007ffe0ff */
[-C--:B------:R-:W-:Y:S02]  /*0b10*/  LEA.HI.SX32 R75, R76, R25.reuse, 0x1b ;  /* 0x000000194c4b7211 */ /* 0x080fe400078fdaff */
[----:B------:R-:W-:-:S03]  /*0b20*/  LEA.HI.SX32 R76, R82, R25, 0x1b ;  /* 0x00000019524c7211 */ /* 0x000fc600078fdaff */
[----:B------:R-:W-:Y:S01]  /*0b30*/  IMAD.SHL.U32 R75, R75, 0x2, RZ ;  /* 0x000000024b4b7824 */ /* 0x000fe200078e00ff */
[----:B------:R-:W-:Y:S02]  /*0b40*/  SHF.L.U32 R76, R76, 0x1, RZ ;  /* 0x000000014c4c7819 */ /* 0x000fe400000006ff */
[-C--:B------:R-:W-:Y:S02]  /*0b50*/  ISETP.GE.AND P2, PT, R23, R61.reuse, PT ;  /* 0x0000003d1700720c */ /* 0x080fe40003f46270 */
[-C--:B------:R-:W-:Y:S02]  /*0b60*/  ISETP.GE.AND P1, PT, R46, R61.reuse, PT ;  /* 0x0000003d2e00720c */ /* 0x080fe40003f26270 */
[----:B------:R-:W-:Y:S02]  /*0b70*/  PRMT R82, RZ, 0x7610, R82 ;  /* 0x00007610ff527816 */ /* 0x000fe40000000052 */
        /* <DEDUP_REMOVED lines=14> */
[----:B--2---:R0:W-:Y:S02]  /*0c60*/  STS.U16 [R83], R2 ;  /* 0x0000000253007388 */ /* 0x0041e40000000400 */
[----:B0-----:R-:W-:-:S04]  /*0c70*/  IADD3 R2, R25, 0xc0, RZ ;  /* 0x000000c019027810 */ /* 0x001fc80007ffe0ff */
[----:B------:R-:W-:Y:S01]  /*0c80*/  LEA.HI.SX32 R2, R2, R25, 0x1b ;  /* 0x0000001902027211 */ /* 0x000fe200078fdaff */
[----:B---3--:R-:W-:Y:S03]  /*0c90*/  STS.U16 [R62+0x40], R3 ;  /* 0x000040033e007388 */ /* 0x008fe60000000400 */
[----:B------:R-:W-:Y:S01]  /*0ca0*/  SHF.L.U32 R67, R2, 0x1, RZ ;  /* 0x0000000102437819 */ /* 0x000fe200000006ff */
[----:B----4-:R0:W-:Y:S01]  /*0cb0*/  STS.U16 [R63+0x80], R12 ;  /* 0x0000800c3f007388 */ /* 0x0101e20000000400 */
[----:B------:R-:W-:-:S03]  /*0cc0*/  IADD3 R2, R25, 0x160, RZ ;  /* 0x0000016019027810 */ /* 0x000fc60007ffe0ff */
[----:B------:R-:W-:Y:S01]  /*0cd0*/  STS.U16 [R64+0xc0], R13 ;  /* 0x0000c00d40007388 */ /* 0x000fe20000000400 */
[----:B------:R-:W-:-:S03]  /*0ce0*/  LEA.HI.SX32 R2, R2, R25, 0x1b ;  /* 0x0000001902027211 */ /* 0x000fc600078fdaff */
[----:B------:R1:W-:Y:S01]  /*0cf0*/  STS.U16 [R65+0x100], R14 ;  /* 0x0001000e41007388 */ /* 0x0003e20000000400 */
[----:B0-----:R-:W-:-:S03]  /*0d00*/  IADD3 R12, R25, 0x180, RZ ;  /* 0x00000180190c7810 */ /* 0x001fc60007ffe0ff */
[----:B------:R-:W-:Y:S01]  /*0d10*/  STS.U16 [R66+0x140], R15 ;  /* 0x0001400f42007388 */ /* 0x000fe20000000400 */
[----:B------:R-:W-:-:S03]  /*0d20*/  LEA.HI.SX32 R12, R12, R25, 0x1b ;  /* 0x000000190c0c7211 */ /* 0x000fc600078fdaff */
[----:B------:R-:W-:Y:S01]  /*0d30*/  STS.U16 [R67+0x180], R16 ;  /* 0x0001801043007388 */ /* 0x000fe20000000400 */
[----:B-1----:R-:W-:-:S03]  /*0d40*/  IADD3 R14, R25, 0x1a0, RZ ;  /* 0x000001a0190e7810 */ /* 0x002fc60007ffe0ff */
[----:B------:R-:W-:Y:S01]  /*0d50*/  STS.U16 [R68+0x1c0], R17 ;  /* 0x0001c01144007388 */ /* 0x000fe20000000400 */
[----:B------:R-:W-:-:S03]  /*0d60*/  LEA.HI.SX32 R14, R14, R25, 0x1b ;  /* 0x000000190e0e7211 */ /* 0x000fc600078fdaff */
[----:B------:R0:W-:Y:S04]  /*0d70*/  STS.U16 [R69+0x200], R72 ;  /* 0x0002004845007388 */ /* 0x0001e80000000400 */
[----:B------:R1:W-:Y:S01]  /*0d80*/  STS.U16 [R70+0x240], R73 ;  /* 0x0002404946007388 */ /* 0x0003e20000000400 */
[----:B0-----:R-:W-:-:S03]  /*0d90*/  IMAD.SHL.U32 R72, R2, 0x2, RZ ;  /* 0x0000000202487824 */ /* 0x001fc600078e00ff */
[----:B------:R0:W-:Y:S01]  /*0da0*/  STS.U16 [R71+0x280], R74 ;  /* 0x0002804a47007388 */ /* 0x0001e20000000400 */
[----:B-1----:R-:W-:Y:S02]  /*0db0*/  SHF.L.U32 R73, R12, 0x1, RZ ;  /* 0x000000010c497819 */ /* 0x002fe400000006ff */
[----:B------:R-:W-:Y:S01]  /*0dc0*/  SHF.L.U32 R12, R25, 0x4, RZ ;  /* 0x00000004190c7819 */ /* 0x000fe200000006ff */
[----:B------:R1:W-:Y:S01]  /*0dd0*/  STS.U16 [R72+0x2c0], R77 ;  /* 0x0002c04d48007388 */ /* 0x0003e20000000400 */
[----:B0-----:R-:W-:-:S03]  /*0de0*/  SHF.L.U32 R74, R14, 0x1, RZ ;  /* 0x000000010e4a7819 */ /* 0x001fc600000006ff */
[----:B------:R0:W-:Y:S01]  /*0df0*/  STS.U16 [R73+0x300], R78 ;  /* 0x0003004e49007388 */ /* 0x0001e20000000400 */
[----:B-1----:R-:W-:-:S03]  /*0e00*/  LEA.HI.SX32 R77, R12, R12, 0x1b ;  /* 0x0000000c0c4d7211 */ /* 0x002fc600078fdaff */
[----:B------:R1:W-:Y:S01]  /*0e10*/  STS.U16 [R74+0x340], R79 ;  /* 0x0003404f4a007388 */ /* 0x0003e20000000400 */
[----:B------:R-:W-:-:S03]  /*0e20*/  SHF.L.U32 R77, R77, 0x1, RZ ;  /* 0x000000014d4d7819 */ /* 0x000fc600000006ff */
        /* <DEDUP_REMOVED lines=19> */
[----:B------:R-:W-:Y:S01]  /*0f60*/  IMAD.MOV.U32 R3, RZ, RZ, R85 ;  /* 0x000000ffff037224 */ /* 0x000fe200078e0055 */
[----:B------:R-:W-:-:S02]  /*0f70*/  MOV R2, R84 ;  /* 0x0000005400027202 */ /* 0x000fc40000000f00 */
[----:B------:R-:W-:Y:S01]  /*0f80*/  BAR.SYNC.DEFER_BLOCKING 0x0 ;  /* 0x0000000000007b1d */ /* 0x000fe20000010000 */
[----:B------:R-:W-:Y:S02]  /*0f90*/  PRMT R85, RZ, 0x7610, R85 ;  /* 0x00007610ff557816 */ /* 0x000fe40000000055 */
[----:B------:R-:W-:Y:S02]  /*0fa0*/  PRMT R84, RZ, 0x7610, R84 ;  /* 0x00007610ff547816 */ /* 0x000fe40000000054 */
[----:B0-----:R-:W-:Y:S02]  /*0fb0*/  PRMT R78, RZ, 0x7610, R78 ;  /* 0x00007610ff4e7816 */ /* 0x001fe4000000004e */
[----:B-1----:R-:W-:Y:S02]  /*0fc0*/  PRMT R79, RZ, 0x7610, R79 ;  /* 0x00007610ff4f7816 */ /* 0x002fe4000000004f */
[----:B--2---:R-:W-:Y:S01]  /*0fd0*/  PRMT R80, RZ, 0x7610, R80 ;  /* 0x00007610ff507816 */ /* 0x004fe20000000050 */
[----:B------:R-:W2:Y:S01]  /*0fe0*/  @!P2 LDG.E.U16 R82, [R2.64] ;  /* 0x000000040252a981 */ /* 0x000ea2000c1e1500 */
        /* <DEDUP_REMOVED lines=16> */
[----:B------:R-:W-:Y:S02]  /*10f0*/  ISETP.GE.AND P1, PT, R60, R61, PT ;  /* 0x0000003d3c00720c */ /* 0x000fe40003f26270 */
[----:B---3--:R-:W-:Y:S01]  /*1100*/  PRMT R81, RZ, 0x7610, R81 ;  /* 0x00007610ff517816 */ /* 0x008fe20000000051 */
        /* <DEDUP_REMOVED lines=8> */
[----:B------:R-:W-:Y:S01]  /*1190*/  IMAD.MOV.U32 R104, RZ, RZ, c[0x0][0x16c] ;  /* 0x00005b00ff687624 */ /* 0x000fe200078e00ff */
[----:B------:R-:W-:Y:S04]  /*11a0*/  BSSY B0, `(.L_x_4036) ;  /* 0x0000059000007945 */ /* 0x000fe80003800000 */
[----:B------:R-:W-:Y:S01]  /*11b0*/  ISETP.GE.AND P6, PT, R104, 0x1, PT ;  /* 0x000000016800780c */ /* 0x000fe20003fc6270 */
[----:B--2---:R-:W-:Y:S04]  /*11c0*/  STS.U16 [R83], R82 ;  /* 0x0000005253007388 */ /* 0x004fe80000000400 */
        /* <DEDUP_REMOVED lines=86> */
.L_x_4037:
[----:B------:R-:W-:Y:S05]  /*1730*/  BSYNC B0 ;  /* 0x0000000000007941 */ /* 0x000fea0003800000 */
.L_x_4036:
        /* <DEDUP_REMOVED lines=36> */
.L_x_4039:
[----:B------:R-:W-:Y:S05]  /*1980*/  BSYNC B0 ;  /* 0x0000000000007941 */ /* 0x000fea0003800000 */
.L_x_4038:
        /* <DEDUP_REMOVED lines=38> */
.L_x_4041:
[----:B------:R-:W-:Y:S05]  /*1bf0*/  BSYNC B0 ;  /* 0x0000000000007941 */ /* 0x000fea0003800000 */
.L_x_4040:
        /* <DEDUP_REMOVED lines=36> */
.L_x_4043:
[----:B------:R-:W-:Y:S05]  /*1e40*/  BSYNC B0 ;  /* 0x0000000000007941 */ /* 0x000fea0003800000 */
.L_x_4042:
        /* <DEDUP_REMOVED lines=38> */
.L_x_4045:
[----:B------:R-:W-:Y:S05]  /*20b0*/  BSYNC B0 ;  /* 0x0000000000007941 */ /* 0x000fea0003800000 */
.L_x_4044:
        /* <DEDUP_REMOVED lines=36> */
.L_x_4047:
[----:B------:R-:W-:Y:S05]  /*2300*/  BSYNC B0 ;  /* 0x0000000000007941 */ /* 0x000fea0003800000 */
.L_x_4046:
        /* <DEDUP_REMOVED lines=38> */
.L_x_4049:
[----:B------:R-:W-:Y:S05]  /*2570*/  BSYNC B0 ;  /* 0x0000000000007941 */ /* 0x000fea0003800000 */
.L_x_4048:
        /* <DEDUP_REMOVED lines=37> */
.L_x_4051:
[----:B------:R-:W-:Y:S05]  /*27d0*/  BSYNC B0 ;  /* 0x0000000000007941 */ /* 0x000fea0003800000 */
.L_x_4050:
        /* <DEDUP_REMOVED lines=42> */
.L_x_4053:
[----:B------:R-:W-:Y:S05]  /*2a80*/  BSYNC B0 ;  /* 0x0000000000007941 */ /* 0x000fea0003800000 */
.L_x_4052:
        /* <DEDUP_REMOVED lines=40> */
.L_x_4055:
[----:B------:R-:W-:Y:S05]  /*2d10*/  BSYNC B0 ;  /* 0x0000000000007941 */ /* 0x000fea0003800000 */
.L_x_4054:
        /* <DEDUP_REMOVED lines=46> */
.L_x_4057:
[----:B------:R-:W-:Y:S05]  /*3000*/  BSYNC B0 ;  /* 0x0000000000007941 */ /* 0x000fea0003800000 */
.L_x_4056:
        /* <DEDUP_REMOVED lines=33> */
.L_x_4059:
[----:B------:R-:W-:Y:S05]  /*3220*/  BSYNC B0 ;  /* 0x0000000000007941 */ /* 0x000fea0003800000 */
.L_x_4058:
        /* <DEDUP_REMOVED lines=33> */
.L_x_4061:
[----:B------:R-:W-:Y:S05]  /*3440*/  BSYNC B0 ;  /* 0x0000000000007941 */ /* 0x000fea0003800000 */
.L_x_4060:
        /* <DEDUP_REMOVED lines=33> */
.L_x_4063:
[----:B------:R-:W-:Y:S05]  /*3660*/  BSYNC B0 ;  /* 0x0000000000007941 */ /* 0x000fea0003800000 */
.L_x_4062:
        /* <DEDUP_REMOVED lines=33> */
.L_x_4065:
[----:B------:R-:W-:Y:S05]  /*3880*/  BSYNC B0 ;  /* 0x0000000000007941 */ /* 0x000fea0003800000 */
.L_x_4064:
        /* <DEDUP_REMOVED lines=33> */
.L_x_4067:
[----:B------:R-:W-:Y:S05]  /*3aa0*/  BSYNC B0 ;  /* 0x0000000000007941 */ /* 0x000fea0003800000 */
.L_x_4066:
        /* <DEDUP_REMOVED lines=21> */
[----:B------:R-:W-:Y:S01]  /*3c00*/  HFMA2.MMA R127, -RZ, RZ, 0, 0 ;  /* 0x00000000ff7f7435 */ /* 0x000fe200000001ff */
[----:B------:R-:W-:Y:S01]  /*3c10*/  FMUL.FTZ R121, R122, R85 ;  /* 0x000000557a797220 */ /* 0x000fe20000410000 */
[----:B------:R-:W-:Y:S01]  /*3c20*/  ISETP.EQ.OR P0, PT, R26, RZ, P0 ;  /* 0x000000ff1a00720c */ /* 0x000fe20000702670 */
        /* <DEDUP_REMOVED lines=14> */
.L_x_4071:
[----:B------:R-:W-:Y:S02]  /*3d10*/  SHF.R.S32.HI R17, RZ, 0x1f, R127 ;  /* 0x0000001fff117819 */ /* 0x000fe4000001147f */
[----:B------:R-:W-:Y:S02]  /*3d20*/  MOV R12, R10 ;  /* 0x0000000a000c7202 */ /* 0x000fe40000000f00 */
[----:B------:R-:W-:Y:S01]  /*3d30*/  MOV R13, R27 ;  /* 0x0000001b000d7202 */ /* 0x000fe20000000f00 */
[----:B------:R-:W-:-:S04]  /*3d40*/  IMAD R14, R17, c[0x0][0x188], RZ ;  /* 0x00006200110e7a24 */ /* 0x000fc800078e02ff */
[----:B------:R-:W-:-:S04]  /*3d50*/  IMAD.WIDE.U32 R12, R127, c[0x0][0x188], R12 ;  /* 0x000062007f0c7a25 */ /* 0x000fc800078e000c */
[----:B------:R-:W-:Y:S01]  /*3d60*/  IMAD R15, R127, c[0x0][0x18c], R14 ;  /* 0x000063007f0f7a24 */ /* 0x000fe200078e020e */
[----:B------:R-:W-:-:S03]  /*3d70*/  LEA R14, P1, R12, c[0x0][0x220], 0x2 ;  /* 0x000088000c0e7a11 */ /* 0x000fc600078210ff */
[----:B------:R-:W-:-:S05]  /*3d80*/  IMAD.IADD R13, R13, 0x1, R15 ;  /* 0x000000010d0d7824 */ /* 0x000fca00078e020f */
[----:B------:R-:W-:-:S05]  /*3d90*/  LEA.HI.X R15, R12, c[0x0][0x224], R13, 0x2, P1 ;  /* 0x000089000c0f7a11 */ /* 0x000fca00008f140d */
[----:B------:R0:W2:Y:S01]  /*3da0*/  LDG.E R14, [R14.64] ;  /* 0x000000040e0e7981 */ /* 0x0000a2000c1e1900 */
[----:B------:R-:W-:Y:S01]  /*3db0*/  MOV R13, R29 ;  /* 0x0000001d000d7202 */ /* 0x000fe20000000f00 */
[----:B------:R-:W-:Y:S02]  /*3dc0*/  IMAD R130, R17, c[0x0][0x1a0], RZ ;  /* 0x0000680011827a24 */ /* 0x000fe400078e02ff */
[----:B------:R-:W1:Y:S02]  /*3dd0*/  S2R R126, SR_TID.X ;  /* 0x00000000007e7919 */ /* 0x000e640000002100 */
[----:B------:R-:W-:Y:S02]  /*3de0*/  IMAD R131, R127, c[0x0][0x1a4], R130 ;  /* 0x000069007f837a24 */ /* 0x000fe400078e0282 */
[----:B------:R-:W-:Y:S02]  /*3df0*/  IMAD R130, R17, c[0x0][0x1c0], RZ ;  /* 0x0000700011827a24 */ /* 0x000fe400078e02ff */
[----:B0-----:R-:W-:Y:S01]  /*3e00*/  IMAD.MOV.U32 R15, RZ, RZ, R31 ;  /* 0x000000ffff0f7224 */ /* 0x001fe200078e001f */
[----:B------:R-:W-:-:S02]  /*3e10*/  ISETP.GE.U32.AND P3, PT, R28, R61, PT ;  /* 0x0000003d1c00720c */ /* 0x000fc40003f66070 */
[----:B------:R-:W-:Y:S02]  /*3e20*/  ISETP.GE.U32.AND P4, PT, R30, R61, PT ;  /* 0x0000003d1e00720c */ /* 0x000fe40003f86070 */
[----:B------:R-:W-:Y:S02]  /*3e30*/  FSEL R159, R118, RZ, !P3 ;  /* 0x000000ff769f7208 */ /* 0x000fe40005800000 */
[----:B-1----:R-:W-:-:S04]  /*3e40*/  SHF.L.U32 R132, R126, 0x4, RZ ;  /* 0x000000047e847819 */ /* 0x002fc800000006ff */
[----:B------:R-:W-:-:S04]  /*3e50*/  ISETP.GE.U32.AND P2, PT, R132, R61, PT ;  /* 0x0000003d8400720c */ /* 0x000fc80003f46070 */
[----:B------:R-:W-:Y:S02]  /*3e60*/  FSEL R160, R117, RZ, !P2 ;  /* 0x000000ff75a07208 */ /* 0x000fe40005000000 */
[-C--:B------:R-:W-:Y:S02]  /*3e70*/  ISETP.GE.U32.AND P5, PT, R32, R61.reuse, PT ;  /* 0x0000003d2000720c */ /* 0x080fe40003fa6070 */
[----:B------:R-:W-:Y:S02]  /*3e80*/  FSEL R156, R116, RZ, !P4 ;  /* 0x000000ff749c7208 */ /* 0x000fe40006000000 */
[----:B------:R-:W-:Y:S02]  /*3e90*/  ISETP.GE.U32.AND P6, PT, R33, R61, PT ;  /* 0x0000003d2100720c */ /* 0x000fe40003fc6070 */
[----:B------:R-:W-:Y:S02]  /*3ea0*/  FSEL R140, R119, RZ, !P5 ;  /* 0x000000ff778c7208 */ /* 0x000fe40006800000 */
[----:B------:R-:W-:Y:S01]  /*3eb0*/  FSEL R142, R115, RZ, !P6 ;  /* 0x000000ff738e7208 */ /* 0x000fe20007000000 */
[----:B--2---:R-:W-:Y:S01]  /*3ec0*/  FMUL.FTZ R128, R14, 1.4426950216293334961 ;  /* 0x3fb8aa3b0e807820 */ /* 0x004fe20000410000 */
[----:B------:R-:W-:-:S03]  /*3ed0*/  MOV R14, R6 ;  /* 0x00000006000e7202 */ /* 0x000fc60000000f00 */
[C---:B------:R-:W-:Y:S02]  /*3ee0*/  FMUL.FTZ R12, R128.reuse, R78 ;  /* 0x0000004e800c7220 */ /* 0x040fe40000410000 */
[----:B------:R-:W-:Y:S02]  /*3ef0*/  FMUL.FTZ R16, R128, R79 ;  /* 0x0000004f80107220 */ /* 0x000fe40000410000 */
[----:B------:R0:W-:Y:S01]  /*3f00*/  MUFU.EX2 R163, R12 ;  /* 0x0000000c00a37308 */ /* 0x0001e20000000800 */
[----:B------:R-:W-:-:S04]  /*3f10*/  IMAD.WIDE.U32 R14, R127, c[0x0][0x1c0], R14 ;  /* 0x000070007f0e7a25 */ /* 0x000fc800078e000e */
[C---:B------:R-:W-:Y:S02]  /*3f20*/  FMUL.FTZ R157, R128.reuse, R80 ;  /* 0x00000050809d7220 */ /* 0x040fe40000410000 */
[C---:B------:R-:W-:Y:S01]  /*3f30*/  FMUL.FTZ R141, R128.reuse, R81 ;  /* 0x00000051808d7220 */ /* 0x040fe20000410000 */
[----:B------:R1:W2:Y:S01]  /*3f40*/  MUFU.EX2 R158, R16 ;  /* 0x00000010009e7308 */ /* 0x0002a20000000800 */
[----:B0-----:R-:W-:Y:S01]  /*3f50*/  MOV R12, R8 ;  /* 0x00000008000c7202 */ /* 0x001fe20000000f00 */
[----:B------:R-:W-:-:S04]  /*3f60*/  FMUL.FTZ R129, R128, R82 ;  /* 0x0000005280817220 */ /* 0x000fc80000410000 */
[----:B------:R-:W-:Y:S02]  /*3f70*/  IMAD.WIDE.U32 R12, R127, c[0x0][0x1a0], R12 ;  /* 0x000068007f0c7a25 */ /* 0x000fe400078e000c */
[----:B------:R-:W0:Y:S03]  /*3f80*/  MUFU.EX2 R157, R157 ;  /* 0x0000009d009d7308 */ /* 0x000e260000000800 */
[----:B------:R-:W-:Y:S01]  /*3f90*/  IADD3 R13, R13, R131, RZ ;  /* 0x000000830d0d7210 */ /* 0x000fe20007ffe0ff */
[----:B------:R-:W-:Y:S01]  /*3fa0*/  IMAD R131, R127, c[0x0][0x1c4], R130 ;  /* 0x000071007f837a24 */ /* 0x000fe200078e0282 */
[----:B-1----:R-:W-:Y:S01]  /*3fb0*/  LEA R16, P1, R12, c[0x0][0x228], 0x2 ;  /* 0x00008a000c107a11 */ /* 0x002fe200078210ff */
[----:B------:R-:W-:Y:S02]  /*3fc0*/  FMUL.FTZ R130, R128, R83 ;  /* 0x0000005380827220 */ /* 0x000fe40000410000 */
[----:B------:R-:W1:Y:S01]  /*3fd0*/  MUFU.EX2 R141, R141 ;  /* 0x0000008d008d7308 */ /* 0x000e620000000800 */
[----:B------:R-:W-:-:S02]  /*3fe0*/  LEA.HI.X R17, R12, c[0x0][0x22c], R13, 0x2, P1 ;  /* 0x00008b000c117a11 */ /* 0x000fc400008f140d */
[----:B------:R-:W-:Y:S02]  /*3ff0*/  LEA R12, P1, R14, c[0x0][0x230], 0x2 ;  /* 0x00008c000e0c7a11 */ /* 0x000fe400078210ff */
[----:B------:R-:W-:Y:S01]  /*4000*/  IADD3 R13, R15, R131, RZ ;  /* 0x000000830f0d7210 */ /* 0x000fe20007ffe0ff */
[----:B------:R-:W-:Y:S01]  /*4010*/  FMUL.FTZ R15, R128, R84 ;  /* 0x00000054800f7220 */ /* 0x000fe20000410000 */
[----:B--2---:R-:W-:Y:S01]  /*4020*/  FSEL R158, R158, 1, !P3 ;  /* 0x3f8000009e9e7808 */ /* 0x004fe20005800000 */
[----:B------:R-:W-:Y:S01]  /*4030*/  MUFU.EX2 R129, R129 ;  /* 0x0000008100817308 */ /* 0x000fe20000000800 */
[----:B------:R-:W-:Y:S01]  /*4040*/  LEA.HI.X R13, R14, c[0x0][0x234], R13, 0x2, P1 ;  /* 0x00008d000e0d7a11 */ /* 0x000fe200008f140d */
[C---:B------:R-:W-:Y:S01]  /*4050*/  FMUL.FTZ R14, R128.reuse, R85 ;  /* 0x00000055800e7220 */ /* 0x040fe20000410000 */
[----:B------:R-:W-:Y:S01]  /*4060*/  FSEL R163, R163, 1, !P2 ;  /* 0x3f800000a3a37808 */ /* 0x000fe20005000000 */
[----:B------:R-:W-:Y:S01]  /*4070*/  FMUL.FTZ R155, R128, R87 ;  /* 0x00000057809b7220 */ /* 0x000fe20000410000 */
[----:B------:R-:W-:Y:S01]  /*4080*/  ISETP.GE.U32.AND P3, PT, R36, R61, PT ;  /* 0x0000003d2400720c */ /* 0x000fe20003f66070 */
[----:B------:R2:W3:Y:S02]  /*4090*/  LDG.E R139, [R12.64] ;  /* 0x000000040c8b7981 */ /* 0x0004e4000c1e1900 */
[----:B------:R-:W4:Y:S01]  /*40a0*/  MUFU.EX2 R14, R14 ;  /* 0x0000000e000e7308 */ /* 0x000f220000000800 */
[----:B0-----:R-:W-:Y:S01]  /*40b0*/  FSEL R157, R157, 1, !P4 ;  /* 0x3f8000009d9d7808 */ /* 0x001fe20006000000 */
[----:B------:R-:W-:-:S06]  /*40c0*/  FMUL.FTZ R131, R128, R86 ;  /* 0x0000005680837220 */ /* 0x000fcc0000410000 */
[----:B------:R-:W0:Y:S01]  /*40d0*/  MUFU.EX2 R130, R130 ;  /* 0x0000008200827308 */ /* 0x000e220000000800 */
[----:B--2---:R-:W-:Y:S01]  /*40e0*/  FFMA.FTZ R12, R160, R158, R159 ;  /* 0x0000009ea00c7223 */ /* 0x004fe2000001009f */
[----:B-1----:R-:W-:Y:S01]  /*40f0*/  FSEL R141, R141, 1, !P5 ;  /* 0x3f8000008d8d7808 */ /* 0x002fe20006800000 */
[----:B------:R-:W-:Y:S01]  /*4100*/  FMUL.FTZ R161, R128, R88 ;  /* 0x0000005880a17220 */ /* 0x000fe20000410000 */
[----:B------:R1:W3:Y:S04]  /*4110*/  LDG.E R138, [R16.64] ;  /* 0x00000004108a7981 */ /* 0x0002e8000c1e1900 */
[----:B------:R-:W2:Y:S01]  /*4120*/  MUFU.EX2 R15, R15 ;  /* 0x0000000f000f7308 */ /* 0x000ea20000000800 */
[----:B----4-:R-:W-:Y:S01]  /*4130*/  FSEL R151, R14, 1, !P3 ;  /* 0x3f8000000e977808 */ /* 0x010fe20005800000 */
[----:B------:R-:W-:-:S02]  /*4140*/  FMUL.FTZ R14, R163, R158 ;  /* 0x0000009ea30e7220 */ /* 0x000fc40000410000 */
[C---:B------:R-:W-:Y:S02]  /*4150*/  FFMA.FTZ R12, R157.reuse, R12, R156 ;  /* 0x0000000c9d0c7223 */ /* 0x040fe4000001009c */
[----:B------:R-:W-:Y:S01]  /*4160*/  FMUL.FTZ R14, R157, R14 ;  /* 0x0000000e9d0e7220 */ /* 0x000fe20000410000 */
[-C--:B------:R-:W-:Y:S01]  /*4170*/  ISETP.GE.U32.AND P1, PT, R34, R61.reuse, PT ;  /* 0x0000003d2200720c */ /* 0x080fe20003f26070 */
[----:B------:R-:W4:Y:S01]  /*4180*/  MUFU.EX2 R131, R131 ;  /* 0x0000008300837308 */ /* 0x000f220000000800 */
[----:B------:R-:W-:Y:S01]  /*4190*/  FSEL R145, R129, 1, !P6 ;  /* 0x3f80000081917808 */ /* 0x000fe20007000000 */
[C---:B------:R-:W-:Y:S02]  /*41a0*/  FFMA.FTZ R12, R141.reuse, R12, R140 ;  /* 0x0000000c8d0c7223 */ /* 0x040fe4000001008c */
[----:B------:R-:W-:Y:S01]  /*41b0*/  FMUL.FTZ R14, R141, R14 ;  /* 0x0000000e8d0e7220 */ /* 0x000fe20000410000 */
[----:B------:R-:W-:Y:S01]  /*41c0*/  ISETP.GE.U32.AND P2, PT, R35, R61, PT ;  /* 0x0000003d2300720c */ /* 0x000fe20003f46070 */
[----:B------:R-:W-:Y:S01]  /*41d0*/  FFMA.FTZ R12, R145, R12, R142 ;  /* 0x0000000c910c7223 */ /* 0x000fe2000001008e */
[----:B------:R-:W-:Y:S01]  /*41e0*/  FSEL R144, R120, RZ, !P1 ;  /* 0x000000ff78907208 */ /* 0x000fe20004800000 */
[----:B------:R-:W5:Y:S01]  /*41f0*/  MUFU.EX2 R155, R155 ;  /* 0x0000009b009b7308 */ /* 0x000f620000000800 */
[----:B0-----:R-:W-:Y:S01]  /*4200*/  FSEL R147, R130, 1, !P1 ;  /* 0x3f80000082937808 */ /* 0x001fe20004800000 */
[----:B------:R-:W-:-:S02]  /*4210*/  FMUL.FTZ R136, R128, R89 ;  /* 0x0000005980887220 */ /* 0x000fc40000410000 */
[----:B------:R-:W-:Y:S01]  /*4220*/  FMUL.FTZ R14, R145, R14 ;  /* 0x0000000e910e7220 */ /* 0x000fe20000410000 */
[----:B------:R-:W-:Y:S01]  /*4230*/  FSEL R146, R114, RZ, !P2 ;  /* 0x000000ff72927208 */ /* 0x000fe20005000000 */
[----:B------:R-:W-:Y:S01]  /*4240*/  FFMA.FTZ R12, R147, R12, R144 ;  /* 0x0000000c930c7223 */ /* 0x000fe20000010090 */
[----:B--2---:R-:W-:Y:S01]  /*4250*/  FSEL R149, R15, 1, !P2 ;  /* 0x3f8000000f957808 */ /* 0x004fe20005000000 */
[----:B------:R-:W0:Y:S01]  /*4260*/  MUFU.EX2 R161, R161 ;  /* 0x000000a100a17308 */ /* 0x000e220000000800 */
[----:B------:R-:W-:Y:S02]  /*4270*/  FMUL.FTZ R134, R128, R90 ;  /* 0x0000005a80867220 */ /* 0x000fe40000410000 */
[----:B------:R-:W-:Y:S01]  /*4280*/  FMUL.FTZ R14, R147, R14 ;  /* 0x0000000e930e7220 */ /* 0x000fe20000410000 */
[----:B------:R-:W-:Y:S01]  /*4290*/  ISETP.GE.U32.AND P4, PT, R37, R61, PT ;  /* 0x0000003d2500720c */ /* 0x000fe20003f86070 */
[----:B------:R-:W-:Y:S01]  /*42a0*/  FFMA.FTZ R12, R149, R12, R146 ;  /* 0x0000000c950c7223 */ /* 0x000fe20000010092 */
[----:B------:R-:W-:-:S02]  /*42b0*/  FSEL R148, R121, RZ, !P3 ;  /* 0x000000ff79947208 */ /* 0x000fc40005800000 */
[----:B------:R-:W2:Y:S01]  /*42c0*/  MUFU.EX2 R136, R136 ;  /* 0x0000008800887308 */ /* 0x000ea20000000800 */
[----:B------:R-:W-:Y:S02]  /*42d0*/  FMUL.FTZ R132, R128, R91 ;  /* 0x0000005b80847220 */ /* 0x000fe40000410000 */
[----:B------:R-:W-:Y:S01]  /*42e0*/  FMUL.FTZ R14, R149, R14 ;  /* 0x0000000e950e7220 */ /* 0x000fe20000410000 */
[----:B------:R-:W-:Y:S01]  /*42f0*/  ISETP.GE.U32.AND P5, PT, R38, R61, PT ;  /* 0x0000003d2600720c */ /* 0x000fe20003fa6070 */
[----:B------:R-:W-:Y:S01]  /*4300*/  FFMA.FTZ R12, R151, R12, R148 ;  /* 0x0000000c970c7223 */ /* 0x000fe20000010094 */
[----:B------:R-:W-:Y:S02]  /*4310*/  FSEL R150, R113, RZ, !P4 ;  /* 0x000000ff71967208 */ /* 0x000fe40006000000 */
[----:B------:R-:W0:Y:S01]  /*4320*/  MUFU.EX2 R134, R134 ;  /* 0x0000008600867308 */ /* 0x000e220000000800 */
[----:B----4-:R-:W-:Y:S01]  /*4330*/  FSEL R153, R131, 1, !P4 ;  /* 0x3f80000083997808 */ /* 0x010fe20006000000 */
[----:B------:R-:W-:-:S02]  /*4340*/  FMUL.FTZ R130, R128, R92 ;  /* 0x0000005c80827220 */ /* 0x000fc40000410000 */
[----:B------:R-:W-:Y:S01]  /*4350*/  FMUL.FTZ R14, R151, R14 ;  /* 0x0000000e970e7220 */ /* 0x000fe20000410000 */
[----:B------:R-:W-:Y:S01]  /*4360*/  ISETP.GE.U32.AND P6, PT, R39, R61, PT ;  /* 0x0000003d2700720c */ /* 0x000fe20003fc6070 */
[----:B------:R-:W-:Y:S01]  /*4370*/  FFMA.FTZ R12, R153, R12, R150 ;  /* 0x0000000c990c7223 */ /* 0x000fe20000010096 */
[----:B------:R-:W-:Y:S01]  /*4380*/  FSEL R152, R122, RZ, !P5 ;  /* 0x000000ff7a987208 */ /* 0x000fe20006800000 */
[----:B------:R-:W4:Y:S01]  /*4390*/  MUFU.EX2 R132, R132 ;  /* 0x0000008400847308 */ /* 0x000f220000000800 */
[----:B-----5:R-:W-:Y:S01]  /*43a0*/  FSEL R155, R155, 1, !P5 ;  /* 0x3f8000009b9b7808 */ /* 0x020fe20006800000 */
[----:B------:R-:W-:Y:S02]  /*43b0*/  FMUL.FTZ R14, R153, R14 ;  /* 0x0000000e990e7220 */ /* 0x000fe40000410000 */
[----:B------:R-:W-:Y:S01]  /*43c0*/  FMUL.FTZ R128, R128, R93 ;  /* 0x0000005d80807220 */ /* 0x000fe20000410000 */
[-C--:B------:R-:W-:Y:S01]  /*43d0*/  ISETP.GE.U32.AND P1, PT, R40, R61.reuse, PT ;  /* 0x0000003d2800720c */ /* 0x080fe20003f26070 */
[----:B------:R-:W-:Y:S01]  /*43e0*/  FFMA.FTZ R12, R155, R12, R152 ;  /* 0x0000000c9b0c7223 */ /* 0x000fe20000010098 */
[----:B------:R-:W-:Y:S01]  /*43f0*/  FSEL R154, R112, RZ, !P6 ;  /* 0x000000ff709a7208 */ /* 0x000fe20007000000 */
[----:B------:R-:W5:Y:S01]  /*4400*/  MUFU.EX2 R130, R130 ;  /* 0x0000008200827308 */ /* 0x000f620000000800 */
[----:B0-----:R-:W-:Y:S01]  /*4410*/  FSEL R161, R161, 1, !P6 ;  /* 0x3f800000a1a17808 */ /* 0x001fe20007000000 */
[----:B------:R-:W-:Y:S01]  /*4420*/  FMUL.FTZ R14, R155, R14 ;  /* 0x0000000e9b0e7220 */ /* 0x000fe20000410000 */
[----:B------:R-:W-:-:S02]  /*4430*/  ISETP.GE.U32.AND P2, PT, R41, R61, PT ;  /* 0x0000003d2900720c */ /* 0x000fc40003f46070 */
[----:B------:R-:W-:Y:S01]  /*4440*/  FSEL R137, R123, RZ, !P1 ;  /* 0x000000ff7b897208 */ /* 0x000fe20004800000 */
[C---:B------:R-:W-:Y:S01]  /*4450*/  FFMA.FTZ R12, R161.reuse, R12, R154 ;  /* 0x0000000ca10c7223 */ /* 0x040fe2000001009a */
[----:B--2---:R-:W-:Y:S01]  /*4460*/  FSEL R136, R136, 1, !P1 ;  /* 0x3f80000088887808 */ /* 0x004fe20004800000 */
[----:B------:R-:W0:Y:S01]  /*4470*/  MUFU.EX2 R128, R128 ;  /* 0x0000008000807308 */ /* 0x000e220000000800 */
[----:B------:R-:W-:Y:S01]  /*4480*/  FMUL.FTZ R13, R161, R14 ;  /* 0x0000000ea10d7220 */ /* 0x000fe20000410000 */
[----:B------:R-:W-:Y:S02]  /*4490*/  ISETP.GE.U32.AND P3, PT, R42, R61, PT ;  /* 0x0000003d2a00720c */ /* 0x000fe40003f66070 */
[----:B------:R-:W-:Y:S01]  /*44a0*/  FSEL R135, R111, RZ, !P2 ;  /* 0x000000ff6f877208 */ /* 0x000fe20005000000 */
[----:B------:R-:W-:Y:S01]  /*44b0*/  FFMA.FTZ R12, R136, R12, R137 ;  /* 0x0000000c880c7223 */ /* 0x000fe20000010089 */
[----:B------:R-:W-:Y:S01]  /*44c0*/  FSEL R134, R134, 1, !P2 ;  /* 0x3f80000086867808 */ /* 0x000fe20005000000 */
[----:B------:R-:W-:Y:S01]  /*44d0*/  FMUL.FTZ R13, R136, R13 ;  /* 0x0000000d880d7220 */ /* 0x000fe20000410000 */
[----:B------:R-:W-:-:S02]  /*44e0*/  ISETP.GE.U32.AND P4, PT, R43, R61, PT ;  /* 0x0000003d2b00720c */ /* 0x000fc40003f86070 */
[----:B------:R-:W-:Y:S01]  /*44f0*/  FSEL R133, R124, RZ, !P3 ;  /* 0x000000ff7c857208 */ /* 0x000fe20005800000 */
[----:B------:R-:W-:Y:S01]  /*4500*/  FFMA.FTZ R12, R134, R12, R135 ;  /* 0x0000000c860c7223 */ /* 0x000fe20000010087 */
[----:B----4-:R-:W-:Y:S01]  /*4510*/  FSEL R132, R132, 1, !P3 ;  /* 0x3f80000084847808 */ /* 0x010fe20005800000 */
[----:B------:R-:W-:Y:S01]  /*4520*/  FMUL.FTZ R13, R134, R13 ;  /* 0x0000000d860d7220 */ /* 0x000fe20000410000 */
[----:B------:R-:W-:Y:S02]  /*4530*/  ISETP.GE.U32.AND P5, PT, R44, R61, PT ;  /* 0x0000003d2c00720c */ /* 0x000fe40003fa6070 */
[----:B------:R-:W-:Y:S01]  /*4540*/  FSEL R131, R110, RZ, !P4 ;  /* 0x000000ff6e837208 */ /* 0x000fe20006000000 */
[----:B------:R-:W-:Y:S01]  /*4550*/  FFMA.FTZ R12, R132, R12, R133 ;  /* 0x0000000c840c7223 */ /* 0x000fe20000010085 */
[----:B-----5:R-:W-:Y:S01]  /*4560*/  FSEL R130, R130, 1, !P4 ;  /* 0x3f80000082827808 */ /* 0x020fe20006000000 */
[----:B------:R-:W-:Y:S01]  /*4570*/  FMUL.FTZ R13, R132, R13 ;  /* 0x0000000d840d7220 */ /* 0x000fe20000410000 */
[----:B------:R-:W-:-:S02]  /*4580*/  FSEL R129, R125, RZ, !P5 ;  /* 0x000000ff7d817208 */ /* 0x000fc40006800000 */
[----:B0-----:R-:W-:Y:S01]  /*4590*/  FSEL R128, R128, 1, !P5 ;  /* 0x3f80000080807808 */ /* 0x001fe20006800000 */
[C---:B------:R-:W-:Y:S02]  /*45a0*/  FFMA.FTZ R12, R130.reuse, R12, R131 ;  /* 0x0000000c820c7223 */ /* 0x040fe40000010083 */
[----:B------:R-:W-:Y:S02]  /*45b0*/  FMUL.FTZ R15, R130, R13 ;  /* 0x0000000d820f7220 */ /* 0x000fe40000410000 */
[C---:B------:R-:W-:Y:S02]  /*45c0*/  FFMA.FTZ R13, R128.reuse, R12, R129 ;  /* 0x0000000c800d7223 */ /* 0x040fe40000010081 */
[----:B------:R-:W-:-:S03]  /*45d0*/  FMUL.FTZ R12, R128, R15 ;  /* 0x0000000f800c7220 */ /* 0x000fc60000410000 */
[----:B------:R-:W0:Y:S04]  /*45e0*/  SHFL.UP PT, R14, R13, 0x1, RZ ;  /* 0x042000000d0e7989 */ /* 0x000e2800000e00ff */
[----:B------:R-:W2:Y:S01]  /*45f0*/  SHFL.UP PT, R15, R12, 0x1, RZ ;  /* 0x042000000c0f7989 */ /* 0x000ea200000e00ff */
[----:B------:R-:W-:-:S13]  /*4600*/  ISETP.GE.AND P1, PT, R25, 0x1, PT ;  /* 0x000000011900780c */ /* 0x000fda0003f26270 */
[C---:B0-----:R-:W-:Y:S02]  /*4610*/  @P1 FFMA.FTZ R13, R12.reuse, R14, R13 ;  /* 0x0000000e0c0d1223 */ /* 0x041fe4000001000d */
[----:B--2---:R-:W-:-:S03]  /*4620*/  @P1 FMUL.FTZ R12, R12, R15 ;  /* 0x0000000f0c0c1220 */ /* 0x004fc60000410000 */
        /* <DEDUP_REMOVED lines=10> */
[----:B-1----:R-:W0:Y:S04]  /*46d0*/  SHFL.UP PT, R16, R13, 0x8, RZ ;  /* 0x050000000d107989 */ /* 0x002e2800000e00ff */
[----:B------:R-:W1:Y:S01]  /*46e0*/  SHFL.UP PT, R17, R12, 0x8, RZ ;  /* 0x050000000c117989 */ /* 0x000e6200000e00ff */
[C---:B------:R-:W-:Y:S01]  /*46f0*/  ISETP.GE.AND P1, PT, R25.reuse, 0x8, PT ;  /* 0x000000081900780c */ /* 0x040fe20003f26270 */
[----:B------:R-:W-:Y:S01]  /*4700*/  IMAD.MOV.U32 R15, RZ, RZ, RZ ;  /* 0x000000ffff0f7224 */ /* 0x000fe200078e00ff */
[----:B------:R-:W-:Y:S02]  /*4710*/  MOV R14, 0x3f800000 ;  /* 0x3f800000000e7802 */ /* 0x000fe40000000f00 */
[----:B------:R-:W-:-:S04]  /*4720*/  ISETP.NE.AND P2, PT, R25, 0x1f, PT ;  /* 0x0000001f1900780c */ /* 0x000fc80003f45270 */
[----:B------:R-:W-:Y:S05]  /*4730*/  @!P0 LDS.64 R14, [R127.X8+0x450] ;  /* 0x000450007f0e8984 */ /* 0x000fea0000008a00 */
[C---:B0-----:R-:W-:Y:S02]  /*4740*/  @P1 FFMA.FTZ R13, R12.reuse, R16, R13 ;  /* 0x000000100c0d1223 */ /* 0x041fe4000001000d */
[----:B-1----:R-:W-:-:S03]  /*4750*/  @P1 FMUL.FTZ R12, R12, R17 ;  /* 0x000000110c0c1220 */ /* 0x002fc60000410000 */
[----:B------:R-:W0:Y:S04]  /*4760*/  SHFL.UP PT, R16, R13, 0x10, RZ ;  /* 0x060000000d107989 */ /* 0x000e2800000e00ff */
[----:B------:R-:W1:Y:S01]  /*4770*/  SHFL.UP PT, R17, R12, 0x10, RZ ;  /* 0x060000000c117989 */ /* 0x000e6200000e00ff */
[----:B------:R-:W-:-:S13]  /*4780*/  ISETP.GE.AND P1, PT, R25, 0x10, PT ;  /* 0x000000101900780c */ /* 0x000fda0003f26270 */
[C---:B0-----:R-:W-:Y:S02]  /*4790*/  @P1 FFMA.FTZ R13, R12.reuse, R16, R13 ;  /* 0x000000100c0d1223 */ /* 0x041fe4000001000d */
[----:B-1----:R-:W-:-:S05]  /*47a0*/  @P1 FMUL.FTZ R12, R12, R17 ;  /* 0x000000110c0c1220 */ /* 0x002fca0000410000 */
[----:B------:R-:W-:Y:S04]  /*47b0*/  @!P2 STS.64 [0x430], R12 ;  /* 0x0004300cff00a388 */ /* 0x000fe80000000a00 */
[----:B------:R-:W-:Y:S01]  /*47c0*/  BAR.SYNC.DEFER_BLOCKING 0x0 ;  /* 0x0000000000007b1d */ /* 0x000fe20000010000 */
[----:B------:R-:W-:-:S13]  /*47d0*/  ISETP.NE.AND P3, PT, R25, RZ, PT ;  /* 0x000000ff1900720c */ /* 0x000fda0003f65270 */
[----:B------:R-:W-:Y:S04]  /*47e0*/  @!P3 STS.64 [0x440], R14 ;  /* 0x0004400eff00b388 */ /* 0x000fe80000000a00 */
[----:B------:R-:W-:Y:S04]  /*47f0*/  LDS.64 R16, [0x430] ;  /* 0x00043000ff107984 */ /* 0x000fe80000000a00 */
[----:B------:R-:W-:Y:S06]  /*4800*/  BAR.SYNC.DEFER_BLOCKING 0x0 ;  /* 0x0000000000007b1d */ /* 0x000fec0000010000 */
[----:B------:R-:W0:Y:S04]  /*4810*/  SHFL.UP PT, R164, R13, 0x1, RZ ;  /* 0x042000000da47989 */ /* 0x000e2800000e00ff */
[----:B------:R-:W1:Y:S04]  /*4820*/  SHFL.UP PT, R162, R12, 0x1, RZ ;  /* 0x042000000ca27989 */ /* 0x000e6800000e00ff */
[----:B------:R-:W2:Y:S01]  /*4830*/  LDS R165, [0x444] ;  /* 0x00044400ffa57984 */ /* 0x000ea20000000800 */
[----:B------:R-:W-:-:S02]  /*4840*/  ISETP.NE.AND P1, PT, R126, RZ, PT ;  /* 0x000000ff7e00720c */ /* 0x000fc40003f25270 */
[----:B0-----:R-:W-:Y:S02]  /*4850*/  @!P3 MOV R164, R15 ;  /* 0x0000000f00a4b202 */ /* 0x001fe40000000f00 */
[----:B-1----:R-:W-:-:S09]  /*4860*/  @!P3 MOV R162, R14 ;  /* 0x0000000e00a2b202 */ /* 0x002fd20000000f00 */
[----:B--2---:R-:W-:-:S04]  /*4870*/  @P1 FFMA.FTZ R164, R165, R162, R164 ;  /* 0x000000a2a5a41223 */ /* 0x004fc800000100a4 */
[----:B------:R-:W-:-:S04]  /*4880*/  FFMA.FTZ R163, R163, R164, R160 ;  /* 0x000000a4a3a37223 */ /* 0x000fc800000100a0 */
[----:B------:R-:W-:-:S04]  /*4890*/  FFMA.FTZ R158, R158, R163, R159 ;  /* 0x000000a39e9e7223 */ /* 0x000fc8000001009f */
[----:B------:R-:W-:-:S04]  /*48a0*/  FFMA.FTZ R157, R157, R158, R156 ;  /* 0x0000009e9d9d7223 */ /* 0x000fc8000001009c */
[----:B------:R-:W-:-:S04]  /*48b0*/  FFMA.FTZ R140, R141, R157, R140 ;  /* 0x0000009d8d8c7223 */ /* 0x000fc8000001008c */
[----:B------:R-:W-:-:S04]  /*48c0*/  FFMA.FTZ R145, R145, R140, R142 ;  /* 0x0000008c91917223 */ /* 0x000fc8000001008e */
[----:B------:R-:W-:Y:S01]  /*48d0*/  FFMA.FTZ R144, R147, R145, R144 ;  /* 0x0000009193907223 */ /* 0x000fe20000010090 */
[----:B------:R-:W-:-:S03]  /*48e0*/  ISETP.NE.AND P1, PT, R126, RZ, PT ;  /* 0x000000ff7e00720c */ /* 0x000fc60003f25270 */
[----:B------:R-:W-:-:S04]  /*48f0*/  FFMA.FTZ R149, R149, R144, R146 ;  /* 0x0000009095957223 */ /* 0x000fc80000010092 */
[----:B------:R-:W-:-:S04]  /*4900*/  FFMA.FTZ R148, R151, R149, R148 ;  /* 0x0000009597947223 */ /* 0x000fc80000010094 */
[----:B------:R-:W-:Y:S01]  /*4910*/  FFMA.FTZ R153, R153, R148, R150 ;  /* 0x0000009499997223 */ /* 0x000fe20000010096 */
[----:B------:R-:W-:Y:S03]  /*4920*/  BSSY B0, `(.L_x_4069) ;  /* 0x000000f000007945 */ /* 0x000fe60003800000 */
[----:B------:R-:W-:Y:S02]  /*4930*/  FFMA.FTZ R152, R155, R153, R152 ;  /* 0x000000999b987223 */ /* 0x000fe40000010098 */
[----:B------:R-:W-:Y:S02]  /*4940*/  FFMA.FTZ R17, R16, R15, R17 ;  /* 0x0000000f10117223 */ /* 0x000fe40000010011 */
[----:B---3--:R-:W-:Y:S02]  /*4950*/  FMUL.FTZ R138, R139, R138 ;  /* 0x0000008a8b8a7220 */ /* 0x008fe40000410000 */
[----:B------:R-:W-:-:S02]  /*4960*/  FFMA.FTZ R161, R161, R152, R154 ;  /* 0x00000098a1a17223 */ /* 0x000fc4000001009a */
[----:B------:R-:W-:Y:S01]  /*4970*/  FMUL.FTZ R16, R16, R14 ;  /* 0x0000000e10107220 */ /* 0x000fe20000410000 */
        /* <DEDUP_REMOVED lines=9> */
.L_x_4070:
[----:B------:R-:W-:Y:S05]  /*4a10*/  BSYNC B0 ;  /* 0x0000000000007941 */ /* 0x000fea0003800000 */
.L_x_4069:
[----:B------:R-:W-:Y:S01]  /*4a20*/  FFMA.FTZ R136, R136, R161, R137 ;  /* 0x000000a188887223 */ /* 0x000fe20000010089 */
[----:B0-----:R-:W-:Y:S01]  /*4a30*/  IADD3 R127, R127, 0x1, RZ ;  /* 0x000000017f7f7810 */ /* 0x001fe20007ffe0ff */
[----:B------:R-:W-:Y:S02]  /*4a40*/  FFMA.FTZ R94, R138, R163, R94 ;  /* 0x000000a38a5e7223 */ /* 0x000fe4000001005e */
[----:B------:R-:W-:Y:S01]  /*4a50*/  FFMA.FTZ R135, R134, R136, R135 ;  /* 0x0000008886877223 */ /* 0x000fe20000010087 */
[----:B------:R-:W-:Y:S01]  /*4a60*/  ISETP.GE.AND P1, PT, R127, c[0x0][0x16c], PT ;  /* 0x00005b007f007a0c */ /* 0x000fe20003f26270 */
[----:B------:R-:W-:Y:S02]  /*4a70*/  FFMA.FTZ R95, R138, R158, R95 ;  /* 0x0000009e8a5f7223 */ /* 0x000fe4000001005f */
[----:B------:R-:W-:Y:S02]  /*4a80*/  FFMA.FTZ R132, R132, R135, R133 ;  /* 0x0000008784847223 */ /* 0x000fe40000010085 */
[----:B------:R-:W-:-:S02]  /*4a90*/  FFMA.FTZ R96, R138, R157, R96 ;  /* 0x0000009d8a607223 */ /* 0x000fc40000010060 */
[----:B------:R-:W-:Y:S02]  /*4aa0*/  FFMA.FTZ R131, R130, R132, R131 ;  /* 0x0000008482837223 */ /* 0x000fe40000010083 */
[----:B------:R-:W-:Y:S02]  /*4ab0*/  FFMA.FTZ R97, R138, R140, R97 ;  /* 0x0000008c8a617223 */ /* 0x000fe40000010061 */
[----:B------:R-:W-:Y:S02]  /*4ac0*/  FFMA.FTZ R128, R128, R131, R129 ;  /* 0x0000008380807223 */ /* 0x000fe40000010081 */
        /* <DEDUP_REMOVED lines=11> */
[----:B------:R-:W-:Y:S01]  /*4b80*/  FFMA.FTZ R109, R138, R128, R109 ;  /* 0x000000808a6d7223 */ /* 0x000fe2000001006d */
[----:B------:R-:W-:Y:S05]  /*4b90*/  @!P1 BRA `(.L_x_4071) ;  /* 0xfffff17000009947 */ /* 0x000fea000383ffff */
.L_x_4068:
[----:B------:R-:W-:Y:S01]  /*4ba0*/  BAR.SYNC.DEFER_BLOCKING 0x0 ;  /* 0x0000000000007b1d */ /* 0x000fe20000010000 */
[----:B------:R-:W-:Y:S02]  /*4bb0*/  ISETP.NE.AND P0, PT, R126, RZ, PT ;  /* 0x000000ff7e00720c */ /* 0x000fe40003f05270 */
[----:B------:R-:W-:Y:S02]  /*4bc0*/  F2FP.PACK_AB R94, R95, R94 ;  /* 0x0000005e5f5e723e */ /* 0x000fe400000000ff */
[----:B------:R-:W-:Y:S01]  /*4bd0*/  F2FP.PACK_AB R96, R97, R96 ;  /* 0x000000606160723e */ /* 0x000fe200000000ff */
[----:B------:R-:W-:Y:S01]  /*4be0*/  BSSY B0, `(.L_x_4072) ;  /* 0x0000049000007945 */ /* 0x000fe20003800000 */
[----:B------:R-:W-:-:S02]  /*4bf0*/  F2FP.PACK_AB R98, R99, R98 ;  /* 0x000000626362723e */ /* 0x000fc400000000ff */
[----:B------:R-:W-:Y:S02]  /*4c00*/  PRMT R12, R94, 0x7632, R12 ;  /* 0x000076325e0c7816 */ /* 0x000fe4000000000c */
[----:B------:R-:W-:Y:S02]  /*4c10*/  PRMT R13, R96, 0x7632, R13 ;  /* 0x00007632600d7816 */ /* 0x000fe4000000000d */
[----:B------:R-:W-:Y:S02]  /*4c20*/  F2FP.PACK_AB R100, R101, R100 ;  /* 0x000000646564723e */ /* 0x000fe400000000ff */
[----:B------:R-:W-:Y:S02]  /*4c30*/  PRMT R14, R98, 0x7632, R14 ;  /* 0x00007632620e7816 */ /* 0x000fe4000000000e */
[----:B------:R-:W-:Y:S02]  /*4c40*/  F2FP.PACK_AB R102, R103, R102 ;  /* 0x000000666766723e */ /* 0x000fe400000000ff */
[----:B------:R-:W-:-:S02]  /*4c50*/  F2FP.PACK_AB R104, R105, R104 ;  /* 0x000000686968723e */ /* 0x000fc400000000ff */
[----:B------:R-:W-:Y:S02]  /*4c60*/  F2FP.PACK_AB R106, R107, R106 ;  /* 0x0000006a6b6a723e */ /* 0x000fe400000000ff */
[----:B------:R-:W-:Y:S01]  /*4c70*/  F2FP.PACK_AB R108, R109, R108 ;  /* 0x0000006c6d6c723e */ /* 0x000fe200000000ff */
[----:B------:R0:W-:Y:S01]  /*4c80*/  STS.U16 [R77+0x2], R12 ;  /* 0x0000020c4d007388 */ /* 0x0001e20000000400 */
[----:B------:R-:W-:Y:S02]  /*4c90*/  PRMT R15, R100, 0x7632, R15 ;  /* 0x00007632640f7816 */ /* 0x000fe4000000000f */
[----:B------:R-:W-:Y:S01]  /*4ca0*/  PRMT R16, R102, 0x7632, R16 ;  /* 0x0000763266107816 */ /* 0x000fe20000000010 */
[----:B------:R1:W-:Y:S01]  /*4cb0*/  STS.U16 [R77+0x6], R13 ;  /* 0x0000060d4d007388 */ /* 0x0003e20000000400 */
[----:B------:R-:W-:Y:S02]  /*4cc0*/  PRMT R17, R106, 0x7632, R17 ;  /* 0x000076326a117816 */ /* 0x000fe40000000011 */
[----:B------:R-:W-:Y:S01]  /*4cd0*/  PRMT R78, R108, 0x7632, R78 ;  /* 0x000076326c4e7816 */ /* 0x000fe2000000004e */
[----:B------:R2:W-:Y:S01]  /*4ce0*/  STS.U16 [R77+0xa], R14 ;  /* 0x00000a0e4d007388 */ /* 0x0005e20000000400 */
[----:B0-----:R-:W-:-:S03]  /*4cf0*/  LEA.HI.SX32 R12, R25, R25, 0x1b ;  /* 0x00000019190c7211 */ /* 0x001fc600078fdaff */
[----:B------:R0:W-:Y:S01]  /*4d00*/  STS.U16 [R77+0xe], R15 ;  /* 0x00000e0f4d007388 */ /* 0x0001e20000000400 */
[----:B-1----:R-:W-:Y:S01]  /*4d10*/  @!P0 IMAD.MOV.U32 R13, RZ, RZ, -0x200 ;  /* 0xfffffe00ff0d8424 */ /* 0x002fe200078e00ff */
[----:B------:R-:W-:Y:S02]  /*4d20*/  SHF.L.U32 R61, R12, 0x1, RZ ;  /* 0x000000010c3d7819 */ /* 0x000fe400000006ff */
[----:B------:R-:W-:Y:S01]  /*4d30*/  STS.U16 [R77], R94 ;  /* 0x0000005e4d007388 */ /* 0x000fe20000000400 */
[----:B--2---:R-:W-:-:S03]  /*4d40*/  PRMT R14, R104, 0x7632, R14 ;  /* 0x00007632680e7816 */ /* 0x004fc6000000000e */
[----:B------:R-:W-:Y:S01]  /*4d50*/  STS.U16 [R77+0x4], R96 ;  /* 0x000004604d007388 */ /* 0x000fe20000000400 */
[----:B0-----:R-:W-:-:S03]  /*4d60*/  @!P0 IMAD R15, R26, R13, c[0x0][0x168] ;  /* 0x00005a001a0f8624 */ /* 0x001fc600078e020d */
[----:B------:R-:W-:Y:S01]  /*4d70*/  STS.U16 [R77+0x8], R98 ;  /* 0x000008624d007388 */ /* 0x000fe20000000400 */
[----:B------:R-:W-:-:S03]  /*4d80*/  IMAD.WIDE.U32 R12, R21, c[0x0][0x200], RZ ;  /* 0x00008000150c7a25 */ /* 0x000fc600078e00ff */
[----:B------:R-:W-:Y:S04]  /*4d90*/  STS.U16 [R77+0xc], R100 ;  /* 0x00000c644d007388 */ /* 0x000fe80000000400 */
[----:B------:R-:W-:Y:S04]  /*4da0*/  STS.U16 [R77+0x10], R102 ;  /* 0x000010664d007388 */ /* 0x000fe80000000400 */
[----:B------:R-:W-:Y:S04]  /*4db0*/  STS.U16 [R77+0x12], R16 ;  /* 0x000012104d007388 */ /* 0x000fe80000000400 */
[----:B------:R-:W-:Y:S04]  /*4dc0*/  STS.U16 [R77+0x14], R104 ;  /* 0x000014684d007388 */ /* 0x000fe80000000400 */
[----:B------:R0:W-:Y:S04]  /*4dd0*/  STS.U16 [R77+0x16], R14 ;  /* 0x0000160e4d007388 */ /* 0x0001e80000000400 */
[----:B------:R-:W-:Y:S04]  /*4de0*/  STS.U16 [R77+0x18], R106 ;  /* 0x0000186a4d007388 */ /* 0x000fe80000000400 */
[----:B------:R1:W-:Y:S01]  /*4df0*/  STS.U16 [R77+0x1a], R17 ;  /* 0x00001a114d007388 */ /* 0x0003e20000000400 */
[----:B0-----:R-:W-:-:S03]  /*4e00*/  IMAD R14, R143, c[0x0][0x200], RZ ;  /* 0x000080008f0e7a24 */ /* 0x001fc600078e02ff */
[----:B------:R-:W-:Y:S04]  /*4e10*/  STS.U16 [R77+0x1c], R108 ;  /* 0x00001c6c4d007388 */ /* 0x000fe80000000400 */
[----:B------:R-:W-:Y:S01]  /*4e20*/  STS.U16 [R77+0x1e], R78 ;  /* 0x00001e4e4d007388 */ /* 0x000fe20000000400 */
[----:B------:R-:W-:-:S06]  /*4e30*/  NOP ;  /* 0x0000000000007918 */ /* 0x000fcc0000000000 */
[----:B------:R-:W-:Y:S01]  /*4e40*/  LDS.U16 R79, [R62+0x40] ;  /* 0x000040003e4f7984 */ /* 0x000fe20000000400 */
[----:B-1----:R-:W-:-:S03]  /*4e50*/  IMAD R17, R21, c[0x0][0x204], R14 ;  /* 0x0000810015117a24 */ /* 0x002fc600078e020e */
        /* <DEDUP_REMOVED lines=33> */
.L_x_4073:
[----:B------:R-:W-:Y:S05]  /*5070*/  BSYNC B0 ;  /* 0x0000000000007941 */ /* 0x000fea0003800000 */
.L_x_4072:
[----:B------:R-:W-:Y:S01]  /*5080*/  MOV R14, R12 ;  /* 0x0000000c000e7202 */ /* 0x000fe20000000f00 */
[----:B------:R-:W-:Y:S01]  /*5090*/  HFMA2.MMA R12, -RZ, RZ, 0, 1.1920928955078125e-07 ;  /* 0x00000002ff0c7435 */ /* 0x000fe200000001ff */
[----:B------:R-:W-:Y:S01]  /*50a0*/  MOV R15, R93 ;  /* 0x0000005d000f7202 */ /* 0x000fe20000000f00 */
[----:B0-----:R-:W-:Y:S01]  /*50b0*/  IMAD.SHL.U32 R17, R26, 0x200, RZ ;  /* 0x000002001a117824 */ /* 0x001fe200078e00ff */
[-C--:B------:R-:W-:Y:S01]  /*50c0*/  ISETP.GE.AND P3, PT, R50, R62.reuse, PT ;  /* 0x0000003e3200720c */ /* 0x080fe20003f66270 */
[----:B------:R-:W-:Y:S01]  /*50d0*/  IMAD R13, R19, c[0x0][0x208], RZ ;  /* 0x00008200130d7a24 */ /* 0x000fe200078e02ff */
[-C--:B------:R-:W-:Y:S01]  /*50e0*/  ISETP.GE.AND P4, PT, R51, R62.reuse, PT ;  /* 0x0000003e3300720c */ /* 0x080fe20003f86270 */
[----:B------:R-:W-:Y:S01]  /*50f0*/  IMAD.WIDE.U32 R14, R0, c[0x0][0x208], R14 ;  /* 0x00008200000e7a25 */ /* 0x000fe200078e000e */
[----:B------:R-:W-:Y:S02]  /*5100*/  SHF.R.S32.HI R61, RZ, 0x1f, R17 ;  /* 0x0000001fff3d7819 */ /* 0x000fe40000011411 */
[----:B------:R-:W-:Y:S01]  /*5110*/  ISETP.GE.AND P5, PT, R52, R62, PT ;  /* 0x0000003e3400720c */ /* 0x000fe20003fa6270 */
[----:B------:R-:W-:Y:S01]  /*5120*/  IMAD R16, R0, c[0x0][0x20c], R13 ;  /* 0x0000830000107a24 */ /* 0x000fe200078e020d */
[----:B------:R-:W-:Y:S01]  /*5130*/  IADD3 R17, P0, R17, R14, RZ ;  /* 0x0000000e11117210 */ /* 0x000fe20007f1e0ff */
[----:B------:R-:W-:Y:S01]  /*5140*/  IMAD.WIDE R12, R23, R12, c[0x0][0x258] ;  /* 0x00009600170c7625 */ /* 0x000fe200078e020c */
[----:B------:R-:W-:-:S02]  /*5150*/  ISETP.GE.AND P6, PT, R53, R62, PT ;  /* 0x0000003e3500720c */ /* 0x000fc40003fc6270 */
[----:B------:R-:W-:Y:S02]  /*5160*/  IADD3.X R14, R61, R16, R15, P0, !PT ;  /* 0x000000103d0e7210 */ /* 0x000fe400007fe40f */
[C---:B------:R-:W-:Y:S02]  /*5170*/  LEA R12, P0, R17.reuse, R12, 0x1 ;  /* 0x0000000c110c7211 */ /* 0x040fe400078008ff */
[-C--:B------:R-:W-:Y:S02]  /*5180*/  ISETP.GE.AND P2, PT, R46, R62.reuse, PT ;  /* 0x0000003e2e00720c */ /* 0x080fe40003f46270 */
[----:B------:R-:W-:Y:S02]  /*5190*/  LEA.HI.X R13, R17, R13, R14, 0x1, P0 ;  /* 0x0000000d110d7211 */ /* 0x000fe400000f0c0e */
[-C--:B------:R-:W-:Y:S02]  /*51a0*/  ISETP.GE.AND P0, PT, R48, R62.reuse, PT ;  /* 0x0000003e3000720c */ /* 0x080fe40003f06270 */
[-C--:B------:R-:W-:Y:S01]  /*51b0*/  ISETP.GE.AND P1, PT, R47, R62.reuse, PT ;  /* 0x0000003e2f00720c */ /* 0x080fe20003f26270 */
[----:B------:R-:W-:Y:S01]  /*51c0*/  @!P3 STG.E.U16 [R12.64+0x140], R83 ;  /* 0x000140530c00b986 */ /* 0x000fe2000c101504 */
[----:B------:R-:W-:-:S02]  /*51d0*/  ISETP.GE.AND P3, PT, R57, R62, PT ;  /* 0x0000003e3900720c */ /* 0x000fc40003f66270 */
[----:B------:R-:W-:Y:S01]  /*51e0*/  IADD3 R26, R26, 0x1, RZ ;  /* 0x000000011a1a7810 */ /* 0x000fe20007ffe0ff */
[----:B------:R-:W-:Y:S01]  /*51f0*/  @!P4 STG.E.U16 [R12.64+0x180], R67 ;  /* 0x000180430c00c986 */ /* 0x000fe2000c101504 */
        /* <DEDUP_REMOVED lines=23> */
[----:B0-----:R-:W-:Y:S02]  /*5370*/  IADD3.X R85, RZ, R3, RZ, P1, !PT ;  /* 0x00000003ff557210 */ /* 0x001fe40000ffe4ff */
[----:B------:R-:W-:Y:S01]  /*5380*/  IADD3.X R5, RZ, R5, RZ, P2, !PT ;  /* 0x00000005ff057210 */ /* 0x000fe200017fe4ff */
[----:B------:R-:W-:Y:S01]  /*5390*/  @P0 CALL.REL.NOINC `(.L_x_4074) ;  /* 0x0000001000000944 */ /* 0x000fe20003c00000 */
[----:B------:R-:W-:Y:S05]  /*53a0*/  BRA `(.L_x_4075) ;  /* 0xffffb24000007947 */ /* 0x000fea000383ffff */
.L_x_4074:
[----:B------:R-:W-:Y:S05]  /*53b0*/  EXIT ;  /* 0x000000000000794d */ /* 0x000fea0003800000 */
.L_x_4076:
        /* <DEDUP_REMOVED lines=12> */
.L_x_5432:


//--------------------- .text._Z25selective_scan_fwd_kernelI32Selective_Scan_fwd_kernel_traitsILi32ELi16ELi1ELb0ELb0ELb0ELb1EN3c104HalfEfEEv13SSMParamsBase --------------------------
	.section	.text._Z25selective_scan_fwd_kernelI32Selective_Scan_fwd_kernel_traitsILi32ELi16ELi1ELb0ELb0ELb0ELb1EN3c104HalfEfEEv13SSMParamsBase,"ax",@progbits
	.sectioninfo	@"SHI_REGISTERS=168"
	.align	128
        .global         _Z25selective_scan_fwd_kernelI32Selective_Scan_fwd_kernel_traitsILi32ELi16ELi1ELb0ELb0ELb0ELb1EN3c104HalfEfEEv13SSMParamsBase
        .type           _Z25selective_scan_fwd_kernelI32Selective_Scan_fwd_kernel_traitsILi32ELi16ELi1ELb0ELb0ELb0ELb1EN3c104HalfEfEEv13SSMParamsBase,@function
        .size           _Z25selective_scan_fwd_kernelI32Selective_Scan_fwd_kernel_traitsILi32ELi16ELi1ELb0ELb0ELb0ELb1EN3c104HalfEfEEv13SSMParamsBase,(.L_x_5433 - _Z25selective_scan_fwd_kernelI32Selective_Scan_fwd_kernel_traitsILi32ELi16ELi1ELb0ELb0ELb0ELb1EN3c104HalfEfEEv13SSMParamsBase)
        .other          _Z25selective_scan_fwd_kernelI32Selective_Scan_fwd_kernel_traitsILi32ELi16ELi1ELb0ELb0ELb0ELb1EN3c104HalfEfEEv13SSMParamsBase,@"STO_CUDA_ENTRY STV_DEFAULT"
_Z25selective_scan_fwd_kernelI32Selective_Scan_fwd_kernel_traitsILi32ELi16ELi1ELb0ELb0ELb0ELb1EN3c104HalfEfEEv13SSMParamsBase:
.text._Z25selective_scan_fwd_kernelI32Selective_Scan_fwd_kernel_traitsILi32ELi16ELi1ELb0ELb0ELb0ELb1EN3c104HalfEfEEv13SSMParamsBase:
[----:B------:R-:W-:Y:S02]  /*0000*/  MOV R1, c[0x0][0x28] ;  /* 0x00000a0000017a02 */ /* 0x000fe40000000f00 */
[----:B------:R-:W0:Y:S01]  /*0010*/  S2R R81, SR_CTAID.Y ;  /* 0x0000000000517919 */ /* 0x000e220000002600 */
[----:B------:R-:W-:Y:S01]  /*0020*/  ISETP.NE.U32.AND P1, PT, RZ, c[0x0][0x250], PT ;  /* 0x00009400ff007a0c */ /* 0x000fe20003f25070 */
[----:B------:R-:W-:Y:S01]  /*0030*/  HFMA2.MMA R74, -RZ, RZ, 0, 0 ;  /* 0x00000000ff4a7435 */ /* 0x000fe200000001ff */
[----:B------:R-:W-:Y:S01]  /*0040*/  ULDC.64 UR4, c[0x0][0x118] ;  /* 0x0000460000047ab9 */ /* 0x000fe20000000a00 */
[----:B------:R-:W-:Y:S01]  /*0050*/  ISETP.NE.U32.AND P0, PT, RZ, c[0x0][0x238], PT ;  /* 0x00008e00ff007a0c */ /* 0x000fe20003f05070 */
[----:B------:R-:W-:Y:S01]  /*0060*/  IMAD.MOV.U32 R76, RZ, RZ, RZ ;  /* 0x000000ffff4c7224 */ /* 0x000fe200078e00ff */
[----:B------:R-:W-:Y:S02]  /*0070*/  ISETP.NE.AND.EX P1, PT, RZ, c[0x0][0x254], PT, P1 ;  /* 0x00009500ff007a0c */ /* 0x000fe40003f25310 */
[----:B------:R-:W-:Y:S02]  /*0080*/  ISETP.NE.AND.EX P0, PT, RZ, c[0x0][0x23c], PT, P0 ;  /* 0x00008f00ff007a0c */ /* 0x000fe40003f05300 */
[----:B0-----:R-:W-:-:S09]  /*0090*/  SHF.R.S32.HI R78, RZ, 0x1f, R81 ;  /* 0x0000001fff4e7819 */ /* 0x001fd20000011451 */
[C---:B------:R-:W-:Y:S02]  /*00a0*/  @P1 LEA R4, P3, R81.reuse, c[0x0][0x250], 0x2 ;  /* 0x0000940051041a11 */ /* 0x040fe400078610ff */
[C---:B------:R-:W-:Y:S02]  /*00b0*/  @P0 LEA R2, P2, R81.reuse, c[0x0][0x238], 0x2 ;  /* 0x00008e0051020a11 */ /* 0x040fe400078410ff */
[C-C-:B------:R-:W-:Y:S01]  /*00c0*/  @P1 LEA.HI.X R5, R81.reuse, c[0x0][0x254], R78.reuse, 0x2, P3 ;  /* 0x0000950051051a11 */ /* 0x140fe200018f144e */
[----:B------:R-:W-:Y:S01]  /*00d0*/  IMAD.MOV.U32 R0, RZ, RZ, c[0x0][0x174] ;  /* 0x00005d00ff007624 */ /* 0x000fe200078e00ff */
[----:B------:R-:W-:-:S03]  /*00e0*/  @P0 LEA.HI.X R3, R81, c[0x0][0x23c], R78, 0x2, P2 ;  /* 0x00008f0051030a11 */ /* 0x000fc600010f144e */
[----:B------:R0:W5:Y:S04]  /*00f0*/  @P1 LDG.E R74, [R4.64] ;  /* 0x00000004044a1981 */ /* 0x000168000c1e1900 */
[----:B------:R0:W5:Y:S01]  /*0100*/  @P0 LDG.E R76, [R2.64] ;  /* 0x00000004024c0981 */ /* 0x000162000c1e1900 */
[----:B------:R-:W-:-:S13]  /*0110*/  ISETP.GE.AND P0, PT, R0, 0x1, PT ;  /* 0x000000010000780c */ /* 0x000fda0003f06270 */
[----:B------:R-:W-:Y:S05]  /*0120*/  @!P0 EXIT ;  /* 0x000000000000894d */ /* 0x000fea0003800000 */
[----:B0-----:R-:W0:Y:S01]  /*0130*/  S2R R79, SR_CTAID.X ;  /* 0x00000000004f7919 */ /* 0x001e220000002500 */
[C---:B------:R-:W-:Y:S02]  /*0140*/  IMAD R0, R78.reuse, c[0x0][0x1d8], RZ ;  /* 0x000076004e007a24 */ /* 0x040fe400078e02ff */
[C---:B------:R-:W-:Y:S01]  /*0150*/  IMAD.WIDE.U32 R2, R81.reuse, c[0x0][0x1d8], RZ ;  /* 0x0000760051027a25 */ /* 0x040fe200078e00ff */
[----:B------:R-:W1:Y:S03]  /*0160*/  S2R R96, SR_TID.X ;  /* 0x0000000000607919 */ /* 0x000e660000002100 */
[C---:B------:R-:W-:Y:S01]  /*0170*/  IMAD R7, R81.reuse, c[0x0][0x1dc], R0 ;  /* 0x0000770051077a24 */ /* 0x040fe200078e0200 */
[----:B------:R-:W2:Y:S01]  /*0180*/  S2R R70, SR_LANEID ;  /* 0x0000000000467919 */ /* 0x000ea20000000000 */
[----:B------:R-:W-:Y:S02]  /*0190*/  IMAD R6, R78, c[0x0][0x1e8], RZ ;  /* 0x00007a004e067a24 */ /* 0x000fe400078e02ff */
[----:B------:R-:W-:Y:S01]  /*01a0*/  IMAD.WIDE.U32 R4, R81, c[0x0][0x1e8], RZ ;  /* 0x00007a0051047a25 */ /* 0x000fe200078e00ff */
[----:B------:R-:W-:-:S03]  /*01b0*/  IADD3 R3, R3, R7, RZ ;  /* 0x0000000703037210 */ /* 0x000fc60007ffe0ff */
[----:B------:R-:W-:Y:S02]  /*01c0*/  IMAD R9, R81, c[0x0][0x1ec], R6 ;  /* 0x00007b0051097a24 */ /* 0x000fe400078e0206 */
[C---:B------:R-:W-:Y:S02]  /*01d0*/  IMAD R12, R78.reuse, c[0x0][0x1b8], RZ ;  /* 0x00006e004e0c7a24 */ /* 0x040fe400078e02ff */
        /* <DEDUP_REMOVED lines=15> */
[----:B------:R-:W-:Y:S01]  /*02d0*/  IADD3 R9, P0, R77, R2, RZ ;  /* 0x000000024d097210 */ /* 0x000fe20007f1e0ff */
[----:B------:R-:W-:Y:S01]  /*02e0*/  IMAD R71, R81, c[0x0][0x19c], R10 ;  /* 0x0000670051477a24 */ /* 0x000fe200078e020a */
[----:B------:R-:W-:Y:S01]  /*02f0*/  IADD3 R87, P1, R77, R4, RZ ;  /* 0x000000044d577210 */ /* 0x000fe20007f3e0ff */
[----:B------:R-:W-:Y:S01]  /*0300*/  IMAD.MOV.U32 R68, RZ, RZ, RZ ;  /* 0x000000ffff447224 */ /* 0x000fe200078e00ff */
[C---:B------:R-:W-:Y:S01]  /*0310*/  IADD3.X R2, R75.reuse, R3, R0, P0, !PT ;  /* 0x000000034b027210 */ /* 0x040fe200007fe400 */
[----:B------:R-:W-:Y:S01]  /*0320*/  IMAD R0, R78, c[0x0][0x180], RZ ;  /* 0x000060004e007a24 */ /* 0x000fe200078e02ff */
[----:B------:R-:W-:Y:S01]  /*0330*/  IADD3.X R4, R75, R5, R6, P1, !PT ;  /* 0x000000054b047210 */ /* 0x000fe20000ffe406 */
[----:B------:R-:W-:Y:S01]  /*0340*/  IMAD.WIDE.U32 R6, R81, c[0x0][0x180], RZ ;  /* 0x0000600051067a25 */ /* 0x000fe200078e00ff */
[----:B------:R-:W-:-:S02]  /*0350*/  LEA R8, P0, R9, c[0x0][0x240], 0x1 ;  /* 0x0000900009087a11 */ /* 0x000fc400078008ff */
[----:B------:R-:W-:Y:S01]  /*0360*/  LEA R84, P1, R87, c[0x0][0x248], 0x1 ;  /* 0x0000920057547a11 */ /* 0x000fe200078208ff */
[----:B------:R-:W-:Y:S01]  /*0370*/  IMAD R73, R81, c[0x0][0x184], R0 ;  /* 0x0000610051497a24 */ /* 0x000fe200078e0200 */
[----:B------:R-:W-:Y:S01]  /*0380*/  LEA.HI.X R9, R9, c[0x0][0x244], R2, 0x1, P0 ;  /* 0x0000910009097a11 */ /* 0x000fe200000f0c02 */
[----:B------:R-:W-:Y:S01]  /*0390*/  IMAD R0, R79, c[0x0][0x164], R81 ;  /* 0x000059004f007a24 */ /* 0x000fe200078e0251 */
[----:B------:R-:W-:Y:S01]  /*03a0*/  LEA.HI.X R87, R87, c[0x0][0x24c], R4, 0x1, P1 ;  /* 0x0000930057577a11 */ /* 0x000fe200008f0c04 */
[----:B------:R-:W-:Y:S01]  /*03b0*/  IMAD.WIDE.U32 R2, R81, c[0x0][0x1b8], RZ ;  /* 0x00006e0051027a25 */ /* 0x000fe200078e00ff */
[C---:B------:R-:W-:Y:S02]  /*03c0*/  IADD3 R66, R53.reuse, 0x2, RZ ;  /* 0x0000000235427810 */ /* 0x040fe40007ffe0ff */
[----:B------:R-:W-:Y:S01]  /*03d0*/  IADD3 R65, R53, 0x3, RZ ;  /* 0x0000000335417810 */ /* 0x000fe20007ffe0ff */
[----:B------:R-:W-:Y:S01]  /*03e0*/  IMAD.WIDE.U32 R4, R81, c[0x0][0x198], RZ ;  /* 0x0000660051047a25 */ /* 0x000fe200078e00ff */
[----:B------:R-:W-:-:S02]  /*03f0*/  IADD3 R64, R53, 0x4, RZ ;  /* 0x0000000435407810 */ /* 0x000fc40007ffe0ff */
[C---:B------:R-:W-:Y:S01]  /*0400*/  IADD3 R63, R53.reuse, 0x5, RZ ;  /* 0x00000005353f7810 */ /* 0x040fe20007ffe0ff */
[----:B------:R-:W-:Y:S01]  /*0410*/  IMAD R0, R0, c[0x0][0x174], RZ ;  /* 0x00005d0000007a24 */ /* 0x000fe200078e02ff */
[----:B------:R-:W-:Y:S01]  /*0420*/  IADD3 R62, R53, 0x6, RZ ;  /* 0x00000006353e7810 */ /* 0x000fe20007ffe0ff */
[----:B------:R-:W-:Y:S01]  /*0430*/  IMAD.IADD R71, R5, 0x1, R71 ;  /* 0x0000000105477824 */ /* 0x000fe200078e0247 */
[C---:B------:R-:W-:Y:S01]  /*0440*/  IADD3 R61, R53.reuse, 0x7, RZ ;  /* 0x00000007353d7810 */ /* 0x040fe20007ffe0ff */
[----:B------:R-:W-:Y:S01]  /*0450*/  IMAD R52, R0, c[0x0][0x16c], RZ ;  /* 0x00005b0000347a24 */ /* 0x000fe200078e02ff */
[C---:B------:R-:W-:Y:S02]  /*0460*/  IADD3 R60, R53.reuse, 0x8, RZ ;  /* 0x00000008353c7810 */ /* 0x040fe40007ffe0ff */
[C---:B------:R-:W-:Y:S02]  /*0470*/  IADD3 R59, R53.reuse, 0x9, RZ ;  /* 0x00000009353b7810 */ /* 0x040fe40007ffe0ff */
[----:B------:R-:W-:-:S02]  /*0480*/  IADD3 R58, R53, 0xa, RZ ;  /* 0x0000000a353a7810 */ /* 0x000fc40007ffe0ff */
[C---:B------:R-:W-:Y:S02]  /*0490*/  IADD3 R57, R53.reuse, 0xb, RZ ;  /* 0x0000000b35397810 */ /* 0x040fe40007ffe0ff */
[C---:B------:R-:W-:Y:S02]  /*04a0*/  IADD3 R56, R53.reuse, 0xc, RZ ;  /* 0x0000000c35387810 */ /* 0x040fe40007ffe0ff */
[C---:B------:R-:W-:Y:S02]  /*04b0*/  IADD3 R55, R53.reuse, 0xd, RZ ;  /* 0x0000000d35377810 */ /* 0x040fe40007ffe0ff */
[----:B------:R-:W-:Y:S02]  /*04c0*/  IADD3 R54, R53, 0xe, RZ ;  /* 0x0000000e35367810 */ /* 0x000fe40007ffe0ff */
[----:B------:R-:W-:Y:S02]  /*04d0*/  IADD3 R73, R7, R73, RZ ;  /* 0x0000004907497210 */ /* 0x000fe40007ffe0ff */
[----:B------:R-:W-:-:S02]  /*04e0*/  IADD3 R69, R3, R69, RZ ;  /* 0x0000004503457210 */ /* 0x000fc40007ffe0ff */
[----:B------:R-:W-:Y:S02]  /*04f0*/  IADD3 R53, R53, 0xf, RZ ;  /* 0x0000000f35357810 */ /* 0x000fe40007ffe0ff */
        /* <DEDUP_REMOVED lines=14> */
[----:B--2---:R-:W-:Y:S02]  /*05e0*/  LOP3.LUT R38, R77, 0x1e0, RZ, 0xfc, !PT ;  /* 0x000001e04d267812 */ /* 0x004fe400078efcff */
.L_x_4118:
[----:B------:R-:W-:Y:S01]  /*05f0*/  BAR.SYNC.DEFER_BLOCKING 0x0 ;  /* 0x0000000000007b1d */ /* 0x000fe20000010000 */
[----:B------:R-:W-:Y:S01]  /*0600*/  IMAD.MOV.U32 R11, RZ, RZ, -0x200 ;  /* 0xfffffe00ff0b7424 */ /* 0x000fe200078e00ff */
[----:B------:R-:W-:-:S03]  /*0610*/  PRMT R0, RZ, 0x7610, R0 ;  /* 0x00007610ff007816 */ /* 0x000fc60000000000 */
[----:B------:R-:W-:-:S05]  /*0620*/  IMAD R18, R68, R11, c[0x0][0x168] ;  /* 0x00005a0044127624 */ /* 0x000fca00078e020b */
[-C--:B------:R-:W-:Y:S02]  /*0630*/  ISETP.GE.AND P0, PT, R77, R18.reuse, PT ;  /* 0x000000124d00720c */ /* 0x080fe40003f06270 */
[-C--:B------:R-:W-:Y:S02]  /*0640*/  ISETP.GE.AND P1, PT, R51, R18.reuse, PT ;  /* 0x000000123300720c */ /* 0x080fe40003f26270 */
[-C--:B------:R-:W-:Y:S02]  /*0650*/  ISETP.GE.AND P2, PT, R50, R18.reuse, PT ;  /* 0x000000123200720c */ /* 0x080fe40003f46270 */
[-C--:B------:R-:W-:Y:S02]  /*0660*/  ISETP.GE.AND P3, PT, R49, R18.reuse, PT ;  /* 0x000000123100720c */ /* 0x080fe40003f66270 */
[----:B------:R-:W-:-:S05]  /*0670*/  ISETP.GE.AND P4, PT, R48, R18, PT ;  /* 0x000000123000720c */ /* 0x000fca0003f86270 */
[----:B------:R-:W2:Y:S01]  /*0680*/  @!P0 LDG.E.U16 R0, [R8.64] ;  /* 0x0000000408008981 */ /* 0x000ea2000c1e1500 */
[-C--:B------:R-:W-:Y:S02]  /*0690*/  ISETP.GE.AND P0, PT, R99, R18.reuse, PT ;  /* 0x000000126300720c */ /* 0x080fe40003f06270 */
[----:B------:R-:W-:Y:S02]  /*06a0*/  PRMT R11, RZ, 0x7610, R11 ;  /* 0x00007610ff0b7816 */ /* 0x000fe4000000000b */
[----:B------:R-:W-:Y:S02]  /*06b0*/  PRMT R10, RZ, 0x7610, R10 ;  /* 0x00007610ff0a7816 */ /* 0x000fe4000000000a */
[----:B-1----:R-:W-:Y:S02]  /*06c0*/  PRMT R13, RZ, 0x7610, R13 ;  /* 0x00007610ff0d7816 */ /* 0x002fe4000000000d */
[----:B------:R-:W-:Y:S02]  /*06d0*/  PRMT R12, RZ, 0x7610, R12 ;  /* 0x00007610ff0c7816 */ /* 0x000fe4000000000c */
[----:B------:R-:W-:Y:S01]  /*06e0*/  PRMT R15, RZ, 0x7610, R15 ;  /* 0x00007610ff0f7816 */ /* 0x000fe2000000000f */
[----:B------:R-:W3:Y:S01]  /*06f0*/  @!P1 LDG.E.U16 R10, [R8.64+0x80] ;  /* 0x00008004080a9981 */ /* 0x000ee2000c1e1500 */
[----:B------:R-:W-:-:S03]  /*0700*/  ISETP.GE.AND P1, PT, R46, R18, PT ;  /* 0x000000122e00720c */ /* 0x000fc60003f26270 */
[----:B------:R-:W4:Y:S01]  /*0710*/  @!P0 LDG.E.U16 R11, [R8.64+0x40] ;  /* 0x00004004080b8981 */ /* 0x000f22000c1e1500 */
[----:B------:R-:W-:-:S03]  /*0720*/  ISETP.GE.AND P0, PT, R47, R18, PT ;  /* 0x000000122f00720c */ /* 0x000fc60003f06270 */
[----:B------:R-:W3:Y:S01]  /*0730*/  @!P2 LDG.E.U16 R13, [R8.64+0xc0] ;  /* 0x0000c004080da981 */ /* 0x000ee2000c1e1500 */
[----:B------:R-:W-:-:S03]  /*0740*/  ISETP.GE.AND P2, PT, R45, R18, PT ;  /* 0x000000122d00720c */ /* 0x000fc60003f46270 */
[----:B------:R-:W3:Y:S01]  /*0750*/  @!P3 LDG.E.U16 R12, [R8.64+0x100] ;  /* 0x00010004080cb981 */ /* 0x000ee2000c1e1500 */
[----:B------:R-:W-:-:S03]  /*0760*/  ISETP.GE.AND P3, PT, R44, R18, PT ;  /* 0x000000122c00720c */ /* 0x000fc60003f66270 */
[----:B------:R-:W3:Y:S01]  /*0770*/  @!P4 LDG.E.U16 R15, [R8.64+0x140] ;  /* 0x00014004080fc981 */ /* 0x000ee2000c1e1500 */
[----:B------:R-:W-:Y:S02]  /*0780*/  ISETP.GE.AND P4, PT, R43, R18, PT ;  /* 0x000000122b00720c */ /* 0x000fe40003f86270 */
[----:B------:R-:W-:Y:S02]  /*0790*/  PRMT R14, RZ, 0x7610, R14 ;  /* 0x00007610ff0e7816 */ /* 0x000fe4000000000e */
[----:B------:R-:W-:Y:S02]  /*07a0*/  PRMT R17, RZ, 0x7610, R17 ;  /* 0x00007610ff117816 */ /* 0x000fe40000000011 */
[----:B------:R-:W-:Y:S02]  /*07b0*/  PRMT R16, RZ, 0x7610, R16 ;  /* 0x00007610ff107816 */ /* 0x000fe40000000010 */
[----:B------:R-:W-:Y:S01]  /*07c0*/  PRMT R19, RZ, 0x7610, R19 ;  /* 0x00007610ff137816 */ /* 0x000fe20000000013 */
[----:B------:R-:W3:Y:S01]  /*07d0*/  @!P0 LDG.E.U16 R14, [R8.64+0x180] ;  /* 0x00018004080e8981 */ /* 0x000ee2000c1e1500 */
[----:B------:R-:W-:-:S02]  /*07e0*/  PRMT R20, RZ, 0x7610, R20 ;  /* 0x00007610ff147816 */ /* 0x000fc40000000014 */
[-C--:B------:R-:W-:Y:S01]  /*07f0*/  ISETP.GE.AND P0, PT, R42, R18.reuse, PT ;  /* 0x000000122a00720c */ /* 0x080fe20003f06270 */
[----:B------:R-:W3:Y:S01]  /*0800*/  @!P1 LDG.E.U16 R17, [R8.64+0x1c0] ;  /* 0x0001c00408119981 */ /* 0x000ee2000c1e1500 */
        /* <DEDUP_REMOVED lines=16> */
[----:B------:R-:W3:Y:S01]  /*0910*/  @!P4 LDG.E.U16 R85, [R8.64+0x3c0] ;  /* 0x0003c0040855c981 */ /* 0x000ee2000c1e1500 */
[----:B------:R-:W-:-:S02]  /*0920*/  IADD3 R23, R70, 0x20, RZ ;  /* 0x0000002046177810 */ /* 0x000fc40007ffe0ff */
[C---:B------:R-:W-:Y:S02]  /*0930*/  IADD3 R25, R70.reuse, 0x40, RZ ;  /* 0x0000004046197810 */ /* 0x040fe40007ffe0ff */
[C---:B------:R-:W-:Y:S02]  /*0940*/  IADD3 R27, R70.reuse, 0x60, RZ ;  /* 0x00000060461b7810 */ /* 0x040fe40007ffe0ff */
[C---:B------:R-:W-:Y:S02]  /*0950*/  IADD3 R31, R70.reuse, 0xa0, RZ ;  /* 0x000000a0461f7810 */ /* 0x040fe40007ffe0ff */
[CC--:B------:R-:W-:Y:S02]  /*0960*/  LEA.HI.SX32 R37, R70.reuse, R70.reuse, 0x1b ;  /* 0x0000004646257211 */ /* 0x0c0fe400078fdaff */
[----:B------:R-:W-:Y:S02]  /*0970*/  IADD3 R29, R70, 0x80, RZ ;  /* 0x00000080461d7810 */ /* 0x000fe40007ffe0ff */
[----:B------:R-:W-:-:S02]  /*0980*/  LEA.HI.SX32 R23, R23, R70, 0x1b ;  /* 0x0000004617177211 */ /* 0x000fc400078fdaff */
[-C--:B------:R-:W-:Y:S02]  /*0990*/  LEA.HI.SX32 R25, R25, R70.reuse, 0x1b ;  /* 0x0000004619197211 */ /* 0x080fe400078fdaff */
[-C--:B------:R-:W-:Y:S02]  /*09a0*/  LEA.HI.SX32 R27, R27, R70.reuse, 0x1b ;  /* 0x000000461b1b7211 */ /* 0x080fe400078fdaff */
[-C--:B------:R-:W-:Y:S01]  /*09b0*/  LEA.HI.SX32 R31, R31, R70.reuse, 0x1b ;  /* 0x000000461f1f7211 */ /* 0x080fe200078fdaff */
[----:B------:R-:W-:Y:S01]  /*09c0*/  IMAD.SHL.U32 R36, R23, 0x2, RZ ;  /* 0x0000000217247824 */ /* 0x000fe200078e00ff */
[----:B------:R-:W-:Y:S02]  /*09d0*/  SHF.L.U32 R37, R37, 0x1, RZ ;  /* 0x0000000125257819 */ /* 0x000fe400000006ff */
[----:B------:R-:W-:Y:S01]  /*09e0*/  LEA.HI.SX32 R29, R29, R70, 0x1b ;  /* 0x000000461d1d7211 */ /* 0x000fe200078fdaff */
[----:B------:R-:W-:Y:S01]  /*09f0*/  IMAD.SHL.U32 R34, R27, 0x2, RZ ;  /* 0x000000021b227824 */ /* 0x000fe200078e00ff */
[----:B------:R-:W-:-:S02]  /*0a00*/  SHF.L.U32 R35, R25, 0x1, RZ ;  /* 0x0000000119237819 */ /* 0x000fc400000006ff */
[C---:B------:R-:W-:Y:S01]  /*0a10*/  IADD3 R23, R70.reuse, 0xc0, RZ ;  /* 0x000000c046177810 */ /* 0x040fe20007ffe0ff */
[----:B------:R-:W-:Y:S01]  /*0a20*/  IMAD.SHL.U32 R32, R31, 0x2, RZ ;  /* 0x000000021f207824 */ /* 0x000fe200078e00ff */
[----:B------:R-:W-:Y:S02]  /*0a30*/  SHF.L.U32 R33, R29, 0x1, RZ ;  /* 0x000000011d217819 */ /* 0x000fe400000006ff */
[C---:B------:R-:W-:Y:S02]  /*0a40*/  IADD3 R25, R70.reuse, 0xe0, RZ ;  /* 0x000000e046197810 */ /* 0x040fe40007ffe0ff */
[C---:B------:R-:W-:Y:S02]  /*0a50*/  IADD3 R27, R70.reuse, 0x100, RZ ;  /* 0x00000100461b7810 */ /* 0x040fe40007ffe0ff */
[----:B------:R-:W-:Y:S02]  /*0a60*/  IADD3 R31, R70, 0x140, RZ ;  /* 0x00000140461f7810 */ /* 0x000fe40007ffe0ff */
[----:B------:R-:W-:-:S02]  /*0a70*/  LEA.HI.SX32 R23, R23, R70, 0x1b ;  /* 0x0000004617177211 */ /* 0x000fc400078fdaff */
        /* <DEDUP_REMOVED lines=8> */
[----:B------:R-:W-:-:S04]  /*0b00*/  LEA.HI.SX32 R22, R25, R70, 0x1b ;  /* 0x0000004619167211 */ /* 0x000fc800078fdaff */
        /* <DEDUP_REMOVED lines=21> */
[----:B--2---:R0:W-:Y:S02]  /*0c60*/  STS.U16 [R37], R0 ;  /* 0x0000000025007388 */ /* 0x0041e40000000400 */
[----:B0-----:R-:W-:Y:S02]  /*0c70*/  LEA.HI.SX32 R0, R31, R70, 0x1b ;  /* 0x000000461f007211 */ /* 0x001fe400078fdaff */
[----:B------:R-:W-:Y:S01]  /*0c80*/  SHF.L.U32 R31, R23, 0x1, RZ ;  /* 0x00000001171f7819 */ /* 0x000fe200000006ff */
[----:B----4-:R0:W-:Y:S04]  /*0c90*/  STS.U16 [R36+0x40], R11 ;  /* 0x0000400b24007388 */ /* 0x0101e80000000400 */
[----:B---3--:R-:W-:Y:S01]  /*0ca0*/  STS.U16 [R35+0x80], R10 ;  /* 0x0000800a23007388 */ /* 0x008fe20000000400 */
[----:B------:R-:W-:-:S03]  /*0cb0*/  IADD3 R23, R70, 0x1c0, RZ ;  /* 0x000001c046177810 */ /* 0x000fc60007ffe0ff */
[----:B------:R1:W-:Y:S01]  /*0cc0*/  STS.U16 [R34+0xc0], R13 ;  /* 0x0000c00d22007388 */ /* 0x0003e20000000400 */
[----:B0-----:R-:W-:-:S03]  /*0cd0*/  IADD3 R11, R70, 0x160, RZ ;  /* 0x00000160460b7810 */ /* 0x001fc60007ffe0ff */
[----:B------:R-:W-:Y:S01]  /*0ce0*/  STS.U16 [R33+0x100], R12 ;  /* 0x0001000c21007388 */ /* 0x000fe20000000400 */
[----:B------:R-:W-:-:S03]  /*0cf0*/  LEA.HI.SX32 R11, R11, R70, 0x1b ;  /* 0x000000460b0b7211 */ /* 0x000fc600078fdaff */
[----:B------:R0:W-:Y:S01]  /*0d00*/  STS.U16 [R32+0x140], R15 ;  /* 0x0001400f20007388 */ /* 0x0001e20000000400 */
[----:B-1----:R-:W-:Y:S02]  /*0d10*/  IADD3 R13, R70, 0x180, RZ ;  /* 0x00000180460d7810 */ /* 0x002fe40007ffe0ff */
[----:B------:R-:W-:Y:S02]  /*0d20*/  SHF.L.U32 R27, R0, 0x1, RZ ;  /* 0x00000001001b7819 */ /* 0x000fe400000006ff */
[-C--:B------:R-:W-:Y:S02]  /*0d30*/  LEA.HI.SX32 R13, R13, R70.reuse, 0x1b ;  /* 0x000000460d0d7211 */ /* 0x080fe400078fdaff */
[----:B0-----:R-:W-:Y:S02]  /*0d40*/  IADD3 R15, R70, 0x1a0, RZ ;  /* 0x000001a0460f7810 */ /* 0x001fe40007ffe0ff */
[-C--:B------:R-:W-:Y:S02]  /*0d50*/  LEA.HI.SX32 R23, R23, R70.reuse, 0x1b ;  /* 0x0000004617177211 */ /* 0x080fe400078fdaff */
[----:B------:R-:W-:-:S02]  /*0d60*/  LEA.HI.SX32 R15, R15, R70, 0x1b ;  /* 0x000000460f0f7211 */ /* 0x000fc400078fdaff */
[----:B------:R-:W-:Y:S01]  /*0d70*/  SHF.L.U32 R0, R70, 0x4, RZ ;  /* 0x0000000446007819 */ /* 0x000fe200000006ff */
[----:B------:R-:W-:Y:S01]  /*0d80*/  STS.U16 [R31+0x180], R14 ;  /* 0x0001800e1f007388 */ /* 0x000fe20000000400 */
[----:B------:R-:W-:Y:S01]  /*0d90*/  IMAD.SHL.U32 R26, R11, 0x2, RZ ;  /* 0x000000020b1a7824 */ /* 0x000fe200078e00ff */
[----:B------:R-:W-:Y:S02]  /*0da0*/  SHF.L.U32 R25, R13, 0x1, RZ ;  /* 0x000000010d197819 */ /* 0x000fe400000006ff */
[----:B------:R-:W-:Y:S01]  /*0db0*/  STS.U16 [R30+0x1c0], R17 ;  /* 0x0001c0111e007388 */ /* 0x000fe20000000400 */
[----:B------:R-:W-:Y:S01]  /*0dc0*/  SHF.L.U32 R24, R15, 0x1, RZ ;  /* 0x000000010f187819 */ /* 0x000fe200000006ff */
[----:B------:R-:W-:Y:S01]  /*0dd0*/  IMAD.SHL.U32 R23, R23, 0x2, RZ ;  /* 0x0000000217177824 */ /* 0x000fe200078e00ff */
[----:B------:R-:W-:Y:S01]  /*0de0*/  LEA.HI.SX32 R0, R0, R0, 0x1b ;  /* 0x0000000000007211 */ /* 0x000fe200078fdaff */
[----:B------:R-:W-:Y:S04]  /*0df0*/  STS.U16 [R29+0x200], R16 ;  /* 0x000200101d007388 */ /* 0x000fe80000000400 */
[----:B------:R0:W-:Y:S01]  /*0e00*/  STS.U16 [R28+0x240], R19 ;  /* 0x000240131c007388 */ /* 0x0001e20000000400 */
[----:B------:R-:W-:-:S03]  /*0e10*/  SHF.L.U32 R0, R0, 0x1, RZ ;  /* 0x0000000100007819 */ /* 0x000fc600000006ff */
[----:B------:R1:W-:Y:S04]  /*0e20*/  STS.U16 [R27+0x280], R20 ;  /* 0x000280141b007388 */ /* 0x0003e80000000400 */
[----:B------:R2:W-:Y:S04]  /*0e30*/  STS.U16 [R26+0x2c0], R21 ;  /* 0x0002c0151a007388 */ /* 0x0005e80000000400 */
[----:B------:R-:W-:Y:S01]  /*0e40*/  STS.U16 [R25+0x300], R80 ;  /* 0x0003005019007388 */ /* 0x000fe20000000400 */
[----:B------:R-:W-:-:S03]  /*0e50*/  MOV R10, R84 ;  /* 0x00000054000a7202 */ /* 0x000fc60000000f00 */
[----:B------:R-:W-:Y:S01]  /*0e60*/  STS.U16 [R24+0x340], R83 ;  /* 0x0003405318007388 */ /* 0x000fe20000000400 */
[----:B------:R-:W-:-:S03]  /*0e70*/  IMAD.MOV.U32 R11, RZ, RZ, R87 ;  /* 0x000000ffff0b7224 */ /* 0x000fc600078e0057 */
        /* <DEDUP_REMOVED lines=23> */
[----:B------:R-:W2:Y:S01]  /*0ff0*/  @!P2 LDG.E.U16 R19, [R10.64+0x40] ;  /* 0x000040040a13a981 */ /* 0x000ea2000c1e1500 */
[----:B------:R-:W-:-:S03]  /*1000*/  ISETP.GE.AND P2, PT, R46, R18, PT ;  /* 0x000000122e00720c */ /* 0x000fc60003f46270 */
[----:B------:R-:W3:Y:S01]  /*1010*/  @!P1 LDG.E.U16 R20, [R10.64] ;  /* 0x000000040a149981 */ /* 0x000ee2000c1e1500 */
        /* <DEDUP_REMOVED lines=113> */
.L_x_4078:
[----:B------:R-:W-:Y:S05]  /*1730*/  BSYNC B0 ;  /* 0x0000000000007941 */ /* 0x000fea0003800000 */
.L_x_4077:
        /* <DEDUP_REMOVED lines=36> */
.L_x_4080:
[----:B------:R-:W-:Y:S05]  /*1980*/  BSYNC B0 ;  /* 0x0000000000007941 */ /* 0x000fea0003800000 */
.L_x_4079:
        /* <DEDUP_REMOVED lines=38> */
.L_x_4082:
[----:B------:R-:W-:Y:S05]  /*1bf0*/  BSYNC B0 ;  /* 0x0000000000007941 */ /* 0x000fea0003800000 */
.L_x_4081:
        /* <DEDUP_REMOVED lines=36> */
.L_x_4084:
[----:B------:R-:W-:Y:S05]  /*1e40*/  BSYNC B0 ;  /* 0x0000000000007941 */ /* 0x000fea0003800000 */
.L_x_4083:
        /* <DEDUP_REMOVED lines=38> */
.L_x_4086:
[----:B------:R-:W-:Y:S05]  /*20b0*/  BSYNC B0 ;  /* 0x0000000000007941 */ /* 0x000fea0003800000 */
.L_x_4085:
        /* <DEDUP_REMOVED lines=36> */
.L_x_4088:
[----:B------:R-:W-:Y:S05]  /*2300*/  BSYNC B0 ;  /* 0x0000000000007941 */ /* 0x000fea0003800000 */
.L_x_4087:
        /* <DEDUP_REMOVED lines=38> */
.L_x_4090:
[----:B------:R-:W-:Y:S05]  /*2570*/  BSYNC B0 ;  /* 0x0000000000007941 */ /* 0x000fea0003800000 */
.L_x_4089:
        /* <DEDUP_REMOVED lines=37> */
.L_x_4092:
[----:B------:R-:W-:Y:S05]  /*27d0*/  BSYNC B0 ;  /* 0x0000000000007941 */ /* 0x000fea0003800000 */
.L_x_4091:
        /* <DEDUP_REMOVED lines=42> */
.L_x_4094:
[----:B------:R-:W-:Y:S05]  /*2a80*/  BSYNC B0 ;  /* 0x0000000000007941 */ /* 0x000fea0003800000 */
.L_x_4093:
        /* <DEDUP_REMOVED lines=40> */
.L_x_4096:
[----:B------:R-:W-:Y:S05]  /*2d10*/  BSYNC B0 ;  /* 0x0000000000007941 */ /* 0x000fea0003800000 */
.L_x_4095:
        /* <DEDUP_REMOVED lines=46> */
.L_x_4098:
[----:B------:R-:W-:Y:S05]  /*3000*/  BSYNC B0 ;  /* 0x0000000000007941 */ /* 0x000fea0003800000 */
.L_x_4097:
        /* <DEDUP_REMOVED lines=33> */
.L_x_4100:
[----:B------:R-:W-:Y:S05]  /*3220*/  BSYNC B0 ;  /* 0x0000000000007941 */ /* 0x000fea0003800000 */
.L_x_4099:
        /* <DEDUP_REMOVED lines=33> */
.L_x_4102:
[----:B------:R-:W-:Y:S05]  /*3440*/  BSYNC B0 ;  /* 0x0000000000007941 */ /* 0x000fea0003800000 */
.L_x_4101:
        /* <DEDUP_REMOVED lines=33> */
.L_x_4104:
[----:B------:R-:W-:Y:S05]  /*3660*/  BSYNC B0 ;  /* 0x0000000000007941 */ /* 0x000fea0003800000 */
.L_x_4103:
        /* <DEDUP_REMOVED lines=33> */
.L_x_4106:
[----:B------:R-:W-:Y:S05]  /*3880*/  BSYNC B0 ;  /* 0x0000000000007941 */ /* 0x000fea0003800000 */
.L_x_4105:
        /* <DEDUP_REMOVED lines=33> */
.L_x_4108:
[----:B------:R-:W-:Y:S05]  /*3aa0*/  BSYNC B0 ;  /* 0x0000000000007941 */ /* 0x000fea0003800000 */
.L_x_4107:
        /* <DEDUP_REMOVED lines=20> */
[----:B------:R-:W-:-:S02]  /*3bf0*/  FMUL.FTZ R120, R121, R20 ;  /* 0x0000001479787220 */ /* 0x000fc40000410000 */
[----:B------:R-:W-:Y:S01]  /*3c00*/  FMUL.FTZ R121, R123, R98 ;  /* 0x000000627b797220 */ /* 0x000fe20000410000 */
[----:B------:R-:W-:Y:S01]  /*3c10*/  ISETP.EQ.OR P0, PT, R68, RZ, P0 ;  /* 0x000000ff4400720c */ /* 0x000fe20000702670 */
[----:B------:R-:W-:Y:S02]  /*3c20*/  FMUL.FTZ R122, R125, R100 ;  /* 0x000000647d7a7220 */ /* 0x000fe40000410000 */
[----:B------:R-:W-:Y:S02]  /*3c30*/  FMUL.FTZ R123, R127, R102 ;  /* 0x000000667f7b7220 */ /* 0x000fe40000410000 */
[----:B------:R-:W-:Y:S01]  /*3c40*/  FMUL.FTZ R124, R129, R104 ;  /* 0x00000068817c7220 */ /* 0x000fe20000410000 */
[----:B------:R-:W-:Y:S01]  /*3c50*/  MOV R129, RZ ;  /* 0x000000ff00817202 */ /* 0x000fe20000000f00 */
        /* <DEDUP_REMOVED lines=11> */
.L_x_4112:
[----:B------:R-:W-:Y:S01]  /*3d10*/  SHF.R.S32.HI R17, RZ, 0x1f, R129 ;  /* 0x0000001fff117819 */ /* 0x000fe20000011481 */
[----:B------:R-:W-:Y:S01]  /*3d20*/  IMAD.MOV.U32 R12, RZ, RZ, R6 ;  /* 0x000000ffff0c7224 */ /* 0x000fe200078e0006 */
[----:B------:R-:W-:-:S03]  /*3d30*/  MOV R13, R73 ;  /* 0x00000049000d7202 */ /* 0x000fc60000000f00 */
[----:B------:R-:W-:Y:S02]  /*3d40*/  IMAD R14, R17, c[0x0][0x188], RZ ;  /* 0x00006200110e7a24 */ /* 0x000fe400078e02ff */
[----:B------:R-:W-:-:S04]  /*3d50*/  IMAD.WIDE.U32 R12, R129, c[0x0][0x188], R12 ;  /* 0x00006200810c7a25 */ /* 0x000fc800078e000c */
[----:B------:R-:W-:Y:S01]  /*3d60*/  IMAD R15, R129, c[0x0][0x18c], R14 ;  /* 0x00006300810f7a24 */ /* 0x000fe200078e020e */
[----:B------:R-:W-:-:S04]  /*3d70*/  LEA R14, P1, R12, c[0x0][0x220], 0x2 ;  /* 0x000088000c0e7a11 */ /* 0x000fc800078210ff */
[----:B------:R-:W-:-:S04]  /*3d80*/  IADD3 R13, R13, R15, RZ ;  /* 0x0000000f0d0d7210 */ /* 0x000fc80007ffe0ff */
[----:B------:R-:W-:-:S05]  /*3d90*/  LEA.HI.X R15, R12, c[0x0][0x224], R13, 0x2, P1 ;  /* 0x000089000c0f7a11 */ /* 0x000fca00008f140d */
[----:B------:R0:W2:Y:S01]  /*3da0*/  LDG.E R14, [R14.64] ;  /* 0x000000040e0e7981 */ /* 0x0000a2000c1e1900 */
[----:B------:R-:W-:Y:S01]  /*3db0*/  MOV R13, R71 ;  /* 0x00000047000d7202 */ /* 0x000fe20000000f00 */
[----:B------:R-:W-:Y:S02]  /*3dc0*/  IMAD R132, R17, c[0x0][0x1a0], RZ ;  /* 0x0000680011847a24 */ /* 0x000fe400078e02ff */
[----:B------:R-:W1:Y:S02]  /*3dd0*/  S2R R96, SR_TID.X ;  /* 0x0000000000607919 */ /* 0x000e640000002100 */
[----:B------:R-:W-:Y:S02]  /*3de0*/  IMAD R131, R129, c[0x0][0x1a4], R132 ;  /* 0x0000690081837a24 */ /* 0x000fe400078e0284 */
[----:B------:R-:W-:Y:S02]  /*3df0*/  IMAD R132, R17, c[0x0][0x1c0], RZ ;  /* 0x0000700011847a24 */ /* 0x000fe400078e02ff */
[----:B0-----:R-:W-:-:S02]  /*3e00*/  IMAD.MOV.U32 R15, RZ, RZ, R69 ;  /* 0x000000ffff0f7224 */ /* 0x001fc400078e0045 */
[----:B------:R-:W-:Y:S01]  /*3e10*/  IMAD R133, R129, c[0x0][0x1c4], R132 ;  /* 0x0000710081857a24 */ /* 0x000fe200078e0284 */
[-C--:B------:R-:W-:Y:S02]  /*3e20*/  ISETP.GE.U32.AND P3, PT, R67, R18.reuse, PT ;  /* 0x000000124300720c */ /* 0x080fe40003f66070 */
[-C--:B------:R-:W-:Y:S02]  /*3e30*/  ISETP.GE.U32.AND P4, PT, R66, R18.reuse, PT ;  /* 0x000000124200720c */ /* 0x080fe40003f86070 */
[----:B------:R-:W-:Y:S02]  /*3e40*/  FSEL R159, R120, RZ, !P3 ;  /* 0x000000ff789f7208 */ /* 0x000fe40005800000 */
[-C--:B------:R-:W-:Y:S02]  /*3e50*/  ISETP.GE.U32.AND P5, PT, R65, R18.reuse, PT ;  /* 0x000000124100720c */ /* 0x080fe40003fa6070 */
[----:B------:R-:W-:Y:S02]  /*3e60*/  FSEL R156, R118, RZ, !P4 ;  /* 0x000000ff769c7208 */ /* 0x000fe40006000000 */
[----:B------:R-:W-:-:S02]  /*3e70*/  ISETP.GE.U32.AND P6, PT, R64, R18, PT ;  /* 0x000000124000720c */ /* 0x000fc40003fc6070 */
        /* <DEDUP_REMOVED lines=10> */
[----:B------:R2:W3:Y:S01]  /*3f20*/  MUFU.EX2 R158, R16 ;  /* 0x00000010009e7308 */ /* 0x0004e20000000800 */
[----:B0-----:R-:W-:Y:S02]  /*3f30*/  IMAD.MOV.U32 R12, RZ, RZ, R4 ;  /* 0x000000ffff0c7224 */ /* 0x001fe400078e0004 */
[----:B------:R-:W-:Y:S02]  /*3f40*/  FMUL.FTZ R130, R128, R99 ;  /* 0x0000006380827220 */ /* 0x000fe40000410000 */
[----:B------:R-:W-:-:S03]  /*3f50*/  IMAD.WIDE.U32 R12, R129, c[0x0][0x1a0], R12 ;  /* 0x00006800810c7a25 */ /* 0x000fc600078e000c */
[----:B------:R-:W0:Y:S02]  /*3f60*/  MUFU.EX2 R157, R157 ;  /* 0x0000009d009d7308 */ /* 0x000e240000000800 */
[----:B--2---:R-:W-:Y:S02]  /*3f70*/  LEA R16, P1, R12, c[0x0][0x228], 0x2 ;  /* 0x00008a000c107a11 */ /* 0x004fe400078210ff */
[----:B------:R-:W-:Y:S01]  /*3f80*/  IADD3 R13, R13, R131, RZ ;  /* 0x000000830d0d7210 */ /* 0x000fe20007ffe0ff */
[----:B------:R-:W-:-:S03]  /*3f90*/  FMUL.FTZ R131, R128, R100 ;  /* 0x0000006480837220 */ /* 0x000fc60000410000 */
[----:B------:R-:W-:Y:S01]  /*3fa0*/  LEA.HI.X R17, R12, c[0x0][0x22c], R13, 0x2, P1 ;  /* 0x00008b000c117a11 */ /* 0x000fe200008f140d */
[----:B------:R-:W2:Y:S01]  /*3fb0*/  MUFU.EX2 R143, R143 ;  /* 0x0000008f008f7308 */ /* 0x000ea20000000800 */
[----:B------:R-:W-:Y:S02]  /*3fc0*/  LEA R12, P1, R14, c[0x0][0x230], 0x2 ;  /* 0x00008c000e0c7a11 */ /* 0x000fe400078210ff */
[----:B------:R-:W-:Y:S01]  /*3fd0*/  IADD3 R13, R15, R133, RZ ;  /* 0x000000850f0d7210 */ /* 0x000fe20007ffe0ff */
[----:B-1----:R-:W-:Y:S01]  /*3fe0*/  IMAD.SHL.U32 R133, R96, 0x10, RZ ;  /* 0x0000001060857824 */ /* 0x002fe200078e00ff */
[----:B---3--:R-:W-:Y:S01]  /*3ff0*/  FSEL R158, R158, 1, !P3 ;  /* 0x3f8000009e9e7808 */ /* 0x008fe20005800000 */
[----:B------:R-:W-:Y:S01]  /*4000*/  FMUL.FTZ R15, R128, R101 ;  /* 0x00000065800f7220 */ /* 0x000fe20000410000 */
[----:B------:R-:W-:Y:S01]  /*4010*/  LEA.HI.X R13, R14, c[0x0][0x234], R13, 0x2, P1 ;  /* 0x00008d000e0d7a11 */ /* 0x000fe200008f140d */
[C---:B------:R-:W-:Y:S01]  /*4020*/  FMUL.FTZ R14, R128.reuse, R102 ;  /* 0x00000066800e7220 */ /* 0x040fe20000410000 */
[----:B------:R-:W-:Y:S01]  /*4030*/  MUFU.EX2 R130, R130 ;  /* 0x0000008200827308 */ /* 0x000fe20000000800 */
[-C--:B------:R-:W-:Y:S01]  /*4040*/  ISETP.GE.U32.AND P2, PT, R133, R18.reuse, PT ;  /* 0x000000128500720c */ /* 0x080fe20003f46070 */
[C---:B------:R-:W-:Y:S01]  /*4050*/  FMUL.FTZ R132, R128.reuse, R103 ;  /* 0x0000006780847220 */ /* 0x040fe20000410000 */
[----:B------:R-:W-:Y:S01]  /*4060*/  ISETP.GE.U32.AND P3, PT, R61, R18, PT ;  /* 0x000000123d00720c */ /* 0x000fe20003f66070 */
[----:B------:R1:W3:Y:S04]  /*4070*/  LDG.E R141, [R12.64] ;  /* 0x000000040c8d7981 */ /* 0x0002e8000c1e1900 */
[----:B------:R-:W4:Y:S01]  /*4080*/  MUFU.EX2 R14, R14 ;  /* 0x0000000e000e7308 */ /* 0x000f220000000800 */
[----:B------:R-:W-:Y:S01]  /*4090*/  FSEL R160, R119, RZ, !P2 ;  /* 0x000000ff77a07208 */ /* 0x000fe20005000000 */
[C---:B------:R-:W-:Y:S01]  /*40a0*/  FMUL.FTZ R155, R128.reuse, R104 ;  /* 0x00000068809b7220 */ /* 0x040fe20000410000 */
[----:B------:R-:W-:Y:S01]  /*40b0*/  FSEL R163, R163, 1, !P2 ;  /* 0x3f800000a3a37808 */ /* 0x000fe20005000000 */
[----:B------:R-:W-:Y:S01]  /*40c0*/  FMUL.FTZ R161, R128, R105 ;  /* 0x0000006980a17220 */ /* 0x000fe20000410000 */
[----:B0-----:R-:W-:-:S03]  /*40d0*/  FSEL R157, R157, 1, !P4 ;  /* 0x3f8000009d9d7808 */ /* 0x001fc60006000000 */
[----:B------:R-:W0:Y:S01]  /*40e0*/  MUFU.EX2 R131, R131 ;  /* 0x0000008300837308 */ /* 0x000e220000000800 */
[----:B-1----:R-:W-:Y:S01]  /*40f0*/  FFMA.FTZ R12, R160, R158, R159 ;  /* 0x0000009ea00c7223 */ /* 0x002fe2000001009f */
[----:B--2---:R-:W-:Y:S01]  /*4100*/  FSEL R143, R143, 1, !P5 ;  /* 0x3f8000008f8f7808 */ /* 0x004fe20006800000 */
[----:B------:R-:W-:Y:S01]  /*4110*/  FMUL.FTZ R136, R128, R106 ;  /* 0x0000006a80887220 */ /* 0x000fe20000410000 */
[----:B------:R1:W3:Y:S04]  /*4120*/  LDG.E R138, [R16.64] ;  /* 0x00000004108a7981 */ /* 0x0002e8000c1e1900 */
[----:B------:R-:W2:Y:S01]  /*4130*/  MUFU.EX2 R15, R15 ;  /* 0x0000000f000f7308 */ /* 0x000ea20000000800 */
[----:B----4-:R-:W-:Y:S01]  /*4140*/  FSEL R151, R14, 1, !P3 ;  /* 0x3f8000000e977808 */ /* 0x010fe20005800000 */
[----:B------:R-:W-:-:S02]  /*4150*/  FMUL.FTZ R14, R163, R158 ;  /* 0x0000009ea30e7220 */ /* 0x000fc40000410000 */
[C---:B------:R-:W-:Y:S02]  /*4160*/  FFMA.FTZ R12, R157.reuse, R12, R156 ;  /* 0x0000000c9d0c7223 */ /* 0x040fe4000001009c */
[----:B------:R-:W-:Y:S02]  /*4170*/  FMUL.FTZ R14, R157, R14 ;  /* 0x0000000e9d0e7220 */ /* 0x000fe40000410000 */
[----:B------:R-:W4:Y:S01]  /*4180*/  MUFU.EX2 R132, R132 ;  /* 0x0000008400847308 */ /* 0x000f220000000800 */
[----:B------:R-:W-:Y:S01]  /*4190*/  ISETP.GE.U32.AND P1, PT, R63, R18, PT ;  /* 0x000000123f00720c */ /* 0x000fe20003f26070 */
[C---:B------:R-:W-:Y:S01]  /*41a0*/  FFMA.FTZ R12, R143.reuse, R12, R140 ;  /* 0x0000000c8f0c7223 */ /* 0x040fe2000001008c */
[----:B------:R-:W-:Y:S01]  /*41b0*/  FSEL R145, R130, 1, !P6 ;  /* 0x3f80000082917808 */ /* 0x000fe20007000000 */
[----:B------:R-:W-:Y:S01]  /*41c0*/  FMUL.FTZ R14, R143, R14 ;  /* 0x0000000e8f0e7220 */ /* 0x000fe20000410000 */
[----:B------:R-:W-:Y:S02]  /*41d0*/  ISETP.GE.U32.AND P2, PT, R62, R18, PT ;  /* 0x000000123e00720c */ /* 0x000fe40003f46070 */
[----:B------:R-:W-:Y:S01]  /*41e0*/  FSEL R144, R122, RZ, !P1 ;  /* 0x000000ff7a907208 */ /* 0x000fe20004800000 */
[----:B------:R-:W5:Y:S01]  /*41f0*/  MUFU.EX2 R155, R155 ;  /* 0x0000009b009b7308 */ /* 0x000f620000000800 */
[----:B0-----:R-:W-:Y:S01]  /*4200*/  FSEL R147, R131, 1, !P1 ;  /* 0x3f80000083937808 */ /* 0x001fe20004800000 */
[----:B------:R-:W-:-:S02]  /*4210*/  FFMA.FTZ R12, R145, R12, R142 ;  /* 0x0000000c910c7223 */ /* 0x000fc4000001008e */
[----:B------:R-:W-:Y:S01]  /*4220*/  FMUL.FTZ R14, R145, R14 ;  /* 0x0000000e910e7220 */ /* 0x000fe20000410000 */
[----:B------:R-:W-:Y:S01]  /*4230*/  FSEL R146, R116, RZ, !P2 ;  /* 0x000000ff74927208 */ /* 0x000fe20005000000 */
[----:B------:R-:W-:Y:S01]  /*4240*/  FFMA.FTZ R12, R147, R12, R144 ;  /* 0x0000000c930c7223 */ /* 0x000fe20000010090 */
[----:B--2---:R-:W-:Y:S01]  /*4250*/  FSEL R149, R15, 1, !P2 ;  /* 0x3f8000000f957808 */ /* 0x004fe20005000000 */
[----:B------:R-:W0:Y:S01]  /*4260*/  MUFU.EX2 R161, R161 ;  /* 0x000000a100a17308 */ /* 0x000e220000000800 */
[----:B------:R-:W-:Y:S01]  /*4270*/  ISETP.GE.U32.AND P4, PT, R60, R18, PT ;  /* 0x000000123c00720c */ /* 0x000fe20003f86070 */
[----:B------:R-:W-:Y:S02]  /*4280*/  FMUL.FTZ R134, R128, R108 ;  /* 0x0000006c80867220 */ /* 0x000fe40000410000 */
[----:B------:R-:W-:Y:S01]  /*4290*/  FMUL.FTZ R14, R147, R14 ;  /* 0x0000000e930e7220 */ /* 0x000fe20000410000 */
[----:B------:R-:W-:Y:S01]  /*42a0*/  FSEL R148, R123, RZ, !P3 ;  /* 0x000000ff7b947208 */ /* 0x000fe20005800000 */
[----:B------:R-:W-:Y:S01]  /*42b0*/  FFMA.FTZ R12, R149, R12, R146 ;  /* 0x0000000c950c7223 */ /* 0x000fe20000010092 */
[----:B----4-:R-:W-:Y:S01]  /*42c0*/  FSEL R153, R132, 1, !P4 ;  /* 0x3f80000084997808 */ /* 0x010fe20006000000 */
[----:B------:R-:W2:Y:S01]  /*42d0*/  MUFU.EX2 R136, R136 ;  /* 0x0000008800887308 */ /* 0x000ea20000000800 */
[----:B------:R-:W-:-:S02]  /*42e0*/  FMUL.FTZ R132, R128, R109 ;  /* 0x0000006d80847220 */ /* 0x000fc40000410000 */
[----:B------:R-:W-:Y:S01]  /*42f0*/  FMUL.FTZ R14, R149, R14 ;  /* 0x0000000e950e7220 */ /* 0x000fe20000410000 */
[----:B------:R-:W-:Y:S01]  /*4300*/  ISETP.GE.U32.AND P5, PT, R59, R18, PT ;  /* 0x000000123b00720c */ /* 0x000fe20003fa6070 */
[----:B------:R-:W-:Y:S01]  /*4310*/  FFMA.FTZ R12, R151, R12, R148 ;  /* 0x0000000c970c7223 */ /* 0x000fe20000010094 */
[----:B------:R-:W-:Y:S02]  /*4320*/  FSEL R150, R115, RZ, !P4 ;  /* 0x000000ff73967208 */ /* 0x000fe40006000000 */
[----:B------:R-:W4:Y:S01]  /*4330*/  MUFU.EX2 R134, R134 ;  /* 0x0000008600867308 */ /* 0x000f220000000800 */
[----:B------:R-:W-:Y:S02]  /*4340*/  FMUL.FTZ R130, R128, R110 ;  /* 0x0000006e80827220 */ /* 0x000fe40000410000 */
[----:B------:R-:W-:Y:S01]  /*4350*/  FMUL.FTZ R14, R151, R14 ;  /* 0x0000000e970e7220 */ /* 0x000fe20000410000 */
[----:B------:R-:W-:Y:S01]  /*4360*/  ISETP.GE.U32.AND P6, PT, R58, R18, PT ;  /* 0x000000123a00720c */ /* 0x000fe20003fc6070 */
[----:B------:R-:W-:Y:S01]  /*4370*/  FFMA.FTZ R12, R153, R12, R150 ;  /* 0x0000000c990c7223 */ /* 0x000fe20000010096 */
[----:B------:R-:W-:-:S02]  /*4380*/  FSEL R152, R124, RZ, !P5 ;  /* 0x000000ff7c987208 */ /* 0x000fc40006800000 */
[----:B------:R-:W1:Y:S01]  /*4390*/  MUFU.EX2 R132, R132 ;  /* 0x0000008400847308 */ /* 0x000e620000000800 */
[----:B-----5:R-:W-:Y:S01]  /*43a0*/  FSEL R155, R155, 1, !P5 ;  /* 0x3f8000009b9b7808 */ /* 0x020fe20006800000 */
[----:B------:R-:W-:Y:S02]  /*43b0*/  FMUL.FTZ R14, R153, R14 ;  /* 0x0000000e990e7220 */ /* 0x000fe40000410000 */
[----:B------:R-:W-:Y:S01]  /*43c0*/  FMUL.FTZ R128, R128, R111 ;  /* 0x0000006f80807220 */ /* 0x000fe20000410000 */
[----:B------:R-:W-:Y:S01]  /*43d0*/  ISETP.GE.U32.AND P1, PT, R57, R18, PT ;  /* 0x000000123900720c */ /* 0x000fe20003f26070 */
        /* <DEDUP_REMOVED lines=14> */
[----:B----4-:R-:W-:Y:S01]  /*44c0*/  FSEL R134, R134, 1, !P2 ;  /* 0x3f80000086867808 */ /* 0x010fe20005000000 */
[----:B------:R-:W-:Y:S01]  /*44d0*/  FMUL.FTZ R13, R136, R13 ;  /* 0x0000000d880d7220 */ /* 0x000fe20000410000 */
[----:B------:R-:W-:-:S02]  /*44e0*/  ISETP.GE.U32.AND P4, PT, R54, R18, PT ;  /* 0x000000123600720c */ /* 0x000fc40003f86070 */
[----:B------:R-:W-:Y:S01]  /*44f0*/  FSEL R135, R126, RZ, !P3 ;  /* 0x000000ff7e877208 */ /* 0x000fe20005800000 */
[----:B------:R-:W-:Y:S01]  /*4500*/  FFMA.FTZ R12, R134, R12, R137 ;  /* 0x0000000c860c7223 */ /* 0x000fe20000010089 */
[----:B-1----:R-:W-:Y:S01]  /*4510*/  FSEL R132, R132, 1, !P3 ;  /* 0x3f80000084847808 */ /* 0x002fe20005800000 */
        /* <DEDUP_REMOVED lines=29> */
[C---:B------:R-:W-:Y:S01]  /*46f0*/  ISETP.GE.AND P1, PT, R70.reuse, 0x8, PT ;  /* 0x000000084600780c */ /* 0x040fe20003f26270 */
[----:B------:R-:W-:Y:S01]  /*4700*/  HFMA2.MMA R15, -RZ, RZ, 0, 0 ;  /* 0x00000000ff0f7435 */ /* 0x000fe200000001ff */
[----:B------:R-:W-:Y:S02]  /*4710*/  MOV R14, 0x3f800000 ;  /* 0x3f800000000e7802 */ /* 0x000fe40000000f00 */
[----:B------:R-:W-:-:S07]  /*4720*/  ISETP.NE.AND P2, PT, R70, 0x1f, PT ;  /* 0x0000001f4600780c */ /* 0x000fce0003f45270 */
[----:B------:R-:W-:Y:S02]  /*4730*/  @!P0 LDS.64 R14, [R129.X8+0x450] ;  /* 0x00045000810e8984 */ /* 0x000fe40000008a00 */
        /* <DEDUP_REMOVED lines=17> */
[----:B0-----:R-:W-:Y:S01]  /*4850*/  @!P3 MOV R162, R14 ;  /* 0x0000000e00a2b202 */ /* 0x001fe20000000f00 */
[----:B-1----:R-:W-:-:S10]  /*4860*/  @!P3 IMAD.MOV.U32 R164, RZ, RZ, R15 ;  /* 0x000000ffffa4b224 */ /* 0x002fd400078e000f */
        /* <DEDUP_REMOVED lines=26> */
.L_x_4111:
[----:B------:R-:W-:Y:S05]  /*4a10*/  BSYNC B0 ;  /* 0x0000000000007941 */ /* 0x000fea0003800000 */
.L_x_4110:
        /* <DEDUP_REMOVED lines=24> */
.L_x_4109:
[----:B------:R-:W-:Y:S01]  /*4ba0*/  BAR.SYNC.DEFER_BLOCKING 0x0 ;  /* 0x0000000000007b1d */ /* 0x000fe20000010000 */
[----:B------:R-:W-:Y:S02]  /*4bb0*/  F2FP.PACK_AB R12, R83, R80 ;  /* 0x00000050530c723e */ /* 0x000fe400000000ff */
[----:B------:R-:W-:Y:S02]  /*4bc0*/  F2FP.PACK_AB R13, R85, R82 ;  /* 0x00000052550d723e */ /* 0x000fe400000000ff */
[C---:B------:R-:W-:Y:S01]  /*4bd0*/  PRMT R14, R12.reuse, 0x7610, R14 ;  /* 0x000076100c0e7816 */ /* 0x040fe2000000000e */
[----:B------:R-:W-:Y:S01]  /*4be0*/  BSSY B0, `(.L_x_4113) ;  /* 0x0000060000007945 */ /* 0x000fe20003800000 */
[----:B------:R-:W-:-:S02]  /*4bf0*/  PRMT R15, R12, 0x7632, R15 ;  /* 0x000076320c0f7816 */ /* 0x000fc4000000000f */
[----:B------:R-:W-:Y:S02]  /*4c00*/  F2FP.PACK_AB R12, R87, R84 ;  /* 0x00000054570c723e */ /* 0x000fe400000000ff */
[C---:B------:R-:W-:Y:S02]  /*4c10*/  PRMT R16, R13.reuse, 0x7610, R16 ;  /* 0x000076100d107816 */ /* 0x040fe40000000010 */
[----:B------:R-:W-:Y:S02]  /*4c20*/  PRMT R17, R13, 0x7632, R17 ;  /* 0x000076320d117816 */ /* 0x000fe40000000011 */
[----:B------:R-:W-:Y:S02]  /*4c30*/  F2FP.PACK_AB R13, R89, R86 ;  /* 0x00000056590d723e */ /* 0x000fe400000000ff */
[----:B------:R-:W-:Y:S02]  /*4c40*/  ISETP.NE.AND P0, PT, R96, RZ, PT ;  /* 0x000000ff6000720c */ /* 0x000fe40003f05270 */
[----:B------:R-:W-:-:S02]  /*4c50*/  PRMT R18, R12, 0x7610, R18 ;  /* 0x000076100c127816 */ /* 0x000fc40000000012 */
[----:B------:R-:W-:Y:S02]  /*4c60*/  PRMT R20, R13, 0x7610, R20 ;  /* 0x000076100d147816 */ /* 0x000fe40000000014 */
[----:B------:R-:W-:Y:S01]  /*4c70*/  PRMT R19, R12, 0x7632, R19 ;  /* 0x000076320c137816 */ /* 0x000fe20000000013 */
[----:B------:R0:W-:Y:S01]  /*4c80*/  STS.U16 [R0], R14 ;  /* 0x0000000e00007388 */ /* 0x0001e20000000400 */
[----:B------:R-:W-:Y:S02]  /*4c90*/  F2FP.PACK_AB R12, R91, R88 ;  /* 0x000000585b0c723e */ /* 0x000fe400000000ff */
[----:B------:R-:W-:Y:S01]  /*4ca0*/  LOP3.LUT R99, R77, 0x20, RZ, 0xfc, !PT ;  /* 0x000000204d637812 */ /* 0x000fe200078efcff */
[----:B------:R1:W-:Y:S01]  /*4cb0*/  STS.U16 [R0+0x6], R17 ;  /* 0x0000061100007388 */ /* 0x0003e20000000400 */
[----:B------:R-:W-:Y:S02]  /*4cc0*/  MOV R135, 0xfffffe00 ;  /* 0xfffffe0000877802 */ /* 0x000fe40000000f00 */
[C---:B------:R-:W-:Y:S01]  /*4cd0*/  SHF.L.U64.HI R100, R99.reuse, 0x1, R75 ;  /* 0x0000000163647819 */ /* 0x040fe2000001024b */
[----:B------:R2:W-:Y:S01]  /*4ce0*/  STS.U16 [R0+0x8], R18 ;  /* 0x0000081200007388 */ /* 0x0005e20000000400 */
[----:B------:R-:W-:Y:S01]  /*4cf0*/  IMAD.SHL.U32 R98, R99, 0x2, RZ ;  /* 0x0000000263627824 */ /* 0x000fe200078e00ff */
[----:B0-----:R-:W-:Y:S01]  /*4d00*/  PRMT R14, R13, 0x7632, R14 ;  /* 0x000076320d0e7816 */ /* 0x001fe2000000000e */
[----:B------:R-:W-:Y:S01]  /*4d10*/  IMAD R102, R68, R135, c[0x0][0x168] ;  /* 0x00005a0044667624 */ /* 0x000fe200078e0287 */
[----:B------:R-:W-:Y:S01]  /*4d20*/  F2FP.PACK_AB R13, R93, R90 ;  /* 0x0000005a5d0d723e */ /* 0x000fe200000000ff */
[----:B------:R0:W-:Y:S03]  /*4d30*/  STS.U16 [R0+0x2], R15 ;  /* 0x0000020f00007388 */ /* 0x0001e60000000400 */
[C---:B-1----:R-:W-:Y:S01]  /*4d40*/  PRMT R17, R13.reuse, 0x7610, R17 ;  /* 0x000076100d117816 */ /* 0x042fe20000000011 */
[----:B------:R1:W-:Y:S01]  /*4d50*/  STS.U16 [R0+0x4], R16 ;  /* 0x0000041000007388 */ /* 0x0003e20000000400 */
[----:B--2---:R-:W-:-:S02]  /*4d60*/  PRMT R18, R13, 0x7632, R18 ;  /* 0x000076320d127816 */ /* 0x004fc40000000012 */
[----:B------:R-:W-:Y:S01]  /*4d70*/  F2FP.PACK_AB R13, R97, R94 ;  /* 0x0000005e610d723e */ /* 0x000fe200000000ff */
[----:B------:R2:W-:Y:S01]  /*4d80*/  STS.U16 [R0+0xa], R19 ;  /* 0x00000a1300007388 */ /* 0x0005e20000000400 */
[----:B------:R-:W-:Y:S02]  /*4d90*/  ISETP.GE.AND P2, PT, R77, R102, PT ;  /* 0x000000664d00720c */ /* 0x000fe40003f46270 */
[C---:B0-----:R-:W-:Y:S01]  /*4da0*/  PRMT R15, R12.reuse, 0x7610, R15 ;  /* 0x000076100c0f7816 */ /* 0x041fe2000000000f */
[----:B------:R0:W-:Y:S01]  /*4db0*/  STS.U16 [R0+0xc], R20 ;  /* 0x00000c1400007388 */ /* 0x0001e20000000400 */
[----:B-1----:R-:W-:Y:S02]  /*4dc0*/  PRMT R16, R12, 0x7632, R16 ;  /* 0x000076320c107816 */ /* 0x002fe40000000010 */
[----:B------:R-:W-:Y:S01]  /*4dd0*/  F2FP.PACK_AB R12, R95, R92 ;  /* 0x0000005c5f0c723e */ /* 0x000fe200000000ff */
[----:B------:R1:W-:Y:S01]  /*4de0*/  STS.U16 [R0+0xe], R14 ;  /* 0x00000e0e00007388 */ /* 0x0003e20000000400 */
[----:B--2---:R-:W-:-:S03]  /*4df0*/  PRMT R19, R13, 0x7610, R19 ;  /* 0x000076100d137816 */ /* 0x004fc60000000013 */
[----:B------:R2:W-:Y:S01]  /*4e00*/  STS.U16 [R0+0x12], R16 ;  /* 0x0000121000007388 */ /* 0x0005e20000000400 */
[----:B0-----:R-:W-:Y:S02]  /*4e10*/  PRMT R20, R13, 0x7632, R20 ;  /* 0x000076320d147816 */ /* 0x001fe40000000014 */
[----:B------:R-:W-:Y:S01]  /*4e20*/  @!P0 MOV R13, 0xfffffe00 ;  /* 0xfffffe00000d8802 */ /* 0x000fe20000000f00 */
[----:B------:R-:W-:Y:S01]  /*4e30*/  STS.U16 [R0+0x10], R15 ;  /* 0x0000100f00007388 */ /* 0x000fe20000000400 */
[----:B-1----:R-:W-:-:S03]  /*4e40*/  PRMT R14, R12, 0x7632, R14 ;  /* 0x000076320c0e7816 */ /* 0x002fc6000000000e */
[----:B------:R-:W-:Y:S01]  /*4e50*/  STS.U16 [R0+0x14], R17 ;  /* 0x0000141100007388 */ /* 0x000fe20000000400 */
[----:B--2---:R-:W-:-:S03]  /*4e60*/  @!P0 IMAD R16, R68, R13, c[0x0][0x168] ;  /* 0x00005a0044108624 */ /* 0x004fc600078e020d */
[----:B------:R0:W-:Y:S04]  /*4e70*/  STS.U16 [R0+0x16], R18 ;  /* 0x0000161200007388 */ /* 0x0001e80000000400 */
[----:B------:R1:W-:Y:S04]  /*4e80*/  STS.U16 [R0+0x18], R12 ;  /* 0x0000180c00007388 */ /* 0x0003e80000000400 */
[----:B------:R2:W-:Y:S01]  /*4e90*/  STS.U16 [R0+0x1a], R14 ;  /* 0x00001a0e00007388 */ /* 0x0005e20000000400 */
[----:B0-----:R-:W-:-:S03]  /*4ea0*/  IMAD R18, R78, c[0x0][0x208], RZ ;  /* 0x000082004e127a24 */ /* 0x001fc600078e02ff */
[----:B------:R0:W-:Y:S01]  /*4eb0*/  STS.U16 [R0+0x1c], R19 ;  /* 0x00001c1300007388 */ /* 0x0001e20000000400 */
[----:B-1----:R-:W-:-:S03]  /*4ec0*/  IMAD R12, R107, c[0x0][0x200], RZ ;  /* 0x000080006b0c7a24 */ /* 0x002fc600078e02ff */
[----:B------:R-:W-:Y:S01]  /*4ed0*/  STS.U16 [R0+0x1e], R20 ;  /* 0x00001e1400007388 */ /* 0x000fe20000000400 */
[----:B------:R-:W-:-:S06]  /*4ee0*/  NOP ;  /* 0x0000000000007918 */ /* 0x000fcc0000000000 */
[----:B------:R-:W-:Y:S01]  /*4ef0*/  LDS.U16 R111, [R37] ;  /* 0x00000000256f7984 */ /* 0x000fe20000000400 */
[----:B--2---:R-:W-:-:S03]  /*4f00*/  IMAD.WIDE.U32 R14, R79, c[0x0][0x200], RZ ;  /* 0x000080004f0e7a25 */ /* 0x004fc600078e00ff */
[----:B------:R-:W-:Y:S01]  /*4f10*/  LDS.U16 R113, [R36+0x40] ;  /* 0x0000400024717984 */ /* 0x000fe20000000400 */
[----:B------:R-:W-:Y:S01]  /*4f20*/  IMAD R21, R79, c[0x0][0x204], R12 ;  /* 0x000081004f157a24 */ /* 0x000fe200078e020c */
[----:B------:R-:W-:Y:S01]  /*4f30*/  SHF.L.U32 R12, R68, 0x9, RZ ;  /* 0x00000009440c7819 */ /* 0x000fe200000006ff */
[----:B0-----:R-:W-:Y:S01]  /*4f40*/  IMAD R19, R81, c[0x0][0x20c], R18 ;  /* 0x0000830051137a24 */ /* 0x001fe200078e0212 */
[----:B------:R-:W-:Y:S01]  /*4f50*/  LDS.U16 R115, [R35+0x80] ;  /* 0x0000800023737984 */ /* 0x000fe20000000400 */
[----:B------:R-:W-:Y:S01]  /*4f60*/  IMAD.IADD R15, R15, 0x1, R21 ;  /* 0x000000010f0f7824 */ /* 0x000fe200078e0215 */
[----:B------:R-:W-:Y:S02]  /*4f70*/  SHF.R.S32.HI R13, RZ, 0x1f, R12 ;  /* 0x0000001fff0d7819 */ /* 0x000fe4000001140c */
[----:B------:R-:W-:Y:S01]  /*4f80*/  LDS.U16 R117, [R34+0xc0] ;  /* 0x0000c00022757984 */ /* 0x000fe20000000400 */
[----:B------:R-:W-:-:S03]  /*4f90*/  IMAD.WIDE.U32 R14, R81, c[0x0][0x208], R14 ;  /* 0x00008200510e7a25 */ /* 0x000fc600078e000e */
[----:B------:R-:W-:Y:S02]  /*4fa0*/  LDS.U16 R119, [R33+0x100] ;  /* 0x0001000021777984 */ /* 0x000fe40000000400 */
[----:B------:R-:W-:Y:S02]  /*4fb0*/  IADD3 R17, P1, R12, R14, RZ ;  /* 0x0000000e0c117210 */ /* 0x000fe40007f3e0ff */
[----:B------:R-:W-:Y:S01]  /*4fc0*/  LDS.U16 R121, [R32+0x140] ;  /* 0x0001400020797984 */ /* 0x000fe20000000400 */
[----:B------:R-:W-:Y:S02]  /*4fd0*/  IADD3 R14, P5, R98, c[0x0][0x258], RZ ;  /* 0x00009600620e7a10 */ /* 0x000fe40007fbe0ff */
[----:B------:R-:W-:Y:S01]  /*4fe0*/  IADD3.X R18, R13, R19, R15, P1, !PT ;  /* 0x000000130d127210 */ /* 0x000fe20000ffe40f */
[----:B------:R-:W-:Y:S01]  /*4ff0*/  LDS.U16 R123, [R31+0x180] ;  /* 0x000180001f7b7984 */ /* 0x000fe20000000400 */
[----:B------:R-:W-:Y:S02]  /*5000*/  IADD3.X R15, R100, c[0x0][0x25c], RZ, P5, !PT ;  /* 0x00009700640f7a10 */ /* 0x000fe40002ffe4ff */
[C---:B------:R-:W-:Y:S01]  /*5010*/  LEA R14, P6, R17.reuse, R14, 0x1 ;  /* 0x0000000e110e7211 */ /* 0x040fe200078c08ff */
[----:B------:R-:W-:Y:S03]  /*5020*/  LDS.U16 R125, [R30+0x1c0] ;  /* 0x0001c0001e7d7984 */ /* 0x000fe60000000400 */
        /* <DEDUP_REMOVED lines=11> */
[----:B0-----:R-:W-:-:S04]  /*50e0*/  IADD3 R16, P5, R77, R12, RZ ;  /* 0x0000000c4d107210 */ /* 0x001fc80007fbe0ff */
[----:B------:R-:W-:Y:S01]  /*50f0*/  IADD3.X R17, R75, R13, RZ, P5, !PT ;  /* 0x0000000d4b117210 */ /* 0x000fe20002ffe4ff */
[----:B------:R-:W0:Y:S02]  /*5100*/  LDS R104, [0x420] ;  /* 0x00042000ff687984 */ /* 0x000e240000000800 */
[-C--:B0-----:R-:W-:Y:S02]  /*5110*/  ISETP.GE.AND P4, PT, R77, R104.reuse, PT ;  /* 0x000000684d00720c */ /* 0x081fe40003f86270 */
[-C--:B------:R-:W-:Y:S02]  /*5120*/  ISETP.GE.AND P3, PT, R51, R104.reuse, PT ;  /* 0x000000683300720c */ /* 0x080fe40003f66270 */
[----:B------:R-:W-:-:S09]  /*5130*/  ISETP.GE.AND P1, PT, R99, R104, PT ;  /* 0x000000686300720c */ /* 0x000fd20003f26270 */
        /* <DEDUP_REMOVED lines=10> */
.L_x_4114:
[----:B------:R-:W-:Y:S05]  /*51e0*/  BSYNC B0 ;  /* 0x0000000000007941 */ /* 0x000fea0003800000 */
.L_x_4113:
[-C--:B------:R-:W-:Y:S01]  /*51f0*/  ISETP.GE.AND P5, PT, R50, R104.reuse, PT ;  /* 0x000000683200720c */ /* 0x080fe20003fa6270 */
[----:B0-----:R-:W-:Y:S01]  /*5200*/  IMAD R20, R107, c[0x0][0x1f0], RZ ;  /* 0x00007c006b147a24 */ /* 0x001fe200078e02ff */
[----:B------:R-:W-:Y:S01]  /*5210*/  @!P3 STG.E.U16 [R14.64+0x40], R115 ;  /* 0x000040730e00b986 */ /* 0x000fe2000c101504 */
[-C--:B------:R-:W-:Y:S01]  /*5220*/  ISETP.GE.AND P4, PT, R49, R104.reuse, PT ;  /* 0x000000683100720c */ /* 0x080fe20003f86270 */
[----:B------:R-:W-:Y:S01]  /*5230*/  IMAD.WIDE.U32 R18, R79, c[0x0][0x1f0], RZ ;  /* 0x00007c004f127a25 */ /* 0x000fe200078e00ff */
[-C--:B------:R-:W-:Y:S01]  /*5240*/  ISETP.GE.AND P3, PT, R48, R104.reuse, PT ;  /* 0x000000683000720c */ /* 0x080fe20003f66270 */
[----:B------:R0:W-:Y:S01]  /*5250*/  @!P1 STG.E.U16 [R14.64], R113 ;  /* 0x000000710e009986 */ /* 0x0001e2000c101504 */
[-C--:B------:R-:W-:Y:S01]  /*5260*/  ISETP.GE.AND P1, PT, R47, R104.reuse, PT ;  /* 0x000000682f00720c */ /* 0x080fe20003f26270 */
[C---:B------:R-:W-:Y:S01]  /*5270*/  IMAD R111, R79.reuse, c[0x0][0x1f4], R20 ;  /* 0x00007d004f6f7a24 */ /* 0x040fe200078e0214 */
[----:B------:R-:W-:Y:S01]  /*5280*/  ISETP.GE.AND P6, PT, R46, R104, PT ;  /* 0x000000682e00720c */ /* 0x000fe20003fc6270 */
[----:B------:R-:W-:-:S03]  /*5290*/  @!P2 IMAD.WIDE.U32 R20, R79, c[0x0][0x1f0], R12 ;  /* 0x00007c004f14aa25 */ /* 0x000fc600078e000c */
[----:B------:R-:W-:Y:S01]  /*52a0*/  @!P5 STG.E.U16 [R14.64+0x80], R117 ;  /* 0x000080750e00d986 */ /* 0x000fe2000c101504 */
[-C--:B------:R-:W-:Y:S01]  /*52b0*/  ISETP.GE.AND P5, PT, R45, R104.reuse, PT ;  /* 0x000000682d00720c */ /* 0x080fe20003fa6270 */
[----:B------:R-:W-:Y:S01]  /*52c0*/  IMAD R106, R78, c[0x0][0x1f8], RZ ;  /* 0x00007e004e6a7a24 */ /* 0x000fe200078e02ff */
[----:B------:R-:W-:Y:S01]  /*52d0*/  @!P2 IADD3 R21, R111, R21, RZ ;  /* 0x000000156f15a210 */ /* 0x000fe20007ffe0ff */
[----:B------:R-:W-:Y:S01]  /*52e0*/  @!P4 STG.E.U16 [R14.64+0xc0], R119 ;  /* 0x0000c0770e00c986 */ /* 0x000fe2000c101504 */
[----:B------:R-:W-:Y:S01]  /*52f0*/  IADD3 R19, R19, R111, RZ ;  /* 0x0000006f13137210 */ /* 0x000fe20007ffe0ff */
[----:B0-----:R-:W-:Y:S01]  /*5300*/  IMAD R113, R81, c[0x0][0x1fc], R106 ;  /* 0x00007f0051717a24 */ /* 0x001fe200078e026a */
[-C--:B------:R-:W-:Y:S01]  /*5310*/  ISETP.GE.AND P4, PT, R43, R104.reuse, PT ;  /* 0x000000682b00720c */ /* 0x080fe20003f86270 */
[----:B------:R-:W-:Y:S01]  /*5320*/  @!P2 IMAD.WIDE.U32 R20, R81, c[0x0][0x1f8], R20 ;  /* 0x00007e005114aa25 */ /* 0x000fe200078e0014 */
[----:B------:R-:W-:Y:S01]  /*5330*/  @!P3 STG.E.U16 [R14.64+0x100], R121 ;  /* 0x000100790e00b986 */ /* 0x000fe2000c101504 */
[----:B------:R-:W-:-:S02]  /*5340*/  ISETP.GE.AND P3, PT, R42, R104, PT ;  /* 0x000000682a00720c */ /* 0x000fc40003f66270 */
[----:B------:R-:W-:Y:S01]  /*5350*/  IMAD.WIDE.U32 R18, R81, c[0x0][0x1f8], R18 ;  /* 0x00007e0051127a25 */ /* 0x000fe200078e0012 */
[----:B------:R-:W-:Y:S01]  /*5360*/  @!P1 STG.E.U16 [R14.64+0x140], R123 ;  /* 0x0001407b0e009986 */ /* 0x000fe2000c101504 */
[----:B------:R-:W-:-:S03]  /*5370*/  ISETP.GE.AND P1, PT, R44, R104, PT ;  /* 0x000000682c00720c */ /* 0x000fc60003f26270 */
[----:B------:R-:W-:Y:S01]  /*5380*/  @!P6 STG.E.U16 [R14.64+0x180], R125 ;  /* 0x0001807d0e00e986 */ /* 0x000fe2000c101504 */
[----:B------:R-:W-:-:S03]  /*5390*/  @!P2 IADD3 R106, P6, R77, R20, RZ ;  /* 0x000000144d6aa210 */ /* 0x000fc60007fde0ff */
[----:B------:R-:W-:Y:S01]  /*53a0*/  @!P5 STG.E.U16 [R14.64+0x1c0], R127 ;  /* 0x0001c07f0e00d986 */ /* 0x000fe2000c101504 */
[----:B------:R-:W-:Y:S02]  /*53b0*/  @!P2 IADD3.X R111, R75, R21, R113, P6, !PT ;  /* 0x000000154b6fa210 */ /* 0x000fe400037fe471 */
[----:B------:R-:W-:Y:S01]  /*53c0*/  IADD3 R20, P6, R12, R18, RZ ;  /* 0x000000120c147210 */ /* 0x000fe20007fde0ff */
[----:B------:R-:W-:Y:S01]  /*53d0*/  @!P4 STG.E.U16 [R14.64+0x240], R131 ;  /* 0x000240830e00c986 */ /* 0x000fe2000c101504 */
[----:B------:R-:W-:Y:S02]  /*53e0*/  IADD3 R18, P5, R98, c[0x0][0x268], RZ ;  /* 0x00009a0062127a10 */ /* 0x000fe40007fbe0ff */
[----:B------:R-:W-:Y:S01]  /*53f0*/  IADD3.X R21, R13, R113, R19, P6, !PT ;  /* 0x000000710d157210 */ /* 0x000fe200037fe413 */
[----:B------:R-:W-:Y:S01]  /*5400*/  @!P1 STG.E.U16 [R14.64+0x200], R129 ;  /* 0x000200810e009986 */ /* 0x000fe2000c101504 */
[----:B------:R-:W-:Y:S02]  /*5410*/  IADD3.X R19, R100, c[0x0][0x26c], RZ, P5, !PT ;  /* 0x00009b0064137a10 */ /* 0x000fe40002ffe4ff */
[-C--:B------:R-:W-:Y:S01]  /*5420*/  ISETP.GE.AND P4, PT, R41, R104.reuse, PT ;  /* 0x000000682900720c */ /* 0x080fe20003f86270 */
[----:B------:R-:W-:Y:S01]  /*5430*/  @!P3 STG.E.U16 [R14.64+0x280], R133 ;  /* 0x000280850e00b986 */ /* 0x000fe2000c101504 */
[----:B------:R-:W-:-:S02]  /*5440*/  ISETP.GE.AND P3, PT, R40, R104, PT ;  /* 0x000000682800720c */ /* 0x000fc40003f66270 */
[-C--:B------:R-:W-:Y:S02]  /*5450*/  ISETP.GE.AND P1, PT, R39, R104.reuse, PT ;  /* 0x000000682700720c */ /* 0x080fe40003f26270 */
[----:B------:R-:W-:Y:S02]  /*5460*/  ISETP.GE.AND P5, PT, R38, R104, PT ;  /* 0x000000682600720c */ /* 0x000fe40003fa6270 */
[C---:B------:R-:W-:Y:S02]  /*5470*/  LEA R18, P6, R20.reuse, R18, 0x1 ;  /* 0x0000001214127211 */ /* 0x040fe400078c08ff */
[----:B------:R-:W-:Y:S02]  /*5480*/  PRMT R104, RZ, 0x7610, R104 ;  /* 0x00007610ff687816 */ /* 0x000fe40000000068 */
[----:B------:R-:W-:Y:S01]  /*5490*/  LEA.HI.X R19, R20, R19, R21, 0x1, P6 ;  /* 0x0000001314137211 */ /* 0x000fe200030f0c15 */
[----:B------:R0:W-:Y:S01]  /*54a0*/  @!P4 STG.E.U16 [R14.64+0x2c0], R103 ;  /* 0x0002c0670e00c986 */ /* 0x0001e2000c101504 */
[----:B------:R-:W-:-:S03]  /*54b0*/  @!P2 LEA R20, P6, R106, c[0x0][0x268], 0x1 ;  /* 0x00009a006a14aa11 */ /* 0x000fc600078c08ff */
[----:B------:R-:W-:Y:S01]  /*54c0*/  @!P3 STG.E.U16 [R14.64+0x300], R105 ;  /* 0x000300690e00b986 */ /* 0x000fe2000c101504 */
[----:B------:R-:W-:Y:S02]  /*54d0*/  @!P2 LEA.HI.X R21, R106, c[0x0][0x26c], R111, 0x1, P6 ;  /* 0x00009b006a15aa11 */ /* 0x000fe400030f0c6f */
[-C--:B------:R-:W-:Y:S01]  /*54e0*/  ISETP.GE.AND P3, PT, R99, R102.reuse, PT ;  /* 0x000000666300720c */ /* 0x080fe20003f66270 */
[----:B------:R-:W-:Y:S04]  /*54f0*/  @!P1 STG.E.U16 [R14.64+0x340], R109 ;  /* 0x0003406d0e009986 */ /* 0x000fe8000c101504 */
[----:B------:R1:W-:Y:S04]  /*5500*/  @!P5 STG.E.U16 [R14.64+0x380], R101 ;  /* 0x000380650e00d986 */ /* 0x0003e8000c101504 */
[----:B------:R-:W-:Y:S01]  /*5510*/  BAR.SYNC.DEFER_BLOCKING 0x0 ;  /* 0x0000000000007b1d */ /* 0x000fe20000010000 */
[----:B------:R-:W-:-:S02]  /*5520*/  ISETP.GE.AND P1, PT, R49, R102, PT ;  /* 0x000000663100720c */ /* 0x000fc40003f26270 */
[-C--:B------:R-:W-:Y:S02]  /*5530*/  ISETP.GE.AND P5, PT, R48, R102.reuse, PT ;  /* 0x000000663000720c */ /* 0x080fe40003fa6270 */
[----:B------:R-:W-:Y:S02]  /*5540*/  PRMT R111, RZ, 0x7610, R111 ;  /* 0x00007610ff6f7816 */ /* 0x000fe4000000006f */
[----:B0-----:R-:W-:Y:S02]  /*5550*/  PRMT R103, RZ, 0x7610, R103 ;  /* 0x00007610ff677816 */ /* 0x001fe40000000067 */
[----:B-1----:R-:W-:Y:S02]  /*5560*/  PRMT R14, RZ, 0x7610, R14 ;  /* 0x00007610ff0e7816 */ /* 0x002fe4000000000e */
        /* <DEDUP_REMOVED lines=15> */
[----:B0-----:R-:W-:Y:S01]  /*5660*/  PRMT R21, RZ, 0x7610, R21 ;  /* 0x00007610ff157816 */ /* 0x001fe20000000015 */
[----:B------:R-:W4:Y:S01]  /*5670*/  @!P4 LDG.E.U16 R108, [R18.64+0x140] ;  /* 0x00014004126cc981 */ /* 0x000f22000c1e1500 */
[----:B------:R-:W-:Y:S02]  /*5680*/  PRMT R20, RZ, 0x7610, R20 ;  /* 0x00007610ff147816 */ /* 0x000fe40000000014 */
        /* <DEDUP_REMOVED lines=51> */
[----:B-1----:R-:W-:-:S03]  /*59c0*/  HADD2.F32 R19, -RZ, R19.H0_H0 ;  /* 0x20000013ff137230 */ /* 0x002fc60000004100 */
[----:B------:R-:W-:Y:S01]  /*59d0*/  LDS.U16 R110, [R0+0x18] ;  /* 0x00001800006e7984 */ /* 0x000fe20000000400 */
[----:B--2---:R-:W-:Y:S01]  /*59e0*/  HADD2.F32 R18, -RZ, R18.H0_H0 ;  /* 0x20000012ff127230 */ /* 0x004fe20000004100 */
[----:B------:R-:W-:Y:S02]  /*59f0*/  FMUL.FTZ R104, R101, -1.4426950216293334961 ;  /* 0xbfb8aa3b65687820 */ /* 0x000fe40000410000 */
[----:B------:R-:W0:Y:S01]  /*5a00*/  LDS.U16 R14, [R0+0x12] ;  /* 0x00001200000e7984 */ /* 0x000e220000000400 */
[----:B------:R-:W-:Y:S02]  /*5a10*/  FMUL.FTZ R109, R19, -1.4426950216293334961 ;  /* 0xbfb8aa3b136d7820 */ /* 0x000fe40000410000 */
[----:B------:R-:W-:Y:S01]  /*5a20*/  FMUL.FTZ R112, R18, -1.4426950216293334961 ;  /* 0xbfb8aa3b12707820 */ /* 0x000fe20000410000 */
[----:B------:R1:W2:Y:S08]  /*5a30*/  MUFU.EX2 R114, R104 ;  /* 0x0000006800727308 */ /* 0x0002b00000000800 */
[----:B------:R2:W0:Y:S01]  /*5a40*/  MUFU.EX2 R115, R109 ;  /* 0x0000006d00737308 */ /* 0x0004220000000800 */
[----:B-1----:R-:W1:Y:S07]  /*5a50*/  LDS.U16 R104, [R0+0x1a] ;  /* 0x00001a0000687984 */ /* 0x002e6e0000000400 */
[----:B------:R3:W0:Y:S01]  /*5a60*/  MUFU.EX2 R116, R112 ;  /* 0x0000007000747308 */ /* 0x0006220000000800 */
[----:B--2---:R-:W2:Y:S04]  /*5a70*/  LDS.U16 R109, [R0+0x1c] ;  /* 0x00001c00006d7984 */ /* 0x004ea80000000400 */
[----:B---3--:R-:W3:Y:S01]  /*5a80*/  LDS.U16 R112, [R0+0x1e] ;  /* 0x00001e0000707984 */ /* 0x008ee20000000400 */
[----:B------:R-:W-:-:S02]  /*5a90*/  HADD2.F32 R103, -RZ, R103.H0_H0 ;  /* 0x20000067ff677230 */ /* 0x000fc40000004100 */
[----:B----4-:R-:W-:-:S03]  /*5aa0*/  HADD2.F32 R106, -RZ, R106.H0_H0 ;  /* 0x2000006aff6a7230 */ /* 0x010fc60000004100 */
[----:B------:R-:W-:Y:S01]  /*5ab0*/  FMUL.FTZ R113, R103, -1.4426950216293334961 ;  /* 0xbfb8aa3b67717820 */ /* 0x000fe20000410000 */
[----:B-----5:R-:W-:Y:S02]  /*5ac0*/  HADD2.F32 R108, -RZ, R108.H0_H0 ;  /* 0x2000006cff6c7230 */ /* 0x020fe40000004100 */
[----:B------:R-:W-:Y:S01]  /*5ad0*/  HADD2.F32 R15, -RZ, R15.H0_H0 ;  /* 0x2000000fff0f7230 */ /* 0x000fe20000004100 */
[----:B------:R4:W5:Y:S01]  /*5ae0*/  MUFU.EX2 R117, R113 ;  /* 0x0000007100757308 */ /* 0x0009620000000800 */
[----:B------:R-:W-:Y:S02]  /*5af0*/  HADD2.F32 R21, -RZ, R21.H0_H0 ;  /* 0x20000015ff157230 */ /* 0x000fe40000004100 */
[----:B------:R-:W-:Y:S02]  /*5b00*/  HADD2.F32 R111, -RZ, R111.H0_H0 ;  /* 0x2000006fff6f7230 */ /* 0x000fe40000004100 */
[----:B0-----:R-:W-:Y:S02]  /*5b10*/  HADD2.F32 R14, -RZ, R14.H0_H0 ;  /* 0x2000000eff0e7230 */ /* 0x001fe40000004100 */
[----:B------:R-:W-:Y:S01]  /*5b20*/  HADD2.F32 R20, -RZ, R20.H0_H0 ;  /* 0x20000014ff147230 */ /* 0x000fe20000004100 */
[----:B----4-:R-:W-:Y:S01]  /*5b30*/  FMUL.FTZ R113, R106, -1.4426950216293334961 ;  /* 0xbfb8aa3b6a717820 */ /* 0x010fe20000410000 */
[----:B------:R-:W-:-:S02]  /*5b40*/  HADD2.F32 R105, -RZ, R105.H0_H0 ;  /* 0x20000069ff697230 */ /* 0x000fc40000004100 */
[----:B------:R-:W-:Y:S02]  /*5b50*/  HADD2.F32 R110, -RZ, R110.H0_H0 ;  /* 0x2000006eff6e7230 */ /* 0x000fe40000004100 */
[----:B-1----:R-:W-:Y:S01]  /*5b60*/  HADD2.F32 R104, -RZ, R104.H0_H0 ;  /* 0x20000068ff687230 */ /* 0x002fe20000004100 */
[----:B------:R0:W-:Y:S01]  /*5b70*/  MUFU.EX2 R121, R113 ;  /* 0x0000007100797308 */ /* 0x0001e20000000800 */
[----:B------:R-:W-:Y:S01]  /*5b80*/  FMUL.FTZ R118, R108, -1.4426950216293334961 ;  /* 0xbfb8aa3b6c767820 */ /* 0x000fe20000410000 */
[----:B--2---:R-:W-:Y:S01]  /*5b90*/  HADD2.F32 R109, -RZ, R109.H0_H0 ;  /* 0x2000006dff6d7230 */ /* 0x004fe20000004100 */
[----:B------:R-:W-:Y:S02]  /*5ba0*/  FMUL.FTZ R119, R15, -1.4426950216293334961 ;  /* 0xbfb8aa3b0f777820 */ /* 0x000fe40000410000 */
[----:B------:R-:W-:Y:S01]  /*5bb0*/  FMUL.FTZ R120, R21, -1.4426950216293334961 ;  /* 0xbfb8aa3b15787820 */ /* 0x000fe20000410000 */
[----:B---3--:R-:W-:Y:S01]  /*5bc0*/  HADD2.F32 R112, -RZ, R112.H0_H0 ;  /* 0x20000070ff707230 */ /* 0x008fe20000004100 */
[----:B------:R-:W-:-:S02]  /*5bd0*/  FMUL.FTZ R122, R111, -1.4426950216293334961 ;  /* 0xbfb8aa3b6f7a7820 */ /* 0x000fc40000410000 */
[----:B------:R-:W-:Y:S02]  /*5be0*/  FMUL.FTZ R123, R14, -1.4426950216293334961 ;  /* 0xbfb8aa3b0e7b7820 */ /* 0x000fe40000410000 */
[----:B------:R-:W-:Y:S02]  /*5bf0*/  FMUL.FTZ R127, R104, -1.4426950216293334961 ;  /* 0xbfb8aa3b687f7820 */ /* 0x000fe40000410000 */
[----:B------:R-:W-:Y:S02]  /*5c00*/  FMUL.FTZ R128, R109, -1.4426950216293334961 ;  /* 0xbfb8aa3b6d807820 */ /* 0x000fe40000410000 */
[----:B0-----:R-:W-:Y:S02]  /*5c10*/  FMUL.FTZ R113, R112, -1.4426950216293334961 ;  /* 0xbfb8aa3b70717820 */ /* 0x001fe40000410000 */
[----:B------:R-:W-:Y:S02]  /*5c20*/  FMUL.FTZ R124, R20, -1.4426950216293334961 ;  /* 0xbfb8aa3b147c7820 */ /* 0x000fe40000410000 */
[----:B------:R-:W-:-:S02]  /*5c30*/  FMUL.FTZ R125, R105, -1.4426950216293334961 ;  /* 0xbfb8aa3b697d7820 */ /* 0x000fc40000410000 */
[----:B------:R-:W-:Y:S01]  /*5c40*/  FMUL.FTZ R126, R110, -1.4426950216293334961 ;  /* 0xbfb8aa3b6e7e7820 */ /* 0x000fe20000410000 */
[----:B------:R-:W0:Y:S01]  /*5c50*/  MUFU.EX2 R118, R118 ;  /* 0x0000007600767308 */ /* 0x000e220000000800 */
[----:B------:R-:W-:-:S07]  /*5c60*/  FADD.FTZ R114, R114, 1 ;  /* 0x3f80000072727421 */ /* 0x000fce0000010000 */
[----:B------:R-:W1:Y:S08]  /*5c70*/  MUFU.EX2 R119, R119 ;  /* 0x0000007700777308 */ /* 0x000e700000000800 */
[----:B------:R-:W2:Y:S08]  /*5c80*/  MUFU.EX2 R120, R120 ;  /* 0x0000007800787308 */ /* 0x000eb00000000800 */
[----:B------:R-:W3:Y:S08]  /*5c90*/  MUFU.EX2 R122, R122 ;  /* 0x0000007a007a7308 */ /* 0x000ef00000000800 */
[----:B------:R-:W4:Y:S08]  /*5ca0*/  MUFU.EX2 R123, R123 ;  /* 0x0000007b007b7308 */ /* 0x000f300000000800 */
[----:B------:R-:W0:Y:S08]  /*5cb0*/  MUFU.EX2 R127, R127 ;  /* 0x0000007f007f7308 */ /* 0x000e300000000800 */
[----:B------:R-:W0:Y:S08]  /*5cc0*/  MUFU.EX2 R128, R128 ;  /* 0x0000008000807308 */ /* 0x000e300000000800 */
[----:B------:R-:W0:Y:S08]  /*5cd0*/  MUFU.EX2 R113, R113 ;  /* 0x0000007100717308 */ /* 0x000e300000000800 */
[----:B------:R-:W0:Y:S08]  /*5ce0*/  MUFU.EX2 R124, R124 ;  /* 0x0000007c007c7308 */ /* 0x000e300000000800 */
[----:B------:R-:W0:Y:S08]  /*5cf0*/  MUFU.EX2 R125, R125 ;  /* 0x0000007d007d7308 */ /* 0x000e300000000800 */
[----:B------:R-:W3:Y:S01]  /*5d00*/  MUFU.EX2 R126, R126 ;  /* 0x0000007e007e7308 */ /* 0x000ee20000000800 */
[----:B------:R-:W-:-:S02]  /*5d10*/  FADD.FTZ R115, R115, 1 ;  /* 0x3f80000073737421 */ /* 0x000fc40000010000 */
[----:B------:R-:W-:Y:S02]  /*5d20*/  FADD.FTZ R116, R116, 1 ;  /* 0x3f80000074747421 */ /* 0x000fe40000010000 */
[----:B-----5:R-:W-:-:S03]  /*5d30*/  FADD.FTZ R117, R117, 1 ;  /* 0x3f80000075757421 */ /* 0x020fc60000010000 */
[----:B------:R-:W5:Y:S01]  /*5d40*/  MUFU.RCP R114, R114 ;  /* 0x0000007200727308 */ /* 0x000f620000001000 */
[----:B0-----:R-:W-:Y:S02]  /*5d50*/  FADD.FTZ R118, R118, 1 ;  /* 0x3f80000076767421 */ /* 0x001fe40000010000 */
[----:B-1----:R-:W-:Y:S02]  /*5d60*/  FADD.FTZ R119, R119, 1 ;  /* 0x3f80000077777421 */ /* 0x002fe40000010000 */
[----:B--2---:R-:W-:-:S03]  /*5d70*/  FADD.FTZ R120, R120, 1 ;  /* 0x3f80000078787421 */ /* 0x004fc60000010000 */
[----:B------:R-:W0:Y:S01]  /*5d80*/  MUFU.RCP R130, R115 ;  /* 0x0000007300827308 */ /* 0x000e220000001000 */
[----:B------:R-:W-:Y:S02]  /*5d90*/  FADD.FTZ R121, R121, 1 ;  /* 0x3f80000079797421 */ /* 0x000fe40000010000 */
[----:B---3--:R-:W-:Y:S02]  /*5da0*/  FADD.FTZ R122, R122, 1 ;  /* 0x3f8000007a7a7421 */ /* 0x008fe40000010000 */
[----:B----4-:R-:W-:Y:S02]  /*5db0*/  FADD.FTZ R123, R123, 1 ;  /* 0x3f8000007b7b7421 */ /* 0x010fe40000010000 */
[----:B------:R-:W-:Y:S01]  /*5dc0*/  FADD.FTZ R127, R127, 1 ;  /* 0x3f8000007f7f7421 */ /* 0x000fe20000010000 */
[----:B------:R-:W1:Y:S01]  /*5dd0*/  MUFU.RCP R129, R116 ;  /* 0x0000007400817308 */ /* 0x000e620000001000 */
[----:B------:R-:W-:Y:S02]  /*5de0*/  FADD.FTZ R128, R128, 1 ;  /* 0x3f80000080807421 */ /* 0x000fe40000010000 */
[----:B------:R-:W-:-:S02]  /*5df0*/  FADD.FTZ R113, R113, 1 ;  /* 0x3f80000071717421 */ /* 0x000fc40000010000 */
[----:B------:R-:W-:-:S03]  /*5e00*/  FADD.FTZ R124, R124, 1 ;  /* 0x3f8000007c7c7421 */ /* 0x000fc60000010000 */
[----:B------:R-:W2:Y:S01]  /*5e10*/  MUFU.RCP R132, R117 ;  /* 0x0000007500847308 */ /* 0x000ea20000001000 */
[----:B------:R-:W-:Y:S02]  /*5e20*/  FADD.FTZ R125, R125, 1 ;  /* 0x3f8000007d7d7421 */ /* 0x000fe40000010000 */
[----:B------:R-:W-:-:S05]  /*5e30*/  FADD.FTZ R126, R126, 1 ;  /* 0x3f8000007e7e7421 */ /* 0x000fca0000010000 */
[----:B------:R-:W3:Y:S08]  /*5e40*/  MUFU.RCP R131, R118 ;  /* 0x0000007600837308 */ /* 0x000ef00000001000 */
[----:B------:R-:W4:Y:S08]  /*5e50*/  MUFU.RCP R134, R119 ;  /* 0x0000007700867308 */ /* 0x000f300000001000 */
[----:B------:R-:W0:Y:S01]  /*5e60*/  MUFU.RCP R115, R124 ;  /* 0x0000007c00737308 */ /* 0x000e220000001000 */
[----:B-----5:R-:W-:-:S07]  /*5e70*/  FMUL.FTZ R101, R101, R114 ;  /* 0x0000007265657220 */ /* 0x020fce0000410000 */
[----:B------:R-:W5:Y:S08]  /*5e80*/  MUFU.RCP R120, R120 ;  /* 0x0000007800787308 */ /* 0x000f700000001000 */
[----:B------:R-:W0:Y:S08]  /*5e90*/  MUFU.RCP R121, R121 ;  /* 0x0000007900797308 */ /* 0x000e300000001000 */
[----:B------:R-:W0:Y:S08]  /*5ea0*/  MUFU.RCP R122, R122 ;  /* 0x0000007a007a7308 */ /* 0x000e300000001000 */
[----:B------:R-:W0:Y:S08]  /*5eb0*/  MUFU.RCP R123, R123 ;  /* 0x0000007b007b7308 */ /* 0x000e300000001000 */
[----:B------:R-:W0:Y:S08]  /*5ec0*/  MUFU.RCP R116, R125 ;  /* 0x0000007d00747308 */ /* 0x000e300000001000 */
[----:B------:R-:W0:Y:S08]  /*5ed0*/  MUFU.RCP R117, R126 ;  /* 0x0000007e00757308 */ /* 0x000e300000001000 */
[----:B------:R-:W0:Y:S08]  /*5ee0*/  MUFU.RCP R127, R127 ;  /* 0x0000007f007f7308 */ /* 0x000e300000001000 */
[----:B------:R-:W3:Y:S08]  /*5ef0*/  MUFU.RCP R128, R128 ;  /* 0x0000008000807308 */ /* 0x000ef00000001000 */
[----:B------:R-:W4:Y:S01]  /*5f00*/  MUFU.RCP R113, R113 ;  /* 0x0000007100717308 */ /* 0x000f220000001000 */
[----:B0-----:R-:W-:-:S02]  /*5f10*/  FMUL.FTZ R114, R19, R130 ;  /* 0x0000008213727220 */ /* 0x001fc40000410000 */
[----:B-1----:R-:W-:Y:S02]  /*5f20*/  FMUL.FTZ R19, R18, R129 ;  /* 0x0000008112137220 */ /* 0x002fe40000410000 */
[----:B--2---:R-:W-:Y:S02]  /*5f30*/  FMUL.FTZ R18, R103, R132 ;  /* 0x0000008467127220 */ /* 0x004fe40000410000 */
[----:B------:R-:W-:Y:S02]  /*5f40*/  FMUL.FTZ R101, R101, R80 ;  /* 0x0000005065657220 */ /* 0x000fe40000410000 */
[----:B------:R-:W-:Y:S02]  /*5f50*/  FMUL.FTZ R114, R114, R83 ;  /* 0x0000005372727220 */ /* 0x000fe40000410000 */
[----:B---3--:R-:W-:Y:S02]  /*5f60*/  FMUL.FTZ R83, R108, R131 ;  /* 0x000000836c537220 */ /* 0x008fe40000410000 */
[----:B------:R-:W-:-:S02]  /*5f70*/  FMUL.FTZ R19, R19, R82 ;  /* 0x0000005213137220 */ /* 0x000fc40000410000 */
        /* <DEDUP_REMOVED lines=39> */
[----:B------:R-:W-:-:S03]  /*61f0*/  PRMT R84, R109, 0x7632, R84 ;  /* 0x000076326d547816 */ /* 0x000fc60000000054 */
[----:B------:R2:W-:Y:S01]  /*6200*/  STS.U16 [R0+0x6], R82 ;  /* 0x0000065200007388 */ /* 0x0005e20000000400 */
[----:B0-----:R-:W-:-:S03]  /*6210*/  PRMT R19, R21, 0x7632, R19 ;  /* 0x0000763215137816 */ /* 0x001fc60000000013 */
[----:B------:R0:W-:Y:S01]  /*6220*/  STS.U16 [R0+0x8], R80 ;  /* 0x0000085000007388 */ /* 0x0001e20000000400 */
[----:B-1----:R-:W-:Y:S02]  /*6230*/  PRMT R18, R15, 0x7632, R18 ;  /* 0x000076320f127816 */ /* 0x002fe40000000012 */
[C---:B--2---:R-:W-:Y:S02]  /*6240*/  PRMT R82, R85.reuse, 0x7632, R82 ;  /* 0x0000763255527816 */ /* 0x044fe40000000052 */
[----:B0-----:R-:W-:Y:S01]  /*6250*/  PRMT R80, R85, 0x7610, R80 ;  /* 0x0000761055507816 */ /* 0x001fe20000000050 */
[----:B------:R-:W-:Y:S04]  /*6260*/  STS.U16 [R0], R101 ;  /* 0x0000006500007388 */ /* 0x000fe80000000400 */
        /* <DEDUP_REMOVED lines=31> */
[----:B0-----:R-:W-:Y:S01]  /*6460*/  IMAD R18, R107, c[0x0][0x210], RZ ;  /* 0x000084006b127a24 */ /* 0x001fe200078e02ff */
[----:B------:R-:W-:Y:S01]  /*6470*/  BSSY B0, `(.L_x_4115) ;  /* 0x000000f000007945 */ /* 0x000fe20003800000 */
[----:B------:R-:W-:-:S04]  /*6480*/  IMAD.WIDE.U32 R14, R79, c[0x0][0x210], RZ ;  /* 0x000084004f0e7a25 */ /* 0x000fc800078e00ff */
[----:B------:R-:W-:-:S04]  /*6490*/  IMAD R19, R79, c[0x0][0x214], R18 ;  /* 0x000085004f137a24 */ /* 0x000fc800078e0212 */
[----:B------:R-:W-:Y:S01]  /*64a0*/  IMAD.IADD R97, R15, 0x1, R19 ;  /* 0x000000010f617824 */ /* 0x000fe200078e0213 */
        /* <DEDUP_REMOVED lines=11> */
.L_x_4116:
[----:B------:R-:W-:Y:S05]  /*6560*/  BSYNC B0 ;  /* 0x0000000000007941 */ /* 0x000fea0003800000 */
.L_x_4115:
[----:B------:R-:W-:Y:S01]  /*6570*/  IMAD.MOV.U32 R15, RZ, RZ, R97 ;  /* 0x000000ffff0f7224 */ /* 0x000fe200078e0061 */
[----:B------:R-:W-:Y:S01]  /*6580*/  IADD3 R98, P1, R98, c[0x0][0x270], RZ ;  /* 0x00009c0062627a10 */ /* 0x000fe20007f3e0ff */
[----:B------:R-:W-:Y:S01]  /*6590*/  IMAD R16, R78, c[0x0][0x218], RZ ;  /* 0x000086004e107a24 */ /* 0x000fe200078e02ff */
[-C--:B------:R-:W-:Y:S01]  /*65a0*/  ISETP.GE.AND P3, PT, R48, R0.reuse, PT ;  /* 0x000000003000720c */ /* 0x080fe20003f66270 */
[----:B------:R-:W-:Y:S01]  /*65b0*/  IMAD.WIDE.U32 R14, R81, c[0x0][0x218], R14 ;  /* 0x00008600510e7a25 */ /* 0x000fe200078e000e */
[----:B------:R-:W-:Y:S02]  /*65c0*/  IADD3.X R100, R100, c[0x0][0x274], RZ, P1, !PT ;  /* 0x00009d0064647a10 */ /* 0x000fe40000ffe4ff */
[----:B------:R-:W-:Y:S01]  /*65d0*/  ISETP.GE.AND P4, PT, R47, R0, PT ;  /* 0x000000002f00720c */ /* 0x000fe20003f86270 */
[----:B0-----:R-:W-:Y:S01]  /*65e0*/  IMAD R19, R81, c[0x0][0x21c], R16 ;  /* 0x0000870051137a24 */ /* 0x001fe200078e0210 */
[----:B------:R-:W-:Y:S02]  /*65f0*/  IADD3 R17, P0, R12, R14, RZ ;  /* 0x0000000e0c117210 */ /* 0x000fe40007f1e0ff */
[----:B------:R-:W-:-:S02]  /*6600*/  ISETP.GE.AND P5, PT, R46, R0, PT ;  /* 0x000000002e00720c */ /* 0x000fc40003fa6270 */
[----:B------:R-:W-:Y:S02]  /*6610*/  IADD3.X R13, R13, R19, R15, P0, !PT ;  /* 0x000000130d0d7210 */ /* 0x000fe400007fe40f */
[----:B------:R-:W-:Y:S02]  /*6620*/  LEA R12, P0, R17, R98, 0x1 ;  /* 0x00000062110c7211 */ /* 0x000fe400078008ff */
[-C--:B------:R-:W-:Y:S02]  /*6630*/  ISETP.GE.AND P6, PT, R45, R0.reuse, PT ;  /* 0x000000002d00720c */ /* 0x080fe40003fc6270 */
[----:B------:R-:W-:Y:S02]  /*6640*/  ISETP.GE.AND P2, PT, R99, R0, PT ;  /* 0x000000006300720c */ /* 0x000fe40003f46270 */
[----:B------:R-:W-:Y:S02]  /*6650*/  LEA.HI.X R13, R17, R100, R13, 0x1, P0 ;  /* 0x00000064110d7211 */ /* 0x000fe400000f0c0d */
[----:B------:R-:W-:-:S02]  /*6660*/  ISETP.GE.AND P0, PT, R50, R0, PT ;  /* 0x000000003200720c */ /* 0x000fc40003f06270 */
[-C--:B------:R-:W-:Y:S01]  /*6670*/  ISETP.GE.AND P1, PT, R51, R0.reuse, PT ;  /* 0x000000003300720c */ /* 0x080fe20003f26270 */
[----:B------:R-:W-:Y:S01]  /*6680*/  @!P3 STG.E.U16 [R12.64+0x100], R85 ;  /* 0x000100550c00b986 */ /* 0x000fe2000c101504 */
[-C--:B------:R-:W-:Y:S02]  /*6690*/  ISETP.GE.AND P3, PT, R41, R0.reuse, PT ;  /* 0x000000002900720c */ /* 0x080fe40003f66270 */
[----:B------:R-:W-:Y:S01]  /*66a0*/  IADD3 R68, R68, 0x1, RZ ;  /* 0x0000000144447810 */ /* 0x000fe20007ffe0ff */
[----:B------:R-:W-:Y:S01]  /*66b0*/  @!P4 STG.E.U16 [R12.64+0x140], R31 ;  /* 0x0001401f0c00c986 */ /* 0x000fe2000c101504 */
[----:B------:R-:W-:-:S03]  /*66c0*/  ISETP.GE.AND P4, PT, R40, R0, PT ;  /* 0x000000002800720c */ /* 0x000fc60003f86270 */
        /* <DEDUP_REMOVED lines=26> */
.L_x_4117:
[----:B------:R-:W-:Y:S05]  /*6870*/  EXIT ;  /* 0x000000000000794d */ /* 0x000fea0003800000 */
.L_x_4119:
        /* <DEDUP_REMOVED lines=16> */
.L_x_5433:


//--------------------- .text._Z25selective_scan_fwd_kernelI32Selective_Scan_fwd_kernel_traitsILi32ELi16ELi1ELb0ELb0ELb1ELb0EN3c104HalfEfEEv13SSMParamsBase --------------------------
	.section	.text._Z25selective_scan_fwd_kernelI32Selective_Scan_fwd_kernel_traitsILi32ELi16ELi1ELb0ELb0ELb1ELb0EN3c104HalfEfEEv13SSMParamsBase,"ax",@progbits
	.sectioninfo	@"SHI_REGISTERS=168"
	.align	128
        .global         _Z25selective_scan_fwd_kernelI32Selective_Scan_fwd_kernel_traitsILi32ELi16ELi1ELb0ELb0ELb1ELb0EN3c104HalfEfEEv13SSMParamsBase
        .type           _Z25selective_scan_fwd_kernelI32Selective_Scan_fwd_kernel_traitsILi32ELi16ELi1ELb0ELb0ELb1ELb0EN3c104HalfEfEEv13SSMParamsBase,@function
        .size           _Z25selective_scan_fwd_kernelI32Selective_Scan_fwd_kernel_traitsILi32ELi16ELi1ELb0ELb0ELb1ELb0EN3c104HalfEfEEv13SSMParamsBase,(.L_x_5434 - _Z25selective_scan_fwd_kernelI32Selective_Scan_fwd_kernel_traitsILi32ELi16ELi1ELb0ELb0ELb1ELb0EN3c104HalfEfEEv13SSMParamsBase)
        .other          _Z25selective_scan_fwd_kernelI32Selective_Scan_fwd_kernel_traitsILi32ELi16ELi1ELb0ELb0ELb1ELb0EN3c104HalfEfEEv13SSMParamsBase,@"STO_CUDA_ENTRY STV_DEFAULT"
_Z25selective_scan_fwd_kernelI32Selective_Scan_fwd_kernel_traitsILi32ELi16ELi1ELb0ELb0ELb1ELb0EN3c104HalfEfEEv13SSMParamsBase:
.text._Z25selective_scan_fwd_kernelI32Selective_Scan_fwd_kernel_traitsILi32ELi16ELi1ELb0ELb0ELb1ELb0EN3c104HalfEfEEv13SSMParamsBase:
[----:B------:R-:W-:Y:S02]  /*0000*/  MOV R1, c[0x0][0x28] ;  /* 0x00000a0000017a02 */ /* 0x000fe40000000f00 */
[----:B------:R-:W-:Y:S01]  /*0010*/  IABS R9, c[0x0][0x178] ;  /* 0x00005e0000097a13 */ /* 0x000fe20000000000 */
[----:B------:R-:W0:Y:S01]  /*0020*/  S2R R0, SR_CTAID.Y ;  /* 0x0000000000007919 */ /* 0x000e220000002600 */
[----:B------:R-:W-:Y:S01]  /*0030*/  ISETP.NE.U32.AND P0, PT, RZ, c[0x0][0x238], PT ;  /* 0x00008e00ff007a0c */ /* 0x000fe20003f05070 */
[----:B------:R-:W-:Y:S01]  /*0040*/  IMAD.MOV.U32 R14, RZ, RZ, RZ ;  /* 0x000000ffff0e7224 */ /* 0x000fe200078e00ff */
[----:B------:R-:W1:Y:S01]  /*0050*/  I2F.RP R8, R9 ;  /* 0x0000000900087306 */ /* 0x000e620000209400 */
[----:B------:R-:W-:Y:S01]  /*0060*/  ULDC.64 UR4, c[0x0][0x118] ;  /* 0x0000460000047ab9 */ /* 0x000fe20000000a00 */
[----:B------:R-:W-:Y:S01]  /*0070*/  ISETP.NE.AND.EX P0, PT, RZ, c[0x0][0x23c], PT, P0 ;  /* 0x00008f00ff007a0c */ /* 0x000fe20003f05300 */
[----:B------:R-:W-:Y:S01]  /*0080*/  HFMA2.MMA R16, -RZ, RZ, 0, 0 ;  /* 0x00000000ff107435 */ /* 0x000fe200000001ff */
[----:B------:R-:W-:Y:S01]  /*0090*/  ISETP.NE.U32.AND P1, PT, RZ, c[0x0][0x250], PT ;  /* 0x00009400ff007a0c */ /* 0x000fe20003f25070 */
[----:B------:R-:W2:Y:S03]  /*00a0*/  S2R R17, SR_CTAID.X ;  /* 0x0000000000117919 */ /* 0x000ea60000002500 */
[----:B------:R-:W-:Y:S01]  /*00b0*/  ISETP.NE.AND.EX P1, PT, RZ, c[0x0][0x254], PT, P1 ;  /* 0x00009500ff007a0c */ /* 0x000fe20003f25310 */
[----:B-1----:R-:W1:Y:S01]  /*00c0*/  MUFU.RCP R8, R8 ;  /* 0x0000000800087308 */ /* 0x002e620000001000 */
[----:B0-----:R-:W-:-:S05]  /*00d0*/  SHF.R.S32.HI R15, RZ, 0x1f, R0 ;  /* 0x0000001fff0f7819 */ /* 0x001fca0000011400 */
[----:B------:R-:W-:-:S06]  /*00e0*/  @P0 LEA R2, P2, R0, c[0x0][0x238], 0x2 ;  /* 0x00008e0000020a11 */ /* 0x000fcc00078410ff */
[C---:B------:R-:W-:Y:S02]  /*00f0*/  @P1 LEA R4, P3, R0.reuse, c[0x0][0x250], 0x2 ;  /* 0x0000940000041a11 */ /* 0x040fe400078610ff */
[C-C-:B------:R-:W-:Y:S02]  /*0100*/  @P0 LEA.HI.X R3, R0.reuse, c[0x0][0x23c], R15.reuse, 0x2, P2 ;  /* 0x00008f0000030a11 */ /* 0x140fe400010f140f */
[----:B------:R-:W-:Y:S02]  /*0110*/  @P1 LEA.HI.X R5, R0, c[0x0][0x254], R15, 0x2, P3 ;  /* 0x0000950000051a11 */ /* 0x000fe400018f140f */
[----:B-1----:R-:W-:Y:S01]  /*0120*/  IADD3 R6, R8, 0xffffffe, RZ ;  /* 0x0ffffffe08067810 */ /* 0x002fe20007ffe0ff */
[----:B------:R0:W5:Y:S03]  /*0130*/  @P0 LDG.E R14, [R2.64] ;  /* 0x00000004020e0981 */ /* 0x000166000c1e1900 */
[----:B------:R1:W3:Y:S01]  /*0140*/  F2I.FTZ.U32.TRUNC.NTZ R7, R6 ;  /* 0x0000000600077305 */ /* 0x0002e2000021f000 */
[----:B------:R4:W5:Y:S01]  /*0150*/  @P1 LDG.E R16, [R4.64] ;  /* 0x0000000404101981 */ /* 0x000962000c1e1900 */
[----:B0-----:R-:W-:Y:S01]  /*0160*/  IABS R2, R0 ;  /* 0x0000000000027213 */ /* 0x001fe20000000000 */
[----:B-1----:R-:W-:Y:S01]  /*0170*/  HFMA2.MMA R6, -RZ, RZ, 0, 0 ;  /* 0x00000000ff067435 */ /* 0x002fe200000001ff */
[----:B---3--:R-:W-:-:S04]  /*0180*/  IMAD.MOV R10, RZ, RZ, -R7 ;  /* 0x000000ffff0a7224 */ /* 0x008fc800078e0a07 */
[----:B------:R-:W-:-:S05]  /*0190*/  IMAD R11, R10, R9, RZ ;  /* 0x000000090a0b7224 */ /* 0x000fca00078e02ff */
[----:B------:R-:W-:-:S06]  /*01a0*/  IMAD.HI.U32 R7, R7, R11, R6 ;  /* 0x0000000b07077227 */ /* 0x000fcc00078e0006 */
[----:B------:R-:W-:-:S04]  /*01b0*/  IMAD.HI.U32 R7, R7, R2, RZ ;  /* 0x0000000207077227 */ /* 0x000fc800078e00ff */
[----:B------:R-:W-:-:S04]  /*01c0*/  IMAD.MOV R3, RZ, RZ, -R7 ;  /* 0x000000ffff037224 */ /* 0x000fc800078e0a07 */
[----:B------:R-:W-:Y:S01]  /*01d0*/  IMAD R2, R9, R3, R2 ;  /* 0x0000000309027224 */ /* 0x000fe200078e0202 */
[----:B------:R-:W-:-:S04]  /*01e0*/  MOV R3, c[0x0][0x174] ;  /* 0x00005d0000037a02 */ /* 0x000fc80000000f00 */
[----:B------:R-:W-:Y:S02]  /*01f0*/  ISETP.GE.AND P0, PT, R3, 0x1, PT ;  /* 0x000000010300780c */ /* 0x000fe40003f06270 */
[----:B------:R-:W-:Y:S02]  /*0200*/  ISETP.GT.U32.AND P1, PT, R9, R2, PT ;  /* 0x000000020900720c */ /* 0x000fe40003f24070 */
[----:B------:R-:W-:-:S09]  /*0210*/  LOP3.LUT R3, R0, c[0x0][0x178], RZ, 0x3c, !PT ;  /* 0x00005e0000037a12 */ /* 0x000fd200078e3cff */
[----:B------:R-:W-:Y:S05]  /*0220*/  @!P0 EXIT ;  /* 0x000000000000894d */ /* 0x000fea0003800000 */
[----:B--2-4-:R-:W-:Y:S01]  /*0230*/  @!P1 IMAD.IADD R2, R2, 0x1, -R9 ;  /* 0x0000000102029824 */ /* 0x014fe200078e0a09 */
[----:B------:R-:W0:Y:S01]  /*0240*/  S2R R100, SR_TID.X ;  /* 0x0000000000647919 */ /* 0x000e220000002100 */
[----:B------:R-:W-:Y:S01]  /*0250*/  IMAD R5, R15, c[0x0][0x1d8], RZ ;  /* 0x000076000f057a24 */ /* 0x000fe200078e02ff */
[----:B------:R-:W-:Y:S01]  /*0260*/  SHF.R.S32.HI R141, RZ, 0x1f, R17 ;  /* 0x0000001fff8d7819 */ /* 0x000fe20000011411 */
[----:B------:R-:W-:Y:S01]  /*0270*/  IMAD.MOV.U32 R20, RZ, RZ, RZ ;  /* 0x000000ffff147224 */ /* 0x000fe200078e00ff */
[----:B------:R-:W-:Y:S01]  /*0280*/  ISETP.GE.U32.AND P0, PT, R2, R9, PT ;  /* 0x000000090200720c */ /* 0x000fe20003f06070 */
[C---:B------:R-:W-:Y:S01]  /*0290*/  IMAD R11, R0.reuse, c[0x0][0x1dc], R5 ;  /* 0x00007700000b7a24 */ /* 0x040fe200078e0205 */
[----:B------:R-:W-:Y:S01]  /*02a0*/  ISETP.GE.AND P2, PT, R3, RZ, PT ;  /* 0x000000ff0300720c */ /* 0x000fe20003f46270 */
[----:B------:R-:W-:Y:S01]  /*02b0*/  IMAD.WIDE.U32 R2, R0, c[0x0][0x1d8], RZ ;  /* 0x0000760000027a25 */ /* 0x000fe200078e00ff */
[----:B------:R-:W-:Y:S02]  /*02c0*/  @!P1 IADD3 R7, R7, 0x1, RZ ;  /* 0x0000000107079810 */ /* 0x000fe40007ffe0ff */
[----:B------:R-:W-:Y:S01]  /*02d0*/  ISETP.NE.AND P1, PT, RZ, c[0x0][0x178], PT ;  /* 0x00005e00ff007a0c */ /* 0x000fe20003f25270 */
[----:B------:R-:W-:Y:S01]  /*02e0*/  IMAD R9, R15, c[0x0][0x1e8], RZ ;  /* 0x00007a000f097a24 */ /* 0x000fe200078e02ff */
[----:B------:R-:W-:Y:S01]  /*02f0*/  IADD3 R3, R3, R11, RZ ;  /* 0x0000000b03037210 */ /* 0x000fe20007ffe0ff */
[----:B------:R-:W-:-:S02]  /*0300*/  IMAD R6, R141, c[0x0][0x1b0], RZ ;  /* 0x00006c008d067a24 */ /* 0x000fc400078e02ff */
[----:B------:R-:W-:Y:S02]  /*0310*/  IMAD R13, R0, c[0x0][0x1ec], R9 ;  /* 0x00007b00000d7a24 */ /* 0x000fe400078e0209 */
[----:B------:R-:W-:Y:S01]  /*0320*/  IMAD.WIDE.U32 R8, R17, c[0x0][0x1b0], RZ ;  /* 0x00006c0011087a25 */ /* 0x000fe200078e00ff */
[----:B------:R-:W-:-:S03]  /*0330*/  @P0 IADD3 R7, R7, 0x1, RZ ;  /* 0x0000000107070810 */ /* 0x000fc60007ffe0ff */
[----:B------:R-:W-:Y:S02]  /*0340*/  IMAD R11, R17, c[0x0][0x1b4], R6 ;  /* 0x00006d00110b7a24 */ /* 0x000fe400078e0206 */
[----:B------:R-:W-:Y:S01]  /*0350*/  IMAD.WIDE.U32 R4, R0, c[0x0][0x1e8], RZ ;  /* 0x00007a0000047a25 */ /* 0x000fe200078e00ff */
[C---:B0-----:R-:W-:Y:S02]  /*0360*/  LOP3.LUT R18, R100.reuse, 0x1f, RZ, 0xc0, !PT ;  /* 0x0000001f64127812 */ /* 0x041fe400078ec0ff */
[----:B------:R-:W-:Y:S01]  /*0370*/  IADD3 R9, R9, R11, RZ ;  /* 0x0000000b09097210 */ /* 0x000fe20007ffe0ff */
[----:B------:R-:W-:Y:S01]  /*0380*/  IMAD.MOV.U32 R11, RZ, RZ, R7 ;  /* 0x000000ffff0b7224 */ /* 0x000fe200078e0007 */
[----:B------:R-:W-:Y:S01]  /*0390*/  SHF.L.U32 R7, R100, 0x4, RZ ;  /* 0x0000000464077819 */ /* 0x000fe200000006ff */
[----:B------:R-:W-:Y:S02]  /*03a0*/  IMAD R10, R141, c[0x0][0x1e0], RZ ;  /* 0x000078008d0a7a24 */ /* 0x000fe400078e02ff */
[----:B------:R-:W-:Y:S01]  /*03b0*/  @!P2 IMAD.MOV R11, RZ, RZ, -R11 ;  /* 0x000000ffff0ba224 */ /* 0x000fe200078e0a0b */
[----:B------:R-:W-:Y:S01]  /*03c0*/  @!P1 LOP3.LUT R11, RZ, c[0x0][0x178], RZ, 0x33, !PT ;  /* 0x00005e00ff0b9a12 */ /* 0x000fe200078e33ff */
[----:B------:R-:W-:-:S02]  /*03d0*/  IMAD.IADD R5, R5, 0x1, R13 ;  /* 0x0000000105057824 */ /* 0x000fc400078e020d */
[----:B------:R-:W-:Y:S02]  /*03e0*/  IMAD R6, R141, c[0x0][0x1d0], RZ ;  /* 0x000074008d067a24 */ /* 0x000fe400078e02ff */
[C---:B------:R-:W-:Y:S01]  /*03f0*/  IMAD R13, R17.reuse, c[0x0][0x1e4], R10 ;  /* 0x00007900110d7a24 */ /* 0x040fe200078e020a */
[----:B------:R-:W-:Y:S01]  /*0400*/  SHF.R.S32.HI R10, RZ, 0x1f, R11 ;  /* 0x0000001fff0a7819 */ /* 0x000fe2000001140b */
[C---:B------:R-:W-:Y:S01]  /*0410*/  IMAD R19, R17.reuse, c[0x0][0x1d4], R6 ;  /* 0x0000750011137a24 */ /* 0x040fe200078e0206 */
[----:B------:R-:W-:Y:S01]  /*0420*/  LOP3.LUT R6, R18, 0xfffffe00, R7, 0xf8, !PT ;  /* 0xfffffe0012067812 */ /* 0x000fe200078ef807 */
[----:B------:R-:W-:-:S03]  /*0430*/  IMAD.WIDE.U32 R2, R17, c[0x0][0x1d0], R2 ;  /* 0x0000740011027a25 */ /* 0x000fc600078e0002 */
[----:B------:R-:W-:Y:S01]  /*0440*/  SHF.R.S32.HI R7, RZ, 0x1f, R6 ;  /* 0x0000001fff077819 */ /* 0x000fe20000011406 */
[C---:B------:R-:W-:Y:S01]  /*0450*/  IMAD.WIDE.U32 R4, R17.reuse, c[0x0][0x1e0], R4 ;  /* 0x0000780011047a25 */ /* 0x040fe200078e0004 */
[C---:B------:R-:W-:Y:S02]  /*0460*/  IADD3 R12, P0, R6.reuse, R2, RZ ;  /* 0x00000002060c7210 */ /* 0x040fe40007f1e0ff */
[----:B------:R-:W-:Y:S01]  /*0470*/  LOP3.LUT R22, R6, 0x20, RZ, 0xfc, !PT ;  /* 0x0000002006167812 */ /* 0x000fe200078efcff */
[----:B------:R-:W-:Y:S01]  /*0480*/  IMAD R10, R10, c[0x0][0x1c8], RZ ;  /* 0x000072000a0a7a24 */ /* 0x000fe200078e02ff */
[----:B------:R-:W-:Y:S01]  /*0490*/  IADD3 R62, P1, R6, R4, RZ ;  /* 0x00000004063e7210 */ /* 0x000fe20007f3e0ff */
[----:B------:R-:W-:Y:S01]  /*04a0*/  IMAD R4, R17, c[0x0][0x164], R0 ;  /* 0x0000590011047a24 */ /* 0x000fe200078e0200 */
[----:B------:R-:W-:Y:S01]  /*04b0*/  IADD3.X R19, R7, R3, R19, P0, !PT ;  /* 0x0000000307137210 */ /* 0x000fe200007fe413 */
[----:B------:R-:W-:Y:S01]  /*04c0*/  IMAD R39, R11, c[0x0][0x1cc], R10 ;  /* 0x000073000b277a24 */ /* 0x000fe200078e020a */
[----:B------:R-:W-:Y:S01]  /*04d0*/  IADD3.X R13, R7, R5, R13, P1, !PT ;  /* 0x00000005070d7210 */ /* 0x000fe20000ffe40d */
[----:B------:R-:W-:Y:S01]  /*04e0*/  IMAD.WIDE.U32 R2, R11, c[0x0][0x1c8], R8 ;  /* 0x000072000b027a25 */ /* 0x000fe200078e0008 */
[----:B------:R-:W-:-:S02]  /*04f0*/  LEA R10, P1, R12, c[0x0][0x240], 0x1 ;  /* 0x000090000c0a7a11 */ /* 0x000fc400078208ff */
[----:B------:R-:W-:Y:S01]  /*0500*/  LEA R61, P2, R62, c[0x0][0x248], 0x1 ;  /* 0x000092003e3d7a11 */ /* 0x000fe200078408ff */
[----:B------:R-:W-:Y:S01]  /*0510*/  IMAD R4, R4, c[0x0][0x174], RZ ;  /* 0x00005d0004047a24 */ /* 0x000fe200078e02ff */
[----:B------:R-:W-:Y:S02]  /*0520*/  LEA.HI.X R5, R12, c[0x0][0x244], R19, 0x1, P1 ;  /* 0x000091000c057a11 */ /* 0x000fe400008f0c13 */
[----:B------:R-:W0:Y:S01]  /*0530*/  S2R R19, SR_LANEID ;  /* 0x0000000000137919 */ /* 0x000e220000000000 */
[----:B------:R-:W-:Y:S01]  /*0540*/  LEA R37, P0, R2, c[0x0][0x230], 0x1 ;  /* 0x00008c0002257a11 */ /* 0x000fe200078008ff */
[----:B------:R-:W-:Y:S01]  /*0550*/  IMAD R21, R4, c[0x0][0x16c], RZ ;  /* 0x00005b0004157a24 */ /* 0x000fe200078e02ff */
[----:B------:R-:W-:Y:S02]  /*0560*/  IADD3 R39, R3, R39, RZ ;  /* 0x0000002703277210 */ /* 0x000fe40007ffe0ff */
[----:B------:R-:W-:Y:S02]  /*0570*/  LEA.HI.X R62, R62, c[0x0][0x24c], R13, 0x1, P2 ;  /* 0x000093003e3e7a11 */ /* 0x000fe400010f0c0d */
[----:B------:R-:W-:-:S02]  /*0580*/  LEA.HI.X R39, R2, c[0x0][0x234], R39, 0x1, P0 ;  /* 0x00008d0002277a11 */ /* 0x000fc400000f0c27 */
        /* <DEDUP_REMOVED lines=13> */
[----:B0-----:R-:W-:Y:S02]  /*0660*/  LOP3.LUT R36, R6, 0x1e0, RZ, 0xfc, !PT ;  /* 0x000001e006247812 */ /* 0x001fe400078efcff */
.L_x_4159:
[----:B------:R-:W-:Y:S01]  /*0670*/  BAR.SYNC.DEFER_BLOCKING 0x0 ;  /* 0x0000000000007b1d */ /* 0x000fe20000010000 */
[----:B------:R-:W-:Y:S01]  /*0680*/  MOV R111, 0xfffffe00 ;  /* 0xfffffe00006f7802 */ /* 0x000fe20000000f00 */
[----:B------:R-:W-:Y:S01]  /*0690*/  IMAD.MOV.U32 R4, RZ, RZ, R10 ;  /* 0x000000ffff047224 */ /* 0x000fe200078e000a */
[----:B------:R-:W-:-:S03]  /*06a0*/  PRMT R3, RZ, 0x7610, R3 ;  /* 0x00007610ff037816 */ /* 0x000fc60000000003 */
[----:B------:R-:W-:-:S05]  /*06b0*/  IMAD R111, R20, R111, c[0x0][0x168] ;  /* 0x00005a00146f7624 */ /* 0x000fca00078e026f */
[-C--:B------:R-:W-:Y:S02]  /*06c0*/  ISETP.GE.AND P0, PT, R6, R111.reuse, PT ;  /* 0x0000006f0600720c */ /* 0x080fe40003f06270 */
[-C--:B------:R-:W-:Y:S02]  /*06d0*/  ISETP.GE.AND P1, PT, R23, R111.reuse, PT ;  /* 0x0000006f1700720c */ /* 0x080fe40003f26270 */
[----:B------:R-:W-:-:S09]  /*06e0*/  ISETP.GE.AND P2, PT, R24, R111, PT ;  /* 0x0000006f1800720c */ /* 0x000fd20003f46270 */
[----:B------:R-:W2:Y:S01]  /*06f0*/  @!P0 LDG.E.U16 R3, [R4.64] ;  /* 0x0000000404038981 */ /* 0x000ea2000c1e1500 */
[-C--:B------:R-:W-:Y:S02]  /*0700*/  ISETP.GE.AND P0, PT, R22, R111.reuse, PT ;  /* 0x0000006f1600720c */ /* 0x080fe40003f06270 */
[----:B-1----:R-:W-:Y:S02]  /*0710*/  PRMT R9, RZ, 0x7610, R9 ;  /* 0x00007610ff097816 */ /* 0x002fe40000000009 */
[-C--:B------:R-:W-:Y:S02]  /*0720*/  ISETP.GE.AND P3, PT, R25, R111.reuse, PT ;  /* 0x0000006f1900720c */ /* 0x080fe40003f66270 */
[----:B------:R-:W-:Y:S02]  /*0730*/  ISETP.GE.AND P4, PT, R26, R111, PT ;  /* 0x0000006f1a00720c */ /* 0x000fe40003f86270 */
[----:B------:R-:W-:Y:S02]  /*0740*/  PRMT R2, RZ, 0x7610, R2 ;  /* 0x00007610ff027816 */ /* 0x000fe40000000002 */
[----:B------:R-:W-:-:S02]  /*0750*/  PRMT R11, RZ, 0x7610, R11 ;  /* 0x00007610ff0b7816 */ /* 0x000fc4000000000b */
[----:B------:R-:W-:Y:S01]  /*0760*/  PRMT R8, RZ, 0x7610, R8 ;  /* 0x00007610ff087816 */ /* 0x000fe20000000008 */
[----:B------:R-:W3:Y:S01]  /*0770*/  @!P0 LDG.E.U16 R9, [R4.64+0x40] ;  /* 0x0000400404098981 */ /* 0x000ee2000c1e1500 */
[-C--:B------:R-:W-:Y:S02]  /*0780*/  ISETP.GE.AND P0, PT, R27, R111.reuse, PT ;  /* 0x0000006f1b00720c */ /* 0x080fe40003f06270 */
[----:B------:R-:W-:Y:S01]  /*0790*/  PRMT R13, RZ, 0x7610, R13 ;  /* 0x00007610ff0d7816 */ /* 0x000fe2000000000d */
[----:B------:R-:W4:Y:S01]  /*07a0*/  @!P1 LDG.E.U16 R2, [R4.64+0x80] ;  /* 0x0000800404029981 */ /* 0x000f22000c1e1500 */
[-C--:B------:R-:W-:Y:S02]  /*07b0*/  ISETP.GE.AND P1, PT, R28, R111.reuse, PT ;  /* 0x0000006f1c00720c */ /* 0x080fe40003f26270 */
[----:B------:R-:W-:Y:S01]  /*07c0*/  PRMT R10, RZ, 0x7610, R10 ;  /* 0x00007610ff0a7816 */ /* 0x000fe2000000000a */
[----:B------:R-:W4:Y:S01]  /*07d0*/  @!P2 LDG.E.U16 R11, [R4.64+0xc0] ;  /* 0x0000c004040ba981 */ /* 0x000f22000c1e1500 */
[----:B------:R-:W-:-:S03]  /*07e0*/  ISETP.GE.AND P2, PT, R29, R111, PT ;  /* 0x0000006f1d00720c */ /* 0x000fc60003f46270 */
[----:B------:R-:W4:Y:S01]  /*07f0*/  @!P3 LDG.E.U16 R8, [R4.64+0x100] ;  /* 0x000100040408b981 */ /* 0x000f22000c1e1500 */
[----:B------:R-:W-:-:S03]  /*0800*/  ISETP.GE.AND P3, PT, R30, R111, PT ;  /* 0x0000006f1e00720c */ /* 0x000fc60003f66270 */
[----:B------:R-:W4:Y:S01]  /*0810*/  @!P4 LDG.E.U16 R13, [R4.64+0x140] ;  /* 0x00014004040dc981 */ /* 0x000f22000c1e1500 */
[-C--:B------:R-:W-:Y:S02]  /*0820*/  ISETP.GE.AND P4, PT, R31, R111.reuse, PT ;  /* 0x0000006f1f00720c */ /* 0x080fe40003f86270 */
[----:B------:R-:W-:Y:S01]  /*0830*/  PRMT R51, RZ, 0x7610, R51 ;  /* 0x00007610ff337816 */ /* 0x000fe20000000033 */
[----:B------:R-:W4:Y:S01]  /*0840*/  @!P0 LDG.E.U16 R10, [R4.64+0x180] ;  /* 0x00018004040a8981 */ /* 0x000f22000c1e1500 */
[----:B------:R-:W-:Y:S02]  /*0850*/  PRMT R12, RZ, 0x7610, R12 ;  /* 0x00007610ff0c7816 */ /* 0x000fe4000000000c */
[----:B------:R-:W-:Y:S02]  /*0860*/  ISETP.GE.AND P0, PT, R32, R111, PT ;  /* 0x0000006f2000720c */ /* 0x000fe40003f06270 */
[----:B------:R-:W-:Y:S01]  /*0870*/  PRMT R53, RZ, 0x7610, R53 ;  /* 0x00007610ff357816 */ /* 0x000fe20000000035 */
        /* <DEDUP_REMOVED lines=22> */
[CC--:B------:R-:W-:Y:S02]  /*09e0*/  LEA.HI.SX32 R38, R19.reuse, R19.reuse, 0x1b ;  /* 0x0000001313267211 */ /* 0x0c0fe400078fdaff */
[----:B------:R-:W-:Y:S02]  /*09f0*/  IADD3 R46, R19, 0x80, RZ ;  /* 0x00000080132e7810 */ /* 0x000fe40007ffe0ff */
[-C--:B------:R-:W-:Y:S02]  /*0a00*/  LEA.HI.SX32 R40, R40, R19.reuse, 0x1b ;  /* 0x0000001328287211 */ /* 0x080fe400078fdaff */
[----:B------:R-:W-:-:S02]  /*0a10*/  LEA.HI.SX32 R41, R42, R19, 0x1b ;  /* 0x000000132a297211 */ /* 0x000fc400078fdaff */
[----:B------:R-:W-:Y:S02]  /*0a20*/  IADD3 R48, R19, 0xa0, RZ ;  /* 0x000000a013307810 */ /* 0x000fe40007ffe0ff */
[-C--:B------:R-:W-:Y:S01]  /*0a30*/  LEA.HI.SX32 R42, R44, R19.reuse, 0x1b ;  /* 0x000000132c2a7211 */ /* 0x080fe200078fdaff */
[----:B------:R-:W-:Y:S01]  /*0a40*/  IMAD.SHL.U32 R40, R40, 0x2, RZ ;  /* 0x0000000228287824 */ /* 0x000fe200078e00ff */
[----:B------:R-:W-:Y:S02]  /*0a50*/  SHF.L.U32 R38, R38, 0x1, RZ ;  /* 0x0000000126267819 */ /* 0x000fe400000006ff */
[-C--:B------:R-:W-:Y:S01]  /*0a60*/  LEA.HI.SX32 R43, R46, R19.reuse, 0x1b ;  /* 0x000000132e2b7211 */ /* 0x080fe200078fdaff */
[----:B------:R-:W-:Y:S01]  /*0a70*/  IMAD.SHL.U32 R42, R42, 0x2, RZ ;  /* 0x000000022a2a7824 */ /* 0x000fe200078e00ff */
[----:B------:R-:W-:Y:S02]  /*0a80*/  LEA.HI.SX32 R44, R48, R19, 0x1b ;  /* 0x00000013302c7211 */ /* 0x000fe400078fdaff */
[----:B------:R-:W-:-:S02]  /*0a90*/  SHF.L.U32 R41, R41, 0x1, RZ ;  /* 0x0000000129297819 */ /* 0x000fc400000006ff */
[C---:B------:R-:W-:Y:S02]  /*0aa0*/  IADD3 R46, R19.reuse, 0xc0, RZ ;  /* 0x000000c0132e7810 */ /* 0x040fe40007ffe0ff */
[----:B------:R-:W-:Y:S02]  /*0ab0*/  IADD3 R48, R19, 0xe0, RZ ;  /* 0x000000e013307810 */ /* 0x000fe40007ffe0ff */
[----:B------:R-:W-:Y:S02]  /*0ac0*/  SHF.L.U32 R43, R43, 0x1, RZ ;  /* 0x000000012b2b7819 */ /* 0x000fe400000006ff */
[C---:B------:R-:W-:Y:S02]  /*0ad0*/  IADD3 R50, R19.reuse, 0x100, RZ ;  /* 0x0000010013327810 */ /* 0x040fe40007ffe0ff */
[----:B------:R-:W-:Y:S02]  /*0ae0*/  IADD3 R54, R19, 0x120, RZ ;  /* 0x0000012013367810 */ /* 0x000fe40007ffe0ff */
[----:B------:R-:W-:-:S02]  /*0af0*/  LEA.HI.SX32 R45, R46, R19, 0x1b ;  /* 0x000000132e2d7211 */ /* 0x000fc400078fdaff */
[-C--:B------:R-:W-:Y:S02]  /*0b00*/  LEA.HI.SX32 R46, R48, R19.reuse, 0x1b ;  /* 0x00000013302e7211 */ /* 0x080fe400078fdaff */
[----:B------:R-:W-:Y:S01]  /*0b10*/  IADD3 R60, R19, 0x140, RZ ;  /* 0x00000140133c7810 */ /* 0x000fe20007ffe0ff */
[----:B------:R-:W-:Y:S01]  /*0b20*/  IMAD.SHL.U32 R44, R44, 0x2, RZ ;  /* 0x000000022c2c7824 */ /* 0x000fe200078e00ff */
[-C--:B------:R-:W-:Y:S02]  /*0b30*/  LEA.HI.SX32 R47, R50, R19.reuse, 0x1b ;  /* 0x00000013322f7211 */ /* 0x080fe400078fdaff */
[-C--:B------:R-:W-:Y:S01]  /*0b40*/  LEA.HI.SX32 R48, R54, R19.reuse, 0x1b ;  /* 0x0000001336307211 */ /* 0x080fe200078fdaff */
[----:B------:R-:W-:Y:S01]  /*0b50*/  IMAD.SHL.U32 R46, R46, 0x2, RZ ;  /* 0x000000022e2e7824 */ /* 0x000fe200078e00ff */
[----:B------:R-:W-:Y:S02]  /*0b60*/  SHF.L.U32 R45, R45, 0x1, RZ ;  /* 0x000000012d2d7819 */ /* 0x000fe400000006ff */
[----:B------:R-:W-:-:S02]  /*0b70*/  LEA.HI.SX32 R49, R60, R19, 0x1b ;  /* 0x000000133c317211 */ /* 0x000fc400078fdaff */
[----:B------:R-:W-:Y:S01]  /*0b80*/  IADD3 R50, R19, 0x1a0, RZ ;  /* 0x000001a013327810 */ /* 0x000fe20007ffe0ff */
[----:B------:R-:W-:Y:S01]  /*0b90*/  IMAD.SHL.U32 R48, R48, 0x2, RZ ;  /* 0x0000000230307824 */ /* 0x000fe200078e00ff */
[----:B------:R-:W-:Y:S02]  /*0ba0*/  SHF.L.U32 R47, R47, 0x1, RZ ;  /* 0x000000012f2f7819 */ /* 0x000fe400000006ff */
[----:B------:R-:W-:Y:S02]  /*0bb0*/  SHF.L.U32 R49, R49, 0x1, RZ ;  /* 0x0000000131317819 */ /* 0x000fe400000006ff */
[C---:B------:R-:W-:Y:S02]  /*0bc0*/  IADD3 R54, R19.reuse, 0x1c0, RZ ;  /* 0x000001c013367810 */ /* 0x040fe40007ffe0ff */
[----:B------:R-:W-:Y:S02]  /*0bd0*/  IADD3 R60, R19, 0x1e0, RZ ;  /* 0x000001e0133c7810 */ /* 0x000fe40007ffe0ff */
[----:B------:R-:W-:-:S02]  /*0be0*/  LEA.HI.SX32 R54, R54, R19, 0x1b ;  /* 0x0000001336367211 */ /* 0x000fc400078fdaff */
[----:B------:R-:W-:Y:S02]  /*0bf0*/  LEA.HI.SX32 R60, R60, R19, 0x1b ;  /* 0x000000133c3c7211 */ /* 0x000fe400078fdaff */
        /* <DEDUP_REMOVED lines=9> */
[----:B------:R-:W-:Y:S01]  /*0c90*/  PRMT R67, RZ, 0x7610, R67 ;  /* 0x00007610ff437816 */ /* 0x000fe20000000043 */
[----:B--2---:R-:W-:Y:S04]  /*0ca0*/  STS.U16 [R38], R3 ;  /* 0x0000000326007388 */ /* 0x004fe80000000400 */
[----:B---3--:R-:W-:Y:S04]  /*0cb0*/  STS.U16 [R40+0x40], R9 ;  /* 0x0000400928007388 */ /* 0x008fe80000000400 */
[----:B----4-:R0:W-:Y:S04]  /*0cc0*/  STS.U16 [R41+0x80], R2 ;  /* 0x0000800229007388 */ /* 0x0101e80000000400 */
[----:B------:R-:W-:Y:S04]  /*0cd0*/  STS.U16 [R42+0xc0], R11 ;  /* 0x0000c00b2a007388 */ /* 0x000fe80000000400 */
[----:B------:R1:W-:Y:S01]  /*0ce0*/  STS.U16 [R43+0x100], R8 ;  /* 0x000100082b007388 */ /* 0x0003e20000000400 */
[----:B0-----:R-:W-:-:S04]  /*0cf0*/  IADD3 R2, R19, 0x160, RZ ;  /* 0x0000016013027810 */ /* 0x001fc80007ffe0ff */
[-C--:B------:R-:W-:Y:S02]  /*0d00*/  LEA.HI.SX32 R2, R2, R19.reuse, 0x1b ;  /* 0x0000001302027211 */ /* 0x080fe400078fdaff */
[----:B-1----:R-:W-:Y:S01]  /*0d10*/  IADD3 R8, R19, 0x180, RZ ;  /* 0x0000018013087810 */ /* 0x002fe20007ffe0ff */
[----:B------:R-:W-:Y:S01]  /*0d20*/  STS.U16 [R44+0x140], R13 ;  /* 0x0001400d2c007388 */ /* 0x000fe20000000400 */
[-C--:B------:R-:W-:Y:S02]  /*0d30*/  LEA.HI.SX32 R3, R50, R19.reuse, 0x1b ;  /* 0x0000001332037211 */ /* 0x080fe400078fdaff */
[----:B------:R-:W-:Y:S01]  /*0d40*/  LEA.HI.SX32 R8, R8, R19, 0x1b ;  /* 0x0000001308087211 */ /* 0x000fe200078fdaff */
[----:B------:R-:W-:Y:S01]  /*0d50*/  STS.U16 [R45+0x180], R10 ;  /* 0x0001800a2d007388 */ /* 0x000fe20000000400 */
[----:B------:R-:W-:-:S03]  /*0d60*/  IMAD.SHL.U32 R50, R2, 0x2, RZ ;  /* 0x0000000202327824 */ /* 0x000fc600078e00ff */
[----:B------:R0:W-:Y:S04]  /*0d70*/  STS.U16 [R46+0x1c0], R51 ;  /* 0x0001c0332e007388 */ /* 0x0001e80000000400 */
[----:B------:R-:W-:Y:S04]  /*0d80*/  STS.U16 [R47+0x200], R12 ;  /* 0x0002000c2f007388 */ /* 0x000fe80000000400 */
[----:B------:R1:W-:Y:S01]  /*0d90*/  STS.U16 [R48+0x240], R53 ;  /* 0x0002403530007388 */ /* 0x0003e20000000400 */
[----:B0-----:R-:W-:Y:S02]  /*0da0*/  SHF.L.U32 R51, R8, 0x1, RZ ;  /* 0x0000000108337819 */ /* 0x001fe400000006ff */
[----:B------:R-:W-:Y:S01]  /*0db0*/  SHF.L.U32 R8, R19, 0x4, RZ ;  /* 0x0000000413087819 */ /* 0x000fe200000006ff */
[----:B------:R0:W-:Y:S04]  /*0dc0*/  STS.U16 [R49+0x280], R52 ;  /* 0x0002803431007388 */ /* 0x0001e80000000400 */
[----:B------:R2:W-:Y:S01]  /*0dd0*/  STS.U16 [R50+0x2c0], R55 ;  /* 0x0002c03732007388 */ /* 0x0005e20000000400 */
[----:B-1----:R-:W-:Y:S01]  /*0de0*/  SHF.L.U32 R53, R54, 0x1, RZ ;  /* 0x0000000136357819 */ /* 0x002fe200000006ff */
[----:B------:R-:W-:-:S02]  /*0df0*/  IMAD.SHL.U32 R54, R60, 0x2, RZ ;  /* 0x000000023c367824 */ /* 0x000fc400078e00ff */
[----:B0-----:R-:W-:Y:S01]  /*0e00*/  IMAD.SHL.U32 R52, R3, 0x2, RZ ;  /* 0x0000000203347824 */ /* 0x001fe200078e00ff */
[----:B--2---:R-:W-:Y:S01]  /*0e10*/  LEA.HI.SX32 R55, R8, R8, 0x1b ;  /* 0x0000000808377211 */ /* 0x004fe200078fdaff */
[----:B------:R0:W-:Y:S04]  /*0e20*/  STS.U16 [R51+0x300], R56 ;  /* 0x0003003833007388 */ /* 0x0001e80000000400 */
[----:B------:R-:W-:Y:S01]  /*0e30*/  IMAD.SHL.U32 R55, R55, 0x2, RZ ;  /* 0x0000000237377824 */ /* 0x000fe200078e00ff */
        /* <DEDUP_REMOVED lines=20> */
[----:B------:R-:W-:Y:S01]  /*0f80*/  PRMT R9, RZ, 0x7610, R9 ;  /* 0x00007610ff097816 */ /* 0x000fe20000000009 */
[----:B------:R-:W-:Y:S01]  /*0f90*/  IMAD.MOV.U32 R3, RZ, RZ, R62 ;  /* 0x000000ffff037224 */ /* 0x000fe200078e003e */
[----:B------:R-:W-:Y:S01]  /*0fa0*/  MOV R2, R61 ;  /* 0x0000003d00027202 */ /* 0x000fe20000000f00 */
[----:B------:R-:W-:Y:S01]  /*0fb0*/  BAR.SYNC.DEFER_BLOCKING 0x0 ;  /* 0x0000000000007b1d */ /* 0x000fe20000010000 */
[----:B------:R-:W-:-:S02]  /*0fc0*/  PRMT R11, RZ, 0x7610, R11 ;  /* 0x00007610ff0b7816 */ /* 0x000fc4000000000b */
[----:B------:R-:W-:Y:S02]  /*0fd0*/  PRMT R10, RZ, 0x7610, R10 ;  /* 0x00007610ff0a7816 */ /* 0x000fe4000000000a */
[----:B------:R-:W-:Y:S02]  /*0fe0*/  PRMT R13, RZ, 0x7610, R13 ;  /* 0x00007610ff0d7816 */ /* 0x000fe4000000000d */
[----:B------:R-:W-:Y:S02]  /*0ff0*/  PRMT R12, RZ, 0x7610, R12 ;  /* 0x00007610ff0c7816 */ /* 0x000fe4000000000c */
[----:B------:R-:W-:Y:S02]  /*1000*/  PRMT R61, RZ, 0x7610, R61 ;  /* 0x00007610ff3d7816 */ /* 0x000fe4000000003d */
[----:B0-----:R-:W-:Y:S02]  /*1010*/  PRMT R56, RZ, 0x7610, R56 ;  /* 0x00007610ff387816 */ /* 0x001fe40000000038 */
[----:B-1----:R-:W-:-:S02]  /*1020*/  PRMT R57, RZ, 0x7610, R57 ;  /* 0x00007610ff397816 */ /* 0x002fc40000000039 */
[----:B------:R-:W-:Y:S01]  /*1030*/  PRMT R8, RZ, 0x7610, R8 ;  /* 0x00007610ff087816 */ /* 0x000fe20000000008 */
        /* <DEDUP_REMOVED lines=18> */
[----:B--2---:R-:W-:Y:S01]  /*1160*/  PRMT R59, RZ, 0x7610, R59 ;  /* 0x00007610ff3b7816 */ /* 0x004fe2000000003b */
[----:B------:R-:W2:Y:S01]  /*1170*/  @!P6 LDG.E.U16 R63, [R2.64+0x2c0] ;  /* 0x0002c004023fe981 */ /* 0x000ea2000c1e1500 */
[----:B------:R-:W-:Y:S02]  /*1180*/  PRMT R58, RZ, 0x7610, R58 ;  /* 0x00007610ff3a7816 */ /* 0x000fe4000000003a */
[----:B------:R-:W-:Y:S01]  /*1190*/  PRMT R60, RZ, 0x7610, R60 ;  /* 0x00007610ff3c7816 */ /* 0x000fe2000000003c */
[----:B------:R-:W2:Y:S01]  /*11a0*/  @!P3 LDG.E.U16 R65, [R2.64+0x340] ;  /* 0x000340040241b981 */ /* 0x000ea2000c1e1500 */
[----:B------:R-:W-:-:S03]  /*11b0*/  PRMT R62, RZ, 0x7610, R62 ;  /* 0x00007610ff3e7816 */ /* 0x000fc6000000003e */
[----:B------:R-:W2:Y:S04]  /*11c0*/  @!P0 LDG.E.U16 R59, [R2.64+0x240] ;  /* 0x00024004023b8981 */ /* 0x000ea8000c1e1500 */
[----:B------:R-:W2:Y:S04]  /*11d0*/  @!P4 LDG.E.U16 R58, [R2.64+0x280] ;  /* 0x00028004023ac981 */ /* 0x000ea8000c1e1500 */
[----:B------:R-:W2:Y:S04]  /*11e0*/  @!P5 LDG.E.U16 R60, [R2.64+0x300] ;  /* 0x00030004023cd981 */ /* 0x000ea8000c1e1500 */
[----:B------:R-:W2:Y:S04]  /*11f0*/  @!P2 LDG.E.U16 R62, [R2.64+0x380] ;  /* 0x00038004023ea981 */ /* 0x000ea8000c1e1500 */
[----:B------:R-:W2:Y:S01]  /*1200*/  @!P1 LDG.E.U16 R67, [R2.64+0x3c0] ;  /* 0x0003c00402439981 */ /* 0x000ea2000c1e1500 */
[----:B------:R-:W-:Y:S01]  /*1210*/  ULDC.U8 UR6, c[0x0][0x17e] ;  /* 0x00005f8000067ab9 */ /* 0x000fe20000000000 */
[----:B------:R-:W-:Y:S02]  /*1220*/  BSSY B0, `(.L_x_4120) ;  /* 0x000005a000007945 */ /* 0x000fe40003800000 */
[----:B---3--:R-:W-:Y:S04]  /*1230*/  STS.U16 [R38], R9 ;  /* 0x0000000926007388 */ /* 0x008fe80000000400 */
        /* <DEDUP_REMOVED lines=8> */
[----:B--2---:R-:W-:Y:S04]  /*12c0*/  STS.U16 [R48+0x240], R59 ;  /* 0x0002403b30007388 */ /* 0x004fe80000000400 */
        /* <DEDUP_REMOVED lines=34> */
[--C-:B------:R-:W-:Y:S01]  /*14f0*/  FADD.FTZ R58, R61, R16.reuse ;  /* 0x000000103d3a7221 */ /* 0x100fe20000010000 */
[----:B------:R-:W-:Y:S01]  /*1500*/  ISETP.GE.AND P6, PT, R60, 0x1, PT ;  /* 0x000000013c00780c */ /* 0x000fe20003fc6270 */
[--C-:B------:R-:W-:Y:S01]  /*1510*/  FADD.FTZ R61, R63, R16.reuse ;  /* 0x000000103f3d7221 */ /* 0x100fe20000010000 */
[----:B------:R-:W-:Y:S01]  /*1520*/  HADD2.F32 R63, -RZ, R64.H0_H0 ;  /* 0x20000040ff3f7230 */ /* 0x000fe20000004100 */
        /* <DEDUP_REMOVED lines=41> */
.L_x_4121:
[----:B------:R-:W-:Y:S05]  /*17c0*/  BSYNC B0 ;  /* 0x0000000000007941 */ /* 0x000fea0003800000 */
.L_x_4120:
        /* <DEDUP_REMOVED lines=36> */
.L_x_4123:
[----:B------:R-:W-:Y:S05]  /*1a10*/  BSYNC B0 ;  /* 0x0000000000007941 */ /* 0x000fea0003800000 */
.L_x_4122:
        /* <DEDUP_REMOVED lines=38> */
.L_x_4125:
[----:B------:R-:W-:Y:S05]  /*1c80*/  BSYNC B0 ;  /* 0x0000000000007941 */ /* 0x000fea0003800000 */
.L_x_4124:
        /* <DEDUP_REMOVED lines=36> */
.L_x_4127:
[----:B------:R-:W-:Y:S05]  /*1ed0*/  BSYNC B0 ;  /* 0x0000000000007941 */ /* 0x000fea0003800000 */
.L_x_4126:
        /* <DEDUP_REMOVED lines=38> */
.L_x_4129:
[----:B------:R-:W-:Y:S05]  /*2140*/  BSYNC B0 ;  /* 0x0000000000007941 */ /* 0x000fea0003800000 */
.L_x_4128:
        /* <DEDUP_REMOVED lines=36> */
.L_x_4131:
[----:B------:R-:W-:Y:S05]  /*2390*/  BSYNC B0 ;  /* 0x0000000000007941 */ /* 0x000fea0003800000 */
.L_x_4130:
        /* <DEDUP_REMOVED lines=38> */
.L_x_4133:
[----:B------:R-:W-:Y:S05]  /*2600*/  BSYNC B0 ;  /* 0x0000000000007941 */ /* 0x000fea0003800000 */
.L_x_4132:
[----:B------:R-:W-:Y:S01]  /*2610*/  HADD2.F32 R11, -RZ, R10.H0_H0 ;  /* 0x2000000aff0b7230 */ /* 0x000fe20000004100 */
[----:B------:R-:W-:Y:S01]  /*2620*/  BSSY B0, `(.L_x_4134) ;  /* 0x0000024000007945 */ /* 0x000fe20003800000 */
[----:B------:R-:W-:Y:S01]  /*2630*/  FSETP.GTU.FTZ.AND P4, PT, R68, 20, PT ;  /* 0x41a000004400780b */ /* 0x000fe20003f9c000 */
[----:B------:R-:W-:Y:S02]  /*2640*/  HADD2.F32 R69, -RZ, R69.H0_H0 ;  /* 0x20000045ff457230 */ /* 0x000fe40000004100 */
        /* <DEDUP_REMOVED lines=33> */
.L_x_4135:
[----:B------:R-:W-:Y:S05]  /*2860*/  BSYNC B0 ;  /* 0x0000000000007941 */ /* 0x000fea0003800000 */
.L_x_4134:
        /* <DEDUP_REMOVED lines=42> */
.L_x_4137:
[----:B------:R-:W-:Y:S05]  /*2b10*/  BSYNC B0 ;  /* 0x0000000000007941 */ /* 0x000fea0003800000 */
.L_x_4136:
        /* <DEDUP_REMOVED lines=40> */
.L_x_4139:
[----:B------:R-:W-:Y:S05]  /*2da0*/  BSYNC B0 ;  /* 0x0000000000007941 */ /* 0x000fea0003800000 */
.L_x_4138:
        /* <DEDUP_REMOVED lines=46> */
.L_x_4141:
[----:B------:R-:W-:Y:S05]  /*3090*/  BSYNC B0 ;  /* 0x0000000000007941 */ /* 0x000fea0003800000 */
.L_x_4140:
        /* <DEDUP_REMOVED lines=33> */
.L_x_4143:
[----:B------:R-:W-:Y:S05]  /*32b0*/  BSYNC B0 ;  /* 0x0000000000007941 */ /* 0x000fea0003800000 */
.L_x_4142:
        /* <DEDUP_REMOVED lines=33> */
.L_x_4145:
[----:B------:R-:W-:Y:S05]  /*34d0*/  BSYNC B0 ;  /* 0x0000000000007941 */ /* 0x000fea0003800000 */
.L_x_4144:
        /* <DEDUP_REMOVED lines=33> */
.L_x_4147:
[----:B------:R-:W-:Y:S05]  /*36f0*/  BSYNC B0 ;  /* 0x0000000000007941 */ /* 0x000fea0003800000 */
.L_x_4146:
        /* <DEDUP_REMOVED lines=33> */
.L_x_4149:
[----:B------:R-:W-:Y:S05]  /*3910*/  BSYNC B0 ;  /* 0x0000000000007941 */ /* 0x000fea0003800000 */
.L_x_4148:
        /* <DEDUP_REMOVED lines=33> */
.L_x_4151:
[----:B------:R-:W-:Y:S05]  /*3b30*/  BSYNC B0 ;  /* 0x0000000000007941 */ /* 0x000fea0003800000 */
.L_x_4150:
        /* <DEDUP_REMOVED lines=20> */
[----:B------:R-:W-:-:S03]  /*3c80*/  IMAD.MOV.U32 R109, RZ, RZ, RZ ;  /* 0x000000ffff6d7224 */ /* 0x000fc600078e00ff */
[----:B------:R-:W-:Y:S02]  /*3c90*/  ISETP.EQ.OR P0, PT, R20, RZ, P0 ;  /* 0x000000ff1400720c */ /* 0x000fe40000702670 */
.L_x_4155:
[----:B------:R-:W-:Y:S01]  /*3ca0*/  IMAD R11, R15, c[0x0][0x180], RZ ;  /* 0x000060000f0b7a24 */ /* 0x000fe200078e02ff */
[----:B------:R-:W-:Y:S01]  /*3cb0*/  SHF.R.S32.HI R116, RZ, 0x1f, R109 ;  /* 0x0000001fff747819 */ /* 0x000fe2000001146d */
[----:B0-----:R-:W-:-:S04]  /*3cc0*/  IMAD.WIDE.U32 R8, R0, c[0x0][0x180], RZ ;  /* 0x0000600000087a25 */ /* 0x001fc800078e00ff */
        /* <DEDUP_REMOVED lines=8> */
[----:B------:R-:W-:-:S04]  /*3d50*/  IMAD.MOV.U32 R111, RZ, RZ, -0x200 ;  /* 0xfffffe00ff6f7424 */ /* 0x000fc800078e00ff */
[----:B------:R0:W2:Y:S01]  /*3d60*/  LDG.E R10, [R10.64] ;  /* 0x000000040a0a7981 */ /* 0x0000a2000c1e1900 */
[----:B------:R-:W-:Y:S01]  /*3d70*/  IMAD R12, R116, c[0x0][0x1c0], RZ ;  /* 0x00007000740c7a24 */ /* 0x000fe200078e02ff */
[----:B------:R-:W-:Y:S01]  /*3d80*/  PRMT R121, RZ, 0x7610, R121 ;  /* 0x00007610ff797816 */ /* 0x000fe20000000079 */
[----:B------:R-:W-:Y:S01]  /*3d90*/  IMAD R111, R20, R111, c[0x0][0x168] ;  /* 0x00005a00146f7624 */ /* 0x000fe200078e026f */
[----:B------:R-:W-:Y:S01]  /*3da0*/  PRMT R135, RZ, 0x7610, R135 ;  /* 0x00007610ff877816 */ /* 0x000fe20000000087 */
[C---:B------:R-:W-:Y:S01]  /*3db0*/  IMAD.WIDE.U32 R8, R109.reuse, c[0x0][0x1c0], R6 ;  /* 0x000070006d087a25 */ /* 0x040fe200078e0006 */
[----:B------:R-:W-:Y:S02]  /*3dc0*/  PRMT R106, RZ, 0x7610, R106 ;  /* 0x00007610ff6a7816 */ /* 0x000fe4000000006a */
[-C--:B------:R-:W-:Y:S01]  /*3dd0*/  ISETP.GE.AND P2, PT, R6, R111.reuse, PT ;  /* 0x0000006f0600720c */ /* 0x080fe20003f46270 */
[----:B------:R-:W-:Y:S01]  /*3de0*/  IMAD R13, R109, c[0x0][0x1c4], R12 ;  /* 0x000071006d0d7a24 */ /* 0x000fe200078e020c */
[----:B------:R-:W-:-:S02]  /*3df0*/  ISETP.GE.AND P3, PT, R22, R111, PT ;  /* 0x0000006f1600720c */ /* 0x000fc40003f66270 */
[-C--:B------:R-:W-:Y:S02]  /*3e00*/  ISETP.GE.AND P4, PT, R23, R111.reuse, PT ;  /* 0x0000006f1700720c */ /* 0x080fe40003f86270 */
[----:B------:R-:W-:Y:S02]  /*3e10*/  ISETP.GE.AND P5, PT, R24, R111, PT ;  /* 0x0000006f1800720c */ /* 0x000fe40003fa6270 */
[C---:B------:R-:W-:Y:S02]  /*3e20*/  LEA R12, P1, R8.reuse, R37, 0x1 ;  /* 0x00000025080c7211 */ /* 0x040fe400078208ff */
[----:B------:R-:W-:Y:S02]  /*3e30*/  IADD3 R9, R9, R13, RZ ;  /* 0x0000000d09097210 */ /* 0x000fe40007ffe0ff */
[----:B------:R-:W-:Y:S02]  /*3e40*/  PRMT R139, RZ, 0x7610, R139 ;  /* 0x00007610ff8b7816 */ /* 0x000fe4000000008b */
[----:B------:R-:W-:-:S02]  /*3e50*/  LEA.HI.X R13, R8, R39, R9, 0x1, P1 ;  /* 0x00000027080d7211 */ /* 0x000fc400008f0c09 */
[-C--:B------:R-:W-:Y:S02]  /*3e60*/  ISETP.GE.AND P6, PT, R25, R111.reuse, PT ;  /* 0x0000006f1900720c */ /* 0x080fe40003fc6270 */
[-C--:B------:R-:W-:Y:S01]  /*3e70*/  ISETP.GE.AND P1, PT, R26, R111.reuse, PT ;  /* 0x0000006f1a00720c */ /* 0x080fe20003f26270 */
[----:B------:R1:W3:Y:S01]  /*3e80*/  @!P2 LDG.E.U16 R121, [R12.64] ;  /* 0x000000040c79a981 */ /* 0x0002e2000c1e1500 */
[-C--:B------:R-:W-:Y:S02]  /*3e90*/  ISETP.GE.AND P2, PT, R27, R111.reuse, PT ;  /* 0x0000006f1b00720c */ /* 0x080fe40003f46270 */
[----:B------:R-:W-:Y:S01]  /*3ea0*/  PRMT R104, RZ, 0x7610, R104 ;  /* 0x00007610ff687816 */ /* 0x000fe20000000068 */
[----:B------:R1:W4:Y:S01]  /*3eb0*/  @!P3 LDG.E.U16 R135, [R12.64+0x40] ;  /* 0x000040040c87b981 */ /* 0x000322000c1e1500 */
[-C--:B------:R-:W-:Y:S02]  /*3ec0*/  ISETP.GE.AND P3, PT, R28, R111.reuse, PT ;  /* 0x0000006f1c00720c */ /* 0x080fe40003f66270 */
[----:B------:R-:W-:Y:S01]  /*3ed0*/  PRMT R133, RZ, 0x7610, R133 ;  /* 0x00007610ff857816 */ /* 0x000fe20000000085 */
[----:B------:R1:W5:Y:S01]  /*3ee0*/  @!P4 LDG.E.U16 R106, [R12.64+0x80] ;  /* 0x000080040c6ac981 */ /* 0x000362000c1e1500 */
[----:B------:R-:W-:-:S02]  /*3ef0*/  ISETP.GE.AND P4, PT, R29, R111, PT ;  /* 0x0000006f1d00720c */ /* 0x000fc40003f86270 */
[----:B------:R-:W-:Y:S01]  /*3f00*/  PRMT R108, RZ, 0x7610, R108 ;  /* 0x00007610ff6c7816 */ /* 0x000fe2000000006c */
[----:B------:R1:W3:Y:S01]  /*3f10*/  @!P5 LDG.E.U16 R139, [R12.64+0xc0] ;  /* 0x0000c0040c8bd981 */ /* 0x0002e2000c1e1500 */
[-C--:B------:R-:W-:Y:S02]  /*3f20*/  ISETP.GE.AND P5, PT, R30, R111.reuse, PT ;  /* 0x0000006f1e00720c */ /* 0x080fe40003fa6270 */
[----:B------:R-:W-:Y:S01]  /*3f30*/  PRMT R117, RZ, 0x7610, R117 ;  /* 0x00007610ff757816 */ /* 0x000fe20000000075 */
[----:B------:R1:W3:Y:S01]  /*3f40*/  @!P6 LDG.E.U16 R104, [R12.64+0x100] ;  /* 0x000100040c68e981 */ /* 0x0002e2000c1e1500 */
[----:B------:R-:W-:Y:S02]  /*3f50*/  PRMT R110, RZ, 0x7610, R110 ;  /* 0x00007610ff6e7816 */ /* 0x000fe4000000006e */
[----:B------:R-:W-:Y:S01]  /*3f60*/  PRMT R137, RZ, 0x7610, R137 ;  /* 0x00007610ff897816 */ /* 0x000fe20000000089 */
[----:B------:R1:W3:Y:S01]  /*3f70*/  @!P1 LDG.E.U16 R133, [R12.64+0x140] ;  /* 0x000140040c859981 */ /* 0x0002e2000c1e1500 */
[----:B------:R-:W-:-:S02]  /*3f80*/  ISETP.GE.AND P6, PT, R31, R111, PT ;  /* 0x0000006f1f00720c */ /* 0x000fc40003fc6270 */
[-C--:B------:R-:W-:Y:S01]  /*3f90*/  ISETP.GE.AND P1, PT, R32, R111.reuse, PT ;  /* 0x0000006f2000720c */ /* 0x080fe20003f26270 */
[----:B------:R1:W3:Y:S01]  /*3fa0*/  @!P2 LDG.E.U16 R108, [R12.64+0x180] ;  /* 0x000180040c6ca981 */ /* 0x0002e2000c1e1500 */
[----:B------:R-:W-:-:S03]  /*3fb0*/  ISETP.GE.AND P2, PT, R33, R111, PT ;  /* 0x0000006f2100720c */ /* 0x000fc60003f46270 */
[----:B------:R1:W3:Y:S01]  /*3fc0*/  @!P3 LDG.E.U16 R117, [R12.64+0x1c0] ;  /* 0x0001c0040c75b981 */ /* 0x0002e2000c1e1500 */
[----:B------:R-:W-:-:S03]  /*3fd0*/  ISETP.GE.AND P3, PT, R34, R111, PT ;  /* 0x0000006f2200720c */ /* 0x000fc60003f66270 */
[----:B------:R1:W3:Y:S01]  /*3fe0*/  @!P4 LDG.E.U16 R110, [R12.64+0x200] ;  /* 0x000200040c6ec981 */ /* 0x0002e2000c1e1500 */
[----:B------:R-:W-:-:S03]  /*3ff0*/  ISETP.GE.AND P4, PT, R35, R111, PT ;  /* 0x0000006f2300720c */ /* 0x000fc60003f86270 */
[----:B------:R1:W4:Y:S01]  /*4000*/  @!P5 LDG.E.U16 R137, [R12.64+0x240] ;  /* 0x000240040c89d981 */ /* 0x000322000c1e1500 */
        /* <DEDUP_REMOVED lines=12> */
[----:B------:R1:W5:Y:S04]  /*40d0*/  @!P5 LDG.E.U16 R119, [R12.64+0x3c0] ;  /* 0x0003c0040c77d981 */ /* 0x000368000c1e1500 */
[----:B------:R-:W1:Y:S01]  /*40e0*/  S2R R100, SR_TID.X ;  /* 0x0000000000647919 */ /* 0x000e620000002100 */
[----:B0-----:R-:W-:-:S02]  /*40f0*/  IMAD R11, R15, c[0x0][0x198], RZ ;  /* 0x000066000f0b7a24 */ /* 0x001fc400078e02ff */
[----:B------:R-:W-:-:S04]  /*4100*/  IMAD.WIDE.U32 R8, R0, c[0x0][0x198], RZ ;  /* 0x0000660000087a25 */ /* 0x000fc800078e00ff */
[----:B------:R-:W-:Y:S02]  /*4110*/  IMAD R11, R0, c[0x0][0x19c], R11 ;  /* 0x00006700000b7a24 */ /* 0x000fe400078e020b */
[----:B------:R-:W-:Y:S02]  /*4120*/  IMAD R116, R116, c[0x0][0x1a0], RZ ;  /* 0x0000680074747a24 */ /* 0x000fe400078e02ff */
[----:B------:R-:W-:Y:S02]  /*4130*/  IMAD.IADD R9, R9, 0x1, R11 ;  /* 0x0000000109097824 */ /* 0x000fe400078e020b */
[C---:B------:R-:W-:Y:S02]  /*4140*/  IMAD R123, R109.reuse, c[0x0][0x1a4], R116 ;  /* 0x000069006d7b7a24 */ /* 0x040fe400078e0274 */
[----:B------:R-:W-:Y:S01]  /*4150*/  IMAD.WIDE.U32 R8, R109, c[0x0][0x1a0], R8 ;  /* 0x000068006d087a25 */ /* 0x000fe200078e0008 */
[----:B-1----:R-:W-:-:S04]  /*4160*/  SHF.L.U32 R118, R100, 0x4, RZ ;  /* 0x0000000464767819 */ /* 0x002fc800000006ff */
[C---:B------:R-:W-:Y:S02]  /*4170*/  IADD3 R12, R118.reuse, 0x1, RZ ;  /* 0x00000001760c7810 */ /* 0x040fe40007ffe0ff */
[----:B------:R-:W-:Y:S02]  /*4180*/  IADD3 R114, R118, 0x2, RZ ;  /* 0x0000000276727810 */ /* 0x000fe40007ffe0ff */
[-C--:B------:R-:W-:Y:S02]  /*4190*/  ISETP.GE.U32.AND P3, PT, R12, R111.reuse, PT ;  /* 0x0000006f0c00720c */ /* 0x080fe40003f66070 */
[----:B------:R-:W-:Y:S02]  /*41a0*/  ISETP.GE.U32.AND P4, PT, R114, R111, PT ;  /* 0x0000006f7200720c */ /* 0x000fe40003f86070 */
[----:B------:R-:W-:Y:S02]  /*41b0*/  IADD3 R9, R9, R123, RZ ;  /* 0x0000007b09097210 */ /* 0x000fe40007ffe0ff */
[----:B------:R-:W-:Y:S01]  /*41c0*/  IADD3 R114, R118, 0x4, RZ ;  /* 0x0000000476727810 */ /* 0x000fe20007ffe0ff */
[----:B------:R-:W-:-:S03]  /*41d0*/  FMUL.FTZ R131, R69, R56 ;  /* 0x0000003845837220 */ /* 0x000fc60000410000 */
[----:B------:R-:W-:Y:S02]  /*41e0*/  ISETP.GE.U32.AND P6, PT, R114, R111, PT ;  /* 0x0000006f7200720c */ /* 0x000fe40003fc6070 */
[----:B------:R-:W-:Y:S01]  /*41f0*/  IADD3 R114, R118, 0x6, RZ ;  /* 0x0000000676727810 */ /* 0x000fe20007ffe0ff */
[----:B------:R-:W-:-:S05]  /*4200*/  FMUL.FTZ R156, R71, R57 ;  /* 0x00000039479c7220 */ /* 0x000fca0000410000 */
[----:B------:R-:W-:Y:S02]  /*4210*/  FSEL R156, R156, RZ, !P3 ;  /* 0x000000ff9c9c7208 */ /* 0x000fe40005800000 */
[----:B------:R-:W-:Y:S01]  /*4220*/  IADD3 R116, R118, 0x5, RZ ;  /* 0x0000000576747810 */ /* 0x000fe20007ffe0ff */
[----:B------:R-:W-:Y:S02]  /*4230*/  FMUL.FTZ R153, R73, R58 ;  /* 0x0000003a49997220 */ /* 0x000fe40000410000 */
[----:B------:R-:W-:Y:S01]  /*4240*/  FMUL.FTZ R149, R75, R60 ;  /* 0x0000003c4b957220 */ /* 0x000fe20000410000 */
[----:B------:R-:W-:Y:S02]  /*4250*/  ISETP.GE.U32.AND P1, PT, R116, R111, PT ;  /* 0x0000006f7400720c */ /* 0x000fe40003f26070 */
[----:B------:R-:W-:Y:S01]  /*4260*/  IADD3 R116, R118, 0x8, RZ ;  /* 0x0000000876747810 */ /* 0x000fe20007ffe0ff */
[----:B------:R-:W-:Y:S01]  /*4270*/  FMUL.FTZ R147, R76, R61 ;  /* 0x0000003d4c937220 */ /* 0x000fe20000410000 */
[----:B------:R-:W-:Y:S01]  /*4280*/  FSEL R153, R153, RZ, !P4 ;  /* 0x000000ff99997208 */ /* 0x000fe20006000000 */
[----:B------:R-:W-:Y:S01]  /*4290*/  FMUL.FTZ R151, R72, R59 ;  /* 0x0000003b48977220 */ /* 0x000fe20000410000 */
[----:B------:R-:W-:-:S02]  /*42a0*/  FSEL R149, R149, RZ, !P6 ;  /* 0x000000ff95957208 */ /* 0x000fc40007000000 */
[----:B------:R-:W-:Y:S02]  /*42b0*/  FSEL R147, R147, RZ, !P1 ;  /* 0x000000ff93937208 */ /* 0x000fe40004800000 */
[C---:B------:R-:W-:Y:S02]  /*42c0*/  IADD3 R120, R118.reuse, 0xd, RZ ;  /* 0x0000000d76787810 */ /* 0x040fe40007ffe0ff */
[----:B------:R-:W-:Y:S01]  /*42d0*/  IADD3 R126, R118, 0xf, RZ ;  /* 0x0000000f767e7810 */ /* 0x000fe20007ffe0ff */
[----:B--2---:R-:W-:-:S04]  /*42e0*/  FMUL.FTZ R113, R10, 1.4426950216293334961 ;  /* 0x3fb8aa3b0a717820 */ /* 0x004fc80000410000 */
[C---:B------:R-:W-:Y:S02]  /*42f0*/  FMUL.FTZ R13, R113.reuse, R59 ;  /* 0x0000003b710d7220 */ /* 0x040fe40000410000 */
[C---:B------:R-:W-:Y:S02]  /*4300*/  FMUL.FTZ R10, R113.reuse, R56 ;  /* 0x00000038710a7220 */ /* 0x040fe40000410000 */
[C---:B------:R-:W-:Y:S02]  /*4310*/  FMUL.FTZ R11, R113.reuse, R57 ;  /* 0x00000039710b7220 */ /* 0x040fe40000410000 */
[----:B------:R0:W-:Y:S01]  /*4320*/  MUFU.EX2 R158, R10 ;  /* 0x0000000a009e7308 */ /* 0x0001e20000000800 */
[----:B------:R-:W-:-:S07]  /*4330*/  FMUL.FTZ R12, R113, R58 ;  /* 0x0000003a710c7220 */ /* 0x000fce0000410000 */
[----:B------:R-:W1:Y:S01]  /*4340*/  MUFU.EX2 R13, R13 ;  /* 0x0000000d000d7308 */ /* 0x000e620000000800 */
[----:B0-----:R-:W-:-:S04]  /*4350*/  IADD3 R10, R118, 0x3, RZ ;  /* 0x00000003760a7810 */ /* 0x001fc80007ffe0ff */
[----:B------:R-:W-:-:S03]  /*4360*/  ISETP.GE.U32.AND P5, PT, R10, R111, PT ;  /* 0x0000006f0a00720c */ /* 0x000fc60003fa6070 */
[----:B------:R0:W2:Y:S01]  /*4370*/  MUFU.EX2 R155, R11 ;  /* 0x0000000b009b7308 */ /* 0x0000a20000000800 */
[----:B------:R-:W-:-:S07]  /*4380*/  LEA R10, P2, R8, c[0x0][0x228], 0x2 ;  /* 0x00008a00080a7a11 */ /* 0x000fce00078410ff */
[----:B------:R-:W2:Y:S01]  /*4390*/  MUFU.EX2 R12, R12 ;  /* 0x0000000c000c7308 */ /* 0x000ea20000000800 */
[----:B0-----:R-:W-:Y:S01]  /*43a0*/  LEA.HI.X R11, R8, c[0x0][0x22c], R9, 0x2, P2 ;  /* 0x00008b00080b7a11 */ /* 0x001fe200010f1409 */
[C---:B------:R-:W-:Y:S01]  /*43b0*/  FMUL.FTZ R8, R113.reuse, R60 ;  /* 0x0000003c71087220 */ /* 0x040fe20000410000 */
[----:B------:R-:W-:Y:S01]  /*43c0*/  ISETP.GE.U32.AND P2, PT, R118, R111, PT ;  /* 0x0000006f7600720c */ /* 0x000fe20003f46070 */
[----:B------:R-:W-:Y:S01]  /*43d0*/  FMUL.FTZ R9, R113, R61 ;  /* 0x0000003d71097220 */ /* 0x000fe20000410000 */
[----:B-1----:R-:W-:Y:S01]  /*43e0*/  FSEL R152, R13, 1, !P5 ;  /* 0x3f8000000d987808 */ /* 0x002fe20006800000 */
[----:B------:R-:W-:Y:S01]  /*43f0*/  FMUL.FTZ R13, R113, R64 ;  /* 0x00000040710d7220 */ /* 0x000fe20000410000 */
[----:B------:R-:W-:Y:S02]  /*4400*/  FSEL R131, R131, RZ, !P2 ;  /* 0x000000ff83837208 */ /* 0x000fe40005000000 */
[----:B------:R-:W-:Y:S01]  /*4410*/  FSEL R158, R158, 1, !P2 ;  /* 0x3f8000009e9e7808 */ /* 0x000fe20005000000 */
[----:B------:R-:W0:Y:S01]  /*4420*/  MUFU.EX2 R8, R8 ;  /* 0x0000000800087308 */ /* 0x000e220000000800 */
[----:B------:R-:W-:-:S02]  /*4430*/  ISETP.GE.U32.AND P2, PT, R114, R111, PT ;  /* 0x0000006f7200720c */ /* 0x000fc40003f46070 */
[----:B------:R-:W-:Y:S02]  /*4440*/  IADD3 R114, R118, 0x7, RZ ;  /* 0x0000000776727810 */ /* 0x000fe40007ffe0ff */
[----:B--2---:R-:W-:Y:S02]  /*4450*/  FSEL R155, R155, 1, !P3 ;  /* 0x3f8000009b9b7808 */ /* 0x004fe40005800000 */
[----:B------:R-:W-:Y:S01]  /*4460*/  ISETP.GE.U32.AND P3, PT, R114, R111, PT ;  /* 0x0000006f7200720c */ /* 0x000fe20003f66070 */
[----:B------:R-:W1:Y:S01]  /*4470*/  MUFU.EX2 R9, R9 ;  /* 0x0000000900097308 */ /* 0x000e620000000800 */
[C---:B------:R-:W-:Y:S01]  /*4480*/  FMUL.FTZ R114, R113.reuse, R62 ;  /* 0x0000003e71727220 */ /* 0x040fe20000410000 */
[----:B------:R-:W-:Y:S01]  /*4490*/  FSEL R154, R12, 1, !P4 ;  /* 0x3f8000000c9a7808 */ /* 0x000fe20006000000 */
[C---:B------:R-:W-:Y:S02]  /*44a0*/  FMUL.FTZ R12, R113.reuse, R63 ;  /* 0x0000003f710c7220 */ /* 0x040fe40000410000 */
[----:B------:R-:W-:-:S03]  /*44b0*/  FMUL.FTZ R122, R113, R65 ;  /* 0x00000041717a7220 */ /* 0x000fc60000410000 */
[----:B------:R-:W2:Y:S01]  /*44c0*/  MUFU.EX2 R13, R13 ;  /* 0x0000000d000d7308 */ /* 0x000ea20000000800 */
[----:B---3--:R-:W-:Y:S07]  /*44d0*/  STS.U16 [R38], R121 ;  /* 0x0000007926007388 */ /* 0x008fee0000000400 */
[----:B------:R3:W1:Y:S01]  /*44e0*/  MUFU.EX2 R123, R114 ;  /* 0x00000072007b7308 */ /* 0x0006620000000800 */
[----:B----4-:R-:W-:Y:S01]  /*44f0*/  STS.U16 [R40+0x40], R135 ;  /* 0x0000408728007388 */ /* 0x010fe20000000400 */
[----:B0-----:R-:W-:-:S03]  /*4500*/  FSEL R150, R8, 1, !P6 ;  /* 0x3f80000008967808 */ /* 0x001fc60007000000 */
[----:B-----5:R-:W-:Y:S03]  /*4510*/  STS.U16 [R41+0x80], R106 ;  /* 0x0000806a29007388 */ /* 0x020fe60000000400 */
[----:B------:R-:W0:Y:S01]  /*4520*/  MUFU.EX2 R12, R12 ;  /* 0x0000000c000c7308 */ /* 0x000e220000000800 */
[----:B---3--:R-:W-:Y:S01]  /*4530*/  IADD3 R114, R118, 0xa, RZ ;  /* 0x0000000a76727810 */ /* 0x008fe20007ffe0ff */
[----:B------:R-:W-:Y:S01]  /*4540*/  STS.U16 [R42+0xc0], R139 ;  /* 0x0000c08b2a007388 */ /* 0x000fe20000000400 */
[----:B------:R-:W-:-:S05]  /*4550*/  ISETP.GE.U32.AND P4, PT, R116, R111, PT ;  /* 0x0000006f7400720c */ /* 0x000fca0003f86070 */
[----:B------:R-:W3:Y:S01]  /*4560*/  MUFU.EX2 R122, R122 ;  /* 0x0000007a007a7308 */ /* 0x000ee20000000800 */
[----:B------:R-:W-:Y:S01]  /*4570*/  IADD3 R8, R118, 0xb, RZ ;  /* 0x0000000b76087810 */ /* 0x000fe20007ffe0ff */
[----:B------:R-:W-:Y:S01]  /*4580*/  STS.U16 [R43+0x100], R104 ;  /* 0x000100682b007388 */ /* 0x000fe20000000400 */
[----:B------:R-:W-:Y:S01]  /*4590*/  ISETP.GE.U32.AND P6, PT, R114, R111, PT ;  /* 0x0000006f7200720c */ /* 0x000fe20003fc6070 */
[----:B------:R-:W-:Y:S02]  /*45a0*/  FMUL.FTZ R114, R77, R62 ;  /* 0x0000003e4d727220 */ /* 0x000fe40000410000 */
[----:B------:R-:W-:Y:S01]  /*45b0*/  STS.U16 [R44+0x140], R133 ;  /* 0x000140852c007388 */ /* 0x000fe20000000400 */
[----:B-1----:R-:W-:-:S03]  /*45c0*/  FSEL R148, R9, 1, !P1 ;  /* 0x3f80000009947808 */ /* 0x002fc60004800000 */
[----:B------:R-:W-:Y:S01]  /*45d0*/  STS.U16 [R45+0x180], R108 ;  /* 0x0001806c2d007388 */ /* 0x000fe20000000400 */
[----:B------:R-:W-:Y:S02]  /*45e0*/  IADD3 R116, R118, 0x9, RZ ;  /* 0x0000000976747810 */ /* 0x000fe40007ffe0ff */
[----:B------:R-:W-:Y:S01]  /*45f0*/  ISETP.GE.U32.AND P1, PT, R8, R111, PT ;  /* 0x0000006f0800720c */ /* 0x000fe20003f26070 */
[----:B------:R1:W-:Y:S01]  /*4600*/  STS.U16 [R46+0x1c0], R117 ;  /* 0x0001c0752e007388 */ /* 0x0003e20000000400 */
[----:B--2---:R-:W-:Y:S01]  /*4610*/  FSEL R127, R13, 1, !P4 ;  /* 0x3f8000000d7f7808 */ /* 0x004fe20006000000 */
[----:B------:R-:W-:Y:S01]  /*4620*/  FFMA.FTZ R13, R131, R155, R156 ;  /* 0x0000009b830d7223 */ /* 0x000fe2000001009c */
[----:B------:R-:W-:Y:S01]  /*4630*/  IADD3 R8, R118, 0xc, RZ ;  /* 0x0000000c76087810 */ /* 0x000fe20007ffe0ff */
[----:B------:R-:W-:Y:S01]  /*4640*/  STS.U16 [R47+0x200], R110 ;  /* 0x0002006e2f007388 */ /* 0x000fe20000000400 */
[----:B------:R-:W-:-:S03]  /*4650*/  FSEL R151, R151, RZ, !P5 ;  /* 0x000000ff97977208 */ /* 0x000fc60006800000 */
[----:B------:R-:W-:Y:S01]  /*4660*/  STS.U16 [R48+0x240], R137 ;  /* 0x0002408930007388 */ /* 0x000fe20000000400 */
[----:B-1----:R-:W-:-:S03]  /*4670*/  FMUL.FTZ R117, R158, R155 ;  /* 0x0000009b9e757220 */ /* 0x002fc60000410000 */
[----:B------:R-:W-:Y:S01]  /*4680*/  STS.U16 [R49+0x280], R112 ;  /* 0x0002807031007388 */ /* 0x000fe20000000400 */
[----:B------:R-:W-:Y:S01]  /*4690*/  ISETP.GE.U32.AND P5, PT, R116, R111, PT ;  /* 0x0000006f7400720c */ /* 0x000fe20003fa6070 */
[----:B------:R-:W-:Y:S01]  /*46a0*/  FFMA.FTZ R104, R154, R13, R153 ;  /* 0x0000000d9a687223 */ /* 0x000fe20000010099 */
[----:B------:R-:W-:Y:S01]  /*46b0*/  FSEL R114, R114, RZ, !P2 ;  /* 0x000000ff72727208 */ /* 0x000fe20005000000 */
[----:B------:R-:W-:Y:S01]  /*46c0*/  STS.U16 [R50+0x2c0], R143 ;  /* 0x0002c08f32007388 */ /* 0x000fe20000000400 */
[----:B------:R-:W-:Y:S01]  /*46d0*/  FSEL R123, R123, 1, !P2 ;  /* 0x3f8000007b7b7808 */ /* 0x000fe20005000000 */
[----:B------:R-:W-:Y:S01]  /*46e0*/  FMUL.FTZ R117, R154, R117 ;  /* 0x000000759a757220 */ /* 0x000fe20000410000 */
[----:B------:R-:W-:Y:S01]  /*46f0*/  ISETP.GE.U32.AND P2, PT, R8, R111, PT ;  /* 0x0000006f0800720c */ /* 0x000fe20003f46070 */
[----:B------:R-:W-:Y:S01]  /*4700*/  STS.U16 [R51+0x300], R102 ;  /* 0x0003006633007388 */ /* 0x000fe20000000400 */
[----:B------:R-:W-:-:S03]  /*4710*/  FMUL.FTZ R8, R79, R64 ;  /* 0x000000404f087220 */ /* 0x000fc60000410000 */
[----:B------:R-:W-:Y:S01]  /*4720*/  STS.U16 [R52+0x340], R115 ;  /* 0x0003407334007388 */ /* 0x000fe20000000400 */
[----:B0-----:R-:W-:-:S03]  /*4730*/  FSEL R125, R12, 1, !P3 ;  /* 0x3f8000000c7d7808 */ /* 0x001fc60005800000 */
[----:B------:R0:W-:Y:S01]  /*4740*/  STS.U16 [R53+0x380], R124 ;  /* 0x0003807c35007388 */ /* 0x0001e20000000400 */
[----:B---3--:R-:W-:Y:S01]  /*4750*/  FSEL R129, R122, 1, !P5 ;  /* 0x3f8000007a817808 */ /* 0x008fe20006800000 */
[----:B------:R-:W-:Y:S02]  /*4760*/  FFMA.FTZ R104, R152, R104, R151 ;  /* 0x0000006898687223 */ /* 0x000fe40000010097 */
[----:B------:R1:W-:Y:S01]  /*4770*/  STS.U16 [R54+0x3c0], R119 ;  /* 0x0003c07736007388 */ /* 0x0003e20000000400 */
[----:B------:R-:W-:-:S06]  /*4780*/  NOP ;  /* 0x0000000000007918 */ /* 0x000fcc0000000000 */
[----:B------:R-:W-:Y:S01]  /*4790*/  IADD3 R12, R118, 0xe, RZ ;  /* 0x0000000e760c7810 */ /* 0x000fe20007ffe0ff */
[----:B------:R2:W3:Y:S01]  /*47a0*/  LDG.E R122, [R10.64] ;  /* 0x000000040a7a7981 */ /* 0x0004e2000c1e1900 */
[----:B------:R-:W-:Y:S01]  /*47b0*/  FSEL R118, R8, RZ, !P4 ;  /* 0x000000ff08767208 */ /* 0x000fe20006000000 */
[C---:B------:R-:W-:Y:S01]  /*47c0*/  FMUL.FTZ R8, R113.reuse, R66 ;  /* 0x0000004271087220 */ /* 0x040fe20000410000 */
[----:B------:R-:W-:Y:S01]  /*47d0*/  ISETP.GE.U32.AND P4, PT, R12, R111, PT ;  /* 0x0000006f0c00720c */ /* 0x000fe20003f86070 */
[----:B------:R-:W-:Y:S01]  /*47e0*/  FFMA.FTZ R104, R150, R104, R149 ;  /* 0x0000006896687223 */ /* 0x000fe20000010095 */
[----:B------:R-:W-:Y:S01]  /*47f0*/  LDS.U16 R128, [R55] ;  /* 0x0000000037807984 */ /* 0x000fe20000000400 */
[C---:B------:R-:W-:Y:S02]  /*4800*/  FMUL.FTZ R12, R113.reuse, R67 ;  /* 0x00000043710c7220 */ /* 0x040fe40000410000 */
[----:B------:R-:W-:Y:S01]  /*4810*/  FMUL.FTZ R116, R78, R63 ;  /* 0x0000003f4e747220 */ /* 0x000fe20000410000 */
[----:B------:R-:W-:Y:S01]  /*4820*/  LDS.U16 R130, [R55+0x6] ;  /* 0x0000060037827984 */ /* 0x000fe20000000400 */
[----:B--2---:R-:W-:Y:S01]  /*4830*/  FMUL.FTZ R11, R152, R117 ;  /* 0x00000075980b7220 */ /* 0x004fe20000410000 */
[----:B------:R-:W2:Y:S01]  /*4840*/  MUFU.EX2 R133, R8 ;  /* 0x0000000800857308 */ /* 0x000ea20000000800 */
[----:B------:R-:W-:Y:S01]  /*4850*/  FMUL.FTZ R13, R113, R68 ;  /* 0x00000044710d7220 */ /* 0x000fe20000410000 */
[----:B------:R-:W-:Y:S01]  /*4860*/  LDS.U16 R132, [R55+0x4] ;  /* 0x0000040037847984 */ /* 0x000fe20000000400 */
[----:B------:R-:W-:-:S02]  /*4870*/  FMUL.FTZ R11, R150, R11 ;  /* 0x0000000b960b7220 */ /* 0x000fc40000410000 */
[C---:B------:R-:W-:Y:S01]  /*4880*/  FFMA.FTZ R106, R148.reuse, R104, R147 ;  /* 0x00000068946a7223 */ /* 0x040fe20000010093 */
[----:B------:R-:W-:Y:S01]  /*4890*/  LDS.U16 R134, [R55+0xa] ;  /* 0x00000a0037867984 */ /* 0x000fe20000000400 */
[----:B------:R-:W-:Y:S01]  /*48a0*/  FMUL.FTZ R104, R148, R11 ;  /* 0x0000000b94687220 */ /* 0x000fe20000410000 */
[----:B------:R-:W-:Y:S01]  /*48b0*/  FSEL R116, R116, RZ, !P3 ;  /* 0x000000ff74747208 */ /* 0x000fe20005800000 */
[----:B------:R-:W4:Y:S01]  /*48c0*/  MUFU.EX2 R12, R12 ;  /* 0x0000000c000c7308 */ /* 0x000f220000000800 */
[----:B------:R-:W-:Y:S01]  /*48d0*/  FFMA.FTZ R106, R123, R106, R114 ;  /* 0x0000006a7b6a7223 */ /* 0x000fe20000010072 */
[----:B------:R-:W-:Y:S01]  /*48e0*/  ISETP.GE.U32.AND P3, PT, R120, R111, PT ;  /* 0x0000006f7800720c */ /* 0x000fe20003f66070 */
[----:B------:R-:W-:Y:S01]  /*48f0*/  FMUL.FTZ R10, R113, R70 ;  /* 0x00000046710a7220 */ /* 0x000fe20000410000 */
[----:B------:R-:W-:Y:S01]  /*4900*/  LDS.U16 R135, [R55+0x8] ;  /* 0x0000080037877984 */ /* 0x000fe20000000400 */
[----:B------:R-:W-:Y:S02]  /*4910*/  FMUL.FTZ R104, R123, R104 ;  /* 0x000000687b687220 */ /* 0x000fe40000410000 */
[----:B------:R-:W-:Y:S01]  /*4920*/  FMUL.FTZ R120, R81, R65 ;  /* 0x0000004151787220 */ /* 0x000fe20000410000 */
[----:B------:R-:W5:Y:S01]  /*4930*/  MUFU.EX2 R13, R13 ;  /* 0x0000000d000d7308 */ /* 0x000f620000000800 */
[----:B------:R-:W-:Y:S01]  /*4940*/  FFMA.FTZ R106, R125, R106, R116 ;  /* 0x0000006a7d6a7223 */ /* 0x000fe20000010074 */
[----:B------:R-:W-:Y:S01]  /*4950*/  LDS.U16 R136, [R55+0xe] ;  /* 0x00000e0037887984 */ /* 0x000fe20000000400 */
[----:B------:R-:W-:-:S02]  /*4960*/  FMUL.FTZ R11, R113, R74 ;  /* 0x0000004a710b7220 */ /* 0x000fc40000410000 */
[----:B------:R-:W-:Y:S01]  /*4970*/  FMUL.FTZ R104, R125, R104 ;  /* 0x000000687d687220 */ /* 0x000fe20000410000 */
[----:B------:R-:W-:Y:S01]  /*4980*/  FSEL R120, R120, RZ, !P5 ;  /* 0x000000ff78787208 */ /* 0x000fe20006800000 */
[----:B------:R-:W-:Y:S01]  /*4990*/  FMUL.FTZ R9, R83, R66 ;  /* 0x0000004253097220 */ /* 0x000fe20000410000 */
[----:B------:R-:W5:Y:S01]  /*49a0*/  MUFU.EX2 R10, R10 ;  /* 0x0000000a000a7308 */ /* 0x000f620000000800 */
[C---:B------:R-:W-:Y:S01]  /*49b0*/  FFMA.FTZ R106, R127.reuse, R106, R118 ;  /* 0x0000006a7f6a7223 */ /* 0x040fe20000010076 */
[----:B------:R-:W-:Y:S01]  /*49c0*/  LDS.U16 R137, [R55+0xc] ;  /* 0x00000c0037897984 */ /* 0x000fe20000000400 */
[----:B------:R-:W-:Y:S01]  /*49d0*/  FMUL.FTZ R104, R127, R104 ;  /* 0x000000687f687220 */ /* 0x000fe20000410000 */
[----:B0-----:R-:W-:Y:S01]  /*49e0*/  FSEL R124, R9, RZ, !P6 ;  /* 0x000000ff097c7208 */ /* 0x001fe20007000000 */
[----:B------:R-:W-:Y:S01]  /*49f0*/  FMUL.FTZ R102, R82, R67 ;  /* 0x0000004352667220 */ /* 0x000fe20000410000 */
[----:B--2---:R-:W-:Y:S01]  /*4a00*/  FSEL R133, R133, 1, !P6 ;  /* 0x3f80000085857808 */ /* 0x004fe20007000000 */
[----:B------:R-:W-:Y:S01]  /*4a10*/  FMUL.FTZ R113, R113, R80 ;  /* 0x0000005071717220 */ /* 0x000fe20000410000 */
[----:B------:R-:W0:Y:S01]  /*4a20*/  MUFU.EX2 R11, R11 ;  /* 0x0000000b000b7308 */ /* 0x000e220000000800 */
[C---:B------:R-:W-:Y:S01]  /*4a30*/  FFMA.FTZ R9, R129.reuse, R106, R120 ;  /* 0x0000006a81097223 */ /* 0x040fe20000010078 */
[----:B------:R-:W-:Y:S01]  /*4a40*/  LDS.U16 R138, [R55+0x12] ;  /* 0x00001200378a7984 */ /* 0x000fe20000000400 */
[----:B------:R-:W-:Y:S01]  /*4a50*/  FMUL.FTZ R104, R129, R104 ;  /* 0x0000006881687220 */ /* 0x000fe20000410000 */
[----:B------:R-:W-:Y:S01]  /*4a60*/  FSEL R102, R102, RZ, !P1 ;  /* 0x000000ff66667208 */ /* 0x000fe20004800000 */
[----:B-1----:R-:W-:Y:S01]  /*4a70*/  FMUL.FTZ R119, R85, R68 ;  /* 0x0000004455777220 */ /* 0x002fe20000410000 */
[----:B----4-:R-:W-:Y:S01]  /*4a80*/  FSEL R121, R12, 1, !P1 ;  /* 0x3f8000000c797808 */ /* 0x010fe20004800000 */
[C---:B------:R-:W-:Y:S01]  /*4a90*/  FFMA.FTZ R9, R133.reuse, R9, R124 ;  /* 0x0000000985097223 */ /* 0x040fe2000001007c */
[----:B------:R1:W2:Y:S01]  /*4aa0*/  MUFU.EX2 R106, R113 ;  /* 0x00000071006a7308 */ /* 0x0002a20000000800 */
[----:B------:R-:W-:Y:S01]  /*4ab0*/  FMUL.FTZ R104, R133, R104 ;  /* 0x0000006885687220 */ /* 0x000fe20000410000 */
[----:B------:R-:W-:Y:S01]  /*4ac0*/  FSEL R119, R119, RZ, !P2 ;  /* 0x000000ff77777208 */ /* 0x000fe20005000000 */
[----:B------:R-:W-:Y:S01]  /*4ad0*/  FMUL.FTZ R117, R87, R70 ;  /* 0x0000004657757220 */ /* 0x000fe20000410000 */
[----:B-----5:R-:W-:Y:S01]  /*4ae0*/  FSEL R112, R13, 1, !P2 ;  /* 0x3f8000000d707808 */ /* 0x020fe20005000000 */
[C---:B------:R-:W-:Y:S01]  /*4af0*/  FFMA.FTZ R12, R121.reuse, R9, R102 ;  /* 0x00000009790c7223 */ /* 0x040fe20000010066 */
[----:B------:R-:W-:Y:S01]  /*4b00*/  LDS.U16 R139, [R55+0x10] ;  /* 0x00001000378b7984 */ /* 0x000fe20000000400 */
[----:B------:R-:W-:Y:S01]  /*4b10*/  FMUL.FTZ R9, R121, R104 ;  /* 0x0000006879097220 */ /* 0x000fe20000410000 */
[----:B------:R-:W-:Y:S01]  /*4b20*/  FSEL R117, R117, RZ, !P3 ;  /* 0x000000ff75757208 */ /* 0x000fe20005800000 */
[----:B------:R-:W-:Y:S01]  /*4b30*/  FMUL.FTZ R115, R89, R74 ;  /* 0x0000004a59737220 */ /* 0x000fe20000410000 */
[----:B------:R-:W-:Y:S01]  /*4b40*/  FSEL R110, R10, 1, !P3 ;  /* 0x3f8000000a6e7808 */ /* 0x000fe20005800000 */
[C---:B------:R-:W-:Y:S01]  /*4b50*/  FFMA.FTZ R12, R112.reuse, R12, R119 ;  /* 0x0000000c700c7223 */ /* 0x040fe20000010077 */
[----:B------:R-:W-:Y:S01]  /*4b60*/  LDS.U16 R140, [R55+0x16] ;  /* 0x00001600378c7984 */ /* 0x000fe20000000400 */
[----:B------:R-:W-:Y:S01]  /*4b70*/  FMUL.FTZ R9, R112, R9 ;  /* 0x0000000970097220 */ /* 0x000fe20000410000 */
[----:B------:R-:W-:Y:S01]  /*4b80*/  ISETP.GE.U32.AND P5, PT, R126, R111, PT ;  /* 0x0000006f7e00720c */ /* 0x000fe20003fa6070 */
[----:B------:R-:W-:Y:S01]  /*4b90*/  FMUL.FTZ R8, R91, R80 ;  /* 0x000000505b087220 */ /* 0x000fe20000410000 */
[----:B------:R-:W-:Y:S01]  /*4ba0*/  FSEL R115, R115, RZ, !P4 ;  /* 0x000000ff73737208 */ /* 0x000fe20006000000 */
[C---:B------:R-:W-:Y:S01]  /*4bb0*/  FFMA.FTZ R12, R110.reuse, R12, R117 ;  /* 0x0000000c6e0c7223 */ /* 0x040fe20000010075 */
[----:B0-----:R-:W-:Y:S01]  /*4bc0*/  FSEL R108, R11, 1, !P4 ;  /* 0x3f8000000b6c7808 */ /* 0x001fe20006000000 */
[----:B------:R-:W-:Y:S01]  /*4bd0*/  FMUL.FTZ R9, R110, R9 ;  /* 0x000000096e097220 */ /* 0x000fe20000410000 */
[----:B-1----:R-:W-:Y:S01]  /*4be0*/  FSEL R113, R8, RZ, !P5 ;  /* 0x000000ff08717208 */ /* 0x002fe20006800000 */
[----:B------:R-:W-:Y:S01]  /*4bf0*/  LDS.U16 R126, [R55+0x2] ;  /* 0x00000200377e7984 */ /* 0x000fe20000000400 */
[----:B--2---:R-:W-:Y:S01]  /*4c00*/  FSEL R106, R106, 1, !P5 ;  /* 0x3f8000006a6a7808 */ /* 0x004fe20006800000 */
[----:B------:R-:W-:-:S02]  /*4c10*/  FFMA.FTZ R12, R108, R12, R115 ;  /* 0x0000000c6c0c7223 */ /* 0x000fc40000010073 */
[----:B------:R-:W-:Y:S01]  /*4c20*/  FMUL.FTZ R11, R108, R9 ;  /* 0x000000096c0b7220 */ /* 0x000fe20000410000 */
[----:B------:R-:W-:Y:S01]  /*4c30*/  LDS.U16 R142, [R55+0x14] ;  /* 0x00001400378e7984 */ /* 0x000fe20000000400 */
[C---:B------:R-:W-:Y:S02]  /*4c40*/  FFMA.FTZ R9, R106.reuse, R12, R113 ;  /* 0x0000000c6a097223 */ /* 0x040fe40000010071 */
[----:B------:R-:W-:Y:S01]  /*4c50*/  FMUL.FTZ R8, R106, R11 ;  /* 0x0000000b6a087220 */ /* 0x000fe20000410000 */
[----:B------:R-:W-:Y:S04]  /*4c60*/  LDS.U16 R143, [R55+0x1a] ;  /* 0x00001a00378f7984 */ /* 0x000fe80000000400 */
[----:B------:R-:W0:Y:S04]  /*4c70*/  SHFL.UP PT, R10, R9, 0x1, RZ ;  /* 0x04200000090a7989 */ /* 0x000e2800000e00ff */
[----:B------:R-:W1:Y:S01]  /*4c80*/  SHFL.UP PT, R11, R8, 0x1, RZ ;  /* 0x04200000080b7989 */ /* 0x000e6200000e00ff */
[----:B------:R-:W-:-:S03]  /*4c90*/  ISETP.GE.AND P1, PT, R19, 0x1, PT ;  /* 0x000000011300780c */ /* 0x000fc60003f26270 */
[----:B------:R-:W-:Y:S04]  /*4ca0*/  LDS.U16 R144, [R55+0x18] ;  /* 0x0000180037907984 */ /* 0x000fe80000000400 */
[----:B------:R-:W-:Y:S04]  /*4cb0*/  LDS.U16 R145, [R55+0x1e] ;  /* 0x00001e0037917984 */ /* 0x000fe80000000400 */
[----:B------:R-:W-:Y:S02]  /*4cc0*/  LDS.U16 R146, [R55+0x1c] ;  /* 0x00001c0037927984 */ /* 0x000fe40000000400 */
[----:B0-----:R-:W-:-:S02]  /*4cd0*/  @P1 FFMA.FTZ R9, R8, R10, R9 ;  /* 0x0000000a08091223 */ /* 0x001fc40000010009 */
        /* <DEDUP_REMOVED lines=19> */
[----:B------:R-:W-:Y:S01]  /*4e10*/  HFMA2.MMA R10, -RZ, RZ, 1.875, 0 ;  /* 0x3f800000ff0a7435 */ /* 0x000fe200000001ff */
[----:B------:R-:W-:Y:S01]  /*4e20*/  IMAD.MOV.U32 R11, RZ, RZ, RZ ;  /* 0x000000ffff0b7224 */ /* 0x000fe200078e00ff */
[----:B------:R-:W-:-:S08]  /*4e30*/  SHF.L.U32 R104, R109, 0x3, RZ ;  /* 0x000000036d687819 */ /* 0x000fd000000006ff */
[----:B------:R-:W2:Y:S02]  /*4e40*/  @!P0 LDS.64 R10, [R104+0x450] ;  /* 0x00045000680a8984 */ /* 0x000ea40000000a00 */
[C---:B0-----:R-:W-:Y:S02]  /*4e50*/  @P1 FFMA.FTZ R9, R8.reuse, R12, R9 ;  /* 0x0000000c08091223 */ /* 0x041fe40000010009 */
[----:B-1----:R-:W-:Y:S01]  /*4e60*/  @P1 FMUL.FTZ R8, R8, R13 ;  /* 0x0000000d08081220 */ /* 0x002fe20000410000 */
[----:B------:R-:W-:-:S13]  /*4e70*/  ISETP.NE.AND P1, PT, R19, 0x1f, PT ;  /* 0x0000001f1300780c */ /* 0x000fda0003f25270 */
[----:B------:R-:W-:Y:S04]  /*4e80*/  @!P1 STS.64 [0x430], R8 ;  /* 0x00043008ff009388 */ /* 0x000fe80000000a00 */
[----:B------:R-:W-:Y:S01]  /*4e90*/  BAR.SYNC.DEFER_BLOCKING 0x0 ;  /* 0x0000000000007b1d */ /* 0x000fe20000010000 */
[----:B------:R-:W-:-:S13]  /*4ea0*/  ISETP.NE.AND P2, PT, R19, RZ, PT ;  /* 0x000000ff1300720c */ /* 0x000fda0003f45270 */
[----:B--2---:R-:W-:Y:S04]  /*4eb0*/  @!P2 STS.64 [0x440], R10 ;  /* 0x0004400aff00a388 */ /* 0x004fe80000000a00 */
        /* <DEDUP_REMOVED lines=19> */
[----:B------:R-:W-:Y:S02]  /*4ff0*/  HADD2.F32 R125, -RZ, R126.H0_H0 ;  /* 0x2000007eff7d7230 */ /* 0x000fe40000004100 */
[----:B------:R-:W-:Y:S01]  /*5000*/  HADD2.F32 R163, -RZ, R143.H0_H0 ;  /* 0x2000008fffa37230 */ /* 0x000fe20000004100 */
[----:B------:R-:W-:Y:S01]  /*5010*/  FFMA.FTZ R120, R129, R127, R120 ;  /* 0x0000007f81787223 */ /* 0x000fe20000010078 */
        /* <DEDUP_REMOVED lines=14> */
[----:B------:R-:W-:Y:S01]  /*5100*/  BSSY B0, `(.L_x_4153) ;  /* 0x000001d000007945 */ /* 0x000fe20003800000 */
[----:B---3--:R-:W-:Y:S02]  /*5110*/  FMUL.FTZ R114, R125, R122 ;  /* 0x0000007a7d727220 */ /* 0x008fe40000410000 */
[----:B------:R-:W-:-:S02]  /*5120*/  FFMA.FTZ R13, R12, R11, R13 ;  /* 0x0000000b0c0d7223 */ /* 0x000fc4000001000d */
        /* <DEDUP_REMOVED lines=15> */
[----:B------:R-:W-:Y:S02]  /*5220*/  FFMA.FTZ R124, R133, R120, R124 ;  /* 0x00000078857c7223 */ /* 0x000fe4000001007c */
[----:B------:R-:W-:Y:S01]  /*5230*/  FMUL.FTZ R12, R12, R10 ;  /* 0x0000000a0c0c7220 */ /* 0x000fe20000410000 */
[----:B------:R-:W-:Y:S05]  /*5240*/  @P1 BRA `(.L_x_4154) ;  /* 0x0000008000001947 */ /* 0x000fea0003800000 */
[----:B------:R-:W-:Y:S01]  /*5250*/  IMAD R8, R20, c[0x0][0x16c], R109 ;  /* 0x00005b0014087a24 */ /* 0x000fe200078e026d */
[----:B------:R0:W-:Y:S04]  /*5260*/  STS.64 [R104+0x450], R12 ;  /* 0x0004500c68007388 */ /* 0x0001e80000000a00 */
[----:B------:R-:W-:-:S02]  /*5270*/  SHF.R.S32.HI R10, RZ, 0x1f, R8 ;  /* 0x0000001fff0a7819 */ /* 0x000fc40000011408 */
[----:B------:R-:W-:-:S04]  /*5280*/  IADD3 R9, P1, R21, R8, RZ ;  /* 0x0000000815097210 */ /* 0x000fc80007f3e0ff */
[----:B------:R-:W-:Y:S02]  /*5290*/  LEA.HI.X.SX32 R10, R21, R10, 0x1, P1 ;  /* 0x0000000a150a7211 */ /* 0x000fe400008f0eff */
[----:B------:R-:W-:-:S04]  /*52a0*/  LEA R8, P1, R9, c[0x0][0x260], 0x3 ;  /* 0x0000980009087a11 */ /* 0x000fc800078218ff */
[----:B------:R-:W-:-:S05]  /*52b0*/  LEA.HI.X R9, R9, c[0x0][0x264], R10, 0x3, P1 ;  /* 0x0000990009097a11 */ /* 0x000fca00008f1c0a */
[----:B------:R0:W-:Y:S04]  /*52c0*/  STG.E.64 [R8.64], R12 ;  /* 0x0000000c08007986 */ /* 0x0001e8000c101b04 */
.L_x_4154:
[----:B------:R-:W-:Y:S05]  /*52d0*/  BSYNC B0 ;  /* 0x0000000000007941 */ /* 0x000fea0003800000 */
.L_x_4153:
[----:B------:R-:W-:Y:S01]  /*52e0*/  FFMA.FTZ R102, R121, R124, R102 ;  /* 0x0000007c79667223 */ /* 0x000fe20000010066 */
[----:B------:R-:W-:Y:S01]  /*52f0*/  IADD3 R109, R109, 0x1, RZ ;  /* 0x000000016d6d7810 */ /* 0x000fe20007ffe0ff */
        /* <DEDUP_REMOVED lines=20> */
[----:B------:R-:W-:Y:S01]  /*5440*/  FFMA.FTZ R107, R106, R134, R107 ;  /* 0x000000866a6b7223 */ /* 0x000fe2000001006b */
[----:B------:R-:W-:Y:S01]  /*5450*/  @P1 CALL.REL.NOINC `(.L_x_4152) ;  /* 0x0000001000001944 */ /* 0x000fe20003c00000 */
[----:B------:R-:W-:Y:S05]  /*5460*/  BRA `(.L_x_4155) ;  /* 0xffffe83000007947 */ /* 0x000fea000383ffff */
.L_x_4152:
[----:B------:R-:W-:Y:S01]  /*5470*/  BAR.SYNC.DEFER_BLOCKING 0x0 ;  /* 0x0000000000007b1d */ /* 0x000fe20000010000 */
[----:B------:R-:W-:Y:S02]  /*5480*/  F2FP.PACK_AB R84, R93, R84 ;  /* 0x000000545d54723e */ /* 0x000fe400000000ff */
[----:B------:R-:W-:Y:S02]  /*5490*/  F2FP.PACK_AB R86, R95, R86 ;  /* 0x000000565f56723e */ /* 0x000fe400000000ff */
[----:B------:R-:W-:Y:S01]  /*54a0*/  F2FP.PACK_AB R88, R97, R88 ;  /* 0x000000586158723e */ /* 0x000fe200000000ff */
[----:B------:R-:W-:Y:S01]  /*54b0*/  BSSY B0, `(.L_x_4156) ;  /* 0x0000045000007945 */ /* 0x000fe20003800000 */
[----:B0-----:R-:W-:-:S02]  /*54c0*/  PRMT R8, R84, 0x7632, R8 ;  /* 0x0000763254087816 */ /* 0x001fc40000000008 */
[----:B------:R-:W-:Y:S02]  /*54d0*/  PRMT R9, R86, 0x7632, R9 ;  /* 0x0000763256097816 */ /* 0x000fe40000000009 */
[----:B------:R-:W-:Y:S02]  /*54e0*/  PRMT R10, R88, 0x7632, R10 ;  /* 0x00007632580a7816 */ /* 0x000fe4000000000a */
[----:B------:R-:W-:Y:S02]  /*54f0*/  ISETP.NE.AND P0, PT, R100, RZ, PT ;  /* 0x000000ff6400720c */ /* 0x000fe40003f05270 */
[----:B------:R-:W-:Y:S02]  /*5500*/  F2FP.PACK_AB R90, R99, R90 ;  /* 0x0000005a635a723e */ /* 0x000fe400000000ff */
[----:B------:R-:W-:Y:S02]  /*5510*/  F2FP.PACK_AB R92, R101, R92 ;  /* 0x0000005c655c723e */ /* 0x000fe400000000ff */
[----:B------:R-:W-:-:S02]  /*5520*/  F2FP.PACK_AB R94, R103, R94 ;  /* 0x0000005e675e723e */ /* 0x000fc400000000ff */
        /* <DEDUP_REMOVED lines=61> */
.L_x_4157:
[----:B------:R-:W-:Y:S05]  /*5900*/  BSYNC B0 ;  /* 0x0000000000007941 */ /* 0x000fea0003800000 */
.L_x_4156:
[----:B------:R-:W-:Y:S01]  /*5910*/  MOV R10, R8 ;  /* 0x00000008000a7202 */ /* 0x000fe20000000f00 */
[----:B------:R-:W-:Y:S01]  /*5920*/  HFMA2.MMA R9, -RZ, RZ, 0, 1.1920928955078125e-07 ;  /* 0x00000002ff097435 */ /* 0x000fe200000001ff */
[----:B------:R-:W-:Y:S01]  /*5930*/  IMAD.MOV.U32 R11, RZ, RZ, R75 ;  /* 0x000000ffff0b7224 */ /* 0x000fe200078e004b */
[----:B0-----:R-:W-:Y:S01]  /*5940*/  SHF.L.U32 R13, R20, 0x9, RZ ;  /* 0x00000009140d7819 */ /* 0x001fe200000006ff */
[----:B------:R-:W-:Y:S01]  /*5950*/  IMAD R57, R15, c[0x0][0x208], RZ ;  /* 0x000082000f397a24 */ /* 0x000fe200078e02ff */
[-C--:B------:R-:W-:Y:S01]  /*5960*/  ISETP.GE.AND P4, PT, R27, R73.reuse, PT ;  /* 0x000000491b00720c */ /* 0x080fe20003f86270 */
[----:B------:R-:W-:Y:S01]  /*5970*/  IMAD.WIDE.U32 R10, R0, c[0x0][0x208], R10 ;  /* 0x00008200000a7a25 */ /* 0x000fe200078e000a */
[-C--:B------:R-:W-:Y:S02]  /*5980*/  ISETP.GE.AND P5, PT, R28, R73.reuse, PT ;  /* 0x000000491c00720c */ /* 0x080fe40003fa6270 */
[----:B------:R-:W-:Y:S01]  /*5990*/  ISETP.GE.AND P6, PT, R29, R73, PT ;  /* 0x000000491d00720c */ /* 0x000fe20003fc6270 */
[----:B------:R-:W-:Y:S01]  /*59a0*/  IMAD R12, R0, c[0x0][0x20c], R57 ;  /* 0x00008300000c7a24 */ /* 0x000fe200078e0239 */
[----:B------:R-:W-:Y:S01]  /*59b0*/  SHF.R.S32.HI R57, RZ, 0x1f, R13 ;  /* 0x0000001fff397819 */ /* 0x000fe2000001140d */
[----:B------:R-:W-:Y:S01]  /*59c0*/  IMAD.WIDE R8, R6, R9, c[0x0][0x258] ;  /* 0x0000960006087625 */ /* 0x000fe200078e0209 */
[----:B------:R-:W-:-:S02]  /*59d0*/  IADD3 R13, P0, R13, R10, RZ ;  /* 0x0000000a0d0d7210 */ /* 0x000fc40007f1e0ff */
[-C--:B------:R-:W-:Y:S02]  /*59e0*/  ISETP.GE.AND P2, PT, R22, R73.reuse, PT ;  /* 0x000000491600720c */ /* 0x080fe40003f46270 */
[----:B------:R-:W-:Y:S02]  /*59f0*/  IADD3.X R10, R57, R12, R11, P0, !PT ;  /* 0x0000000c390a7210 */ /* 0x000fe400007fe40b */
[----:B------:R-:W-:Y:S02]  /*5a00*/  LEA R8, P0, R13, R8, 0x1 ;  /* 0x000000080d087211 */ /* 0x000fe400078008ff */
        /* <DEDUP_REMOVED lines=9> */
[----:B------:R-:W-:Y:S01]  /*5aa0*/  @!P6 STG.E.U16 [R8.64+0x200], R47 ;  /* 0x0002002f0800e986 */ /* 0x000fe2000c101504 */
[----:B------:R-:W-:-:S03]  /*5ab0*/  ISETP.GE.AND P6, PT, R36, R73, PT ;  /* 0x000000492400720c */ /* 0x000fc60003fc6270 */
[----:B------:R-:W-:Y:S01]  /*5ac0*/  @!P2 STG.E.U16 [R8.64+0x40], R59 ;  /* 0x0000403b0800a986 */ /* 0x000fe2000c101504 */
        /* <DEDUP_REMOVED lines=13> */
[----:B------:R-:W-:-:S03]  /*5ba0*/  ISETP.GE.AND P0, PT, R20, c[0x0][0x174], PT ;  /* 0x00005d0014007a0c */ /* 0x000fc60003f06270 */
[----:B------:R1:W-:Y:S01]  /*5bb0*/  @!P1 STG.E.U16 [R8.64+0x280], R49 ;  /* 0x0002803108009986 */ /* 0x0003e2000c101504 */
[----:B0-----:R-:W-:-:S03]  /*5bc0*/  IADD3 R61, P1, R2, 0x400, RZ ;  /* 0x00000400023d7810 */ /* 0x001fc60007f3e0ff */
[----:B------:R1:W-:Y:S01]  /*5bd0*/  @!P2 STG.E.U16 [R8.64+0x2c0], R67 ;  /* 0x0002c0430800a986 */ /* 0x0003e2000c101504 */
[----:B------:R-:W-:Y:S01]  /*5be0*/  IADD3 R10, P2, R4, 0x400, RZ ;  /* 0x00000400040a7810 */ /* 0x000fe20007f5e0ff */
[----:B------:R-:W-:Y:S02]  /*5bf0*/  IMAD.X R62, RZ, RZ, R3, P1 ;  /* 0x000000ffff3e7224 */ /* 0x000fe400008e0603 */
[----:B------:R1:W-:Y:S01]  /*5c00*/  @!P3 STG.E.U16 [R8.64+0x300], R51 ;  /* 0x000300330800b986 */ /* 0x0003e2000c101504 */
[----:B------:R-:W-:Y:S02]  /*5c10*/  IADD3 R37, P3, R37, 0x400, RZ ;  /* 0x0000040025257810 */ /* 0x000fe40007f7e0ff */
[----:B------:R-:W-:Y:S02]  /*5c20*/  IADD3.X R5, RZ, R5, RZ, P2, !PT ;  /* 0x00000005ff057210 */ /* 0x000fe400017fe4ff */
[----:B------:R-:W-:Y:S01]  /*5c30*/  IADD3.X R39, RZ, R39, RZ, P3, !PT ;  /* 0x00000027ff277210 */ /* 0x000fe20001ffe4ff */
[----:B------:R-:W-:Y:S01]  /*5c40*/  @P0 CALL.REL.NOINC `(.L_x_4158) ;  /* 0x0000001000000944 */ /* 0x000fe20003c00000 */
[----:B------:R-:W-:Y:S05]  /*5c50*/  BRA `(.L_x_4159) ;  /* 0xffffaa1000007947 */ /* 0x000fea000383ffff */
.L_x_4158:
[----:B------:R-:W-:Y:S05]  /*5c60*/  EXIT ;  /* 0x000000000000794d */ /* 0x000fea0003800000 */
.L_x_4160:
        /* <DEDUP_REMOVED lines=9> */
.L_x_5434:


//--------------------- .text._Z25selective_scan_fwd_kernelI32Selective_Scan_fwd_kernel_traitsILi32ELi16ELi1ELb0ELb0ELb1ELb1EN3c104HalfEfEEv13SSMParamsBase --------------------------
	.section	.text._Z25selective_scan_fwd_kernelI32Selective_Scan_fwd_kernel_traitsILi32ELi16ELi1ELb0ELb0ELb1ELb1EN3c104HalfEfEEv13SSMParamsBase,"ax",@progbits
	.sectioninfo	@"SHI_REGISTERS=168"
	.align	128
        .global         _Z25selective_scan_fwd_kernelI32Selective_Scan_fwd_kernel_traitsILi32ELi16ELi1ELb0ELb0ELb1ELb1EN3c104HalfEfEEv13SSMParamsBase
        .type           _Z25selective_scan_fwd_kernelI32Selective_Scan_fwd_kernel_traitsILi32ELi16ELi1ELb0ELb0ELb1ELb1EN3c104HalfEfEEv13SSMParamsBase,@function
        .size           _Z25selective_scan_fwd_kernelI32Selective_Scan_fwd_kernel_traitsILi32ELi16ELi1ELb0ELb0ELb1ELb1EN3c104HalfEfEEv13SSMParamsBase,(.L_x_5435 - _Z25selective_scan_fwd_kernelI32Selective_Scan_fwd_kernel_traitsILi32ELi16ELi1ELb0ELb0ELb1ELb1EN3c104HalfEfEEv13SSMParamsBase)
        .other          _Z25selective_scan_fwd_kernelI32Selective_Scan_fwd_kernel_traitsILi32ELi16ELi1ELb0ELb0ELb1ELb1EN3c104HalfEfEEv13SSMParamsBase,@"STO_CUDA_ENTRY STV_DEFAULT"
_Z25selective_scan_fwd_kernelI32Selective_Scan_fwd_kernel_traitsILi32ELi16ELi1ELb0ELb0ELb1ELb1EN3c104HalfEfEEv13SSMParamsBase:
.text._Z25selective_scan_fwd_kernelI32Selective_Scan_fwd_kernel_traitsILi32ELi16ELi1ELb0ELb0ELb1ELb1EN3c104HalfEfEEv13SSMParamsBase:
        /* <DEDUP_REMOVED lines=103> */
.L_x_4202:
        /* <DEDUP_REMOVED lines=45> */
[----:B0-----:R-:W-:Y:S02]  /*0940*/  PRMT R57, RZ, 0x7610, R57 ;  /* 0x00007610ff397816 */ /* 0x001fe40000000039 */
        /* <DEDUP_REMOVED lines=231> */
.L_x_4162:
[----:B------:R-:W-:Y:S05]  /*17c0*/  BSYNC B0 ;  /* 0x0000000000007941 */ /* 0x000fea0003800000 */
.L_x_4161:
        /* <DEDUP_REMOVED lines=36> */
.L_x_4164:
[----:B------:R-:W-:Y:S05]  /*1a10*/  BSYNC B0 ;  /* 0x0000000000007941 */ /* 0x000fea0003800000 */
.L_x_4163:
        /* <DEDUP_REMOVED lines=38> */
.L_x_4166:
[----:B------:R-:W-:Y:S05]  /*1c80*/  BSYNC B0 ;  /* 0x0000000000007941 */ /* 0x000fea0003800000 */
.L_x_4165:
        /* <DEDUP_REMOVED lines=36> */
.L_x_4168:
[----:B------:R-:W-:Y:S05]  /*1ed0*/  BSYNC B0 ;  /* 0x0000000000007941 */ /* 0x000fea0003800000 */
.L_x_4167:
        /* <DEDUP_REMOVED lines=38> */
.L_x_4170:
[----:B------:R-:W-:Y:S05]  /*2140*/  BSYNC B0 ;  /* 0x0000000000007941 */ /* 0x000fea0003800000 */
.L_x_4169:
        /* <DEDUP_REMOVED lines=36> */
.L_x_4172:
[----:B------:R-:W-:Y:S05]  /*2390*/  BSYNC B0 ;  /* 0x0000000000007941 */ /* 0x000fea0003800000 */
.L_x_4171:
        /* <DEDUP_REMOVED lines=38> */
.L_x_4174:
[----:B------:R-:W-:Y:S05]  /*2600*/  BSYNC B0 ;  /* 0x0000000000007941 */ /* 0x000fea0003800000 */
.L_x_4173:
[----:B------:R-:W-:Y:S01]  /*2610*/  HADD2.F32 R11, -RZ, R10.H0_H0 ;  /* 0x2000000aff0b7230 */ /* 0x000fe20000004100 */
[----:B------:R-:W-:Y:S01]  /*2620*/  BSSY B0, `(.L_x_4175) ;  /* 0x0000024000007945 */ /* 0x000fe20003800000 */
[----:B------:R-:W-:Y:S01]  /*2630*/  FSETP.GTU.FTZ.AND P4, PT, R68, 20, PT ;  /* 0x41a000004400780b */ /* 0x000fe20003f9c000 */
[----:B------:R-:W-:Y:S02]  /*2640*/  HADD2.F32 R69, -RZ, R69.H0_H0 ;  /* 0x20000045ff457230 */ /* 0x000fe40000004100 */
[----:B------:R-:W-:Y:S01]  /*2650*/  FADD.FTZ R70, R11, R16 ;  /* 0x000000100b467221 */ /* 0x000fe20000010000 */
        /* <DEDUP_REMOVED lines=32> */
.L_x_4176:
[----:B------:R-:W-:Y:S05]  /*2860*/  BSYNC B0 ;  /* 0x0000000000007941 */ /* 0x000fea0003800000 */
.L_x_4175:
        /* <DEDUP_REMOVED lines=42> */
.L_x_4178:
[----:B------:R-:W-:Y:S05]  /*2b10*/  BSYNC B0 ;  /* 0x0000000000007941 */ /* 0x000fea0003800000 */
.L_x_4177:
        /* <DEDUP_REMOVED lines=40> */
.L_x_4180:
[----:B------:R-:W-:Y:S05]  /*2da0*/  BSYNC B0 ;  /* 0x0000000000007941 */ /* 0x000fea0003800000 */
.L_x_4179:
        /* <DEDUP_REMOVED lines=46> */
.L_x_4182:
[----:B------:R-:W-:Y:S05]  /*3090*/  BSYNC B0 ;  /* 0x0000000000007941 */ /* 0x000fea0003800000 */
.L_x_4181:
        /* <DEDUP_REMOVED lines=33> */
.L_x_4184:
[----:B------:R-:W-:Y:S05]  /*32b0*/  BSYNC B0 ;  /* 0x0000000000007941 */ /* 0x000fea0003800000 */
.L_x_4183:
        /* <DEDUP_REMOVED lines=33> */
.L_x_4186:
[----:B------:R-:W-:Y:S05]  /*34d0*/  BSYNC B0 ;  /* 0x0000000000007941 */ /* 0x000fea0003800000 */
.L_x_4185:
        /* <DEDUP_REMOVED lines=33> */
.L_x_4188:
[----:B------:R-:W-:Y:S05]  /*36f0*/  BSYNC B0 ;  /* 0x0000000000007941 */ /* 0x000fea0003800000 */
.L_x_4187:
        /* <DEDUP_REMOVED lines=33> */
.L_x_4190:
[----:B------:R-:W-:Y:S05]  /*3910*/  BSYNC B0 ;  /* 0x0000000000007941 */ /* 0x000fea0003800000 */
.L_x_4189:
        /* <DEDUP_REMOVED lines=33> */
.L_x_4192:
[----:B------:R-:W-:Y:S05]  /*3b30*/  BSYNC B0 ;  /* 0x0000000000007941 */ /* 0x000fea0003800000 */
.L_x_4191:
        /* <DEDUP_REMOVED lines=22> */
.L_x_4196:
        /* <DEDUP_REMOVED lines=355> */
.L_x_4195:
[----:B------:R-:W-:Y:S05]  /*52d0*/  BSYNC B0 ;  /* 0x0000000000007941 */ /* 0x000fea0003800000 */
.L_x_4194:
        /* <DEDUP_REMOVED lines=25> */
.L_x_4193:
[----:B------:R-:W-:Y:S01]  /*5470*/  BAR.SYNC.DEFER_BLOCKING 0x0 ;  /* 0x0000000000007b1d */ /* 0x000fe20000010000 */
[----:B0-----:R-:W-:Y:S02]  /*5480*/  F2FP.PACK_AB R8, R93, R84 ;  /* 0x000000545d08723e */ /* 0x001fe400000000ff */
[----:B------:R-:W-:Y:S02]  /*5490*/  F2FP.PACK_AB R9, R95, R86 ;  /* 0x000000565f09723e */ /* 0x000fe400000000ff */
[C---:B------:R-:W-:Y:S01]  /*54a0*/  PRMT R10, R8.reuse, 0x7610, R10 ;  /* 0x00007610080a7816 */ /* 0x040fe2000000000a */
[----:B------:R-:W-:Y:S01]  /*54b0*/  BSSY B0, `(.L_x_4197) ;  /* 0x000005b000007945 */ /* 0x000fe20003800000 */
[----:B------:R-:W-:-:S02]  /*54c0*/  PRMT R11, R8, 0x7632, R11 ;  /* 0x00007632080b7816 */ /* 0x000fc4000000000b */
[----:B------:R-:W-:Y:S02]  /*54d0*/  F2FP.PACK_AB R8, R97, R88 ;  /* 0x000000586108723e */ /* 0x000fe400000000ff */
[C---:B------:R-:W-:Y:S02]  /*54e0*/  PRMT R12, R9.reuse, 0x7610, R12 ;  /* 0x00007610090c7816 */ /* 0x040fe4000000000c */
[----:B------:R-:W-:Y:S02]  /*54f0*/  PRMT R13, R9, 0x7632, R13 ;  /* 0x00007632090d7816 */ /* 0x000fe4000000000d */
[C---:B------:R-:W-:Y:S02]  /*5500*/  PRMT R56, R8.reuse, 0x7610, R56 ;  /* 0x0000761008387816 */ /* 0x040fe40000000038 */
[----:B------:R-:W-:Y:S02]  /*5510*/  PRMT R57, R8, 0x7632, R57 ;  /* 0x0000763208397816 */ /* 0x000fe40000000039 */
[----:B------:R-:W-:-:S02]  /*5520*/  F2FP.PACK_AB R8, R99, R90 ;  /* 0x0000005a6308723e */ /* 0x000fc400000000ff */
[----:B------:R-:W-:Y:S02]  /*5530*/  F2FP.PACK_AB R9, R101, R92 ;  /* 0x0000005c6509723e */ /* 0x000fe400000000ff */
        /* <DEDUP_REMOVED lines=24> */
[----:B------:R0:W-:Y:S04]  /*56c0*/  STS.U16 [R55+0x14], R10 ;  /* 0x0000140a37007388 */ /* 0x0001e80000000400 */
[----:B------:R-:W-:Y:S04]  /*56d0*/  STS.U16 [R55+0x16], R12 ;  /* 0x0000160c37007388 */ /* 0x000fe80000000400 */
[----:B------:R1:W-:Y:S01]  /*56e0*/  STS.U16 [R55+0x18], R8 ;  /* 0x0000180837007388 */ /* 0x0003e20000000400 */
[----:B0-----:R-:W-:-:S03]  /*56f0*/  IMAD.WIDE.U32 R10, R17, c[0x0][0x200], RZ ;  /* 0x00008000110a7a25 */ /* 0x001fc600078e00ff */
[----:B------:R-:W-:Y:S04]  /*5700*/  STS.U16 [R55+0x1a], R13 ;  /* 0x00001a0d37007388 */ /* 0x000fe80000000400 */
[----:B------:R0:W-:Y:S01]  /*5710*/  STS.U16 [R55+0x1c], R9 ;  /* 0x00001c0937007388 */ /* 0x0001e20000000400 */
[----:B-1----:R-:W-:-:S03]  /*5720*/  IMAD R8, R141, c[0x0][0x200], RZ ;  /* 0x000080008d087a24 */ /* 0x002fc600078e02ff */
[----:B------:R1:W-:Y:S01]  /*5730*/  STS.U16 [R55+0x1e], R56 ;  /* 0x00001e3837007388 */ /* 0x0003e20000000400 */
[----:B------:R-:W-:-:S06]  /*5740*/  NOP ;  /* 0x0000000000007918 */ /* 0x000fcc0000000000 */
[----:B------:R-:W-:Y:S01]  /*5750*/  LDS.U16 R63, [R38] ;  /* 0x00000000263f7984 */ /* 0x000fe20000000400 */
[----:B------:R-:W-:Y:S01]  /*5760*/  IMAD R61, R17, c[0x0][0x204], R8 ;  /* 0x00008100113d7a24 */ /* 0x000fe200078e0208 */
[----:B------:R-:W-:Y:S01]  /*5770*/  SHF.L.U32 R8, R20, 0x9, RZ ;  /* 0x0000000914087819 */ /* 0x000fe200000006ff */
[----:B0-----:R-:W-:Y:S01]  /*5780*/  IMAD R9, R15, c[0x0][0x208], RZ ;  /* 0x000082000f097a24 */ /* 0x001fe200078e02ff */
[----:B------:R-:W-:Y:S01]  /*5790*/  LDS.U16 R65, [R40+0x40] ;  /* 0x0000400028417984 */ /* 0x000fe20000000400 */
[----:B------:R-:W-:Y:S01]  /*57a0*/  IMAD.MOV.U32 R13, RZ, RZ, 0x2 ;  /* 0x00000002ff0d7424 */ /* 0x000fe200078e00ff */
[----:B------:R-:W-:Y:S01]  /*57b0*/  IADD3 R11, R11, R61, RZ ;  /* 0x0000003d0b0b7210 */ /* 0x000fe20007ffe0ff */
[----:B------:R-:W-:Y:S01]  /*57c0*/  IMAD R59, R0, c[0x0][0x20c], R9 ;  /* 0x00008300003b7a24 */ /* 0x000fe200078e0209 */
[----:B------:R-:W-:Y:S01]  /*57d0*/  LDS.U16 R67, [R41+0x80] ;  /* 0x0000800029437984 */ /* 0x000fe20000000400 */
[----:B------:R-:W-:Y:S01]  /*57e0*/  IMAD.WIDE R12, R6, R13, c[0x0][0x258] ;  /* 0x00009600060c7625 */ /* 0x000fe200078e020d */
[----:B------:R-:W-:-:S02]  /*57f0*/  SHF.R.S32.HI R9, RZ, 0x1f, R8 ;  /* 0x0000001fff097819 */ /* 0x000fc40000011408 */
[----:B------:R-:W-:Y:S01]  /*5800*/  LDS.U16 R69, [R42+0xc0] ;  /* 0x0000c0002a457984 */ /* 0x000fe20000000400 */
[----:B------:R-:W-:-:S03]  /*5810*/  IMAD.WIDE.U32 R10, R0, c[0x0][0x208], R10 ;  /* 0x00008200000a7a25 */ /* 0x000fc600078e000a */
[----:B------:R-:W-:Y:S02]  /*5820*/  LDS.U16 R71, [R43+0x100] ;  /* 0x000100002b477984 */ /* 0x000fe40000000400 */
[----:B------:R-:W-:Y:S02]  /*5830*/  IADD3 R57, P2, R8, R10, RZ ;  /* 0x0000000a08397210 */ /* 0x000fe40007f5e0ff */
[----:B------:R-:W-:Y:S01]  /*5840*/  LDS.U16 R73, [R44+0x140] ;  /* 0x000140002c497984 */ /* 0x000fe20000000400 */
[----:B------:R-:W-:Y:S02]  /*5850*/  IADD3 R10, P3, R6, R8, RZ ;  /* 0x00000008060a7210 */ /* 0x000fe40007f7e0ff */
[----:B-1----:R-:W-:Y:S01]  /*5860*/  IADD3.X R56, R9, R59, R11, P2, !PT ;  /* 0x0000003b09387210 */ /* 0x002fe200017fe40b */
[----:B------:R-:W-:Y:S01]  /*5870*/  LDS.U16 R75, [R45+0x180] ;  /* 0x000180002d4b7984 */ /* 0x000fe20000000400 */
[----:B------:R-:W-:Y:S02]  /*5880*/  LEA R12, P5, R57, R12, 0x1 ;  /* 0x0000000c390c7211 */ /* 0x000fe400078a08ff */
[----:B------:R-:W-:Y:S01]  /*5890*/  IADD3.X R11, R7, R9, RZ, P3, !PT ;  /* 0x00000009070b7210 */ /* 0x000fe20001ffe4ff */
[----:B------:R-:W-:Y:S01]  /*58a0*/  LDS.U16 R77, [R46+0x1c0] ;  /* 0x0001c0002e4d7984 */ /* 0x000fe20000000400 */
[----:B------:R-:W-:Y:S01]  /*58b0*/  LEA.HI.X R13, R57, R13, R56, 0x1, P5 ;  /* 0x0000000d390d7211 */ /* 0x000fe200028f0c38 */
[----:B------:R-:W-:-:S02]  /*58c0*/  @!P1 IMAD.WIDE.U32 R56, R17, c[0x0][0x1f0], R8 ;  /* 0x00007c0011389a25 */ /* 0x000fc400078e0008 */
        /* <DEDUP_REMOVED lines=25> */
.L_x_4198:
[----:B------:R-:W-:Y:S05]  /*5a60*/  BSYNC B0 ;  /* 0x0000000000007941 */ /* 0x000fea0003800000 */
.L_x_4197:
[----:B------:R1:W-:Y:S01]  /*5a70*/  @!P2 STG.E.U16 [R12.64+0x40], R65 ;  /* 0x000040410c00a986 */ /* 0x0003e2000c101504 */
[-C--:B------:R-:W-:Y:S01]  /*5a80*/  ISETP.GE.AND P4, PT, R25, R113.reuse, PT ;  /* 0x000000711900720c */ /* 0x080fe20003f86270 */
[----:B------:R-:W-:Y:S01]  /*5a90*/  IMAD R23, R15, c[0x0][0x1f8], RZ ;  /* 0x00007e000f177a24 */ /* 0x000fe200078e02ff */
[-C--:B------:R-:W-:Y:S01]  /*5aa0*/  ISETP.GE.AND P5, PT, R26, R113.reuse, PT ;  /* 0x000000711a00720c */ /* 0x080fe20003fa6270 */
[----:B------:R-:W-:Y:S01]  /*5ab0*/  @!P3 STG.E.U16 [R12.64+0x80], R67 ;  /* 0x000080430c00b986 */ /* 0x000fe2000c101504 */
[-C--:B------:R-:W-:Y:S01]  /*5ac0*/  ISETP.GE.AND P2, PT, R27, R113.reuse, PT ;  /* 0x000000711b00720c */ /* 0x080fe20003f46270 */
[----:B0-----:R-:W-:Y:S01]  /*5ad0*/  IMAD R61, R0, c[0x0][0x1fc], R23 ;  /* 0x00007f00003d7a24 */ /* 0x001fe200078e0217 */
[----:B------:R-:W-:Y:S01]  /*5ae0*/  ISETP.GE.AND P3, PT, R28, R113, PT ;  /* 0x000000711c00720c */ /* 0x000fe20003f66270 */
[----:B------:R-:W-:Y:S01]  /*5af0*/  @!P6 STG.E.U16 [R12.64+0xc0], R69 ;  /* 0x0000c0450c00e986 */ /* 0x000fe2000c101504 */
[----:B------:R-:W-:Y:S01]  /*5b00*/  @!P1 IADD3 R57, R115, R57, RZ ;  /* 0x0000003973399210 */ /* 0x000fe20007ffe0ff */
[----:B------:R-:W-:Y:S01]  /*5b10*/  IMAD.WIDE.U32 R58, R17, c[0x0][0x1f0], RZ ;  /* 0x00007c00113a7a25 */ /* 0x000fe200078e00ff */
[----:B------:R-:W-:-:S03]  /*5b20*/  PRMT R63, RZ, 0x7610, R63 ;  /* 0x00007610ff3f7816 */ /* 0x000fc6000000003f */
[----:B------:R-:W-:Y:S01]  /*5b30*/  @!P4 STG.E.U16 [R12.64+0x100], R71 ;  /* 0x000100470c00c986 */ /* 0x000fe2000c101504 */
[----:B------:R-:W-:Y:S01]  /*5b40*/  ISETP.GE.AND P4, PT, R29, R113, PT ;  /* 0x000000711d00720c */ /* 0x000fe20003f86270 */
[----:B------:R-:W-:Y:S01]  /*5b50*/  @!P1 IMAD.WIDE.U32 R56, R0, c[0x0][0x1f8], R56 ;  /* 0x00007e0000389a25 */ /* 0x000fe200078e0038 */
[----:B------:R-:W-:Y:S01]  /*5b60*/  IADD3 R59, R59, R115, RZ ;  /* 0x000000733b3b7210 */ /* 0x000fe20007ffe0ff */
[----:B------:R-:W-:Y:S01]  /*5b70*/  @!P5 STG.E.U16 [R12.64+0x140], R73 ;  /* 0x000140490c00d986 */ /* 0x000fe2000c101504 */
[-C--:B------:R-:W-:Y:S02]  /*5b80*/  ISETP.GE.AND P5, PT, R30, R113.reuse, PT ;  /* 0x000000711e00720c */ /* 0x080fe40003fa6270 */
[----:B------:R-:W-:Y:S01]  /*5b90*/  @!P1 IADD3 R23, P6, R6, R56, RZ ;  /* 0x0000003806179210 */ /* 0x000fe20007fde0ff */
[----:B------:R-:W-:Y:S01]  /*5ba0*/  @!P2 STG.E.U16 [R12.64+0x180], R75 ;  /* 0x0001804b0c00a986 */ /* 0x000fe2000c101504 */
[----:B------:R-:W-:Y:S01]  /*5bb0*/  ISETP.GE.AND P2, PT, R31, R113, PT ;  /* 0x000000711f00720c */ /* 0x000fe20003f46270 */
[----:B------:R-:W-:Y:S01]  /*5bc0*/  IMAD.WIDE.U32 R58, R0, c[0x0][0x1f8], R58 ;  /* 0x00007e00003a7a25 */ /* 0x000fe200078e003a */
[----:B------:R-:W-:Y:S01]  /*5bd0*/  @!P1 IADD3.X R60, R7, R57, R61, P6, !PT ;  /* 0x00000039073c9210 */ /* 0x000fe200037fe43d */
[----:B------:R-:W-:Y:S01]  /*5be0*/  @!P3 STG.E.U16 [R12.64+0x1c0], R77 ;  /* 0x0001c04d0c00b986 */ /* 0x000fe2000c101504 */
[----:B------:R-:W-:-:S02]  /*5bf0*/  ISETP.GE.AND P3, PT, R32, R113, PT ;  /* 0x000000712000720c */ /* 0x000fc40003f66270 */
[----:B------:R-:W-:Y:S01]  /*5c00*/  @!P1 LEA R56, P6, R23, c[0x0][0x268], 0x1 ;  /* 0x00009a0017389a11 */ /* 0x000fe200078c08ff */
[----:B------:R-:W-:Y:S01]  /*5c10*/  @!P4 STG.E.U16 [R12.64+0x200], R79 ;  /* 0x0002004f0c00c986 */ /* 0x000fe2000c101504 */
[-C--:B------:R-:W-:Y:S02]  /*5c20*/  ISETP.GE.AND P4, PT, R33, R113.reuse, PT ;  /* 0x000000712100720c */ /* 0x080fe40003f86270 */
[----:B------:R-:W-:Y:S01]  /*5c30*/  @!P1 LEA.HI.X R57, R23, c[0x0][0x26c], R60, 0x1, P6 ;  /* 0x00009b0017399a11 */ /* 0x000fe200030f0c3c */
[----:B------:R-:W-:Y:S01]  /*5c40*/  @!P5 STG.E.U16 [R12.64+0x240], R81 ;  /* 0x000240510c00d986 */ /* 0x000fe2000c101504 */
[-C--:B------:R-:W-:Y:S02]  /*5c50*/  ISETP.GE.AND P5, PT, R35, R113.reuse, PT ;  /* 0x000000712300720c */ /* 0x080fe40003fa6270 */
[----:B------:R-:W-:Y:S01]  /*5c60*/  LOP3.LUT R23, R6, 0x20, RZ, 0xfc, !PT ;  /* 0x0000002006177812 */ /* 0x000fe200078efcff */
[----:B------:R-:W-:Y:S01]  /*5c70*/  @!P2 STG.E.U16 [R12.64+0x280], R83 ;  /* 0x000280530c00a986 */ /* 0x000fe2000c101504 */
[----:B------:R-:W-:-:S02]  /*5c80*/  ISETP.GE.AND P2, PT, R34, R113, PT ;  /* 0x000000712200720c */ /* 0x000fc40003f46270 */
[----:B------:R-:W-:Y:S01]  /*5c90*/  IADD3 R62, P6, R8, R58, RZ ;  /* 0x0000003a083e7210 */ /* 0x000fe20007fde0ff */
[----:B------:R-:W-:Y:S01]  /*5ca0*/  @!P3 STG.E.U16 [R12.64+0x2c0], R85 ;  /* 0x0002c0550c00b986 */ /* 0x000fe2000c101504 */
[----:B------:R-:W-:Y:S01]  /*5cb0*/  ISETP.GE.AND P3, PT, R36, R113, PT ;  /* 0x000000712400720c */ /* 0x000fe20003f66270 */
[----:B------:R-:W-:Y:S01]  /*5cc0*/  IMAD.SHL.U32 R60, R23, 0x2, RZ ;  /* 0x00000002173c7824 */ /* 0x000fe200078e00ff */
[----:B------:R-:W-:Y:S01]  /*5cd0*/  IADD3.X R64, R9, R61, R59, P6, !PT ;  /* 0x0000003d09407210 */ /* 0x000fe200037fe43b */
[----:B------:R-:W-:Y:S01]  /*5ce0*/  @!P4 STG.E.U16 [R12.64+0x300], R87 ;  /* 0x000300570c00c986 */ /* 0x000fe2000c101504 */
[C---:B------:R-:W-:Y:S02]  /*5cf0*/  SHF.L.U64.HI R61, R23.reuse, 0x1, R7 ;  /* 0x00000001173d7819 */ /* 0x040fe40000010207 */
[----:B------:R-:W-:Y:S01]  /*5d00*/  IADD3 R58, P4, R60, c[0x0][0x268], RZ ;  /* 0x00009a003c3a7a10 */ /* 0x000fe20007f9e0ff */
[----:B------:R-:W-:Y:S01]  /*5d10*/  @!P5 STG.E.U16 [R12.64+0x380], R91 ;  /* 0x0003805b0c00d986 */ /* 0x000fe2000c101504 */
[----:B------:R-:W-:-:S02]  /*5d20*/  ISETP.GE.AND P5, PT, R23, R111, PT ;  /* 0x0000006f1700720c */ /* 0x000fc40003fa6270 */
[----:B------:R-:W-:Y:S01]  /*5d30*/  ISETP.GE.AND P6, PT, R22, R111, PT ;  /* 0x0000006f1600720c */ /* 0x000fe20003fc6270 */
[----:B------:R-:W-:Y:S01]  /*5d40*/  @!P2 STG.E.U16 [R12.64+0x340], R89 ;  /* 0x000340590c00a986 */ /* 0x000fe2000c101504 */
[C---:B------:R-:W-:Y:S02]  /*5d50*/  LEA R58, P2, R62.reuse, R58, 0x1 ;  /* 0x0000003a3e3a7211 */ /* 0x040fe400078408ff */
[----:B------:R-:W-:Y:S01]  /*5d60*/  IADD3.X R59, R61, c[0x0][0x26c], RZ, P4, !PT ;  /* 0x00009b003d3b7a10 */ /* 0x000fe200027fe4ff */
[----:B------:R0:W-:Y:S01]  /*5d70*/  @!P3 STG.E.U16 [R12.64+0x3c0], R109 ;  /* 0x0003c06d0c00b986 */ /* 0x0001e2000c101504 */
[----:B-1----:R-:W-:Y:S02]  /*5d80*/  PRMT R65, RZ, 0x7610, R65 ;  /* 0x00007610ff417816 */ /* 0x002fe40000000041 */
[----:B------:R-:W-:Y:S01]  /*5d90*/  LEA.HI.X R59, R62, R59, R64, 0x1, P2 ;  /* 0x0000003b3e3b7211 */ /* 0x000fe200010f0c40 */
[----:B------:R-:W-:Y:S01]  /*5da0*/  BAR.SYNC.DEFER_BLOCKING 0x0 ;  /* 0x0000000000007b1d */ /* 0x000fe20000010000 */
[----:B------:R-:W-:-:S02]  /*5db0*/  ISETP.GE.AND P2, PT, R25, R111, PT ;  /* 0x0000006f1900720c */ /* 0x000fc40003f46270 */
[-C--:B------:R-:W-:Y:S02]  /*5dc0*/  ISETP.GE.AND P3, PT, R26, R111.reuse, PT ;  /* 0x0000006f1a00720c */ /* 0x080fe40003f66270 */
[----:B0-----:R-:W-:Y:S02]  /*5dd0*/  PRMT R12, RZ, 0x7610, R12 ;  /* 0x00007610ff0c7816 */ /* 0x001fe4000000000c */
[----:B------:R-:W-:Y:S02]  /*5de0*/  PRMT R13, RZ, 0x7610, R13 ;  /* 0x00007610ff0d7816 */ /* 0x000fe4000000000d */
[-C--:B------:R-:W-:Y:S01]  /*5df0*/  ISETP.GE.AND P4, PT, R27, R111.reuse, PT ;  /* 0x0000006f1b00720c */ /* 0x080fe20003f86270 */
[----:B------:R0:W2:Y:S01]  /*5e00*/  @!P1 LDG.E.U16 R63, [R56.64] ;  /* 0x00000004383f9981 */ /* 0x0000a2000c1e1500 */
[----:B------:R-:W-:-:S03]  /*5e10*/  ISETP.GE.AND P1, PT, R24, R111, PT ;  /* 0x0000006f1800720c */ /* 0x000fc60003f26270 */
[----:B------:R-:W3:Y:S01]  /*5e20*/  @!P5 LDG.E.U16 R65, [R58.64] ;  /* 0x000000043a41d981 */ /* 0x000ee2000c1e1500 */
[-C--:B------:R-:W-:Y:S02]  /*5e30*/  ISETP.GE.AND P5, PT, R28, R111.reuse, PT ;  /* 0x0000006f1c00720c */ /* 0x080fe40003fa6270 */
[----:B------:R-:W-:Y:S01]  /*5e40*/  PRMT R62, RZ, 0x7610, R62 ;  /* 0x00007610ff3e7816 */ /* 0x000fe2000000003e */
[----:B------:R-:W4:Y:S01]  /*5e50*/  @!P6 LDG.E.U16 R12, [R58.64+0x40] ;  /* 0x000040043a0ce981 */ /* 0x000f22000c1e1500 */
[-C--:B------:R-:W-:Y:S02]  /*5e60*/  ISETP.GE.AND P6, PT, R29, R111.reuse, PT ;  /* 0x0000006f1d00720c */ /* 0x080fe40003fc6270 */
[----:B0-----:R-:W-:Y:S02]  /*5e70*/  PRMT R57, RZ, 0x7610, R57 ;  /* 0x00007610ff397816 */ /* 0x001fe40000000039 */
[----:B------:R-:W-:Y:S01]  /*5e80*/  PRMT R56, RZ, 0x7610, R56 ;  /* 0x00007610ff387816 */ /* 0x000fe20000000038 */
[----:B------:R-:W5:Y:S01]  /*5e90*/  @!P1 LDG.E.U16 R13, [R58.64+0x80] ;  /* 0x000080043a0d9981 */ /* 0x000f62000c1e1500 */
[----:B------:R-:W-:-:S02]  /*5ea0*/  ISETP.GE.AND P1, PT, R30, R111, PT ;  /* 0x0000006f1e00720c */ /* 0x000fc40003f26270 */
[----:B------:R-:W-:Y:S01]  /*5eb0*/  PRMT R67, RZ, 0x7610, R67 ;  /* 0x00007610ff437816 */ /* 0x000fe20000000043 */
[----:B------:R-:W5:Y:S01]  /*5ec0*/  @!P2 LDG.E.U16 R62, [R58.64+0xc0] ;  /* 0x0000c0043a3ea981 */ /* 0x000f62000c1e1500 */
[----:B------:R-:W-:Y:S02]  /*5ed0*/  PRMT R64, RZ, 0x7610, R64 ;  /* 0x00007610ff407816 */ /* 0x000fe40000000040 */
[----:B------:R-:W-:Y:S01]  /*5ee0*/  PRMT R69, RZ, 0x7610, R69 ;  /* 0x00007610ff457816 */ /* 0x000fe20000000045 */
[----:B------:R-:W5:Y:S01]  /*5ef0*/  @!P3 LDG.E.U16 R57, [R58.64+0x100] ;  /* 0x000100043a39b981 */ /* 0x000f62000c1e1500 */
[-C--:B------:R-:W-:Y:S02]  /*5f00*/  ISETP.GE.AND P2, PT, R31, R111.reuse, PT ;  /* 0x0000006f1f00720c */ /* 0x080fe40003f46270 */
        /* <DEDUP_REMOVED lines=44> */
[----:B------:R-:W4:Y:S04]  /*61d0*/  LDS.U16 R68, [R55+0x10] ;  /* 0x0000100037447984 */ /* 0x000f280000000400 */
[----:B------:R-:W4:Y:S04]  /*61e0*/  LDS.U16 R59, [R55+0xc] ;  /* 0x00000c00373b7984 */ /* 0x000f280000000400 */
[----:B------:R-:W5:Y:S04]  /*61f0*/  LDS.U16 R64, [R55+0xe] ;  /* 0x00000e0037407984 */ /* 0x000f680000000400 */
[----:B------:R-:W5:Y:S01]  /*6200*/  LDS.U16 R58, [R55+0x14] ;  /* 0x00001400373a7984 */ /* 0x000f620000000400 */
[----:B0-----:R-:W-:-:S03]  /*6210*/  HADD2.F32 R69, -RZ, R12.H0_H0 ;  /* 0x2000000cff457230 */ /* 0x001fc60000004100 */
[----:B------:R-:W0:Y:S01]  /*6220*/  LDS.U16 R63, [R55+0x16] ;  /* 0x00001600373f7984 */ /* 0x000e220000000400 */
[----:B-1----:R-:W-:Y:S01]  /*6230*/  HADD2.F32 R71, -RZ, R13.H0_H0 ;  /* 0x2000000dff477230 */ /* 0x002fe20000004100 */
[----:B------:R-:W-:Y:S02]  /*6240*/  FMUL.FTZ R12, R69, -1.4426950216293334961 ;  /* 0xbfb8aa3b450c7820 */ /* 0x000fe40000410000 */
[----:B------:R-:W1:Y:S01]  /*6250*/  LDS.U16 R13, [R55+0x12] ;  /* 0x00001200370d7984 */ /* 0x000e620000000400 */
[----:B--2---:R-:W-:Y:S01]  /*6260*/  HADD2.F32 R66, -RZ, R56.H0_H0 ;  /* 0x20000038ff427230 */ /* 0x004fe20000004100 */
[----:B------:R-:W-:Y:S01]  /*6270*/  FMUL.FTZ R56, R71, -1.4426950216293334961 ;  /* 0xbfb8aa3b47387820 */ /* 0x000fe20000410000 */
[----:B------:R2:W0:Y:S01]  /*6280*/  MUFU.EX2 R70, R12 ;  /* 0x0000000c00467308 */ /* 0x0004220000000800 */
[----:B------:R-:W1:Y:S01]  /*6290*/  LDS.U16 R67, [R55+0x18] ;  /* 0x0000180037437984 */ /* 0x000e620000000400 */
[----:B---3--:R-:W-:-:S03]  /*62a0*/  HADD2.F32 R75, -RZ, R57.H0_H0 ;  /* 0x20000039ff4b7230 */ /* 0x008fc60000004100 */
[----:B------:R-:W3:Y:S03]  /*62b0*/  LDS.U16 R57, [R55+0x1c] ;  /* 0x00001c0037397984 */ /* 0x000ee60000000400 */
[----:B------:R4:W0:Y:S01]  /*62c0*/  MUFU.EX2 R72, R56 ;  /* 0x0000003800487308 */ /* 0x0008220000000800 */
[----:B--2---:R-:W2:Y:S04]  /*62d0*/  LDS.U16 R12, [R55+0x1a] ;  /* 0x00001a00370c7984 */ /* 0x004ea80000000400 */
[----:B----4-:R-:W4:Y:S01]  /*62e0*/  LDS.U16 R56, [R55+0x1e] ;  /* 0x00001e0037387984 */ /* 0x010f220000000400 */
[----:B------:R-:W-:Y:S02]  /*62f0*/  HADD2.F32 R65, -RZ, R65.H0_H0 ;  /* 0x20000041ff417230 */ /* 0x000fe40000004100 */
[----:B-----5:R-:W-:Y:S01]  /*6300*/  HADD2.F32 R62, -RZ, R62.H0_H0 ;  /* 0x2000003eff3e7230 */ /* 0x020fe20000004100 */
[----:B------:R-:W-:Y:S01]  /*6310*/  FMUL.FTZ R73, R66, -1.4426950216293334961 ;  /* 0xbfb8aa3b42497820 */ /* 0x000fe20000410000 */
[----:B------:R-:W-:Y:S01]  /*6320*/  HADD2.F32 R68, -RZ, R68.H0_H0 ;  /* 0x20000044ff447230 */ /* 0x000fe20000004100 */
[----:B------:R-:W-:Y:S01]  /*6330*/  FMUL.FTZ R74, R65, -1.4426950216293334961 ;  /* 0xbfb8aa3b414a7820 */ /* 0x000fe20000410000 */
[----:B------:R-:W-:-:S02]  /*6340*/  HADD2.F32 R59, -RZ, R59.H0_H0 ;  /* 0x2000003bff3b7230 */ /* 0x000fc40000004100 */
[----:B------:R-:W-:Y:S02]  /*6350*/  HADD2.F32 R64, -RZ, R64.H0_H0 ;  /* 0x20000040ff407230 */ /* 0x000fe40000004100 */
[----:B------:R-:W-:Y:S01]  /*6360*/  HADD2.F32 R58, -RZ, R58.H0_H0 ;  /* 0x2000003aff3a7230 */ /* 0x000fe20000004100 */
[----:B------:R-:W-:Y:S01]  /*6370*/  FMUL.FTZ R76, R75, -1.4426950216293334961 ;  /* 0xbfb8aa3b4b4c7820 */ /* 0x000fe20000410000 */
[----:B0-----:R-:W-:Y:S01]  /*6380*/  HADD2.F32 R63, -RZ, R63.H0_H0 ;  /* 0x2000003fff3f7230 */ /* 0x001fe20000004100 */
[----:B------:R-:W-:Y:S01]  /*6390*/  FMUL.FTZ R77, R62, -1.4426950216293334961 ;  /* 0xbfb8aa3b3e4d7820 */ /* 0x000fe20000410000 */
[----:B-1----:R-:W-:Y:S01]  /*63a0*/  HADD2.F32 R13, -RZ, R13.H0_H0 ;  /* 0x2000000dff0d7230 */ /* 0x002fe20000004100 */
[----:B------:R-:W-:Y:S01]  /*63b0*/  FMUL.FTZ R80, R68, -1.4426950216293334961 ;  /* 0xbfb8aa3b44507820 */ /* 0x000fe20000410000 */
[----:B------:R-:W-:Y:S01]  /*63c0*/  HADD2.F32 R67, -RZ, R67.H0_H0 ;  /* 0x20000043ff437230 */ /* 0x000fe20000004100 */
[----:B------:R-:W-:Y:S01]  /*63d0*/  FMUL.FTZ R78, R59, -1.4426950216293334961 ;  /* 0xbfb8aa3b3b4e7820 */ /* 0x000fe20000410000 */
[----:B---3--:R-:W-:-:S02]  /*63e0*/  HADD2.F32 R57, -RZ, R57.H0_H0 ;  /* 0x20000039ff397230 */ /* 0x008fc40000004100 */
[----:B--2---:R-:W-:Y:S01]  /*63f0*/  HADD2.F32 R12, -RZ, R12.H0_H0 ;  /* 0x2000000cff0c7230 */ /* 0x004fe20000004100 */
[----:B------:R-:W-:Y:S01]  /*6400*/  FMUL.FTZ R79, R64, -1.4426950216293334961 ;  /* 0xbfb8aa3b404f7820 */ /* 0x000fe20000410000 */
[----:B------:R-:W0:Y:S01]  /*6410*/  MUFU.EX2 R73, R73 ;  /* 0x0000004900497308 */ /* 0x000e220000000800 */
[----:B------:R-:W-:Y:S01]  /*6420*/  FMUL.FTZ R81, R13, -1.4426950216293334961 ;  /* 0xbfb8aa3b0d517820 */ /* 0x000fe20000410000 */
[----:B----4-:R-:W-:Y:S01]  /*6430*/  HADD2.F32 R56, -RZ, R56.H0_H0 ;  /* 0x20000038ff387230 */ /* 0x010fe20000004100 */
[----:B------:R-:W-:-:S05]  /*6440*/  FMUL.FTZ R87, R12, -1.4426950216293334961 ;  /* 0xbfb8aa3b0c577820 */ /* 0x000fca0000410000 */
[----:B------:R-:W1:Y:S01]  /*6450*/  MUFU.EX2 R74, R74 ;  /* 0x0000004a004a7308 */ /* 0x000e620000000800 */
[----:B------:R-:W-:Y:S02]  /*6460*/  FMUL.FTZ R82, R58, -1.4426950216293334961 ;  /* 0xbfb8aa3b3a527820 */ /* 0x000fe40000410000 */
[----:B------:R-:W-:Y:S02]  /*6470*/  FMUL.FTZ R91, R56, -1.4426950216293334961 ;  /* 0xbfb8aa3b385b7820 */ /* 0x000fe40000410000 */
[----:B------:R-:W-:Y:S02]  /*6480*/  FMUL.FTZ R83, R63, -1.4426950216293334961 ;  /* 0xbfb8aa3b3f537820 */ /* 0x000fe40000410000 */
[----:B------:R-:W-:Y:S02]  /*6490*/  FMUL.FTZ R85, R67, -1.4426950216293334961 ;  /* 0xbfb8aa3b43557820 */ /* 0x000fe40000410000 */
[----:B------:R-:W-:Y:S01]  /*64a0*/  FMUL.FTZ R89, R57, -1.4426950216293334961 ;  /* 0xbfb8aa3b39597820 */ /* 0x000fe20000410000 */
[----:B------:R-:W2:Y:S01]  /*64b0*/  MUFU.EX2 R76, R76 ;  /* 0x0000004c004c7308 */ /* 0x000ea20000000800 */
[----:B------:R-:W-:-:S02]  /*64c0*/  FADD.FTZ R70, R70, 1 ;  /* 0x3f80000046467421 */ /* 0x000fc40000010000 */
[----:B------:R-:W-:-:S05]  /*64d0*/  FADD.FTZ R72, R72, 1 ;  /* 0x3f80000048487421 */ /* 0x000fca0000010000 */
[----:B------:R-:W3:Y:S08]  /*64e0*/  MUFU.EX2 R77, R77 ;  /* 0x0000004d004d7308 */ /* 0x000ef00000000800 */
[----:B------:R-:W4:Y:S08]  /*64f0*/  MUFU.EX2 R80, R80 ;  /* 0x0000005000507308 */ /* 0x000f300000000800 */
[----:B------:R-:W5:Y:S08]  /*6500*/  MUFU.EX2 R78, R78 ;  /* 0x0000004e004e7308 */ /* 0x000f700000000800 */
[----:B------:R-:W0:Y:S08]  /*6510*/  MUFU.EX2 R79, R79 ;  /* 0x0000004f004f7308 */ /* 0x000e300000000800 */
[----:B------:R-:W0:Y:S08]  /*6520*/  MUFU.EX2 R81, R81 ;  /* 0x0000005100517308 */ /* 0x000e300000000800 */
[----:B------:R-:W0:Y:S08]  /*6530*/  MUFU.EX2 R87, R87 ;  /* 0x0000005700577308 */ /* 0x000e300000000800 */
[----:B------:R-:W0:Y:S08]  /*6540*/  MUFU.EX2 R91, R91 ;  /* 0x0000005b005b7308 */ /* 0x000e300000000800 */
[----:B------:R-:W0:Y:S08]  /*6550*/  MUFU.EX2 R82, R82 ;  /* 0x0000005200527308 */ /* 0x000e300000000800 */
[----:B------:R-:W0:Y:S08]  /*6560*/  MUFU.EX2 R83, R83 ;  /* 0x0000005300537308 */ /* 0x000e300000000800 */
[----:B------:R-:W1:Y:S08]  /*6570*/  MUFU.EX2 R85, R85 ;  /* 0x0000005500557308 */ /* 0x000e700000000800 */
[----:B------:R-:W2:Y:S01]  /*6580*/  MUFU.EX2 R89, R89 ;  /* 0x0000005900597308 */ /* 0x000ea20000000800 */
[----:B0-----:R-:W-:-:S07]  /*6590*/  FADD.FTZ R73, R73, 1 ;  /* 0x3f80000049497421 */ /* 0x001fce0000010000 */
[----:B------:R-:W0:Y:S01]  /*65a0*/  MUFU.RCP R70, R70 ;  /* 0x0000004600467308 */ /* 0x000e220000001000 */
[----:B-1----:R-:W-:-:S07]  /*65b0*/  FADD.FTZ R74, R74, 1 ;  /* 0x3f8000004a4a7421 */ /* 0x002fce0000010000 */
[----:B------:R-:W1:Y:S01]  /*65c0*/  MUFU.RCP R72, R72 ;  /* 0x0000004800487308 */ /* 0x000e620000001000 */
[----:B--2---:R-:W-:Y:S02]  /*65d0*/  FADD.FTZ R76, R76, 1 ;  /* 0x3f8000004c4c7421 */ /* 0x004fe40000010000 */
[----:B---3--:R-:W-:Y:S02]  /*65e0*/  FADD.FTZ R77, R77, 1 ;  /* 0x3f8000004d4d7421 */ /* 0x008fe40000010000 */
[----:B----4-:R-:W-:Y:S02]  /*65f0*/  FADD.FTZ R80, R80, 1 ;  /* 0x3f80000050507421 */ /* 0x010fe40000010000 */
[----:B-----5:R-:W-:Y:S01]  /*6600*/  FADD.FTZ R78, R78, 1 ;  /* 0x3f8000004e4e7421 */ /* 0x020fe20000010000 */
[----:B------:R-:W2:Y:S01]  /*6610*/  MUFU.RCP R73, R73 ;  /* 0x0000004900497308 */ /* 0x000ea20000001000 */
[----:B------:R-:W-:Y:S02]  /*6620*/  FADD.FTZ R79, R79, 1 ;  /* 0x3f8000004f4f7421 */ /* 0x000fe40000010000 */
[----:B------:R-:W-:-:S02]  /*6630*/  FADD.FTZ R81, R81, 1 ;  /* 0x3f80000051517421 */ /* 0x000fc40000010000 */
[----:B------:R-:W-:Y:S02]  /*6640*/  FADD.FTZ R87, R87, 1 ;  /* 0x3f80000057577421 */ /* 0x000fe40000010000 */
[----:B------:R-:W-:Y:S01]  /*6650*/  FADD.FTZ R91, R91, 1 ;  /* 0x3f8000005b5b7421 */ /* 0x000fe20000010000 */
[----:B------:R-:W3:Y:S01]  /*6660*/  MUFU.RCP R74, R74 ;  /* 0x0000004a004a7308 */ /* 0x000ee20000001000 */
[----:B------:R-:W-:Y:S02]  /*6670*/  FADD.FTZ R82, R82, 1 ;  /* 0x3f80000052527421 */ /* 0x000fe40000010000 */
[----:B------:R-:W-:Y:S02]  /*6680*/  FADD.FTZ R83, R83, 1 ;  /* 0x3f80000053537421 */ /* 0x000fe40000010000 */
[----:B------:R-:W-:Y:S02]  /*6690*/  FADD.FTZ R85, R85, 1 ;  /* 0x3f80000055557421 */ /* 0x000fe40000010000 */
[----:B------:R-:W-:Y:S01]  /*66a0*/  FADD.FTZ R89, R89, 1 ;  /* 0x3f80000059597421 */ /* 0x000fe20000010000 */
[----:B------:R-:W4:Y:S01]  /*66b0*/  MUFU.RCP R109, R80 ;  /* 0x00000050006d7308 */ /* 0x000f220000001000 */
[----:B0-----:R-:W-:-:S02]  /*66c0*/  FMUL.FTZ R69, R69, R70 ;  /* 0x0000004645457220 */ /* 0x001fc40000410000 */
[----:B-1----:R-:W-:-:S05]  /*66d0*/  FMUL.FTZ R70, R71, R72 ;  /* 0x0000004847467220 */ /* 0x002fca0000410000 */
[----:B------:R-:W0:Y:S08]  /*66e0*/  MUFU.RCP R76, R76 ;  /* 0x0000004c004c7308 */ /* 0x000e300000001000 */
[----:B------:R-:W1:Y:S08]  /*66f0*/  MUFU.RCP R77, R77 ;  /* 0x0000004d004d7308 */ /* 0x000e700000001000 */
        /* <DEDUP_REMOVED lines=8> */
[----:B------:R-:W5:Y:S01]  /*6780*/  MUFU.RCP R91, R91 ;  /* 0x0000005b005b7308 */ /* 0x000f620000001000 */
[----:B--2---:R-:W-:Y:S01]  /*6790*/  FMUL.FTZ R71, R66, R73 ;  /* 0x0000004942477220 */ /* 0x004fe20000410000 */
[----:B------:R-:W-:Y:S01]  /*67a0*/  BAR.SYNC.DEFER_BLOCKING 0x0 ;  /* 0x0000000000007b1d */ /* 0x000fe20000010000 */
[----:B---3--:R-:W-:-:S02]  /*67b0*/  FMUL.FTZ R66, R65, R74 ;  /* 0x0000004a41427220 */ /* 0x008fc40000410000 */
[----:B----4-:R-:W-:Y:S02]  /*67c0*/  FMUL.FTZ R65, R68, R109 ;  /* 0x0000006d44417220 */ /* 0x010fe40000410000 */
[----:B------:R-:W-:Y:S02]  /*67d0*/  FMUL.FTZ R69, R69, R84 ;  /* 0x0000005445457220 */ /* 0x000fe40000410000 */
[----:B------:R-:W-:Y:S02]  /*67e0*/  FMUL.FTZ R70, R70, R93 ;  /* 0x0000005d46467220 */ /* 0x000fe40000410000 */
[----:B0-----:R-:W-:Y:S02]  /*67f0*/  FMUL.FTZ R75, R75, R76 ;  /* 0x0000004c4b4b7220 */ /* 0x001fe40000410000 */
[----:B-1----:R-:W-:Y:S02]  /*6800*/  FMUL.FTZ R62, R62, R77 ;  /* 0x0000004d3e3e7220 */ /* 0x002fe40000410000 */
[----:B-----5:R-:W-:-:S02]  /*6810*/  FMUL.FTZ R68, R13, R102 ;  /* 0x000000660d447220 */ /* 0x020fc40000410000 */
        /* <DEDUP_REMOVED lines=23> */
[----:B------:R-:W-:Y:S02]  /*6990*/  F2FP.PACK_AB R66, R66, R71 ;  /* 0x000000474242723e */ /* 0x000fe400000000ff */
[----:B------:R-:W-:Y:S02]  /*69a0*/  PRMT R63, R69, 0x7632, R63 ;  /* 0x00007632453f7816 */ /* 0x000fe4000000003f */
[----:B------:R-:W-:-:S02]  /*69b0*/  F2FP.PACK_AB R62, R62, R75 ;  /* 0x0000004b3e3e723e */ /* 0x000fc400000000ff */
        /* <DEDUP_REMOVED lines=9> */
[----:B------:R-:W-:Y:S02]  /*6a50*/  PRMT R58, R59, 0x7632, R58 ;  /* 0x000076323b3a7816 */ /* 0x000fe4000000003a */
[----:B------:R-:W-:Y:S01]  /*6a60*/  PRMT R64, R12, 0x7632, R64 ;  /* 0x000076320c407816 */ /* 0x000fe20000000040 */
        /* <DEDUP_REMOVED lines=18> */
[----:B------:R0:W-:Y:S04]  /*6b90*/  LDS.U16 R57, [R38] ;  /* 0x0000000026397984 */ /* 0x0001e80000000400 */
        /* <DEDUP_REMOVED lines=34> */
.L_x_4200:
[----:B------:R-:W-:Y:S05]  /*6dc0*/  BSYNC B0 ;  /* 0x0000000000007941 */ /* 0x000fea0003800000 */
.L_x_4199:
[----:B------:R-:W-:Y:S01]  /*6dd0*/  MOV R10, R12 ;  /* 0x0000000c000a7202 */ /* 0x000fe20000000f00 */
[----:B------:R-:W-:Y:S01]  /*6de0*/  IMAD R13, R15, c[0x0][0x218], RZ ;  /* 0x000086000f0d7a24 */ /* 0x000fe200078e02ff */
[----:B------:R-:W-:Y:S02]  /*6df0*/  MOV R11, R79 ;  /* 0x0000004f000b7202 */ /* 0x000fe40000000f00 */
[----:B------:R-:W-:Y:S01]  /*6e00*/  IADD3 R60, P1, R60, c[0x0][0x270], RZ ;  /* 0x00009c003c3c7a10 */ /* 0x000fe20007f3e0ff */
[C---:B------:R-:W-:Y:S01]  /*6e10*/  IMAD R13, R0.reuse, c[0x0][0x21c], R13 ;  /* 0x00008700000d7a24 */ /* 0x040fe200078e020d */
[-C--:B------:R-:W-:Y:S01]  /*6e20*/  ISETP.GE.AND P4, PT, R27, R77.reuse, PT ;  /* 0x0000004d1b00720c */ /* 0x080fe20003f86270 */
[----:B------:R-:W-:Y:S01]  /*6e30*/  IMAD.WIDE.U32 R10, R0, c[0x0][0x218], R10 ;  /* 0x00008600000a7a25 */ /* 0x000fe200078e000a */
[----:B------:R-:W-:Y:S02]  /*6e40*/  IADD3.X R61, R61, c[0x0][0x274], RZ, P1, !PT ;  /* 0x00009d003d3d7a10 */ /* 0x000fe40000ffe4ff */
[----:B------:R-:W-:-:S02]  /*6e50*/  ISETP.GE.AND P5, PT, R28, R77, PT ;  /* 0x0000004d1c00720c */ /* 0x000fc40003fa6270 */
[----:B------:R-:W-:Y:S02]  /*6e60*/  IADD3 R10, P0, R8, R10, RZ ;  /* 0x0000000a080a7210 */ /* 0x000fe40007f1e0ff */
[----:B------:R-:W-:Y:S02]  /*6e70*/  ISETP.GE.AND P6, PT, R29, R77, PT ;  /* 0x0000004d1d00720c */ /* 0x000fe40003fc6270 */
[----:B------:R-:W-:Y:S02]  /*6e80*/  IADD3.X R9, R9, R13, R11, P0, !PT ;  /* 0x0000000d09097210 */ /* 0x000fe400007fe40b */
[C---:B------:R-:W-:Y:S02]  /*6e90*/  LEA R8, P0, R10.reuse, R60, 0x1 ;  /* 0x0000003c0a087211 */ /* 0x040fe400078008ff */
[----:B------:R-:W-:Y:S02]  /*6ea0*/  ISETP.GE.AND P2, PT, R23, R77, PT ;  /* 0x0000004d1700720c */ /* 0x000fe40003f46270 */
[----:B------:R-:W-:-:S02]  /*6eb0*/  LEA.HI.X R9, R10, R61, R9, 0x1, P0 ;  /* 0x0000003d0a097211 */ /* 0x000fc400000f0c09 */
[-C--:B------:R-:W-:Y:S02]  /*6ec0*/  ISETP.GE.AND P0, PT, R24, R77.reuse, PT ;  /* 0x0000004d1800720c */ /* 0x080fe40003f06270 */
[-C--:B------:R-:W-:Y:S01]  /*6ed0*/  ISETP.GE.AND P1, PT, R22, R77.reuse, PT ;  /* 0x0000004d1600720c */ /* 0x080fe20003f26270 */
[----:B------:R1:W-:Y:S01]  /*6ee0*/  @!P4 STG.E.U16 [R8.64+0x140], R45 ;  /* 0x0001402d0800c986 */ /* 0x0003e2000c101504 */
        /* <DEDUP_REMOVED lines=33> */
.L_x_4201:
[----:B------:R-:W-:Y:S05]  /*7100*/  EXIT ;  /* 0x000000000000794d */ /* 0x000fea0003800000 */
.L_x_4203:
        /* <DEDUP_REMOVED lines=15> */
.L_x_5435:


//--------------------- .text._Z25selective_scan_fwd_kernelI32Selective_Scan_fwd_kernel_traitsILi32ELi16ELi1ELb0ELb1ELb0ELb0EN3c104HalfEfEEv13SSMParamsBase --------------------------
	.section	.text._Z25selective_scan_fwd_kernelI32Selective_Scan_fwd_kernel_traitsILi32ELi16ELi1ELb0ELb1ELb0ELb0EN3c104HalfEfEEv13SSMParamsBase,"ax",@progbits
	.sectioninfo	@"SHI_REGISTERS=167"
	.align	128
        .global         _Z25selective_scan_fwd_kernelI32Selective_Scan_fwd_kernel_traitsILi32ELi16ELi1ELb0ELb1ELb0ELb0EN3c104HalfEfEEv13SSMParamsBase
        .type           _Z25selective_scan_fwd_kernelI32Selective_Scan_fwd_kernel_traitsILi32ELi16ELi1ELb0ELb1ELb0ELb0EN3c104HalfEfEEv13SSMParamsBase,@function
        .size           _Z25selective_scan_fwd_kernelI32Selective_Scan_fwd_kernel_traitsILi32ELi16ELi1ELb0ELb1ELb0ELb0EN3c104HalfEfEEv13SSMParamsBase,(.L_x_5436 - _Z25selective_scan_fwd_kernelI32Selective_Scan_fwd_kernel_traitsILi32ELi16ELi1ELb0ELb1ELb0ELb0EN3c104HalfEfEEv13SSMParamsBase)
        .other          _Z25selective_scan_fwd_kernelI32Selective_Scan_fwd_kernel_traitsILi32ELi16ELi1ELb0ELb1ELb0ELb0EN3c104HalfEfEEv13SSMParamsBase,@"STO_CUDA_ENTRY STV_DEFAULT"
_Z25selective_scan_fwd_kernelI32Selective_Scan_fwd_kernel_traitsILi32ELi16ELi1ELb0ELb1ELb0ELb0EN3c104HalfEfEEv13SSMParamsBase:
.text._Z25selective_scan_fwd_kernelI32Selective_Scan_fwd_kernel_traitsILi32ELi16ELi1ELb0ELb1ELb0ELb0EN3c104HalfEfEEv13SSMParamsBase:
[----:B------:R-:W-:Y:S02]  /*0000*/  MOV R1, c[0x0][0x28] ;  /* 0x00000a0000017a02 */ /* 0x000fe40000000f00 */
[----:B------:R-:W-:Y:S01]  /*0010*/  IABS R9, c[0x0][0x178] ;  /* 0x00005e0000097a13 */ /* 0x000fe20000000000 */
[----:B------:R-:W0:Y:S01]  /*0020*/  S2R R0, SR_CTAID.Y ;  /* 0x0000000000007919 */ /* 0x000e220000002600 */
[----:B------:R-:W-:Y:S01]  /*0030*/  ISETP.NE.U32.AND P1, PT, RZ, c[0x0][0x250], PT ;  /* 0x00009400ff007a0c */ /* 0x000fe20003f25070 */
[----:B------:R-:W-:Y:S01]  /*0040*/  HFMA2.MMA R20, -RZ, RZ, 0, 0 ;  /* 0x00000000ff147435 */ /* 0x000fe200000001ff */
[----:B------:R-:W1:Y:S01]  /*0050*/  I2F.RP R8, R9 ;  /* 0x0000000900087306 */ /* 0x000e620000209400 */
[----:B------:R-:W-:Y:S01]  /*0060*/  ISETP.NE.U32.AND P0, PT, RZ, c[0x0][0x238], PT ;  /* 0x00008e00ff007a0c */ /* 0x000fe20003f05070 */
[----:B------:R-:W-:Y:S01]  /*0070*/  IMAD.MOV.U32 R18, RZ, RZ, RZ ;  /* 0x000000ffff127224 */ /* 0x000fe200078e00ff */
[----:B------:R-:W-:Y:S01]  /*0080*/  ISETP.NE.AND.EX P1, PT, RZ, c[0x0][0x254], PT, P1 ;  /* 0x00009500ff007a0c */ /* 0x000fe20003f25310 */
[----:B------:R-:W-:Y:S01]  /*0090*/  ULDC.64 UR4, c[0x0][0x118] ;  /* 0x0000460000047ab9 */ /* 0x000fe20000000a00 */
[----:B------:R-:W-:-:S03]  /*00a0*/  ISETP.NE.AND.EX P0, PT, RZ, c[0x0][0x23c], PT, P0 ;  /* 0x00008f00ff007a0c */ /* 0x000fc60003f05300 */
[----:B-1----:R-:W1:Y:S01]  /*00b0*/  MUFU.RCP R8, R8 ;  /* 0x0000000800087308 */ /* 0x002e620000001000 */
[----:B0-----:R-:W-:-:S07]  /*00c0*/  SHF.R.S32.HI R19, RZ, 0x1f, R0 ;  /* 0x0000001fff137819 */ /* 0x001fce0000011400 */
[C---:B------:R-:W-:Y:S02]  /*00d0*/  @P1 LEA R4, P3, R0.reuse, c[0x0][0x250], 0x2 ;  /* 0x0000940000041a11 */ /* 0x040fe400078610ff */
[C---:B------:R-:W-:Y:S01]  /*00e0*/  @P0 LEA R2, P2, R0.reuse, c[0x0][0x238], 0x2 ;  /* 0x00008e0000020a11 */ /* 0x040fe200078410ff */
[----:B------:R-:W0:Y:S01]  /*00f0*/  S2R R21, SR_CTAID.X ;  /* 0x0000000000157919 */ /* 0x000e220000002500 */
[C-C-:B------:R-:W-:Y:S02]  /*0100*/  @P1 LEA.HI.X R5, R0.reuse, c[0x0][0x254], R19.reuse, 0x2, P3 ;  /* 0x0000950000051a11 */ /* 0x140fe400018f1413 */
[----:B------:R-:W-:Y:S02]  /*0110*/  @P0 LEA.HI.X R3, R0, c[0x0][0x23c], R19, 0x2, P2 ;  /* 0x00008f0000030a11 */ /* 0x000fe400010f1413 */
[----:B-1----:R-:W-:Y:S01]  /*0120*/  IADD3 R6, R8, 0xffffffe, RZ ;  /* 0x0ffffffe08067810 */ /* 0x002fe20007ffe0ff */
[----:B------:R1:W5:Y:S03]  /*0130*/  @P1 LDG.E R20, [R4.64] ;  /* 0x0000000404141981 */ /* 0x000366000c1e1900 */
[----:B------:R2:W3:Y:S01]  /*0140*/  F2I.FTZ.U32.TRUNC.NTZ R7, R6 ;  /* 0x0000000600077305 */ /* 0x0004e2000021f000 */
[----:B------:R4:W5:Y:S01]  /*0150*/  @P0 LDG.E R18, [R2.64] ;  /* 0x0000000402120981 */ /* 0x000962000c1e1900 */
[----:B--2---:R-:W-:Y:S01]  /*0160*/  HFMA2.MMA R6, -RZ, RZ, 0, 0 ;  /* 0x00000000ff067435 */ /* 0x004fe200000001ff */
[----:B---3--:R-:W-:-:S04]  /*0170*/  IMAD.MOV R10, RZ, RZ, -R7 ;  /* 0x000000ffff0a7224 */ /* 0x008fc800078e0a07 */
[----:B------:R-:W-:Y:S01]  /*0180*/  IMAD R11, R10, R9, RZ ;  /* 0x000000090a0b7224 */ /* 0x000fe200078e02ff */
[----:B-1----:R-:W-:Y:S02]  /*0190*/  MOV R4, c[0x0][0x174] ;  /* 0x00005d0000047a02 */ /* 0x002fe40000000f00 */
[----:B----4-:R-:W-:Y:S02]  /*01a0*/  IABS R2, R0 ;  /* 0x0000000000027213 */ /* 0x010fe40000000000 */
[----:B------:R-:W-:Y:S01]  /*01b0*/  IMAD.HI.U32 R7, R7, R11, R6 ;  /* 0x0000000b07077227 */ /* 0x000fe200078e0006 */
[----:B------:R-:W-:-:S05]  /*01c0*/  ISETP.GE.AND P0, PT, R4, 0x1, PT ;  /* 0x000000010400780c */ /* 0x000fca0003f06270 */
[----:B------:R-:W-:-:S04]  /*01d0*/  IMAD.HI.U32 R8, R7, R2, RZ ;  /* 0x0000000207087227 */ /* 0x000fc800078e00ff */
[----:B------:R-:W-:-:S04]  /*01e0*/  IMAD.MOV R3, RZ, RZ, -R8 ;  /* 0x000000ffff037224 */ /* 0x000fc800078e0a08 */
[C---:B------:R-:W-:Y:S01]  /*01f0*/  IMAD R2, R9.reuse, R3, R2 ;  /* 0x0000000309027224 */ /* 0x040fe200078e0202 */
[----:B------:R-:W-:Y:S02]  /*0200*/  LOP3.LUT R3, R0, c[0x0][0x178], RZ, 0x3c, !PT ;  /* 0x00005e0000037a12 */ /* 0x000fe400078e3cff */
[----:B0-----:R-:W-:Y:S02]  /*0210*/  SHF.R.S32.HI R145, RZ, 0x1f, R21 ;  /* 0x0000001fff917819 */ /* 0x001fe40000011415 */
[----:B------:R-:W-:Y:S01]  /*0220*/  ISETP.GT.U32.AND P1, PT, R9, R2, PT ;  /* 0x000000020900720c */ /* 0x000fe20003f24070 */
[----:B------:R-:W-:-:S12]  /*0230*/  @!P0 EXIT ;  /* 0x000000000000894d */ /* 0x000fd80003800000 */
[----:B------:R-:W0:Y:S01]  /*0240*/  S2R R124, SR_TID.X ;  /* 0x00000000007c7919 */ /* 0x000e220000002100 */
[----:B------:R-:W-:Y:S01]  /*0250*/  @!P1 IMAD.IADD R2, R2, 0x1, -R9 ;  /* 0x0000000102029824 */ /* 0x000fe200078e0a09 */
[----:B------:R-:W-:Y:S01]  /*0260*/  ISETP.GE.AND P2, PT, R3, RZ, PT ;  /* 0x000000ff0300720c */ /* 0x000fe20003f46270 */
[----:B------:R-:W-:Y:S01]  /*0270*/  IMAD R4, R145, c[0x0][0x190], RZ ;  /* 0x0000640091047a24 */ /* 0x000fe200078e02ff */
[----:B------:R-:W-:Y:S01]  /*0280*/  @!P1 IADD3 R8, R8, 0x1, RZ ;  /* 0x0000000108089810 */ /* 0x000fe20007ffe0ff */
[C---:B------:R-:W-:Y:S01]  /*0290*/  IMAD R11, R19.reuse, c[0x0][0x1e8], RZ ;  /* 0x00007a00130b7a24 */ /* 0x040fe200078e02ff */
[----:B------:R-:W-:Y:S01]  /*02a0*/  ISETP.GE.U32.AND P0, PT, R2, R9, PT ;  /* 0x000000090200720c */ /* 0x000fe20003f06070 */
[----:B------:R-:W-:Y:S01]  /*02b0*/  IMAD R9, R19, c[0x0][0x1d8], RZ ;  /* 0x0000760013097a24 */ /* 0x000fe200078e02ff */
[----:B------:R-:W-:Y:S01]  /*02c0*/  ISETP.NE.AND P1, PT, RZ, c[0x0][0x178], PT ;  /* 0x00005e00ff007a0c */ /* 0x000fe20003f25270 */
[----:B------:R-:W-:Y:S01]  /*02d0*/  IMAD.WIDE.U32 R2, R0, c[0x0][0x1d8], RZ ;  /* 0x0000760000027a25 */ /* 0x000fe200078e00ff */
[----:B------:R-:W1:Y:S01]  /*02e0*/  S2R R23, SR_LANEID ;  /* 0x0000000000177919 */ /* 0x000e620000000000 */
[----:B------:R-:W-:-:S02]  /*02f0*/  MOV R24, RZ ;  /* 0x000000ff00187202 */ /* 0x000fc40000000f00 */
[----:B------:R-:W-:Y:S02]  /*0300*/  IMAD R9, R0, c[0x0][0x1dc], R9 ;  /* 0x0000770000097a24 */ /* 0x000fe400078e0209 */
[----:B------:R-:W-:Y:S02]  /*0310*/  IMAD R13, R21, c[0x0][0x194], R4 ;  /* 0x00006500150d7a24 */ /* 0x000fe400078e0204 */
[----:B------:R-:W-:Y:S02]  /*0320*/  IMAD.IADD R3, R3, 0x1, R9 ;  /* 0x0000000103037824 */ /* 0x000fe400078e0209 */
[----:B------:R-:W-:Y:S01]  /*0330*/  @P0 IADD3 R8, R8, 0x1, RZ ;  /* 0x0000000108080810 */ /* 0x000fe20007ffe0ff */
[----:B------:R-:W-:-:S04]  /*0340*/  IMAD.WIDE.U32 R4, R0, c[0x0][0x1e8], RZ ;  /* 0x00007a0000047a25 */ /* 0x000fc800078e00ff */
[----:B------:R-:W-:Y:S01]  /*0350*/  @!P2 IMAD.MOV R8, RZ, RZ, -R8 ;  /* 0x000000ffff08a224 */ /* 0x000fe200078e0a08 */
[----:B0-----:R-:W-:Y:S01]  /*0360*/  LOP3.LUT R22, R124, 0x1f, RZ, 0xc0, !PT ;  /* 0x0000001f7c167812 */ /* 0x001fe200078ec0ff */
[----:B------:R-:W-:Y:S01]  /*0370*/  IMAD R11, R0, c[0x0][0x1ec], R11 ;  /* 0x00007b00000b7a24 */ /* 0x000fe200078e020b */
[----:B------:R-:W-:Y:S01]  /*0380*/  SHF.L.U32 R41, R124, 0x4, RZ ;  /* 0x000000047c297819 */ /* 0x000fe200000006ff */
[----:B------:R-:W-:Y:S01]  /*0390*/  IMAD.WIDE.U32 R6, R21, c[0x0][0x190], RZ ;  /* 0x0000640015067a25 */ /* 0x000fe200078e00ff */
[----:B------:R-:W-:Y:S02]  /*03a0*/  @!P1 LOP3.LUT R8, RZ, c[0x0][0x178], RZ, 0x33, !PT ;  /* 0x00005e00ff089a12 */ /* 0x000fe400078e33ff */
[----:B------:R-:W-:Y:S01]  /*03b0*/  LOP3.LUT R10, R22, 0xfffffe00, R41, 0xf8, !PT ;  /* 0xfffffe00160a7812 */ /* 0x000fe200078ef829 */
[----:B------:R-:W-:Y:S01]  /*03c0*/  IMAD R12, R145, c[0x0][0x1d0], RZ ;  /* 0x00007400910c7a24 */ /* 0x000fe200078e02ff */
[----:B------:R-:W-:Y:S01]  /*03d0*/  SHF.R.S32.HI R9, RZ, 0x1f, R8 ;  /* 0x0000001fff097819 */ /* 0x000fe20000011408 */
[----:B------:R-:W-:Y:S01]  /*03e0*/  IMAD.WIDE.U32 R2, R21, c[0x0][0x1d0], R2 ;  /* 0x0000740015027a25 */ /* 0x000fe200078e0002 */
[----:B------:R-:W-:-:S02]  /*03f0*/  IADD3 R5, R5, R11, RZ ;  /* 0x0000000b05057210 */ /* 0x000fc40007ffe0ff */
[----:B------:R-:W-:Y:S01]  /*0400*/  IADD3 R7, R7, R13, RZ ;  /* 0x0000000d07077210 */ /* 0x000fe20007ffe0ff */
[----:B------:R-:W-:Y:S01]  /*0410*/  IMAD R15, R21, c[0x0][0x1d4], R12 ;  /* 0x00007500150f7a24 */ /* 0x000fe200078e020c */
[----:B------:R-:W-:Y:S01]  /*0420*/  SHF.R.S32.HI R11, RZ, 0x1f, R10 ;  /* 0x0000001fff0b7819 */ /* 0x000fe2000001140a */
[----:B------:R-:W-:Y:S01]  /*0430*/  IMAD R13, R9, c[0x0][0x1a8], RZ ;  /* 0x00006a00090d7a24 */ /* 0x000fe200078e02ff */
[----:B------:R-:W-:Y:S01]  /*0440*/  IADD3 R12, P0, R10, R2, RZ ;  /* 0x000000020a0c7210 */ /* 0x000fe20007f1e0ff */
[----:B------:R-:W-:Y:S01]  /*0450*/  IMAD R14, R145, c[0x0][0x1e0], RZ ;  /* 0x00007800910e7a24 */ /* 0x000fe200078e02ff */
[----:B------:R-:W-:Y:S01]  /*0460*/  IADD3 R26, R41, 0x1, RZ ;  /* 0x00000001291a7810 */ /* 0x000fe20007ffe0ff */
[----:B------:R-:W-:Y:S01]  /*0470*/  IMAD.WIDE.U32 R4, R21, c[0x0][0x1e0], R4 ;  /* 0x0000780015047a25 */ /* 0x000fe200078e0004 */
[----:B------:R-:W-:Y:S02]  /*0480*/  IADD3.X R9, R11, R3, R15, P0, !PT ;  /* 0x000000030b097210 */ /* 0x000fe400007fe40f */
[----:B------:R-:W-:Y:S01]  /*0490*/  IADD3 R28, R41, 0x2, RZ ;  /* 0x00000002291c7810 */ /* 0x000fe20007ffe0ff */
[----:B------:R-:W-:Y:S01]  /*04a0*/  IMAD.WIDE.U32 R2, R8, c[0x0][0x1a8], R6 ;  /* 0x00006a0008027a25 */ /* 0x000fe200078e0006 */
[----:B------:R-:W-:-:S02]  /*04b0*/  IADD3 R82, P1, R10, R4, RZ ;  /* 0x000000040a527210 */ /* 0x000fc40007f3e0ff */
[----:B------:R-:W-:Y:S01]  /*04c0*/  IADD3 R30, R41, 0x3, RZ ;  /* 0x00000003291e7810 */ /* 0x000fe20007ffe0ff */
[----:B------:R-:W-:Y:S01]  /*04d0*/  IMAD R13, R8, c[0x0][0x1ac], R13 ;  /* 0x00006b00080d7a24 */ /* 0x000fe200078e020d */
[----:B------:R-:W-:Y:S01]  /*04e0*/  LEA R57, P0, R2, c[0x0][0x228], 0x1 ;  /* 0x00008a0002397a11 */ /* 0x000fe200078008ff */
[----:B------:R-:W-:Y:S01]  /*04f0*/  IMAD R17, R21, c[0x0][0x1e4], R14 ;  /* 0x0000790015117a24 */ /* 0x000fe200078e020e */
[----:B------:R-:W-:Y:S01]  /*0500*/  LEA R81, P2, R82, c[0x0][0x248], 0x1 ;  /* 0x0000920052517a11 */ /* 0x000fe200078408ff */
[----:B------:R-:W-:Y:S01]  /*0510*/  IMAD.IADD R59, R3, 0x1, R13 ;  /* 0x00000001033b7824 */ /* 0x000fe200078e020d */
[----:B------:R-:W-:Y:S01]  /*0520*/  IADD3 R31, R41, 0x4, RZ ;  /* 0x00000004291f7810 */ /* 0x000fe20007ffe0ff */
[----:B------:R-:W-:Y:S01]  /*0530*/  IMAD R13, R19, c[0x0][0x1b8], RZ ;  /* 0x00006e00130d7a24 */ /* 0x000fe200078e02ff */
[----:B------:R-:W-:Y:S01]  /*0540*/  IADD3.X R7, R11, R5, R17, P1, !PT ;  /* 0x000000050b077210 */ /* 0x000fe20000ffe411 */
[----:B------:R-:W-:Y:S01]  /*0550*/  IMAD R3, R19, c[0x0][0x180], RZ ;  /* 0x0000600013037a24 */ /* 0x000fe200078e02ff */
[----:B------:R-:W-:Y:S01]  /*0560*/  LEA R4, P1, R12, c[0x0][0x240], 0x1 ;  /* 0x000090000c047a11 */ /* 0x000fe200078208ff */
[----:B------:R-:W-:Y:S01]  /*0570*/  IMAD R13, R0, c[0x0][0x1bc], R13 ;  /* 0x00006f00000d7a24 */ /* 0x000fe200078e020d */
[----:B------:R-:W-:Y:S01]  /*0580*/  LEA.HI.X R59, R2, c[0x0][0x22c], R59, 0x1, P0 ;  /* 0x00008b00023b7a11 */ /* 0x000fe200000f0c3b */
[----:B------:R-:W-:Y:S01]  /*0590*/  IMAD R2, R21, c[0x0][0x164], R0 ;  /* 0x0000590015027a24 */ /* 0x000fe200078e0200 */
[----:B------:R-:W-:Y:S01]  /*05a0*/  LEA.HI.X R82, R82, c[0x0][0x24c], R7, 0x1, P2 ;  /* 0x0000930052527a11 */ /* 0x000fe200010f0c07 */
[----:B------:R-:W-:Y:S01]  /*05b0*/  IMAD.WIDE.U32 R6, R0, c[0x0][0x1b8], RZ ;  /* 0x00006e0000067a25 */ /* 0x000fe200078e00ff */
[----:B------:R-:W-:-:S02]  /*05c0*/  LEA.HI.X R5, R12, c[0x0][0x244], R9, 0x1, P1 ;  /* 0x000091000c057a11 */ /* 0x000fc400008f0c09 */
[C---:B------:R-:W-:Y:S01]  /*05d0*/  IADD3 R32, R41.reuse, 0x6, RZ ;  /* 0x0000000629207810 */ /* 0x040fe20007ffe0ff */
[----:B------:R-:W-:Y:S01]  /*05e0*/  IMAD.WIDE.U32 R8, R0, c[0x0][0x180], RZ ;  /* 0x0000600000087a25 */ /* 0x000fe200078e00ff */
[C---:B------:R-:W-:Y:S02]  /*05f0*/  IADD3 R33, R41.reuse, 0x7, RZ ;  /* 0x0000000729217810 */ /* 0x040fe40007ffe0ff */
[C---:B------:R-:W-:Y:S01]  /*0600*/  IADD3 R34, R41.reuse, 0x8, RZ ;  /* 0x0000000829227810 */ /* 0x040fe20007ffe0ff */
[----:B------:R-:W-:Y:S01]  /*0610*/  IMAD R2, R2, c[0x0][0x174], RZ ;  /* 0x00005d0002027a24 */ /* 0x000fe200078e02ff */
[C---:B------:R-:W-:Y:S01]  /*0620*/  IADD3 R35, R41.reuse, 0x9, RZ ;  /* 0x0000000929237810 */ /* 0x040fe20007ffe0ff */
[----:B------:R-:W-:Y:S01]  /*0630*/  IMAD R3, R0, c[0x0][0x184], R3 ;  /* 0x0000610000037a24 */ /* 0x000fe200078e0203 */
[C---:B------:R-:W-:Y:S01]  /*0640*/  IADD3 R36, R41.reuse, 0xa, RZ ;  /* 0x0000000a29247810 */ /* 0x040fe20007ffe0ff */
[----:B------:R-:W-:Y:S01]  /*0650*/  IMAD R25, R2, c[0x0][0x16c], RZ ;  /* 0x00005b0002197a24 */ /* 0x000fe200078e02ff */
[----:B------:R-:W-:Y:S01]  /*0660*/  IADD3 R37, R41, 0xb, RZ ;  /* 0x0000000b29257810 */ /* 0x000fe20007ffe0ff */
[----:B------:R-:W-:Y:S01]  /*0670*/  IMAD.IADD R27, R9, 0x1, R3 ;  /* 0x00000001091b7824 */ /* 0x000fe200078e0203 */
[----:B------:R-:W-:-:S02]  /*0680*/  IADD3 R38, R41, 0xc, RZ ;  /* 0x0000000c29267810 */ /* 0x000fc40007ffe0ff */
[C---:B------:R-:W-:Y:S02]  /*0690*/  IADD3 R39, R41.reuse, 0xd, RZ ;  /* 0x0000000d29277810 */ /* 0x040fe40007ffe0ff */
[----:B------:R-:W-:Y:S02]  /*06a0*/  IADD3 R40, R41, 0xe, RZ ;  /* 0x0000000e29287810 */ /* 0x000fe40007ffe0ff */
[----:B------:R-:W-:Y:S02]  /*06b0*/  IADD3 R29, R7, R13, RZ ;  /* 0x0000000d071d7210 */ /* 0x000fe40007ffe0ff */
[----:B------:R-:W-:Y:S02]  /*06c0*/  IADD3 R41, R41, 0xf, RZ ;  /* 0x0000000f29297810 */ /* 0x000fe40007ffe0ff */
        /* <DEDUP_REMOVED lines=14> */
[----:B-1----:R-:W-:Y:S02]  /*07b0*/  LOP3.LUT R56, R10, 0x1e0, RZ, 0xfc, !PT ;  /* 0x000001e00a387812 */ /* 0x002fe400078efcff */
.L_x_4243:
[----:B------:R-:W-:Y:S01]  /*07c0*/  BAR.SYNC.DEFER_BLOCKING 0x0 ;  /* 0x0000000000007b1d */ /* 0x000fe20000010000 */
[----:B------:R-:W-:Y:S01]  /*07d0*/  IMAD.MOV.U32 R127, RZ, RZ, -0x200 ;  /* 0xfffffe00ff7f7424 */ /* 0x000fe200078e00ff */
[----:B------:R-:W-:-:S03]  /*07e0*/  PRMT R3, RZ, 0x7610, R3 ;  /* 0x00007610ff037816 */ /* 0x000fc60000000003 */
[----:B------:R-:W-:-:S05]  /*07f0*/  IMAD R127, R24, R127, c[0x0][0x168] ;  /* 0x00005a00187f7624 */ /* 0x000fca00078e027f */
[-C--:B------:R-:W-:Y:S02]  /*0800*/  ISETP.GE.AND P0, PT, R10, R127.reuse, PT ;  /* 0x0000007f0a00720c */ /* 0x080fe40003f06270 */
[-C--:B------:R-:W-:Y:S02]  /*0810*/  ISETP.GE.AND P1, PT, R43, R127.reuse, PT ;  /* 0x0000007f2b00720c */ /* 0x080fe40003f26270 */
[----:B------:R-:W-:Y:S02]  /*0820*/  ISETP.GE.AND P2, PT, R44, R127, PT ;  /* 0x0000007f2c00720c */ /* 0x000fe40003f46270 */
[----:B-1----:R-:W-:-:S07]  /*0830*/  PRMT R13, RZ, 0x7610, R13 ;  /* 0x00007610ff0d7816 */ /* 0x002fce000000000d */
        /* <DEDUP_REMOVED lines=9> */
[----:B------:R-:W-:-:S03]  /*08d0*/  ISETP.GE.AND P0, PT, R47, R127, PT ;  /* 0x0000007f2f00720c */ /* 0x000fc60003f06270 */
        /* <DEDUP_REMOVED lines=132> */
[----:B------:R-:W-:Y:S01]  /*1120*/  MOV R2, R81 ;  /* 0x0000005100027202 */ /* 0x000fe20000000f00 */
[----:B------:R-:W-:-:S02]  /*1130*/  IMAD.MOV.U32 R3, RZ, RZ, R82 ;  /* 0x000000ffff037224 */ /* 0x000fc400078e0052 */
[----:B------:R-:W-:Y:S01]  /*1140*/  BAR.SYNC.DEFER_BLOCKING 0x0 ;  /* 0x0000000000007b1d */ /* 0x000fe20000010000 */
[----:B------:R-:W-:Y:S02]  /*1150*/  PRMT R81, RZ, 0x7610, R81 ;  /* 0x00007610ff517816 */ /* 0x000fe40000000051 */
[----:B------:R-:W-:Y:S02]  /*1160*/  PRMT R80, RZ, 0x7610, R80 ;  /* 0x00007610ff507816 */ /* 0x000fe40000000050 */
[----:B0-----:R-:W-:Y:S02]  /*1170*/  PRMT R76, RZ, 0x7610, R76 ;  /* 0x00007610ff4c7816 */ /* 0x001fe4000000004c */
[----:B------:R-:W-:Y:S02]  /*1180*/  PRMT R82, RZ, 0x7610, R82 ;  /* 0x00007610ff527816 */ /* 0x000fe40000000052 */
        /* <DEDUP_REMOVED lines=119> */
.L_x_4205:
[----:B------:R-:W-:Y:S05]  /*1900*/  BSYNC B0 ;  /* 0x0000000000007941 */ /* 0x000fea0003800000 */
.L_x_4204:
        /* <DEDUP_REMOVED lines=36> */
.L_x_4207:
[----:B------:R-:W-:Y:S05]  /*1b50*/  BSYNC B0 ;  /* 0x0000000000007941 */ /* 0x000fea0003800000 */
.L_x_4206:
        /* <DEDUP_REMOVED lines=38> */
.L_x_4209:
[----:B------:R-:W-:Y:S05]  /*1dc0*/  BSYNC B0 ;  /* 0x0000000000007941 */ /* 0x000fea0003800000 */
.L_x_4208:
        /* <DEDUP_REMOVED lines=36> */
.L_x_4211:
[----:B------:R-:W-:Y:S05]  /*2010*/  BSYNC B0 ;  /* 0x0000000000007941 */ /* 0x000fea0003800000 */
.L_x_4210:
        /* <DEDUP_REMOVED lines=38> */
.L_x_4213:
[----:B------:R-:W-:Y:S05]  /*2280*/  BSYNC B0 ;  /* 0x0000000000007941 */ /* 0x000fea0003800000 */
.L_x_4212:
        /* <DEDUP_REMOVED lines=36> */
.L_x_4215:
[----:B------:R-:W-:Y:S05]  /*24d0*/  BSYNC B0 ;  /* 0x0000000000007941 */ /* 0x000fea0003800000 */
.L_x_4214:
        /* <DEDUP_REMOVED lines=38> */
.L_x_4217:
[----:B------:R-:W-:Y:S05]  /*2740*/  BSYNC B0 ;  /* 0x0000000000007941 */ /* 0x000fea0003800000 */
.L_x_4216:
        /* <DEDUP_REMOVED lines=37> */
.L_x_4219:
[----:B------:R-:W-:Y:S05]  /*29a0*/  BSYNC B0 ;  /* 0x0000000000007941 */ /* 0x000fea0003800000 */
.L_x_4218:
        /* <DEDUP_REMOVED lines=42> */
.L_x_4221:
[----:B------:R-:W-:Y:S05]  /*2c50*/  BSYNC B0 ;  /* 0x0000000000007941 */ /* 0x000fea0003800000 */
.L_x_4220:
        /* <DEDUP_REMOVED lines=40> */
.L_x_4223:
[----:B------:R-:W-:Y:S05]  /*2ee0*/  BSYNC B0 ;  /* 0x0000000000007941 */ /* 0x000fea0003800000 */
.L_x_4222:
        /* <DEDUP_REMOVED lines=46> */
.L_x_4225:
[----:B------:R-:W-:Y:S05]  /*31d0*/  BSYNC B0 ;  /* 0x0000000000007941 */ /* 0x000fea0003800000 */
.L_x_4224:
        /* <DEDUP_REMOVED lines=33> */
.L_x_4227:
[----:B------:R-:W-:Y:S05]  /*33f0*/  BSYNC B0 ;  /* 0x0000000000007941 */ /* 0x000fea0003800000 */
.L_x_4226:
        /* <DEDUP_REMOVED lines=33> */
.L_x_4229:
[----:B------:R-:W-:Y:S05]  /*3610*/  BSYNC B0 ;  /* 0x0000000000007941 */ /* 0x000fea0003800000 */
.L_x_4228:
        /* <DEDUP_REMOVED lines=33> */
.L_x_4231:
[----:B------:R-:W-:Y:S05]  /*3830*/  BSYNC B0 ;  /* 0x0000000000007941 */ /* 0x000fea0003800000 */
.L_x_4230:
        /* <DEDUP_REMOVED lines=33> */
.L_x_4233:
[----:B------:R-:W-:Y:S05]  /*3a50*/  BSYNC B0 ;  /* 0x0000000000007941 */ /* 0x000fea0003800000 */
.L_x_4232:
        /* <DEDUP_REMOVED lines=33> */
.L_x_4235:
[----:B------:R-:W-:Y:S05]  /*3c70*/  BSYNC B0 ;  /* 0x0000000000007941 */ /* 0x000fea0003800000 */
.L_x_4234:
        /* <DEDUP_REMOVED lines=21> */
[----:B------:R-:W-:Y:S01]  /*3dd0*/  MOV R125, RZ ;  /* 0x000000ff007d7202 */ /* 0x000fe20000000f00 */
        /* <DEDUP_REMOVED lines=16> */
.L_x_4239:
[----:B------:R-:W-:Y:S01]  /*3ee0*/  SHF.R.S32.HI R134, RZ, 0x1f, R125 ;  /* 0x0000001fff867819 */ /* 0x000fe2000001147d */
[----:B0-----:R-:W-:Y:S01]  /*3ef0*/  IMAD.MOV.U32 R13, RZ, RZ, R27 ;  /* 0x000000ffff0d7224 */ /* 0x001fe200078e001b */
[----:B------:R-:W-:Y:S02]  /*3f00*/  MOV R12, R8 ;  /* 0x00000008000c7202 */ /* 0x000fe40000000f00 */
[----:B------:R-:W-:Y:S01]  /*3f10*/  MOV R127, 0xfffffe00 ;  /* 0xfffffe00007f7802 */ /* 0x000fe20000000f00 */
[----:B------:R-:W-:Y:S02]  /*3f20*/  IMAD R14, R134, c[0x0][0x188], RZ ;  /* 0x00006200860e7a24 */ /* 0x000fe400078e02ff */
[----:B------:R-:W-:-:S04]  /*3f30*/  IMAD.WIDE.U32 R16, R125, c[0x0][0x188], R12 ;  /* 0x000062007d107a25 */ /* 0x000fc800078e000c */
[----:B------:R-:W-:Y:S01]  /*3f40*/  IMAD R13, R125, c[0x0][0x18c], R14 ;  /* 0x000063007d0d7a24 */ /* 0x000fe200078e020e */
[----:B------:R-:W-:Y:S01]  /*3f50*/  LEA R12, P1, R16, c[0x0][0x220], 0x2 ;  /* 0x00008800100c7a11 */ /* 0x000fe200078210ff */
[----:B------:R-:W-:Y:S02]  /*3f60*/  IMAD R124, R134, c[0x0][0x1a0], RZ ;  /* 0x00006800867c7a24 */ /* 0x000fe400078e02ff */
[----:B------:R-:W-:Y:S01]  /*3f70*/  IMAD R127, R24, R127, c[0x0][0x168] ;  /* 0x00005a00187f7624 */ /* 0x000fe200078e027f */
[----:B------:R-:W-:Y:S01]  /*3f80*/  IADD3 R13, R17, R13, RZ ;  /* 0x0000000d110d7210 */ /* 0x000fe20007ffe0ff */
[----:B------:R-:W-:-:S03]  /*3f90*/  IMAD.WIDE.U32 R14, R125, c[0x0][0x1a0], R10 ;  /* 0x000068007d0e7a25 */ /* 0x000fc600078e000a */
[-C--:B------:R-:W-:Y:S01]  /*3fa0*/  ISETP.GE.AND P2, PT, R10, R127.reuse, PT ;  /* 0x0000007f0a00720c */ /* 0x080fe20003f46270 */
[----:B------:R-:W-:Y:S01]  /*3fb0*/  IMAD R17, R125, c[0x0][0x1a4], R124 ;  /* 0x000069007d117a24 */ /* 0x000fe200078e027c */
[----:B------:R-:W-:Y:S02]  /*3fc0*/  LEA.HI.X R13, R16, c[0x0][0x224], R13, 0x2, P1 ;  /* 0x00008900100d7a11 */ /* 0x000fe400008f140d */
[----:B------:R-:W-:Y:S01]  /*3fd0*/  ISETP.GE.AND P3, PT, R42, R127, PT ;  /* 0x0000007f2a00720c */ /* 0x000fe20003f66270 */
[----:B------:R-:W-:Y:S01]  /*3fe0*/  IMAD.IADD R15, R15, 0x1, R17 ;  /* 0x000000010f0f7824 */ /* 0x000fe200078e0211 */
[----:B------:R-:W-:Y:S01]  /*3ff0*/  LEA R16, P1, R14, R57, 0x1 ;  /* 0x000000390e107211 */ /* 0x000fe200078208ff */
[----:B------:R0:W2:Y:S01]  /*4000*/  LDG.E R136, [R12.64] ;  /* 0x000000040c887981 */ /* 0x0000a2000c1e1900 */
[-C--:B------:R-:W-:Y:S02]  /*4010*/  ISETP.GE.AND P4, PT, R43, R127.reuse, PT ;  /* 0x0000007f2b00720c */ /* 0x080fe40003f86270 */
[----:B------:R-:W-:-:S02]  /*4020*/  ISETP.GE.AND P5, PT, R44, R127, PT ;  /* 0x0000007f2c00720c */ /* 0x000fc40003fa6270 */
[--C-:B------:R-:W-:Y:S02]  /*4030*/  LEA.HI.X R17, R14, R59, R15.reuse, 0x1, P1 ;  /* 0x0000003b0e117211 */ /* 0x100fe400008f0c0f */
[----:B------:R-:W-:Y:S02]  /*4040*/  PRMT R15, RZ, 0x7610, R15 ;  /* 0x00007610ff0f7816 */ /* 0x000fe4000000000f */
[----:B------:R-:W-:Y:S02]  /*4050*/  PRMT R129, RZ, 0x7610, R129 ;  /* 0x00007610ff817816 */ /* 0x000fe40000000081 */
[----:B------:R-:W-:Y:S02]  /*4060*/  PRMT R14, RZ, 0x7610, R14 ;  /* 0x00007610ff0e7816 */ /* 0x000fe4000000000e */
[----:B------:R-:W-:Y:S01]  /*4070*/  PRMT R131, RZ, 0x7610, R131 ;  /* 0x00007610ff837816 */ /* 0x000fe20000000083 */
[----:B------:R2:W3:Y:S01]  /*4080*/  @!P2 LDG.E.U16 R15, [R16.64] ;  /* 0x00000004100fa981 */ /* 0x0004e2000c1e1500 */
[----:B------:R-:W-:-:S02]  /*4090*/  ISETP.GE.AND P6, PT, R45, R127, PT ;  /* 0x0000007f2d00720c */ /* 0x000fc40003fc6270 */
[-C--:B------:R-:W-:Y:S01]  /*40a0*/  ISETP.GE.AND P1, PT, R46, R127.reuse, PT ;  /* 0x0000007f2e00720c */ /* 0x080fe20003f26270 */
[----:B------:R2:W4:Y:S01]  /*40b0*/  @!P3 LDG.E.U16 R129, [R16.64+0x40] ;  /* 0x000040041081b981 */ /* 0x000522000c1e1500 */
[-C--:B------:R-:W-:Y:S02]  /*40c0*/  ISETP.GE.AND P2, PT, R47, R127.reuse, PT ;  /* 0x0000007f2f00720c */ /* 0x080fe40003f46270 */
[-C--:B------:R-:W-:Y:S01]  /*40d0*/  ISETP.GE.AND P3, PT, R48, R127.reuse, PT ;  /* 0x0000007f3000720c */ /* 0x080fe20003f66270 */
[----:B------:R2:W4:Y:S01]  /*40e0*/  @!P4 LDG.E.U16 R14, [R16.64+0x80] ;  /* 0x00008004100ec981 */ /* 0x000522000c1e1500 */
[----:B------:R-:W-:-:S03]  /*40f0*/  ISETP.GE.AND P4, PT, R49, R127, PT ;  /* 0x0000007f3100720c */ /* 0x000fc60003f86270 */
[----:B------:R2:W4:Y:S01]  /*4100*/  @!P5 LDG.E.U16 R131, [R16.64+0xc0] ;  /* 0x0000c0041083d981 */ /* 0x000522000c1e1500 */
[----:B------:R-:W-:Y:S02]  /*4110*/  ISETP.GE.AND P5, PT, R50, R127, PT ;  /* 0x0000007f3200720c */ /* 0x000fe40003fa6270 */
[----:B------:R-:W-:Y:S02]  /*4120*/  PRMT R124, RZ, 0x7610, R124 ;  /* 0x00007610ff7c7816 */ /* 0x000fe4000000007c */
[----:B------:R-:W-:Y:S02]  /*4130*/  PRMT R133, RZ, 0x7610, R133 ;  /* 0x00007610ff857816 */ /* 0x000fe40000000085 */
[----:B0-----:R-:W-:Y:S02]  /*4140*/  PRMT R12, RZ, 0x7610, R12 ;  /* 0x00007610ff0c7816 */ /* 0x001fe4000000000c */
[----:B------:R-:W-:Y:S01]  /*4150*/  PRMT R13, RZ, 0x7610, R13 ;  /* 0x00007610ff0d7816 */ /* 0x000fe2000000000d */
[----:B------:R2:W4:Y:S01]  /*4160*/  @!P6 LDG.E.U16 R124, [R16.64+0x100] ;  /* 0x00010004107ce981 */ /* 0x000522000c1e1500 */
[----:B------:R-:W-:-:S02]  /*4170*/  PRMT R126, RZ, 0x7610, R126 ;  /* 0x00007610ff7e7816 */ /* 0x000fc4000000007e */
[----:B------:R-:W-:Y:S01]  /*4180*/  PRMT R135, RZ, 0x7610, R135 ;  /* 0x00007610ff877816 */ /* 0x000fe20000000087 */
[----:B------:R2:W4:Y:S01]  /*4190*/  @!P1 LDG.E.U16 R133, [R16.64+0x140] ;  /* 0x0001400410859981 */ /* 0x000522000c1e1500 */
[-C--:B------:R-:W-:Y:S02]  /*41a0*/  ISETP.GE.AND P6, PT, R51, R127.reuse, PT ;  /* 0x0000007f3300720c */ /* 0x080fe40003fc6270 */
        /* <DEDUP_REMOVED lines=20> */
[----:B------:R2:W4:Y:S01]  /*42f0*/  @!P5 LDG.E.U16 R141, [R16.64+0x3c0] ;  /* 0x0003c004108dd981 */ /* 0x000522000c1e1500 */
[----:B------:R-:W-:Y:S01]  /*4300*/  IMAD R134, R134, c[0x0][0x1c0], RZ ;  /* 0x0000700086867a24 */ /* 0x000fe200078e02ff */
[----:B------:R-:W-:-:S02]  /*4310*/  ISETP.GE.U32.AND P4, PT, R28, R127, PT ;  /* 0x0000007f1c00720c */ /* 0x000fc40003f86070 */
[-C--:B------:R-:W-:Y:S02]  /*4320*/  ISETP.GE.U32.AND P3, PT, R26, R127.reuse, PT ;  /* 0x0000007f1a00720c */ /* 0x080fe40003f66070 */
[-C--:B------:R-:W-:Y:S02]  /*4330*/  ISETP.GE.U32.AND P5, PT, R30, R127.reuse, PT ;  /* 0x0000007f1e00720c */ /* 0x080fe40003fa6070 */
[----:B------:R-:W-:Y:S01]  /*4340*/  ISETP.GE.U32.AND P6, PT, R31, R127, PT ;  /* 0x0000007f1f00720c */ /* 0x000fe20003fc6070 */
[----:B--2---:R-:W-:Y:S01]  /*4350*/  FMUL.FTZ R16, R136, 1.4426950216293334961 ;  /* 0x3fb8aa3b88107820 */ /* 0x004fe20000410000 */
[----:B---3--:R0:W-:Y:S04]  /*4360*/  STS.U16 [R58], R15 ;  /* 0x0000000f3a007388 */ /* 0x0081e80000000400 */
[----:B----4-:R-:W-:Y:S04]  /*4370*/  STS.U16 [R60+0x40], R129 ;  /* 0x000040813c007388 */ /* 0x010fe80000000400 */
[----:B------:R-:W-:Y:S04]  /*4380*/  STS.U16 [R61+0x80], R14 ;  /* 0x0000800e3d007388 */ /* 0x000fe80000000400 */
[----:B------:R-:W-:Y:S01]  /*4390*/  STS.U16 [R62+0xc0], R131 ;  /* 0x0000c0833e007388 */ /* 0x000fe20000000400 */
[----:B0-----:R-:W-:-:S03]  /*43a0*/  IMAD R15, R125, c[0x0][0x1c4], R134 ;  /* 0x000071007d0f7a24 */ /* 0x001fc600078e0286 */
[----:B------:R-:W-:Y:S04]  /*43b0*/  STS.U16 [R63+0x100], R124 ;  /* 0x0001007c3f007388 */ /* 0x000fe80000000400 */
[----:B------:R-:W-:Y:S04]  /*43c0*/  STS.U16 [R64+0x140], R133 ;  /* 0x0001408540007388 */ /* 0x000fe80000000400 */
[----:B------:R0:W-:Y:S04]  /*43d0*/  STS.U16 [R65+0x180], R12 ;  /* 0x0001800c41007388 */ /* 0x0001e80000000400 */
[----:B------:R1:W-:Y:S04]  /*43e0*/  STS.U16 [R66+0x1c0], R13 ;  /* 0x0001c00d42007388 */ /* 0x0003e80000000400 */
[----:B------:R2:W-:Y:S01]  /*43f0*/  STS.U16 [R67+0x200], R126 ;  /* 0x0002007e43007388 */ /* 0x0005e20000000400 */
[----:B0-----:R-:W-:-:S03]  /*4400*/  MOV R12, R6 ;  /* 0x00000006000c7202 */ /* 0x001fc60000000f00 */
[----:B------:R-:W-:Y:S01]  /*4410*/  STS.U16 [R68+0x240], R135 ;  /* 0x0002408744007388 */ /* 0x000fe20000000400 */
[----:B-1----:R-:W-:-:S03]  /*4420*/  MOV R13, R29 ;  /* 0x0000001d000d7202 */ /* 0x002fc60000000f00 */
[----:B------:R-:W2:Y:S01]  /*4430*/  S2R R124, SR_TID.X ;  /* 0x00000000007c7919 */ /* 0x000ea20000002100 */
[----:B------:R-:W-:Y:S02]  /*4440*/  FMUL.FTZ R14, R16, R76 ;  /* 0x0000004c100e7220 */ /* 0x000fe40000410000 */
[----:B------:R-:W-:Y:S01]  /*4450*/  IMAD.WIDE.U32 R12, R125, c[0x0][0x1c0], R12 ;  /* 0x000070007d0c7a25 */ /* 0x000fe200078e000c */
[----:B------:R-:W-:Y:S04]  /*4460*/  STS.U16 [R69+0x280], R128 ;  /* 0x0002808045007388 */ /* 0x000fe80000000400 */
[----:B------:R-:W-:Y:S04]  /*4470*/  STS.U16 [R70+0x2c0], R137 ;  /* 0x0002c08946007388 */ /* 0x000fe80000000400 */
[----:B------:R-:W-:Y:S04]  /*4480*/  STS.U16 [R71+0x300], R130 ;  /* 0x0003008247007388 */ /* 0x000fe80000000400 */
[----:B------:R-:W-:Y:S01]  /*4490*/  STS.U16 [R72+0x340], R139 ;  /* 0x0003408b48007388 */ /* 0x000fe20000000400 */
[----:B------:R0:W1:Y:S03]  /*44a0*/  MUFU.EX2 R158, R14 ;  /* 0x0000000e009e7308 */ /* 0x0000660000000800 */
[----:B------:R-:W-:Y:S01]  /*44b0*/  STS.U16 [R73+0x380], R132 ;  /* 0x0003808449007388 */ /* 0x000fe20000000400 */
[----:B------:R-:W-:-:S03]  /*44c0*/  IMAD.IADD R13, R13, 0x1, R15 ;  /* 0x000000010d0d7824 */ /* 0x000fc600078e020f */
[----:B------:R3:W-:Y:S01]  /*44d0*/  STS.U16 [R74+0x3c0], R141 ;  /* 0x0003c08d4a007388 */ /* 0x0007e20000000400 */
[----:B------:R-:W-:-:S06]  /*44e0*/  NOP ;  /* 0x0000000000007918 */ /* 0x000fcc0000000000 */
[----:B------:R-:W4:Y:S01]  /*44f0*/  LDS.U16 R130, [R75+0x6] ;  /* 0x000006004b827984 */ /* 0x000f220000000400 */
[----:B0-----:R-:W-:Y:S02]  /*4500*/  LEA R14, P1, R12, c[0x0][0x230], 0x2 ;  /* 0x00008c000c0e7a11 */ /* 0x001fe400078210ff */
[----:B--2---:R-:W-:Y:S01]  /*4510*/  SHF.L.U32 R126, R124, 0x4, RZ ;  /* 0x000000047c7e7819 */ /* 0x004fe200000006ff */
[----:B------:R-:W-:Y:S01]  /*4520*/  LDS.U16 R132, [R75+0x4] ;  /* 0x000004004b847984 */ /* 0x000fe20000000400 */
[----:B------:R-:W-:-:S03]  /*4530*/  LEA.HI.X R15, R12, c[0x0][0x234], R13, 0x2, P1 ;  /* 0x00008d000c0f7a11 */ /* 0x000fc600008f140d */
[----:B------:R-:W0:Y:S01]  /*4540*/  LDS.U16 R13, [R75+0x8] ;  /* 0x000008004b0d7984 */ /* 0x000e220000000400 */
[----:B------:R-:W-:Y:S01]  /*4550*/  FMUL.FTZ R17, R16, R78 ;  /* 0x0000004e10117220 */ /* 0x000fe20000410000 */
[----:B------:R-:W-:Y:S02]  /*4560*/  IADD3 R12, R126, 0x5, RZ ;  /* 0x000000057e0c7810 */ /* 0x000fe40007ffe0ff */
[----:B------:R-:W2:Y:S01]  /*4570*/  LDS.U16 R131, [R75] ;  /* 0x000000004b837984 */ /* 0x000ea20000000400 */
[----:B---3--:R3:W-:Y:S03]  /*4580*/  MUFU.EX2 R141, R17 ;  /* 0x00000011008d7308 */ /* 0x0087e60000000800 */
[----:B------:R-:W1:Y:S01]  /*4590*/  LDS.U16 R129, [R75+0x2] ;  /* 0x000002004b817984 */ /* 0x000e620000000400 */
[----:B------:R-:W-:-:S03]  /*45a0*/  ISETP.GE.U32.AND P1, PT, R12, R127, PT ;  /* 0x0000007f0c00720c */ /* 0x000fc60003f26070 */
[----:B------:R-:W-:Y:S04]  /*45b0*/  LDS.U16 R12, [R75+0xe] ;  /* 0x00000e004b0c7984 */ /* 0x000fe80000000400 */
[----:B---3--:R-:W3:Y:S04]  /*45c0*/  LDS.U16 R17, [R75+0xc] ;  /* 0x00000c004b117984 */ /* 0x008ee80000000400 */
[----:B------:R-:W3:Y:S01]  /*45d0*/  LDS.U16 R128, [R75+0xa] ;  /* 0x00000a004b807984 */ /* 0x000ee20000000400 */
[----:B------:R-:W-:-:S03]  /*45e0*/  ISETP.GE.U32.AND P2, PT, R126, R127, PT ;  /* 0x0000007f7e00720c */ /* 0x000fc60003f46070 */
[----:B------:R4:W5:Y:S04]  /*45f0*/  LDG.E R126, [R14.64] ;  /* 0x000000040e7e7981 */ /* 0x000968000c1e1900 */
[----:B----4-:R-:W4:Y:S01]  /*4600*/  LDS.U16 R14, [R75+0x10] ;  /* 0x000010004b0e7984 */ /* 0x010f220000000400 */
[----:B------:R-:W-:-:S05]  /*4610*/  HADD2.F32 R130, -RZ, R130.H0_H0 ;  /* 0x20000082ff827230 */ /* 0x000fca0000004100 */
[----:B------:R-:W-:Y:S01]  /*4620*/  FMUL.FTZ R143, R117, R130 ;  /* 0x00000082758f7220 */ /* 0x000fe20000410000 */
[----:B0-----:R-:W-:Y:S02]  /*4630*/  HADD2.F32 R130, -RZ, R13.H0_H0 ;  /* 0x2000000dff827230 */ /* 0x001fe40000004100 */
[----:B------:R-:W0:Y:S01]  /*4640*/  LDS.U16 R13, [R75+0x12] ;  /* 0x000012004b0d7984 */ /* 0x000e220000000400 */
[C---:B------:R-:W-:Y:S01]  /*4650*/  FMUL.FTZ R155, R16.reuse, R77 ;  /* 0x0000004d109b7220 */ /* 0x040fe20000410000 */
[----:B------:R-:W-:Y:S01]  /*4660*/  HADD2.F32 R15, -RZ, R132.H0_H0 ;  /* 0x20000084ff0f7230 */ /* 0x000fe20000004100 */
[----:B------:R-:W-:-:S04]  /*4670*/  FMUL.FTZ R140, R16, R79 ;  /* 0x0000004f108c7220 */ /* 0x000fc80000410000 */
[----:B------:R-:W4:Y:S01]  /*4680*/  MUFU.EX2 R155, R155 ;  /* 0x0000009b009b7308 */ /* 0x000f220000000800 */
[----:B--2---:R-:W-:Y:S01]  /*4690*/  HADD2.F32 R134, -RZ, R131.H0_H0 ;  /* 0x20000083ff867230 */ /* 0x004fe20000004100 */
[----:B------:R-:W-:Y:S01]  /*46a0*/  FMUL.FTZ R15, R114, R15 ;  /* 0x0000000f720f7220 */ /* 0x000fe20000410000 */
[----:B-1----:R-:W-:Y:S01]  /*46b0*/  HADD2.F32 R129, -RZ, R129.H0_H0 ;  /* 0x20000081ff817230 */ /* 0x002fe20000004100 */
[----:B------:R-:W-:Y:S02]  /*46c0*/  FMUL.FTZ R139, R16, R80 ;  /* 0x00000050108b7220 */ /* 0x000fe40000410000 */
[----:B------:R-:W-:Y:S01]  /*46d0*/  FMUL.FTZ R134, R115, R134 ;  /* 0x0000008673867220 */ /* 0x000fe20000410000 */
[----:B---3--:R-:W-:Y:S01]  /*46e0*/  HADD2.F32 R17, -RZ, R17.H0_H0 ;  /* 0x20000011ff117230 */ /* 0x008fe20000004100 */
[----:B------:R-:W1:Y:S01]  /*46f0*/  MUFU.EX2 R140, R140 ;  /* 0x0000008c008c7308 */ /* 0x000e620000000800 */
[----:B------:R-:W-:Y:S01]  /*4700*/  FMUL.FTZ R129, R116, R129 ;  /* 0x0000008174817220 */ /* 0x000fe20000410000 */
[----:B------:R-:W-:Y:S01]  /*4710*/  HADD2.F32 R12, -RZ, R12.H0_H0 ;  /* 0x2000000cff0c7230 */ /* 0x000fe20000004100 */
[----:B------:R-:W-:Y:S01]  /*4720*/  FSEL R142, R15, RZ, !P4 ;  /* 0x000000ff0f8e7208 */ /* 0x000fe20006000000 */
[----:B------:R-:W-:Y:S01]  /*4730*/  HADD2.F32 R15, -RZ, R128.H0_H0 ;  /* 0x20000080ff0f7230 */ /* 0x000fe20000004100 */
[----:B------:R-:W-:Y:S01]  /*4740*/  FSEL R157, R134, RZ, !P2 ;  /* 0x000000ff869d7208 */ /* 0x000fe20005000000 */
[----:B------:R-:W-:Y:S01]  /*4750*/  FMUL.FTZ R17, R112, R17 ;  /* 0x0000001170117220 */ /* 0x000fe20000410000 */
[----:B------:R-:W-:Y:S01]  /*4760*/  FSEL R158, R158, 1, !P2 ;  /* 0x3f8000009e9e7808 */ /* 0x000fe20005000000 */
[----:B------:R-:W2:Y:S01]  /*4770*/  MUFU.EX2 R139, R139 ;  /* 0x0000008b008b7308 */ /* 0x000ea20000000800 */
[----:B------:R-:W-:Y:S01]  /*4780*/  FMUL.FTZ R147, R16, R81 ;  /* 0x0000005110937220 */ /* 0x000fe20000410000 */
[----:B------:R-:W-:Y:S01]  /*4790*/  ISETP.GE.U32.AND P2, PT, R32, R127, PT ;  /* 0x0000007f2000720c */ /* 0x000fe20003f46070 */
[----:B------:R-:W-:Y:S01]  /*47a0*/  FMUL.FTZ R12, R119, R12 ;  /* 0x0000000c770c7220 */ /* 0x000fe20000410000 */
[----:B------:R-:W-:Y:S01]  /*47b0*/  FSEL R154, R129, RZ, !P3 ;  /* 0x000000ff819a7208 */ /* 0x000fe20005800000 */
[----:B------:R-:W3:Y:S01]  /*47c0*/  LDS.U16 R128, [R75+0x14] ;  /* 0x000014004b807984 */ /* 0x000ee20000000400 */
[----:B----4-:R-:W-:Y:S01]  /*47d0*/  FSEL R155, R155, 1, !P3 ;  /* 0x3f8000009b9b7808 */ /* 0x010fe20005800000 */
[----:B------:R-:W-:Y:S01]  /*47e0*/  FMUL.FTZ R15, R118, R15 ;  /* 0x0000000f760f7220 */ /* 0x000fe20000410000 */
[----:B------:R-:W-:Y:S01]  /*47f0*/  ISETP.GE.U32.AND P3, PT, R33, R127, PT ;  /* 0x0000007f2100720c */ /* 0x000fe20003f66070 */
[----:B------:R-:W-:Y:S01]  /*4800*/  FMUL.FTZ R149, R16, R82 ;  /* 0x0000005210957220 */ /* 0x000fe20000410000 */
[----:B------:R-:W-:Y:S01]  /*4810*/  FSEL R148, R17, RZ, !P2 ;  /* 0x000000ff11947208 */ /* 0x000fe20005000000 */
[----:B------:R-:W-:Y:S01]  /*4820*/  HADD2.F32 R14, -RZ, R14.H0_H0 ;  /* 0x2000000eff0e7230 */ /* 0x000fe20000004100 */
[----:B------:R-:W4:Y:S01]  /*4830*/  LDS.U16 R17, [R75+0x16] ;  /* 0x000016004b117984 */ /* 0x000f220000000400 */
[----:B------:R-:W0:Y:S01]  /*4840*/  MUFU.EX2 R147, R147 ;  /* 0x0000009300937308 */ /* 0x000e220000000800 */
[----:B------:R-:W-:-:S02]  /*4850*/  FSEL R141, R141, 1, !P4 ;  /* 0x3f8000008d8d7808 */ /* 0x000fc40006000000 */
[----:B------:R-:W-:Y:S01]  /*4860*/  FSEL R150, R12, RZ, !P3 ;  /* 0x000000ff0c967208 */ /* 0x000fe20005800000 */
[----:B------:R-:W-:Y:S01]  /*4870*/  FMUL.FTZ R12, R158, R155 ;  /* 0x0000009b9e0c7220 */ /* 0x000fe20000410000 */
[----:B------:R-:W-:Y:S01]  /*4880*/  FSEL R146, R15, RZ, !P1 ;  /* 0x000000ff0f927208 */ /* 0x000fe20004800000 */
[----:B------:R-:W-:Y:S01]  /*4890*/  FMUL.FTZ R151, R16, R83 ;  /* 0x0000005310977220 */ /* 0x000fe20000410000 */
[----:B------:R-:W3:Y:S01]  /*48a0*/  LDS.U16 R15, [R75+0x18] ;  /* 0x000018004b0f7984 */ /* 0x000ee20000000400 */
[----:B------:R-:W-:Y:S01]  /*48b0*/  FMUL.FTZ R14, R111, R14 ;  /* 0x0000000e6f0e7220 */ /* 0x000fe20000410000 */
[----:B------:R-:W4:Y:S01]  /*48c0*/  MUFU.EX2 R149, R149 ;  /* 0x0000009500957308 */ /* 0x000f220000000800 */
[----:B------:R-:W-:Y:S01]  /*48d0*/  ISETP.GE.U32.AND P4, PT, R34, R127, PT ;  /* 0x0000007f2200720c */ /* 0x000fe20003f86070 */
[----:B------:R-:W-:Y:S01]  /*48e0*/  FMUL.FTZ R129, R141, R12 ;  /* 0x0000000c8d817220 */ /* 0x000fe20000410000 */
[----:B-1----:R-:W-:Y:S01]  /*48f0*/  FSEL R140, R140, 1, !P5 ;  /* 0x3f8000008c8c7808 */ /* 0x002fe20006800000 */
[----:B------:R-:W-:Y:S01]  /*4900*/  FMUL.FTZ R153, R16, R84 ;  /* 0x0000005410997220 */ /* 0x000fe20000410000 */
[----:B------:R-:W1:Y:S01]  /*4910*/  LDS.U16 R12, [R75+0x1a] ;  /* 0x00001a004b0c7984 */ /* 0x000e620000000400 */
[----:B------:R-:W-:Y:S01]  /*4920*/  FMUL.FTZ R130, R113, R130 ;  /* 0x0000008271827220 */ /* 0x000fe20000410000 */
[----:B------:R-:W-:Y:S01]  /*4930*/  FSEL R152, R14, RZ, !P4 ;  /* 0x000000ff0e987208 */ /* 0x000fe20006000000 */
[----:B------:R-:W3:Y:S01]  /*4940*/  MUFU.EX2 R151, R151 ;  /* 0x0000009700977308 */ /* 0x000ee20000000800 */
[----:B--2---:R-:W-:Y:S01]  /*4950*/  FSEL R139, R139, 1, !P6 ;  /* 0x3f8000008b8b7808 */ /* 0x004fe20007000000 */
[----:B------:R-:W-:Y:S01]  /*4960*/  FMUL.FTZ R14, R140, R129 ;  /* 0x000000818c0e7220 */ /* 0x000fe20000410000 */
[----:B0-----:R-:W-:Y:S01]  /*4970*/  HADD2.F32 R129, -RZ, R13.H0_H0 ;  /* 0x2000000dff817230 */ /* 0x001fe20000004100 */
[----:B------:R-:W-:Y:S01]  /*4980*/  FMUL.FTZ R159, R16, R85 ;  /* 0x00000055109f7220 */ /* 0x000fe20000410000 */
[----:B------:R-:W0:Y:S01]  /*4990*/  LDS.U16 R13, [R75+0x1c] ;  /* 0x00001c004b0d7984 */ /* 0x000e220000000400 */
[----:B------:R-:W-:Y:S01]  /*49a0*/  FSEL R144, R130, RZ, !P6 ;  /* 0x000000ff82907208 */ /* 0x000fe20007000000 */
[C---:B------:R-:W-:Y:S01]  /*49b0*/  FMUL.FTZ R160, R16.reuse, R86 ;  /* 0x0000005610a07220 */ /* 0x040fe20000410000 */
[----:B------:R-:W2:Y:S01]  /*49c0*/  MUFU.EX2 R153, R153 ;  /* 0x0000009900997308 */ /* 0x000ea20000000800 */
[----:B------:R-:W-:-:S02]  /*49d0*/  FMUL.FTZ R137, R16, R87 ;  /* 0x0000005710897220 */ /* 0x000fc40000410000 */
[C---:B------:R-:W-:Y:S02]  /*49e0*/  FMUL.FTZ R138, R16.reuse, R88 ;  /* 0x00000058108a7220 */ /* 0x040fe40000410000 */
[C---:B------:R-:W-:Y:S02]  /*49f0*/  FMUL.FTZ R135, R16.reuse, R89 ;  /* 0x0000005910877220 */ /* 0x040fe40000410000 */
[C---:B------:R-:W-:Y:S02]  /*4a00*/  FMUL.FTZ R136, R16.reuse, R90 ;  /* 0x0000005a10887220 */ /* 0x040fe40000410000 */
[----:B------:R-:W-:Y:S02]  /*4a10*/  FMUL.FTZ R130, R16, R91 ;  /* 0x0000005b10827220 */ /* 0x000fe40000410000 */
[----:B------:R-:W-:Y:S02]  /*4a20*/  FMUL.FTZ R132, R139, R14 ;  /* 0x0000000e8b847220 */ /* 0x000fe40000410000 */
[----:B------:R-:W-:Y:S01]  /*4a30*/  FFMA.FTZ R16, R157, R155, R154 ;  /* 0x0000009b9d107223 */ /* 0x000fe2000001009a */
[----:B------:R-:W0:Y:S01]  /*4a40*/  LDS.U16 R14, [R75+0x1e] ;  /* 0x00001e004b0e7984 */ /* 0x000e220000000400 */
[----:B------:R-:W1:Y:S01]  /*4a50*/  MUFU.EX2 R159, R159 ;  /* 0x0000009f009f7308 */ /* 0x000e620000000800 */
[----:B------:R-:W-:Y:S01]  /*4a60*/  FSEL R147, R147, 1, !P1 ;  /* 0x3f80000093937808 */ /* 0x000fe20004800000 */
[----:B------:R-:W-:Y:S01]  /*4a70*/  FFMA.FTZ R16, R141, R16, R142 ;  /* 0x000000108d107223 */ /* 0x000fe2000001008e */
[----:B------:R-:W-:-:S02]  /*4a80*/  FSEL R143, R143, RZ, !P5 ;  /* 0x000000ff8f8f7208 */ /* 0x000fc40006800000 */
[----:B----4-:R-:W-:Y:S01]  /*4a90*/  FSEL R149, R149, 1, !P2 ;  /* 0x3f80000095957808 */ /* 0x010fe20005000000 */
[----:B------:R-:W-:Y:S02]  /*4aa0*/  FMUL.FTZ R132, R147, R132 ;  /* 0x0000008493847220 */ /* 0x000fe40000410000 */
[----:B------:R-:W4:Y:S01]  /*4ab0*/  MUFU.EX2 R160, R160 ;  /* 0x000000a000a07308 */ /* 0x000f220000000800 */
[----:B------:R-:W-:Y:S01]  /*4ac0*/  FFMA.FTZ R16, R140, R16, R143 ;  /* 0x000000108c107223 */ /* 0x000fe2000001008f */
[----:B---3--:R-:W-:Y:S01]  /*4ad0*/  FSEL R151, R151, 1, !P3 ;  /* 0x3f80000097977808 */ /* 0x008fe20005800000 */
[----:B------:R-:W-:Y:S02]  /*4ae0*/  FMUL.FTZ R132, R149, R132 ;  /* 0x0000008495847220 */ /* 0x000fe40000410000 */
[----:B------:R-:W-:Y:S01]  /*4af0*/  FFMA.FTZ R16, R139, R16, R144 ;  /* 0x000000108b107223 */ /* 0x000fe20000010090 */
[----:B------:R-:W-:Y:S01]  /*4b00*/  ISETP.GE.U32.AND P5, PT, R35, R127, PT ;  /* 0x0000007f2300720c */ /* 0x000fe20003fa6070 */
[----:B------:R-:W-:Y:S01]  /*4b10*/  FMUL.FTZ R129, R120, R129 ;  /* 0x0000008178817220 */ /* 0x000fe20000410000 */
[----:B--2---:R-:W-:Y:S01]  /*4b20*/  FSEL R153, R153, 1, !P4 ;  /* 0x3f80000099997808 */ /* 0x004fe20006000000 */
[----:B------:R-:W-:-:S02]  /*4b30*/  FMUL.FTZ R132, R151, R132 ;  /* 0x0000008497847220 */ /* 0x000fc40000410000 */
[----:B------:R-:W-:Y:S01]  /*4b40*/  FFMA.FTZ R16, R147, R16, R146 ;  /* 0x0000001093107223 */ /* 0x000fe20000010092 */
[----:B------:R-:W-:Y:S01]  /*4b50*/  ISETP.GE.U32.AND P6, PT, R36, R127, PT ;  /* 0x0000007f2400720c */ /* 0x000fe20003fc6070 */
[----:B------:R-:W2:Y:S01]  /*4b60*/  MUFU.EX2 R137, R137 ;  /* 0x0000008900897308 */ /* 0x000ea20000000800 */
[----:B-1----:R-:W-:Y:S01]  /*4b70*/  FSEL R159, R159, 1, !P5 ;  /* 0x3f8000009f9f7808 */ /* 0x002fe20006800000 */
[----:B------:R-:W-:Y:S01]  /*4b80*/  FMUL.FTZ R132, R153, R132 ;  /* 0x0000008499847220 */ /* 0x000fe20000410000 */
[----:B------:R-:W-:Y:S01]  /*4b90*/  FSEL R156, R129, RZ, !P5 ;  /* 0x000000ff819c7208 */ /* 0x000fe20006800000 */
[----:B------:R-:W-:Y:S01]  /*4ba0*/  FFMA.FTZ R16, R149, R16, R148 ;  /* 0x0000001095107223 */ /* 0x000fe20000010094 */
[----:B------:R-:W-:Y:S01]  /*4bb0*/  HADD2.F32 R129, -RZ, R128.H0_H0 ;  /* 0x20000080ff817230 */ /* 0x000fe20000004100 */
[----:B----4-:R-:W-:Y:S01]  /*4bc0*/  FSEL R160, R160, 1, !P6 ;  /* 0x3f800000a0a07808 */ /* 0x010fe20007000000 */
[----:B------:R-:W-:Y:S01]  /*4bd0*/  FMUL.FTZ R131, R159, R132 ;  /* 0x000000849f837220 */ /* 0x000fe20000410000 */
[----:B------:R-:W1:Y:S01]  /*4be0*/  MUFU.EX2 R138, R138 ;  /* 0x0000008a008a7308 */ /* 0x000e620000000800 */
[----:B------:R-:W-:Y:S01]  /*4bf0*/  FFMA.FTZ R128, R151, R16, R150 ;  /* 0x0000001097807223 */ /* 0x000fe20000010096 */
[----:B------:R-:W-:Y:S01]  /*4c00*/  HADD2.F32 R16, -RZ, R17.H0_H0 ;  /* 0x20000011ff107230 */ /* 0x000fe20000004100 */
[----:B------:R-:W-:-:S02]  /*4c10*/  FMUL.FTZ R129, R110, R129 ;  /* 0x000000816e817220 */ /* 0x000fc40000410000 */
[----:B------:R-:W-:Y:S02]  /*4c20*/  FMUL.FTZ R132, R160, R131 ;  /* 0x00000083a0847220 */ /* 0x000fe40000410000 */
[----:B------:R-:W-:Y:S01]  /*4c30*/  FFMA.FTZ R131, R153, R128, R152 ;  /* 0x0000008099837223 */ /* 0x000fe20000010098 */
[----:B------:R-:W3:Y:S01]  /*4c40*/  MUFU.EX2 R135, R135 ;  /* 0x0000008700877308 */ /* 0x000ee20000000800 */
[----:B------:R-:W-:Y:S01]  /*4c50*/  HADD2.F32 R128, -RZ, R15.H0_H0 ;  /* 0x2000000fff807230 */ /* 0x000fe20000004100 */
[----:B------:R-:W-:Y:S01]  /*4c60*/  FMUL.FTZ R16, R121, R16 ;  /* 0x0000001079107220 */ /* 0x000fe20000410000 */
[----:B------:R-:W-:Y:S01]  /*4c70*/  ISETP.GE.U32.AND P1, PT, R37, R127, PT ;  /* 0x0000007f2500720c */ /* 0x000fe20003f26070 */
[----:B------:R-:W-:Y:S01]  /*4c80*/  FFMA.FTZ R131, R159, R131, R156 ;  /* 0x000000839f837223 */ /* 0x000fe2000001009c */
[----:B------:R-:W-:Y:S01]  /*4c90*/  FSEL R161, R129, RZ, !P6 ;  /* 0x000000ff81a17208 */ /* 0x000fe20007000000 */
[----:B------:R-:W-:Y:S02]  /*4ca0*/  HADD2.F32 R15, -RZ, R12.H0_H0 ;  /* 0x2000000cff0f7230 */ /* 0x000fe40000004100 */
[----:B------:R-:W4:Y:S01]  /*4cb0*/  MUFU.EX2 R136, R136 ;  /* 0x0000008800887308 */ /* 0x000f220000000800 */
[----:B------:R-:W-:Y:S01]  /*4cc0*/  FMUL.FTZ R128, R109, R128 ;  /* 0x000000806d807220 */ /* 0x000fe20000410000 */
[----:B------:R-:W-:Y:S01]  /*4cd0*/  ISETP.GE.U32.AND P2, PT, R38, R127, PT ;  /* 0x0000007f2600720c */ /* 0x000fe20003f46070 */
[----:B------:R-:W-:Y:S01]  /*4ce0*/  FFMA.FTZ R131, R160, R131, R161 ;  /* 0x00000083a0837223 */ /* 0x000fe200000100a1 */
[----:B--2---:R-:W-:-:S02]  /*4cf0*/  FSEL R137, R137, 1, !P1 ;  /* 0x3f80000089897808 */ /* 0x004fc40004800000 */
[----:B------:R-:W-:Y:S02]  /*4d00*/  FSEL R134, R16, RZ, !P1 ;  /* 0x000000ff10867208 */ /* 0x000fe40004800000 */
[----:B------:R-:W2:Y:S01]  /*4d10*/  MUFU.EX2 R130, R130 ;  /* 0x0000008200827308 */ /* 0x000ea20000000800 */
[----:B0-----:R-:W-:Y:S01]  /*4d20*/  HADD2.F32 R13, -RZ, R13.H0_H0 ;  /* 0x2000000dff0d7230 */ /* 0x001fe20000004100 */
[----:B------:R-:W-:Y:S01]  /*4d30*/  FMUL.FTZ R15, R122, R15 ;  /* 0x0000000f7a0f7220 */ /* 0x000fe20000410000 */
[----:B------:R-:W-:Y:S01]  /*4d40*/  ISETP.GE.U32.AND P3, PT, R39, R127, PT ;  /* 0x0000007f2700720c */ /* 0x000fe20003f66070 */
[C---:B------:R-:W-:Y:S01]  /*4d50*/  FFMA.FTZ R131, R137.reuse, R131, R134 ;  /* 0x0000008389837223 */ /* 0x040fe20000010086 */
[----:B-1----:R-:W-:Y:S02]  /*4d60*/  FSEL R138, R138, 1, !P2 ;  /* 0x3f8000008a8a7808 */ /* 0x002fe40005000000 */
[----:B------:R-:W-:Y:S01]  /*4d70*/  FSEL R133, R128, RZ, !P2 ;  /* 0x000000ff80857208 */ /* 0x000fe20005000000 */
[----:B------:R-:W-:Y:S01]  /*4d80*/  FMUL.FTZ R17, R137, R132 ;  /* 0x0000008489117220 */ /* 0x000fe20000410000 */
[----:B------:R-:W-:Y:S01]  /*4d90*/  HADD2.F32 R14, -RZ, R14.H0_H0 ;  /* 0x2000000eff0e7230 */ /* 0x000fe20000004100 */
[----:B------:R-:W-:Y:S01]  /*4da0*/  FMUL.FTZ R13, R108, R13 ;  /* 0x0000000d6c0d7220 */ /* 0x000fe20000410000 */
[----:B------:R-:W-:-:S02]  /*4db0*/  ISETP.GE.U32.AND P4, PT, R40, R127, PT ;  /* 0x0000007f2800720c */ /* 0x000fc40003f86070 */
[----:B---3--:R-:W-:Y:S02]  /*4dc0*/  FSEL R135, R135, 1, !P3 ;  /* 0x3f80000087877808 */ /* 0x008fe40005800000 */
[----:B------:R-:W-:Y:S01]  /*4dd0*/  FSEL R132, R15, RZ, !P3 ;  /* 0x000000ff0f847208 */ /* 0x000fe20005800000 */
[C---:B------:R-:W-:Y:S02]  /*4de0*/  FFMA.FTZ R15, R138.reuse, R131, R133 ;  /* 0x000000838a0f7223 */ /* 0x040fe40000010085 */
[----:B------:R-:W-:Y:S01]  /*4df0*/  FMUL.FTZ R12, R138, R17 ;  /* 0x000000118a0c7220 */ /* 0x000fe20000410000 */
[----:B------:R-:W-:Y:S01]  /*4e00*/  ISETP.GE.U32.AND P5, PT, R41, R127, PT ;  /* 0x0000007f2900720c */ /* 0x000fe20003fa6070 */
        /* <DEDUP_REMOVED lines=31> */
[----:B------:R-:W-:Y:S02]  /*5000*/  SHF.L.U32 R128, R125, 0x3, RZ ;  /* 0x000000037d807819 */ /* 0x000fe400000006ff */
[----:B------:R-:W-:-:S06]  /*5010*/  ISETP.NE.AND P2, PT, R23, 0x1f, PT ;  /* 0x0000001f1700780c */ /* 0x000fcc0003f45270 */
[----:B------:R-:W-:Y:S02]  /*5020*/  @!P0 LDS.64 R14, [R128+0x450] ;  /* 0x00045000800e8984 */ /* 0x000fe40000000a00 */
        /* <DEDUP_REMOVED lines=44> */
.L_x_4238:
[----:B------:R-:W-:Y:S05]  /*52f0*/  BSYNC B0 ;  /* 0x0000000000007941 */ /* 0x000fea0003800000 */
.L_x_4237:
[----:B------:R-:W-:Y:S01]  /*5300*/  FFMA.FTZ R134, R137, R161, R134 ;  /* 0x000000a189867223 */ /* 0x000fe20000010086 */
[----:B------:R-:W-:Y:S01]  /*5310*/  IADD3 R125, R125, 0x1, RZ ;  /* 0x000000017d7d7810 */ /* 0x000fe20007ffe0ff */
[----:B-----5:R-:W-:Y:S02]  /*5320*/  FFMA.FTZ R92, R126, R157, R92 ;  /* 0x0000009d7e5c7223 */ /* 0x020fe4000001005c */
[----:B------:R-:W-:Y:S01]  /*5330*/  FFMA.FTZ R133, R138, R134, R133 ;  /* 0x000000868a857223 */ /* 0x000fe20000010085 */
[----:B------:R-:W-:Y:S01]  /*5340*/  ISETP.GE.AND P1, PT, R125, c[0x0][0x16c], PT ;  /* 0x00005b007d007a0c */ /* 0x000fe20003f26270 */
[C---:B------:R-:W-:Y:S02]  /*5350*/  FFMA.FTZ R93, R126.reuse, R154, R93 ;  /* 0x0000009a7e5d7223 */ /* 0x040fe4000001005d */
        /* <DEDUP_REMOVED lines=17> */
[----:B------:R-:W-:Y:S01]  /*5470*/  @P1 CALL.REL.NOINC `(.L_x_4236) ;  /* 0x0000001000001944 */ /* 0x000fe20003c00000 */
[----:B------:R-:W-:Y:S05]  /*5480*/  BRA `(.L_x_4239) ;  /* 0xffffea5000007947 */ /* 0x000fea000383ffff */
.L_x_4236:
        /* <DEDUP_REMOVED lines=73> */
.L_x_4241:
[----:B------:R-:W-:Y:S05]  /*5920*/  BSYNC B0 ;  /* 0x0000000000007941 */ /* 0x000fea0003800000 */
.L_x_4240:
        /* <DEDUP_REMOVED lines=53> */
.L_x_4242:
[----:B------:R-:W-:Y:S05]  /*5c80*/  EXIT ;  /* 0x000000000000794d */ /* 0x000fea0003800000 */
.L_x_4244:
        /* <DEDUP_REMOVED lines=15> */
.L_x_5436:


//--------------------- .text._Z25selective_scan_fwd_kernelI32Selective_Scan_fwd_kernel_traitsILi32ELi16ELi1ELb0ELb1ELb0ELb1EN3c104HalfEfEEv13SSMParamsBase --------------------------
	.section	.text._Z25selective_scan_fwd_kernelI32Selective_Scan_fwd_kernel_traitsILi32ELi16ELi1ELb0ELb1ELb0ELb1EN3c104HalfEfEEv13SSMParamsBase,"ax",@progbits
	.sectioninfo	@"SHI_REGISTERS=167"
	.align	128
        .global         _Z25selective_scan_fwd_kernelI32Selective_Scan_fwd_kernel_traitsILi32ELi16ELi1ELb0ELb1ELb0ELb1EN3c104HalfEfEEv13SSMParamsBase
        .type           _Z25selective_scan_fwd_kernelI32Selective_Scan_fwd_kernel_traitsILi32ELi16ELi1ELb0ELb1ELb0ELb1EN3c104HalfEfEEv13SSMParamsBase,@function
        .size           _Z25selective_scan_fwd_kernelI32Selective_Scan_fwd_kernel_traitsILi32ELi16ELi1ELb0ELb1ELb0ELb1EN3c104HalfEfEEv13SSMParamsBase,(.L_x_5437 - _Z25selective_scan_fwd_kernelI32Selective_Scan_fwd_kernel_traitsILi32ELi16ELi1ELb0ELb1ELb0ELb1EN3c104HalfEfEEv13SSMParamsBase)
        .other          _Z25selective_scan_fwd_kernelI32Selective_Scan_fwd_kernel_traitsILi32ELi16ELi1ELb0ELb1ELb0ELb1EN3c104HalfEfEEv13SSMParamsBase,@"STO_CUDA_ENTRY STV_DEFAULT"
_Z25selective_scan_fwd_kernelI32Selective_Scan_fwd_kernel_traitsILi32ELi16ELi1ELb0ELb1ELb0ELb1EN3c104HalfEfEEv13SSMParamsBase:
.text._Z25selective_scan_fwd_kernelI32Selective_Scan_fwd_kernel_traitsILi32ELi16ELi1ELb0ELb1ELb0ELb1EN3c104HalfEfEEv13SSMParamsBase:
        /* <DEDUP_REMOVED lines=31> */
[----:B------:R-:W-:Y:S01]  /*01f0*/  IMAD R2, R9, R3, R2 ;  /* 0x0000000309027224 */ /* 0x000fe200078e0202 */
        /* <DEDUP_REMOVED lines=13> */
[----:B------:R-:W-:Y:S01]  /*02d0*/  IMAD R9, R77, c[0x0][0x194], R4 ;  /* 0x000065004d097a24 */ /* 0x000fe200078e0204 */
[----:B------:R-:W1:Y:S01]  /*02e0*/  S2R R74, SR_LANEID ;  /* 0x00000000004a7919 */ /* 0x000e620000000000 */
[----:B------:R-:W-:-:S04]  /*02f0*/  IMAD.WIDE.U32 R4, R81, c[0x0][0x1e8], RZ ;  /* 0x00007a0051047a25 */ /* 0x000fc800078e00ff */
[C---:B------:R-:W-:Y:S02]  /*0300*/  IMAD R13, R81.reuse, c[0x0][0x1ec], R10 ;  /* 0x00007b00510d7a24 */ /* 0x040fe400078e020a */
[C---:B------:R-:W-:Y:S02]  /*0310*/  IMAD.WIDE.U32 R2, R81.reuse, c[0x0][0x1d8], RZ ;  /* 0x0000760051027a25 */ /* 0x040fe400078e00ff */
[----:B------:R-:W-:Y:S02]  /*0320*/  @P0 IADD3 R0, R0, 0x1, RZ ;  /* 0x0000000100000810 */ /* 0x000fe40007ffe0ff */
[----:B------:R-:W-:Y:S01]  /*0330*/  IMAD R11, R81, c[0x0][0x1dc], R8 ;  /* 0x00007700510b7a24 */ /* 0x000fe200078e0208 */
[----:B------:R-:W-:Y:S01]  /*0340*/  IADD3 R5, R5, R13, RZ ;  /* 0x0000000d05057210 */ /* 0x000fe20007ffe0ff */
[----:B------:R-:W-:Y:S01]  /*0350*/  IMAD.WIDE.U32 R6, R77, c[0x0][0x190], RZ ;  /* 0x000064004d067a25 */ /* 0x000fe200078e00ff */
[----:B0-----:R-:W-:Y:S02]  /*0360*/  LOP3.LUT R75, R96, 0x1f, RZ, 0xc0, !PT ;  /* 0x0000001f604b7812 */ /* 0x001fe400078ec0ff */
[----:B------:R-:W-:Y:S01]  /*0370*/  @!P2 IADD3 R0, -R0, RZ, RZ ;  /* 0x000000ff0000a210 */ /* 0x000fe20007ffe1ff */
[----:B------:R-:W-:Y:S01]  /*0380*/  IMAD.IADD R3, R3, 0x1, R11 ;  /* 0x0000000103037824 */ /* 0x000fe200078e020b */
[----:B------:R-:W-:Y:S01]  /*0390*/  @!P1 LOP3.LUT R0, RZ, c[0x0][0x178], RZ, 0x33, !PT ;  /* 0x00005e00ff009a12 */ /* 0x000fe200078e33ff */
[----:B------:R-:W-:Y:S01]  /*03a0*/  IMAD.SHL.U32 R56, R96, 0x10, RZ ;  /* 0x0000001060387824 */ /* 0x000fe200078e00ff */
[----:B------:R-:W-:Y:S01]  /*03b0*/  IADD3 R9, R7, R9, RZ ;  /* 0x0000000907097210 */ /* 0x000fe20007ffe0ff */
[----:B------:R-:W-:-:S02]  /*03c0*/  IMAD R10, R107, c[0x0][0x1d0], RZ ;  /* 0x000074006b0a7a24 */ /* 0x000fc400078e02ff */
[----:B------:R-:W-:Y:S01]  /*03d0*/  IMAD.MOV.U32 R8, RZ, RZ, R6 ;  /* 0x000000ffff087224 */ /* 0x000fe200078e0006 */
[----:B------:R-:W-:Y:S01]  /*03e0*/  LOP3.LUT R6, R75, 0xfffffe00, R56, 0xf8, !PT ;  /* 0xfffffe004b067812 */ /* 0x000fe200078ef838 */
[----:B------:R-:W-:Y:S01]  /*03f0*/  IMAD.WIDE.U32 R2, R77, c[0x0][0x1d0], R2 ;  /* 0x000074004d027a25 */ /* 0x000fe200078e0002 */
[----:B------:R-:W-:Y:S02]  /*0400*/  IADD3 R69, R56, 0x1, RZ ;  /* 0x0000000138457810 */ /* 0x000fe40007ffe0ff */
[----:B------:R-:W-:Y:S01]  /*0410*/  SHF.R.S32.HI R7, RZ, 0x1f, R6 ;  /* 0x0000001fff077819 */ /* 0x000fe20000011406 */
[----:B------:R-:W-:Y:S01]  /*0420*/  IMAD R12, R107, c[0x0][0x1e0], RZ ;  /* 0x000078006b0c7a24 */ /* 0x000fe200078e02ff */
[----:B------:R-:W-:Y:S01]  /*0430*/  IADD3 R11, P0, R6, R2, RZ ;  /* 0x00000002060b7210 */ /* 0x000fe20007f1e0ff */
[C---:B------:R-:W-:Y:S01]  /*0440*/  IMAD R15, R77.reuse, c[0x0][0x1d4], R10 ;  /* 0x000075004d0f7a24 */ /* 0x040fe200078e020a */
[----:B------:R-:W-:Y:S01]  /*0450*/  SHF.R.S32.HI R10, RZ, 0x1f, R0 ;  /* 0x0000001fff0a7819 */ /* 0x000fe20000011400 */
[----:B------:R-:W-:Y:S01]  /*0460*/  IMAD.WIDE.U32 R4, R77, c[0x0][0x1e0], R4 ;  /* 0x000078004d047a25 */ /* 0x000fe200078e0004 */
[----:B------:R-:W-:-:S02]  /*0470*/  IADD3 R68, R56, 0x2, RZ ;  /* 0x0000000238447810 */ /* 0x000fc40007ffe0ff */
[----:B------:R-:W-:Y:S01]  /*0480*/  IADD3 R67, R56, 0x3, RZ ;  /* 0x0000000338437810 */ /* 0x000fe20007ffe0ff */
[----:B------:R-:W-:Y:S01]  /*0490*/  IMAD R17, R77, c[0x0][0x1e4], R12 ;  /* 0x000079004d117a24 */ /* 0x000fe200078e020c */
[----:B------:R-:W-:Y:S01]  /*04a0*/  IADD3 R87, P1, R6, R4, RZ ;  /* 0x0000000406577210 */ /* 0x000fe20007f3e0ff */
[----:B------:R-:W-:Y:S01]  /*04b0*/  IMAD R13, R10, c[0x0][0x1a8], RZ ;  /* 0x00006a000a0d7a24 */ /* 0x000fe200078e02ff */
[C---:B------:R-:W-:Y:S01]  /*04c0*/  IADD3.X R10, R7.reuse, R3, R15, P0, !PT ;  /* 0x00000003070a7210 */ /* 0x040fe200007fe40f */
[C---:B------:R-:W-:Y:S01]  /*04d0*/  IMAD.WIDE.U32 R2, R0.reuse, c[0x0][0x1a8], R8 ;  /* 0x00006a0000027a25 */ /* 0x040fe200078e0008 */
[----:B------:R-:W-:Y:S02]  /*04e0*/  IADD3.X R4, R7, R5, R17, P1, !PT ;  /* 0x0000000507047210 */ /* 0x000fe40000ffe411 */
[----:B------:R-:W-:Y:S01]  /*04f0*/  LEA R8, P1, R11, c[0x0][0x240], 0x1 ;  /* 0x000090000b087a11 */ /* 0x000fe200078208ff */
[----:B------:R-:W-:Y:S01]  /*0500*/  IMAD R13, R0, c[0x0][0x1ac], R13 ;  /* 0x00006b00000d7a24 */ /* 0x000fe200078e020d */
[----:B------:R-:W-:Y:S01]  /*0510*/  LEA R82, P2, R87, c[0x0][0x248], 0x1 ;  /* 0x0000920057527a11 */ /* 0x000fe200078408ff */
[----:B------:R-:W-:Y:S01]  /*0520*/  IMAD R0, R77, c[0x0][0x164], R81 ;  /* 0x000059004d007a24 */ /* 0x000fe200078e0251 */
[----:B------:R-:W-:Y:S01]  /*0530*/  LEA.HI.X R9, R11, c[0x0][0x244], R10, 0x1, P1 ;  /* 0x000091000b097a11 */ /* 0x000fe200008f0c0a */
[C---:B------:R-:W-:Y:S01]  /*0540*/  IMAD R10, R79.reuse, c[0x0][0x180], RZ ;  /* 0x000060004f0a7a24 */ /* 0x040fe200078e02ff */
[C---:B------:R-:W-:Y:S01]  /*0550*/  LEA R43, P0, R2.reuse, c[0x0][0x228], 0x1 ;  /* 0x00008a00022b7a11 */ /* 0x040fe200078008ff */
[----:B------:R-:W-:Y:S01]  /*0560*/  IMAD R12, R79, c[0x0][0x1b8], RZ ;  /* 0x00006e004f0c7a24 */ /* 0x000fe200078e02ff */
[----:B------:R-:W-:Y:S01]  /*0570*/  IADD3 R41, R3, R13, RZ ;  /* 0x0000000d03297210 */ /* 0x000fe20007ffe0ff */
[----:B------:R-:W-:Y:S01]  /*0580*/  IMAD R73, R81, c[0x0][0x184], R10 ;  /* 0x0000610051497a24 */ /* 0x000fe200078e020a */
[----:B------:R-:W-:Y:S01]  /*0590*/  LEA.HI.X R87, R87, c[0x0][0x24c], R4, 0x1, P2 ;  /* 0x0000930057577a11 */ /* 0x000fe200010f0c04 */
[----:B------:R-:W-:Y:S01]  /*05a0*/  IMAD.WIDE.U32 R4, R81, c[0x0][0x180], RZ ;  /* 0x0000600051047a25 */ /* 0x000fe200078e00ff */
[----:B------:R-:W-:-:S02]  /*05b0*/  LEA.HI.X R41, R2, c[0x0][0x22c], R41, 0x1, P0 ;  /* 0x00008b0002297a11 */ /* 0x000fc400000f0c29 */
[C---:B------:R-:W-:Y:S01]  /*05c0*/  IADD3 R66, R56.reuse, 0x4, RZ ;  /* 0x0000000438427810 */ /* 0x040fe20007ffe0ff */
[C---:B------:R-:W-:Y:S01]  /*05d0*/  IMAD.WIDE.U32 R2, R81.reuse, c[0x0][0x1b8], RZ ;  /* 0x00006e0051027a25 */ /* 0x040fe200078e00ff */
[C---:B------:R-:W-:Y:S02]  /*05e0*/  IADD3 R65, R56.reuse, 0x6, RZ ;  /* 0x0000000638417810 */ /* 0x040fe40007ffe0ff */
[----:B------:R-:W-:Y:S01]  /*05f0*/  IADD3 R64, R56, 0x7, RZ ;  /* 0x0000000738407810 */ /* 0x000fe20007ffe0ff */
[----:B------:R-:W-:Y:S01]  /*0600*/  IMAD R0, R0, c[0x0][0x174], RZ ;  /* 0x00005d0000007a24 */ /* 0x000fe200078e02ff */
[C---:B------:R-:W-:Y:S01]  /*0610*/  IADD3 R63, R56.reuse, 0x8, RZ ;  /* 0x00000008383f7810 */ /* 0x040fe20007ffe0ff */
[----:B------:R-:W-:Y:S01]  /*0620*/  IMAD R71, R81, c[0x0][0x1bc], R12 ;  /* 0x00006f0051477a24 */ /* 0x000fe200078e020c */
[C---:B------:R-:W-:Y:S01]  /*0630*/  IADD3 R62, R56.reuse, 0x9, RZ ;  /* 0x00000009383e7810 */ /* 0x040fe20007ffe0ff */
[----:B------:R-:W-:Y:S01]  /*0640*/  IMAD.MOV.U32 R72, RZ, RZ, RZ ;  /* 0x000000ffff487224 */ /* 0x000fe200078e00ff */
[----:B------:R-:W-:Y:S01]  /*0650*/  IADD3 R61, R56, 0xa, RZ ;  /* 0x0000000a383d7810 */ /* 0x000fe20007ffe0ff */
[----:B------:R-:W-:Y:S01]  /*0660*/  IMAD R70, R0, c[0x0][0x16c], RZ ;  /* 0x00005b0000467a24 */ /* 0x000fe200078e02ff */
[C---:B------:R-:W-:Y:S01]  /*0670*/  IADD3 R60, R56.reuse, 0xb, RZ ;  /* 0x0000000b383c7810 */ /* 0x040fe20007ffe0ff */
[----:B------:R-:W-:Y:S01]  /*0680*/  IMAD.IADD R71, R3, 0x1, R71 ;  /* 0x0000000103477824 */ /* 0x000fe200078e0247 */
[----:B------:R-:W-:-:S02]  /*0690*/  IADD3 R59, R56, 0xc, RZ ;  /* 0x0000000c383b7810 */ /* 0x000fc40007ffe0ff */
[C---:B------:R-:W-:Y:S02]  /*06a0*/  IADD3 R58, R56.reuse, 0xd, RZ ;  /* 0x0000000d383a7810 */ /* 0x040fe40007ffe0ff */
[C---:B------:R-:W-:Y:S02]  /*06b0*/  IADD3 R57, R56.reuse, 0xe, RZ ;  /* 0x0000000e38397810 */ /* 0x040fe40007ffe0ff */
        /* <DEDUP_REMOVED lines=17> */
.L_x_4286:
[----:B------:R-:W-:Y:S01]  /*07d0*/  BAR.SYNC.DEFER_BLOCKING 0x0 ;  /* 0x0000000000007b1d */ /* 0x000fe20000010000 */
[----:B------:R-:W-:Y:S02]  /*07e0*/  MOV R99, 0xfffffe00 ;  /* 0xfffffe0000637802 */ /* 0x000fe40000000f00 */
[----:B------:R-:W-:-:S03]  /*07f0*/  PRMT R0, RZ, 0x7610, R0 ;  /* 0x00007610ff007816 */ /* 0x000fc60000000000 */
[----:B------:R-:W-:-:S05]  /*0800*/  IMAD R99, R72, R99, c[0x0][0x168] ;  /* 0x00005a0048637624 */ /* 0x000fca00078e0263 */
[-C--:B------:R-:W-:Y:S02]  /*0810*/  ISETP.GE.AND P0, PT, R6, R99.reuse, PT ;  /* 0x000000630600720c */ /* 0x080fe40003f06270 */
[-C--:B------:R-:W-:Y:S02]  /*0820*/  ISETP.GE.AND P1, PT, R55, R99.reuse, PT ;  /* 0x000000633700720c */ /* 0x080fe40003f26270 */
[-C--:B------:R-:W-:Y:S02]  /*0830*/  ISETP.GE.AND P2, PT, R54, R99.reuse, PT ;  /* 0x000000633600720c */ /* 0x080fe40003f46270 */
[-C--:B------:R-:W-:Y:S02]  /*0840*/  ISETP.GE.AND P3, PT, R53, R99.reuse, PT ;  /* 0x000000633500720c */ /* 0x080fe40003f66270 */
[----:B------:R-:W-:-:S05]  /*0850*/  ISETP.GE.AND P4, PT, R52, R99, PT ;  /* 0x000000633400720c */ /* 0x000fca0003f86270 */
[----:B--2---:R-:W2:Y:S01]  /*0860*/  @!P0 LDG.E.U16 R0, [R8.64] ;  /* 0x0000000408008981 */ /* 0x004ea2000c1e1500 */
[-C--:B------:R-:W-:Y:S02]  /*0870*/  ISETP.GE.AND P0, PT, R22, R99.reuse, PT ;  /* 0x000000631600720c */ /* 0x080fe40003f06270 */
[----:B------:R-:W-:Y:S02]  /*0880*/  PRMT R11, RZ, 0x7610, R11 ;  /* 0x00007610ff0b7816 */ /* 0x000fe4000000000b */
[----:B------:R-:W-:Y:S02]  /*0890*/  PRMT R10, RZ, 0x7610, R10 ;  /* 0x00007610ff0a7816 */ /* 0x000fe4000000000a */
[----:B------:R-:W-:Y:S02]  /*08a0*/  PRMT R13, RZ, 0x7610, R13 ;  /* 0x00007610ff0d7816 */ /* 0x000fe4000000000d */
        /* <DEDUP_REMOVED lines=15> */
[----:B0-----:R-:W-:Y:S01]  /*09a0*/  PRMT R19, RZ, 0x7610, R19 ;  /* 0x00007610ff137816 */ /* 0x001fe20000000013 */
        /* <DEDUP_REMOVED lines=24> */
[CC--:B------:R-:W-:Y:S02]  /*0b30*/  LEA.HI.SX32 R39, R74.reuse, R74.reuse, 0x1b ;  /* 0x0000004a4a277211 */ /* 0x0c0fe400078fdaff */
[C---:B------:R-:W-:Y:S02]  /*0b40*/  IADD3 R31, R74.reuse, 0x80, RZ ;  /* 0x000000804a1f7810 */ /* 0x040fe40007ffe0ff */
[----:B------:R-:W-:Y:S02]  /*0b50*/  IADD3 R33, R74, 0xa0, RZ ;  /* 0x000000a04a217810 */ /* 0x000fe40007ffe0ff */
[----:B------:R-:W-:-:S02]  /*0b60*/  LEA.HI.SX32 R25, R25, R74, 0x1b ;  /* 0x0000004a19197211 */ /* 0x000fc400078fdaff */
[-C--:B------:R-:W-:Y:S02]  /*0b70*/  LEA.HI.SX32 R27, R27, R74.reuse, 0x1b ;  /* 0x0000004a1b1b7211 */ /* 0x080fe400078fdaff */
[-C--:B------:R-:W-:Y:S01]  /*0b80*/  LEA.HI.SX32 R29, R29, R74.reuse, 0x1b ;  /* 0x0000004a1d1d7211 */ /* 0x080fe200078fdaff */
[----:B------:R-:W-:Y:S01]  /*0b90*/  IMAD.SHL.U32 R39, R39, 0x2, RZ ;  /* 0x0000000227277824 */ /* 0x000fe200078e00ff */
[-C--:B------:R-:W-:Y:S02]  /*0ba0*/  LEA.HI.SX32 R31, R31, R74.reuse, 0x1b ;  /* 0x0000004a1f1f7211 */ /* 0x080fe400078fdaff */
[----:B------:R-:W-:Y:S02]  /*0bb0*/  LEA.HI.SX32 R33, R33, R74, 0x1b ;  /* 0x0000004a21217211 */ /* 0x000fe400078fdaff */
[----:B------:R-:W-:Y:S01]  /*0bc0*/  SHF.L.U32 R38, R25, 0x1, RZ ;  /* 0x0000000119267819 */ /* 0x000fe200000006ff */
[----:B------:R-:W-:Y:S01]  /*0bd0*/  IMAD.SHL.U32 R37, R27, 0x2, RZ ;  /* 0x000000021b257824 */ /* 0x000fe200078e00ff */
[----:B------:R-:W-:-:S02]  /*0be0*/  IADD3 R25, R74, 0xc0, RZ ;  /* 0x000000c04a197810 */ /* 0x000fc40007ffe0ff */
[----:B------:R-:W-:Y:S01]  /*0bf0*/  SHF.L.U32 R36, R29, 0x1, RZ ;  /* 0x000000011d247819 */ /* 0x000fe200000006ff */
        /* <DEDUP_REMOVED lines=9> */
[----:B------:R-:W-:Y:S01]  /*0c90*/  LEA.HI.SX32 R30, R31, R74, 0x1b ;  /* 0x0000004a1f1e7211 */ /* 0x000fe200078fdaff */
[----:B------:R-:W-:Y:S01]  /*0ca0*/  IMAD.SHL.U32 R31, R29, 0x2, RZ ;  /* 0x000000021d1f7824 */ /* 0x000fe200078e00ff */
[----:B------:R-:W-:Y:S02]  /*0cb0*/  SHF.L.U32 R32, R27, 0x1, RZ ;  /* 0x000000011b207819 */ /* 0x000fe400000006ff */
        /* <DEDUP_REMOVED lines=22> */
[----:B--2---:R0:W-:Y:S02]  /*0e20*/  STS.U16 [R39], R0 ;  /* 0x0000000027007388 */ /* 0x0041e40000000400 */
[----:B0-----:R-:W-:Y:S01]  /*0e30*/  LEA.HI.SX32 R0, R33, R74, 0x1b ;  /* 0x0000004a21007211 */ /* 0x001fe200078fdaff */
[----:B------:R-:W-:Y:S01]  /*0e40*/  IMAD.SHL.U32 R33, R25, 0x2, RZ ;  /* 0x0000000219217824 */ /* 0x000fe200078e00ff */
[----:B----4-:R0:W-:Y:S04]  /*0e50*/  STS.U16 [R38+0x40], R11 ;  /* 0x0000400b26007388 */ /* 0x0101e80000000400 */
[----:B---3--:R-:W-:Y:S01]  /*0e60*/  STS.U16 [R37+0x80], R10 ;  /* 0x0000800a25007388 */ /* 0x008fe20000000400 */
[----:B------:R-:W-:-:S03]  /*0e70*/  IADD3 R25, R74, 0x1c0, RZ ;  /* 0x000001c04a197810 */ /* 0x000fc60007ffe0ff */
[----:B------:R1:W-:Y:S01]  /*0e80*/  STS.U16 [R36+0xc0], R13 ;  /* 0x0000c00d24007388 */ /* 0x0003e20000000400 */
[----:B0-----:R-:W-:-:S03]  /*0e90*/  IADD3 R11, R74, 0x160, RZ ;  /* 0x000001604a0b7810 */ /* 0x001fc60007ffe0ff */
[----:B------:R-:W-:Y:S01]  /*0ea0*/  STS.U16 [R35+0x100], R12 ;  /* 0x0001000c23007388 */ /* 0x000fe20000000400 */
[----:B------:R-:W-:-:S03]  /*0eb0*/  IMAD.SHL.U32 R29, R0, 0x2, RZ ;  /* 0x00000002001d7824 */ /* 0x000fc600078e00ff */
[----:B------:R0:W-:Y:S01]  /*0ec0*/  STS.U16 [R34+0x140], R15 ;  /* 0x0001400f22007388 */ /* 0x0001e20000000400 */
[C---:B-1----:R-:W-:Y:S01]  /*0ed0*/  IADD3 R13, R74.reuse, 0x180, RZ ;  /* 0x000001804a0d7810 */ /* 0x042fe20007ffe0ff */
[C---:B------:R-:W-:Y:S01]  /*0ee0*/  IMAD.SHL.U32 R0, R74.reuse, 0x10, RZ ;  /* 0x000000104a007824 */ /* 0x040fe200078e00ff */
[-C--:B------:R-:W-:Y:S02]  /*0ef0*/  LEA.HI.SX32 R11, R11, R74.reuse, 0x1b ;  /* 0x0000004a0b0b7211 */ /* 0x080fe400078fdaff */
[-C--:B------:R-:W-:Y:S02]  /*0f00*/  LEA.HI.SX32 R13, R13, R74.reuse, 0x1b ;  /* 0x0000004a0d0d7211 */ /* 0x080fe400078fdaff */
[----:B0-----:R-:W-:Y:S02]  /*0f10*/  IADD3 R15, R74, 0x1a0, RZ ;  /* 0x000001a04a0f7810 */ /* 0x001fe40007ffe0ff */
[-C--:B------:R-:W-:Y:S02]  /*0f20*/  LEA.HI.SX32 R25, R25, R74.reuse, 0x1b ;  /* 0x0000004a19197211 */ /* 0x080fe400078fdaff */
[----:B------:R-:W-:Y:S01]  /*0f30*/  LEA.HI.SX32 R15, R15, R74, 0x1b ;  /* 0x0000004a0f0f7211 */ /* 0x000fe200078fdaff */
[----:B------:R-:W-:Y:S01]  /*0f40*/  STS.U16 [R33+0x180], R14 ;  /* 0x0001800e21007388 */ /* 0x000fe20000000400 */
[----:B------:R-:W-:Y:S01]  /*0f50*/  SHF.L.U32 R28, R11, 0x1, RZ ;  /* 0x000000010b1c7819 */ /* 0x000fe200000006ff */
[----:B------:R-:W-:Y:S01]  /*0f60*/  IMAD.SHL.U32 R27, R13, 0x2, RZ ;  /* 0x000000020d1b7824 */ /* 0x000fe200078e00ff */
[----:B------:R-:W-:Y:S01]  /*0f70*/  SHF.L.U32 R26, R15, 0x1, RZ ;  /* 0x000000010f1a7819 */ /* 0x000fe200000006ff */
[----:B------:R-:W-:Y:S01]  /*0f80*/  STS.U16 [R32+0x1c0], R17 ;  /* 0x0001c01120007388 */ /* 0x000fe20000000400 */
[----:B------:R-:W-:Y:S01]  /*0f90*/  LEA.HI.SX32 R0, R0, R0, 0x1b ;  /* 0x0000000000007211 */ /* 0x000fe200078fdaff */
[----:B------:R-:W-:-:S02]  /*0fa0*/  IMAD.SHL.U32 R25, R25, 0x2, RZ ;  /* 0x0000000219197824 */ /* 0x000fc400078e00ff */
[----:B------:R-:W-:Y:S01]  /*0fb0*/  STS.U16 [R31+0x200], R16 ;  /* 0x000200101f007388 */ /* 0x000fe20000000400 */
[----:B------:R-:W-:-:S03]  /*0fc0*/  SHF.L.U32 R0, R0, 0x1, RZ ;  /* 0x0000000100007819 */ /* 0x000fc600000006ff */
[----:B------:R-:W-:Y:S04]  /*0fd0*/  STS.U16 [R30+0x240], R19 ;  /* 0x000240131e007388 */ /* 0x000fe80000000400 */
[----:B------:R0:W-:Y:S04]  /*0fe0*/  STS.U16 [R29+0x280], R18 ;  /* 0x000280121d007388 */ /* 0x0001e80000000400 */
[----:B------:R1:W-:Y:S04]  /*0ff0*/  STS.U16 [R28+0x2c0], R21 ;  /* 0x0002c0151c007388 */ /* 0x0003e80000000400 */
[----:B------:R2:W-:Y:S01]  /*1000*/  STS.U16 [R27+0x300], R20 ;  /* 0x000300141b007388 */ /* 0x0005e20000000400 */
[----:B------:R-:W-:-:S03]  /*1010*/  IMAD.MOV.U32 R10, RZ, RZ, R82 ;  /* 0x000000ffff0a7224 */ /* 0x000fc600078e0052 */
[----:B------:R3:W-:Y:S01]  /*1020*/  STS.U16 [R26+0x340], R23 ;  /* 0x000340171a007388 */ /* 0x0007e20000000400 */
[----:B------:R-:W-:-:S03]  /*1030*/  MOV R11, R87 ;  /* 0x00000057000b7202 */ /* 0x000fc60000000f00 */
        /* <DEDUP_REMOVED lines=24> */
[----:B---3--:R-:W-:Y:S01]  /*11c0*/  PRMT R23, RZ, 0x7610, R23 ;  /* 0x00007610ff177816 */ /* 0x008fe20000000017 */
        /* <DEDUP_REMOVED lines=44> */
[----:B------:R-:W1:Y:S04]  /*1490*/  LDS.U16 R18, [R0] ;  /* 0x0000000000127984 */ /* 0x000e680000000400 */
[----:B------:R-:W2:Y:S04]  /*14a0*/  LDS.U16 R19, [R0+0x2] ;  /* 0x0000020000137984 */ /* 0x000ea80000000400 */
[----:B------:R-:W3:Y:S04]  /*14b0*/  LDS.U16 R20, [R0+0x4] ;  /* 0x0000040000147984 */ /* 0x000ee80000000400 */
[----:B------:R-:W4:Y:S04]  /*14c0*/  LDS.U16 R21, [R0+0x6] ;  /* 0x0000060000157984 */ /* 0x000f280000000400 */
[----:B------:R-:W1:Y:S04]  /*14d0*/  LDS.U16 R23, [R0+0x8] ;  /* 0x0000080000177984 */ /* 0x000e680000000400 */
[----:B------:R-:W1:Y:S04]  /*14e0*/  LDS.U16 R98, [R0+0xa] ;  /* 0x00000a0000627984 */ /* 0x000e680000000400 */
[----:B------:R-:W2:Y:S01]  /*14f0*/  LDS.U16 R100, [R0+0xc] ;  /* 0x00000c0000647984 */ /* 0x000ea20000000400 */
[----:B0-----:R-:W-:-:S03]  /*1500*/  IMAD.MOV.U32 R101, RZ, RZ, c[0x0][0x16c] ;  /* 0x00005b00ff657624 */ /* 0x001fc600078e00ff */
[----:B------:R0:W0:Y:S04]  /*1510*/  LDS.U16 R105, [R0+0xe] ;  /* 0x00000e0000697984 */ /* 0x0000280000000400 */
[----:B------:R0:W0:Y:S04]  /*1520*/  LDS.U16 R102, [R0+0x10] ;  /* 0x0000100000667984 */ /* 0x0000280000000400 */
[----:B------:R0:W0:Y:S04]  /*1530*/  LDS.U16 R103, [R0+0x12] ;  /* 0x0000120000677984 */ /* 0x0000280000000400 */
[----:B------:R0:W0:Y:S04]  /*1540*/  LDS.U16 R97, [R0+0x14] ;  /* 0x0000140000617984 */ /* 0x0000280000000400 */
[----:B------:R0:W0:Y:S04]  /*1550*/  LDS.U16 R95, [R0+0x16] ;  /* 0x00001600005f7984 */ /* 0x0000280000000400 */
[----:B------:R0:W0:Y:S04]  /*1560*/  LDS.U16 R94, [R0+0x18] ;  /* 0x00001800005e7984 */ /* 0x0000280000000400 */
[----:B------:R0:W0:Y:S04]  /*1570*/  LDS.U16 R93, [R0+0x1a] ;  /* 0x00001a00005d7984 */ /* 0x0000280000000400 */
[----:B------:R0:W0:Y:S04]  /*1580*/  LDS.U16 R92, [R0+0x1c] ;  /* 0x00001c00005c7984 */ /* 0x0000280000000400 */
        /* <DEDUP_REMOVED lines=56> */
.L_x_4246:
[----:B0-----:R-:W-:Y:S05]  /*1910*/  BSYNC B0 ;  /* 0x0000000000007941 */ /* 0x001fea0003800000 */
.L_x_4245:
        /* <DEDUP_REMOVED lines=36> */
.L_x_4248:
[----:B------:R-:W-:Y:S05]  /*1b60*/  BSYNC B0 ;  /* 0x0000000000007941 */ /* 0x000fea0003800000 */
.L_x_4247:
        /* <DEDUP_REMOVED lines=38> */
.L_x_4250:
[----:B------:R-:W-:Y:S05]  /*1dd0*/  BSYNC B0 ;  /* 0x0000000000007941 */ /* 0x000fea0003800000 */
.L_x_4249:
        /* <DEDUP_REMOVED lines=36> */
.L_x_4252:
[----:B------:R-:W-:Y:S05]  /*2020*/  BSYNC B0 ;  /* 0x0000000000007941 */ /* 0x000fea0003800000 */
.L_x_4251:
        /* <DEDUP_REMOVED lines=38> */
.L_x_4254:
[----:B------:R-:W-:Y:S05]  /*2290*/  BSYNC B0 ;  /* 0x0000000000007941 */ /* 0x000fea0003800000 */
.L_x_4253:
        /* <DEDUP_REMOVED lines=36> */
.L_x_4256:
[----:B------:R-:W-:Y:S05]  /*24e0*/  BSYNC B0 ;  /* 0x0000000000007941 */ /* 0x000fea0003800000 */
.L_x_4255:
        /* <DEDUP_REMOVED lines=38> */
.L_x_4258:
[----:B------:R-:W-:Y:S05]  /*2750*/  BSYNC B0 ;  /* 0x0000000000007941 */ /* 0x000fea0003800000 */
.L_x_4257:
        /* <DEDUP_REMOVED lines=37> */
.L_x_4260:
[----:B------:R-:W-:Y:S05]  /*29b0*/  BSYNC B0 ;  /* 0x0000000000007941 */ /* 0x000fea0003800000 */
.L_x_4259:
        /* <DEDUP_REMOVED lines=42> */
.L_x_4262:
[----:B------:R-:W-:Y:S05]  /*2c60*/  BSYNC B0 ;  /* 0x0000000000007941 */ /* 0x000fea0003800000 */
.L_x_4261:
        /* <DEDUP_REMOVED lines=40> */
.L_x_4264:
[----:B------:R-:W-:Y:S05]  /*2ef0*/  BSYNC B0 ;  /* 0x0000000000007941 */ /* 0x000fea0003800000 */
.L_x_4263:
        /* <DEDUP_REMOVED lines=46> */
.L_x_4266:
[----:B------:R-:W-:Y:S05]  /*31e0*/  BSYNC B0 ;  /* 0x0000000000007941 */ /* 0x000fea0003800000 */
.L_x_4265:
        /* <DEDUP_REMOVED lines=33> */
.L_x_4268:
[----:B------:R-:W-:Y:S05]  /*3400*/  BSYNC B0 ;  /* 0x0000000000007941 */ /* 0x000fea0003800000 */
.L_x_4267:
        /* <DEDUP_REMOVED lines=33> */
.L_x_4270:
[----:B------:R-:W-:Y:S05]  /*3620*/  BSYNC B0 ;  /* 0x0000000000007941 */ /* 0x000fea0003800000 */
.L_x_4269:
        /* <DEDUP_REMOVED lines=33> */
.L_x_4272:
[----:B------:R-:W-:Y:S05]  /*3840*/  BSYNC B0 ;  /* 0x0000000000007941 */ /* 0x000fea0003800000 */
.L_x_4271:
        /* <DEDUP_REMOVED lines=33> */
.L_x_4274:
[----:B------:R-:W-:Y:S05]  /*3a60*/  BSYNC B0 ;  /* 0x0000000000007941 */ /* 0x000fea0003800000 */
.L_x_4273:
        /* <DEDUP_REMOVED lines=33> */
.L_x_4276:
[----:B------:R-:W-:Y:S05]  /*3c80*/  BSYNC B0 ;  /* 0x0000000000007941 */ /* 0x000fea0003800000 */
.L_x_4275:
        /* <DEDUP_REMOVED lines=20> */
[----:B------:R-:W-:Y:S01]  /*3dd0*/  ISETP.NE.AND P0, PT, R75, RZ, PT ;  /* 0x000000ff4b00720c */ /* 0x000fe20003f05270 */
[----:B------:R-:W-:-:S02]  /*3de0*/  FMUL.FTZ R119, R120, R19 ;  /* 0x0000001378777220 */ /* 0x000fc40000410000 */
[----:B------:R-:W-:Y:S01]  /*3df0*/  FMUL.FTZ R120, R121, R21 ;  /* 0x0000001579787220 */ /* 0x000fe20000410000 */
[----:B------:R-:W-:Y:S01]  /*3e00*/  ISETP.EQ.OR P0, PT, R72, RZ, P0 ;  /* 0x000000ff4800720c */ /* 0x000fe20000702670 */
[----:B------:R-:W-:Y:S02]  /*3e10*/  FMUL.FTZ R121, R123, R98 ;  /* 0x000000627b797220 */ /* 0x000fe40000410000 */
[----:B------:R-:W-:Y:S02]  /*3e20*/  FMUL.FTZ R112, R113, R106 ;  /* 0x0000006a71707220 */ /* 0x000fe40000410000 */
[----:B------:R-:W-:Y:S02]  /*3e30*/  FMUL.FTZ R114, R125, R102 ;  /* 0x000000667d727220 */ /* 0x000fe40000410000 */
[----:B------:R-:W-:Y:S02]  /*3e40*/  FMUL.FTZ R123, R124, R103 ;  /* 0x000000677c7b7220 */ /* 0x000fe40000410000 */
[----:B------:R-:W-:Y:S01]  /*3e50*/  FMUL.FTZ R126, R127, R110 ;  /* 0x0000006e7f7e7220 */ /* 0x000fe20000410000 */
[----:B------:R-:W-:Y:S01]  /*3e60*/  MOV R127, RZ ;  /* 0x000000ff007f7202 */ /* 0x000fe20000000f00 */
        /* <DEDUP_REMOVED lines=8> */
.L_x_4280:
        /* <DEDUP_REMOVED lines=73> */
[----:B----4-:R1:W-:Y:S04]  /*4380*/  STS.U16 [R38+0x40], R15 ;  /* 0x0000400f26007388 */ /* 0x0103e80000000400 */
[----:B------:R-:W-:Y:S04]  /*4390*/  STS.U16 [R37+0x80], R96 ;  /* 0x0000806025007388 */ /* 0x000fe80000000400 */
[----:B------:R-:W-:Y:S01]  /*43a0*/  STS.U16 [R36+0xc0], R129 ;  /* 0x0000c08124007388 */ /* 0x000fe20000000400 */
[----:B0-----:R-:W-:-:S03]  /*43b0*/  FMUL.FTZ R14, R17, R18 ;  /* 0x00000012110e7220 */ /* 0x001fc60000410000 */
[----:B------:R-:W-:Y:S04]  /*43c0*/  STS.U16 [R35+0x100], R128 ;  /* 0x0001008023007388 */ /* 0x000fe80000000400 */
[----:B------:R-:W-:Y:S04]  /*43d0*/  STS.U16 [R34+0x140], R131 ;  /* 0x0001408322007388 */ /* 0x000fe80000000400 */
[----:B------:R0:W-:Y:S04]  /*43e0*/  STS.U16 [R33+0x180], R12 ;  /* 0x0001800c21007388 */ /* 0x0001e80000000400 */
[----:B------:R2:W-:Y:S01]  /*43f0*/  STS.U16 [R32+0x1c0], R13 ;  /* 0x0001c00d20007388 */ /* 0x0005e20000000400 */
[----:B-1----:R-:W-:Y:S01]  /*4400*/  IMAD R15, R127, c[0x0][0x1c4], R138 ;  /* 0x000071007f0f7a24 */ /* 0x002fe200078e028a */
[----:B0-----:R-:W-:-:S02]  /*4410*/  MOV R12, R2 ;  /* 0x00000002000c7202 */ /* 0x001fc40000000f00 */
[----:B--2---:R-:W-:Y:S01]  /*4420*/  MOV R13, R71 ;  /* 0x00000047000d7202 */ /* 0x004fe20000000f00 */
[----:B------:R-:W0:Y:S04]  /*4430*/  S2R R96, SR_TID.X ;  /* 0x0000000000607919 */ /* 0x000e280000002100 */
[----:B------:R-:W-:Y:S01]  /*4440*/  IMAD.WIDE.U32 R12, R127, c[0x0][0x1c0], R12 ;  /* 0x000070007f0c7a25 */ /* 0x000fe200078e000c */
[----:B------:R-:W-:Y:S01]  /*4450*/  STS.U16 [R31+0x200], R130 ;  /* 0x000200821f007388 */ /* 0x000fe20000000400 */
[----:B------:R1:W2:Y:S03]  /*4460*/  MUFU.EX2 R158, R14 ;  /* 0x0000000e009e7308 */ /* 0x0002a60000000800 */
[----:B------:R-:W-:Y:S01]  /*4470*/  STS.U16 [R30+0x240], R133 ;  /* 0x000240851e007388 */ /* 0x000fe20000000400 */
[----:B------:R-:W-:-:S03]  /*4480*/  IMAD.IADD R13, R13, 0x1, R15 ;  /* 0x000000010d0d7824 */ /* 0x000fc600078e020f */
[----:B------:R-:W-:Y:S01]  /*4490*/  STS.U16 [R29+0x280], R132 ;  /* 0x000280841d007388 */ /* 0x000fe20000000400 */
[----:B-1----:R-:W-:-:S03]  /*44a0*/  LEA R14, P1, R12, c[0x0][0x230], 0x2 ;  /* 0x00008c000c0e7a11 */ /* 0x002fc600078210ff */
[----:B------:R-:W-:Y:S04]  /*44b0*/  STS.U16 [R28+0x2c0], R135 ;  /* 0x0002c0871c007388 */ /* 0x000fe80000000400 */
[----:B------:R-:W-:Y:S01]  /*44c0*/  STS.U16 [R27+0x300], R134 ;  /* 0x000300861b007388 */ /* 0x000fe20000000400 */
[----:B------:R-:W-:-:S03]  /*44d0*/  LEA.HI.X R15, R12, c[0x0][0x234], R13, 0x2, P1 ;  /* 0x00008d000c0f7a11 */ /* 0x000fc600008f140d */
[----:B------:R-:W-:Y:S04]  /*44e0*/  STS.U16 [R26+0x340], R137 ;  /* 0x000340891a007388 */ /* 0x000fe80000000400 */
[----:B------:R-:W-:Y:S04]  /*44f0*/  STS.U16 [R25+0x380], R136 ;  /* 0x0003808819007388 */ /* 0x000fe80000000400 */
[----:B------:R-:W-:Y:S01]  /*4500*/  STS.U16 [R24+0x3c0], R139 ;  /* 0x0003c08b18007388 */ /* 0x000fe20000000400 */
[----:B------:R-:W-:-:S06]  /*4510*/  NOP ;  /* 0x0000000000007918 */ /* 0x000fcc0000000000 */
[----:B------:R-:W1:Y:S01]  /*4520*/  LDS.U16 R13, [R0+0x8] ;  /* 0x00000800000d7984 */ /* 0x000e620000000400 */
[----:B0-----:R-:W-:-:S03]  /*4530*/  SHF.L.U32 R16, R96, 0x4, RZ ;  /* 0x0000000460107819 */ /* 0x001fc600000006ff */
[----:B------:R-:W0:Y:S01]  /*4540*/  LDS.U16 R132, [R0+0x6] ;  /* 0x0000060000847984 */ /* 0x000e220000000400 */
[----:B------:R-:W-:-:S03]  /*4550*/  IADD3 R12, R16, 0x5, RZ ;  /* 0x00000005100c7810 */ /* 0x000fc60007ffe0ff */
[----:B------:R-:W3:Y:S01]  /*4560*/  LDS.U16 R131, [R0] ;  /* 0x0000000000837984 */ /* 0x000ee20000000400 */
[----:B------:R-:W-:-:S03]  /*4570*/  ISETP.GE.U32.AND P1, PT, R12, R99, PT ;  /* 0x000000630c00720c */ /* 0x000fc60003f26070 */
[----:B------:R-:W4:Y:S01]  /*4580*/  LDS.U16 R130, [R0+0x2] ;  /* 0x0000020000827984 */ /* 0x000f220000000400 */
[----:B------:R-:W-:-:S03]  /*4590*/  ISETP.GE.U32.AND P2, PT, R16, R99, PT ;  /* 0x000000631000720c */ /* 0x000fc60003f46070 */
[----:B------:R-:W2:Y:S04]  /*45a0*/  LDS.U16 R12, [R0+0xe] ;  /* 0x00000e00000c7984 */ /* 0x000ea80000000400 */
[----:B------:R-:W2:Y:S04]  /*45b0*/  LDS.U16 R133, [R0+0x4] ;  /* 0x0000040000857984 */ /* 0x000ea80000000400 */
[----:B------:R-:W2:Y:S04]  /*45c0*/  LDS.U16 R16, [R0+0xc] ;  /* 0x00000c0000107984 */ /* 0x000ea80000000400 */
[----:B------:R1:W5:Y:S04]  /*45d0*/  LDG.E R128, [R14.64] ;  /* 0x000000040e807981 */ /* 0x000368000c1e1900 */
[----:B------:R-:W-:Y:S04]  /*45e0*/  LDS.U16 R129, [R0+0xa] ;  /* 0x00000a0000817984 */ /* 0x000fe80000000400 */
[----:B-1----:R-:W1:Y:S01]  /*45f0*/  LDS.U16 R14, [R0+0x10] ;  /* 0x00001000000e7984 */ /* 0x002e620000000400 */
[----:B------:R-:W-:Y:S01]  /*4600*/  HADD2.F32 R13, -RZ, R13.H0_H0 ;  /* 0x2000000dff0d7230 */ /* 0x000fe20000004100 */
[----:B------:R-:W-:-:S04]  /*4610*/  FMUL.FTZ R155, R17, R19 ;  /* 0x00000013119b7220 */ /* 0x000fc80000410000 */
[----:B------:R-:W-:Y:S02]  /*4620*/  FMUL.FTZ R145, R116, R13 ;  /* 0x0000000d74917220 */ /* 0x000fe40000410000 */
[----:B------:R-:W1:Y:S01]  /*4630*/  LDS.U16 R13, [R0+0x12] ;  /* 0x00001200000d7984 */ /* 0x000e620000000400 */
[C---:B------:R-:W-:Y:S01]  /*4640*/  FMUL.FTZ R142, R17.reuse, R20 ;  /* 0x00000014118e7220 */ /* 0x040fe20000410000 */
[----:B0-----:R-:W-:Y:S01]  /*4650*/  HADD2.F32 R15, -RZ, R132.H0_H0 ;  /* 0x20000084ff0f7230 */ /* 0x001fe20000004100 */
[----:B------:R-:W0:Y:S01]  /*4660*/  MUFU.EX2 R155, R155 ;  /* 0x0000009b009b7308 */ /* 0x000e220000000800 */
[----:B------:R-:W-:-:S03]  /*4670*/  FMUL.FTZ R141, R17, R21 ;  /* 0x00000015118d7220 */ /* 0x000fc60000410000 */
[----:B------:R-:W-:Y:S01]  /*4680*/  FMUL.FTZ R15, R120, R15 ;  /* 0x0000000f780f7220 */ /* 0x000fe20000410000 */
[----:B---3--:R-:W-:-:S03]  /*4690*/  HADD2.F32 R131, -RZ, R131.H0_H0 ;  /* 0x20000083ff837230 */ /* 0x008fc60000004100 */
[----:B------:R-:W3:Y:S01]  /*46a0*/  MUFU.EX2 R142, R142 ;  /* 0x0000008e008e7308 */ /* 0x000ee20000000800 */
[----:B----4-:R-:W-:Y:S01]  /*46b0*/  HADD2.F32 R130, -RZ, R130.H0_H0 ;  /* 0x20000082ff827230 */ /* 0x010fe20000004100 */
[----:B------:R-:W-:Y:S01]  /*46c0*/  FSEL R144, R15, RZ, !P5 ;  /* 0x000000ff0f907208 */ /* 0x000fe20006800000 */
[----:B--2---:R-:W-:Y:S01]  /*46d0*/  HADD2.F32 R15, -RZ, R12.H0_H0 ;  /* 0x2000000cff0f7230 */ /* 0x004fe20000004100 */
[----:B------:R-:W-:Y:S01]  /*46e0*/  FMUL.FTZ R140, R17, R23 ;  /* 0x00000017118c7220 */ /* 0x000fe20000410000 */
[----:B------:R-:W-:-:S03]  /*46f0*/  HADD2.F32 R134, -RZ, R133.H0_H0 ;  /* 0x20000085ff867230 */ /* 0x000fc60000004100 */
[----:B------:R-:W2:Y:S01]  /*4700*/  MUFU.EX2 R141, R141 ;  /* 0x0000008d008d7308 */ /* 0x000ea20000000800 */
[----:B------:R-:W-:Y:S01]  /*4710*/  FMUL.FTZ R131, R118, R131 ;  /* 0x0000008376837220 */ /* 0x000fe20000410000 */
[----:B------:R-:W-:Y:S01]  /*4720*/  HADD2.F32 R16, -RZ, R16.H0_H0 ;  /* 0x20000010ff107230 */ /* 0x000fe20000004100 */
[----:B------:R-:W-:Y:S01]  /*4730*/  FMUL.FTZ R130, R119, R130 ;  /* 0x0000008277827220 */ /* 0x000fe20000410000 */
[----:B------:R-:W-:Y:S01]  /*4740*/  FSEL R158, R158, 1, !P2 ;  /* 0x3f8000009e9e7808 */ /* 0x000fe20005000000 */
[----:B------:R-:W-:Y:S01]  /*4750*/  FMUL.FTZ R147, R17, R98 ;  /* 0x0000006211937220 */ /* 0x000fe20000410000 */
[----:B0-----:R-:W-:Y:S01]  /*4760*/  FSEL R155, R155, 1, !P3 ;  /* 0x3f8000009b9b7808 */ /* 0x001fe20005800000 */
[----:B------:R-:W-:Y:S01]  /*4770*/  FMUL.FTZ R150, R122, R15 ;  /* 0x0000000f7a967220 */ /* 0x000fe20000410000 */
[----:B------:R-:W0:Y:S01]  /*4780*/  MUFU.EX2 R140, R140 ;  /* 0x0000008c008c7308 */ /* 0x000e220000000800 */
[----:B------:R-:W-:Y:S01]  /*4790*/  FMUL.FTZ R134, R117, R134 ;  /* 0x0000008675867220 */ /* 0x000fe20000410000 */
[----:B------:R-:W-:Y:S01]  /*47a0*/  FSEL R157, R131, RZ, !P2 ;  /* 0x000000ff839d7208 */ /* 0x000fe20005000000 */
[----:B------:R-:W-:Y:S01]  /*47b0*/  FMUL.FTZ R16, R115, R16 ;  /* 0x0000001073107220 */ /* 0x000fe20000410000 */
[----:B-1----:R-:W-:Y:S01]  /*47c0*/  HADD2.F32 R15, -RZ, R14.H0_H0 ;  /* 0x2000000eff0f7230 */ /* 0x002fe20000004100 */
[----:B------:R-:W-:Y:S01]  /*47d0*/  FSEL R154, R130, RZ, !P3 ;  /* 0x000000ff829a7208 */ /* 0x000fe20005800000 */
[----:B------:R-:W-:Y:S01]  /*47e0*/  HADD2.F32 R130, -RZ, R129.H0_H0 ;  /* 0x20000081ff827230 */ /* 0x000fe20000004100 */
[----:B------:R-:W-:Y:S01]  /*47f0*/  ISETP.GE.U32.AND P2, PT, R65, R99, PT ;  /* 0x000000634100720c */ /* 0x000fe20003f46070 */
[----:B------:R-:W-:Y:S01]  /*4800*/  FMUL.FTZ R149, R17, R100 ;  /* 0x0000006411957220 */ /* 0x000fe20000410000 */
[----:B------:R-:W1:Y:S01]  /*4810*/  LDS.U16 R129, [R0+0x14] ;  /* 0x0000140000817984 */ /* 0x000e620000000400 */
[----:B---3--:R-:W-:Y:S01]  /*4820*/  FSEL R142, R142, 1, !P4 ;  /* 0x3f8000008e8e7808 */ /* 0x008fe20006000000 */
[----:B------:R-:W3:Y:S01]  /*4830*/  MUFU.EX2 R147, R147 ;  /* 0x0000009300937308 */ /* 0x000ee20000000800 */
[----:B------:R-:W-:Y:S01]  /*4840*/  FSEL R143, R134, RZ, !P4 ;  /* 0x000000ff868f7208 */ /* 0x000fe20006000000 */
[----:B------:R-:W-:Y:S01]  /*4850*/  FMUL.FTZ R15, R114, R15 ;  /* 0x0000000f720f7220 */ /* 0x000fe20000410000 */
[----:B------:R-:W-:Y:S01]  /*4860*/  ISETP.GE.U32.AND P4, PT, R63, R99, PT ;  /* 0x000000633f00720c */ /* 0x000fe20003f86070 */
[----:B------:R-:W-:Y:S01]  /*4870*/  FMUL.FTZ R131, R158, R155 ;  /* 0x0000009b9e837220 */ /* 0x000fe20000410000 */
[----:B------:R-:W-:Y:S01]  /*4880*/  FSEL R148, R16, RZ, !P2 ;  /* 0x000000ff10947208 */ /* 0x000fe20005000000 */
[----:B------:R-:W-:Y:S01]  /*4890*/  FMUL.FTZ R151, R17, R101 ;  /* 0x0000006511977220 */ /* 0x000fe20000410000 */
[----:B------:R-:W4:Y:S01]  /*48a0*/  LDS.U16 R16, [R0+0x16] ;  /* 0x0000160000107984 */ /* 0x000f220000000400 */
[----:B------:R-:W1:Y:S01]  /*48b0*/  MUFU.EX2 R149, R149 ;  /* 0x0000009500957308 */ /* 0x000e620000000800 */
[----:B--2---:R-:W-:Y:S01]  /*48c0*/  FSEL R141, R141, 1, !P5 ;  /* 0x3f8000008d8d7808 */ /* 0x004fe20006800000 */
[----:B------:R-:W-:Y:S01]  /*48d0*/  FMUL.FTZ R12, R142, R131 ;  /* 0x000000838e0c7220 */ /* 0x000fe20000410000 */
[----:B------:R-:W-:Y:S01]  /*48e0*/  FSEL R152, R15, RZ, !P4 ;  /* 0x000000ff0f987208 */ /* 0x000fe20006000000 */
[----:B------:R-:W-:Y:S01]  /*48f0*/  FMUL.FTZ R153, R17, R102 ;  /* 0x0000006611997220 */ /* 0x000fe20000410000 */
[----:B------:R-:W2:Y:S01]  /*4900*/  LDS.U16 R15, [R0+0x18] ;  /* 0x00001800000f7984 */ /* 0x000ea20000000400 */
[----:B------:R-:W-:-:S02]  /*4910*/  FMUL.FTZ R133, R141, R12 ;  /* 0x0000000c8d857220 */ /* 0x000fc40000410000 */
[----:B------:R-:W1:Y:S01]  /*4920*/  MUFU.EX2 R151, R151 ;  /* 0x0000009700977308 */ /* 0x000e620000000800 */
[----:B------:R-:W-:Y:S01]  /*4930*/  FMUL.FTZ R159, R17, R103 ;  /* 0x00000067119f7220 */ /* 0x000fe20000410000 */
[----:B------:R-:W2:Y:S01]  /*4940*/  LDS.U16 R12, [R0+0x1a] ;  /* 0x00001a00000c7984 */ /* 0x000ea20000000400 */
[----:B------:R-:W-:Y:S01]  /*4950*/  FMUL.FTZ R130, R121, R130 ;  /* 0x0000008279827220 */ /* 0x000fe20000410000 */
[----:B0-----:R-:W-:Y:S01]  /*4960*/  FSEL R140, R140, 1, !P6 ;  /* 0x3f8000008c8c7808 */ /* 0x001fe20007000000 */
[----:B------:R-:W-:Y:S02]  /*4970*/  HADD2.F32 R14, -RZ, R13.H0_H0 ;  /* 0x2000000dff0e7230 */ /* 0x000fe40000004100 */
[----:B------:R-:W0:Y:S01]  /*4980*/  LDS.U16 R13, [R0+0x1c] ;  /* 0x00001c00000d7984 */ /* 0x000e220000000400 */
[----:B------:R-:W1:Y:S01]  /*4990*/  MUFU.EX2 R153, R153 ;  /* 0x0000009900997308 */ /* 0x000e620000000800 */
[C---:B------:R-:W-:Y:S01]  /*49a0*/  FMUL.FTZ R160, R17.reuse, R104 ;  /* 0x0000006811a07220 */ /* 0x040fe20000410000 */
[----:B------:R-:W-:Y:S01]  /*49b0*/  FSEL R146, R130, RZ, !P1 ;  /* 0x000000ff82927208 */ /* 0x000fe20004800000 */
[----:B------:R-:W-:Y:S01]  /*49c0*/  FMUL.FTZ R138, R17, R105 ;  /* 0x00000069118a7220 */ /* 0x000fe20000410000 */
[----:B---3--:R-:W-:Y:S01]  /*49d0*/  FSEL R147, R147, 1, !P1 ;  /* 0x3f80000093937808 */ /* 0x008fe20004800000 */
[----:B------:R-:W-:-:S02]  /*49e0*/  FMUL.FTZ R139, R17, R106 ;  /* 0x0000006a118b7220 */ /* 0x000fc40000410000 */
[C---:B------:R-:W-:Y:S01]  /*49f0*/  FMUL.FTZ R136, R17.reuse, R108 ;  /* 0x0000006c11887220 */ /* 0x040fe20000410000 */
[----:B------:R-:W3:Y:S01]  /*4a00*/  MUFU.EX2 R159, R159 ;  /* 0x0000009f009f7308 */ /* 0x000ee20000000800 */
[C---:B------:R-:W-:Y:S02]  /*4a10*/  FMUL.FTZ R137, R17.reuse, R109 ;  /* 0x0000006d11897220 */ /* 0x040fe40000410000 */
[----:B------:R-:W-:Y:S02]  /*4a20*/  FMUL.FTZ R131, R17, R110 ;  /* 0x0000006e11837220 */ /* 0x000fe40000410000 */
[----:B------:R-:W-:Y:S02]  /*4a30*/  FMUL.FTZ R130, R140, R133 ;  /* 0x000000858c827220 */ /* 0x000fe40000410000 */
[----:B------:R-:W-:Y:S02]  /*4a40*/  FMUL.FTZ R156, R123, R14 ;  /* 0x0000000e7b9c7220 */ /* 0x000fe40000410000 */
[----:B------:R-:W-:Y:S01]  /*4a50*/  FFMA.FTZ R17, R157, R155, R154 ;  /* 0x0000009b9d117223 */ /* 0x000fe2000001009a */
[----:B------:R-:W0:Y:S01]  /*4a60*/  LDS.U16 R14, [R0+0x1e] ;  /* 0x00001e00000e7984 */ /* 0x000e220000000400 */
[----:B------:R-:W-:Y:S01]  /*4a70*/  ISETP.GE.U32.AND P3, PT, R64, R99, PT ;  /* 0x000000634000720c */ /* 0x000fe20003f66070 */
[----:B------:R-:W-:Y:S01]  /*4a80*/  FMUL.FTZ R130, R147, R130 ;  /* 0x0000008293827220 */ /* 0x000fe20000410000 */
[----:B-1----:R-:W-:Y:S01]  /*4a90*/  FSEL R149, R149, 1, !P2 ;  /* 0x3f80000095957808 */ /* 0x002fe20005000000 */
[----:B------:R-:W-:Y:S01]  /*4aa0*/  FFMA.FTZ R17, R142, R17, R143 ;  /* 0x000000118e117223 */ /* 0x000fe2000001008f */
[----:B------:R-:W-:-:S02]  /*4ab0*/  FSEL R145, R145, RZ, !P6 ;  /* 0x000000ff91917208 */ /* 0x000fc40007000000 */
[----:B------:R-:W-:Y:S01]  /*4ac0*/  FSEL R151, R151, 1, !P3 ;  /* 0x3f80000097977808 */ /* 0x000fe20005800000 */
[----:B------:R-:W-:Y:S02]  /*4ad0*/  FMUL.FTZ R130, R149, R130 ;  /* 0x0000008295827220 */ /* 0x000fe40000410000 */
[----:B------:R-:W-:Y:S01]  /*4ae0*/  FFMA.FTZ R17, R141, R17, R144 ;  /* 0x000000118d117223 */ /* 0x000fe20000010090 */
[----:B------:R-:W-:Y:S01]  /*4af0*/  ISETP.GE.U32.AND P5, PT, R62, R99, PT ;  /* 0x000000633e00720c */ /* 0x000fe20003fa6070 */
[----:B------:R-:W-:Y:S01]  /*4b00*/  FMUL.FTZ R130, R151, R130 ;  /* 0x0000008297827220 */ /* 0x000fe20000410000 */
[----:B------:R-:W-:Y:S01]  /*4b10*/  FSEL R153, R153, 1, !P4 ;  /* 0x3f80000099997808 */ /* 0x000fe20006000000 */
[----:B------:R-:W-:Y:S01]  /*4b20*/  FFMA.FTZ R17, R140, R17, R145 ;  /* 0x000000118c117223 */ /* 0x000fe20000010091 */
[----:B------:R-:W1:Y:S01]  /*4b30*/  MUFU.EX2 R160, R160 ;  /* 0x000000a000a07308 */ /* 0x000e620000000800 */
[----:B---3--:R-:W-:Y:S02]  /*4b40*/  FSEL R159, R159, 1, !P5 ;  /* 0x3f8000009f9f7808 */ /* 0x008fe40006800000 */
[----:B------:R-:W-:-:S02]  /*4b50*/  FMUL.FTZ R130, R153, R130 ;  /* 0x0000008299827220 */ /* 0x000fc40000410000 */
[----:B------:R-:W-:Y:S01]  /*4b60*/  FFMA.FTZ R17, R147, R17, R146 ;  /* 0x0000001193117223 */ /* 0x000fe20000010092 */
[----:B------:R-:W-:Y:S01]  /*4b70*/  FSEL R150, R150, RZ, !P3 ;  /* 0x000000ff96967208 */ /* 0x000fe20005800000 */
[----:B------:R-:W-:Y:S01]  /*4b80*/  FMUL.FTZ R133, R159, R130 ;  /* 0x000000829f857220 */ /* 0x000fe20000410000 */
[----:B------:R-:W3:Y:S01]  /*4b90*/  MUFU.EX2 R138, R138 ;  /* 0x0000008a008a7308 */ /* 0x000ee20000000800 */
[----:B------:R-:W-:Y:S01]  /*4ba0*/  FFMA.FTZ R17, R149, R17, R148 ;  /* 0x0000001195117223 */ /* 0x000fe20000010094 */
[----:B------:R-:W-:-:S03]  /*4bb0*/  HADD2.F32 R130, -RZ, R129.H0_H0 ;  /* 0x20000081ff827230 */ /* 0x000fc60000004100 */
[----:B------:R-:W-:Y:S01]  /*4bc0*/  FFMA.FTZ R129, R151, R17, R150 ;  /* 0x0000001197817223 */ /* 0x000fe20000010096 */
[----:B----4-:R-:W-:Y:S02]  /*4bd0*/  HADD2.F32 R17, -RZ, R16.H0_H0 ;  /* 0x20000010ff117230 */ /* 0x010fe40000004100 */
[----:B------:R-:W4:Y:S01]  /*4be0*/  MUFU.EX2 R139, R139 ;  /* 0x0000008b008b7308 */ /* 0x000f220000000800 */
[----:B------:R-:W-:Y:S01]  /*4bf0*/  FMUL.FTZ R130, R113, R130 ;  /* 0x0000008271827220 */ /* 0x000fe20000410000 */
[----:B------:R-:W-:Y:S01]  /*4c00*/  ISETP.GE.U32.AND P6, PT, R61, R99, PT ;  /* 0x000000633d00720c */ /* 0x000fe20003fc6070 */
[----:B------:R-:W-:Y:S01]  /*4c10*/  FFMA.FTZ R129, R153, R129, R152 ;  /* 0x0000008199817223 */ /* 0x000fe20000010098 */
[----:B------:R-:W-:Y:S01]  /*4c20*/  FSEL R156, R156, RZ, !P5 ;  /* 0x000000ff9c9c7208 */ /* 0x000fe20006800000 */
[----:B--2---:R-:W-:-:S03]  /*4c30*/  HADD2.F32 R15, -RZ, R15.H0_H0 ;  /* 0x2000000fff0f7230 */ /* 0x004fc60000004100 */
[----:B------:R-:W2:Y:S01]  /*4c40*/  MUFU.EX2 R136, R136 ;  /* 0x0000008800887308 */ /* 0x000ea20000000800 */
[----:B------:R-:W-:Y:S01]  /*4c50*/  FMUL.FTZ R17, R124, R17 ;  /* 0x000000117c117220 */ /* 0x000fe20000410000 */
[----:B------:R-:W-:Y:S01]  /*4c60*/  ISETP.GE.U32.AND P1, PT, R60, R99, PT ;  /* 0x000000633c00720c */ /* 0x000fe20003f26070 */
[----:B------:R-:W-:Y:S01]  /*4c70*/  FFMA.FTZ R129, R159, R129, R156 ;  /* 0x000000819f817223 */ /* 0x000fe2000001009c */
[----:B-1----:R-:W-:Y:S02]  /*4c80*/  FSEL R160, R160, 1, !P6 ;  /* 0x3f800000a0a07808 */ /* 0x002fe40007000000 */
[----:B------:R-:W-:Y:S02]  /*4c90*/  FSEL R161, R130, RZ, !P6 ;  /* 0x000000ff82a17208 */ /* 0x000fe40007000000 */
[----:B------:R-:W1:Y:S01]  /*4ca0*/  MUFU.EX2 R137, R137 ;  /* 0x0000008900897308 */ /* 0x000e620000000800 */
[----:B------:R-:W-:Y:S01]  /*4cb0*/  HADD2.F32 R12, -RZ, R12.H0_H0 ;  /* 0x2000000cff0c7230 */ /* 0x000fe20000004100 */
[----:B------:R-:W-:Y:S01]  /*4cc0*/  FMUL.FTZ R15, R112, R15 ;  /* 0x0000000f700f7220 */ /* 0x000fe20000410000 */
[----:B------:R-:W-:Y:S01]  /*4cd0*/  ISETP.GE.U32.AND P2, PT, R59, R99, PT ;  /* 0x000000633b00720c */ /* 0x000fe20003f46070 */
[----:B------:R-:W-:Y:S01]  /*4ce0*/  FFMA.FTZ R129, R160, R129, R161 ;  /* 0x00000081a0817223 */ /* 0x000fe200000100a1 */
[----:B---3--:R-:W-:-:S02]  /*4cf0*/  FSEL R138, R138, 1, !P1 ;  /* 0x3f8000008a8a7808 */ /* 0x008fc40004800000 */
[----:B------:R-:W-:Y:S01]  /*4d00*/  FSEL R135, R17, RZ, !P1 ;  /* 0x000000ff11877208 */ /* 0x000fe20004800000 */
[----:B------:R-:W3:Y:S01]  /*4d10*/  MUFU.EX2 R131, R131 ;  /* 0x0000008300837308 */ /* 0x000ee20000000800 */
[----:B------:R-:W-:Y:S01]  /*4d20*/  FMUL.FTZ R133, R160, R133 ;  /* 0x00000085a0857220 */ /* 0x000fe20000410000 */
[----:B0-----:R-:W-:Y:S01]  /*4d30*/  HADD2.F32 R130, -RZ, R13.H0_H0 ;  /* 0x2000000dff827230 */ /* 0x001fe20000004100 */
[----:B------:R-:W-:Y:S01]  /*4d40*/  FMUL.FTZ R12, R125, R12 ;  /* 0x0000000c7d0c7220 */ /* 0x000fe20000410000 */
[----:B------:R-:W-:Y:S01]  /*4d50*/  ISETP.GE.U32.AND P3, PT, R58, R99, PT ;  /* 0x000000633a00720c */ /* 0x000fe20003f66070 */
[C---:B------:R-:W-:Y:S01]  /*4d60*/  FFMA.FTZ R129, R138.reuse, R129, R135 ;  /* 0x000000818a817223 */ /* 0x040fe20000010087 */
[----:B----4-:R-:W-:Y:S02]  /*4d70*/  FSEL R139, R139, 1, !P2 ;  /* 0x3f8000008b8b7808 */ /* 0x010fe40005000000 */
[----:B------:R-:W-:Y:S01]  /*4d80*/  FSEL R134, R15, RZ, !P2 ;  /* 0x000000ff0f867208 */ /* 0x000fe20005000000 */
[----:B------:R-:W-:Y:S01]  /*4d90*/  FMUL.FTZ R16, R138, R133 ;  /* 0x000000858a107220 */ /* 0x000fe20000410000 */
[----:B------:R-:W-:Y:S01]  /*4da0*/  HADD2.F32 R13, -RZ, R14.H0_H0 ;  /* 0x2000000eff0d7230 */ /* 0x000fe20000004100 */
[----:B------:R-:W-:Y:S01]  /*4db0*/  FMUL.FTZ R130, R111, R130 ;  /* 0x000000826f827220 */ /* 0x000fe20000410000 */
[----:B------:R-:W-:Y:S01]  /*4dc0*/  ISETP.GE.U32.AND P4, PT, R57, R99, PT ;  /* 0x000000633900720c */ /* 0x000fe20003f86070 */
[----:B------:R-:W-:Y:S01]  /*4dd0*/  FFMA.FTZ R129, R139, R129, R134 ;  /* 0x000000818b817223 */ /* 0x000fe20000010086 */
[----:B--2---:R-:W-:-:S02]  /*4de0*/  FSEL R136, R136, 1, !P3 ;  /* 0x3f80000088887808 */ /* 0x004fc40005800000 */
[----:B------:R-:W-:Y:S01]  /*4df0*/  FSEL R133, R12, RZ, !P3 ;  /* 0x000000ff0c857208 */ /* 0x000fe20005800000 */
[----:B------:R-:W-:Y:S01]  /*4e00*/  FMUL.FTZ R15, R139, R16 ;  /* 0x000000108b0f7220 */ /* 0x000fe20000410000 */
[----:B------:R-:W-:Y:S01]  /*4e10*/  ISETP.GE.U32.AND P5, PT, R56, R99, PT ;  /* 0x000000633800720c */ /* 0x000fe20003fa6070 */
[----:B------:R-:W-:Y:S01]  /*4e20*/  FMUL.FTZ R13, R126, R13 ;  /* 0x0000000d7e0d7220 */ /* 0x000fe20000410000 */
[----:B-1----:R-:W-:Y:S01]  /*4e30*/  FSEL R137, R137, 1, !P4 ;  /* 0x3f80000089897808 */ /* 0x002fe20006000000 */
[----:B------:R-:W-:Y:S01]  /*4e40*/  FFMA.FTZ R129, R136, R129, R133 ;  /* 0x0000008188817223 */ /* 0x000fe20000010085 */
[----:B------:R-:W-:Y:S01]  /*4e50*/  FSEL R132, R130, RZ, !P4 ;  /* 0x000000ff82847208 */ /* 0x000fe20006000000 */
[----:B------:R-:W-:Y:S01]  /*4e60*/  FMUL.FTZ R12, R136, R15 ;  /* 0x0000000f880c7220 */ /* 0x000fe20000410000 */
[----:B---3--:R-:W-:Y:S02]  /*4e70*/  FSEL R131, R131, 1, !P5 ;  /* 0x3f80000083837808 */ /* 0x008fe40006800000 */
[----:B------:R-:W-:Y:S01]  /*4e80*/  FSEL R130, R13, RZ, !P5 ;  /* 0x000000ff0d827208 */ /* 0x000fe20006800000 */
[----:B------:R-:W-:-:S02]  /*4e90*/  FFMA.FTZ R129, R137, R129, R132 ;  /* 0x0000008189817223 */ /* 0x000fc40000010084 */
        /* <DEDUP_REMOVED lines=70> */
.L_x_4279:
[----:B------:R-:W-:Y:S05]  /*5300*/  BSYNC B0 ;  /* 0x0000000000007941 */ /* 0x000fea0003800000 */
.L_x_4278:
[----:B------:R-:W-:Y:S01]  /*5310*/  FFMA.FTZ R135, R138, R161, R135 ;  /* 0x000000a18a877223 */ /* 0x000fe20000010087 */
[----:B------:R-:W-:Y:S01]  /*5320*/  IADD3 R127, R127, 0x1, RZ ;  /* 0x000000017f7f7810 */ /* 0x000fe20007ffe0ff */
[C---:B-----5:R-:W-:Y:S02]  /*5330*/  FFMA.FTZ R80, R128.reuse, R157, R80 ;  /* 0x0000009d80507223 */ /* 0x060fe40000010050 */
[----:B------:R-:W-:Y:S01]  /*5340*/  FFMA.FTZ R139, R139, R135, R134 ;  /* 0x000000878b8b7223 */ /* 0x000fe20000010086 */
[----:B------:R-:W-:Y:S01]  /*5350*/  ISETP.GE.AND P1, PT, R127, c[0x0][0x16c], PT ;  /* 0x00005b007f007a0c */ /* 0x000fe20003f26270 */
[----:B------:R-:W-:Y:S02]  /*5360*/  FFMA.FTZ R83, R128, R154, R83 ;  /* 0x0000009a80537223 */ /* 0x000fe40000010053 */
[----:B------:R-:W-:Y:S02]  /*5370*/  FFMA.FTZ R133, R136, R139, R133 ;  /* 0x0000008b88857223 */ /* 0x000fe40000010085 */
[----:B------:R-:W-:-:S02]  /*5380*/  FFMA.FTZ R82, R128, R143, R82 ;  /* 0x0000008f80527223 */ /* 0x000fc40000010052 */
[----:B------:R-:W-:Y:S02]  /*5390*/  FFMA.FTZ R137, R137, R133, R132 ;  /* 0x0000008589897223 */ /* 0x000fe40000010084 */
[C---:B------:R-:W-:Y:S02]  /*53a0*/  FFMA.FTZ R85, R128.reuse, R141, R85 ;  /* 0x0000008d80557223 */ /* 0x040fe40000010055 */
        /* <DEDUP_REMOVED lines=15> */
.L_x_4277:
        /* <DEDUP_REMOVED lines=38> */
[----:B------:R1:W-:Y:S04]  /*5700*/  STS.U16 [R0+0x16], R16 ;  /* 0x0000161000007388 */ /* 0x0003e80000000400 */
[----:B------:R2:W-:Y:S01]  /*5710*/  STS.U16 [R0+0x18], R12 ;  /* 0x0000180c00007388 */ /* 0x0005e20000000400 */
[----:B0-----:R-:W-:-:S03]  /*5720*/  IMAD.WIDE.U32 R14, R77, c[0x0][0x200], RZ ;  /* 0x000080004d0e7a25 */ /* 0x001fc600078e00ff */
[----:B------:R0:W-:Y:S01]  /*5730*/  STS.U16 [R0+0x1a], R17 ;  /* 0x00001a1100007388 */ /* 0x0001e20000000400 */
[----:B-1----:R-:W-:-:S03]  /*5740*/  IMAD R16, R79, c[0x0][0x208], RZ ;  /* 0x000082004f107a24 */ /* 0x002fc600078e02ff */
[----:B------:R1:W-:Y:S01]  /*5750*/  STS.U16 [R0+0x1c], R13 ;  /* 0x00001c0d00007388 */ /* 0x0003e20000000400 */
[----:B--2---:R-:W-:-:S03]  /*5760*/  IMAD R12, R107, c[0x0][0x200], RZ ;  /* 0x000080006b0c7a24 */ /* 0x004fc600078e02ff */
[----:B------:R2:W-:Y:S01]  /*5770*/  STS.U16 [R0+0x1e], R18 ;  /* 0x00001e1200007388 */ /* 0x0005e20000000400 */
[----:B------:R-:W-:-:S06]  /*5780*/  NOP ;  /* 0x0000000000007918 */ /* 0x000fcc0000000000 */
[----:B------:R-:W-:Y:S01]  /*5790*/  LDS.U16 R101, [R39] ;  /* 0x0000000027657984 */ /* 0x000fe20000000400 */
[----:B------:R-:W-:Y:S01]  /*57a0*/  IMAD R23, R77, c[0x0][0x204], R12 ;  /* 0x000081004d177a24 */ /* 0x000fe200078e020c */
[----:B------:R-:W-:Y:S01]  /*57b0*/  SHF.L.U32 R12, R72, 0x9, RZ ;  /* 0x00000009480c7819 */ /* 0x000fe200000006ff */
[----:B0-----:R-:W-:Y:S01]  /*57c0*/  IMAD.MOV.U32 R17, RZ, RZ, 0x2 ;  /* 0x00000002ff117424 */ /* 0x001fe200078e00ff */
[----:B------:R-:W-:Y:S01]  /*57d0*/  LDS.U16 R103, [R38+0x40] ;  /* 0x0000400026677984 */ /* 0x000fe20000000400 */
[----:B------:R-:W-:Y:S01]  /*57e0*/  IMAD R21, R81, c[0x0][0x20c], R16 ;  /* 0x0000830051157a24 */ /* 0x000fe200078e0210 */
[----:B------:R-:W-:Y:S01]  /*57f0*/  IADD3 R15, R15, R23, RZ ;  /* 0x000000170f0f7210 */ /* 0x000fe20007ffe0ff */
[----:B------:R-:W-:Y:S01]  /*5800*/  IMAD.WIDE R16, R6, R17, c[0x0][0x258] ;  /* 0x0000960006107625 */ /* 0x000fe200078e0211 */
[----:B------:R-:W-:Y:S01]  /*5810*/  LDS.U16 R105, [R37+0x80] ;  /* 0x0000800025697984 */ /* 0x000fe20000000400 */
[----:B-1----:R-:W-:Y:S02]  /*5820*/  SHF.R.S32.HI R13, RZ, 0x1f, R12 ;  /* 0x0000001fff0d7819 */ /* 0x002fe4000001140c */
[----:B------:R-:W-:Y:S01]  /*5830*/  IMAD.WIDE.U32 R14, R81, c[0x0][0x208], R14 ;  /* 0x00008200510e7a25 */ /* 0x000fe200078e000e */
[----:B------:R-:W-:Y:S04]  /*5840*/  LDS.U16 R109, [R36+0xc0] ;  /* 0x0000c000246d7984 */ /* 0x000fe80000000400 */
[----:B------:R-:W-:Y:S01]  /*5850*/  LDS.U16 R111, [R35+0x100] ;  /* 0x00010000236f7984 */ /* 0x000fe20000000400 */
[----:B------:R-:W-:-:S02]  /*5860*/  IADD3 R19, P2, R12, R14, RZ ;  /* 0x0000000e0c137210 */ /* 0x000fc40007f5e0ff */
[----:B------:R-:W-:Y:S01]  /*5870*/  IADD3 R14, P3, R6, R12, RZ ;  /* 0x0000000c060e7210 */ /* 0x000fe20007f7e0ff */
[----:B------:R-:W-:Y:S01]  /*5880*/  LDS.U16 R113, [R34+0x140] ;  /* 0x0001400022717984 */ /* 0x000fe20000000400 */
[----:B--2---:R-:W-:Y:S02]  /*5890*/  IADD3.X R18, R13, R21, R15, P2, !PT ;  /* 0x000000150d127210 */ /* 0x004fe400017fe40f */
[----:B------:R-:W-:Y:S01]  /*58a0*/  LEA R16, P5, R19, R16, 0x1 ;  /* 0x0000001013107211 */ /* 0x000fe200078a08ff */
[----:B------:R-:W-:Y:S01]  /*58b0*/  LDS.U16 R115, [R33+0x180] ;  /* 0x0001800021737984 */ /* 0x000fe20000000400 */
[----:B------:R-:W-:Y:S02]  /*58c0*/  IADD3.X R15, R7, R13, RZ, P3, !PT ;  /* 0x0000000d070f7210 */ /* 0x000fe40001ffe4ff */
[----:B------:R-:W-:Y:S01]  /*58d0*/  LEA.HI.X R17, R19, R17, R18, 0x1, P5 ;  /* 0x0000001113117211 */ /* 0x000fe200028f0c12 */
[----:B------:R-:W-:Y:S01]  /*58e0*/  LDS.U16 R117, [R32+0x1c0] ;  /* 0x0001c00020757984 */ /* 0x000fe20000000400 */
[----:B------:R-:W-:-:S03]  /*58f0*/  @!P1 IMAD.WIDE.U32 R18, R77, c[0x0][0x1f0], R12 ;  /* 0x00007c004d129a25 */ /* 0x000fc600078e000c */
        /* <DEDUP_REMOVED lines=25> */
.L_x_4282:
[----:B------:R-:W-:Y:S05]  /*5a90*/  BSYNC B0 ;  /* 0x0000000000007941 */ /* 0x000fea0003800000 */
.L_x_4281:
[----:B------:R-:W-:Y:S01]  /*5aa0*/  @!P2 STG.E.U16 [R16.64+0x40], R103 ;  /* 0x000040671000a986 */ /* 0x000fe2000c101504 */
[-C--:B------:R-:W-:Y:S01]  /*5ab0*/  ISETP.GE.AND P4, PT, R53, R135.reuse, PT ;  /* 0x000000873500720c */ /* 0x080fe20003f86270 */
[----:B0-----:R-:W-:Y:S01]  /*5ac0*/  IMAD R22, R79, c[0x0][0x1f8], RZ ;  /* 0x00007e004f167a24 */ /* 0x001fe200078e02ff */
[-C--:B------:R-:W-:Y:S01]  /*5ad0*/  ISETP.GE.AND P5, PT, R52, R135.reuse, PT ;  /* 0x000000873400720c */ /* 0x080fe20003fa6270 */
[----:B------:R-:W-:Y:S01]  /*5ae0*/  @!P3 STG.E.U16 [R16.64+0x80], R105 ;  /* 0x000080691000b986 */ /* 0x000fe2000c101504 */
[-C--:B------:R-:W-:Y:S01]  /*5af0*/  ISETP.GE.AND P2, PT, R51, R135.reuse, PT ;  /* 0x000000873300720c */ /* 0x080fe20003f46270 */
[----:B------:R-:W-:Y:S01]  /*5b00*/  IMAD R139, R81, c[0x0][0x1fc], R22 ;  /* 0x00007f00518b7a24 */ /* 0x000fe200078e0216 */
        /* <DEDUP_REMOVED lines=18> */
[C---:B------:R-:W-:Y:S01]  /*5c30*/  @!P1 LEA R18, P6, R22.reuse, c[0x0][0x268], 0x1 ;  /* 0x00009a0016129a11 */ /* 0x040fe200078c08ff */
        /* <DEDUP_REMOVED lines=11> */
[C---:B------:R-:W-:Y:S01]  /*5cf0*/  IMAD.SHL.U32 R23, R22.reuse, 0x2, RZ ;  /* 0x0000000216177824 */ /* 0x040fe200078e00ff */
[C---:B------:R-:W-:Y:S01]  /*5d00*/  SHF.L.U64.HI R98, R22.reuse, 0x1, R7 ;  /* 0x0000000116627819 */ /* 0x040fe20000010207 */
[----:B------:R-:W-:Y:S01]  /*5d10*/  @!P4 STG.E.U16 [R16.64+0x300], R127 ;  /* 0x0003007f1000c986 */ /* 0x000fe2000c101504 */
[----:B------:R-:W-:Y:S02]  /*5d20*/  IADD3.X R102, R13, R139, R21, P6, !PT ;  /* 0x0000008b0d667210 */ /* 0x000fe400037fe415 */
[----:B------:R-:W-:Y:S01]  /*5d30*/  IADD3 R20, P4, R23, c[0x0][0x268], RZ ;  /* 0x00009a0017147a10 */ /* 0x000fe20007f9e0ff */
[----:B------:R-:W-:Y:S01]  /*5d40*/  @!P5 STG.E.U16 [R16.64+0x380], R131 ;  /* 0x000380831000d986 */ /* 0x000fe2000c101504 */
[----:B------:R-:W-:-:S02]  /*5d50*/  ISETP.GE.AND P5, PT, R22, R99, PT ;  /* 0x000000631600720c */ /* 0x000fc40003fa6270 */
[----:B------:R-:W-:Y:S01]  /*5d60*/  ISETP.GE.AND P6, PT, R55, R99, PT ;  /* 0x000000633700720c */ /* 0x000fe20003fc6270 */
[----:B------:R-:W-:Y:S01]  /*5d70*/  @!P2 STG.E.U16 [R16.64+0x340], R129 ;  /* 0x000340811000a986 */ /* 0x000fe2000c101504 */
[C---:B------:R-:W-:Y:S02]  /*5d80*/  LEA R20, P2, R101.reuse, R20, 0x1 ;  /* 0x0000001465147211 */ /* 0x040fe400078408ff */
[----:B------:R-:W-:Y:S01]  /*5d90*/  IADD3.X R21, R98, c[0x0][0x26c], RZ, P4, !PT ;  /* 0x00009b0062157a10 */ /* 0x000fe200027fe4ff */
[----:B------:R0:W-:Y:S03]  /*5da0*/  @!P3 STG.E.U16 [R16.64+0x3c0], R133 ;  /* 0x0003c0851000b986 */ /* 0x0001e6000c101504 */
[----:B------:R-:W-:Y:S01]  /*5db0*/  LEA.HI.X R21, R101, R21, R102, 0x1, P2 ;  /* 0x0000001565157211 */ /* 0x000fe200010f0c66 */
[----:B------:R-:W-:Y:S01]  /*5dc0*/  BAR.SYNC.DEFER_BLOCKING 0x0 ;  /* 0x0000000000007b1d */ /* 0x000fe20000010000 */
[----:B------:R-:W-:-:S02]  /*5dd0*/  PRMT R101, RZ, 0x7610, R101 ;  /* 0x00007610ff657816 */ /* 0x000fc40000000065 */
[-C--:B------:R-:W-:Y:S02]  /*5de0*/  ISETP.GE.AND P2, PT, R53, R99.reuse, PT ;  /* 0x000000633500720c */ /* 0x080fe40003f46270 */
[----:B0-----:R-:W-:Y:S02]  /*5df0*/  PRMT R16, RZ, 0x7610, R16 ;  /* 0x00007610ff107816 */ /* 0x001fe40000000010 */
[----:B------:R-:W-:Y:S02]  /*5e00*/  PRMT R17, RZ, 0x7610, R17 ;  /* 0x00007610ff117816 */ /* 0x000fe40000000011 */
[-C--:B------:R-:W-:Y:S01]  /*5e10*/  ISETP.GE.AND P3, PT, R52, R99.reuse, PT ;  /* 0x000000633400720c */ /* 0x080fe20003f66270 */
[----:B------:R0:W2:Y:S01]  /*5e20*/  @!P1 LDG.E.U16 R100, [R18.64] ;  /* 0x0000000412649981 */ /* 0x0000a2000c1e1500 */
[-C--:B------:R-:W-:Y:S02]  /*5e30*/  ISETP.GE.AND P1, PT, R54, R99.reuse, PT ;  /* 0x000000633600720c */ /* 0x080fe40003f26270 */
[-C--:B------:R-:W-:Y:S01]  /*5e40*/  ISETP.GE.AND P4, PT, R51, R99.reuse, PT ;  /* 0x000000633300720c */ /* 0x080fe20003f86270 */
[----:B------:R-:W3:Y:S01]  /*5e50*/  @!P5 LDG.E.U16 R101, [R20.64] ;  /* 0x000000041465d981 */ /* 0x000ee2000c1e1500 */
[----:B------:R-:W-:-:S02]  /*5e60*/  ISETP.GE.AND P5, PT, R50, R99, PT ;  /* 0x000000633200720c */ /* 0x000fc40003fa6270 */
[----:B------:R-:W-:Y:S01]  /*5e70*/  PRMT R102, RZ, 0x7610, R102 ;  /* 0x00007610ff667816 */ /* 0x000fe20000000066 */
[----:B------:R-:W4:Y:S01]  /*5e80*/  @!P6 LDG.E.U16 R16, [R20.64+0x40] ;  /* 0x000040041410e981 */ /* 0x000f22000c1e1500 */
[-C--:B------:R-:W-:Y:S02]  /*5e90*/  ISETP.GE.AND P6, PT, R49, R99.reuse, PT ;  /* 0x000000633100720c */ /* 0x080fe40003fc6270 */
[----:B0-----:R-:W-:Y:S02]  /*5ea0*/  PRMT R19, RZ, 0x7610, R19 ;  /* 0x00007610ff137816 */ /* 0x001fe40000000013 */
[----:B------:R-:W-:Y:S01]  /*5eb0*/  PRMT R18, RZ, 0x7610, R18 ;  /* 0x00007610ff127816 */ /* 0x000fe20000000012 */
[----:B------:R-:W5:Y:S01]  /*5ec0*/  @!P1 LDG.E.U16 R17, [R20.64+0x80] ;  /* 0x0000800414119981 */ /* 0x000f62000c1e1500 */
[----:B------:R-:W-:Y:S02]  /*5ed0*/  ISETP.GE.AND P1, PT, R48, R99, PT ;  /* 0x000000633000720c */ /* 0x000fe40003f26270 */
[----:B------:R-:W-:Y:S01]  /*5ee0*/  PRMT R103, RZ, 0x7610, R103 ;  /* 0x00007610ff677816 */ /* 0x000fe20000000067 */
[----:B------:R-:W5:Y:S01]  /*5ef0*/  @!P2 LDG.E.U16 R102, [R20.64+0xc0] ;  /* 0x0000c0041466a981 */ /* 0x000f62000c1e1500 */
[----:B------:R-:W-:-:S02]  /*5f00*/  PRMT R104, RZ, 0x7610, R104 ;  /* 0x00007610ff687816 */ /* 0x000fc40000000068 */
        /* <DEDUP_REMOVED lines=49> */
[----:B------:R-:W3:Y:S04]  /*6220*/  LDS.U16 R109, [R0+0x10] ;  /* 0x00001000006d7984 */ /* 0x000ee80000000400 */
[----:B------:R-:W3:Y:S01]  /*6230*/  LDS.U16 R16, [R0+0x12] ;  /* 0x0000120000107984 */ /* 0x000ee20000000400 */
[----:B0-----:R-:W-:-:S03]  /*6240*/  HADD2.F32 R20, -RZ, R20.H0_H0 ;  /* 0x20000014ff147230 */ /* 0x001fc60000004100 */
[----:B------:R-:W0:Y:S01]  /*6250*/  LDS.U16 R21, [R0+0x14] ;  /* 0x0000140000157984 */ /* 0x000e220000000400 */
[----:B-1----:R-:W-:Y:S01]  /*6260*/  HADD2.F32 R18, -RZ, R18.H0_H0 ;  /* 0x20000012ff127230 */ /* 0x002fe20000004100 */
[----:B------:R-:W-:Y:S02]  /*6270*/  FMUL.FTZ R103, R20, -1.4426950216293334961 ;  /* 0xbfb8aa3b14677820 */ /* 0x000fe40000410000 */
[----:B------:R-:W1:Y:S01]  /*6280*/  LDS.U16 R104, [R0+0x16] ;  /* 0x0000160000687984 */ /* 0x000e620000000400 */
[----:B--2---:R-:W-:Y:S01]  /*6290*/  HADD2.F32 R101, -RZ, R101.H0_H0 ;  /* 0x20000065ff657230 */ /* 0x004fe20000004100 */
[----:B------:R-:W-:Y:S01]  /*62a0*/  FMUL.FTZ R110, R18, -1.4426950216293334961 ;  /* 0xbfb8aa3b126e7820 */ /* 0x000fe20000410000 */
[----:B------:R2:W-:Y:S01]  /*62b0*/  MUFU.EX2 R113, R103 ;  /* 0x0000006700717308 */ /* 0x0005e20000000800 */
[----:B------:R-:W0:Y:S02]  /*62c0*/  LDS.U16 R108, [R0+0x18] ;  /* 0x00001800006c7984 */ /* 0x000e240000000400 */
[----:B------:R-:W-:-:S05]  /*62d0*/  FMUL.FTZ R19, R101, -1.4426950216293334961 ;  /* 0xbfb8aa3b65137820 */ /* 0x000fca0000410000 */
[----:B------:R4:W-:Y:S01]  /*62e0*/  MUFU.EX2 R114, R110 ;  /* 0x0000006e00727308 */ /* 0x0009e20000000800 */
[----:B--2---:R-:W2:Y:S07]  /*62f0*/  LDS.U16 R103, [R0+0x1c] ;  /* 0x00001c0000677984 */ /* 0x004eae0000000400 */
[----:B------:R5:W0:Y:S01]  /*6300*/  MUFU.EX2 R112, R19 ;  /* 0x0000001300707308 */ /* 0x000a220000000800 */
[----:B----4-:R-:W4:Y:S04]  /*6310*/  LDS.U16 R110, [R0+0x1e] ;  /* 0x00001e00006e7984 */ /* 0x010f280000000400 */
[----:B-----5:R-:W5:Y:S01]  /*6320*/  LDS.U16 R19, [R0+0x1a] ;  /* 0x00001a0000137984 */ /* 0x020f620000000400 */
[----:B---3--:R-:W-:-:S02]  /*6330*/  HADD2.F32 R102, -RZ, R102.H0_H0 ;  /* 0x20000066ff667230 */ /* 0x008fc40000004100 */
[----:B------:R-:W-:-:S03]  /*6340*/  HADD2.F32 R105, -RZ, R105.H0_H0 ;  /* 0x20000069ff697230 */ /* 0x000fc60000004100 */
[----:B------:R-:W-:Y:S01]  /*6350*/  FMUL.FTZ R111, R102, -1.4426950216293334961 ;  /* 0xbfb8aa3b666f7820 */ /* 0x000fe20000410000 */
[----:B------:R-:W-:Y:S02]  /*6360*/  HADD2.F32 R17, -RZ, R17.H0_H0 ;  /* 0x20000011ff117230 */ /* 0x000fe40000004100 */
[----:B------:R-:W-:Y:S01]  /*6370*/  HADD2.F32 R106, -RZ, R106.H0_H0 ;  /* 0x2000006aff6a7230 */ /* 0x000fe20000004100 */
[----:B------:R3:W4:Y:S01]  /*6380*/  MUFU.EX2 R115, R111 ;  /* 0x0000006f00737308 */ /* 0x0007220000000800 */
[----:B------:R-:W-:Y:S02]  /*6390*/  HADD2.F32 R100, -RZ, R100.H0_H0 ;  /* 0x20000064ff647230 */ /* 0x000fe40000004100 */
[----:B------:R-:W-:Y:S02]  /*63a0*/  HADD2.F32 R109, -RZ, R109.H0_H0 ;  /* 0x2000006dff6d7230 */ /* 0x000fe40000004100 */
[----:B------:R-:W-:Y:S02]  /*63b0*/  HADD2.F32 R16, -RZ, R16.H0_H0 ;  /* 0x20000010ff107230 */ /* 0x000fe40000004100 */
[----:B0-----:R-:W-:Y:S01]  /*63c0*/  HADD2.F32 R21, -RZ, R21.H0_H0 ;  /* 0x20000015ff157230 */ /* 0x001fe20000004100 */
[----:B---3--:R-:W-:Y:S01]  /*63d0*/  FMUL.FTZ R111, R105, -1.4426950216293334961 ;  /* 0xbfb8aa3b696f7820 */ /* 0x008fe20000410000 */
[----:B-1----:R-:W-:-:S02]  /*63e0*/  HADD2.F32 R104, -RZ, R104.H0_H0 ;  /* 0x20000068ff687230 */ /* 0x002fc40000004100 */
[----:B------:R-:W-:Y:S02]  /*63f0*/  HADD2.F32 R108, -RZ, R108.H0_H0 ;  /* 0x2000006cff6c7230 */ /* 0x000fe40000004100 */
[----:B--2---:R-:W-:Y:S01]  /*6400*/  HADD2.F32 R103, -RZ, R103.H0_H0 ;  /* 0x20000067ff677230 */ /* 0x004fe20000004100 */
[----:B------:R-:W-:Y:S01]  /*6410*/  FMUL.FTZ R117, R17, -1.4426950216293334961 ;  /* 0xbfb8aa3b11757820 */ /* 0x000fe20000410000 */
[----:B------:R0:W-:Y:S01]  /*6420*/  MUFU.EX2 R119, R111 ;  /* 0x0000006f00777308 */ /* 0x0001e20000000800 */
[----:B------:R-:W-:Y:S01]  /*6430*/  FMUL.FTZ R116, R106, -1.4426950216293334961 ;  /* 0xbfb8aa3b6a747820 */ /* 0x000fe20000410000 */
[----:B----4-:R-:W-:Y:S01]  /*6440*/  HADD2.F32 R110, -RZ, R110.H0_H0 ;  /* 0x2000006eff6e7230 */ /* 0x010fe20000004100 */
[----:B------:R-:W-:Y:S02]  /*6450*/  FMUL.FTZ R118, R100, -1.4426950216293334961 ;  /* 0xbfb8aa3b64767820 */ /* 0x000fe40000410000 */
[----:B------:R-:W-:Y:S02]  /*6460*/  FMUL.FTZ R120, R109, -1.4426950216293334961 ;  /* 0xbfb8aa3b6d787820 */ /* 0x000fe40000410000 */
[----:B------:R-:W-:Y:S01]  /*6470*/  FMUL.FTZ R121, R16, -1.4426950216293334961 ;  /* 0xbfb8aa3b10797820 */ /* 0x000fe20000410000 */
[----:B-----5:R-:W-:Y:S01]  /*6480*/  HADD2.F32 R19, -RZ, R19.H0_H0 ;  /* 0x20000013ff137230 */ /* 0x020fe20000004100 */
[----:B------:R-:W-:-:S02]  /*6490*/  FMUL.FTZ R122, R21, -1.4426950216293334961 ;  /* 0xbfb8aa3b157a7820 */ /* 0x000fc40000410000 */
[----:B------:R-:W-:Y:S02]  /*64a0*/  FMUL.FTZ R123, R104, -1.4426950216293334961 ;  /* 0xbfb8aa3b687b7820 */ /* 0x000fe40000410000 */
[----:B------:R-:W-:Y:S02]  /*64b0*/  FMUL.FTZ R126, R103, -1.4426950216293334961 ;  /* 0xbfb8aa3b677e7820 */ /* 0x000fe40000410000 */
[----:B0-----:R-:W-:Y:S02]  /*64c0*/  FMUL.FTZ R111, R110, -1.4426950216293334961 ;  /* 0xbfb8aa3b6e6f7820 */ /* 0x001fe40000410000 */
[----:B------:R-:W-:Y:S02]  /*64d0*/  FMUL.FTZ R124, R108, -1.4426950216293334961 ;  /* 0xbfb8aa3b6c7c7820 */ /* 0x000fe40000410000 */
[----:B------:R-:W-:Y:S01]  /*64e0*/  FMUL.FTZ R125, R19, -1.4426950216293334961 ;  /* 0xbfb8aa3b137d7820 */ /* 0x000fe20000410000 */
[----:B------:R-:W0:Y:S01]  /*64f0*/  MUFU.EX2 R117, R117 ;  /* 0x0000007500757308 */ /* 0x000e220000000800 */
[----:B------:R-:W-:-:S07]  /*6500*/  FADD.FTZ R112, R112, 1 ;  /* 0x3f80000070707421 */ /* 0x000fce0000010000 */
[----:B------:R-:W1:Y:S01]  /*6510*/  MUFU.EX2 R116, R116 ;  /* 0x0000007400747308 */ /* 0x000e620000000800 */
[----:B------:R-:W-:-:S07]  /*6520*/  FADD.FTZ R113, R113, 1 ;  /* 0x3f80000071717421 */ /* 0x000fce0000010000 */
[----:B------:R-:W2:Y:S08]  /*6530*/  MUFU.EX2 R118, R118 ;  /* 0x0000007600767308 */ /* 0x000eb00000000800 */
[----:B------:R-:W3:Y:S08]  /*6540*/  MUFU.EX2 R120, R120 ;  /* 0x0000007800787308 */ /* 0x000ef00000000800 */
[----:B------:R-:W4:Y:S08]  /*6550*/  MUFU.EX2 R121, R121 ;  /* 0x0000007900797308 */ /* 0x000f300000000800 */
[----:B------:R-:W5:Y:S08]  /*6560*/  MUFU.EX2 R122, R122 ;  /* 0x0000007a007a7308 */ /* 0x000f700000000800 */
[----:B------:R-:W0:Y:S08]  /*6570*/  MUFU.EX2 R123, R123 ;  /* 0x0000007b007b7308 */ /* 0x000e300000000800 */
[----:B------:R-:W0:Y:S08]  /*6580*/  MUFU.EX2 R126, R126 ;  /* 0x0000007e007e7308 */ /* 0x000e300000000800 */
[----:B------:R-:W0:Y:S08]  /*6590*/  MUFU.EX2 R111, R111 ;  /* 0x0000006f006f7308 */ /* 0x000e300000000800 */
[----:B------:R-:W0:Y:S08]  /*65a0*/  MUFU.EX2 R124, R124 ;  /* 0x0000007c007c7308 */ /* 0x000e300000000800 */
[----:B------:R-:W1:Y:S01]  /*65b0*/  MUFU.EX2 R125, R125 ;  /* 0x0000007d007d7308 */ /* 0x000e620000000800 */
[----:B------:R-:W-:-:S07]  /*65c0*/  FADD.FTZ R115, R115, 1 ;  /* 0x3f80000073737421 */ /* 0x000fce0000010000 */
[----:B------:R-:W4:Y:S01]  /*65d0*/  MUFU.RCP R112, R112 ;  /* 0x0000007000707308 */ /* 0x000f220000001000 */
[----:B------:R-:W-:Y:S02]  /*65e0*/  FADD.FTZ R114, R114, 1 ;  /* 0x3f80000072727421 */ /* 0x000fe40000010000 */
[----:B0-----:R-:W-:-:S05]  /*65f0*/  FADD.FTZ R117, R117, 1 ;  /* 0x3f80000075757421 */ /* 0x001fca0000010000 */
[----:B------:R-:W0:Y:S01]  /*6600*/  MUFU.RCP R113, R113 ;  /* 0x0000007100717308 */ /* 0x000e220000001000 */
[----:B-1----:R-:W-:Y:S02]  /*6610*/  FADD.FTZ R116, R116, 1 ;  /* 0x3f80000074747421 */ /* 0x002fe40000010000 */
[----:B--2---:R-:W-:Y:S02]  /*6620*/  FADD.FTZ R118, R118, 1 ;  /* 0x3f80000076767421 */ /* 0x004fe40000010000 */
[----:B------:R-:W-:Y:S02]  /*6630*/  FADD.FTZ R119, R119, 1 ;  /* 0x3f80000077777421 */ /* 0x000fe40000010000 */
[----:B---3--:R-:W-:Y:S01]  /*6640*/  FADD.FTZ R120, R120, 1 ;  /* 0x3f80000078787421 */ /* 0x008fe20000010000 */
[----:B------:R-:W1:Y:S01]  /*6650*/  MUFU.RCP R127, R114 ;  /* 0x00000072007f7308 */ /* 0x000e620000001000 */
[----:B----4-:R-:W-:Y:S02]  /*6660*/  FADD.FTZ R121, R121, 1 ;  /* 0x3f80000079797421 */ /* 0x010fe40000010000 */
[----:B-----5:R-:W-:-:S02]  /*6670*/  FADD.FTZ R122, R122, 1 ;  /* 0x3f8000007a7a7421 */ /* 0x020fc40000010000 */
[----:B------:R-:W-:Y:S02]  /*6680*/  FADD.FTZ R123, R123, 1 ;  /* 0x3f8000007b7b7421 */ /* 0x000fe40000010000 */
[----:B------:R-:W-:Y:S01]  /*6690*/  FADD.FTZ R126, R126, 1 ;  /* 0x3f8000007e7e7421 */ /* 0x000fe20000010000 */
[----:B------:R-:W2:Y:S01]  /*66a0*/  MUFU.RCP R115, R115 ;  /* 0x0000007300737308 */ /* 0x000ea20000001000 */
[----:B------:R-:W-:Y:S02]  /*66b0*/  FADD.FTZ R111, R111, 1 ;  /* 0x3f8000006f6f7421 */ /* 0x000fe40000010000 */
[----:B------:R-:W-:Y:S02]  /*66c0*/  FADD.FTZ R124, R124, 1 ;  /* 0x3f8000007c7c7421 */ /* 0x000fe40000010000 */
[----:B------:R-:W-:-:S03]  /*66d0*/  FADD.FTZ R125, R125, 1 ;  /* 0x3f8000007d7d7421 */ /* 0x000fc60000010000 */
[----:B------:R-:W3:Y:S01]  /*66e0*/  MUFU.RCP R128, R117 ;  /* 0x0000007500807308 */ /* 0x000ee20000001000 */
[----:B------:R-:W-:-:S07]  /*66f0*/  FMUL.FTZ R101, R101, R112 ;  /* 0x0000007065657220 */ /* 0x000fce0000410000 */
[----:B------:R-:W4:Y:S08]  /*6700*/  MUFU.RCP R129, R116 ;  /* 0x0000007400817308 */ /* 0x000f300000001000 */
[----:B------:R-:W5:Y:S08]  /*6710*/  MUFU.RCP R131, R118 ;  /* 0x0000007600837308 */ /* 0x000f700000001000 */
[----:B------:R-:W1:Y:S01]  /*6720*/  MUFU.RCP R130, R119 ;  /* 0x0000007700827308 */ /* 0x000e620000001000 */
[----:B0-----:R-:W-:-:S07]  /*6730*/  FMUL.FTZ R20, R20, R113 ;  /* 0x0000007114147220 */ /* 0x001fce0000410000 */
[----:B------:R-:W0:Y:S08]  /*6740*/  MUFU.RCP R120, R120 ;  /* 0x0000007800787308 */ /* 0x000e300000001000 */
[----:B------:R-:W0:Y:S08]  /*6750*/  MUFU.RCP R121, R121 ;  /* 0x0000007900797308 */ /* 0x000e300000001000 */
[----:B------:R-:W0:Y:S08]  /*6760*/  MUFU.RCP R122, R122 ;  /* 0x0000007a007a7308 */ /* 0x000e300000001000 */
[----:B------:R-:W0:Y:S08]  /*6770*/  MUFU.RCP R123, R123 ;  /* 0x0000007b007b7308 */ /* 0x000e300000001000 */
[----:B------:R-:W0:Y:S08]  /*6780*/  MUFU.RCP R117, R124 ;  /* 0x0000007c00757308 */ /* 0x000e300000001000 */
[----:B------:R-:W0:Y:S08]  /*6790*/  MUFU.RCP R112, R125 ;  /* 0x0000007d00707308 */ /* 0x000e300000001000 */
[----:B------:R-:W0:Y:S08]  /*67a0*/  MUFU.RCP R126, R126 ;  /* 0x0000007e007e7308 */ /* 0x000e300000001000 */
[----:B------:R-:W0:Y:S01]  /*67b0*/  MUFU.RCP R111, R111 ;  /* 0x0000006f006f7308 */ /* 0x000e220000001000 */
[----:B------:R-:W-:-:S02]  /*67c0*/  FMUL.FTZ R20, R20, R83 ;  /* 0x0000005314147220 */ /* 0x000fc40000410000 */
[----:B-1----:R-:W-:Y:S02]  /*67d0*/  FMUL.FTZ R83, R18, R127 ;  /* 0x0000007f12537220 */ /* 0x002fe40000410000 */
[----:B--2---:R-:W-:Y:S02]  /*67e0*/  FMUL.FTZ R102, R102, R115 ;  /* 0x0000007366667220 */ /* 0x004fe40000410000 */
[----:B------:R-:W-:Y:S02]  /*67f0*/  FMUL.FTZ R101, R101, R80 ;  /* 0x0000005065657220 */ /* 0x000fe40000410000 */
[----:B---3--:R-:W-:Y:S02]  /*6800*/  FMUL.FTZ R18, R17, R128 ;  /* 0x0000008011127220 */ /* 0x008fe40000410000 */
[----:B----4-:R-:W-:Y:S02]  /*6810*/  FMUL.FTZ R113, R106, R129 ;  /* 0x000000816a717220 */ /* 0x010fe40000410000 */
[----:B-----5:R-:W-:-:S02]  /*6820*/  FMUL.FTZ R17, R100, R131 ;  /* 0x0000008364117220 */ /* 0x020fc40000410000 */
[----:B------:R-:W-:Y:S02]  /*6830*/  FMUL.FTZ R80, R105, R130 ;  /* 0x0000008269507220 */ /* 0x000fe40000410000 */
[----:B------:R-:W-:Y:S02]  /*6840*/  FMUL.FTZ R83, R83, R82 ;  /* 0x0000005253537220 */ /* 0x000fe40000410000 */
[----:B------:R-:W-:Y:S02]  /*6850*/  FMUL.FTZ R102, R102, R85 ;  /* 0x0000005566667220 */ /* 0x000fe40000410000 */
[----:B0-----:R-:W-:Y:S02]  /*6860*/  FMUL.FTZ R109, R109, R120 ;  /* 0x000000786d6d7220 */ /* 0x001fe40000410000 */
[----:B------:R-:W-:Y:S02]  /*6870*/  FMUL.FTZ R16, R16, R121 ;  /* 0x0000007910107220 */ /* 0x000fe40000410000 */
[----:B------:R-:W-:-:S02]  /*6880*/  FMUL.FTZ R21, R21, R122 ;  /* 0x0000007a15157220 */ /* 0x000fc40000410000 */
[----:B------:R-:W-:Y:S02]  /*6890*/  FMUL.FTZ R104, R104, R123 ;  /* 0x0000007b68687220 */ /* 0x000fe40000410000 */
        /* <DEDUP_REMOVED lines=19> */
[----:B------:R-:W-:-:S02]  /*69d0*/  F2FP.PACK_AB R18, R18, R113 ;  /* 0x000000711212723e */ /* 0x000fc400000000ff */
[----:B------:R-:W-:Y:S02]  /*69e0*/  F2FP.PACK_AB R17, R80, R17 ;  /* 0x000000115011723e */ /* 0x000fe400000000ff */
        /* <DEDUP_REMOVED lines=8> */
[----:B------:R1:W-:Y:S01]  /*6a70*/  STS.U16 [R0], R20 ;  /* 0x0000001400007388 */ /* 0x0003e20000000400 */
[----:B------:R-:W-:-:S03]  /*6a80*/  PRMT R80, R82, 0x7632, R80 ;  /* 0x0000763252507816 */ /* 0x000fc60000000050 */
[----:B------:R2:W-:Y:S01]  /*6a90*/  STS.U16 [R0+0x8], R18 ;  /* 0x0000081200007388 */ /* 0x0005e20000000400 */
[----:B0-----:R-:W-:-:S03]  /*6aa0*/  PRMT R19, R17, 0x7632, R19 ;  /* 0x0000763211137816 */ /* 0x001fc60000000013 */
[----:B------:R0:W-:Y:S01]  /*6ab0*/  STS.U16 [R0+0xc], R17 ;  /* 0x00000c1100007388 */ /* 0x0001e20000000400 */
[----:B-1----:R-:W-:Y:S02]  /*6ac0*/  PRMT R20, R16, 0x7632, R20 ;  /* 0x0000763210147816 */ /* 0x002fe40000000014 */
[----:B--2---:R-:W-:Y:S02]  /*6ad0*/  PRMT R18, R21, 0x7632, R18 ;  /* 0x0000763215127816 */ /* 0x004fe40000000012 */
[----:B0-----:R-:W-:Y:S01]  /*6ae0*/  PRMT R17, R103, 0x7632, R17 ;  /* 0x0000763267117816 */ /* 0x001fe20000000011 */
        /* <DEDUP_REMOVED lines=33> */
[C---:B------:R-:W-:Y:S01]  /*6d00*/  IMAD.WIDE.U32 R16, R77.reuse, c[0x0][0x210], RZ ;  /* 0x000084004d107a25 */ /* 0x040fe200078e00ff */
        /* <DEDUP_REMOVED lines=14> */
.L_x_4284:
[----:B------:R-:W-:Y:S05]  /*6df0*/  BSYNC B0 ;  /* 0x0000000000007941 */ /* 0x000fea0003800000 */
.L_x_4283:
[----:B------:R-:W-:Y:S01]  /*6e00*/  MOV R14, R16 ;  /* 0x00000010000e7202 */ /* 0x000fe20000000f00 */
[----:B------:R-:W-:Y:S01]  /*6e10*/  IMAD R0, R79, c[0x0][0x218], RZ ;  /* 0x000086004f007a24 */ /* 0x000fe200078e02ff */
[----:B------:R-:W-:Y:S02]  /*6e20*/  MOV R15, R101 ;  /* 0x00000065000f7202 */ /* 0x000fe40000000f00 */
[----:B------:R-:W-:Y:S01]  /*6e30*/  IADD3 R23, P1, R23, c[0x0][0x270], RZ ;  /* 0x00009c0017177a10 */ /* 0x000fe20007f3e0ff */
[----:B------:R-:W-:Y:S01]  /*6e40*/  IMAD R17, R81, c[0x0][0x21c], R0 ;  /* 0x0000870051117a24 */ /* 0x000fe200078e0200 */
[-C--:B------:R-:W-:Y:S01]  /*6e50*/  ISETP.GE.AND P4, PT, R51, R97.reuse, PT ;  /* 0x000000613300720c */ /* 0x080fe20003f86270 */
[----:B------:R-:W-:Y:S01]  /*6e60*/  IMAD.WIDE.U32 R14, R81, c[0x0][0x218], R14 ;  /* 0x00008600510e7a25 */ /* 0x000fe200078e000e */
[----:B------:R-:W-:Y:S02]  /*6e70*/  IADD3.X R98, R98, c[0x0][0x274], RZ, P1, !PT ;  /* 0x00009d0062627a10 */ /* 0x000fe40000ffe4ff */
[----:B------:R-:W-:-:S02]  /*6e80*/  ISETP.GE.AND P5, PT, R50, R97, PT ;  /* 0x000000613200720c */ /* 0x000fc40003fa6270 */
[----:B------:R-:W-:Y:S02]  /*6e90*/  IADD3 R0, P0, R12, R14, RZ ;  /* 0x0000000e0c007210 */ /* 0x000fe40007f1e0ff */
[----:B------:R-:W-:Y:S02]  /*6ea0*/  ISETP.GE.AND P6, PT, R49, R97, PT ;  /* 0x000000613100720c */ /* 0x000fe40003fc6270 */
[----:B------:R-:W-:Y:S02]  /*6eb0*/  IADD3.X R13, R13, R17, R15, P0, !PT ;  /* 0x000000110d0d7210 */ /* 0x000fe400007fe40f */
[----:B------:R-:W-:Y:S02]  /*6ec0*/  LEA R12, P0, R0, R23, 0x1 ;  /* 0x00000017000c7211 */ /* 0x000fe400078008ff */
[----:B------:R-:W-:Y:S02]  /*6ed0*/  ISETP.GE.AND P2, PT, R22, R97, PT ;  /* 0x000000611600720c */ /* 0x000fe40003f46270 */
[----:B------:R-:W-:-:S02]  /*6ee0*/  LEA.HI.X R13, R0, R98, R13, 0x1, P0 ;  /* 0x00000062000d7211 */ /* 0x000fc400000f0c0d */
[-C--:B------:R-:W-:Y:S02]  /*6ef0*/  ISETP.GE.AND P0, PT, R54, R97.reuse, PT ;  /* 0x000000613600720c */ /* 0x080fe40003f06270 */
[-C--:B------:R-:W-:Y:S01]  /*6f00*/  ISETP.GE.AND P1, PT, R55, R97.reuse, PT ;  /* 0x000000613700720c */ /* 0x080fe20003f26270 */
[----:B------:R-:W-:Y:S01]  /*6f10*/  @!P4 STG.E.U16 [R12.64+0x140], R33 ;  /* 0x000140210c00c986 */ /* 0x000fe2000c101504 */
        /* <DEDUP_REMOVED lines=26> */
[----:B-1----:R-:W-:Y:S02]  /*70c0*/  IMAD.X R87, RZ, RZ, R11, P1 ;  /* 0x000000ffff577224 */ /* 0x002fe400008e060b */
[----:B------:R2:W-:Y:S01]  /*70d0*/  @!P3 STG.E.U16 [R12.64+0x2c0], R27 ;  /* 0x0002c01b0c00b986 */ /* 0x0005e2000c101504 */
[----:B------:R-:W-:Y:S02]  /*70e0*/  IADD3 R43, P3, R43, 0x400, RZ ;  /* 0x000004002b2b7810 */ /* 0x000fe40007f7e0ff */
[----:B------:R-:W-:Y:S02]  /*70f0*/  IADD3.X R9, RZ, R9, RZ, P2, !PT ;  /* 0x00000009ff097210 */ /* 0x000fe400017fe4ff */
[----:B------:R-:W-:Y:S01]  /*7100*/  IADD3.X R41, RZ, R41, RZ, P3, !PT ;  /* 0x00000029ff297210 */ /* 0x000fe20001ffe4ff */
[----:B------:R-:W-:Y:S01]  /*7110*/  @P0 CALL.REL.NOINC `(.L_x_4285) ;  /* 0x0000001000000944 */ /* 0x000fe20003c00000 */
[----:B------:R-:W-:Y:S05]  /*7120*/  BRA `(.L_x_4286) ;  /* 0xffff96a000007947 */ /* 0x000fea000383ffff */
.L_x_4285:
[----:B------:R-:W-:Y:S05]  /*7130*/  EXIT ;  /* 0x000000000000794d */ /* 0x000fea0003800000 */
.L_x_4287:
        /* <DEDUP_REMOVED lines=12> */
.L_x_5437:


//--------------------- .text._Z25selective_scan_fwd_kernelI32Selective_Scan_fwd_kernel_traitsILi32ELi16ELi1ELb0ELb1ELb1ELb0EN3c104HalfEfEEv13SSMParamsBase --------------------------
	.section	.text._Z25selective_scan_fwd_kernelI32Selective_Scan_fwd_kernel_traitsILi32ELi16ELi1ELb0ELb1ELb1ELb0EN3c104HalfEfEEv13SSMParamsBase,"ax",@progbits
	.sectioninfo	@"SHI_REGISTERS=162"
	.align	128
        .global         _Z25selective_scan_fwd_kernelI32Selective_Scan_fwd_kernel_traitsILi32ELi16ELi1ELb0ELb1ELb1ELb0EN3c104HalfEfEEv13SSMParamsBase
        .type           _Z25selective_scan_fwd_kernelI32Selective_Scan_fwd_kernel_traitsILi32ELi16ELi1ELb0ELb1ELb1ELb0EN3c104HalfEfEEv13SSMParamsBase,@function
        .size           _Z25selective_scan_fwd_kernelI32Selective_Scan_fwd_kernel_traitsILi32ELi16ELi1ELb0ELb1ELb1ELb0EN3c104HalfEfEEv13SSMParamsBase,(.L_x_5438 - _Z25selective_scan_fwd_kernelI32Selective_Scan_fwd_kernel_traitsILi32ELi16ELi1ELb0ELb1ELb1ELb0EN3c104HalfEfEEv13SSMParamsBase)
        .other          _Z25selective_scan_fwd_kernelI32Selective_Scan_fwd_kernel_traitsILi32ELi16ELi1ELb0ELb1ELb1ELb0EN3c104HalfEfEEv13SSMParamsBase,@"STO_CUDA_ENTRY STV_DEFAULT"
_Z25selective_scan_fwd_kernelI32Selective_Scan_fwd_kernel_traitsILi32ELi16ELi1ELb0ELb1ELb1ELb0EN3c104HalfEfEEv13SSMParamsBase:
.text._Z25selective_scan_fwd_kernelI32Selective_Scan_fwd_kernel_traitsILi32ELi16ELi1ELb0ELb1ELb1ELb0EN3c104HalfEfEEv13SSMParamsBase:
[----:B------:R-:W-:Y:S02]  /*0000*/  IMAD.MOV.U32 R1, RZ, RZ, c[0x0][0x28] ;  /* 0x00000a00ff017624 */ /* 0x000fe400078e00ff */
        /* <DEDUP_REMOVED lines=18> */
[----:B------:R2:W5:Y:S01]  /*0130*/  @P0 LDG.E R99, [R2.64] ;  /* 0x0000000402630981 */ /* 0x000562000c1e1900 */
[----:B------:R-:W3:Y:S03]  /*0140*/  S2UR UR6, SR_CTAID.X ;  /* 0x00000000000679c3 */ /* 0x000ee60000002500 */
[----:B------:R4:W5:Y:S01]  /*0150*/  @P1 LDG.E R98, [R4.64] ;  /* 0x0000000404621981 */ /* 0x000962000c1e1900 */
[----:B0-----:R-:W-:Y:S01]  /*0160*/  IMAD.MOV.U32 R6, RZ, RZ, RZ ;  /* 0x000000ffff067224 */ /* 0x001fe200078e00ff */
[----:B--2---:R-:W-:Y:S01]  /*0170*/  IABS R2, R101 ;  /* 0x0000006500027213 */ /* 0x004fe20000000000 */
[----:B------:R-:W-:Y:S01]  /*0180*/  IMAD.MOV.U32 R3, RZ, RZ, c[0x0][0x174] ;  /* 0x00005d00ff037624 */ /* 0x000fe200078e00ff */
[----:B-1----:R-:W-:-:S04]  /*0190*/  IADD3 R8, RZ, -R7, RZ ;  /* 0x80000007ff087210 */ /* 0x002fc80007ffe0ff */
[----:B------:R-:W-:Y:S01]  /*01a0*/  ISETP.GE.AND P0, PT, R3, 0x1, PT ;  /* 0x000000010300780c */ /* 0x000fe20003f06270 */
[----:B------:R-:W-:-:S04]  /*01b0*/  IMAD R11, R8, R9, RZ ;  /* 0x00000009080b7224 */ /* 0x000fc800078e02ff */
[----:B------:R-:W-:-:S06]  /*01c0*/  IMAD.HI.U32 R7, R7, R11, R6 ;  /* 0x0000000b07077227 */ /* 0x000fcc00078e0006 */
[----:B------:R-:W-:-:S05]  /*01d0*/  IMAD.HI.U32 R14, R7, R2, RZ ;  /* 0x00000002070e7227 */ /* 0x000fca00078e00ff */
[----:B------:R-:W-:-:S05]  /*01e0*/  IADD3 R0, -R14, RZ, RZ ;  /* 0x000000ff0e007210 */ /* 0x000fca0007ffe1ff */
[----:B------:R-:W-:-:S05]  /*01f0*/  IMAD R0, R9, R0, R2 ;  /* 0x0000000009007224 */ /* 0x000fca00078e0202 */
[----:B------:R-:W-:Y:S01]  /*0200*/  ISETP.GT.U32.AND P1, PT, R9, R0, PT ;  /* 0x000000000900720c */ /* 0x000fe20003f24070 */
[----:B---3--:R-:W-:-:S12]  /*0210*/  @!P0 EXIT ;  /* 0x000000000000894d */ /* 0x008fd80003800000 */
[----:B----4-:R-:W0:Y:S01]  /*0220*/  S2R R106, SR_TID.X ;  /* 0x00000000006a7919 */ /* 0x010e220000002100 */
[----:B------:R-:W-:Y:S01]  /*0230*/  IMAD.U32 R97, RZ, RZ, UR6 ;  /* 0x00000006ff617e24 */ /* 0x000fe2000f8e00ff */
[-C--:B------:R-:W-:Y:S01]  /*0240*/  @!P1 IADD3 R0, R0, -R9.reuse, RZ ;  /* 0x8000000900009210 */ /* 0x080fe20007ffe0ff */
[----:B------:R-:W-:Y:S01]  /*0250*/  IMAD R4, R100, c[0x0][0x1d8], RZ ;  /* 0x0000760064047a24 */ /* 0x000fe200078e02ff */
[C---:B------:R-:W-:Y:S01]  /*0260*/  LOP3.LUT R5, R101.reuse, c[0x0][0x178], RZ, 0x3c, !PT ;  /* 0x00005e0065057a12 */ /* 0x040fe200078e3cff */
[----:B------:R-:W-:Y:S01]  /*0270*/  IMAD.WIDE.U32 R2, R101, c[0x0][0x1d8], RZ ;  /* 0x0000760065027a25 */ /* 0x000fe200078e00ff */
[----:B------:R-:W-:Y:S01]  /*0280*/  ISETP.GE.U32.AND P0, PT, R0, R9, PT ;  /* 0x000000090000720c */ /* 0x000fe20003f06070 */
[----:B------:R-:W1:Y:S01]  /*0290*/  S2R R95, SR_LANEID ;  /* 0x00000000005f7919 */ /* 0x000e620000000000 */
[----:B------:R-:W-:Y:S01]  /*02a0*/  SHF.R.S32.HI R142, RZ, 0x1f, R97 ;  /* 0x0000001fff8e7819 */ /* 0x000fe20000011461 */
[----:B------:R-:W-:Y:S01]  /*02b0*/  IMAD R6, R100, c[0x0][0x1e8], RZ ;  /* 0x00007a0064067a24 */ /* 0x000fe200078e02ff */
[----:B------:R-:W-:Y:S01]  /*02c0*/  ISETP.GE.AND P2, PT, R5, RZ, PT ;  /* 0x000000ff0500720c */ /* 0x000fe20003f46270 */
[C---:B------:R-:W-:Y:S01]  /*02d0*/  IMAD R11, R101.reuse, c[0x0][0x1dc], R4 ;  /* 0x00007700650b7a24 */ /* 0x040fe200078e0204 */
[----:B------:R-:W-:Y:S01]  /*02e0*/  @!P1 IADD3 R14, R14, 0x1, RZ ;  /* 0x000000010e0e9810 */ /* 0x000fe20007ffe0ff */
[----:B------:R-:W-:Y:S01]  /*02f0*/  IMAD R0, R142, c[0x0][0x190], RZ ;  /* 0x000064008e007a24 */ /* 0x000fe200078e02ff */
[----:B------:R-:W-:Y:S01]  /*0300*/  ISETP.NE.AND P1, PT, RZ, c[0x0][0x178], PT ;  /* 0x00005e00ff007a0c */ /* 0x000fe20003f25270 */
[----:B------:R-:W-:-:S04]  /*0310*/  IMAD.WIDE.U32 R4, R101, c[0x0][0x1e8], RZ ;  /* 0x00007a0065047a25 */ /* 0x000fc800078e00ff */
[----:B------:R-:W-:Y:S01]  /*0320*/  IMAD R13, R101, c[0x0][0x1ec], R6 ;  /* 0x00007b00650d7a24 */ /* 0x000fe200078e0206 */
[----:B------:R-:W-:Y:S01]  /*0330*/  MOV R12, R4 ;  /* 0x00000004000c7202 */ /* 0x000fe20000000f00 */
[----:B------:R-:W-:Y:S01]  /*0340*/  IMAD.MOV.U32 R10, RZ, RZ, R2 ;  /* 0x000000ffff0a7224 */ /* 0x000fe200078e0002 */
[----:B------:R-:W-:Y:S01]  /*0350*/  @P0 IADD3 R14, R14, 0x1, RZ ;  /* 0x000000010e0e0810 */ /* 0x000fe20007ffe0ff */
[----:B------:R-:W-:Y:S01]  /*0360*/  IMAD R2, R142, c[0x0][0x1b0], RZ ;  /* 0x00006c008e027a24 */ /* 0x000fe200078e02ff */
[----:B0-----:R-:W-:Y:S01]  /*0370*/  LOP3.LUT R96, R106, 0x1f, RZ, 0xc0, !PT ;  /* 0x0000001f6a607812 */ /* 0x001fe200078ec0ff */
[----:B------:R-:W-:Y:S02]  /*0380*/  IMAD.IADD R11, R3, 0x1, R11 ;  /* 0x00000001030b7824 */ /* 0x000fe400078e020b */
[----:B------:R-:W-:-:S04]  /*0390*/  IMAD.WIDE.U32 R6, R97, c[0x0][0x190], RZ ;  /* 0x0000640061067a25 */ /* 0x000fc800078e00ff */
[----:B------:R-:W-:Y:S02]  /*03a0*/  IMAD R3, R97, c[0x0][0x194], R0 ;  /* 0x0000650061037a24 */ /* 0x000fe400078e0200 */
[----:B------:R-:W-:Y:S02]  /*03b0*/  IMAD.IADD R13, R5, 0x1, R13 ;  /* 0x00000001050d7824 */ /* 0x000fe400078e020d */
[----:B------:R-:W-:-:S04]  /*03c0*/  IMAD.WIDE.U32 R8, R97, c[0x0][0x1b0], RZ ;  /* 0x00006c0061087a25 */ /* 0x000fc800078e00ff */
[----:B------:R-:W-:Y:S02]  /*03d0*/  IMAD R5, R97, c[0x0][0x1b4], R2 ;  /* 0x00006d0061057a24 */ /* 0x000fe400078e0202 */
[----:B------:R-:W-:Y:S01]  /*03e0*/  IMAD.IADD R7, R7, 0x1, R3 ;  /* 0x0000000107077824 */ /* 0x000fe200078e0203 */
[----:B------:R-:W-:Y:S01]  /*03f0*/  SHF.L.U32 R3, R106, 0x4, RZ ;  /* 0x000000046a037819 */ /* 0x000fe200000006ff */
[----:B------:R-:W-:Y:S02]  /*0400*/  IMAD.IADD R9, R9, 0x1, R5 ;  /* 0x0000000109097824 */ /* 0x000fe400078e0205 */
[----:B------:R-:W-:Y:S01]  /*0410*/  IMAD.WIDE.U32 R4, R97, c[0x0][0x1d0], R10 ;  /* 0x0000740061047a25 */ /* 0x000fe200078e000a */
[----:B------:R-:W-:-:S03]  /*0420*/  LOP3.LUT R2, R96, 0xfffffe00, R3, 0xf8, !PT ;  /* 0xfffffe0060027812 */ /* 0x000fc600078ef803 */
[C---:B------:R-:W-:Y:S01]  /*0430*/  IMAD R0, R142.reuse, c[0x0][0x1d0], RZ ;  /* 0x000074008e007a24 */ /* 0x040fe200078e02ff */
[----:B------:R-:W-:Y:S01]  /*0440*/  SHF.R.S32.HI R3, RZ, 0x1f, R2 ;  /* 0x0000001fff037819 */ /* 0x000fe20000011402 */
[----:B------:R-:W-:Y:S01]  /*0450*/  IMAD R16, R142, c[0x0][0x1e0], RZ ;  /* 0x000078008e107a24 */ /* 0x000fe200078e02ff */
[C---:B------:R-:W-:Y:S01]  /*0460*/  LOP3.LUT R93, R2.reuse, 0x60, RZ, 0xfc, !PT ;  /* 0x00000060025d7812 */ /* 0x040fe200078efcff */
[----:B------:R-:W-:Y:S01]  /*0470*/  @!P2 IMAD.MOV R14, RZ, RZ, -R14 ;  /* 0x000000ffff0ea224 */ /* 0x000fe200078e0a0e */
[----:B------:R-:W-:Y:S01]  /*0480*/  @!P1 LOP3.LUT R14, RZ, c[0x0][0x178], RZ, 0x33, !PT ;  /* 0x00005e00ff0e9a12 */ /* 0x000fe200078e33ff */
[C---:B------:R-:W-:Y:S01]  /*0490*/  IMAD.WIDE.U32 R10, R97.reuse, c[0x0][0x1e0], R12 ;  /* 0x00007800610a7a25 */ /* 0x040fe200078e000c */
[C---:B------:R-:W-:Y:S02]  /*04a0*/  IADD3 R13, P0, R2.reuse, R4, RZ ;  /* 0x00000004020d7210 */ /* 0x040fe40007f1e0ff */
[C---:B------:R-:W-:Y:S01]  /*04b0*/  LOP3.LUT R92, R2.reuse, 0x80, RZ, 0xfc, !PT ;  /* 0x00000080025c7812 */ /* 0x040fe200078efcff */
[C---:B------:R-:W-:Y:S01]  /*04c0*/  IMAD R15, R97.reuse, c[0x0][0x1d4], R0 ;  /* 0x00007500610f7a24 */ /* 0x040fe200078e0200 */
[----:B------:R-:W-:Y:S01]  /*04d0*/  IADD3 R31, P1, R2, R10, RZ ;  /* 0x0000000a021f7210 */ /* 0x000fe20007f3e0ff */
[----:B------:R-:W-:Y:S01]  /*04e0*/  IMAD R17, R97, c[0x0][0x1e4], R16 ;  /* 0x0000790061117a24 */ /* 0x000fe200078e0210 */
[----:B------:R-:W-:Y:S01]  /*04f0*/  SHF.R.S32.HI R0, RZ, 0x1f, R14 ;  /* 0x0000001fff007819 */ /* 0x000fe2000001140e */
[----:B------:R-:W-:Y:S01]  /*0500*/  IMAD.MOV.U32 R94, RZ, RZ, RZ ;  /* 0x000000ffff5e7224 */ /* 0x000fe200078e00ff */
[C---:B------:R-:W-:Y:S01]  /*0510*/  IADD3.X R16, R3.reuse, R5, R15, P0, !PT ;  /* 0x0000000503107210 */ /* 0x040fe200007fe40f */
[----:B------:R-:W-:Y:S01]  /*0520*/  IMAD.WIDE.U32 R4, R14, c[0x0][0x1a8], R6 ;  /* 0x00006a000e047a25 */ /* 0x000fe200078e0006 */
[----:B------:R-:W-:-:S02]  /*0530*/  IADD3.X R12, R3, R11, R17, P1, !PT ;  /* 0x0000000b030c7210 */ /* 0x000fc40000ffe411 */
[----:B------:R-:W-:Y:S01]  /*0540*/  LEA R10, P2, R13, c[0x0][0x240], 0x1 ;  /* 0x000090000d0a7a11 */ /* 0x000fe200078408ff */
[C---:B------:R-:W-:Y:S01]  /*0550*/  IMAD R11, R0.reuse, c[0x0][0x1a8], RZ ;  /* 0x00006a00000b7a24 */ /* 0x040fe200078e02ff */
[C---:B------:R-:W-:Y:S01]  /*0560*/  LEA R30, P3, R31.reuse, c[0x0][0x248], 0x1 ;  /* 0x000092001f1e7a11 */ /* 0x040fe200078608ff */
[----:B------:R-:W-:Y:S01]  /*0570*/  IMAD R15, R0, c[0x0][0x1c8], RZ ;  /* 0x00007200000f7a24 */ /* 0x000fe200078e02ff */
[----:B------:R-:W-:Y:S01]  /*0580*/  LEA R85, P0, R4, c[0x0][0x228], 0x1 ;  /* 0x00008a0004557a11 */ /* 0x000fe200078008ff */
[----:B------:R-:W-:Y:S01]  /*0590*/  IMAD.WIDE.U32 R6, R14, c[0x0][0x1c8], R8 ;  /* 0x000072000e067a25 */ /* 0x000fe200078e0008 */
[----:B------:R-:W-:Y:S02]  /*05a0*/  LEA.HI.X R31, R31, c[0x0][0x24c], R12, 0x1, P3 ;  /* 0x000093001f1f7a11 */ /* 0x000fe400018f0c0c */
[----:B------:R-:W-:Y:S01]  /*05b0*/  LOP3.LUT R91, R2, 0xa0, RZ, 0xfc, !PT ;  /* 0x000000a0025b7812 */ /* 0x000fe200078efcff */
[----:B------:R-:W-:Y:S01]  /*05c0*/  IMAD R11, R14, c[0x0][0x1ac], R11 ;  /* 0x00006b000e0b7a24 */ /* 0x000fe200078e020b */
[----:B------:R-:W-:Y:S01]  /*05d0*/  LEA R83, P1, R6, c[0x0][0x230], 0x1 ;  /* 0x00008c0006537a11 */ /* 0x000fe200078208ff */
[----:B------:R-:W-:Y:S01]  /*05e0*/  IMAD R15, R14, c[0x0][0x1cc], R15 ;  /* 0x000073000e0f7a24 */ /* 0x000fe200078e020f */
[----:B------:R-:W-:Y:S01]  /*05f0*/  LOP3.LUT R90, R2, 0xc0, RZ, 0xfc, !PT ;  /* 0x000000c0025a7812 */ /* 0x000fe200078efcff */
[----:B------:R-:W-:Y:S01]  /*0600*/  IMAD.IADD R81, R5, 0x1, R11 ;  /* 0x0000000105517824 */ /* 0x000fe200078e020b */
[----:B------:R-:W-:-:S02]  /*0610*/  LEA.HI.X R5, R13, c[0x0][0x244], R16, 0x1, P2 ;  /* 0x000091000d057a11 */ /* 0x000fc400010f0c10 */
[----:B------:R-:W-:Y:S02]  /*0620*/  IADD3 R79, R7, R15, RZ ;  /* 0x0000000f074f7210 */ /* 0x000fe40007ffe0ff */
        /* <DEDUP_REMOVED lines=9> */
[----:B-1----:R-:W-:Y:S02]  /*06c0*/  LOP3.LUT R78, R2, 0x1e0, RZ, 0xfc, !PT ;  /* 0x000001e0024e7812 */ /* 0x002fe400078efcff */
.L_x_4327:
[----:B------:R-:W-:Y:S01]  /*06d0*/  BAR.SYNC.DEFER_BLOCKING 0x0 ;  /* 0x0000000000007b1d */ /* 0x000fe20000010000 */
[----:B------:R-:W-:Y:S01]  /*06e0*/  IMAD.MOV.U32 R107, RZ, RZ, -0x200 ;  /* 0xfffffe00ff6b7424 */ /* 0x000fe200078e00ff */
[----:B------:R-:W-:-:S02]  /*06f0*/  PRMT R0, RZ, 0x7610, R0 ;  /* 0x00007610ff007816 */ /* 0x000fc40000000000 */
[----:B------:R-:W-:Y:S01]  /*0700*/  MOV R4, R10 ;  /* 0x0000000a00047202 */ /* 0x000fe20000000f00 */
[----:B------:R-:W-:Y:S01]  /*0710*/  IMAD R107, R94, R107, c[0x0][0x168] ;  /* 0x00005a005e6b7624 */ /* 0x000fe200078e026b */
[C---:B------:R-:W-:Y:S02]  /*0720*/  LOP3.LUT R105, R2.reuse, 0x20, RZ, 0xfc, !PT ;  /* 0x0000002002697812 */ /* 0x040fe400078efcff */
[C---:B------:R-:W-:Y:S02]  /*0730*/  LOP3.LUT R104, R2.reuse, 0x40, RZ, 0xfc, !PT ;  /* 0x0000004002687812 */ /* 0x040fe400078efcff */
[-C--:B------:R-:W-:Y:S02]  /*0740*/  ISETP.GE.AND P0, PT, R2, R107.reuse, PT ;  /* 0x0000006b0200720c */ /* 0x080fe40003f06270 */
[-C--:B------:R-:W-:Y:S02]  /*0750*/  ISETP.GE.AND P1, PT, R104, R107.reuse, PT ;  /* 0x0000006b6800720c */ /* 0x080fe40003f26270 */
[----:B------:R-:W-:-:S02]  /*0760*/  ISETP.GE.AND P2, PT, R93, R107, PT ;  /* 0x0000006b5d00720c */ /* 0x000fc40003f46270 */
[-C--:B------:R-:W-:Y:S02]  /*0770*/  ISETP.GE.AND P3, PT, R92, R107.reuse, PT ;  /* 0x0000006b5c00720c */ /* 0x080fe40003f66270 */
[----:B------:R-:W-:-:S05]  /*0780*/  ISETP.GE.AND P4, PT, R91, R107, PT ;  /* 0x0000006b5b00720c */ /* 0x000fca0003f86270 */
[----:B------:R-:W2:Y:S01]  /*0790*/  @!P0 LDG.E.U16 R0, [R4.64] ;  /* 0x0000000404008981 */ /* 0x000ea2000c1e1500 */
[-C--:B------:R-:W-:Y:S02]  /*07a0*/  ISETP.GE.AND P0, PT, R105, R107.reuse, PT ;  /* 0x0000006b6900720c */ /* 0x080fe40003f06270 */
[----:B------:R-:W-:Y:S02]  /*07b0*/  PRMT R7, RZ, 0x7610, R7 ;  /* 0x00007610ff077816 */ /* 0x000fe40000000007 */
[----:B------:R-:W-:Y:S02]  /*07c0*/  PRMT R6, RZ, 0x7610, R6 ;  /* 0x00007610ff067816 */ /* 0x000fe40000000006 */
[----:B0-----:R-:W-:Y:S02]  /*07d0*/  PRMT R9, RZ, 0x7610, R9 ;  /* 0x00007610ff097816 */ /* 0x001fe40000000009 */
        /* <DEDUP_REMOVED lines=18> */
[----:B------:R-:W-:Y:S01]  /*0900*/  LOP3.LUT R103, R2, 0x180, RZ, 0xfc, !PT ;  /* 0x0000018002677812 */ /* 0x000fe200078efcff */
[----:B------:R-:W3:Y:S01]  /*0910*/  @!P1 LDG.E.U16 R13, [R4.64+0x1c0] ;  /* 0x0001c004040d9981 */ /* 0x000ee2000c1e1500 */
[-C--:B------:R-:W-:Y:S02]  /*0920*/  ISETP.GE.AND P0, PT, R84, R107.reuse, PT ;  /* 0x0000006b5400720c */ /* 0x080fe40003f06270 */
[-C--:B------:R-:W-:Y:S01]  /*0930*/  ISETP.GE.AND P1, PT, R103, R107.reuse, PT ;  /* 0x0000006b6700720c */ /* 0x080fe20003f26270 */
        /* <DEDUP_REMOVED lines=16> */
[----:B------:R-:W-:-:S05]  /*0a40*/  LEA.HI.SX32 R77, R95, R95, 0x1b ;  /* 0x0000005f5f4d7211 */ /* 0x000fca00078fdaff */
[----:B------:R-:W-:Y:S01]  /*0a50*/  IMAD.SHL.U32 R77, R77, 0x2, RZ ;  /* 0x000000024d4d7824 */ /* 0x000fe200078e00ff */
[C---:B------:R-:W-:Y:S02]  /*0a60*/  IADD3 R20, R95.reuse, 0x20, RZ ;  /* 0x000000205f147810 */ /* 0x040fe40007ffe0ff */
[C---:B------:R-:W-:Y:S02]  /*0a70*/  IADD3 R22, R95.reuse, 0x40, RZ ;  /* 0x000000405f167810 */ /* 0x040fe40007ffe0ff */
[C---:B------:R-:W-:Y:S02]  /*0a80*/  IADD3 R24, R95.reuse, 0x60, RZ ;  /* 0x000000605f187810 */ /* 0x040fe40007ffe0ff */
[----:B------:R-:W-:Y:S02]  /*0a90*/  IADD3 R26, R95, 0x80, RZ ;  /* 0x000000805f1a7810 */ /* 0x000fe40007ffe0ff */
[-C--:B------:R-:W-:Y:S02]  /*0aa0*/  LEA.HI.SX32 R20, R20, R95.reuse, 0x1b ;  /* 0x0000005f14147211 */ /* 0x080fe400078fdaff */
[----:B------:R-:W-:-:S02]  /*0ab0*/  LEA.HI.SX32 R22, R22, R95, 0x1b ;  /* 0x0000005f16167211 */ /* 0x000fc400078fdaff */
[-C--:B------:R-:W-:Y:S02]  /*0ac0*/  LEA.HI.SX32 R24, R24, R95.reuse, 0x1b ;  /* 0x0000005f18187211 */ /* 0x080fe400078fdaff */
[----:B------:R-:W-:Y:S01]  /*0ad0*/  LEA.HI.SX32 R26, R26, R95, 0x1b ;  /* 0x0000005f1a1a7211 */ /* 0x000fe200078fdaff */
[----:B------:R-:W-:Y:S01]  /*0ae0*/  IMAD.SHL.U32 R76, R20, 0x2, RZ ;  /* 0x00000002144c7824 */ /* 0x000fe200078e00ff */
[----:B------:R-:W-:Y:S01]  /*0af0*/  SHF.L.U32 R75, R22, 0x1, RZ ;  /* 0x00000001164b7819 */ /* 0x000fe200000006ff */
[----:B------:R-:W-:Y:S01]  /*0b00*/  IMAD.SHL.U32 R74, R24, 0x2, RZ ;  /* 0x00000002184a7824 */ /* 0x000fe200078e00ff */
[C---:B------:R-:W-:Y:S01]  /*0b10*/  IADD3 R20, R95.reuse, 0xe0, RZ ;  /* 0x000000e05f147810 */ /* 0x040fe20007ffe0ff */
[----:B------:R-:W-:Y:S01]  /*0b20*/  IMAD.SHL.U32 R73, R26, 0x2, RZ ;  /* 0x000000021a497824 */ /* 0x000fe200078e00ff */
[C---:B------:R-:W-:Y:S02]  /*0b30*/  IADD3 R28, R95.reuse, 0xa0, RZ ;  /* 0x000000a05f1c7810 */ /* 0x040fe40007ffe0ff */
[----:B------:R-:W-:-:S02]  /*0b40*/  IADD3 R22, R95, 0x100, RZ ;  /* 0x000001005f167810 */ /* 0x000fc40007ffe0ff */
[C---:B------:R-:W-:Y:S02]  /*0b50*/  IADD3 R24, R95.reuse, 0x120, RZ ;  /* 0x000001205f187810 */ /* 0x040fe40007ffe0ff */
[-C--:B------:R-:W-:Y:S02]  /*0b60*/  LEA.HI.SX32 R20, R20, R95.reuse, 0x1b ;  /* 0x0000005f14147211 */ /* 0x080fe400078fdaff */
[-C--:B------:R-:W-:Y:S02]  /*0b70*/  LEA.HI.SX32 R28, R28, R95.reuse, 0x1b ;  /* 0x0000005f1c1c7211 */ /* 0x080fe400078fdaff */
[----:B------:R-:W-:Y:S02]  /*0b80*/  IADD3 R26, R95, 0x140, RZ ;  /* 0x000001405f1a7810 */ /* 0x000fe40007ffe0ff */
[-C--:B------:R-:W-:Y:S01]  /*0b90*/  LEA.HI.SX32 R22, R22, R95.reuse, 0x1b ;  /* 0x0000005f16167211 */ /* 0x080fe200078fdaff */
[----:B------:R-:W-:Y:S01]  /*0ba0*/  IMAD.SHL.U32 R70, R20, 0x2, RZ ;  /* 0x0000000214467824 */ /* 0x000fe200078e00ff */
[----:B------:R-:W-:-:S02]  /*0bb0*/  LEA.HI.SX32 R24, R24, R95, 0x1b ;  /* 0x0000005f18187211 */ /* 0x000fc400078fdaff */
[----:B------:R-:W-:Y:S02]  /*0bc0*/  SHF.L.U32 R72, R28, 0x1, RZ ;  /* 0x000000011c487819 */ /* 0x000fe400000006ff */
[-C--:B------:R-:W-:Y:S02]  /*0bd0*/  LEA.HI.SX32 R26, R26, R95.reuse, 0x1b ;  /* 0x0000005f1a1a7211 */ /* 0x080fe400078fdaff */
[----:B------:R-:W-:Y:S02]  /*0be0*/  SHF.L.U32 R69, R22, 0x1, RZ ;  /* 0x0000000116457819 */ /* 0x000fe400000006ff */
[C---:B------:R-:W-:Y:S02]  /*0bf0*/  IADD3 R20, R95.reuse, 0x1c0, RZ ;  /* 0x000001c05f147810 */ /* 0x040fe40007ffe0ff */
[----:B------:R-:W-:Y:S01]  /*0c00*/  IADD3 R22, R95, 0x1e0, RZ ;  /* 0x000001e05f167810 */ /* 0x000fe20007ffe0ff */
[----:B------:R-:W-:Y:S01]  /*0c10*/  IMAD.SHL.U32 R68, R24, 0x2, RZ ;  /* 0x0000000218447824 */ /* 0x000fe200078e00ff */
[-C--:B------:R-:W-:Y:S01]  /*0c20*/  LEA.HI.SX32 R20, R20, R95.reuse, 0x1b ;  /* 0x0000005f14147211 */ /* 0x080fe200078fdaff */
[----:B------:R-:W-:Y:S01]  /*0c30*/  IMAD.SHL.U32 R67, R26, 0x2, RZ ;  /* 0x000000021a437824 */ /* 0x000fe200078e00ff */
[----:B------:R-:W-:-:S02]  /*0c40*/  LEA.HI.SX32 R22, R22, R95, 0x1b ;  /* 0x0000005f16167211 */ /* 0x000fc400078fdaff */
[----:B------:R-:W-:-:S03]  /*0c50*/  SHF.L.U32 R63, R20, 0x1, RZ ;  /* 0x00000001143f7819 */ /* 0x000fc600000006ff */
[----:B------:R-:W-:Y:S01]  /*0c60*/  IMAD.SHL.U32 R102, R22, 0x2, RZ ;  /* 0x0000000216667824 */ /* 0x000fe200078e00ff */
[-C--:B------:R-:W-:Y:S02]  /*0c70*/  ISETP.GE.AND P2, PT, R2, R107.reuse, PT ;  /* 0x0000006b0200720c */ /* 0x080fe40003f46270 */
[-C--:B------:R-:W-:Y:S02]  /*0c80*/  ISETP.GE.AND P1, PT, R105, R107.reuse, PT ;  /* 0x0000006b6900720c */ /* 0x080fe40003f26270 */
[----:B------:R-:W-:Y:S02]  /*0c90*/  PRMT R24, RZ, 0x7610, R24 ;  /* 0x00007610ff187816 */ /* 0x000fe40000000018 */
        /* <DEDUP_REMOVED lines=19> */
[----:B0-----:R-:W-:-:S04]  /*0dd0*/  IADD3 R0, R95, 0xc0, RZ ;  /* 0x000000c05f007810 */ /* 0x001fc80007ffe0ff */
[-C--:B------:R-:W-:Y:S01]  /*0de0*/  LEA.HI.SX32 R0, R0, R95.reuse, 0x1b ;  /* 0x0000005f00007211 */ /* 0x080fe200078fdaff */
[----:B----4-:R-:W-:Y:S04]  /*0df0*/  STS.U16 [R76+0x40], R7 ;  /* 0x000040074c007388 */ /* 0x010fe80000000400 */
[----:B------:R-:W-:Y:S01]  /*0e00*/  IMAD.SHL.U32 R71, R0, 0x2, RZ ;  /* 0x0000000200477824 */ /* 0x000fe200078e00ff */
[C---:B------:R-:W-:Y:S01]  /*0e10*/  IADD3 R0, R95.reuse, 0x160, RZ ;  /* 0x000001605f007810 */ /* 0x040fe20007ffe0ff */
[----:B---3--:R0:W-:Y:S03]  /*0e20*/  STS.U16 [R75+0x80], R6 ;  /* 0x000080064b007388 */ /* 0x0081e60000000400 */
[----:B------:R-:W-:Y:S01]  /*0e30*/  LEA.HI.SX32 R0, R0, R95, 0x1b ;  /* 0x0000005f00007211 */ /* 0x000fe200078fdaff */
[----:B------:R-:W-:Y:S04]  /*0e40*/  STS.U16 [R74+0xc0], R9 ;  /* 0x0000c0094a007388 */ /* 0x000fe80000000400 */
[----:B------:R1:W-:Y:S01]  /*0e50*/  STS.U16 [R73+0x100], R8 ;  /* 0x0001000849007388 */ /* 0x0003e20000000400 */
[----:B0-----:R-:W-:-:S02]  /*0e60*/  IADD3 R6, R95, 0x180, RZ ;  /* 0x000001805f067810 */ /* 0x001fc40007ffe0ff */
[----:B------:R-:W-:Y:S01]  /*0e70*/  SHF.L.U32 R66, R0, 0x1, RZ ;  /* 0x0000000100427819 */ /* 0x000fe200000006ff */
[C---:B------:R-:W-:Y:S01]  /*0e80*/  IMAD.SHL.U32 R0, R95.reuse, 0x10, RZ ;  /* 0x000000105f007824 */ /* 0x040fe200078e00ff */
[-C--:B------:R-:W-:Y:S02]  /*0e90*/  LEA.HI.SX32 R6, R6, R95.reuse, 0x1b ;  /* 0x0000005f06067211 */ /* 0x080fe400078fdaff */
[----:B-1----:R-:W-:Y:S01]  /*0ea0*/  IADD3 R8, R95, 0x1a0, RZ ;  /* 0x000001a05f087810 */ /* 0x002fe20007ffe0ff */
[----:B------:R-:W-:Y:S03]  /*0eb0*/  STS.U16 [R72+0x140], R11 ;  /* 0x0001400b48007388 */ /* 0x000fe60000000400 */
[----:B------:R-:W-:Y:S01]  /*0ec0*/  LEA.HI.SX32 R8, R8, R95, 0x1b ;  /* 0x0000005f08087211 */ /* 0x000fe200078fdaff */
[----:B------:R-:W-:Y:S01]  /*0ed0*/  STS.U16 [R71+0x180], R10 ;  /* 0x0001800a47007388 */ /* 0x000fe20000000400 */
[----:B------:R-:W-:Y:S01]  /*0ee0*/  IMAD.SHL.U32 R65, R6, 0x2, RZ ;  /* 0x0000000206417824 */ /* 0x000fe200078e00ff */
[----:B------:R-:W-:-:S02]  /*0ef0*/  LEA.HI.SX32 R0, R0, R0, 0x1b ;  /* 0x0000000000007211 */ /* 0x000fc400078fdaff */
[----:B------:R-:W-:Y:S01]  /*0f00*/  STS.U16 [R70+0x1c0], R13 ;  /* 0x0001c00d46007388 */ /* 0x000fe20000000400 */
[----:B------:R-:W-:-:S03]  /*0f10*/  IMAD.SHL.U32 R64, R8, 0x2, RZ ;  /* 0x0000000208407824 */ /* 0x000fc600078e00ff */
[----:B------:R-:W-:Y:S01]  /*0f20*/  STS.U16 [R69+0x200], R12 ;  /* 0x0002000c45007388 */ /* 0x000fe20000000400 */
[----:B------:R-:W-:-:S03]  /*0f30*/  IMAD.SHL.U32 R62, R0, 0x2, RZ ;  /* 0x00000002003e7824 */ /* 0x000fc600078e00ff */
        /* <DEDUP_REMOVED lines=28> */
[----:B------:R-:W-:-:S03]  /*1100*/  PRMT R31, RZ, 0x7610, R31 ;  /* 0x00007610ff1f7816 */ /* 0x000fc6000000001f */
        /* <DEDUP_REMOVED lines=116> */
.L_x_4289:
[----:B------:R-:W-:Y:S05]  /*1850*/  BSYNC B0 ;  /* 0x0000000000007941 */ /* 0x000fea0003800000 */
.L_x_4288:
        /* <DEDUP_REMOVED lines=36> */
.L_x_4291:
[----:B------:R-:W-:Y:S05]  /*1aa0*/  BSYNC B0 ;  /* 0x0000000000007941 */ /* 0x000fea0003800000 */
.L_x_4290:
        /* <DEDUP_REMOVED lines=38> */
.L_x_4293:
[----:B------:R-:W-:Y:S05]  /*1d10*/  BSYNC B0 ;  /* 0x0000000000007941 */ /* 0x000fea0003800000 */
.L_x_4292:
        /* <DEDUP_REMOVED lines=36> */
.L_x_4295:
[----:B------:R-:W-:Y:S05]  /*1f60*/  BSYNC B0 ;  /* 0x0000000000007941 */ /* 0x000fea0003800000 */
.L_x_4294:
        /* <DEDUP_REMOVED lines=38> */
.L_x_4297:
[----:B------:R-:W-:Y:S05]  /*21d0*/  BSYNC B0 ;  /* 0x0000000000007941 */ /* 0x000fea0003800000 */
.L_x_4296:
        /* <DEDUP_REMOVED lines=36> */
.L_x_4299:
[----:B------:R-:W-:Y:S05]  /*2420*/  BSYNC B0 ;  /* 0x0000000000007941 */ /* 0x000fea0003800000 */
.L_x_4298:
        /* <DEDUP_REMOVED lines=38> */
.L_x_4301:
[----:B------:R-:W-:Y:S05]  /*2690*/  BSYNC B0 ;  /* 0x0000000000007941 */ /* 0x000fea0003800000 */
.L_x_4300:
        /* <DEDUP_REMOVED lines=37> */
.L_x_4303:
[----:B------:R-:W-:Y:S05]  /*28f0*/  BSYNC B0 ;  /* 0x0000000000007941 */ /* 0x000fea0003800000 */
.L_x_4302:
        /* <DEDUP_REMOVED lines=42> */
.L_x_4305:
[----:B------:R-:W-:Y:S05]  /*2ba0*/  BSYNC B0 ;  /* 0x0000000000007941 */ /* 0x000fea0003800000 */
.L_x_4304:
        /* <DEDUP_REMOVED lines=40> */
.L_x_4307:
[----:B------:R-:W-:Y:S05]  /*2e30*/  BSYNC B0 ;  /* 0x0000000000007941 */ /* 0x000fea0003800000 */
.L_x_4306:
        /* <DEDUP_REMOVED lines=46> */
.L_x_4309:
[----:B------:R-:W-:Y:S05]  /*3120*/  BSYNC B0 ;  /* 0x0000000000007941 */ /* 0x000fea0003800000 */
.L_x_4308:
        /* <DEDUP_REMOVED lines=33> */
.L_x_4311:
[----:B------:R-:W-:Y:S05]  /*3340*/  BSYNC B0 ;  /* 0x0000000000007941 */ /* 0x000fea0003800000 */
.L_x_4310:
        /* <DEDUP_REMOVED lines=33> */
.L_x_4313:
[----:B------:R-:W-:Y:S05]  /*3560*/  BSYNC B0 ;  /* 0x0000000000007941 */ /* 0x000fea0003800000 */
.L_x_4312:
        /* <DEDUP_REMOVED lines=33> */
.L_x_4315:
[----:B------:R-:W-:Y:S05]  /*3780*/  BSYNC B0 ;  /* 0x0000000000007941 */ /* 0x000fea0003800000 */
.L_x_4314:
        /* <DEDUP_REMOVED lines=33> */
.L_x_4317:
[----:B------:R-:W-:Y:S05]  /*39a0*/  BSYNC B0 ;  /* 0x0000000000007941 */ /* 0x000fea0003800000 */
.L_x_4316:
        /* <DEDUP_REMOVED lines=33> */
.L_x_4319:
[----:B------:R-:W-:Y:S05]  /*3bc0*/  BSYNC B0 ;  /* 0x0000000000007941 */ /* 0x000fea0003800000 */
.L_x_4318:
        /* <DEDUP_REMOVED lines=36> */
.L_x_4323:
[----:B------:R-:W-:Y:S01]  /*3e10*/  SHF.R.S32.HI R122, RZ, 0x1f, R15 ;  /* 0x0000001fff7a7819 */ /* 0x000fe2000001140f */
[----:B------:R-:W-:Y:S01]  /*3e20*/  IMAD.MOV.U32 R107, RZ, RZ, -0x200 ;  /* 0xfffffe00ff6b7424 */ /* 0x000fe200078e00ff */
[C---:B------:R-:W-:Y:S01]  /*3e30*/  LOP3.LUT R105, R2.reuse, 0x20, RZ, 0xfc, !PT ;  /* 0x0000002002697812 */ /* 0x040fe200078efcff */
[C---:B------:R-:W-:Y:S01]  /*3e40*/  IMAD.WIDE.U32 R8, R15.reuse, c[0x0][0x1a0], R2 ;  /* 0x000068000f087a25 */ /* 0x040fe200078e0002 */
[----:B------:R-:W-:Y:S02]  /*3e50*/  LOP3.LUT R104, R2, 0x40, RZ, 0xfc, !PT ;  /* 0x0000004002687812 */ /* 0x000fe400078efcff */
[----:B------:R-:W-:Y:S01]  /*3e60*/  PRMT R106, RZ, 0x7610, R106 ;  /* 0x00007610ff6a7816 */ /* 0x000fe2000000006a */
[----:B------:R-:W-:Y:S01]  /*3e70*/  IMAD R10, R122, c[0x0][0x1a0], RZ ;  /* 0x000068007a0a7a24 */ /* 0x000fe200078e02ff */
[----:B------:R-:W-:Y:S01]  /*3e80*/  PRMT R109, RZ, 0x7610, R109 ;  /* 0x00007610ff6d7816 */ /* 0x000fe2000000006d */
[----:B------:R-:W-:Y:S01]  /*3e90*/  IMAD R107, R94, R107, c[0x0][0x168] ;  /* 0x00005a005e6b7624 */ /* 0x000fe200078e026b */
[----:B------:R-:W-:Y:S01]  /*3ea0*/  PRMT R108, RZ, 0x7610, R108 ;  /* 0x00007610ff6c7816 */ /* 0x000fe2000000006c */
[----:B------:R-:W-:Y:S01]  /*3eb0*/  IMAD R11, R15, c[0x0][0x1a4], R10 ;  /* 0x000069000f0b7a24 */ /* 0x000fe200078e020a */
[----:B------:R-:W-:-:S02]  /*3ec0*/  LEA R10, P0, R8, R85, 0x1 ;  /* 0x00000055080a7211 */ /* 0x000fc400078008ff */
[-C--:B------:R-:W-:Y:S02]  /*3ed0*/  ISETP.GE.AND P2, PT, R2, R107.reuse, PT ;  /* 0x0000006b0200720c */ /* 0x080fe40003f46270 */
[----:B------:R-:W-:Y:S02]  /*3ee0*/  ISETP.GE.AND P1, PT, R105, R107, PT ;  /* 0x0000006b6900720c */ /* 0x000fe40003f26270 */
[----:B------:R-:W-:Y:S02]  /*3ef0*/  IADD3 R9, R9, R11, RZ ;  /* 0x0000000b09097210 */ /* 0x000fe40007ffe0ff */
[----:B------:R-:W-:Y:S02]  /*3f00*/  ISETP.GE.AND P4, PT, R93, R107, PT ;  /* 0x0000006b5d00720c */ /* 0x000fe40003f86270 */
[----:B------:R-:W-:Y:S02]  /*3f10*/  LEA.HI.X R11, R8, R81, R9, 0x1, P0 ;  /* 0x00000051080b7211 */ /* 0x000fe400000f0c09 */
[----:B------:R-:W-:-:S02]  /*3f20*/  ISETP.GE.AND P0, PT, R104, R107, PT ;  /* 0x0000006b6800720c */ /* 0x000fc40003f06270 */
[-C--:B------:R-:W-:Y:S01]  /*3f30*/  ISETP.GE.AND P6, PT, R92, R107.reuse, PT ;  /* 0x0000006b5c00720c */ /* 0x080fe20003fc6270 */
[----:B------:R0:W2:Y:S01]  /*3f40*/  @!P2 LDG.E.U16 R106, [R10.64] ;  /* 0x000000040a6aa981 */ /* 0x0000a2000c1e1500 */
[-C--:B------:R-:W-:Y:S02]  /*3f50*/  ISETP.GE.AND P5, PT, R91, R107.reuse, PT ;  /* 0x0000006b5b00720c */ /* 0x080fe40003fa6270 */
[-C--:B------:R-:W-:Y:S01]  /*3f60*/  ISETP.GE.AND P3, PT, R90, R107.reuse, PT ;  /* 0x0000006b5a00720c */ /* 0x080fe20003f66270 */
[----:B------:R0:W3:Y:S01]  /*3f70*/  @!P1 LDG.E.U16 R109, [R10.64+0x40] ;  /* 0x000040040a6d9981 */ /* 0x0000e2000c1e1500 */
[-C--:B------:R-:W-:Y:S02]  /*3f80*/  ISETP.GE.AND P2, PT, R89, R107.reuse, PT ;  /* 0x0000006b5900720c */ /* 0x080fe40003f46270 */
[----:B------:R-:W-:Y:S02]  /*3f90*/  ISETP.GE.AND P1, PT, R88, R107, PT ;  /* 0x0000006b5800720c */ /* 0x000fe40003f26270 */
[----:B------:R-:W-:Y:S01]  /*3fa0*/  PRMT R111, RZ, 0x7610, R111 ;  /* 0x00007610ff6f7816 */ /* 0x000fe2000000006f */
[----:B------:R0:W4:Y:S01]  /*3fb0*/  @!P0 LDG.E.U16 R108, [R10.64+0x80] ;  /* 0x000080040a6c8981 */ /* 0x000122000c1e1500 */
[----:B------:R-:W-:-:S02]  /*3fc0*/  PRMT R110, RZ, 0x7610, R110 ;  /* 0x00007610ff6e7816 */ /* 0x000fc4000000006e */
[----:B------:R-:W-:Y:S02]  /*3fd0*/  PRMT R113, RZ, 0x7610, R113 ;  /* 0x00007610ff717816 */ /* 0x000fe40000000071 */
[----:B------:R-:W-:Y:S01]  /*3fe0*/  PRMT R112, RZ, 0x7610, R112 ;  /* 0x00007610ff707816 */ /* 0x000fe20000000070 */
[----:B------:R0:W5:Y:S01]  /*3ff0*/  @!P4 LDG.E.U16 R111, [R10.64+0xc0] ;  /* 0x0000c0040a6fc981 */ /* 0x000162000c1e1500 */
[----:B------:R-:W-:Y:S02]  /*4000*/  PRMT R115, RZ, 0x7610, R115 ;  /* 0x00007610ff737816 */ /* 0x000fe40000000073 */
[----:B------:R-:W-:Y:S01]  /*4010*/  PRMT R114, RZ, 0x7610, R114 ;  /* 0x00007610ff727816 */ /* 0x000fe20000000072 */
[----:B------:R0:W5:Y:S01]  /*4020*/  @!P6 LDG.E.U16 R110, [R10.64+0x100] ;  /* 0x000100040a6ee981 */ /* 0x000162000c1e1500 */
[----:B------:R-:W-:Y:S02]  /*4030*/  LOP3.LUT R103, R2, 0x180, RZ, 0xfc, !PT ;  /* 0x0000018002677812 */ /* 0x000fe400078efcff */
[-C--:B------:R-:W-:Y:S01]  /*4040*/  ISETP.GE.AND P0, PT, R87, R107.reuse, PT ;  /* 0x0000006b5700720c */ /* 0x080fe20003f06270 */
        /* <DEDUP_REMOVED lines=10> */
[----:B------:R-:W-:-:S02]  /*40f0*/  ISETP.GE.AND P1, PT, R78, R107, PT ;  /* 0x0000006b4e00720c */ /* 0x000fc40003f26270 */
[----:B------:R-:W-:Y:S02]  /*4100*/  PRMT R116, RZ, 0x7610, R116 ;  /* 0x00007610ff747816 */ /* 0x000fe40000000074 */
        /* <DEDUP_REMOVED lines=18> */
[----:B------:R-:W-:-:S05]  /*4230*/  IMAD.WIDE.U32 R8, R15, c[0x0][0x188], R8 ;  /* 0x000062000f087a25 */ /* 0x000fca00078e0008 */
[----:B------:R-:W-:Y:S02]  /*4240*/  IADD3 R9, R9, R13, RZ ;  /* 0x0000000d09097210 */ /* 0x000fe40007ffe0ff */
[----:B------:R-:W-:-:S04]  /*4250*/  LEA R12, P0, R8, c[0x0][0x220], 0x2 ;  /* 0x00008800080c7a11 */ /* 0x000fc800078010ff */
[----:B------:R-:W-:-:S06]  /*4260*/  LEA.HI.X R13, R8, c[0x0][0x224], R9, 0x2, P0 ;  /* 0x00008900080d7a11 */ /* 0x000fcc00000f1409 */
[----:B------:R1:W5:Y:S01]  /*4270*/  LDG.E R13, [R12.64] ;  /* 0x000000040c0d7981 */ /* 0x000362000c1e1900 */
[----:B0-----:R-:W-:Y:S02]  /*4280*/  IMAD R10, R122, c[0x0][0x1c0], RZ ;  /* 0x000070007a0a7a24 */ /* 0x001fe400078e02ff */
[----:B------:R-:W-:-:S04]  /*4290*/  IMAD.WIDE.U32 R8, R15, c[0x0][0x1c0], R2 ;  /* 0x000070000f087a25 */ /* 0x000fc800078e0002 */
[----:B------:R-:W-:Y:S01]  /*42a0*/  IMAD R11, R15, c[0x0][0x1c4], R10 ;  /* 0x000071000f0b7a24 */ /* 0x000fe200078e020a */
[----:B------:R-:W-:-:S03]  /*42b0*/  LEA R10, P0, R8, R83, 0x1 ;  /* 0x00000053080a7211 */ /* 0x000fc600078008ff */
[----:B------:R-:W-:Y:S01]  /*42c0*/  IMAD.IADD R9, R9, 0x1, R11 ;  /* 0x0000000109097824 */ /* 0x000fe200078e020b */
[----:B------:R-:W-:-:S04]  /*42d0*/  ISETP.GE.AND P1, PT, R105, R107, PT ;  /* 0x0000006b6900720c */ /* 0x000fc80003f26270 */
[----:B------:R-:W-:Y:S02]  /*42e0*/  LEA.HI.X R11, R8, R79, R9, 0x1, P0 ;  /* 0x0000004f080b7211 */ /* 0x000fe400000f0c09 */
[-C--:B------:R-:W-:Y:S02]  /*42f0*/  ISETP.GE.AND P0, PT, R2, R107.reuse, PT ;  /* 0x0000006b0200720c */ /* 0x080fe40003f06270 */
[-C--:B------:R-:W-:Y:S02]  /*4300*/  ISETP.GE.AND P2, PT, R104, R107.reuse, PT ;  /* 0x0000006b6800720c */ /* 0x080fe40003f46270 */
[----:B------:R-:W-:Y:S02]  /*4310*/  ISETP.GE.AND P3, PT, R90, R107, PT ;  /* 0x0000006b5a00720c */ /* 0x000fe40003f66270 */
[----:B------:R-:W-:Y:S02]  /*4320*/  PRMT R143, RZ, 0x7610, R143 ;  /* 0x00007610ff8f7816 */ /* 0x000fe4000000008f */
[----:B------:R-:W-:-:S02]  /*4330*/  PRMT R140, RZ, 0x7610, R140 ;  /* 0x00007610ff8c7816 */ /* 0x000fc4000000008c */
[----:B------:R-:W-:Y:S02]  /*4340*/  PRMT R141, RZ, 0x7610, R141 ;  /* 0x00007610ff8d7816 */ /* 0x000fe4000000008d */
[----:B------:R-:W-:Y:S02]  /*4350*/  ISETP.GE.AND P4, PT, R78, R107, PT ;  /* 0x0000006b4e00720c */ /* 0x000fe40003f86270 */
[----:B-1----:R-:W-:Y:S01]  /*4360*/  PRMT R12, RZ, 0x7610, R12 ;  /* 0x00007610ff0c7816 */ /* 0x002fe2000000000c */
[----:B--2---:R-:W-:Y:S04]  /*4370*/  STS.U16 [R77], R106 ;  /* 0x0000006a4d007388 */ /* 0x004fe80000000400 */
[----:B---3--:R-:W-:Y:S04]  /*4380*/  STS.U16 [R76+0x40], R109 ;  /* 0x0000406d4c007388 */ /* 0x008fe80000000400 */
[----:B----4-:R-:W-:Y:S04]  /*4390*/  STS.U16 [R75+0x80], R108 ;  /* 0x0000806c4b007388 */ /* 0x010fe80000000400 */
[----:B-----5:R-:W-:Y:S04]  /*43a0*/  STS.U16 [R74+0xc0], R111 ;  /* 0x0000c06f4a007388 */ /* 0x020fe80000000400 */
[----:B------:R-:W-:Y:S04]  /*43b0*/  STS.U16 [R73+0x100], R110 ;  /* 0x0001006e49007388 */ /* 0x000fe80000000400 */
[----:B------:R0:W-:Y:S04]  /*43c0*/  STS.U16 [R72+0x140], R113 ;  /* 0x0001407148007388 */ /* 0x0001e80000000400 */
[----:B------:R1:W-:Y:S04]  /*43d0*/  STS.U16 [R71+0x180], R112 ;  /* 0x0001807047007388 */ /* 0x0003e80000000400 */
[----:B------:R2:W-:Y:S04]  /*43e0*/  STS.U16 [R70+0x1c0], R115 ;  /* 0x0001c07346007388 */ /* 0x0005e80000000400 */
[----:B------:R3:W-:Y:S01]  /*43f0*/  STS.U16 [R69+0x200], R114 ;  /* 0x0002007245007388 */ /* 0x0007e20000000400 */
[----:B0-----:R-:W-:-:S02]  /*4400*/  PRMT R72, RZ, 0x7610, R72 ;  /* 0x00007610ff487816 */ /* 0x001fc40000000048 */
[----:B-1----:R-:W-:Y:S01]  /*4410*/  PRMT R71, RZ, 0x7610, R71 ;  /* 0x00007610ff477816 */ /* 0x002fe20000000047 */
[----:B------:R0:W-:Y:S01]  /*4420*/  STS.U16 [R68+0x240], R117 ;  /* 0x0002407544007388 */ /* 0x0001e20000000400 */
[----:B--2---:R-:W-:-:S03]  /*4430*/  PRMT R70, RZ, 0x7610, R70 ;  /* 0x00007610ff467816 */ /* 0x004fc60000000046 */
[----:B------:R1:W-:Y:S04]  /*4440*/  STS.U16 [R67+0x280], R116 ;  /* 0x0002807443007388 */ /* 0x0003e80000000400 */
[----:B------:R2:W-:Y:S04]  /*4450*/  STS.U16 [R66+0x2c0], R119 ;  /* 0x0002c07742007388 */ /* 0x0005e80000000400 */
[----:B------:R4:W-:Y:S04]  /*4460*/  STS.U16 [R65+0x300], R118 ;  /* 0x0003007641007388 */ /* 0x0009e80000000400 */
[----:B------:R2:W-:Y:S04]  /*4470*/  STS.U16 [R64+0x340], R121 ;  /* 0x0003407940007388 */ /* 0x0005e80000000400 */
[----:B------:R0:W-:Y:S04]  /*4480*/  STS.U16 [R63+0x380], R120 ;  /* 0x000380783f007388 */ /* 0x0001e80000000400 */
[----:B------:R0:W-:Y:S01]  /*4490*/  STS.U16 [R102+0x3c0], R123 ;  /* 0x0003c07b66007388 */ /* 0x0001e20000000400 */
[----:B------:R-:W-:-:S06]  /*44a0*/  NOP ;  /* 0x0000000000007918 */ /* 0x000fcc0000000000 */
[----:B------:R0:W5:Y:S01]  /*44b0*/  @!P0 LDG.E.U16 R72, [R10.64] ;  /* 0x000000040a488981 */ /* 0x000162000c1e1500 */
[----:B------:R-:W-:-:S03]  /*44c0*/  ISETP.GE.AND P0, PT, R93, R107, PT ;  /* 0x0000006b5d00720c */ /* 0x000fc60003f06270 */
[----:B------:R1:W5:Y:S01]  /*44d0*/  @!P1 LDG.E.U16 R71, [R10.64+0x40] ;  /* 0x000040040a479981 */ /* 0x000362000c1e1500 */
[----:B------:R-:W-:-:S03]  /*44e0*/  ISETP.GE.AND P1, PT, R92, R107, PT ;  /* 0x0000006b5c00720c */ /* 0x000fc60003f26270 */
[----:B------:R4:W5:Y:S01]  /*44f0*/  @!P2 LDG.E.U16 R70, [R10.64+0x80] ;  /* 0x000080040a46a981 */ /* 0x000962000c1e1500 */
[----:B------:R-:W-:Y:S02]  /*4500*/  ISETP.GE.AND P2, PT, R91, R107, PT ;  /* 0x0000006b5b00720c */ /* 0x000fe40003f46270 */
[----:B---3--:R-:W-:Y:S01]  /*4510*/  PRMT R69, RZ, 0x7610, R69 ;  /* 0x00007610ff457816 */ /* 0x008fe20000000045 */
[----:B------:R-:W3:Y:S01]  /*4520*/  LDS.U16 R73, [R62] ;  /* 0x000000003e497984 */ /* 0x000ee20000000400 */
[----:B0-----:R-:W-:Y:S02]  /*4530*/  PRMT R68, RZ, 0x7610, R68 ;  /* 0x00007610ff447816 */ /* 0x001fe40000000044 */
[----:B-1----:R-:W-:Y:S01]  /*4540*/  PRMT R67, RZ, 0x7610, R67 ;  /* 0x00007610ff437816 */ /* 0x002fe20000000043 */
[----:B------:R-:W0:Y:S01]  /*4550*/  S2R R106, SR_TID.X ;  /* 0x00000000006a7919 */ /* 0x000e220000002100 */
[----:B--2---:R-:W-:-:S03]  /*4560*/  PRMT R66, RZ, 0x7610, R66 ;  /* 0x00007610ff427816 */ /* 0x004fc60000000042 */
[----:B------:R1:W2:Y:S01]  /*4570*/  @!P0 LDG.E.U16 R69, [R10.64+0xc0] ;  /* 0x0000c0040a458981 */ /* 0x0002a2000c1e1500 */
[----:B------:R-:W-:-:S03]  /*4580*/  ISETP.GE.AND P0, PT, R89, R107, PT ;  /* 0x0000006b5900720c */ /* 0x000fc60003f06270 */
[----:B------:R1:W2:Y:S01]  /*4590*/  @!P1 LDG.E.U16 R68, [R10.64+0x100] ;  /* 0x000100040a449981 */ /* 0x0002a2000c1e1500 */
[----:B------:R-:W-:-:S03]  /*45a0*/  ISETP.GE.AND P1, PT, R88, R107, PT ;  /* 0x0000006b5800720c */ /* 0x000fc60003f26270 */
[----:B------:R1:W2:Y:S01]  /*45b0*/  @!P2 LDG.E.U16 R67, [R10.64+0x140] ;  /* 0x000140040a43a981 */ /* 0x0002a2000c1e1500 */
[-C--:B------:R-:W-:Y:S02]  /*45c0*/  ISETP.GE.AND P2, PT, R87, R107.reuse, PT ;  /* 0x0000006b5700720c */ /* 0x080fe40003f46270 */
[----:B----4-:R-:W-:Y:S01]  /*45d0*/  PRMT R65, RZ, 0x7610, R65 ;  /* 0x00007610ff417816 */ /* 0x010fe20000000041 */
[----:B------:R1:W4:Y:S01]  /*45e0*/  @!P3 LDG.E.U16 R66, [R10.64+0x180] ;  /* 0x000180040a42b981 */ /* 0x000322000c1e1500 */
[----:B------:R-:W-:Y:S02]  /*45f0*/  PRMT R64, RZ, 0x7610, R64 ;  /* 0x00007610ff407816 */ /* 0x000fe40000000040 */
[-C--:B------:R-:W-:Y:S01]  /*4600*/  ISETP.GE.AND P3, PT, R86, R107.reuse, PT ;  /* 0x0000006b5600720c */ /* 0x080fe20003f66270 */
[----:B------:R-:W-:Y:S01]  /*4610*/  FMUL.FTZ R8, R13, 1.4426950216293334961 ;  /* 0x3fb8aa3b0d087820 */ /* 0x000fe20000410000 */
[----:B------:R-:W-:Y:S01]  /*4620*/  PRMT R63, RZ, 0x7610, R63 ;  /* 0x00007610ff3f7816 */ /* 0x000fe2000000003f */
[----:B------:R1:W2:Y:S01]  /*4630*/  @!P0 LDG.E.U16 R65, [R10.64+0x1c0] ;  /* 0x0001c0040a418981 */ /* 0x0002a2000c1e1500 */
[----:B------:R-:W-:-:S03]  /*4640*/  ISETP.GE.AND P0, PT, R84, R107, PT ;  /* 0x0000006b5400720c */ /* 0x000fc60003f06270 */
[----:B------:R1:W2:Y:S01]  /*4650*/  @!P1 LDG.E.U16 R64, [R10.64+0x200] ;  /* 0x000200040a409981 */ /* 0x0002a2000c1e1500 */
[-C--:B------:R-:W-:Y:S02]  /*4660*/  ISETP.GE.AND P1, PT, R103, R107.reuse, PT ;  /* 0x0000006b6700720c */ /* 0x080fe40003f26270 */
[----:B------:R-:W-:Y:S01]  /*4670*/  PRMT R102, RZ, 0x7610, R102 ;  /* 0x00007610ff667816 */ /* 0x000fe20000000066 */
[----:B------:R1:W2:Y:S01]  /*4680*/  @!P2 LDG.E.U16 R63, [R10.64+0x240] ;  /* 0x000240040a3fa981 */ /* 0x0002a2000c1e1500 */
[----:B------:R-:W-:-:S03]  /*4690*/  ISETP.GE.AND P2, PT, R82, R107, PT ;  /* 0x0000006b5200720c */ /* 0x000fc60003f46270 */
[----:B------:R-:W3:Y:S04]  /*46a0*/  LDS.U16 R9, [R62+0x2] ;  /* 0x000002003e097984 */ /* 0x000ee80000000400 */
[----:B------:R1:W2:Y:S01]  /*46b0*/  @!P3 LDG.E.U16 R102, [R10.64+0x280] ;  /* 0x000280040a66b981 */ /* 0x0002a2000c1e1500 */
[----:B------:R-:W-:-:S03]  /*46c0*/  ISETP.GE.AND P3, PT, R80, R107, PT ;  /* 0x0000006b5000720c */ /* 0x000fc60003f66270 */
[----:B------:R1:W2:Y:S01]  /*46d0*/  @!P0 LDG.E.U16 R143, [R10.64+0x2c0] ;  /* 0x0002c0040a8f8981 */ /* 0x0002a2000c1e1500 */
[----:B------:R-:W-:-:S03]  /*46e0*/  PRMT R13, RZ, 0x7610, R13 ;  /* 0x00007610ff0d7816 */ /* 0x000fc6000000000d */
[----:B------:R1:W2:Y:S04]  /*46f0*/  @!P1 LDG.E.U16 R140, [R10.64+0x300] ;  /* 0x000300040a8c9981 */ /* 0x0002a8000c1e1500 */
[----:B------:R1:W2:Y:S04]  /*4700*/  @!P2 LDG.E.U16 R141, [R10.64+0x340] ;  /* 0x000340040a8da981 */ /* 0x0002a8000c1e1500 */
[----:B------:R1:W2:Y:S04]  /*4710*/  @!P3 LDG.E.U16 R12, [R10.64+0x380] ;  /* 0x000380040a0cb981 */ /* 0x0002a8000c1e1500 */
[----:B------:R1:W2:Y:S01]  /*4720*/  @!P4 LDG.E.U16 R13, [R10.64+0x3c0] ;  /* 0x0003c0040a0dc981 */ /* 0x0002a2000c1e1500 */
[----:B------:R-:W-:-:S02]  /*4730*/  FMUL.FTZ R76, R8, R61 ;  /* 0x0000003d084c7220 */ /* 0x000fc40000410000 */
[----:B0-----:R-:W-:Y:S01]  /*4740*/  IMAD.SHL.U32 R74, R106, 0x10, RZ ;  /* 0x000000106a4a7824 */ /* 0x001fe200078e00ff */
[----:B------:R-:W0:Y:S01]  /*4750*/  LDS.U16 R75, [R62+0x4] ;  /* 0x000004003e4b7984 */ /* 0x000e220000000400 */
[----:B------:R3:W-:Y:S03]  /*4760*/  MUFU.EX2 R127, R76 ;  /* 0x0000004c007f7308 */ /* 0x0007e60000000800 */
[----:B-1----:R-:W1:Y:S01]  /*4770*/  LDS.U16 R10, [R62+0x6] ;  /* 0x000006003e0a7984 */ /* 0x002e620000000400 */
[----:B------:R-:W-:Y:S01]  /*4780*/  FMUL.FTZ R11, R8, R58 ;  /* 0x0000003a080b7220 */ /* 0x000fe20000410000 */
[----:B---3--:R-:W-:-:S03]  /*4790*/  IADD3 R76, R74, 0x3, RZ ;  /* 0x000000034a4c7810 */ /* 0x008fc60007ffe0ff */
[----:B------:R3:W0:Y:S01]  /*47a0*/  MUFU.EX2 R133, R11 ;  /* 0x0000000b00857308 */ /* 0x0006220000000800 */
[----:B------:R-:W-:Y:S01]  /*47b0*/  HADD2.F32 R73, -RZ, R73.H0_H0 ;  /* 0x20000049ff497230 */ /* 0x000fe20000004100 */
[----:B------:R-:W-:Y:S02]  /*47c0*/  ISETP.GE.U32.AND P4, PT, R76, R107, PT ;  /* 0x0000006b4c00720c */ /* 0x000fe40003f86070 */
[----:B------:R-:W1:Y:S04]  /*47d0*/  LDS.U16 R76, [R62+0x8] ;  /* 0x000008003e4c7984 */ /* 0x000e680000000400 */
[----:B---3--:R-:W3:Y:S01]  /*47e0*/  LDS.U16 R11, [R62+0xa] ;  /* 0x00000a003e0b7984 */ /* 0x008ee20000000400 */
[----:B------:R-:W-:Y:S01]  /*47f0*/  FMUL.FTZ R126, R22, R73 ;  /* 0x00000049167e7220 */ /* 0x000fe20000410000 */
[----:B------:R-:W-:-:S02]  /*4800*/  IADD3 R108, R74, 0x1, RZ ;  /* 0x000000014a6c7810 */ /* 0x000fc40007ffe0ff */
[----:B------:R-:W3:Y:S02]  /*4810*/  LDS.U16 R73, [R62+0xc] ;  /* 0x00000c003e497984 */ /* 0x000ee40000000400 */
[----:B------:R-:W-:Y:S02]  /*4820*/  ISETP.GE.U32.AND P1, PT, R108, R107, PT ;  /* 0x0000006b6c00720c */ /* 0x000fe40003f26070 */
[----:B------:R-:W-:-:S04]  /*4830*/  IADD3 R108, R74, 0x4, RZ ;  /* 0x000000044a6c7810 */ /* 0x000fc80007ffe0ff */
[-C--:B------:R-:W-:Y:S01]  /*4840*/  ISETP.GE.U32.AND P6, PT, R108, R107.reuse, PT ;  /* 0x0000006b6c00720c */ /* 0x080fe20003fc6070 */
[----:B------:R-:W-:Y:S02]  /*4850*/  HADD2.F32 R108, -RZ, R9.H0_H0 ;  /* 0x20000009ff6c7230 */ /* 0x000fe40000004100 */
[----:B------:R-:W3:Y:S03]  /*4860*/  LDS.U16 R9, [R62+0xe] ;  /* 0x00000e003e097984 */ /* 0x000ee60000000400 */
[----:B------:R-:W-:Y:S01]  /*4870*/  FMUL.FTZ R129, R21, R108 ;  /* 0x0000006c15817220 */ /* 0x000fe20000410000 */
[----:B0-----:R-:W-:Y:S01]  /*4880*/  HADD2.F32 R108, -RZ, R75.H0_H0 ;  /* 0x2000004bff6c7230 */ /* 0x001fe20000004100 */
[----:B------:R-:W-:Y:S01]  /*4890*/  IADD3 R110, R74, 0x2, RZ ;  /* 0x000000024a6e7810 */ /* 0x000fe20007ffe0ff */
[----:B-1----:R-:W-:Y:S02]  /*48a0*/  HADD2.F32 R75, -RZ, R10.H0_H0 ;  /* 0x2000000aff4b7230 */ /* 0x002fe40000004100 */
[----:B------:R-:W0:Y:S01]  /*48b0*/  LDS.U16 R10, [R62+0x10] ;  /* 0x000010003e0a7984 */ /* 0x000e220000000400 */
[----:B------:R-:W-:Y:S01]  /*48c0*/  ISETP.GE.U32.AND P0, PT, R110, R107, PT ;  /* 0x0000006b6e00720c */ /* 0x000fe20003f06070 */
[----:B------:R-:W-:Y:S01]  /*48d0*/  FMUL.FTZ R77, R8, R60 ;  /* 0x0000003c084d7220 */ /* 0x000fe20000410000 */
[----:B------:R-:W-:Y:S01]  /*48e0*/  IADD3 R112, R74, 0x5, RZ ;  /* 0x000000054a707810 */ /* 0x000fe20007ffe0ff */
[----:B------:R-:W-:-:S02]  /*48f0*/  FMUL.FTZ R110, R8, R57 ;  /* 0x00000039086e7220 */ /* 0x000fc40000410000 */
[----:B------:R-:W-:Y:S01]  /*4900*/  FMUL.FTZ R132, R20, R75 ;  /* 0x0000004b14847220 */ /* 0x000fe20000410000 */
[----:B------:R-:W-:Y:S01]  /*4910*/  ISETP.GE.U32.AND P5, PT, R112, R107, PT ;  /* 0x0000006b7000720c */ /* 0x000fe20003fa6070 */
[----:B------:R-:W-:Y:S01]  /*4920*/  HADD2.F32 R75, -RZ, R76.H0_H0 ;  /* 0x2000004cff4b7230 */ /* 0x000fe20000004100 */
[C---:B------:R-:W-:Y:S02]  /*4930*/  FMUL.FTZ R109, R8.reuse, R59 ;  /* 0x0000003b086d7220 */ /* 0x040fe40000410000 */
[C---:B------:R-:W-:Y:S01]  /*4940*/  FMUL.FTZ R112, R8.reuse, R55 ;  /* 0x0000003708707220 */ /* 0x040fe20000410000 */
[----:B---3--:R-:W-:Y:S01]  /*4950*/  HADD2.F32 R76, -RZ, R11.H0_H0 ;  /* 0x2000000bff4c7230 */ /* 0x008fe20000004100 */
[----:B------:R-:W-:Y:S01]  /*4960*/  FMUL.FTZ R111, R8, R56 ;  /* 0x00000038086f7220 */ /* 0x000fe20000410000 */
[----:B------:R-:W1:Y:S01]  /*4970*/  MUFU.EX2 R77, R77 ;  /* 0x0000004d004d7308 */ /* 0x000e620000000800 */
[----:B------:R-:W-:Y:S02]  /*4980*/  FMUL.FTZ R108, R23, R108 ;  /* 0x0000006c176c7220 */ /* 0x000fe40000410000 */
[----:B------:R-:W-:Y:S01]  /*4990*/  FMUL.FTZ R136, R19, R76 ;  /* 0x0000004c13887220 */ /* 0x000fe20000410000 */
[----:B------:R-:W-:-:S04]  /*49a0*/  HADD2.F32 R76, -RZ, R73.H0_H0 ;  /* 0x20000049ff4c7230 */ /* 0x000fc80000004100 */
[----:B------:R-:W3:Y:S01]  /*49b0*/  MUFU.EX2 R110, R110 ;  /* 0x0000006e006e7308 */ /* 0x000ee20000000800 */
[----:B------:R-:W-:Y:S01]  /*49c0*/  IADD3 R114, R74, 0x6, RZ ;  /* 0x000000064a727810 */ /* 0x000fe20007ffe0ff */
[----:B------:R-:W-:Y:S01]  /*49d0*/  FMUL.FTZ R76, R25, R76 ;  /* 0x0000004c194c7220 */ /* 0x000fe20000410000 */
[----:B------:R-:W-:-:S05]  /*49e0*/  FSEL R130, R108, RZ, !P0 ;  /* 0x000000ff6c827208 */ /* 0x000fca0004000000 */
[----:B------:R-:W0:Y:S01]  /*49f0*/  MUFU.EX2 R109, R109 ;  /* 0x0000006d006d7308 */ /* 0x000e220000000800 */
[----:B------:R-:W-:Y:S01]  /*4a00*/  IADD3 R108, R74, 0xa, RZ ;  /* 0x0000000a4a6c7810 */ /* 0x000fe20007ffe0ff */
[----:B------:R-:W-:Y:S01]  /*4a10*/  FMUL.FTZ R113, R8, R54 ;  /* 0x0000003608717220 */ /* 0x000fe20000410000 */
[----:B------:R-:W-:-:S05]  /*4a20*/  ISETP.GE.U32.AND P3, PT, R114, R107, PT ;  /* 0x0000006b7200720c */ /* 0x000fca0003f66070 */
[----:B------:R-:W0:Y:S01]  /*4a30*/  MUFU.EX2 R112, R112 ;  /* 0x0000007000707308 */ /* 0x000e220000000800 */
[----:B------:R-:W-:Y:S01]  /*4a40*/  FSEL R132, R132, RZ, !P4 ;  /* 0x000000ff84847208 */ /* 0x000fe20006000000 */
[----:B------:R-:W-:-:S06]  /*4a50*/  FMUL.FTZ R75, R24, R75 ;  /* 0x0000004b184b7220 */ /* 0x000fcc0000410000 */
[----:B------:R-:W0:Y:S01]  /*4a60*/  MUFU.EX2 R111, R111 ;  /* 0x0000006f006f7308 */ /* 0x000e220000000800 */
[----:B------:R-:W-:Y:S02]  /*4a70*/  FSEL R133, R133, 1, !P4 ;  /* 0x3f80000085857808 */ /* 0x000fe40006000000 */
[-C--:B------:R-:W-:Y:S01]  /*4a80*/  ISETP.GE.U32.AND P2, PT, R74, R107.reuse, PT ;  /* 0x0000006b4a00720c */ /* 0x080fe20003f46070 */
[----:B------:R-:W-:Y:S01]  /*4a90*/  HADD2.F32 R9, -RZ, R9.H0_H0 ;  /* 0x20000009ff097230 */ /* 0x000fe20000004100 */
[----:B------:R-:W-:Y:S01]  /*4aa0*/  ISETP.GE.U32.AND P4, PT, R108, R107, PT ;  /* 0x0000006b6c00720c */ /* 0x000fe20003f86070 */
[----:B------:R-:W-:Y:S01]  /*4ab0*/  FMUL.FTZ R122, R8, R53 ;  /* 0x00000035087a7220 */ /* 0x000fe20000410000 */
[----:B------:R-:W-:Y:S01]  /*4ac0*/  IADD3 R108, R74, 0xb, RZ ;  /* 0x0000000b4a6c7810 */ /* 0x000fe20007ffe0ff */
[----:B------:R-:W-:Y:S01]  /*4ad0*/  FMUL.FTZ R11, R8, R50 ;  /* 0x00000032080b7220 */ /* 0x000fe20000410000 */
[----:B------:R-:W-:Y:S01]  /*4ae0*/  FSEL R138, R76, RZ, !P3 ;  /* 0x000000ff4c8a7208 */ /* 0x000fe20005800000 */
[----:B------:R-:W0:Y:S01]  /*4af0*/  MUFU.EX2 R113, R113 ;  /* 0x0000007100717308 */ /* 0x000e220000000800 */
[----:B------:R-:W0:Y:S01]  /*4b00*/  LDS.U16 R76, [R62+0x12] ;  /* 0x000012003e4c7984 */ /* 0x000e220000000400 */
[----:B------:R-:W-:-:S02]  /*4b10*/  FSEL R127, R127, 1, !P2 ;  /* 0x3f8000007f7f7808 */ /* 0x000fc40005000000 */
[----:B-1----:R-:W-:Y:S01]  /*4b20*/  FSEL R128, R77, 1, !P1 ;  /* 0x3f8000004d807808 */ /* 0x002fe20004800000 */
[----:B------:R-:W-:Y:S01]  /*4b30*/  LDS.U16 R73, [R62+0x16] ;  /* 0x000016003e497984 */ /* 0x000fe20000000400 */
[----:B------:R-:W-:Y:S02]  /*4b40*/  FSEL R134, R75, RZ, !P6 ;  /* 0x000000ff4b867208 */ /* 0x000fe40007000000 */
[----:B---3--:R-:W-:Y:S01]  /*4b50*/  FSEL R135, R110, 1, !P6 ;  /* 0x3f8000006e877808 */ /* 0x008fe20007000000 */
[----:B------:R-:W1:Y:S01]  /*4b60*/  LDS.U16 R75, [R62+0x14] ;  /* 0x000014003e4b7984 */ /* 0x000e620000000400 */
[----:B------:R-:W-:Y:S02]  /*4b70*/  IADD3 R114, R74, 0x7, RZ ;  /* 0x000000074a727810 */ /* 0x000fe40007ffe0ff */
[----:B------:R-:W-:Y:S02]  /*4b80*/  ISETP.GE.U32.AND P6, PT, R108, R107, PT ;  /* 0x0000006b6c00720c */ /* 0x000fe40003fc6070 */
[----:B------:R-:W-:Y:S01]  /*4b90*/  IADD3 R108, R74, 0xc, RZ ;  /* 0x0000000c4a6c7810 */ /* 0x000fe20007ffe0ff */
[----:B------:R-:W-:Y:S01]  /*4ba0*/  FMUL.FTZ R9, R18, R9 ;  /* 0x0000000912097220 */ /* 0x000fe20000410000 */
[----:B------:R-:W-:-:S02]  /*4bb0*/  FSEL R126, R126, RZ, !P2 ;  /* 0x000000ff7e7e7208 */ /* 0x000fc40005000000 */
[----:B0-----:R-:W-:Y:S02]  /*4bc0*/  FSEL R131, R109, 1, !P0 ;  /* 0x3f8000006d837808 */ /* 0x001fe40004000000 */
[----:B------:R-:W-:Y:S01]  /*4bd0*/  FSEL R139, R112, 1, !P3 ;  /* 0x3f800000708b7808 */ /* 0x000fe20005800000 */
[----:B------:R-:W-:Y:S01]  /*4be0*/  FMUL.FTZ R112, R127, R128 ;  /* 0x000000807f707220 */ /* 0x000fe20000410000 */
[-C--:B------:R-:W-:Y:S02]  /*4bf0*/  ISETP.GE.U32.AND P2, PT, R114, R107.reuse, PT ;  /* 0x0000006b7200720c */ /* 0x080fe40003f46070 */
[----:B------:R-:W-:Y:S02]  /*4c00*/  FSEL R136, R136, RZ, !P5 ;  /* 0x000000ff88887208 */ /* 0x000fe40006800000 */
[----:B------:R-:W-:Y:S02]  /*4c10*/  FSEL R137, R111, 1, !P5 ;  /* 0x3f8000006f897808 */ /* 0x000fe40006800000 */
[----:B------:R-:W-:-:S02]  /*4c20*/  ISETP.GE.U32.AND P5, PT, R108, R107, PT ;  /* 0x0000006b6c00720c */ /* 0x000fc40003fa6070 */
[----:B------:R-:W-:Y:S01]  /*4c30*/  IADD3 R108, R74, 0xd, RZ ;  /* 0x0000000d4a6c7810 */ /* 0x000fe20007ffe0ff */
[----:B------:R-:W-:Y:S01]  /*4c40*/  FMUL.FTZ R112, R131, R112 ;  /* 0x0000007083707220 */ /* 0x000fe20000410000 */
[----:B------:R-:W-:Y:S01]  /*4c50*/  FSEL R124, R9, RZ, !P2 ;  /* 0x000000ff097c7208 */ /* 0x000fe20005000000 */
[----:B------:R-:W-:Y:S01]  /*4c60*/  FMUL.FTZ R120, R8, R52 ;  /* 0x0000003408787220 */ /* 0x000fe20000410000 */
[----:B------:R0:W-:Y:S01]  /*4c70*/  MUFU.EX2 R118, R11 ;  /* 0x0000000b00767308 */ /* 0x0001e20000000800 */
[----:B------:R-:W3:Y:S01]  /*4c80*/  LDS.U16 R9, [R62+0x18] ;  /* 0x000018003e097984 */ /* 0x000ee20000000400 */
[----:B------:R-:W-:Y:S02]  /*4c90*/  IADD3 R114, R74, 0x8, RZ ;  /* 0x000000084a727810 */ /* 0x000fe40007ffe0ff */
[----:B------:R-:W-:Y:S01]  /*4ca0*/  ISETP.GE.U32.AND P3, PT, R108, R107, PT ;  /* 0x0000006b6c00720c */ /* 0x000fe20003f66070 */
[----:B------:R-:W-:Y:S01]  /*4cb0*/  FMUL.FTZ R112, R133, R112 ;  /* 0x0000007085707220 */ /* 0x000fe20000410000 */
[----:B------:R-:W-:-:S02]  /*4cc0*/  IADD3 R108, R74, 0xe, RZ ;  /* 0x0000000e4a6c7810 */ /* 0x000fc40007ffe0ff */
[----:B------:R-:W1:Y:S01]  /*4cd0*/  MUFU.EX2 R122, R122 ;  /* 0x0000007a007a7308 */ /* 0x000e620000000800 */
[----:B0-----:R-:W-:Y:S01]  /*4ce0*/  HADD2.F32 R11, -RZ, R10.H0_H0 ;  /* 0x2000000aff0b7230 */ /* 0x001fe20000004100 */
[----:B------:R-:W-:Y:S01]  /*4cf0*/  FSEL R129, R129, RZ, !P1 ;  /* 0x000000ff81817208 */ /* 0x000fe20004800000 */
[----:B------:R-:W-:Y:S01]  /*4d00*/  FMUL.FTZ R121, R8, R51 ;  /* 0x0000003308797220 */ /* 0x000fe20000410000 */
[----:B------:R-:W0:Y:S01]  /*4d10*/  LDS.U16 R10, [R62+0x1a] ;  /* 0x00001a003e0a7984 */ /* 0x000e220000000400 */
[----:B------:R-:W-:Y:S01]  /*4d20*/  ISETP.GE.U32.AND P1, PT, R114, R107, PT ;  /* 0x0000006b7200720c */ /* 0x000fe20003f26070 */
[----:B------:R-:W-:Y:S01]  /*4d30*/  FMUL.FTZ R11, R26, R11 ;  /* 0x0000000b1a0b7220 */ /* 0x000fe20000410000 */
[----:B------:R-:W-:Y:S01]  /*4d40*/  FSEL R125, R113, 1, !P2 ;  /* 0x3f800000717d7808 */ /* 0x000fe20005000000 */
[----:B------:R-:W1:Y:S01]  /*4d50*/  MUFU.EX2 R120, R120 ;  /* 0x0000007800787308 */ /* 0x000e620000000800 */
[----:B------:R-:W-:Y:S01]  /*4d60*/  IADD3 R114, R74, 0x9, RZ ;  /* 0x000000094a727810 */ /* 0x000fe20007ffe0ff */
[----:B------:R-:W-:Y:S01]  /*4d70*/  FMUL.FTZ R77, R8, R49 ;  /* 0x00000031084d7220 */ /* 0x000fe20000410000 */
[----:B------:R-:W-:Y:S01]  /*4d80*/  ISETP.GE.U32.AND P2, PT, R108, R107, PT ;  /* 0x0000006b6c00720c */ /* 0x000fe20003f46070 */
[----:B------:R-:W-:Y:S01]  /*4d90*/  FMUL.FTZ R108, R8, R48 ;  /* 0x00000030086c7220 */ /* 0x000fe20000410000 */
[----:B------:R-:W-:Y:S01]  /*4da0*/  IADD3 R110, R74, 0xf, RZ ;  /* 0x0000000f4a6e7810 */ /* 0x000fe20007ffe0ff */
[----:B------:R-:W-:-:S02]  /*4db0*/  FMUL.FTZ R74, R8, R47 ;  /* 0x0000002f084a7220 */ /* 0x000fc40000410000 */
[----:B------:R-:W-:Y:S02]  /*4dc0*/  FMUL.FTZ R109, R8, R46 ;  /* 0x0000002e086d7220 */ /* 0x000fe40000410000 */
[----:B------:R-:W-:Y:S01]  /*4dd0*/  FMUL.FTZ R112, R135, R112 ;  /* 0x0000007087707220 */ /* 0x000fe20000410000 */
[----:B------:R-:W0:Y:S01]  /*4de0*/  LDS.U16 R8, [R62+0x1c] ;  /* 0x00001c003e087984 */ /* 0x000e220000000400 */
[----:B------:R-:W3:Y:S01]  /*4df0*/  MUFU.EX2 R121, R121 ;  /* 0x0000007900797308 */ /* 0x000ee20000000800 */
[----:B------:R-:W-:Y:S01]  /*4e00*/  FSEL R123, R11, RZ, !P1 ;  /* 0x000000ff0b7b7208 */ /* 0x000fe20004800000 */
[----:B------:R-:W-:Y:S01]  /*4e10*/  FMUL.FTZ R112, R137, R112 ;  /* 0x0000007089707220 */ /* 0x000fe20000410000 */
[----:B------:R1:W0:Y:S01]  /*4e20*/  LDS.U16 R11, [R62+0x1e] ;  /* 0x00001e003e0b7984 */ /* 0x0002220000000400 */
[----:B------:R-:W-:Y:S02]  /*4e30*/  FFMA.FTZ R111, R126, R128, R129 ;  /* 0x000000807e6f7223 */ /* 0x000fe40000010081 */
[----:B------:R-:W-:-:S02]  /*4e40*/  FMUL.FTZ R112, R139, R112 ;  /* 0x000000708b707220 */ /* 0x000fc40000410000 */
[----:B------:R-:W3:Y:S01]  /*4e50*/  MUFU.EX2 R77, R77 ;  /* 0x0000004d004d7308 */ /* 0x000ee20000000800 */
[----:B------:R-:W-:Y:S01]  /*4e60*/  FFMA.FTZ R111, R131, R111, R130 ;  /* 0x0000006f836f7223 */ /* 0x000fe20000010082 */
[----:B------:R-:W-:Y:S01]  /*4e70*/  ISETP.GE.U32.AND P0, PT, R114, R107, PT ;  /* 0x0000006b7200720c */ /* 0x000fe20003f06070 */
[----:B------:R-:W-:Y:S01]  /*4e80*/  FMUL.FTZ R113, R125, R112 ;  /* 0x000000707d717220 */ /* 0x000fe20000410000 */
[----:B-1----:R-:W-:Y:S01]  /*4e90*/  FSEL R122, R122, 1, !P1 ;  /* 0x3f8000007a7a7808 */ /* 0x002fe20004800000 */
[----:B------:R-:W-:Y:S01]  /*4ea0*/  FFMA.FTZ R111, R133, R111, R132 ;  /* 0x0000006f856f7223 */ /* 0x000fe20000010084 */
[----:B------:R-:W-:-:S03]  /*4eb0*/  FSEL R120, R120, 1, !P0 ;  /* 0x3f80000078787808 */ /* 0x000fc60004000000 */
[----:B------:R-:W-:Y:S02]  /*4ec0*/  FMUL.FTZ R113, R122, R113 ;  /* 0x000000717a717220 */ /* 0x000fe40000410000 */
[----:B------:R-:W-:Y:S01]  /*4ed0*/  FFMA.FTZ R111, R135, R111, R134 ;  /* 0x0000006f876f7223 */ /* 0x000fe20000010086 */
[----:B---3--:R-:W-:Y:S01]  /*4ee0*/  FSEL R121, R121, 1, !P4 ;  /* 0x3f80000079797808 */ /* 0x008fe20006000000 */
[----:B------:R-:W-:Y:S01]  /*4ef0*/  FMUL.FTZ R62, R120, R113 ;  /* 0x00000071783e7220 */ /* 0x000fe20000410000 */
[----:B------:R-:W-:Y:S01]  /*4f00*/  HADD2.F32 R76, -RZ, R76.H0_H0 ;  /* 0x2000004cff4c7230 */ /* 0x000fe20000004100 */
[----:B------:R-:W-:Y:S01]  /*4f10*/  FFMA.FTZ R111, R137, R111, R136 ;  /* 0x0000006f896f7223 */ /* 0x000fe20000010088 */
[----:B------:R-:W-:Y:S01]  /*4f20*/  FSEL R119, R77, 1, !P5 ;  /* 0x3f8000004d777808 */ /* 0x000fe20006800000 */
[----:B------:R-:W-:Y:S01]  /*4f30*/  FMUL.FTZ R77, R121, R62 ;  /* 0x0000003e794d7220 */ /* 0x000fe20000410000 */
[----:B------:R-:W-:Y:S01]  /*4f40*/  HADD2.F32 R62, -RZ, R75.H0_H0 ;  /* 0x2000004bff3e7230 */ /* 0x000fe20000004100 */
[----:B------:R-:W-:-:S02]  /*4f50*/  FFMA.FTZ R111, R139, R111, R138 ;  /* 0x0000006f8b6f7223 */ /* 0x000fc4000001008a */
[----:B------:R-:W-:Y:S01]  /*4f60*/  FMUL.FTZ R76, R17, R76 ;  /* 0x0000004c114c7220 */ /* 0x000fe20000410000 */
[----:B------:R-:W-:Y:S01]  /*4f70*/  HADD2.F32 R73, -RZ, R73.H0_H0 ;  /* 0x20000049ff497230 */ /* 0x000fe20000004100 */
[----:B------:R-:W-:Y:S01]  /*4f80*/  FFMA.FTZ R111, R125, R111, R124 ;  /* 0x0000006f7d6f7223 */ /* 0x000fe2000001007c */
[----:B------:R-:W1:Y:S01]  /*4f90*/  MUFU.EX2 R74, R74 ;  /* 0x0000004a004a7308 */ /* 0x000e620000000800 */
[----:B------:R-:W-:Y:S01]  /*4fa0*/  FMUL.FTZ R62, R27, R62 ;  /* 0x0000003e1b3e7220 */ /* 0x000fe20000410000 */
[----:B------:R-:W-:Y:S01]  /*4fb0*/  FSEL R115, R76, RZ, !P0 ;  /* 0x000000ff4c737208 */ /* 0x000fe20004000000 */
[----:B------:R-:W-:Y:S01]  /*4fc0*/  FFMA.FTZ R111, R122, R111, R123 ;  /* 0x0000006f7a6f7223 */ /* 0x000fe2000001007b */
[----:B------:R-:W-:Y:S01]  /*4fd0*/  HADD2.F32 R9, -RZ, R9.H0_H0 ;  /* 0x20000009ff097230 */ /* 0x000fe20000004100 */
[----:B------:R-:W-:-:S03]  /*4fe0*/  FMUL.FTZ R113, R16, R73 ;  /* 0x0000004910717220 */ /* 0x000fc60000410000 */
[----:B------:R-:W3:Y:S01]  /*4ff0*/  MUFU.EX2 R108, R108 ;  /* 0x0000006c006c7308 */ /* 0x000ee20000000800 */
[----:B------:R-:W-:Y:S01]  /*5000*/  FSEL R114, R62, RZ, !P4 ;  /* 0x000000ff3e727208 */ /* 0x000fe20006000000 */
[----:B------:R-:W-:Y:S01]  /*5010*/  FFMA.FTZ R111, R120, R111, R115 ;  /* 0x0000006f786f7223 */ /* 0x000fe20000010073 */
[----:B0-----:R-:W-:Y:S01]  /*5020*/  HADD2.F32 R73, -RZ, R10.H0_H0 ;  /* 0x2000000aff497230 */ /* 0x001fe20000004100 */
[----:B------:R-:W-:Y:S01]  /*5030*/  FMUL.FTZ R9, R28, R9 ;  /* 0x000000091c097220 */ /* 0x000fe20000410000 */
[----:B------:R-:W-:Y:S01]  /*5040*/  FSEL R118, R118, 1, !P6 ;  /* 0x3f80000076767808 */ /* 0x000fe20007000000 */
[----:B------:R-:W-:Y:S01]  /*5050*/  FFMA.FTZ R111, R121, R111, R114 ;  /* 0x0000006f796f7223 */ /* 0x000fe20000010072 */
[----:B------:R-:W-:Y:S01]  /*5060*/  FSEL R113, R113, RZ, !P6 ;  /* 0x000000ff71717208 */ /* 0x000fe20007000000 */
[----:B------:R-:W0:Y:S01]  /*5070*/  MUFU.EX2 R109, R109 ;  /* 0x0000006d006d7308 */ /* 0x000e220000000800 */
[----:B------:R-:W-:Y:S01]  /*5080*/  HADD2.F32 R8, -RZ, R8.H0_H0 ;  /* 0x20000008ff087230 */ /* 0x000fe20000004100 */
[----:B------:R-:W-:Y:S01]  /*5090*/  FMUL.FTZ R73, R14, R73 ;  /* 0x000000490e497220 */ /* 0x000fe20000410000 */
[----:B------:R-:W-:Y:S01]  /*50a0*/  FSEL R112, R9, RZ, !P5 ;  /* 0x000000ff09707208 */ /* 0x000fe20006800000 */
[----:B------:R-:W-:Y:S01]  /*50b0*/  FFMA.FTZ R9, R118, R111, R113 ;  /* 0x0000006f76097223 */ /* 0x000fe20000010071 */
[----:B------:R-:W-:Y:S01]  /*50c0*/  HADD2.F32 R11, -RZ, R11.H0_H0 ;  /* 0x2000000bff0b7230 */ /* 0x000fe20000004100 */
[----:B-1----:R-:W-:Y:S01]  /*50d0*/  FSEL R117, R74, 1, !P2 ;  /* 0x3f8000004a757808 */ /* 0x002fe20005000000 */
[----:B------:R-:W-:Y:S01]  /*50e0*/  FMUL.FTZ R8, R29, R8 ;  /* 0x000000081d087220 */ /* 0x000fe20000410000 */
[----:B---3--:R-:W-:Y:S01]  /*50f0*/  FSEL R116, R108, 1, !P3 ;  /* 0x3f8000006c747808 */ /* 0x008fe20005800000 */
[----:B------:R-:W-:Y:S01]  /*5100*/  FMUL.FTZ R74, R118, R77 ;  /* 0x0000004d764a7220 */ /* 0x000fe20000410000 */
[----:B------:R-:W-:Y:S01]  /*5110*/  FSEL R111, R73, RZ, !P3 ;  /* 0x000000ff496f7208 */ /* 0x000fe20005800000 */
[C---:B------:R-:W-:Y:S01]  /*5120*/  FFMA.FTZ R10, R119.reuse, R9, R112 ;  /* 0x00000009770a7223 */ /* 0x040fe20000010070 */
[----:B------:R-:W-:Y:S01]  /*5130*/  ISETP.GE.U32.AND P1, PT, R110, R107, PT ;  /* 0x0000006b6e00720c */ /* 0x000fe20003f26070 */
[----:B------:R-:W-:Y:S01]  /*5140*/  FMUL.FTZ R11, R0, R11 ;  /* 0x0000000b000b7220 */ /* 0x000fe20000410000 */
[----:B------:R-:W-:Y:S01]  /*5150*/  FSEL R110, R8, RZ, !P2 ;  /* 0x000000ff086e7208 */ /* 0x000fe20005000000 */
[----:B------:R-:W-:-:S02]  /*5160*/  FMUL.FTZ R9, R119, R74 ;  /* 0x0000004a77097220 */ /* 0x000fc40000410000 */
[C---:B------:R-:W-:Y:S01]  /*5170*/  FFMA.FTZ R10, R116.reuse, R10, R111 ;  /* 0x0000000a740a7223 */ /* 0x040fe2000001006f */
[----:B0-----:R-:W-:Y:S01]  /*5180*/  FSEL R109, R109, 1, !P1 ;  /* 0x3f8000006d6d7808 */ /* 0x001fe20004800000 */
[----:B------:R-:W-:Y:S01]  /*5190*/  FMUL.FTZ R8, R116, R9 ;  /* 0x0000000974087220 */ /* 0x000fe20000410000 */
        /* <DEDUP_REMOVED lines=12> */
[C---:B------:R-:W-:Y:S02]  /*5260*/  ISETP.GE.AND P0, PT, R95.reuse, 0x2, PT ;  /* 0x000000025f00780c */ /* 0x040fe40003f06270 */
[C---:B------:R-:W-:Y:S02]  /*5270*/  IADD3 R62, R95.reuse, 0x40, RZ ;  /* 0x000000405f3e7810 */ /* 0x040fe40007ffe0ff */
[----:B------:R-:W-:-:S09]  /*5280*/  IADD3 R74, R95, 0x20, RZ ;  /* 0x000000205f4a7810 */ /* 0x000fd20007ffe0ff */
[C---:B0-----:R-:W-:Y:S01]  /*5290*/  @P0 FFMA.FTZ R9, R8.reuse, R10, R9 ;  /* 0x0000000a08090223 */ /* 0x041fe20000010009 */
[----:B------:R-:W-:Y:S01]  /*52a0*/  IADD3 R10, R95, 0x80, RZ ;  /* 0x000000805f0a7810 */ /* 0x000fe20007ffe0ff */
[----:B-1----:R-:W-:-:S03]  /*52b0*/  @P0 FMUL.FTZ R8, R8, R11 ;  /* 0x0000000b08080220 */ /* 0x002fc60000410000 */
[-C--:B------:R-:W-:Y:S02]  /*52c0*/  LEA.HI.SX32 R73, R10, R95.reuse, 0x1b ;  /* 0x0000005f0a497211 */ /* 0x080fe400078fdaff */
[----:B------:R-:W0:Y:S04]  /*52d0*/  SHFL.UP PT, R10, R9, 0x4, RZ ;  /* 0x04800000090a7989 */ /* 0x000e2800000e00ff */
[----:B------:R-:W1:Y:S01]  /*52e0*/  SHFL.UP PT, R11, R8, 0x4, RZ ;  /* 0x04800000080b7989 */ /* 0x000e6200000e00ff */
[-C--:B------:R-:W-:Y:S02]  /*52f0*/  LEA.HI.SX32 R62, R62, R95.reuse, 0x1b ;  /* 0x0000005f3e3e7211 */ /* 0x080fe400078fdaff */
[C---:B------:R-:W-:Y:S02]  /*5300*/  ISETP.GE.AND P0, PT, R95.reuse, 0x4, PT ;  /* 0x000000045f00780c */ /* 0x040fe40003f06270 */
[-C--:B------:R-:W-:Y:S01]  /*5310*/  LEA.HI.SX32 R74, R74, R95.reuse, 0x1b ;  /* 0x0000005f4a4a7211 */ /* 0x080fe200078fdaff */
[----:B------:R-:W-:Y:S01]  /*5320*/  IMAD.SHL.U32 R75, R62, 0x2, RZ ;  /* 0x000000023e4b7824 */ /* 0x000fe200078e00ff */
[----:B------:R-:W-:-:S02]  /*5330*/  LEA.HI.SX32 R77, R95, R95, 0x1b ;  /* 0x0000005f5f4d7211 */ /* 0x000fc400078fdaff */
[----:B------:R-:W-:Y:S01]  /*5340*/  IADD3 R62, R95, 0x60, RZ ;  /* 0x000000605f3e7810 */ /* 0x000fe20007ffe0ff */
[----:B------:R-:W-:Y:S01]  /*5350*/  IMAD.SHL.U32 R76, R74, 0x2, RZ ;  /* 0x000000024a4c7824 */ /* 0x000fe200078e00ff */
[----:B------:R-:W-:Y:S02]  /*5360*/  SHF.L.U32 R77, R77, 0x1, RZ ;  /* 0x000000014d4d7819 */ /* 0x000fe400000006ff */
[----:B------:R-:W-:Y:S02]  /*5370*/  LEA.HI.SX32 R74, R62, R95, 0x1b ;  /* 0x0000005f3e4a7211 */ /* 0x000fe400078fdaff */
[C---:B------:R-:W-:Y:S01]  /*5380*/  IADD3 R62, R95.reuse, 0xa0, RZ ;  /* 0x000000a05f3e7810 */ /* 0x040fe20007ffe0ff */
[----:B-----5:R3:W-:Y:S01]  /*5390*/  STS.U16 [R77+0x420], R72 ;  /* 0x000420484d007388 */ /* 0x0207e20000000400 */
[----:B------:R-:W-:Y:S01]  /*53a0*/  IADD3 R144, R95, 0xc0, RZ ;  /* 0x000000c05f907810 */ /* 0x000fe20007ffe0ff */
[----:B0-----:R-:W-:-:S03]  /*53b0*/  @P0 FFMA.FTZ R9, R8, R10, R9 ;  /* 0x0000000a08090223 */ /* 0x001fc60000010009 */
[----:B------:R-:W-:Y:S01]  /*53c0*/  LEA.HI.SX32 R144, R144, R95, 0x1b ;  /* 0x0000005f90907211 */ /* 0x000fe200078fdaff */
[----:B-1----:R-:W-:Y:S01]  /*53d0*/  @P0 FMUL.FTZ R8, R8, R11 ;  /* 0x0000000b08080220 */ /* 0x002fe20000410000 */
[-C--:B---3--:R-:W-:Y:S02]  /*53e0*/  LEA.HI.SX32 R72, R62, R95.reuse, 0x1b ;  /* 0x0000005f3e487211 */ /* 0x088fe400078fdaff */
[C---:B------:R-:W-:Y:S01]  /*53f0*/  IADD3 R62, R95.reuse, 0xe0, RZ ;  /* 0x000000e05f3e7810 */ /* 0x040fe20007ffe0ff */
[----:B------:R-:W0:Y:S03]  /*5400*/  SHFL.UP PT, R10, R9, 0x8, RZ ;  /* 0x05000000090a7989 */ /* 0x000e2600000e00ff */
[----:B------:R-:W-:Y:S01]  /*5410*/  LEA.HI.SX32 R62, R62, R95, 0x1b ;  /* 0x0000005f3e3e7211 */ /* 0x000fe200078fdaff */
[----:B------:R-:W1:Y:S01]  /*5420*/  SHFL.UP PT, R11, R8, 0x8, RZ ;  /* 0x05000000080b7989 */ /* 0x000e6200000e00ff */
[----:B------:R-:W-:-:S03]  /*5430*/  IADD3 R146, R95, 0x100, RZ ;  /* 0x000001005f927810 */ /* 0x000fc60007ffe0ff */
[----:B------:R3:W-:Y:S01]  /*5440*/  STS.U16 [R76+0x460], R71 ;  /* 0x000460474c007388 */ /* 0x0007e20000000400 */
[----:B------:R-:W-:-:S03]  /*5450*/  SHF.L.U32 R74, R74, 0x1, RZ ;  /* 0x000000014a4a7819 */ /* 0x000fc600000006ff */
[----:B------:R5:W-:Y:S01]  /*5460*/  STS.U16 [R75+0x4a0], R70 ;  /* 0x0004a0464b007388 */ /* 0x000be20000000400 */
[----:B------:R-:W-:Y:S01]  /*5470*/  IMAD.SHL.U32 R73, R73, 0x2, RZ ;  /* 0x0000000249497824 */ /* 0x000fe200078e00ff */
[----:B---3--:R-:W-:Y:S02]  /*5480*/  SHF.L.U32 R71, R144, 0x1, RZ ;  /* 0x0000000190477819 */ /* 0x008fe400000006ff */
[C---:B------:R-:W-:Y:S01]  /*5490*/  IADD3 R144, R95.reuse, 0x120, RZ ;  /* 0x000001205f907810 */ /* 0x040fe20007ffe0ff */
[----:B-----5:R-:W-:Y:S01]  /*54a0*/  IMAD.SHL.U32 R70, R62, 0x2, RZ ;  /* 0x000000023e467824 */ /* 0x020fe200078e00ff */
[----:B------:R-:W-:Y:S01]  /*54b0*/  IADD3 R62, R95, 0x140, RZ ;  /* 0x000001405f3e7810 */ /* 0x000fe20007ffe0ff */
[----:B------:R-:W-:Y:S01]  /*54c0*/  IMAD.SHL.U32 R72, R72, 0x2, RZ ;  /* 0x0000000248487824 */ /* 0x000fe200078e00ff */
[-C--:B------:R-:W-:Y:S02]  /*54d0*/  LEA.HI.SX32 R146, R146, R95.reuse, 0x1b ;  /* 0x0000005f92927211 */ /* 0x080fe400078fdaff */
[-C--:B------:R-:W-:Y:S01]  /*54e0*/  LEA.HI.SX32 R144, R144, R95.reuse, 0x1b ;  /* 0x0000005f90907211 */ /* 0x080fe200078fdaff */
[----:B--2---:R2:W-:Y:S01]  /*54f0*/  STS.U16 [R74+0x4e0], R69 ;  /* 0x0004e0454a007388 */ /* 0x0045e20000000400 */
[----:B------:R-:W-:-:S02]  /*5500*/  LEA.HI.SX32 R62, R62, R95, 0x1b ;  /* 0x0000005f3e3e7211 */ /* 0x000fc400078fdaff */
[----:B------:R-:W-:Y:S01]  /*5510*/  ISETP.GE.AND P1, PT, R95, 0x8, PT ;  /* 0x000000085f00780c */ /* 0x000fe20003f26270 */
[----:B------:R3:W-:Y:S04]  /*5520*/  STS.U16 [R73+0x520], R68 ;  /* 0x0005204449007388 */ /* 0x0007e80000000400 */
[----:B------:R5:W-:Y:S01]  /*5530*/  STS.U16 [R72+0x560], R67 ;  /* 0x0005604348007388 */ /* 0x000be20000000400 */
[----:B--2---:R-:W-:-:S03]  /*5540*/  IMAD.SHL.U32 R69, R146, 0x2, RZ ;  /* 0x0000000292457824 */ /* 0x004fc600078e00ff */
[----:B----4-:R2:W-:Y:S01]  /*5550*/  STS.U16 [R71+0x5a0], R66 ;  /* 0x0005a04247007388 */ /* 0x0105e20000000400 */
[----:B---3--:R-:W-:Y:S02]  /*5560*/  SHF.L.U32 R68, R144, 0x1, RZ ;  /* 0x0000000190447819 */ /* 0x008fe400000006ff */
[C---:B------:R-:W-:Y:S01]  /*5570*/  IADD3 R144, R95.reuse, 0x160, RZ ;  /* 0x000001605f907810 */ /* 0x040fe20007ffe0ff */
[----:B-----5:R-:W-:Y:S01]  /*5580*/  IMAD.SHL.U32 R67, R62, 0x2, RZ ;  /* 0x000000023e437824 */ /* 0x020fe200078e00ff */
[C---:B------:R-:W-:Y:S01]  /*5590*/  IADD3 R62, R95.reuse, 0x1a0, RZ ;  /* 0x000001a05f3e7810 */ /* 0x040fe20007ffe0ff */
[----:B------:R3:W-:Y:S01]  /*55a0*/  STS.U16 [R70+0x5e0], R65 ;  /* 0x0005e04146007388 */ /* 0x0007e20000000400 */
[C---:B--2---:R-:W-:Y:S02]  /*55b0*/  IADD3 R66, R95.reuse, 0x180, RZ ;  /* 0x000001805f427810 */ /* 0x044fe40007ffe0ff */
[----:B------:R-:W-:Y:S01]  /*55c0*/  LEA.HI.SX32 R145, R144, R95, 0x1b ;  /* 0x0000005f90917211 */ /* 0x000fe200078fdaff */
[----:B------:R2:W-:Y:S01]  /*55d0*/  STS.U16 [R69+0x620], R64 ;  /* 0x0006204045007388 */ /* 0x0005e20000000400 */
[----:B------:R-:W-:-:S02]  /*55e0*/  IADD3 R144, R95, 0x1c0, RZ ;  /* 0x000001c05f907810 */ /* 0x000fc40007ffe0ff */
[-C--:B---3--:R-:W-:Y:S01]  /*55f0*/  LEA.HI.SX32 R65, R66, R95.reuse, 0x1b ;  /* 0x0000005f42417211 */ /* 0x088fe200078fdaff */
[----:B------:R-:W-:Y:S01]  /*5600*/  IMAD.SHL.U32 R66, R145, 0x2, RZ ;  /* 0x0000000291427824 */ /* 0x000fe200078e00ff */
[----:B------:R-:W-:Y:S02]  /*5610*/  ISETP.NE.AND P0, PT, R96, RZ, PT ;  /* 0x000000ff6000720c */ /* 0x000fe40003f05270 */
[-C--:B--2---:R-:W-:Y:S01]  /*5620*/  LEA.HI.SX32 R64, R62, R95.reuse, 0x1b ;  /* 0x0000005f3e407211 */ /* 0x084fe200078fdaff */
[----:B0-----:R-:W-:Y:S01]  /*5630*/  @P1 FFMA.FTZ R9, R8, R10, R9 ;  /* 0x0000000a08091223 */ /* 0x001fe20000010009 */
[----:B------:R-:W-:Y:S01]  /*5640*/  SHF.L.U32 R65, R65, 0x1, RZ ;  /* 0x0000000141417819 */ /* 0x000fe200000006ff */
[----:B------:R0:W-:Y:S01]  /*5650*/  STS.U16 [R68+0x660], R63 ;  /* 0x0006603f44007388 */ /* 0x0001e20000000400 */
[----:B------:R-:W-:Y:S01]  /*5660*/  IADD3 R62, R95, 0x1e0, RZ ;  /* 0x000001e05f3e7810 */ /* 0x000fe20007ffe0ff */
[----:B------:R-:W-:Y:S01]  /*5670*/  IMAD.SHL.U32 R64, R64, 0x2, RZ ;  /* 0x0000000240407824 */ /* 0x000fe200078e00ff */
[----:B------:R-:W-:Y:S01]  /*5680*/  LEA.HI.SX32 R144, R144, R95, 0x1b ;  /* 0x0000005f90907211 */ /* 0x000fe200078fdaff */
[----:B-1----:R-:W-:Y:S01]  /*5690*/  @P1 FMUL.FTZ R8, R8, R11 ;  /* 0x0000000b08081220 */ /* 0x002fe20000410000 */
[----:B------:R1:W-:Y:S01]  /*56a0*/  STS.U16 [R67+0x6a0], R102 ;  /* 0x0006a06643007388 */ /* 0x0003e20000000400 */
[----:B------:R-:W-:-:S02]  /*56b0*/  ISETP.EQ.OR P0, PT, R94, RZ, P0 ;  /* 0x000000ff5e00720c */ /* 0x000fc40000702670 */
[----:B------:R-:W-:Y:S01]  /*56c0*/  LEA.HI.SX32 R62, R62, R95, 0x1b ;  /* 0x0000005f3e3e7211 */ /* 0x000fe200078fdaff */
[----:B------:R-:W-:Y:S01]  /*56d0*/  STS.U16 [R66+0x6e0], R143 ;  /* 0x0006e08f42007388 */ /* 0x000fe20000000400 */
[----:B0-----:R-:W-:-:S03]  /*56e0*/  IMAD.SHL.U32 R63, R144, 0x2, RZ ;  /* 0x00000002903f7824 */ /* 0x001fc600078e00ff */
[----:B------:R-:W-:Y:S04]  /*56f0*/  STS.U16 [R65+0x720], R140 ;  /* 0x0007208c41007388 */ /* 0x000fe80000000400 */
[----:B------:R-:W-:Y:S01]  /*5700*/  STS.U16 [R64+0x760], R141 ;  /* 0x0007608d40007388 */ /* 0x000fe20000000400 */
[----:B-1----:R-:W-:-:S03]  /*5710*/  SHF.L.U32 R102, R62, 0x1, RZ ;  /* 0x000000013e667819 */ /* 0x002fc600000006ff */
[----:B------:R-:W0:Y:S01]  /*5720*/  SHFL.UP PT, R140, R9, 0x10, RZ ;  /* 0x06000000098c7989 */ /* 0x000e2200000e00ff */
[----:B------:R-:W-:-:S03]  /*5730*/  IMAD.MOV.U32 R11, RZ, RZ, RZ ;  /* 0x000000ffff0b7224 */ /* 0x000fc600078e00ff */
[----:B------:R-:W1:Y:S01]  /*5740*/  SHFL.UP PT, R141, R8, 0x10, RZ ;  /* 0x06000000088d7989 */ /* 0x000e6200000e00ff */
[----:B------:R-:W-:-:S03]  /*5750*/  IMAD.MOV.U32 R10, RZ, RZ, 0x3f800000 ;  /* 0x3f800000ff0a7424 */ /* 0x000fc600078e00ff */
[----:B------:R2:W-:Y:S04]  /*5760*/  STS.U16 [R63+0x7a0], R12 ;  /* 0x0007a00c3f007388 */ /* 0x0005e80000000400 */
[----:B------:R-:W-:Y:S01]  /*5770*/  STS.U16 [R102+0x7e0], R13 ;  /* 0x0007e00d66007388 */ /* 0x000fe20000000400 */
[----:B------:R-:W-:-:S06]  /*5780*/  NOP ;  /* 0x0000000000007918 */ /* 0x000fcc0000000000 */
[----:B------:R-:W3:Y:S01]  /*5790*/  @!P0 LDS.64 R10, [R15.X8+0x860] ;  /* 0x000860000f0a8984 */ /* 0x000ee20000008a00 */
[C---:B------:R-:W-:Y:S02]  /*57a0*/  ISETP.GE.AND P0, PT, R95.reuse, 0x10, PT ;  /* 0x000000105f00780c */ /* 0x040fe40003f06270 */
[----:B--2---:R-:W-:-:S04]  /*57b0*/  SHF.L.U32 R12, R95, 0x4, RZ ;  /* 0x000000045f0c7819 */ /* 0x004fc800000006ff */
[----:B------:R-:W-:-:S07]  /*57c0*/  LEA.HI.SX32 R12, R12, R12, 0x1b ;  /* 0x0000000c0c0c7211 */ /* 0x000fce00078fdaff */
[C---:B0-----:R-:W-:Y:S02]  /*57d0*/  @P0 FFMA.FTZ R9, R8.reuse, R140, R9 ;  /* 0x0000008c08090223 */ /* 0x041fe40000010009 */
[----:B-1----:R-:W-:Y:S01]  /*57e0*/  @P0 FMUL.FTZ R8, R8, R141 ;  /* 0x0000008d08080220 */ /* 0x002fe20000410000 */
[----:B------:R-:W-:Y:S01]  /*57f0*/  ISETP.NE.AND P0, PT, R95, 0x1f, PT ;  /* 0x0000001f5f00780c */ /* 0x000fe20003f05270 */
[----:B------:R-:W-:-:S05]  /*5800*/  IMAD.SHL.U32 R62, R12, 0x2, RZ ;  /* 0x000000020c3e7824 */ /* 0x000fca00078e00ff */
        /* <DEDUP_REMOVED lines=16> */
[----:B------:R-:W-:Y:S04]  /*5910*/  @!P0 STS.64 [0x840], R8 ;  /* 0x00084008ff008388 */ /* 0x000fe80000000a00 */
[----:B------:R-:W-:Y:S01]  /*5920*/  BAR.SYNC.DEFER_BLOCKING 0x0 ;  /* 0x0000000000007b1d */ /* 0x000fe20000010000 */
[----:B------:R-:W-:-:S13]  /*5930*/  ISETP.NE.AND P1, PT, R95, RZ, PT ;  /* 0x000000ff5f00720c */ /* 0x000fda0003f25270 */
[----:B---3--:R-:W-:Y:S04]  /*5940*/  @!P1 STS.64 [0x850], R10 ;  /* 0x0008500aff009388 */ /* 0x008fe80000000a00 */
[----:B------:R-:W-:Y:S04]  /*5950*/  LDS.64 R12, [0x840] ;  /* 0x00084000ff0c7984 */ /* 0x000fe80000000a00 */
[----:B------:R-:W-:Y:S06]  /*5960*/  BAR.SYNC.DEFER_BLOCKING 0x0 ;  /* 0x0000000000007b1d */ /* 0x000fec0000010000 */
[----:B------:R-:W0:Y:S04]  /*5970*/  SHFL.UP PT, R157, R8, 0x1, RZ ;  /* 0x04200000089d7989 */ /* 0x000e2800000e00ff */
[----:B------:R-:W1:Y:S04]  /*5980*/  SHFL.UP PT, R159, R9, 0x1, RZ ;  /* 0x04200000099f7989 */ /* 0x000e6800000e00ff */
[----:B------:R-:W2:Y:S01]  /*5990*/  LDS R158, [0x854] ;  /* 0x00085400ff9e7984 */ /* 0x000ea20000000800 */
[----:B------:R-:W-:-:S02]  /*59a0*/  ISETP.NE.AND P0, PT, R106, RZ, PT ;  /* 0x000000ff6a00720c */ /* 0x000fc40003f05270 */
[----:B0-----:R-:W-:Y:S01]  /*59b0*/  @!P1 MOV R157, R10 ;  /* 0x0000000a009d9202 */ /* 0x001fe20000000f00 */
[----:B-1----:R-:W-:Y:S01]  /*59c0*/  @!P1 IMAD.MOV.U32 R159, RZ, RZ, R11 ;  /* 0x000000ffff9f9224 */ /* 0x002fe200078e000b */
[----:B------:R-:W-:Y:S09]  /*59d0*/  BSSY B0, `(.L_x_4321) ;  /* 0x000001e000007945 */ /* 0x000ff20003800000 */
[----:B--2---:R-:W-:-:S04]  /*59e0*/  @P0 FFMA.FTZ R159, R158, R157, R159 ;  /* 0x0000009d9e9f0223 */ /* 0x004fc8000001009f */
[----:B------:R-:W-:-:S04]  /*59f0*/  FFMA.FTZ R126, R127, R159, R126 ;  /* 0x0000009f7f7e7223 */ /* 0x000fc8000001007e */
[----:B------:R-:W-:-:S04]  /*5a00*/  FFMA.FTZ R129, R128, R126, R129 ;  /* 0x0000007e80817223 */ /* 0x000fc80000010081 */
[----:B------:R-:W-:Y:S01]  /*5a10*/  FFMA.FTZ R130, R131, R129, R130 ;  /* 0x0000008183827223 */ /* 0x000fe20000010082 */
[----:B------:R-:W-:-:S03]  /*5a20*/  ISETP.NE.AND P0, PT, R106, RZ, PT ;  /* 0x000000ff6a00720c */ /* 0x000fc60003f05270 */
[----:B------:R-:W-:-:S04]  /*5a30*/  FFMA.FTZ R133, R133, R130, R132 ;  /* 0x0000008285857223 */ /* 0x000fc80000010084 */
[----:B------:R-:W-:-:S04]  /*5a40*/  FFMA.FTZ R134, R135, R133, R134 ;  /* 0x0000008587867223 */ /* 0x000fc80000010086 */
[----:B------:R-:W-:-:S04]  /*5a50*/  FFMA.FTZ R137, R137, R134, R136 ;  /* 0x0000008689897223 */ /* 0x000fc80000010088 */
[----:B------:R-:W-:Y:S01]  /*5a60*/  FFMA.FTZ R138, R139, R137, R138 ;  /* 0x000000898b8a7223 */ /* 0x000fe2000001008a */
[----:B------:R-:W-:Y:S01]  /*5a70*/  HADD2.F32 R156, -RZ, R156.H0_H0 ;  /* 0x2000009cff9c7230 */ /* 0x000fe20000004100 */
[C---:B------:R-:W-:Y:S02]  /*5a80*/  FFMA.FTZ R13, R12.reuse, R11, R13 ;  /* 0x0000000b0c0d7223 */ /* 0x040fe4000001000d */
[----:B------:R-:W-:Y:S02]  /*5a90*/  FFMA.FTZ R125, R125, R138, R124 ;  /* 0x0000008a7d7d7223 */ /* 0x000fe4000001007c */
[----:B------:R-:W-:Y:S01]  /*5aa0*/  FMUL.FTZ R12, R12, R10 ;  /* 0x0000000a0c0c7220 */ /* 0x000fe20000410000 */
[----:B------:R-:W-:Y:S05]  /*5ab0*/  @P0 BRA `(.L_x_4322) ;  /* 0x000000f000000947 */ /* 0x000fea0003800000 */
[----:B------:R-:W0:Y:S01]  /*5ac0*/  S2UR UR7, SR_CTAID.X ;  /* 0x00000000000779c3 */ /* 0x000e220000002500 */
[----:B------:R1:W-:Y:S07]  /*5ad0*/  STS.64 [R15.X8+0x860], R12 ;  /* 0x0008600c0f007388 */ /* 0x0003ee0000008a00 */
        /* <DEDUP_REMOVED lines=13> */
.L_x_4322:
[----:B------:R-:W-:Y:S05]  /*5bb0*/  BSYNC B0 ;  /* 0x0000000000007941 */ /* 0x000fea0003800000 */
.L_x_4321:
[----:B------:R-:W-:Y:S01]  /*5bc0*/  FFMA.FTZ R122, R122, R125, R123 ;  /* 0x0000007d7a7a7223 */ /* 0x000fe2000001007b */
[----:B-1----:R-:W-:Y:S01]  /*5bd0*/  IADD3 R15, R15, 0x1, RZ ;  /* 0x000000010f0f7810 */ /* 0x002fe20007ffe0ff */
[----:B------:R-:W-:Y:S01]  /*5be0*/  HADD2.F32 R8, -RZ, R147.H0_H0 ;  /* 0x20000093ff087230 */ /* 0x000fe20000004100 */
[----:B------:R-:W-:Y:S01]  /*5bf0*/  FFMA.FTZ R45, R156, R126, R45 ;  /* 0x0000007e9c2d7223 */ /* 0x000fe2000001002d */
[----:B------:R-:W-:Y:S01]  /*5c00*/  HADD2.F32 R9, -RZ, R148.H0_H0 ;  /* 0x20000094ff097230 */ /* 0x000fe20000004100 */
[-C--:B------:R-:W-:Y:S01]  /*5c10*/  FFMA.FTZ R115, R120, R122.reuse, R115 ;  /* 0x0000007a78737223 */ /* 0x080fe20000010073 */
[----:B------:R-:W-:Y:S01]  /*5c20*/  ISETP.GE.AND P0, PT, R15, c[0x0][0x16c], PT ;  /* 0x00005b000f007a0c */ /* 0x000fe20003f06270 */
[----:B------:R-:W-:Y:S01]  /*5c30*/  FFMA.FTZ R37, R8, R122, R37 ;  /* 0x0000007a08257223 */ /* 0x000fe20000010025 */
[----:B------:R-:W-:Y:S01]  /*5c40*/  HADD2.F32 R155, -RZ, R155.H0_H0 ;  /* 0x2000009bff9b7230 */ /* 0x000fe20000004100 */
[-C--:B------:R-:W-:Y:S01]  /*5c50*/  FFMA.FTZ R114, R121, R115.reuse, R114 ;  /* 0x0000007379727223 */ /* 0x080fe20000010072 */
[----:B------:R-:W-:Y:S01]  /*5c60*/  HADD2.F32 R153, -RZ, R153.H0_H0 ;  /* 0x20000099ff997230 */ /* 0x000fe20000004100 */
[----:B------:R-:W-:Y:S01]  /*5c70*/  FFMA.FTZ R36, R9, R115, R36 ;  /* 0x0000007309247223 */ /* 0x000fe20000010024 */
        /* <DEDUP_REMOVED lines=21> */
[----:B------:R-:W-:-:S02]  /*5dd0*/  FFMA.FTZ R39, R149, R138, R39 ;  /* 0x0000008a95277223 */ /* 0x000fc40000010027 */
[----:B------:R-:W-:Y:S02]  /*5de0*/  FFMA.FTZ R38, R150, R125, R38 ;  /* 0x0000007d96267223 */ /* 0x000fe40000010026 */
[----:B------:R-:W-:Y:S02]  /*5df0*/  FFMA.FTZ R35, R10, R114, R35 ;  /* 0x000000720a237223 */ /* 0x000fe40000010023 */
[----:B------:R-:W-:Y:S02]  /*5e00*/  FFMA.FTZ R34, R11, R113, R34 ;  /* 0x000000710b227223 */ /* 0x000fe40000010022 */
[----:B------:R-:W-:Y:S02]  /*5e10*/  FFMA.FTZ R33, R8, R112, R33 ;  /* 0x0000007008217223 */ /* 0x000fe40000010021 */
[----:B------:R-:W-:Y:S02]  /*5e20*/  FFMA.FTZ R32, R9, R111, R32 ;  /* 0x0000006f09207223 */ /* 0x000fe40000010020 */
[----:B------:R-:W-:-:S02]  /*5e30*/  FFMA.FTZ R31, R140, R110, R31 ;  /* 0x0000006e8c1f7223 */ /* 0x000fc4000001001f */
[----:B------:R-:W-:Y:S01]  /*5e40*/  FFMA.FTZ R30, R141, R108, R30 ;  /* 0x0000006c8d1e7223 */ /* 0x000fe2000001001e */
[----:B------:R-:W-:Y:S01]  /*5e50*/  @P0 CALL.REL.NOINC `(.L_x_4320) ;  /* 0x0000001000000944 */ /* 0x000fe20003c00000 */
[----:B------:R-:W-:Y:S05]  /*5e60*/  BRA `(.L_x_4323) ;  /* 0xffffdfa000007947 */ /* 0x000fea000383ffff */
.L_x_4320:
        /* <DEDUP_REMOVED lines=32> */
[----:B------:R-:W-:Y:S04]  /*6070*/  STS.U16 [R62+0x16], R31 ;  /* 0x0000161f3e007388 */ /* 0x000fe80000000400 */
[----:B------:R-:W-:Y:S04]  /*6080*/  STS.U16 [R62+0x18], R32 ;  /* 0x000018203e007388 */ /* 0x000fe80000000400 */
[----:B------:R-:W-:Y:S04]  /*6090*/  STS.U16 [R62+0x1a], R8 ;  /* 0x00001a083e007388 */ /* 0x000fe80000000400 */
[----:B------:R-:W-:Y:S04]  /*60a0*/  STS.U16 [R62+0x1c], R30 ;  /* 0x00001c1e3e007388 */ /* 0x000fe80000000400 */
[----:B------:R0:W-:Y:S01]  /*60b0*/  STS.U16 [R62+0x1e], R9 ;  /* 0x00001e093e007388 */ /* 0x0001e20000000400 */
        /* <DEDUP_REMOVED lines=36> */
.L_x_4325:
[----:B------:R-:W-:Y:S05]  /*6300*/  BSYNC B0 ;  /* 0x0000000000007941 */ /* 0x000fea0003800000 */
.L_x_4324:
[----:B------:R-:W-:Y:S01]  /*6310*/  IMAD.MOV.U32 R9, RZ, RZ, R33 ;  /* 0x000000ffff097224 */ /* 0x000fe200078e0021 */
[----:B0-----:R-:W-:Y:S01]  /*6320*/  SHF.L.U32 R13, R94, 0x9, RZ ;  /* 0x000000095e0d7819 */ /* 0x001fe200000006ff */
[----:B------:R-:W-:Y:S01]  /*6330*/  IMAD R0, R100, c[0x0][0x208], RZ ;  /* 0x0000820064007a24 */ /* 0x000fe200078e02ff */
[C---:B------:R-:W-:Y:S01]  /*6340*/  LEA R11, P0, R2.reuse, c[0x0][0x258], 0x1 ;  /* 0x00009600020b7a11 */ /* 0x040fe200078008ff */
[----:B------:R-:W-:Y:S01]  /*6350*/  IMAD.WIDE.U32 R8, R101, c[0x0][0x208], R8 ;  /* 0x0000820065087a25 */ /* 0x000fe200078e0008 */
[----:B------:R-:W-:Y:S02]  /*6360*/  SHF.R.S32.HI R33, RZ, 0x1f, R13 ;  /* 0x0000001fff217819 */ /* 0x000fe4000001140d */
[----:B------:R-:W-:Y:S01]  /*6370*/  ISETP.GE.AND P5, PT, R105, R31, PT ;  /* 0x0000001f6900720c */ /* 0x000fe20003fa6270 */
[----:B------:R-:W-:Y:S01]  /*6380*/  IMAD R12, R101, c[0x0][0x20c], R0 ;  /* 0x00008300650c7a24 */ /* 0x000fe200078e0200 */
[----:B------:R-:W-:Y:S02]  /*6390*/  IADD3 R0, P1, R13, R8, RZ ;  /* 0x000000080d007210 */ /* 0x000fe40007f3e0ff */
[----:B------:R-:W-:-:S02]  /*63a0*/  LEA.HI.X R10, R2, c[0x0][0x25c], R3, 0x1, P0 ;  /* 0x00009700020a7a11 */ /* 0x000fc400000f0c03 */
[----:B------:R-:W-:Y:S02]  /*63b0*/  IADD3.X R9, R33, R12, R9, P1, !PT ;  /* 0x0000000c21097210 */ /* 0x000fe40000ffe409 */
[----:B------:R-:W-:Y:S02]  /*63c0*/  LEA R8, P0, R0, R11, 0x1 ;  /* 0x0000000b00087211 */ /* 0x000fe400078008ff */
[-C--:B------:R-:W-:Y:S02]  /*63d0*/  ISETP.GE.AND P6, PT, R104, R31.reuse, PT ;  /* 0x0000001f6800720c */ /* 0x080fe40003fc6270 */
[----:B------:R-:W-:Y:S02]  /*63e0*/  LEA.HI.X R9, R0, R10, R9, 0x1, P0 ;  /* 0x0000000a00097211 */ /* 0x000fe400000f0c09 */
[-C--:B------:R-:W-:Y:S02]  /*63f0*/  ISETP.GE.AND P0, PT, R93, R31.reuse, PT ;  /* 0x0000001f5d00720c */ /* 0x080fe40003f06270 */
[-C--:B------:R-:W-:Y:S01]  /*6400*/  ISETP.GE.AND P1, PT, R92, R31.reuse, PT ;  /* 0x0000001f5c00720c */ /* 0x080fe20003f26270 */
[----:B------:R0:W-:Y:S01]  /*6410*/  @!P5 STG.E.U16 [R8.64+0x40], R15 ;  /* 0x0000400f0800d986 */ /* 0x0001e2000c101504 */
[----:B------:R-:W-:-:S02]  /*6420*/  ISETP.GE.AND P5, PT, R88, R31, PT ;  /* 0x0000001f5800720c */ /* 0x000fc40003fa6270 */
        /* <DEDUP_REMOVED lines=36> */
.L_x_4326:
[----:B------:R-:W-:Y:S05]  /*6670*/  EXIT ;  /* 0x000000000000794d */ /* 0x000fea0003800000 */
.L_x_4328:
        /* <DEDUP_REMOVED lines=16> */
.L_x_5438:


//--------------------- .text._Z25selective_scan_fwd_kernelI32Selective_Scan_fwd_kernel_traitsILi32ELi16ELi1ELb0ELb1ELb1ELb1EN3c104HalfEfEEv13SSMParamsBase --------------------------
	.section	.text._Z25selective_scan_fwd_kernelI32Selective_Scan_fwd_kernel_traitsILi32ELi16ELi1ELb0ELb1ELb1ELb1EN3c104HalfEfEEv13SSMParamsBase,"ax",@progbits
	.sectioninfo	@"SHI_REGISTERS=162"
	.align	128
        .global         _Z25selective_scan_fwd_kernelI32Selective_Scan_fwd_kernel_traitsILi32ELi16ELi1ELb0ELb1ELb1ELb1EN3c104HalfEfEEv13SSMParamsBase
        .type           _Z25selective_scan_fwd_kernelI32Selective_Scan_fwd_kernel_traitsILi32ELi16ELi1ELb0ELb1ELb1ELb1EN3c104HalfEfEEv13SSMParamsBase,@function
        .size           _Z25selective_scan_fwd_kernelI32Selective_Scan_fwd_kernel_traitsILi32ELi16ELi1ELb0ELb1ELb1ELb1EN3c104HalfEfEEv13SSMParamsBase,(.L_x_5439 - _Z25selective_scan_fwd_kernelI32Selective_Scan_fwd_kernel_traitsILi32ELi16ELi1ELb0ELb1ELb1ELb1EN3c104HalfEfEEv13SSMParamsBase)
        .other          _Z25selective_scan_fwd_kernelI32Selective_Scan_fwd_kernel_traitsILi32ELi16ELi1ELb0ELb1ELb1ELb1EN3c104HalfEfEEv13SSMParamsBase,@"STO_CUDA_ENTRY STV_DEFAULT"
_Z25selective_scan_fwd_kernelI32Selective_Scan_fwd_kernel_traitsILi32ELi16ELi1ELb0ELb1ELb1ELb1EN3c104HalfEfEEv13SSMParamsBase:
.text._Z25selective_scan_fwd_kernelI32Selective_Scan_fwd_kernel_traitsILi32ELi16ELi1ELb0ELb1ELb1ELb1EN3c104HalfEfEEv13SSMParamsBase:
        /* <DEDUP_REMOVED lines=9> */
[----:B------:R-:W2:Y:S01]  /*0090*/  S2UR UR6, SR_CTAID.X ;  /* 0x00000000000679c3 */ /* 0x000ea20000002500 */
[----:B------:R-:W-:-:S02]  /*00a0*/  ISETP.NE.AND.EX P1, PT, RZ, c[0x0][0x254], PT, P1 ;  /* 0x00009500ff007a0c */ /* 0x000fc40003f25310 */
[----:B-1----:R-:W1:Y:S01]  /*00b0*/  MUFU.RCP R0, R0 ;  /* 0x0000000000007308 */ /* 0x002e620000001000 */
[----:B0-----:R-:W-:Y:S01]  /*00c0*/  IMAD.U32 R100, RZ, RZ, UR4 ;  /* 0x00000004ff647e24 */ /* 0x001fe2000f8e00ff */
[----:B------:R-:W-:-:S04]  /*00d0*/  ULDC.64 UR4, c[0x0][0x118] ;  /* 0x0000460000047ab9 */ /* 0x000fc80000000a00 */
[----:B------:R-:W-:Y:S02]  /*00e0*/  SHF.R.S32.HI R99, RZ, 0x1f, R100 ;  /* 0x0000001fff637819 */ /* 0x000fe40000011464 */
[----:B------:R-:W-:-:S03]  /*00f0*/  @P0 LEA R2, P2, R100, c[0x0][0x238], 0x2 ;  /* 0x00008e0064020a11 */ /* 0x000fc600078410ff */
[----:B------:R-:W-:Y:S02]  /*0100*/  @P1 LEA R4, P3, R100, c[0x0][0x250], 0x2 ;  /* 0x0000940064041a11 */ /* 0x000fe400078610ff */
[----:B-1----:R-:W-:Y:S02]  /*0110*/  IADD3 R6, R0, 0xffffffe, RZ ;  /* 0x0ffffffe00067810 */ /* 0x002fe40007ffe0ff */
[C-C-:B------:R-:W-:Y:S02]  /*0120*/  @P0 LEA.HI.X R3, R100.reuse, c[0x0][0x23c], R99.reuse, 0x2, P2 ;  /* 0x00008f0064030a11 */ /* 0x140fe400010f1463 */
[----:B------:R0:W1:Y:S01]  /*0130*/  F2I.FTZ.U32.TRUNC.NTZ R7, R6 ;  /* 0x0000000600077305 */ /* 0x000062000021f000 */
[----:B------:R-:W-:Y:S02]  /*0140*/  @P1 LEA.HI.X R5, R100, c[0x0][0x254], R99, 0x2, P3 ;  /* 0x0000950064051a11 */ /* 0x000fe400018f1463 */
[----:B------:R3:W5:Y:S01]  /*0150*/  @P0 LDG.E R98, [R2.64] ;  /* 0x0000000402620981 */ /* 0x000762000c1e1900 */
[----:B--2---:R-:W-:-:S03]  /*0160*/  IMAD.U32 R96, RZ, RZ, UR6 ;  /* 0x00000006ff607e24 */ /* 0x004fc6000f8e00ff */
[----:B------:R2:W5:Y:S01]  /*0170*/  @P1 LDG.E R97, [R4.64] ;  /* 0x0000000404611981 */ /* 0x000562000c1e1900 */
[----:B0-----:R-:W-:Y:S01]  /*0180*/  HFMA2.MMA R6, -RZ, RZ, 0, 0 ;  /* 0x00000000ff067435 */ /* 0x001fe200000001ff */
[----:B------:R-:W-:Y:S02]  /*0190*/  SHF.R.S32.HI R141, RZ, 0x1f, R96 ;  /* 0x0000001fff8d7819 */ /* 0x000fe40000011460 */
[----:B---3--:R-:W-:Y:S01]  /*01a0*/  IABS R2, R100 ;  /* 0x0000006400027213 */ /* 0x008fe20000000000 */
[----:B-1----:R-:W-:-:S04]  /*01b0*/  IMAD.MOV R8, RZ, RZ, -R7 ;  /* 0x000000ffff087224 */ /* 0x002fc800078e0a07 */
[----:B------:R-:W-:-:S04]  /*01c0*/  IMAD R3, R8, R9, RZ ;  /* 0x0000000908037224 */ /* 0x000fc800078e02ff */
[----:B------:R-:W-:-:S06]  /*01d0*/  IMAD.HI.U32 R7, R7, R3, R6 ;  /* 0x0000000307077227 */ /* 0x000fcc00078e0006 */
[----:B------:R-:W-:-:S04]  /*01e0*/  IMAD.HI.U32 R0, R7, R2, RZ ;  /* 0x0000000207007227 */ /* 0x000fc800078e00ff */
[----:B------:R-:W-:Y:S02]  /*01f0*/  IMAD.MOV R3, RZ, RZ, -R0 ;  /* 0x000000ffff037224 */ /* 0x000fe400078e0a00 */
[----:B------:R-:W-:-:S04]  /*0200*/  IMAD.WIDE.U32 R6, R96, c[0x0][0x190], RZ ;  /* 0x0000640060067a25 */ /* 0x000fc800078e00ff */
[----:B------:R-:W-:Y:S01]  /*0210*/  IMAD R2, R9, R3, R2 ;  /* 0x0000000309027224 */ /* 0x000fe200078e0202 */
[----:B------:R-:W-:-:S04]  /*0220*/  MOV R3, c[0x0][0x174] ;  /* 0x00005d0000037a02 */ /* 0x000fc80000000f00 */
[----:B------:R-:W-:Y:S01]  /*0230*/  ISETP.GE.AND P0, PT, R3, 0x1, PT ;  /* 0x000000010300780c */ /* 0x000fe20003f06270 */
[----:B------:R-:W-:Y:S01]  /*0240*/  IMAD R3, R141, c[0x0][0x190], RZ ;  /* 0x000064008d037a24 */ /* 0x000fe200078e02ff */
[----:B------:R-:W-:-:S03]  /*0250*/  ISETP.GT.U32.AND P1, PT, R9, R2, PT ;  /* 0x000000020900720c */ /* 0x000fc60003f24070 */
[----:B------:R-:W-:-:S10]  /*0260*/  IMAD R3, R96, c[0x0][0x194], R3 ;  /* 0x0000650060037a24 */ /* 0x000fd400078e0203 */
[----:B------:R-:W-:Y:S01]  /*0270*/  @!P1 IMAD.IADD R2, R2, 0x1, -R9 ;  /* 0x0000000102029824 */ /* 0x000fe200078e0a09 */
[----:B------:R-:W-:Y:S06]  /*0280*/  @!P0 EXIT ;  /* 0x000000000000894d */ /* 0x000fec0003800000 */
[----:B--2---:R-:W0:Y:S01]  /*0290*/  S2R R106, SR_TID.X ;  /* 0x00000000006a7919 */ /* 0x004e220000002100 */
[----:B------:R-:W-:Y:S01]  /*02a0*/  ISETP.GE.U32.AND P0, PT, R2, R9, PT ;  /* 0x000000090200720c */ /* 0x000fe20003f06070 */
[----:B------:R-:W-:Y:S01]  /*02b0*/  IMAD R5, R99, c[0x0][0x1d8], RZ ;  /* 0x0000760063057a24 */ /* 0x000fe200078e02ff */
[----:B------:R-:W-:Y:S01]  /*02c0*/  LOP3.LUT R8, R100, c[0x0][0x178], RZ, 0x3c, !PT ;  /* 0x00005e0064087a12 */ /* 0x000fe200078e3cff */
[----:B------:R-:W-:Y:S01]  /*02d0*/  IMAD.IADD R7, R7, 0x1, R3 ;  /* 0x0000000107077824 */ /* 0x000fe200078e0203 */
[----:B------:R-:W-:Y:S01]  /*02e0*/  @!P1 IADD3 R0, R0, 0x1, RZ ;  /* 0x0000000100009810 */ /* 0x000fe20007ffe0ff */
[----:B------:R-:W-:Y:S01]  /*02f0*/  IMAD R9, R99, c[0x0][0x1e8], RZ ;  /* 0x00007a0063097a24 */ /* 0x000fe200078e02ff */
[----:B------:R-:W-:Y:S01]  /*0300*/  ISETP.GE.AND P2, PT, R8, RZ, PT ;  /* 0x000000ff0800720c */ /* 0x000fe20003f46270 */
[C---:B------:R-:W-:Y:S01]  /*0310*/  IMAD.WIDE.U32 R2, R100.reuse, c[0x0][0x1d8], RZ ;  /* 0x0000760064027a25 */ /* 0x040fe200078e00ff */
[----:B------:R-:W-:Y:S01]  /*0320*/  ISETP.NE.AND P1, PT, RZ, c[0x0][0x178], PT ;  /* 0x00005e00ff007a0c */ /* 0x000fe20003f25270 */
[----:B------:R-:W1:Y:S01]  /*0330*/  S2R R93, SR_LANEID ;  /* 0x00000000005d7919 */ /* 0x000e620000000000 */
[----:B------:R-:W-:Y:S01]  /*0340*/  MOV R94, RZ ;  /* 0x000000ff005e7202 */ /* 0x000fe20000000f00 */
[----:B------:R-:W-:-:S02]  /*0350*/  IMAD R11, R100, c[0x0][0x1dc], R5 ;  /* 0x00007700640b7a24 */ /* 0x000fc400078e0205 */
[----:B------:R-:W-:Y:S01]  /*0360*/  IMAD.WIDE.U32 R4, R100, c[0x0][0x1e8], RZ ;  /* 0x00007a0064047a25 */ /* 0x000fe200078e00ff */
[----:B------:R-:W-:Y:S02]  /*0370*/  @P0 IADD3 R0, R0, 0x1, RZ ;  /* 0x0000000100000810 */ /* 0x000fe40007ffe0ff */
[----:B------:R-:W-:Y:S01]  /*0380*/  IADD3 R11, R3, R11, RZ ;  /* 0x0000000b030b7210 */ /* 0x000fe20007ffe0ff */
[----:B------:R-:W-:Y:S01]  /*0390*/  IMAD R9, R100, c[0x0][0x1ec], R9 ;  /* 0x00007b0064097a24 */ /* 0x000fe200078e0209 */
[----:B------:R-:W-:Y:S01]  /*03a0*/  MOV R12, R4 ;  /* 0x00000004000c7202 */ /* 0x000fe20000000f00 */
[----:B------:R-:W-:Y:S01]  /*03b0*/  IMAD R15, R141, c[0x0][0x1b0], RZ ;  /* 0x00006c008d0f7a24 */ /* 0x000fe200078e02ff */
[----:B------:R-:W-:Y:S01]  /*03c0*/  @!P2 IADD3 R0, -R0, RZ, RZ ;  /* 0x000000ff0000a210 */ /* 0x000fe20007ffe1ff */
[----:B------:R-:W-:Y:S01]  /*03d0*/  IMAD.MOV.U32 R10, RZ, RZ, R2 ;  /* 0x000000ffff0a7224 */ /* 0x000fe200078e0002 */
[----:B------:R-:W-:Y:S01]  /*03e0*/  @!P1 LOP3.LUT R0, RZ, c[0x0][0x178], RZ, 0x33, !PT ;  /* 0x00005e00ff009a12 */ /* 0x000fe200078e33ff */
[C---:B0-----:R-:W-:Y:S01]  /*03f0*/  IMAD.SHL.U32 R2, R106.reuse, 0x10, RZ ;  /* 0x000000106a027824 */ /* 0x041fe200078e00ff */
[----:B------:R-:W-:Y:S01]  /*0400*/  LOP3.LUT R95, R106, 0x1f, RZ, 0xc0, !PT ;  /* 0x0000001f6a5f7812 */ /* 0x000fe200078ec0ff */
[----:B------:R-:W-:-:S02]  /*0410*/  IMAD.IADD R13, R5, 0x1, R9 ;  /* 0x00000001050d7824 */ /* 0x000fc400078e0209 */
[----:B------:R-:W-:Y:S01]  /*0420*/  IMAD.WIDE.U32 R8, R96, c[0x0][0x1b0], RZ ;  /* 0x00006c0060087a25 */ /* 0x000fe200078e00ff */
[----:B------:R-:W-:-:S03]  /*0430*/  LOP3.LUT R2, R95, 0xfffffe00, R2, 0xf8, !PT ;  /* 0xfffffe005f027812 */ /* 0x000fc600078ef802 */
[----:B------:R-:W-:Y:S01]  /*0440*/  IMAD R15, R96, c[0x0][0x1b4], R15 ;  /* 0x00006d00600f7a24 */ /* 0x000fe200078e020f */
[C---:B------:R-:W-:Y:S01]  /*0450*/  LOP3.LUT R92, R2.reuse, 0x80, RZ, 0xfc, !PT ;  /* 0x00000080025c7812 */ /* 0x040fe200078efcff */
[----:B------:R-:W-:Y:S01]  /*0460*/  IMAD R3, R141, c[0x0][0x1d0], RZ ;  /* 0x000074008d037a24 */ /* 0x000fe200078e02ff */
[----:B------:R-:W-:Y:S01]  /*0470*/  LOP3.LUT R91, R2, 0xa0, RZ, 0xfc, !PT ;  /* 0x000000a0025b7812 */ /* 0x000fe200078efcff */
[----:B------:R-:W-:Y:S01]  /*0480*/  IMAD.WIDE.U32 R4, R96, c[0x0][0x1d0], R10 ;  /* 0x0000740060047a25 */ /* 0x000fe200078e000a */
[C---:B------:R-:W-:Y:S02]  /*0490*/  LOP3.LUT R90, R2.reuse, 0xc0, RZ, 0xfc, !PT ;  /* 0x000000c0025a7812 */ /* 0x040fe400078efcff */
[C---:B------:R-:W-:Y:S01]  /*04a0*/  LOP3.LUT R89, R2.reuse, 0xe0, RZ, 0xfc, !PT ;  /* 0x000000e002597812 */ /* 0x040fe200078efcff */
[----:B------:R-:W-:Y:S01]  /*04b0*/  IMAD.IADD R9, R9, 0x1, R15 ;  /* 0x0000000109097824 */ /* 0x000fe200078e020f */
[C---:B------:R-:W-:Y:S01]  /*04c0*/  LOP3.LUT R88, R2.reuse, 0x100, RZ, 0xfc, !PT ;  /* 0x0000010002587812 */ /* 0x040fe200078efcff */
[----:B------:R-:W-:Y:S01]  /*04d0*/  IMAD R17, R141, c[0x0][0x1e0], RZ ;  /* 0x000078008d117a24 */ /* 0x000fe200078e02ff */
[----:B------:R-:W-:Y:S01]  /*04e0*/  LOP3.LUT R87, R2, 0x120, RZ, 0xfc, !PT ;  /* 0x0000012002577812 */ /* 0x000fe200078efcff */
[C---:B------:R-:W-:Y:S01]  /*04f0*/  IMAD R15, R96.reuse, c[0x0][0x1d4], R3 ;  /* 0x00007500600f7a24 */ /* 0x040fe200078e0203 */
[----:B------:R-:W-:Y:S01]  /*0500*/  SHF.R.S32.HI R3, RZ, 0x1f, R2 ;  /* 0x0000001fff037819 */ /* 0x000fe20000011402 */
[----:B------:R-:W-:Y:S01]  /*0510*/  IMAD.WIDE.U32 R10, R96, c[0x0][0x1e0], R12 ;  /* 0x00007800600a7a25 */ /* 0x000fe200078e000c */
[----:B------:R-:W-:-:S02]  /*0520*/  IADD3 R12, P0, R2, R4, RZ ;  /* 0x00000004020c7210 */ /* 0x000fc40007f1e0ff */
[----:B------:R-:W-:Y:S01]  /*0530*/  SHF.R.S32.HI R4, RZ, 0x1f, R0 ;  /* 0x0000001fff047819 */ /* 0x000fe20000011400 */
[----:B------:R-:W-:Y:S01]  /*0540*/  IMAD R13, R96, c[0x0][0x1e4], R17 ;  /* 0x00007900600d7a24 */ /* 0x000fe200078e0211 */
[----:B------:R-:W-:Y:S02]  /*0550*/  IADD3 R32, P1, R2, R10, RZ ;  /* 0x0000000a02207210 */ /* 0x000fe40007f3e0ff */
[C---:B------:R-:W-:Y:S01]  /*0560*/  IADD3.X R5, R3.reuse, R5, R15, P0, !PT ;  /* 0x0000000503057210 */ /* 0x040fe200007fe40f */
[----:B------:R-:W-:Y:S01]  /*0570*/  IMAD R15, R4, c[0x0][0x1a8], RZ ;  /* 0x00006a00040f7a24 */ /* 0x000fe200078e02ff */
[----:B------:R-:W-:Y:S01]  /*0580*/  LEA R10, P0, R12, c[0x0][0x240], 0x1 ;  /* 0x000090000c0a7a11 */ /* 0x000fe200078008ff */
[----:B------:R-:W-:Y:S01]  /*0590*/  IMAD R17, R4, c[0x0][0x1c8], RZ ;  /* 0x0000720004117a24 */ /* 0x000fe200078e02ff */
[----:B------:R-:W-:Y:S01]  /*05a0*/  IADD3.X R13, R3, R11, R13, P1, !PT ;  /* 0x0000000b030d7210 */ /* 0x000fe20000ffe40d */
[----:B------:R-:W-:Y:S01]  /*05b0*/  IMAD R15, R0, c[0x0][0x1ac], R15 ;  /* 0x00006b00000f7a24 */ /* 0x000fe200078e020f */
[----:B------:R-:W-:Y:S01]  /*05c0*/  LEA.HI.X R11, R12, c[0x0][0x244], R5, 0x1, P0 ;  /* 0x000091000c0b7a11 */ /* 0x000fe200000f0c05 */
[----:B------:R-:W-:Y:S01]  /*05d0*/  IMAD.WIDE.U32 R4, R0, c[0x0][0x1a8], R6 ;  /* 0x00006a0000047a25 */ /* 0x000fe200078e0006 */
[----:B------:R-:W-:-:S02]  /*05e0*/  LEA R21, P2, R32, c[0x0][0x248], 0x1 ;  /* 0x0000920020157a11 */ /* 0x000fc400078408ff */
[----:B------:R-:W-:Y:S01]  /*05f0*/  LOP3.LUT R86, R2, 0x140, RZ, 0xfc, !PT ;  /* 0x0000014002567812 */ /* 0x000fe200078efcff */
[----:B------:R-:W-:Y:S01]  /*0600*/  IMAD.WIDE.U32 R6, R0, c[0x0][0x1c8], R8 ;  /* 0x0000720000067a25 */ /* 0x000fe200078e0008 */
[----:B------:R-:W-:Y:S02]  /*0610*/  LEA R85, P0, R4, c[0x0][0x228], 0x1 ;  /* 0x00008a0004557a11 */ /* 0x000fe400078008ff */
[----:B------:R-:W-:Y:S01]  /*0620*/  LEA.HI.X R32, R32, c[0x0][0x24c], R13, 0x1, P2 ;  /* 0x0000930020207a11 */ /* 0x000fe200010f0c0d */
[----:B------:R-:W-:Y:S01]  /*0630*/  IMAD R17, R0, c[0x0][0x1cc], R17 ;  /* 0x0000730000117a24 */ /* 0x000fe200078e0211 */
[----:B------:R-:W-:Y:S01]  /*0640*/  LEA R83, P1, R6, c[0x0][0x230], 0x1 ;  /* 0x00008c0006537a11 */ /* 0x000fe200078208ff */
[----:B------:R-:W-:Y:S01]  /*0650*/  IMAD.IADD R81, R5, 0x1, R15 ;  /* 0x0000000105517824 */ /* 0x000fe200078e020f */
[C---:B------:R-:W-:Y:S01]  /*0660*/  LOP3.LUT R84, R2.reuse, 0x160, RZ, 0xfc, !PT ;  /* 0x0000016002547812 */ /* 0x040fe200078efcff */
[----:B------:R-:W-:Y:S01]  /*0670*/  IMAD.IADD R79, R7, 0x1, R17 ;  /* 0x00000001074f7824 */ /* 0x000fe200078e0211 */
[----:B------:R-:W-:-:S02]  /*0680*/  LOP3.LUT R82, R2, 0x180, RZ, 0xfc, !PT ;  /* 0x0000018002527812 */ /* 0x000fc400078efcff */
[----:B------:R-:W-:Y:S02]  /*0690*/  LEA.HI.X R81, R4, c[0x0][0x22c], R81, 0x1, P0 ;  /* 0x00008b0004517a11 */ /* 0x000fe400000f0c51 */
[----:B------:R-:W-:Y:S02]  /*06a0*/  LEA.HI.X R79, R6, c[0x0][0x234], R79, 0x1, P1 ;  /* 0x00008d00064f7a11 */ /* 0x000fe400008f0c4f */
[C---:B------:R-:W-:Y:S02]  /*06b0*/  LOP3.LUT R80, R2.reuse, 0x1c0, RZ, 0xfc, !PT ;  /* 0x000001c002507812 */ /* 0x040fe400078efcff */
[----:B-1----:R-:W-:Y:S02]  /*06c0*/  LOP3.LUT R78, R2, 0x1e0, RZ, 0xfc, !PT ;  /* 0x000001e0024e7812 */ /* 0x002fe400078efcff */
.L_x_4370:
[----:B------:R-:W-:Y:S01]  /*06d0*/  BAR.SYNC.DEFER_BLOCKING 0x0 ;  /* 0x0000000000007b1d */ /* 0x000fe20000010000 */
[----:B------:R-:W-:Y:S01]  /*06e0*/  IMAD.MOV.U32 R107, RZ, RZ, -0x200 ;  /* 0xfffffe00ff6b7424 */ /* 0x000fe200078e00ff */
[----:B------:R-:W-:Y:S01]  /*06f0*/  PRMT R0, RZ, 0x7610, R0 ;  /* 0x00007610ff007816 */ /* 0x000fe20000000000 */
[----:B------:R-:W-:Y:S01]  /*0700*/  IMAD.MOV.U32 R4, RZ, RZ, R10 ;  /* 0x000000ffff047224 */ /* 0x000fe200078e000a */
[----:B------:R-:W-:Y:S01]  /*0710*/  MOV R5, R11 ;  /* 0x0000000b00057202 */ /* 0x000fe20000000f00 */
[----:B------:R-:W-:Y:S01]  /*0720*/  IMAD R107, R94, R107, c[0x0][0x168] ;  /* 0x00005a005e6b7624 */ /* 0x000fe200078e026b */
[----:B------:R-:W-:-:S02]  /*0730*/  LOP3.LUT R105, R2, 0x20, RZ, 0xfc, !PT ;  /* 0x0000002002697812 */ /* 0x000fc400078efcff */
[C---:B------:R-:W-:Y:S02]  /*0740*/  LOP3.LUT R104, R2.reuse, 0x40, RZ, 0xfc, !PT ;  /* 0x0000004002687812 */ /* 0x040fe400078efcff */
[CC--:B------:R-:W-:Y:S02]  /*0750*/  ISETP.GE.AND P0, PT, R2.reuse, R107.reuse, PT ;  /* 0x0000006b0200720c */ /* 0x0c0fe40003f06270 */
[----:B------:R-:W-:Y:S02]  /*0760*/  LOP3.LUT R103, R2, 0x60, RZ, 0xfc, !PT ;  /* 0x0000006002677812 */ /* 0x000fe400078efcff */
[-C--:B------:R-:W-:Y:S02]  /*0770*/  ISETP.GE.AND P1, PT, R104, R107.reuse, PT ;  /* 0x0000006b6800720c */ /* 0x080fe40003f26270 */
[-C--:B------:R-:W-:Y:S02]  /*0780*/  ISETP.GE.AND P2, PT, R103, R107.reuse, PT ;  /* 0x0000006b6700720c */ /* 0x080fe40003f46270 */
[----:B------:R-:W-:-:S05]  /*0790*/  ISETP.GE.AND P3, PT, R92, R107, PT ;  /* 0x0000006b5c00720c */ /* 0x000fca0003f66270 */
[----:B------:R-:W2:Y:S01]  /*07a0*/  @!P0 LDG.E.U16 R0, [R4.64] ;  /* 0x0000000404008981 */ /* 0x000ea2000c1e1500 */
[-C--:B------:R-:W-:Y:S02]  /*07b0*/  ISETP.GE.AND P0, PT, R105, R107.reuse, PT ;  /* 0x0000006b6900720c */ /* 0x080fe40003f06270 */
[----:B------:R-:W-:Y:S02]  /*07c0*/  ISETP.GE.AND P4, PT, R91, R107, PT ;  /* 0x0000006b5b00720c */ /* 0x000fe40003f86270 */
[----:B------:R-:W-:Y:S02]  /*07d0*/  PRMT R7, RZ, 0x7610, R7 ;  /* 0x00007610ff077816 */ /* 0x000fe40000000007 */
[----:B------:R-:W-:Y:S02]  /*07e0*/  PRMT R6, RZ, 0x7610, R6 ;  /* 0x00007610ff067816 */ /* 0x000fe40000000006 */
[----:B-1----:R-:W-:Y:S02]  /*07f0*/  PRMT R9, RZ, 0x7610, R9 ;  /* 0x00007610ff097816 */ /* 0x002fe40000000009 */
[----:B------:R-:W-:-:S02]  /*0800*/  PRMT R8, RZ, 0x7610, R8 ;  /* 0x00007610ff087816 */ /* 0x000fc40000000008 */
[----:B------:R-:W-:Y:S01]  /*0810*/  PRMT R11, RZ, 0x7610, R11 ;  /* 0x00007610ff0b7816 */ /* 0x000fe2000000000b */
        /* <DEDUP_REMOVED lines=10> */
[----:B------:R-:W-:Y:S02]  /*08c0*/  PRMT R10, RZ, 0x7610, R10 ;  /* 0x00007610ff0a7816 */ /* 0x000fe4000000000a */
[----:B------:R-:W-:Y:S02]  /*08d0*/  PRMT R13, RZ, 0x7610, R13 ;  /* 0x00007610ff0d7816 */ /* 0x000fe4000000000d */
[----:B------:R-:W-:Y:S02]  /*08e0*/  PRMT R12, RZ, 0x7610, R12 ;  /* 0x00007610ff0c7816 */ /* 0x000fe4000000000c */
[----:B------:R-:W-:Y:S01]  /*08f0*/  PRMT R15, RZ, 0x7610, R15 ;  /* 0x00007610ff0f7816 */ /* 0x000fe2000000000f */
[----:B------:R-:W4:Y:S01]  /*0900*/  @!P0 LDG.E.U16 R10, [R4.64+0x180] ;  /* 0x00018004040a8981 */ /* 0x000f22000c1e1500 */
[----:B------:R-:W-:-:S02]  /*0910*/  PRMT R14, RZ, 0x7610, R14 ;  /* 0x00007610ff0e7816 */ /* 0x000fc4000000000e */
[----:B------:R-:W-:Y:S01]  /*0920*/  LOP3.LUT R102, R2, 0x1a0, RZ, 0xfc, !PT ;  /* 0x000001a002667812 */ /* 0x000fe200078efcff */
        /* <DEDUP_REMOVED lines=78> */
[-C--:B------:R-:W-:Y:S01]  /*0e10*/  LEA.HI.SX32 R0, R0, R93.reuse, 0x1b ;  /* 0x0000005d00007211 */ /* 0x080fe200078fdaff */
[----:B---3--:R-:W-:Y:S04]  /*0e20*/  STS.U16 [R76+0x40], R7 ;  /* 0x000040074c007388 */ /* 0x008fe80000000400 */
[----:B------:R-:W-:Y:S01]  /*0e30*/  IMAD.SHL.U32 R71, R0, 0x2, RZ ;  /* 0x0000000200477824 */ /* 0x000fe200078e00ff */
[C---:B------:R-:W-:Y:S01]  /*0e40*/  IADD3 R0, R93.reuse, 0x160, RZ ;  /* 0x000001605d007810 */ /* 0x040fe20007ffe0ff */
[----:B----4-:R0:W-:Y:S03]  /*0e50*/  STS.U16 [R75+0x80], R6 ;  /* 0x000080064b007388 */ /* 0x0101e60000000400 */
        /* <DEDUP_REMOVED lines=18> */
[----:B------:R-:W-:Y:S01]  /*0f80*/  STS.U16 [R67+0x280], R14 ;  /* 0x0002800e43007388 */ /* 0x000fe20000000400 */
[----:B------:R-:W-:-:S03]  /*0f90*/  IMAD.MOV.U32 R6, RZ, RZ, R21 ;  /* 0x000000ffff067224 */ /* 0x000fc600078e0015 */
        /* <DEDUP_REMOVED lines=24> */
[----:B------:R-:W-:-:S05]  /*1120*/  PRMT R32, RZ, 0x7610, R32 ;  /* 0x00007610ff207816 */ /* 0x000fca0000000020 */
        /* <DEDUP_REMOVED lines=26> */
[----:B------:R-:W-:Y:S01]  /*12d0*/  MOV R39, c[0x0][0x16c] ;  /* 0x00005b0000277a02 */ /* 0x000fe20000000f00 */
[----:B------:R-:W-:Y:S03]  /*12e0*/  BSSY B0, `(.L_x_4329) ;  /* 0x0000059000007945 */ /* 0x000fe60003800000 */
[----:B------:R-:W-:Y:S01]  /*12f0*/  ISETP.GE.AND P6, PT, R39, 0x1, PT ;  /* 0x000000012700780c */ /* 0x000fe20003fc6270 */
        /* <DEDUP_REMOVED lines=87> */
.L_x_4330:
[----:B------:R-:W-:Y:S05]  /*1870*/  BSYNC B0 ;  /* 0x0000000000007941 */ /* 0x000fea0003800000 */
.L_x_4329:
        /* <DEDUP_REMOVED lines=36> */
.L_x_4332:
[----:B------:R-:W-:Y:S05]  /*1ac0*/  BSYNC B0 ;  /* 0x0000000000007941 */ /* 0x000fea0003800000 */
.L_x_4331:
        /* <DEDUP_REMOVED lines=38> */
.L_x_4334:
[----:B------:R-:W-:Y:S05]  /*1d30*/  BSYNC B0 ;  /* 0x0000000000007941 */ /* 0x000fea0003800000 */
.L_x_4333:
        /* <DEDUP_REMOVED lines=36> */
.L_x_4336:
[----:B------:R-:W-:Y:S05]  /*1f80*/  BSYNC B0 ;  /* 0x0000000000007941 */ /* 0x000fea0003800000 */
.L_x_4335:
        /* <DEDUP_REMOVED lines=38> */
.L_x_4338:
[----:B------:R-:W-:Y:S05]  /*21f0*/  BSYNC B0 ;  /* 0x0000000000007941 */ /* 0x000fea0003800000 */
.L_x_4337:
        /* <DEDUP_REMOVED lines=36> */
.L_x_4340:
[----:B------:R-:W-:Y:S05]  /*2440*/  BSYNC B0 ;  /* 0x0000000000007941 */ /* 0x000fea0003800000 */
.L_x_4339:
        /* <DEDUP_REMOVED lines=38> */
.L_x_4342:
[----:B------:R-:W-:Y:S05]  /*26b0*/  BSYNC B0 ;  /* 0x0000000000007941 */ /* 0x000fea0003800000 */
.L_x_4341:
        /* <DEDUP_REMOVED lines=37> */
.L_x_4344:
[----:B------:R-:W-:Y:S05]  /*2910*/  BSYNC B0 ;  /* 0x0000000000007941 */ /* 0x000fea0003800000 */
.L_x_4343:
        /* <DEDUP_REMOVED lines=42> */
.L_x_4346:
[----:B------:R-:W-:Y:S05]  /*2bc0*/  BSYNC B0 ;  /* 0x0000000000007941 */ /* 0x000fea0003800000 */
.L_x_4345:
        /* <DEDUP_REMOVED lines=40> */
.L_x_4348:
[----:B------:R-:W-:Y:S05]  /*2e50*/  BSYNC B0 ;  /* 0x0000000000007941 */ /* 0x000fea0003800000 */
.L_x_4347:
        /* <DEDUP_REMOVED lines=46> */
.L_x_4350:
[----:B------:R-:W-:Y:S05]  /*3140*/  BSYNC B0 ;  /* 0x0000000000007941 */ /* 0x000fea0003800000 */
.L_x_4349:
        /* <DEDUP_REMOVED lines=33> */
.L_x_4352:
[----:B------:R-:W-:Y:S05]  /*3360*/  BSYNC B0 ;  /* 0x0000000000007941 */ /* 0x000fea0003800000 */
.L_x_4351:
        /* <DEDUP_REMOVED lines=33> */
.L_x_4354:
[----:B------:R-:W-:Y:S05]  /*3580*/  BSYNC B0 ;  /* 0x0000000000007941 */ /* 0x000fea0003800000 */
.L_x_4353:
        /* <DEDUP_REMOVED lines=33> */
.L_x_4356:
[----:B------:R-:W-:Y:S05]  /*37a0*/  BSYNC B0 ;  /* 0x0000000000007941 */ /* 0x000fea0003800000 */
.L_x_4355:
        /* <DEDUP_REMOVED lines=33> */
.L_x_4358:
[----:B------:R-:W-:Y:S05]  /*39c0*/  BSYNC B0 ;  /* 0x0000000000007941 */ /* 0x000fea0003800000 */
.L_x_4357:
        /* <DEDUP_REMOVED lines=33> */
.L_x_4360:
[----:B------:R-:W-:Y:S05]  /*3be0*/  BSYNC B0 ;  /* 0x0000000000007941 */ /* 0x000fea0003800000 */
.L_x_4359:
        /* <DEDUP_REMOVED lines=36> */
.L_x_4364:
[----:B------:R-:W-:Y:S01]  /*3e30*/  SHF.R.S32.HI R123, RZ, 0x1f, R15 ;  /* 0x0000001fff7b7819 */ /* 0x000fe2000001140f */
[----:B------:R-:W-:Y:S01]  /*3e40*/  IMAD.MOV.U32 R107, RZ, RZ, -0x200 ;  /* 0xfffffe00ff6b7424 */ /* 0x000fe200078e00ff */
[C---:B------:R-:W-:Y:S01]  /*3e50*/  LOP3.LUT R105, R2.reuse, 0x20, RZ, 0xfc, !PT ;  /* 0x0000002002697812 */ /* 0x040fe200078efcff */
[----:B------:R-:W-:Y:S01]  /*3e60*/  IMAD.WIDE.U32 R8, R15, c[0x0][0x1a0], R2 ;  /* 0x000068000f087a25 */ /* 0x000fe200078e0002 */
[C---:B------:R-:W-:Y:S02]  /*3e70*/  LOP3.LUT R104, R2.reuse, 0x40, RZ, 0xfc, !PT ;  /* 0x0000004002687812 */ /* 0x040fe400078efcff */
[----:B------:R-:W-:Y:S01]  /*3e80*/  LOP3.LUT R103, R2, 0x60, RZ, 0xfc, !PT ;  /* 0x0000006002677812 */ /* 0x000fe200078efcff */
        /* <DEDUP_REMOVED lines=28> */
[----:B------:R-:W-:Y:S01]  /*4050*/  LOP3.LUT R102, R2, 0x1a0, RZ, 0xfc, !PT ;  /* 0x000001a002667812 */ /* 0x000fe200078efcff */
[----:B------:R0:W5:Y:S01]  /*4060*/  @!P6 LDG.E.U16 R110, [R10.64+0x100] ;  /* 0x000100040a6ee981 */ /* 0x000162000c1e1500 */
[-C--:B------:R-:W-:Y:S02]  /*4070*/  ISETP.GE.AND P0, PT, R87, R107.reuse, PT ;  /* 0x0000006b5700720c */ /* 0x080fe40003f06270 */
        /* <DEDUP_REMOVED lines=33> */
[----:B------:R-:W-:-:S05]  /*4290*/  LEA.HI.X R13, R8, c[0x0][0x224], R9, 0x2, P0 ;  /* 0x00008900080d7a11 */ /* 0x000fca00000f1409 */
        /* <DEDUP_REMOVED lines=14> */
[----:B-1----:R-:W-:Y:S02]  /*4380*/  PRMT R13, RZ, 0x7610, R13 ;  /* 0x00007610ff0d7816 */ /* 0x002fe4000000000d */
        /* <DEDUP_REMOVED lines=11> */
[----:B0-----:R-:W-:-:S03]  /*4440*/  PRMT R72, RZ, 0x7610, R72 ;  /* 0x00007610ff487816 */ /* 0x001fc60000000048 */
[----:B------:R0:W-:Y:S01]  /*4450*/  STS.U16 [R68+0x240], R117 ;  /* 0x0002407544007388 */ /* 0x0001e20000000400 */
[----:B-1----:R-:W-:Y:S02]  /*4460*/  PRMT R71, RZ, 0x7610, R71 ;  /* 0x00007610ff477816 */ /* 0x002fe40000000047 */
[----:B--2---:R-:W-:Y:S01]  /*4470*/  PRMT R70, RZ, 0x7610, R70 ;  /* 0x00007610ff467816 */ /* 0x004fe20000000046 */
[----:B------:R1:W-:Y:S04]  /*4480*/  STS.U16 [R67+0x280], R116 ;  /* 0x0002807443007388 */ /* 0x0003e80000000400 */
[----:B------:R2:W-:Y:S04]  /*4490*/  STS.U16 [R66+0x2c0], R119 ;  /* 0x0002c07742007388 */ /* 0x0005e80000000400 */
[----:B------:R4:W-:Y:S04]  /*44a0*/  STS.U16 [R65+0x300], R118 ;  /* 0x0003007641007388 */ /* 0x0009e80000000400 */
[----:B------:R2:W-:Y:S04]  /*44b0*/  STS.U16 [R64+0x340], R121 ;  /* 0x0003407940007388 */ /* 0x0005e80000000400 */
[----:B------:R0:W-:Y:S04]  /*44c0*/  STS.U16 [R63+0x380], R120 ;  /* 0x000380783f007388 */ /* 0x0001e80000000400 */
[----:B------:R-:W-:Y:S01]  /*44d0*/  STS.U16 [R101+0x3c0], R122 ;  /* 0x0003c07a65007388 */ /* 0x000fe20000000400 */
        /* <DEDUP_REMOVED lines=34> */
[----:B------:R-:W-:-:S03]  /*4700*/  PRMT R12, RZ, 0x7610, R12 ;  /* 0x00007610ff0c7816 */ /* 0x000fc6000000000c */
[----:B------:R1:W2:Y:S04]  /*4710*/  @!P1 LDG.E.U16 R142, [R10.64+0x300] ;  /* 0x000300040a8e9981 */ /* 0x0002a8000c1e1500 */
[----:B------:R1:W2:Y:S04]  /*4720*/  @!P2 LDG.E.U16 R13, [R10.64+0x340] ;  /* 0x000340040a0da981 */ /* 0x0002a8000c1e1500 */
[----:B------:R1:W2:Y:S04]  /*4730*/  @!P3 LDG.E.U16 R140, [R10.64+0x380] ;  /* 0x000380040a8cb981 */ /* 0x0002a8000c1e1500 */
[----:B------:R1:W2:Y:S04]  /*4740*/  @!P4 LDG.E.U16 R12, [R10.64+0x3c0] ;  /* 0x0003c0040a0cc981 */ /* 0x0002a8000c1e1500 */
[----:B------:R-:W3:Y:S01]  /*4750*/  LDS.U16 R9, [R62+0x2] ;  /* 0x000002003e097984 */ /* 0x000ee20000000400 */
[----:B------:R-:W-:-:S02]  /*4760*/  FMUL.FTZ R76, R8, R61 ;  /* 0x0000003d084c7220 */ /* 0x000fc40000410000 */
[----:B0-----:R-:W-:Y:S01]  /*4770*/  IMAD.SHL.U32 R74, R106, 0x10, RZ ;  /* 0x000000106a4a7824 */ /* 0x001fe200078e00ff */
[----:B------:R-:W0:Y:S01]  /*4780*/  LDS.U16 R75, [R62+0x4] ;  /* 0x000004003e4b7984 */ /* 0x000e220000000400 */
[----:B------:R3:W0:Y:S03]  /*4790*/  MUFU.EX2 R127, R76 ;  /* 0x0000004c007f7308 */ /* 0x0006260000000800 */
        /* <DEDUP_REMOVED lines=27> */
[C---:B------:R-:W-:Y:S01]  /*4950*/  FMUL.FTZ R101, R8.reuse, R59 ;  /* 0x0000003b08657220 */ /* 0x040fe20000410000 */
[----:B------:R-:W-:Y:S01]  /*4960*/  HADD2.F32 R75, -RZ, R76.H0_H0 ;  /* 0x2000004cff4b7230 */ /* 0x000fe20000004100 */
[----:B------:R-:W-:Y:S01]  /*4970*/  FMUL.FTZ R110, R8, R56 ;  /* 0x00000038086e7220 */ /* 0x000fe20000410000 */
[----:B------:R-:W-:Y:S01]  /*4980*/  IADD3 R112, R74, 0x6, RZ ;  /* 0x000000064a707810 */ /* 0x000fe20007ffe0ff */
[----:B---3--:R-:W-:Y:S01]  /*4990*/  HADD2.F32 R76, -RZ, R11.H0_H0 ;  /* 0x2000000bff4c7230 */ /* 0x008fe20000004100 */
[----:B------:R-:W1:Y:S01]  /*49a0*/  MUFU.EX2 R77, R77 ;  /* 0x0000004d004d7308 */ /* 0x000e620000000800 */
[----:B------:R-:W-:Y:S01]  /*49b0*/  FMUL.FTZ R108, R23, R108 ;  /* 0x0000006c176c7220 */ /* 0x000fe20000410000 */
[----:B------:R-:W-:Y:S01]  /*49c0*/  ISETP.GE.U32.AND P3, PT, R112, R107, PT ;  /* 0x0000006b7000720c */ /* 0x000fe20003f66070 */
[----:B------:R-:W-:Y:S01]  /*49d0*/  FMUL.FTZ R111, R8, R55 ;  /* 0x00000037086f7220 */ /* 0x000fe20000410000 */
[----:B------:R-:W-:Y:S01]  /*49e0*/  ISETP.GE.U32.AND P2, PT, R74, R107, PT ;  /* 0x0000006b4a00720c */ /* 0x000fe20003f46070 */
[----:B------:R-:W-:-:S03]  /*49f0*/  FMUL.FTZ R136, R19, R76 ;  /* 0x0000004c13887220 */ /* 0x000fc60000410000 */
[----:B------:R-:W3:Y:S01]  /*4a00*/  MUFU.EX2 R109, R109 ;  /* 0x0000006d006d7308 */ /* 0x000ee20000000800 */
[----:B------:R-:W-:Y:S01]  /*4a10*/  IADD3 R112, R74, 0x7, RZ ;  /* 0x000000074a707810 */ /* 0x000fe20007ffe0ff */
[----:B------:R-:W-:Y:S01]  /*4a20*/  HADD2.F32 R76, -RZ, R73.H0_H0 ;  /* 0x20000049ff4c7230 */ /* 0x000fe20000004100 */
[----:B------:R-:W-:-:S05]  /*4a30*/  FSEL R126, R126, RZ, !P2 ;  /* 0x000000ff7e7e7208 */ /* 0x000fca0005000000 */
[----:B------:R-:W0:Y:S01]  /*4a40*/  MUFU.EX2 R101, R101 ;  /* 0x0000006500657308 */ /* 0x000e220000000800 */
[----:B------:R-:W-:Y:S02]  /*4a50*/  FSEL R127, R127, 1, !P2 ;  /* 0x3f8000007f7f7808 */ /* 0x000fe40005000000 */
[----:B------:R-:W-:-:S05]  /*4a60*/  FSEL R130, R108, RZ, !P0 ;  /* 0x000000ff6c827208 */ /* 0x000fca0004000000 */
[----:B------:R-:W0:Y:S01]  /*4a70*/  MUFU.EX2 R110, R110 ;  /* 0x0000006e006e7308 */ /* 0x000e220000000800 */
[----:B------:R-:W-:Y:S01]  /*4a80*/  ISETP.GE.U32.AND P2, PT, R112, R107, PT ;  /* 0x0000006b7000720c */ /* 0x000fe20003f46070 */
[----:B------:R-:W-:Y:S01]  /*4a90*/  FMUL.FTZ R112, R8, R54 ;  /* 0x0000003608707220 */ /* 0x000fe20000410000 */
[----:B------:R-:W-:Y:S01]  /*4aa0*/  IADD3 R108, R74, 0xa, RZ ;  /* 0x0000000a4a6c7810 */ /* 0x000fe20007ffe0ff */
[----:B------:R-:W-:Y:S01]  /*4ab0*/  FMUL.FTZ R76, R25, R76 ;  /* 0x0000004c194c7220 */ /* 0x000fe20000410000 */
[----:B------:R-:W-:Y:S01]  /*4ac0*/  FSEL R132, R132, RZ, !P4 ;  /* 0x000000ff84847208 */ /* 0x000fe20006000000 */
[----:B------:R-:W-:Y:S01]  /*4ad0*/  FMUL.FTZ R75, R24, R75 ;  /* 0x0000004b184b7220 */ /* 0x000fe20000410000 */
[----:B------:R-:W-:Y:S01]  /*4ae0*/  FSEL R133, R133, 1, !P4 ;  /* 0x3f80000085857808 */ /* 0x000fe20006000000 */
[----:B------:R-:W0:Y:S01]  /*4af0*/  MUFU.EX2 R111, R111 ;  /* 0x0000006f006f7308 */ /* 0x000e220000000800 */
[----:B------:R-:W-:Y:S01]  /*4b00*/  ISETP.GE.U32.AND P4, PT, R108, R107, PT ;  /* 0x0000006b6c00720c */ /* 0x000fe20003f86070 */
[----:B------:R-:W-:Y:S01]  /*4b10*/  HADD2.F32 R9, -RZ, R9.H0_H0 ;  /* 0x20000009ff097230 */ /* 0x000fe20000004100 */
[----:B------:R-:W-:Y:S01]  /*4b20*/  IADD3 R108, R74, 0xb, RZ ;  /* 0x0000000b4a6c7810 */ /* 0x000fe20007ffe0ff */
[----:B------:R-:W-:Y:S01]  /*4b30*/  FMUL.FTZ R122, R8, R53 ;  /* 0x00000035087a7220 */ /* 0x000fe20000410000 */
[----:B------:R-:W-:Y:S01]  /*4b40*/  FSEL R138, R76, RZ, !P3 ;  /* 0x000000ff4c8a7208 */ /* 0x000fe20005800000 */
[----:B------:R-:W-:Y:S01]  /*4b50*/  FMUL.FTZ R11, R8, R50 ;  /* 0x00000032080b7220 */ /* 0x000fe20000410000 */
[----:B------:R-:W0:Y:S01]  /*4b60*/  LDS.U16 R76, [R62+0x12] ;  /* 0x000012003e4c7984 */ /* 0x000e220000000400 */
[----:B------:R-:W0:Y:S01]  /*4b70*/  MUFU.EX2 R112, R112 ;  /* 0x0000007000707308 */ /* 0x000e220000000800 */
[----:B-1----:R-:W-:-:S02]  /*4b80*/  FSEL R128, R77, 1, !P1 ;  /* 0x3f8000004d807808 */ /* 0x002fc40004800000 */
[----:B------:R-:W-:Y:S01]  /*4b90*/  FSEL R134, R75, RZ, !P6 ;  /* 0x000000ff4b867208 */ /* 0x000fe20007000000 */
[----:B------:R-:W-:Y:S01]  /*4ba0*/  LDS.U16 R73, [R62+0x16] ;  /* 0x000016003e497984 */ /* 0x000fe20000000400 */
[----:B---3--:R-:W-:Y:S02]  /*4bb0*/  FSEL R135, R109, 1, !P6 ;  /* 0x3f8000006d877808 */ /* 0x008fe40007000000 */
[----:B------:R-:W-:Y:S01]  /*4bc0*/  ISETP.GE.U32.AND P6, PT, R108, R107, PT ;  /* 0x0000006b6c00720c */ /* 0x000fe20003fc6070 */
[----:B------:R-:W1:Y:S01]  /*4bd0*/  LDS.U16 R75, [R62+0x14] ;  /* 0x000014003e4b7984 */ /* 0x000e620000000400 */
[----:B------:R-:W-:Y:S01]  /*4be0*/  IADD3 R108, R74, 0xc, RZ ;  /* 0x0000000c4a6c7810 */ /* 0x000fe20007ffe0ff */
[----:B------:R-:W-:Y:S01]  /*4bf0*/  FMUL.FTZ R9, R18, R9 ;  /* 0x0000000912097220 */ /* 0x000fe20000410000 */
[----:B0-----:R-:W-:Y:S02]  /*4c00*/  FSEL R131, R101, 1, !P0 ;  /* 0x3f80000065837808 */ /* 0x001fe40004000000 */
[----:B------:R-:W-:Y:S01]  /*4c10*/  FSEL R137, R110, 1, !P5 ;  /* 0x3f8000006e897808 */ /* 0x000fe20006800000 */
[----:B------:R-:W-:Y:S01]  /*4c20*/  FMUL.FTZ R110, R127, R128 ;  /* 0x000000807f6e7220 */ /* 0x000fe20000410000 */
[----:B------:R-:W-:-:S02]  /*4c30*/  FSEL R136, R136, RZ, !P5 ;  /* 0x000000ff88887208 */ /* 0x000fc40006800000 */
[-C--:B------:R-:W-:Y:S02]  /*4c40*/  ISETP.GE.U32.AND P5, PT, R108, R107.reuse, PT ;  /* 0x0000006b6c00720c */ /* 0x080fe40003fa6070 */
[----:B------:R-:W-:Y:S01]  /*4c50*/  IADD3 R108, R74, 0xd, RZ ;  /* 0x0000000d4a6c7810 */ /* 0x000fe20007ffe0ff */
[----:B------:R-:W-:Y:S01]  /*4c60*/  FMUL.FTZ R110, R131, R110 ;  /* 0x0000006e836e7220 */ /* 0x000fe20000410000 */
[----:B------:R-:W-:Y:S01]  /*4c70*/  FSEL R139, R111, 1, !P3 ;  /* 0x3f8000006f8b7808 */ /* 0x000fe20005800000 */
[----:B------:R-:W-:Y:S01]  /*4c80*/  FMUL.FTZ R120, R8, R52 ;  /* 0x0000003408787220 */ /* 0x000fe20000410000 */
[----:B------:R-:W-:Y:S01]  /*4c90*/  FSEL R124, R9, RZ, !P2 ;  /* 0x000000ff097c7208 */ /* 0x000fe20005000000 */
[----:B------:R0:W-:Y:S01]  /*4ca0*/  MUFU.EX2 R118, R11 ;  /* 0x0000000b00767308 */ /* 0x0001e20000000800 */
[----:B------:R-:W-:Y:S01]  /*4cb0*/  ISETP.GE.U32.AND P3, PT, R108, R107, PT ;  /* 0x0000006b6c00720c */ /* 0x000fe20003f66070 */
[----:B------:R-:W3:Y:S01]  /*4cc0*/  LDS.U16 R9, [R62+0x18] ;  /* 0x000018003e097984 */ /* 0x000ee20000000400 */
[C---:B------:R-:W-:Y:S01]  /*4cd0*/  IADD3 R114, R74.reuse, 0x8, RZ ;  /* 0x000000084a727810 */ /* 0x040fe20007ffe0ff */
[----:B------:R-:W-:Y:S01]  /*4ce0*/  FMUL.FTZ R110, R133, R110 ;  /* 0x0000006e856e7220 */ /* 0x000fe20000410000 */
[----:B------:R-:W-:Y:S01]  /*4cf0*/  IADD3 R108, R74, 0xe, RZ ;  /* 0x0000000e4a6c7810 */ /* 0x000fe20007ffe0ff */
[----:B------:R-:W-:-:S02]  /*4d00*/  FMUL.FTZ R121, R8, R51 ;  /* 0x0000003308797220 */ /* 0x000fc40000410000 */
[----:B------:R-:W1:Y:S01]  /*4d10*/  MUFU.EX2 R122, R122 ;  /* 0x0000007a007a7308 */ /* 0x000e620000000800 */
[----:B0-----:R-:W-:Y:S01]  /*4d20*/  HADD2.F32 R11, -RZ, R10.H0_H0 ;  /* 0x2000000aff0b7230 */ /* 0x001fe20000004100 */
[----:B------:R-:W-:Y:S01]  /*4d30*/  FSEL R129, R129, RZ, !P1 ;  /* 0x000000ff81817208 */ /* 0x000fe20004800000 */
[----:B------:R-:W0:Y:S01]  /*4d40*/  LDS.U16 R10, [R62+0x1a] ;  /* 0x00001a003e0a7984 */ /* 0x000e220000000400 */
[----:B------:R-:W-:Y:S01]  /*4d50*/  FSEL R125, R112, 1, !P2 ;  /* 0x3f800000707d7808 */ /* 0x000fe20005000000 */
[----:B------:R-:W-:Y:S01]  /*4d60*/  FMUL.FTZ R110, R135, R110 ;  /* 0x0000006e876e7220 */ /* 0x000fe20000410000 */
[----:B------:R-:W-:Y:S01]  /*4d70*/  ISETP.GE.U32.AND P1, PT, R114, R107, PT ;  /* 0x0000006b7200720c */ /* 0x000fe20003f26070 */
[----:B------:R-:W-:Y:S01]  /*4d80*/  FMUL.FTZ R11, R26, R11 ;  /* 0x0000000b1a0b7220 */ /* 0x000fe20000410000 */
[----:B------:R-:W-:Y:S01]  /*4d90*/  ISETP.GE.U32.AND P2, PT, R108, R107, PT ;  /* 0x0000006b6c00720c */ /* 0x000fe20003f46070 */
[----:B------:R-:W1:Y:S01]  /*4da0*/  MUFU.EX2 R120, R120 ;  /* 0x0000007800787308 */ /* 0x000e620000000800 */
[----:B------:R-:W-:Y:S01]  /*4db0*/  IADD3 R114, R74, 0x9, RZ ;  /* 0x000000094a727810 */ /* 0x000fe20007ffe0ff */
[----:B------:R-:W-:Y:S01]  /*4dc0*/  FMUL.FTZ R77, R8, R49 ;  /* 0x00000031084d7220 */ /* 0x000fe20000410000 */
[----:B------:R-:W-:Y:S01]  /*4dd0*/  IADD3 R108, R74, 0xf, RZ ;  /* 0x0000000f4a6c7810 */ /* 0x000fe20007ffe0ff */
[----:B------:R-:W-:-:S02]  /*4de0*/  FMUL.FTZ R101, R8, R48 ;  /* 0x0000003008657220 */ /* 0x000fc40000410000 */
[C---:B------:R-:W-:Y:S02]  /*4df0*/  FMUL.FTZ R74, R8.reuse, R47 ;  /* 0x0000002f084a7220 */ /* 0x040fe40000410000 */
[----:B------:R-:W-:Y:S02]  /*4e00*/  FMUL.FTZ R109, R8, R46 ;  /* 0x0000002e086d7220 */ /* 0x000fe40000410000 */
[----:B------:R-:W0:Y:S01]  /*4e10*/  LDS.U16 R8, [R62+0x1c] ;  /* 0x00001c003e087984 */ /* 0x000e220000000400 */
[----:B------:R-:W3:Y:S01]  /*4e20*/  MUFU.EX2 R121, R121 ;  /* 0x0000007900797308 */ /* 0x000ee20000000800 */
[----:B------:R-:W-:Y:S01]  /*4e30*/  FMUL.FTZ R112, R137, R110 ;  /* 0x0000006e89707220 */ /* 0x000fe20000410000 */
[----:B------:R-:W-:Y:S01]  /*4e40*/  FSEL R123, R11, RZ, !P1 ;  /* 0x000000ff0b7b7208 */ /* 0x000fe20004800000 */
[----:B------:R-:W-:Y:S01]  /*4e50*/  FFMA.FTZ R110, R126, R128, R129 ;  /* 0x000000807e6e7223 */ /* 0x000fe20000010081 */
[----:B------:R3:W0:Y:S01]  /*4e60*/  LDS.U16 R11, [R62+0x1e] ;  /* 0x00001e003e0b7984 */ /* 0x0006220000000400 */
[----:B------:R-:W-:-:S02]  /*4e70*/  FMUL.FTZ R112, R139, R112 ;  /* 0x000000708b707220 */ /* 0x000fc40000410000 */
[----:B------:R-:W-:Y:S01]  /*4e80*/  FFMA.FTZ R110, R131, R110, R130 ;  /* 0x0000006e836e7223 */ /* 0x000fe20000010082 */
[----:B------:R-:W3:Y:S01]  /*4e90*/  MUFU.EX2 R77, R77 ;  /* 0x0000004d004d7308 */ /* 0x000ee20000000800 */
        /* <DEDUP_REMOVED lines=131> */
[----:B------:R-:W-:Y:S01]  /*56d0*/  STS.U16 [R67+0x6a0], R144 ;  /* 0x0006a09043007388 */ /* 0x000fe20000000400 */
[----:B------:R-:W-:-:S02]  /*56e0*/  ISETP.EQ.OR P0, PT, R94, RZ, P0 ;  /* 0x000000ff5e00720c */ /* 0x000fc40000702670 */
[----:B------:R-:W-:Y:S01]  /*56f0*/  LEA.HI.SX32 R62, R62, R93, 0x1b ;  /* 0x0000005d3e3e7211 */ /* 0x000fe200078fdaff */
[----:B------:R-:W-:Y:S01]  /*5700*/  STS.U16 [R66+0x6e0], R143 ;  /* 0x0006e08f42007388 */ /* 0x000fe20000000400 */
[----:B0-----:R-:W-:-:S03]  /*5710*/  IMAD.SHL.U32 R63, R146, 0x2, RZ ;  /* 0x00000002923f7824 */ /* 0x001fc600078e00ff */
[----:B------:R-:W-:Y:S01]  /*5720*/  STS.U16 [R65+0x720], R142 ;  /* 0x0007208e41007388 */ /* 0x000fe20000000400 */
[----:B------:R-:W-:-:S03]  /*5730*/  SHF.L.U32 R101, R62, 0x1, RZ ;  /* 0x000000013e657819 */ /* 0x000fc600000006ff */
[----:B------:R-:W-:Y:S04]  /*5740*/  STS.U16 [R64+0x760], R13 ;  /* 0x0007600d40007388 */ /* 0x000fe80000000400 */
[----:B------:R-:W0:Y:S01]  /*5750*/  SHFL.UP PT, R142, R9, 0x10, RZ ;  /* 0x06000000098e7989 */ /* 0x000e2200000e00ff */
[----:B------:R-:W-:-:S03]  /*5760*/  IMAD.MOV.U32 R11, RZ, RZ, RZ ;  /* 0x000000ffff0b7224 */ /* 0x000fc600078e00ff */
[----:B------:R-:W1:Y:S01]  /*5770*/  SHFL.UP PT, R13, R8, 0x10, RZ ;  /* 0x06000000080d7989 */ /* 0x000e6200000e00ff */
[----:B------:R-:W-:-:S03]  /*5780*/  IMAD.MOV.U32 R10, RZ, RZ, 0x3f800000 ;  /* 0x3f800000ff0a7424 */ /* 0x000fc600078e00ff */
[----:B------:R-:W-:Y:S04]  /*5790*/  STS.U16 [R63+0x7a0], R140 ;  /* 0x0007a08c3f007388 */ /* 0x000fe80000000400 */
[----:B------:R-:W-:Y:S01]  /*57a0*/  STS.U16 [R101+0x7e0], R12 ;  /* 0x0007e00c65007388 */ /* 0x000fe20000000400 */
[----:B------:R-:W-:-:S06]  /*57b0*/  NOP ;  /* 0x0000000000007918 */ /* 0x000fcc0000000000 */
[----:B------:R-:W2:Y:S01]  /*57c0*/  @!P0 LDS.64 R10, [R15.X8+0x860] ;  /* 0x000860000f0a8984 */ /* 0x000ea20000008a00 */
[C---:B------:R-:W-:Y:S02]  /*57d0*/  ISETP.GE.AND P0, PT, R93.reuse, 0x10, PT ;  /* 0x000000105d00780c */ /* 0x040fe40003f06270 */
[----:B------:R-:W-:-:S04]  /*57e0*/  SHF.L.U32 R62, R93, 0x4, RZ ;  /* 0x000000045d3e7819 */ /* 0x000fc800000006ff */
        /* <DEDUP_REMOVED lines=48> */
[----:B------:R-:W0:Y:S01]  /*5af0*/  S2UR UR6, SR_CTAID.Y ;  /* 0x00000000000679c3 */ /* 0x000e220000002600 */
[----:B------:R1:W-:Y:S07]  /*5b00*/  STS.64 [R15.X8+0x860], R12 ;  /* 0x0008600c0f007388 */ /* 0x0003ee0000008a00 */
[----:B------:R-:W2:Y:S01]  /*5b10*/  S2UR UR7, SR_CTAID.X ;  /* 0x00000000000779c3 */ /* 0x000ea20000002500 */
[----:B0-----:R-:W-:-:S02]  /*5b20*/  IMAD.U32 R100, RZ, RZ, UR6 ;  /* 0x00000006ff647e24 */ /* 0x001fc4000f8e00ff */
        /* <DEDUP_REMOVED lines=11> */
.L_x_4363:
[----:B------:R-:W-:Y:S05]  /*5be0*/  BSYNC B0 ;  /* 0x0000000000007941 */ /* 0x000fea0003800000 */
.L_x_4362:
[----:B------:R-:W-:Y:S01]  /*5bf0*/  FFMA.FTZ R122, R122, R125, R123 ;  /* 0x0000007d7a7a7223 */ /* 0x000fe2000001007b */
[----:B-1----:R-:W-:Y:S01]  /*5c00*/  IADD3 R15, R15, 0x1, RZ ;  /* 0x000000010f0f7810 */ /* 0x002fe20007ffe0ff */
[----:B------:R-:W-:Y:S01]  /*5c10*/  HADD2.F32 R8, -RZ, R147.H0_H0 ;  /* 0x20000093ff087230 */ /* 0x000fe20000004100 */
[----:B------:R-:W-:Y:S01]  /*5c20*/  FFMA.FTZ R45, R156, R126, R45 ;  /* 0x0000007e9c2d7223 */ /* 0x000fe2000001002d */
[----:B------:R-:W-:Y:S01]  /*5c30*/  HADD2.F32 R9, -RZ, R148.H0_H0 ;  /* 0x20000094ff097230 */ /* 0x000fe20000004100 */
[-C--:B------:R-:W-:Y:S01]  /*5c40*/  FFMA.FTZ R115, R120, R122.reuse, R115 ;  /* 0x0000007a78737223 */ /* 0x080fe20000010073 */
[----:B------:R-:W-:Y:S01]  /*5c50*/  ISETP.GE.AND P0, PT, R15, c[0x0][0x16c], PT ;  /* 0x00005b000f007a0c */ /* 0x000fe20003f06270 */
[----:B------:R-:W-:Y:S01]  /*5c60*/  HADD2.F32 R11, -RZ, R146.H0_H0 ;  /* 0x20000092ff0b7230 */ /* 0x000fe20000004100 */
        /* <DEDUP_REMOVED lines=35> */
.L_x_4361:
        /* <DEDUP_REMOVED lines=35> */
[----:B------:R0:W-:Y:S01]  /*60d0*/  STS.U16 [R62+0x12], R17 ;  /* 0x000012113e007388 */ /* 0x0001e20000000400 */
[----:B------:R-:W-:-:S03]  /*60e0*/  IMAD R119, R96, c[0x0][0x1f4], R15 ;  /* 0x00007d0060777a24 */ /* 0x000fc600078e020f */
[----:B------:R1:W-:Y:S04]  /*60f0*/  STS.U16 [R62+0x14], R9 ;  /* 0x000014093e007388 */ /* 0x0003e80000000400 */
[----:B------:R2:W-:Y:S01]  /*6100*/  STS.U16 [R62+0x16], R11 ;  /* 0x0000160b3e007388 */ /* 0x0005e20000000400 */
[----:B0-----:R-:W-:-:S03]  /*6110*/  LEA R17, P3, R2, c[0x0][0x258], 0x1 ;  /* 0x0000960002117a11 */ /* 0x001fc600078608ff */
[----:B------:R-:W-:Y:S01]  /*6120*/  STS.U16 [R62+0x18], R0 ;  /* 0x000018003e007388 */ /* 0x000fe20000000400 */
[----:B-1----:R-:W-:Y:S01]  /*6130*/  IMAD R9, R141, c[0x0][0x200], RZ ;  /* 0x000080008d097a24 */ /* 0x002fe200078e02ff */
[----:B------:R-:W-:Y:S02]  /*6140*/  LEA.HI.X R16, R2, c[0x0][0x25c], R3, 0x1, P3 ;  /* 0x0000970002107a11 */ /* 0x000fe400018f0c03 */
[----:B------:R-:W-:Y:S01]  /*6150*/  STS.U16 [R62+0x1a], R12 ;  /* 0x00001a0c3e007388 */ /* 0x000fe20000000400 */
[----:B--2---:R-:W-:-:S03]  /*6160*/  IMAD.WIDE.U32 R10, R96, c[0x0][0x200], RZ ;  /* 0x00008000600a7a25 */ /* 0x004fc600078e00ff */
[----:B------:R0:W-:Y:S01]  /*6170*/  STS.U16 [R62+0x1c], R8 ;  /* 0x00001c083e007388 */ /* 0x0001e20000000400 */
[----:B------:R-:W-:-:S03]  /*6180*/  IMAD R19, R96, c[0x0][0x204], R9 ;  /* 0x0000810060137a24 */ /* 0x000fc600078e0209 */
[----:B------:R1:W-:Y:S01]  /*6190*/  STS.U16 [R62+0x1e], R13 ;  /* 0x00001e0d3e007388 */ /* 0x0003e20000000400 */
[----:B------:R-:W-:-:S06]  /*61a0*/  NOP ;  /* 0x0000000000007918 */ /* 0x000fcc0000000000 */
[----:B------:R-:W-:Y:S01]  /*61b0*/  LDS.U16 R21, [R77] ;  /* 0x000000004d157984 */ /* 0x000fe20000000400 */
[----:B------:R-:W-:Y:S01]  /*61c0*/  IADD3 R11, R11, R19, RZ ;  /* 0x000000130b0b7210 */ /* 0x000fe20007ffe0ff */
[----:B0-----:R-:W-:Y:S02]  /*61d0*/  IMAD.SHL.U32 R8, R94, 0x200, RZ ;  /* 0x000002005e087824 */ /* 0x001fe400078e00ff */
[----:B------:R-:W-:Y:S01]  /*61e0*/  LDS.U16 R23, [R76+0x40] ;  /* 0x000040004c177984 */ /* 0x000fe20000000400 */
[----:B------:R-:W-:Y:S02]  /*61f0*/  IMAD R9, R99, c[0x0][0x208], RZ ;  /* 0x0000820063097a24 */ /* 0x000fe400078e02ff */
[C---:B------:R-:W-:Y:S01]  /*6200*/  IMAD.WIDE.U32 R10, R100.reuse, c[0x0][0x208], R10 ;  /* 0x00008200640a7a25 */ /* 0x040fe200078e000a */
[----:B------:R-:W-:Y:S03]  /*6210*/  LDS.U16 R25, [R75+0x80] ;  /* 0x000080004b197984 */ /* 0x000fe60000000400 */
[----:B-1----:R-:W-:Y:S01]  /*6220*/  IMAD R13, R100, c[0x0][0x20c], R9 ;  /* 0x00008300640d7a24 */ /* 0x002fe200078e0209 */
[----:B------:R-:W-:Y:S01]  /*6230*/  LDS.U16 R27, [R74+0xc0] ;  /* 0x0000c0004a1b7984 */ /* 0x000fe20000000400 */
[----:B------:R-:W-:-:S02]  /*6240*/  SHF.R.S32.HI R9, RZ, 0x1f, R8 ;  /* 0x0000001fff097819 */ /* 0x000fc40000011408 */
[----:B------:R-:W-:Y:S01]  /*6250*/  IADD3 R0, P4, R8, R10, RZ ;  /* 0x0000000a08007210 */ /* 0x000fe20007f9e0ff */
[----:B------:R-:W-:Y:S01]  /*6260*/  LDS.U16 R29, [R73+0x100] ;  /* 0x00010000491d7984 */ /* 0x000fe20000000400 */
[----:B------:R-:W-:Y:S01]  /*6270*/  IADD3 R10, P2, R2, R8, RZ ;  /* 0x00000008020a7210 */ /* 0x000fe20007f5e0ff */
[----:B------:R-:W-:Y:S01]  /*6280*/  @!P1 IMAD.WIDE.U32 R14, R96, c[0x0][0x1f0], R8 ;  /* 0x00007c00600e9a25 */ /* 0x000fe200078e0008 */
[----:B------:R-:W-:Y:S01]  /*6290*/  IADD3.X R13, R9, R13, R11, P4, !PT ;  /* 0x0000000d090d7210 */ /* 0x000fe200027fe40b */
[----:B------:R-:W-:Y:S01]  /*62a0*/  LDS.U16 R47, [R72+0x140] ;  /* 0x00014000482f7984 */ /* 0x000fe20000000400 */
[C---:B------:R-:W-:Y:S01]  /*62b0*/  LEA R12, P6, R0.reuse, R17, 0x1 ;  /* 0x00000011000c7211 */ /* 0x040fe200078c08ff */
[----:B------:R-:W-:Y:S01]  /*62c0*/  IMAD.X R11, R3, 0x1, R9, P2 ;  /* 0x00000001030b7824 */ /* 0x000fe200010e0609 */
[----:B------:R-:W-:Y:S01]  /*62d0*/  @!P1 IADD3 R15, R119, R15, RZ ;  /* 0x0000000f770f9210 */ /* 0x000fe20007ffe0ff */
[----:B------:R-:W-:Y:S01]  /*62e0*/  LDS.U16 R49, [R71+0x180] ;  /* 0x0001800047317984 */ /* 0x000fe20000000400 */
[----:B------:R-:W-:-:S03]  /*62f0*/  LEA.HI.X R13, R0, R16, R13, 0x1, P6 ;  /* 0x00000010000d7211 */ /* 0x000fc600030f0c0d */
        /* <DEDUP_REMOVED lines=18> */
[----:B------:R-:W-:Y:S02]  /*6420*/  IMAD R117, R99, c[0x0][0x208], RZ ;  /* 0x0000820063757a24 */ /* 0x000fe400078e02ff */
[----:B------:R-:W-:Y:S02]  /*6430*/  IMAD.IADD R17, R19, 0x1, R17 ;  /* 0x0000000113117824 */ /* 0x000fe400078e0211 */
[C---:B------:R-:W-:Y:S02]  /*6440*/  IMAD R117, R100.reuse, c[0x0][0x20c], R117 ;  /* 0x0000830064757a24 */ /* 0x040fe400078e0275 */
[----:B------:R-:W-:-:S04]  /*6450*/  IMAD.WIDE.U32 R16, R100, c[0x0][0x208], R16 ;  /* 0x0000820064107a25 */ /* 0x000fc800078e0010 */
[----:B------:R-:W-:Y:S01]  /*6460*/  IMAD.IADD R17, R17, 0x1, R117 ;  /* 0x0000000111117824 */ /* 0x000fe200078e0275 */
[----:B------:R-:W-:-:S04]  /*6470*/  LEA R18, P5, R16, c[0x0][0x258], 0x1 ;  /* 0x0000960010127a11 */ /* 0x000fc800078a08ff */
[----:B------:R-:W-:-:S05]  /*6480*/  LEA.HI.X R19, R16, c[0x0][0x25c], R17, 0x1, P5 ;  /* 0x0000970010137a11 */ /* 0x000fca00028f0c11 */
[----:B------:R0:W-:Y:S04]  /*6490*/  STG.E.U16 [R18.64], R21 ;  /* 0x0000001512007986 */ /* 0x0001e8000c101504 */
.L_x_4366:
[----:B------:R-:W-:Y:S05]  /*64a0*/  BSYNC B0 ;  /* 0x0000000000007941 */ /* 0x000fea0003800000 */
.L_x_4365:
        /* <DEDUP_REMOVED lines=14> */
[----:B------:R-:W-:Y:S01]  /*6590*/  @!P6 STG.E.U16 [R12.64+0x140], R47 ;  /* 0x0001402f0c00e986 */ /* 0x000fe2000c101504 */
[----:B------:R-:W-:Y:S02]  /*65a0*/  IADD3 R17, R17, R119, RZ ;  /* 0x0000007711117210 */ /* 0x000fe40007ffe0ff */
[----:B------:R-:W-:Y:S01]  /*65b0*/  IADD3 R14, P6, R2, 0x20, RZ ;  /* 0x00000020020e7810 */ /* 0x000fe20007fde0ff */
[----:B------:R-:W-:Y:S01]  /*65c0*/  @!P4 STG.E.U16 [R12.64+0x1c0], R51 ;  /* 0x0001c0330c00c986 */ /* 0x000fe2000c101504 */
[----:B------:R-:W-:Y:S01]  /*65d0*/  @!P1 IADD3.X R20, R3, R15, R21, P2, !PT ;  /* 0x0000000f03149210 */ /* 0x000fe200017fe415 */
[----:B------:R-:W-:Y:S01]  /*65e0*/  IMAD.WIDE.U32 R16, R100, c[0x0][0x1f8], R16 ;  /* 0x00007e0064107a25 */ /* 0x000fe200078e0010 */
[-C--:B------:R-:W-:Y:S01]  /*65f0*/  ISETP.GE.AND P2, PT, R86, R115.reuse, PT ;  /* 0x000000735600720c */ /* 0x080fe20003f46270 */
[----:B------:R-:W-:Y:S01]  /*6600*/  @!P3 STG.E.U16 [R12.64+0x200], R53 ;  /* 0x000200350c00b986 */ /* 0x000fe2000c101504 */
[-C--:B------:R-:W-:Y:S01]  /*6610*/  ISETP.GE.AND P4, PT, R84, R115.reuse, PT ;  /* 0x000000735400720c */ /* 0x080fe20003f86270 */
[----:B------:R-:W-:Y:S01]  /*6620*/  IMAD.X R15, RZ, RZ, R3, P6 ;  /* 0x000000ffff0f7224 */ /* 0x000fe200030e0603 */
[----:B------:R-:W-:Y:S01]  /*6630*/  ISETP.GE.AND P3, PT, R82, R115, PT ;  /* 0x000000735200720c */ /* 0x000fe20003f66270 */
[----:B------:R-:W-:Y:S01]  /*6640*/  IMAD.SHL.U32 R0, R14, 0x2, RZ ;  /* 0x000000020e007824 */ /* 0x000fe200078e00ff */
[----:B------:R-:W-:Y:S01]  /*6650*/  IADD3 R18, P6, R8, R16, RZ ;  /* 0x0000001008127210 */ /* 0x000fe20007fde0ff */
[----:B------:R-:W-:Y:S01]  /*6660*/  @!P5 STG.E.U16 [R12.64+0x240], R55 ;  /* 0x000240370c00d986 */ /* 0x000fe2000c101504 */
[----:B------:R-:W-:-:S02]  /*6670*/  SHF.L.U64.HI R16, R14, 0x1, R15 ;  /* 0x000000010e107819 */ /* 0x000fc4000001020f */
[----:B------:R-:W-:Y:S02]  /*6680*/  IADD3 R14, P5, R0, c[0x0][0x268], RZ ;  /* 0x00009a00000e7a10 */ /* 0x000fe40007fbe0ff */
[----:B------:R-:W-:Y:S01]  /*6690*/  IADD3.X R17, R9, R21, R17, P6, !PT ;  /* 0x0000001509117210 */ /* 0x000fe200037fe411 */
[----:B------:R-:W-:Y:S01]  /*66a0*/  @!P2 STG.E.U16 [R12.64+0x280], R57 ;  /* 0x000280390c00a986 */ /* 0x000fe2000c101504 */
[----:B------:R-:W-:Y:S02]  /*66b0*/  IADD3.X R15, R16, c[0x0][0x26c], RZ, P5, !PT ;  /* 0x00009b00100f7a10 */ /* 0x000fe40002ffe4ff */
[-C--:B------:R-:W-:Y:S01]  /*66c0*/  ISETP.GE.AND P5, PT, R102, R115.reuse, PT ;  /* 0x000000736600720c */ /* 0x080fe20003fa6270 */
[----:B------:R-:W-:Y:S01]  /*66d0*/  @!P4 STG.E.U16 [R12.64+0x2c0], R59 ;  /* 0x0002c03b0c00c986 */ /* 0x000fe2000c101504 */
[-C--:B------:R-:W-:Y:S02]  /*66e0*/  ISETP.GE.AND P4, PT, R80, R115.reuse, PT ;  /* 0x000000735000720c */ /* 0x080fe40003f86270 */
[-C--:B------:R-:W-:Y:S01]  /*66f0*/  ISETP.GE.AND P2, PT, R105, R115.reuse, PT ;  /* 0x000000736900720c */ /* 0x080fe20003f46270 */
[----:B------:R-:W-:Y:S01]  /*6700*/  @!P3 STG.E.U16 [R12.64+0x300], R61 ;  /* 0x0003003d0c00b986 */ /* 0x000fe2000c101504 */
[----:B------:R-:W-:-:S02]  /*6710*/  ISETP.GE.AND P3, PT, R78, R115, PT ;  /* 0x000000734e00720c */ /* 0x000fc40003f66270 */
[----:B------:R-:W-:-:S04]  /*6720*/  LEA R14, P6, R18, R14, 0x1 ;  /* 0x0000000e120e7211 */ /* 0x000fc800078c08ff */
[----:B------:R-:W-:Y:S01]  /*6730*/  LEA.HI.X R15, R18, R15, R17, 0x1, P6 ;  /* 0x0000000f120f7211 */ /* 0x000fe200030f0c11 */
[----:B------:R-:W-:Y:S01]  /*6740*/  @!P5 STG.E.U16 [R12.64+0x340], R109 ;  /* 0x0003406d0c00d986 */ /* 0x000fe2000c101504 */
[----:B------:R-:W-:-:S03]  /*6750*/  @!P1 LEA R18, P6, R19, c[0x0][0x268], 0x1 ;  /* 0x00009a0013129a11 */ /* 0x000fc600078c08ff */
[----:B------:R-:W-:Y:S01]  /*6760*/  @!P4 STG.E.U16 [R12.64+0x380], R111 ;  /* 0x0003806f0c00c986 */ /* 0x000fe2000c101504 */
[--C-:B------:R-:W-:Y:S02]  /*6770*/  @!P1 LEA.HI.X R19, R19, c[0x0][0x26c], R20.reuse, 0x1, P6 ;  /* 0x00009b0013139a11 */ /* 0x100fe400030f0c14 */
[----:B------:R-:W-:Y:S01]  /*6780*/  PRMT R20, RZ, 0x7610, R20 ;  /* 0x00007610ff147816 */ /* 0x000fe20000000014 */
[----:B------:R-:W-:Y:S01]  /*6790*/  @!P2 STG.E.U16 [R12.64+0x40], R23 ;  /* 0x000040170c00a986 */ /* 0x000fe2000c101504 */
[-C--:B------:R-:W-:Y:S02]  /*67a0*/  ISETP.GE.AND P2, PT, R105, R107.reuse, PT ;  /* 0x0000006b6900720c */ /* 0x080fe40003f46270 */
[-C--:B------:R-:W-:Y:S01]  /*67b0*/  ISETP.GE.AND P4, PT, R104, R107.reuse, PT ;  /* 0x0000006b6800720c */ /* 0x080fe20003f86270 */
        /* <DEDUP_REMOVED lines=9> */
[----:B------:R-:W-:-:S03]  /*6850*/  ISETP.GE.AND P1, PT, R91, R107, PT ;  /* 0x0000006b5b00720c */ /* 0x000fc60003f26270 */
[----:B------:R-:W3:Y:S01]  /*6860*/  @!P2 LDG.E.U16 R17, [R14.64] ;  /* 0x000000040e11a981 */ /* 0x000ee2000c1e1500 */
[----:B------:R-:W-:-:S03]  /*6870*/  ISETP.GE.AND P2, PT, R90, R107, PT ;  /* 0x0000006b5a00720c */ /* 0x000fc60003f46270 */
[----:B------:R-:W4:Y:S01]  /*6880*/  @!P4 LDG.E.U16 R22, [R14.64+0x40] ;  /* 0x000040040e16c981 */ /* 0x000f22000c1e1500 */
[-C--:B------:R-:W-:Y:S02]  /*6890*/  ISETP.GE.AND P4, PT, R89, R107.reuse, PT ;  /* 0x0000006b5900720c */ /* 0x080fe40003f86270 */
[----:B0-----:R-:W-:Y:S01]  /*68a0*/  PRMT R19, RZ, 0x7610, R19 ;  /* 0x00007610ff137816 */ /* 0x001fe20000000013 */
[----:B------:R-:W5:Y:S01]  /*68b0*/  @!P5 LDG.E.U16 R13, [R14.64+0x80] ;  /* 0x000080040e0dd981 */ /* 0x000f62000c1e1500 */
[-C--:B------:R-:W-:Y:S02]  /*68c0*/  ISETP.GE.AND P5, PT, R88, R107.reuse, PT ;  /* 0x0000006b5800720c */ /* 0x080fe40003fa6270 */
[----:B------:R-:W-:Y:S01]  /*68d0*/  PRMT R18, RZ, 0x7610, R18 ;  /* 0x00007610ff127816 */ /* 0x000fe20000000012 */
[----:B------:R-:W5:Y:S01]  /*68e0*/  @!P3 LDG.E.U16 R12, [R14.64+0xc0] ;  /* 0x0000c0040e0cb981 */ /* 0x000f62000c1e1500 */
[----:B------:R-:W-:-:S03]  /*68f0*/  ISETP.GE.AND P3, PT, R87, R107, PT ;  /* 0x0000006b5700720c */ /* 0x000fc60003f66270 */
[----:B------:R-:W5:Y:S01]  /*6900*/  @!P1 LDG.E.U16 R19, [R14.64+0x100] ;  /* 0x000100040e139981 */ /* 0x000f62000c1e1500 */
[-C--:B------:R-:W-:Y:S02]  /*6910*/  ISETP.GE.AND P1, PT, R86, R107.reuse, PT ;  /* 0x0000006b5600720c */ /* 0x080fe40003f26270 */
[----:B------:R-:W-:Y:S01]  /*6920*/  PRMT R21, RZ, 0x7610, R21 ;  /* 0x00007610ff157816 */ /* 0x000fe20000000015 */
[----:B------:R-:W5:Y:S01]  /*6930*/  @!P2 LDG.E.U16 R18, [R14.64+0x140] ;  /* 0x000140040e12a981 */ /* 0x000f62000c1e1500 */
[----:B------:R-:W-:Y:S02]  /*6940*/  PRMT R24, RZ, 0x7610, R24 ;  /* 0x00007610ff187816 */ /* 0x000fe40000000018 */
[----:B------:R-:W-:Y:S02]  /*6950*/  PRMT R23, RZ, 0x7610, R23 ;  /* 0x00007610ff177816 */ /* 0x000fe40000000017 */
[----:B------:R-:W-:Y:S01]  /*6960*/  PRMT R26, RZ, 0x7610, R26 ;  /* 0x00007610ff1a7816 */ /* 0x000fe2000000001a */
[----:B------:R-:W5:Y:S01]  /*6970*/  @!P4 LDG.E.U16 R21, [R14.64+0x180] ;  /* 0x000180040e15c981 */ /* 0x000f62000c1e1500 */
[----:B------:R-:W-:-:S02]  /*6980*/  ISETP.GE.AND P2, PT, R84, R107, PT ;  /* 0x0000006b5400720c */ /* 0x000fc40003f46270 */
[-C--:B------:R-:W-:Y:S01]  /*6990*/  ISETP.GE.AND P4, PT, R82, R107.reuse, PT ;  /* 0x0000006b5200720c */ /* 0x080fe20003f86270 */
        /* <DEDUP_REMOVED lines=50> */
[----:B------:R0:W-:Y:S01]  /*6cc0*/  MUFU.EX2 R28, R12 ;  /* 0x0000000c001c7308 */ /* 0x0001e20000000800 */
[----:B------:R-:W1:Y:S02]  /*6cd0*/  LDS.U16 R13, [R62+0x12] ;  /* 0x000012003e0d7984 */ /* 0x000e640000000400 */
[----:B------:R-:W-:-:S05]  /*6ce0*/  FMUL.FTZ R14, R29, -1.4426950216293334961 ;  /* 0xbfb8aa3b1d0e7820 */ /* 0x000fca0000410000 */
[----:B------:R2:W-:Y:S01]  /*6cf0*/  MUFU.EX2 R47, R15 ;  /* 0x0000000f002f7308 */ /* 0x0005e20000000800 */
[----:B0-----:R-:W0:Y:S07]  /*6d00*/  LDS.U16 R12, [R62+0x1a] ;  /* 0x00001a003e0c7984 */ /* 0x001e2e0000000400 */
[----:B------:R3:W-:Y:S01]  /*6d10*/  MUFU.EX2 R46, R14 ;  /* 0x0000000e002e7308 */ /* 0x0007e20000000800 */
[----:B--2---:R-:W2:Y:S04]  /*6d20*/  LDS.U16 R15, [R62+0x1c] ;  /* 0x00001c003e0f7984 */ /* 0x004ea80000000400 */
[----:B---3--:R-:W3:Y:S01]  /*6d30*/  LDS.U16 R14, [R62+0x1e] ;  /* 0x00001e003e0e7984 */ /* 0x008ee20000000400 */
[----:B------:R-:W-:-:S05]  /*6d40*/  HADD2.F32 R26, -RZ, R26.H0_H0 ;  /* 0x2000001aff1a7230 */ /* 0x000fca0000004100 */
[----:B------:R-:W-:Y:S01]  /*6d50*/  FMUL.FTZ R49, R26, -1.4426950216293334961 ;  /* 0xbfb8aa3b1a317820 */ /* 0x000fe20000410000 */
[----:B----4-:R-:W-:-:S05]  /*6d60*/  HADD2.F32 R21, -RZ, R21.H0_H0 ;  /* 0x20000015ff157230 */ /* 0x010fca0000004100 */
[----:B------:R-:W4:Y:S01]  /*6d70*/  MUFU.EX2 R49, R49 ;  /* 0x0000003100317308 */ /* 0x000f220000000800 */
[----:B-----5:R-:W-:Y:S01]  /*6d80*/  HADD2.F32 R22, -RZ, R22.H0_H0 ;  /* 0x20000016ff167230 */ /* 0x020fe20000004100 */
[----:B------:R-:W-:Y:S01]  /*6d90*/  FMUL.FTZ R52, R21, -1.4426950216293334961 ;  /* 0xbfb8aa3b15347820 */ /* 0x000fe20000410000 */
[----:B------:R-:W-:Y:S02]  /*6da0*/  HADD2.F32 R18, -RZ, R18.H0_H0 ;  /* 0x20000012ff127230 */ /* 0x000fe40000004100 */
[----:B------:R-:W-:Y:S01]  /*6db0*/  HADD2.F32 R25, -RZ, R25.H0_H0 ;  /* 0x20000019ff197230 */ /* 0x000fe20000004100 */
[----:B------:R-:W-:Y:S01]  /*6dc0*/  FMUL.FTZ R48, R22, -1.4426950216293334961 ;  /* 0xbfb8aa3b16307820 */ /* 0x000fe20000410000 */
[----:B------:R-:W-:Y:S02]  /*6dd0*/  HADD2.F32 R19, -RZ, R19.H0_H0 ;  /* 0x20000013ff137230 */ /* 0x000fe40000004100 */
[----:B-1----:R-:W-:Y:S02]  /*6de0*/  HADD2.F32 R13, -RZ, R13.H0_H0 ;  /* 0x2000000dff0d7230 */ /* 0x002fe40000004100 */
[----:B------:R-:W-:-:S02]  /*6df0*/  HADD2.F32 R24, -RZ, R24.H0_H0 ;  /* 0x20000018ff187230 */ /* 0x000fc40000004100 */
[----:B0-----:R-:W-:Y:S02]  /*6e00*/  HADD2.F32 R12, -RZ, R12.H0_H0 ;  /* 0x2000000cff0c7230 */ /* 0x001fe40000004100 */
[----:B------:R-:W-:Y:S01]  /*6e10*/  HADD2.F32 R17, -RZ, R17.H0_H0 ;  /* 0x20000011ff117230 */ /* 0x000fe20000004100 */
[----:B------:R-:W-:Y:S01]  /*6e20*/  FMUL.FTZ R51, R18, -1.4426950216293334961 ;  /* 0xbfb8aa3b12337820 */ /* 0x000fe20000410000 */
[----:B------:R-:W-:Y:S02]  /*6e30*/  HADD2.F32 R20, -RZ, R20.H0_H0 ;  /* 0x20000014ff147230 */ /* 0x000fe40000004100 */
[----:B--2---:R-:W-:Y:S01]  /*6e40*/  HADD2.F32 R15, -RZ, R15.H0_H0 ;  /* 0x2000000fff0f7230 */ /* 0x004fe20000004100 */
[----:B------:R-:W-:Y:S01]  /*6e50*/  FMUL.FTZ R53, R25, -1.4426950216293334961 ;  /* 0xbfb8aa3b19357820 */ /* 0x000fe20000410000 */
[----:B------:R-:W0:Y:S01]  /*6e60*/  MUFU.EX2 R52, R52 ;  /* 0x0000003400347308 */ /* 0x000e220000000800 */
[----:B------:R-:W-:Y:S02]  /*6e70*/  FMUL.FTZ R50, R19, -1.4426950216293334961 ;  /* 0xbfb8aa3b13327820 */ /* 0x000fe40000410000 */
[----:B------:R-:W-:Y:S01]  /*6e80*/  FMUL.FTZ R54, R13, -1.4426950216293334961 ;  /* 0xbfb8aa3b0d367820 */ /* 0x000fe20000410000 */
[----:B---3--:R-:W-:Y:S01]  /*6e90*/  HADD2.F32 R14, -RZ, R14.H0_H0 ;  /* 0x2000000eff0e7230 */ /* 0x008fe20000004100 */
[----:B------:R-:W-:-:S02]  /*6ea0*/  FMUL.FTZ R57, R24, -1.4426950216293334961 ;  /* 0xbfb8aa3b18397820 */ /* 0x000fc40000410000 */
[----:B------:R-:W-:Y:S01]  /*6eb0*/  FMUL.FTZ R58, R12, -1.4426950216293334961 ;  /* 0xbfb8aa3b0c3a7820 */ /* 0x000fe20000410000 */
[----:B------:R-:W1:Y:S01]  /*6ec0*/  MUFU.EX2 R48, R48 ;  /* 0x0000003000307308 */ /* 0x000e620000000800 */
[----:B------:R-:W-:Y:S02]  /*6ed0*/  FMUL.FTZ R55, R17, -1.4426950216293334961 ;  /* 0xbfb8aa3b11377820 */ /* 0x000fe40000410000 */
[----:B------:R-:W-:Y:S02]  /*6ee0*/  FMUL.FTZ R59, R15, -1.4426950216293334961 ;  /* 0xbfb8aa3b0f3b7820 */ /* 0x000fe40000410000 */
[----:B----4-:R-:W-:Y:S02]  /*6ef0*/  FADD.FTZ R49, R49, 1 ;  /* 0x3f80000031317421 */ /* 0x010fe40000010000 */
        /* <DEDUP_REMOVED lines=12> */
[----:B------:R-:W0:Y:S08]  /*6fc0*/  MUFU.RCP R49, R49 ;  /* 0x0000003100317308 */ /* 0x000e300000001000 */
[----:B------:R-:W1:Y:S08]  /*6fd0*/  MUFU.EX2 R56, R56 ;  /* 0x0000003800387308 */ /* 0x000e700000000800 */
[----:B------:R-:W1:Y:S01]  /*6fe0*/  MUFU.EX2 R60, R60 ;  /* 0x0000003c003c7308 */ /* 0x000e620000000800 */
[----:B0-----:R-:W-:-:S07]  /*6ff0*/  FADD.FTZ R52, R52, 1 ;  /* 0x3f80000034347421 */ /* 0x001fce0000010000 */
[----:B------:R-:W0:Y:S01]  /*7000*/  MUFU.RCP R28, R28 ;  /* 0x0000001c001c7308 */ /* 0x000e220000001000 */
[----:B------:R-:W-:-:S07]  /*7010*/  FADD.FTZ R47, R47, 1 ;  /* 0x3f8000002f2f7421 */ /* 0x000fce0000010000 */
[----:B------:R-:W0:Y:S01]  /*7020*/  MUFU.RCP R46, R46 ;  /* 0x0000002e002e7308 */ /* 0x000e220000001000 */
[----:B-1----:R-:W-:Y:S02]  /*7030*/  FADD.FTZ R48, R48, 1 ;  /* 0x3f80000030307421 */ /* 0x002fe40000010000 */
[----:B--2---:R-:W-:Y:S02]  /*7040*/  FADD.FTZ R51, R51, 1 ;  /* 0x3f80000033337421 */ /* 0x004fe40000010000 */
[----:B---3--:R-:W-:Y:S02]  /*7050*/  FADD.FTZ R53, R53, 1 ;  /* 0x3f80000035357421 */ /* 0x008fe40000010000 */
[----:B----4-:R-:W-:Y:S01]  /*7060*/  FADD.FTZ R50, R50, 1 ;  /* 0x3f80000032327421 */ /* 0x010fe20000010000 */
[----:B------:R-:W1:Y:S01]  /*7070*/  MUFU.RCP R108, R47 ;  /* 0x0000002f006c7308 */ /* 0x000e620000001000 */
[----:B-----5:R-:W-:Y:S02]  /*7080*/  FADD.FTZ R54, R54, 1 ;  /* 0x3f80000036367421 */ /* 0x020fe40000010000 */
[----:B------:R-:W-:-:S02]  /*7090*/  FADD.FTZ R57, R57, 1 ;  /* 0x3f80000039397421 */ /* 0x000fc40000010000 */
[----:B------:R-:W-:Y:S02]  /*70a0*/  FADD.FTZ R58, R58, 1 ;  /* 0x3f8000003a3a7421 */ /* 0x000fe40000010000 */
[----:B------:R-:W-:Y:S01]  /*70b0*/  FADD.FTZ R55, R55, 1 ;  /* 0x3f80000037377421 */ /* 0x000fe20000010000 */
[----:B------:R-:W2:Y:S01]  /*70c0*/  MUFU.RCP R61, R48 ;  /* 0x00000030003d7308 */ /* 0x000ea20000001000 */
[----:B------:R-:W-:Y:S02]  /*70d0*/  FADD.FTZ R59, R59, 1 ;  /* 0x3f8000003b3b7421 */ /* 0x000fe40000010000 */
[----:B------:R-:W-:Y:S02]  /*70e0*/  FMUL.FTZ R26, R26, R49 ;  /* 0x000000311a1a7220 */ /* 0x000fe40000410000 */
[----:B------:R-:W-:-:S03]  /*70f0*/  FADD.FTZ R56, R56, 1 ;  /* 0x3f80000038387421 */ /* 0x000fc60000010000 */
[----:B------:R-:W3:Y:S01]  /*7100*/  MUFU.RCP R52, R52 ;  /* 0x0000003400347308 */ /* 0x000ee20000001000 */
[----:B------:R-:W-:Y:S02]  /*7110*/  FADD.FTZ R60, R60, 1 ;  /* 0x3f8000003c3c7421 */ /* 0x000fe40000010000 */
[----:B0-----:R-:W-:Y:S02]  /*7120*/  FMUL.FTZ R28, R27, R28 ;  /* 0x0000001c1b1c7220 */ /* 0x001fe40000410000 */
[----:B------:R-:W-:-:S03]  /*7130*/  FMUL.FTZ R29, R29, R46 ;  /* 0x0000002e1d1d7220 */ /* 0x000fc60000410000 */
[----:B------:R-:W0:Y:S01]  /*7140*/  MUFU.RCP R110, R53 ;  /* 0x00000035006e7308 */ /* 0x000e220000001000 */
[----:B------:R-:W-:-:S07]  /*7150*/  FMUL.FTZ R26, R26, R41 ;  /* 0x000000291a1a7220 */ /* 0x000fce0000410000 */
        /* <DEDUP_REMOVED lines=8> */
[----:B------:R-:W4:Y:S01]  /*71e0*/  MUFU.RCP R41, R60 ;  /* 0x0000003c00297308 */ /* 0x000f220000001000 */
[----:B------:R-:W-:-:S02]  /*71f0*/  FMUL.FTZ R29, R29, R44 ;  /* 0x0000002c1d1d7220 */ /* 0x000fc40000410000 */
[----:B-1----:R-:W-:Y:S02]  /*7200*/  FMUL.FTZ R44, R23, R108 ;  /* 0x0000006c172c7220 */ /* 0x002fe40000410000 */
[----:B--2---:R-:W-:Y:S02]  /*7210*/  FMUL.FTZ R23, R22, R61 ;  /* 0x0000003d16177220 */ /* 0x004fe40000410000 */
[----:B---3--:R-:W-:Y:S02]  /*7220*/  FMUL.FTZ R21, R21, R52 ;  /* 0x0000003415157220 */ /* 0x008fe40000410000 */
[----:B------:R-:W-:Y:S02]  /*7230*/  FMUL.FTZ R28, R28, R45 ;  /* 0x0000002d1c1c7220 */ /* 0x000fe40000410000 */
[----:B0-----:R-:W-:Y:S02]  /*7240*/  FMUL.FTZ R22, R25, R110 ;  /* 0x0000006e19167220 */ /* 0x001fe40000410000 */
[----:B------:R-:W-:-:S02]  /*7250*/  FMUL.FTZ R44, R44, R43 ;  /* 0x0000002b2c2c7220 */ /* 0x000fc40000410000 */
[----:B------:R-:W-:Y:S02]  /*7260*/  FMUL.FTZ R23, R23, R42 ;  /* 0x0000002a17177220 */ /* 0x000fe40000410000 */
[----:B----4-:R-:W-:Y:S02]  /*7270*/  FMUL.FTZ R18, R18, R51 ;  /* 0x0000003312127220 */ /* 0x010fe40000410000 */
[----:B------:R-:W-:Y:S02]  /*7280*/  FMUL.FTZ R21, R21, R38 ;  /* 0x0000002615157220 */ /* 0x000fe40000410000 */
[----:B-----5:R-:W-:Y:S01]  /*7290*/  FMUL.FTZ R25, R12, R27 ;  /* 0x0000001b0c197220 */ /* 0x020fe20000410000 */
[----:B------:R-:W-:Y:S01]  /*72a0*/  BAR.SYNC.DEFER_BLOCKING 0x0 ;  /* 0x0000000000007b1d */ /* 0x000fe20000010000 */
        /* <DEDUP_REMOVED lines=19> */
[----:B------:R-:W-:Y:S02]  /*73e0*/  PRMT R31, R28, 0x7632, R31 ;  /* 0x000076321c1f7816 */ /* 0x000fe4000000001f */
[----:B------:R-:W-:Y:S02]  /*73f0*/  PRMT R14, R23, 0x7632, R14 ;  /* 0x00007632170e7816 */ /* 0x000fe4000000000e */
[----:B------:R-:W-:Y:S02]  /*7400*/  F2FP.PACK_AB R18, R21, R18 ;  /* 0x000000121512723e */ /* 0x000fe400000000ff */
[----:B------:R-:W-:Y:S02]  /*7410*/  F2FP.PACK_AB R19, R19, R26 ;  /* 0x0000001a1313723e */ /* 0x000fe400000000ff */
[----:B------:R-:W-:-:S02]  /*7420*/  F2FP.PACK_AB R13, R13, R22 ;  /* 0x000000160d0d723e */ /* 0x000fc400000000ff */
[----:B------:R-:W-:Y:S02]  /*7430*/  F2FP.PACK_AB R17, R17, R38 ;  /* 0x000000261111723e */ /* 0x000fe400000000ff */
[----:B------:R-:W-:Y:S02]  /*7440*/  F2FP.PACK_AB R24, R25, R24 ;  /* 0x000000181918723e */ /* 0x000fe400000000ff */
[----:B------:R-:W-:Y:S01]  /*7450*/  F2FP.PACK_AB R12, R15, R12 ;  /* 0x0000000c0f0c723e */ /* 0x000fe200000000ff */
[----:B------:R0:W-:Y:S01]  /*7460*/  STS.U16 [R62+0x2], R31 ;  /* 0x0000021f3e007388 */ /* 0x0001e20000000400 */
[----:B------:R-:W-:Y:S02]  /*7470*/  PRMT R20, R19, 0x7632, R20 ;  /* 0x0000763213147816 */ /* 0x000fe40000000014 */
[----:B------:R-:W-:Y:S01]  /*7480*/  PRMT R21, R13, 0x7632, R21 ;  /* 0x000076320d157816 */ /* 0x000fe20000000015 */
        /* <DEDUP_REMOVED lines=55> */
.L_x_4368:
[----:B------:R-:W-:Y:S05]  /*7800*/  BSYNC B0 ;  /* 0x0000000000007941 */ /* 0x000fea0003800000 */
.L_x_4367:
[----:B------:R-:W-:Y:S01]  /*7810*/  MOV R10, R12 ;  /* 0x0000000c000a7202 */ /* 0x000fe20000000f00 */
        /* <DEDUP_REMOVED lines=16> */
[----:B------:R-:W-:Y:S01]  /*7920*/  @!P5 STG.E.U16 [R8.64], R17 ;  /* 0x000000110800d986 */ /* 0x000fe2000c101504 */
[-C--:B------:R-:W-:Y:S02]  /*7930*/  ISETP.GE.AND P5, PT, R88, R31.reuse, PT ;  /* 0x0000001f5800720c */ /* 0x080fe40003fa6270 */
        /* <DEDUP_REMOVED lines=10> */
[----:B------:R-:W-:Y:S01]  /*79e0*/  @!P3 STG.E.U16 [R8.64+0x140], R71 ;  /* 0x000140470800b986 */ /* 0x000fe2000c101504 */
[----:B------:R-:W-:-:S03]  /*79f0*/  ISETP.GE.AND P3, PT, R87, R31, PT ;  /* 0x0000001f5700720c */ /* 0x000fc60003f66270 */
[----:B------:R-:W-:Y:S04]  /*7a00*/  @!P6 STG.E.U16 [R8.64+0x300], R29 ;  /* 0x0003001d0800e986 */ /* 0x000fe8000c101504 */
        /* <DEDUP_REMOVED lines=10> */
[----:B0-----:R-:W-:Y:S01]  /*7ab0*/  IADD3 R21, P1, R6, 0x400, RZ ;  /* 0x0000040006157810 */ /* 0x001fe20007f3e0ff */
        /* <DEDUP_REMOVED lines=10> */
.L_x_4369:
[----:B------:R-:W-:Y:S05]  /*7b60*/  EXIT ;  /* 0x000000000000794d */ /* 0x000fea0003800000 */
.L_x_4371:
        /* <DEDUP_REMOVED lines=9> */
.L_x_5439:


//--------------------- .text._Z25selective_scan_fwd_kernelI32Selective_Scan_fwd_kernel_traitsILi32ELi16ELi1ELb1ELb0ELb0ELb0EN3c104HalfEfEEv13SSMParamsBase --------------------------
	.section	.text._Z25selective_scan_fwd_kernelI32Selective_Scan_fwd_kernel_traitsILi32ELi16ELi1ELb1ELb0ELb0ELb0EN3c104HalfEfEEv13SSMParamsBase,"ax",@progbits
	.sectioninfo	@"SHI_REGISTERS=105"
	.align	128
        .global         _Z25selective_scan_fwd_kernelI32Selective_Scan_fwd_kernel_traitsILi32ELi16ELi1ELb1ELb0ELb0ELb0EN3c104HalfEfEEv13SSMParamsBase
        .type           _Z25selective_scan_fwd_kernelI32Selective_Scan_fwd_kernel_traitsILi32ELi16ELi1ELb1ELb0ELb0ELb0EN3c104HalfEfEEv13SSMParamsBase,@function
        .size           _Z25selective_scan_fwd_kernelI32Selective_Scan_fwd_kernel_traitsILi32ELi16ELi1ELb1ELb0ELb0ELb0EN3c104HalfEfEEv13SSMParamsBase,(.L_x_5440 - _Z25selective_scan_fwd_kernelI32Selective_Scan_fwd_kernel_traitsILi32ELi16ELi1ELb1ELb0ELb0ELb0EN3c104HalfEfEEv13SSMParamsBase)
        .other          _Z25selective_scan_fwd_kernelI32Selective_Scan_fwd_kernel_traitsILi32ELi16ELi1ELb1ELb0ELb0ELb0EN3c104HalfEfEEv13SSMParamsBase,@"STO_CUDA_ENTRY STV_DEFAULT"
_Z25selective_scan_fwd_kernelI32Selective_Scan_fwd_kernel_traitsILi32ELi16ELi1ELb1ELb0ELb0ELb0EN3c104HalfEfEEv13SSMParamsBase:
.text._Z25selective_scan_fwd_kernelI32Selective_Scan_fwd_kernel_traitsILi32ELi16ELi1ELb1ELb0ELb0ELb0EN3c104HalfEfEEv13SSMParamsBase:
[----:B------:R-:W-:Y:S02]  /*0000*/  MOV R1, c[0x0][0x28] ;  /* 0x00000a0000017a02 */ /* 0x000fe40000000f00 */
[----:B------:R-:W0:Y:S01]  /*0010*/  S2R R29, SR_CTAID.Y ;  /* 0x00000000001d7919 */ /* 0x000e220000002600 */
[----:B------:R-:W-:Y:S01]  /*0020*/  ISETP.NE.U32.AND P1, PT, RZ, c[0x0][0x250], PT ;  /* 0x00009400ff007a0c */ /* 0x000fe20003f25070 */
[----:B------:R-:W-:Y:S01]  /*0030*/  CS2R R26, SRZ ;  /* 0x00000000001a7805 */ /* 0x000fe2000001ff00 */
[----:B------:R-:W-:Y:S01]  /*0040*/  ULDC.64 UR6, c[0x0][0x118] ;  /* 0x0000460000067ab9 */ /* 0x000fe20000000a00 */
[----:B------:R-:W-:Y:S02]  /*0050*/  ISETP.NE.U32.AND P0, PT, RZ, c[0x0][0x238], PT ;  /* 0x00008e00ff007a0c */ /* 0x000fe40003f05070 */
[----:B------:R-:W-:Y:S02]  /*0060*/  ISETP.NE.AND.EX P1, PT, RZ, c[0x0][0x254], PT, P1 ;  /* 0x00009500ff007a0c */ /* 0x000fe40003f25310 */
[----:B------:R-:W-:Y:S02]  /*0070*/  ISETP.NE.AND.EX P0, PT, RZ, c[0x0][0x23c], PT, P0 ;  /* 0x00008f00ff007a0c */ /* 0x000fe40003f05300 */
[----:B0-----:R-:W-:-:S09]  /*0080*/  SHF.R.S32.HI R28, RZ, 0x1f, R29 ;  /* 0x0000001fff1c7819 */ /* 0x001fd2000001141d */
        /* <DEDUP_REMOVED lines=38> */
[----:B-1----:R-:W-:-:S04]  /*02f0*/  LOP3.LUT R21, R0, 0x1f, R7, 0xf8, !PT ;  /* 0x0000001f00157812 */ /* 0x002fc800078ef807 */
.L_x_4407:
[----:B------:R-:W-:Y:S01]  /*0300*/  BAR.SYNC.DEFER_BLOCKING 0x0 ;  /* 0x0000000000007b1d */ /* 0x000fe20000010000 */
[----:B0-----:R-:W-:-:S05]  /*0310*/  IMAD.WIDE R2, R21, 0x10, R18 ;  /* 0x0000001015027825 */ /* 0x001fca00078e0212 */
        /* <DEDUP_REMOVED lines=75> */
.L_x_4373:
[----:B-12---:R-:W-:Y:S05]  /*07d0*/  BSYNC B0 ;  /* 0x0000000000007941 */ /* 0x006fea0003800000 */
.L_x_4372:
[----:B------:R-:W-:Y:S01]  /*07e0*/  HADD2.F32 R37, -RZ, R39.H1_H1 ;  /* 0x30000027ff257230 */ /* 0x000fe20000004100 */
        /* <DEDUP_REMOVED lines=35> */
.L_x_4375:
[----:B------:R-:W-:Y:S05]  /*0a20*/  BSYNC B0 ;  /* 0x0000000000007941 */ /* 0x000fea0003800000 */
.L_x_4374:
        /* <DEDUP_REMOVED lines=38> */
.L_x_4377:
[----:B------:R-:W-:Y:S05]  /*0c90*/  BSYNC B0 ;  /* 0x0000000000007941 */ /* 0x000fea0003800000 */
.L_x_4376:
        /* <DEDUP_REMOVED lines=36> */
.L_x_4379:
[----:B------:R-:W-:Y:S05]  /*0ee0*/  BSYNC B0 ;  /* 0x0000000000007941 */ /* 0x000fea0003800000 */
.L_x_4378:
        /* <DEDUP_REMOVED lines=42> */
.L_x_4381:
[----:B------:R-:W-:Y:S05]  /*1190*/  BSYNC B0 ;  /* 0x0000000000007941 */ /* 0x000fea0003800000 */
.L_x_4380:
        /* <DEDUP_REMOVED lines=40> */
.L_x_4383:
[----:B------:R-:W-:Y:S05]  /*1420*/  BSYNC B0 ;  /* 0x0000000000007941 */ /* 0x000fea0003800000 */
.L_x_4382:
        /* <DEDUP_REMOVED lines=42> */
.L_x_4385:
[----:B------:R-:W-:Y:S05]  /*16d0*/  BSYNC B0 ;  /* 0x0000000000007941 */ /* 0x000fea0003800000 */
.L_x_4384:
        /* <DEDUP_REMOVED lines=40> */
.L_x_4387:
[----:B------:R-:W-:Y:S05]  /*1960*/  BSYNC B0 ;  /* 0x0000000000007941 */ /* 0x000fea0003800000 */
.L_x_4386:
        /* <DEDUP_REMOVED lines=42> */
.L_x_4389:
[----:B------:R-:W-:Y:S05]  /*1c10*/  BSYNC B0 ;  /* 0x0000000000007941 */ /* 0x000fea0003800000 */
.L_x_4388:
        /* <DEDUP_REMOVED lines=40> */
.L_x_4391:
[----:B------:R-:W-:Y:S05]  /*1ea0*/  BSYNC B0 ;  /* 0x0000000000007941 */ /* 0x000fea0003800000 */
.L_x_4390:
        /* <DEDUP_REMOVED lines=46> */
.L_x_4393:
[----:B------:R-:W-:Y:S05]  /*2190*/  BSYNC B0 ;  /* 0x0000000000007941 */ /* 0x000fea0003800000 */
.L_x_4392:
        /* <DEDUP_REMOVED lines=33> */
.L_x_4395:
[----:B------:R-:W-:Y:S05]  /*23b0*/  BSYNC B0 ;  /* 0x0000000000007941 */ /* 0x000fea0003800000 */
.L_x_4394:
        /* <DEDUP_REMOVED lines=33> */
.L_x_4397:
[----:B------:R-:W-:Y:S05]  /*25d0*/  BSYNC B0 ;  /* 0x0000000000007941 */ /* 0x000fea0003800000 */
.L_x_4396:
        /* <DEDUP_REMOVED lines=33> */
.L_x_4399:
[----:B------:R-:W-:Y:S05]  /*27f0*/  BSYNC B0 ;  /* 0x0000000000007941 */ /* 0x000fea0003800000 */
.L_x_4398:
        /* <DEDUP_REMOVED lines=33> */
.L_x_4401:
[----:B------:R-:W-:Y:S05]  /*2a10*/  BSYNC B0 ;  /* 0x0000000000007941 */ /* 0x000fea0003800000 */
.L_x_4400:
        /* <DEDUP_REMOVED lines=33> */
.L_x_4403:
[----:B------:R-:W-:Y:S05]  /*2c30*/  BSYNC B0 ;  /* 0x0000000000007941 */ /* 0x000fea0003800000 */
.L_x_4402:
        /* <DEDUP_REMOVED lines=20> */
[----:B------:R-:W-:Y:S01]  /*2d80*/  MOV R9, 0x8 ;  /* 0x0000000800097802 */ /* 0x000fe20000000f00 */
        /* <DEDUP_REMOVED lines=9> */
[----:B------:R-:W-:Y:S02]  /*2e20*/  IMAD R77, R29, c[0x0][0x1bc], R6 ;  /* 0x00006f001d4d7a24 */ /* 0x000fe400078e0206 */
[----:B-1----:R-:W-:Y:S02]  /*2e30*/  IMAD R2, R25, c[0x0][0x164], R29 ;  /* 0x0000590019027a24 */ /* 0x002fe400078e021d */
[----:B------:R-:W-:-:S04]  /*2e40*/  IMAD.WIDE.U32 R4, R29, c[0x0][0x1b8], RZ ;  /* 0x00006e001d047a25 */ /* 0x000fc800078e00ff */
[----:B------:R-:W-:Y:S02]  /*2e50*/  IMAD R2, R2, c[0x0][0x174], RZ ;  /* 0x00005d0002027a24 */ /* 0x000fe400078e02ff */
[C---:B------:R-:W-:Y:S01]  /*2e60*/  IMAD R79, R29.reuse, c[0x0][0x19c], R72 ;  /* 0x000067001d4f7a24 */ /* 0x040fe200078e0248 */
[----:B------:R-:W-:Y:S01]  /*2e70*/  LEA R72, P1, R4, c[0x0][0x230], 0x2 ;  /* 0x00008c0004487a11 */ /* 0x000fe200078210ff */
[----:B------:R-:W-:Y:S02]  /*2e80*/  IMAD R2, R2, c[0x0][0x16c], RZ ;  /* 0x00005b0002027a24 */ /* 0x000fe400078e02ff */
[----:B------:R-:W-:-:S04]  /*2e90*/  IMAD.WIDE.U32 R6, R29, c[0x0][0x198], RZ ;  /* 0x000066001d067a25 */ /* 0x000fc800078e00ff */
[----:B------:R-:W-:Y:S01]  /*2ea0*/  IMAD.WIDE R8, R2, R9, c[0x0][0x260] ;  /* 0x0000980002087625 */ /* 0x000fe200078e0209 */
[----:B------:R-:W-:-:S03]  /*2eb0*/  LEA R74, P2, R6, c[0x0][0x228], 0x2 ;  /* 0x00008a00064a7a11 */ /* 0x000fc600078410ff */
        /* <DEDUP_REMOVED lines=9> */
.L_x_4405:
[----:B------:R-:W-:Y:S02]  /*2f50*/  MOV R2, R73 ;  /* 0x0000004900027202 */ /* 0x000fe40000000f00 */
[----:B------:R-:W-:-:S05]  /*2f60*/  MOV R3, R76 ;  /* 0x0000004c00037202 */ /* 0x000fca0000000f00 */
[----:B------:R0:W2:Y:S02]  /*2f70*/  LDG.E R5, [R2.64] ;  /* 0x0000000602057981 */ /* 0x0000a4000c1e1900 */
[----:B0-----:R-:W-:Y:S02]  /*2f80*/  MOV R2, R74 ;  /* 0x0000004a00027202 */ /* 0x001fe40000000f00 */
[----:B------:R-:W-:-:S05]  /*2f90*/  MOV R3, R77 ;  /* 0x0000004d00037202 */ /* 0x000fca0000000f00 */
[----:B------:R0:W3:Y:S02]  /*2fa0*/  LDG.E R85, [R2.64] ;  /* 0x0000000602557981 */ /* 0x0000e4000c1e1900 */
[----:B0-----:R-:W-:Y:S02]  /*2fb0*/  MOV R2, R72 ;  /* 0x0000004800027202 */ /* 0x001fe40000000f00 */
[----:B------:R-:W-:-:S05]  /*2fc0*/  MOV R3, R75 ;  /* 0x0000004b00037202 */ /* 0x000fca0000000f00 */
[----:B------:R0:W3:Y:S01]  /*2fd0*/  LDG.E R90, [R2.64] ;  /* 0x00000006025a7981 */ /* 0x0000e2000c1e1900 */
[C---:B------:R-:W-:Y:S02]  /*2fe0*/  ISETP.GE.AND P0, PT, R23.reuse, 0x1, PT ;  /* 0x000000011700780c */ /* 0x040fe40003f06270 */
[C---:B------:R-:W-:Y:S02]  /*2ff0*/  ISETP.GE.AND P1, PT, R23.reuse, 0x8, PT ;  /* 0x000000081700780c */ /* 0x040fe40003f26270 */
[----:B------:R-:W-:Y:S01]  /*3000*/  ISETP.NE.AND P2, PT, R23, RZ, PT ;  /* 0x000000ff1700720c */ /* 0x000fe20003f45270 */
        /* <DEDUP_REMOVED lines=9> */
[----:B------:R-:W2:Y:S01]  /*30a0*/  MUFU.EX2 R78, R78 ;  /* 0x0000004e004e7308 */ /* 0x000ea20000000800 */
[C---:B------:R-:W-:Y:S02]  /*30b0*/  FMUL.FTZ R88, R5.reuse, R37 ;  /* 0x0000002505587220 */ /* 0x040fe40000410000 */
[----:B------:R-:W-:-:S05]  /*30c0*/  FMUL.FTZ R86, R5, R38 ;  /* 0x0000002605567220 */ /* 0x000fca0000410000 */
[----:B------:R-:W4:Y:S08]  /*30d0*/  MUFU.EX2 R80, R80 ;  /* 0x0000005000507308 */ /* 0x000f300000000800 */
[----:B------:R-:W5:Y:S01]  /*30e0*/  MUFU.EX2 R82, R82 ;  /* 0x0000005200527308 */ /* 0x000f620000000800 */
[-C--:B-1----:R-:W-:Y:S02]  /*30f0*/  FFMA.FTZ R4, R55, R79.reuse, R58 ;  /* 0x0000004f37047223 */ /* 0x082fe4000001003a */
[----:B--2---:R-:W-:-:S05]  /*3100*/  FMUL.FTZ R7, R78, R79 ;  /* 0x0000004f4e077220 */ /* 0x004fca0000410000 */
[----:B------:R-:W1:Y:S01]  /*3110*/  MUFU.EX2 R81, R81 ;  /* 0x0000005100517308 */ /* 0x000e620000000800 */
[C---:B----4-:R-:W-:Y:S02]  /*3120*/  FFMA.FTZ R4, R80.reuse, R4, R57 ;  /* 0x0000000450047223 */ /* 0x050fe40000010039 */
[----:B------:R-:W-:-:S05]  /*3130*/  FMUL.FTZ R7, R80, R7 ;  /* 0x0000000750077220 */ /* 0x000fca0000410000 */
[----:B------:R-:W2:Y:S01]  /*3140*/  MUFU.EX2 R84, R84 ;  /* 0x0000005400547308 */ /* 0x000ea20000000800 */
[C---:B-----5:R-:W-:Y:S02]  /*3150*/  FFMA.FTZ R4, R82.reuse, R4, R59 ;  /* 0x0000000452047223 */ /* 0x060fe4000001003b */
[----:B0-----:R-:W-:-:S05]  /*3160*/  FMUL.FTZ R2, R82, R7 ;  /* 0x0000000752027220 */ /* 0x001fca0000410000 */
[----:B------:R-:W0:Y:S01]  /*3170*/  MUFU.EX2 R83, R83 ;  /* 0x0000005300537308 */ /* 0x000e220000000800 */
[----:B------:R-:W-:Y:S02]  /*3180*/  FMUL.FTZ R87, R5, R39 ;  /* 0x0000002705577220 */ /* 0x000fe40000410000 */
[----:B-1----:R-:W-:-:S05]  /*3190*/  FFMA.FTZ R4, R81, R4, R60 ;  /* 0x0000000451047223 */ /* 0x002fca000001003c */
[----:B------:R-:W1:Y:S01]  /*31a0*/  MUFU.EX2 R88, R88 ;  /* 0x0000005800587308 */ /* 0x000e620000000800 */
[----:B------:R-:W-:Y:S02]  /*31b0*/  FMUL.FTZ R3, R81, R2 ;  /* 0x0000000251037220 */ /* 0x000fe40000410000 */
[----:B------:R-:W-:-:S05]  /*31c0*/  FMUL.FTZ R89, R5, R12 ;  /* 0x0000000c05597220 */ /* 0x000fca0000410000 */
[----:B------:R-:W4:Y:S01]  /*31d0*/  MUFU.EX2 R86, R86 ;  /* 0x0000005600567308 */ /* 0x000f220000000800 */
[C---:B--2---:R-:W-:Y:S02]  /*31e0*/  FFMA.FTZ R4, R84.reuse, R4, R61 ;  /* 0x0000000454047223 */ /* 0x044fe4000001003d */
[----:B------:R-:W-:Y:S02]  /*31f0*/  FMUL.FTZ R2, R84, R3 ;  /* 0x0000000354027220 */ /* 0x000fe40000410000 */
[----:B------:R-:W-:-:S03]  /*3200*/  FMUL.FTZ R92, R5, R13 ;  /* 0x0000000d055c7220 */ /* 0x000fc60000410000 */
[----:B------:R-:W2:Y:S01]  /*3210*/  MUFU.EX2 R87, R87 ;  /* 0x0000005700577308 */ /* 0x000ea20000000800 */
[C---:B0-----:R-:W-:Y:S02]  /*3220*/  FFMA.FTZ R4, R83.reuse, R4, R62 ;  /* 0x0000000453047223 */ /* 0x041fe4000001003e */
[----:B------:R-:W-:Y:S02]  /*3230*/  FMUL.FTZ R3, R83, R2 ;  /* 0x0000000253037220 */ /* 0x000fe40000410000 */
[----:B------:R-:W-:-:S03]  /*3240*/  FMUL.FTZ R91, R5, R14 ;  /* 0x0000000e055b7220 */ /* 0x000fc60000410000 */
[----:B------:R-:W0:Y:S01]  /*3250*/  MUFU.EX2 R89, R89 ;  /* 0x0000005900597308 */ /* 0x000e220000000800 */
[C---:B-1----:R-:W-:Y:S02]  /*3260*/  FFMA.FTZ R4, R88.reuse, R4, R67 ;  /* 0x0000000458047223 */ /* 0x042fe40000010043 */
[----:B------:R-:W-:Y:S02]  /*3270*/  FMUL.FTZ R3, R88, R3 ;  /* 0x0000000358037220 */ /* 0x000fe40000410000 */
[----:B------:R-:W-:-:S03]  /*3280*/  FMUL.FTZ R93, R5, R49 ;  /* 0x00000031055d7220 */ /* 0x000fc60000410000 */
[----:B------:R-:W1:Y:S01]  /*3290*/  MUFU.EX2 R92, R92 ;  /* 0x0000005c005c7308 */ /* 0x000e620000000800 */
[C---:B----4-:R-:W-:Y:S02]  /*32a0*/  FFMA.FTZ R4, R86.reuse, R4, R63 ;  /* 0x0000000456047223 */ /* 0x050fe4000001003f */
[----:B------:R-:W-:Y:S02]  /*32b0*/  FMUL.FTZ R2, R86, R3 ;  /* 0x0000000356027220 */ /* 0x000fe40000410000 */
[----:B------:R-:W-:-:S03]  /*32c0*/  FMUL.FTZ R94, R5, R52 ;  /* 0x00000034055e7220 */ /* 0x000fc60000410000 */
[----:B------:R-:W4:Y:S01]  /*32d0*/  MUFU.EX2 R91, R91 ;  /* 0x0000005b005b7308 */ /* 0x000f220000000800 */
[C---:B--2---:R-:W-:Y:S02]  /*32e0*/  FFMA.FTZ R4, R87.reuse, R4, R64 ;  /* 0x0000000457047223 */ /* 0x044fe40000010040 */
[----:B------:R-:W-:Y:S02]  /*32f0*/  FMUL.FTZ R2, R87, R2 ;  /* 0x0000000257027220 */ /* 0x000fe40000410000 */
        /* <DEDUP_REMOVED lines=8> */
[C---:B----4-:R-:W-:Y:S02]  /*3380*/  FFMA.FTZ R4, R91.reuse, R4, R70 ;  /* 0x000000045b047223 */ /* 0x050fe40000010046 */
[----:B------:R-:W-:Y:S02]  /*3390*/  FMUL.FTZ R2, R91, R2 ;  /* 0x000000025b027220 */ /* 0x000fe40000410000 */
[C---:B--2---:R-:W-:Y:S02]  /*33a0*/  FFMA.FTZ R4, R93.reuse, R4, R66 ;  /* 0x000000045d047223 */ /* 0x044fe40000010042 */
[----:B------:R-:W-:Y:S02]  /*33b0*/  FMUL.FTZ R3, R93, R2 ;  /* 0x000000025d037220 */ /* 0x000fe40000410000 */
[C---:B0-----:R-:W-:Y:S02]  /*33c0*/  FFMA.FTZ R4, R94.reuse, R4, R71 ;  /* 0x000000045e047223 */ /* 0x041fe40000010047 */
[----:B------:R-:W-:-:S02]  /*33d0*/  FMUL.FTZ R5, R94, R3 ;  /* 0x000000035e057220 */ /* 0x000fc40000410000 */
[C---:B-1----:R-:W-:Y:S02]  /*33e0*/  FFMA.FTZ R3, R96.reuse, R4, R65 ;  /* 0x0000000460037223 */ /* 0x042fe40000010041 */
[----:B------:R-:W-:-:S03]  /*33f0*/  FMUL.FTZ R2, R96, R5 ;  /* 0x0000000560027220 */ /* 0x000fc60000410000 */
[----:B------:R-:W0:Y:S04]  /*3400*/  SHFL.UP PT, R4, R3, 0x1, RZ ;  /* 0x0420000003047989 */ /* 0x000e2800000e00ff */
[----:B------:R-:W1:Y:S01]  /*3410*/  SHFL.UP PT, R5, R2, 0x1, RZ ;  /* 0x0420000002057989 */ /* 0x000e6200000e00ff */
        /* <DEDUP_REMOVED lines=14> */
[----:B------:R-:W-:-:S04]  /*3500*/  ISETP.NE.AND P0, PT, R20, RZ, PT ;  /* 0x000000ff1400720c */ /* 0x000fc80003f05270 */
[----:B------:R-:W-:Y:S02]  /*3510*/  ISETP.EQ.OR P0, PT, R22, RZ, P0 ;  /* 0x000000ff1600720c */ /* 0x000fe40000702670 */
[----:B------:R-:W-:Y:S02]  /*3520*/  MOV R5, RZ ;  /* 0x000000ff00057202 */ /* 0x000fe40000000f00 */
[----:B------:R-:W-:-:S09]  /*3530*/  MOV R4, 0x3f800000 ;  /* 0x3f80000000047802 */ /* 0x000fd20000000f00 */
[----:B------:R-:W-:Y:S01]  /*3540*/  @!P0 LDS.64 R4, [UR4+0x450] ;  /* 0x00045004ff048984 */ /* 0x000fe20008000a00 */
[C---:B0-----:R-:W-:Y:S02]  /*3550*/  @P1 FFMA.FTZ R3, R2.reuse, R6, R3 ;  /* 0x0000000602031223 */ /* 0x041fe40000010003 */
[----:B-1----:R-:W-:-:S03]  /*3560*/  @P1 FMUL.FTZ R2, R2, R7 ;  /* 0x0000000702021220 */ /* 0x002fc60000410000 */
[----:B------:R-:W0:Y:S04]  /*3570*/  SHFL.UP PT, R6, R3, 0x10, RZ ;  /* 0x0600000003067989 */ /* 0x000e2800000e00ff */
[----:B------:R-:W1:Y:S01]  /*3580*/  SHFL.UP PT, R7, R2, 0x10, RZ ;  /* 0x0600000002077989 */ /* 0x000e6200000e00ff */
[C---:B------:R-:W-:Y:S02]  /*3590*/  ISETP.GE.AND P0, PT, R23.reuse, 0x10, PT ;  /* 0x000000101700780c */ /* 0x040fe40003f06270 */
[----:B------:R-:W-:-:S11]  /*35a0*/  ISETP.NE.AND P1, PT, R23, 0x1f, PT ;  /* 0x0000001f1700780c */ /* 0x000fd60003f25270 */
[C---:B0-----:R-:W-:Y:S02]  /*35b0*/  @P0 FFMA.FTZ R3, R2.reuse, R6, R3 ;  /* 0x0000000602030223 */ /* 0x041fe40000010003 */
[----:B-1----:R-:W-:-:S05]  /*35c0*/  @P0 FMUL.FTZ R2, R2, R7 ;  /* 0x0000000702020220 */ /* 0x002fca0000410000 */
[----:B------:R-:W-:Y:S04]  /*35d0*/  @!P1 STS.64 [0x430], R2 ;  /* 0x00043002ff009388 */ /* 0x000fe80000000a00 */
[----:B------:R-:W-:Y:S06]  /*35e0*/  BAR.SYNC.DEFER_BLOCKING 0x0 ;  /* 0x0000000000007b1d */ /* 0x000fec0000010000 */
[----:B------:R-:W-:Y:S04]  /*35f0*/  @!P2 STS.64 [0x440], R4 ;  /* 0x00044004ff00a388 */ /* 0x000fe80000000a00 */
[----:B------:R-:W-:Y:S04]  /*3600*/  LDS.64 R6, [0x430] ;  /* 0x00043000ff067984 */ /* 0x000fe80000000a00 */
[----:B------:R-:W-:Y:S06]  /*3610*/  BAR.SYNC.DEFER_BLOCKING 0x0 ;  /* 0x0000000000007b1d */ /* 0x000fec0000010000 */
[----:B------:R-:W0:Y:S04]  /*3620*/  S2R R101, SR_TID.X ;  /* 0x0000000000657919 */ /* 0x000e280000002100 */
[----:B------:R-:W1:Y:S04]  /*3630*/  SHFL.UP PT, R99, R3, 0x1, RZ ;  /* 0x0420000003637989 */ /* 0x000e6800000e00ff */
[----:B------:R-:W-:Y:S04]  /*3640*/  LDS R98, [0x444] ;  /* 0x00044400ff627984 */ /* 0x000fe80000000800 */
[----:B------:R-:W2:Y:S01]  /*3650*/  SHFL.UP PT, R97, R2, 0x1, RZ ;  /* 0x0420000002617989 */ /* 0x000ea200000e00ff */
[----:B0-----:R-:W-:-:S02]  /*3660*/  ISETP.NE.AND P0, PT, R101, RZ, PT ;  /* 0x000000ff6500720c */ /* 0x001fc40003f05270 */
[----:B-1----:R-:W-:Y:S02]  /*3670*/  @!P2 MOV R99, R5 ;  /* 0x000000050063a202 */ /* 0x002fe40000000f00 */
[----:B--2---:R-:W-:-:S09]  /*3680*/  @!P2 MOV R97, R4 ;  /* 0x000000040061a202 */ /* 0x004fd20000000f00 */
[----:B------:R-:W-:-:S04]  /*3690*/  @P0 FFMA.FTZ R99, R98, R97, R99 ;  /* 0x0000006162630223 */ /* 0x000fc80000010063 */
[----:B------:R-:W-:-:S04]  /*36a0*/  FFMA.FTZ R98, R78, R99, R55 ;  /* 0x000000634e627223 */ /* 0x000fc80000010037 */
[----:B------:R-:W-:-:S04]  /*36b0*/  FFMA.FTZ R79, R79, R98, R58 ;  /* 0x000000624f4f7223 */ /* 0x000fc8000001003a */
[----:B------:R-:W-:Y:S01]  /*36c0*/  FFMA.FTZ R100, R80, R79, R57 ;  /* 0x0000004f50647223 */ /* 0x000fe20000010039 */
[----:B------:R-:W-:-:S03]  /*36d0*/  MOV R78, c[0x0][0x1a0] ;  /* 0x00006800004e7a02 */ /* 0x000fc60000000f00 */
[----:B------:R-:W-:Y:S01]  /*36e0*/  FFMA.FTZ R82, R82, R100, R59 ;  /* 0x0000006452527223 */ /* 0x000fe2000001003b */
[----:B------:R-:W-:-:S03]  /*36f0*/  MOV R2, c[0x0][0x1a4] ;  /* 0x0000690000027a02 */ /* 0x000fc60000000f00 */
[----:B------:R-:W-:Y:S01]  /*3700*/  FFMA.FTZ R102, R81, R82, R60 ;  /* 0x0000005251667223 */ /* 0x000fe2000001003c */
[----:B------:R-:W-:-:S03]  /*3710*/  LEA R74, P1, R78, R74, 0x2 ;  /* 0x0000004a4e4a7211 */ /* 0x000fc600078210ff */
[----:B------:R-:W-:Y:S01]  /*3720*/  FFMA.FTZ R84, R84, R102, R61 ;  /* 0x0000006654547223 */ /* 0x000fe2000001003d */
[----:B------:R-:W-:-:S03]  /*3730*/  LEA.HI.X R77, R78, R77, R2, 0x2, P1 ;  /* 0x0000004d4e4d7211 */ /* 0x000fc600008f1402 */
[----:B------:R-:W-:Y:S01]  /*3740*/  FFMA.FTZ R78, R83, R84, R62 ;  /* 0x00000054534e7223 */ /* 0x000fe2000001003e */
[----:B------:R-:W-:Y:S02]  /*3750*/  MOV R3, c[0x0][0x1c0] ;  /* 0x0000700000037a02 */ /* 0x000fe40000000f00 */
[----:B------:R-:W-:Y:S01]  /*3760*/  ISETP.NE.AND P0, PT, R101, RZ, PT ;  /* 0x000000ff6500720c */ /* 0x000fe20003f05270 */
[----:B------:R-:W-:Y:S01]  /*3770*/  FFMA.FTZ R88, R88, R78, R67 ;  /* 0x0000004e58587223 */ /* 0x000fe20000010043 */
[----:B------:R-:W-:Y:S02]  /*3780*/  MOV R80, c[0x0][0x1c4] ;  /* 0x0000710000507a02 */ /* 0x000fe40000000f00 */
[C---:B------:R-:W-:Y:S01]  /*3790*/  LEA R72, P2, R3.reuse, R72, 0x2 ;  /* 0x0000004803487211 */ /* 0x040fe200078410ff */
[----:B------:R-:W-:Y:S01]  /*37a0*/  FFMA.FTZ R86, R86, R88, R63 ;  /* 0x0000005856567223 */ /* 0x000fe2000001003f */
[----:B------:R-:W-:Y:S01]  /*37b0*/  MOV R2, c[0x0][0x188] ;  /* 0x0000620000027a02 */ /* 0x000fe20000000f00 */
[C---:B------:R-:W-:Y:S01]  /*37c0*/  FFMA.FTZ R7, R6.reuse, R5, R7 ;  /* 0x0000000506077223 */ /* 0x040fe20000010007 */
[----:B------:R-:W-:Y:S01]  /*37d0*/  LEA.HI.X R75, R3, R75, R80, 0x2, P2 ;  /* 0x0000004b034b7211 */ /* 0x000fe200010f1450 */
[----:B------:R-:W-:Y:S01]  /*37e0*/  FMUL.FTZ R6, R6, R4 ;  /* 0x0000000406067220 */ /* 0x000fe20000410000 */
[----:B------:R-:W-:Y:S01]  /*37f0*/  MOV R3, c[0x0][0x18c] ;  /* 0x0000630000037a02 */ /* 0x000fe20000000f00 */
[----:B------:R-:W-:Y:S01]  /*3800*/  FFMA.FTZ R4, R87, R86, R64 ;  /* 0x0000005657047223 */ /* 0x000fe20000010040 */
[----:B------:R-:W-:-:S03]  /*3810*/  LEA R73, P1, R2, R73, 0x2 ;  /* 0x0000004902497211 */ /* 0x000fc600078210ff */
[----:B------:R-:W-:Y:S01]  /*3820*/  FFMA.FTZ R89, R89, R4, R68 ;  /* 0x0000000459597223 */ /* 0x000fe20000010044 */
[----:B------:R-:W-:Y:S02]  /*3830*/  LEA.HI.X R76, R2, R76, R3, 0x2, P1 ;  /* 0x0000004c024c7211 */ /* 0x000fe400008f1403 */
[----:B------:R-:W-:Y:S02]  /*3840*/  @!P0 MOV R2, R8 ;  /* 0x0000000800028202 */ /* 0x000fe40000000f00 */
[----:B------:R-:W-:Y:S01]  /*3850*/  @!P0 MOV R3, R9 ;  /* 0x0000000900038202 */ /* 0x000fe20000000f00 */
[----:B------:R-:W-:Y:S01]  /*3860*/  FFMA.FTZ R92, R92, R89, R69 ;  /* 0x000000595c5c7223 */ /* 0x000fe20000010045 */
[----:B------:R-:W-:Y:S01]  /*3870*/  IADD3 R95, R95, 0x1, RZ ;  /* 0x000000015f5f7810 */ /* 0x000fe20007ffe0ff */
[----:B------:R-:W-:Y:S04]  /*3880*/  @!P0 STS.64 [UR4+0x450], R6 ;  /* 0x00045006ff008988 */ /* 0x000fe80008000a04 */
[----:B------:R0:W-:Y:S01]  /*3890*/  @!P0 STG.E.64 [R2.64], R6 ;  /* 0x0000000602008986 */ /* 0x0001e2000c101b06 */
[----:B------:R-:W-:Y:S01]  /*38a0*/  ISETP.GE.AND P0, PT, R95, c[0x0][0x16c], PT ;  /* 0x00005b005f007a0c */ /* 0x000fe20003f06270 */
[----:B---3--:R-:W-:-:S02]  /*38b0*/  FMUL.FTZ R85, R85, R90 ;  /* 0x0000005a55557220 */ /* 0x008fc40000410000 */
[----:B0-----:R-:W-:-:S04]  /*38c0*/  FFMA.FTZ R2, R91, R92, R70 ;  /* 0x0000005c5b027223 */ /* 0x001fc80000010046 */
[----:B------:R-:W-:-:S04]  /*38d0*/  FFMA.FTZ R93, R93, R2, R66 ;  /* 0x000000025d5d7223 */ /* 0x000fc80000010042 */
[----:B------:R-:W-:Y:S01]  /*38e0*/  FFMA.FTZ R94, R94, R93, R71 ;  /* 0x0000005d5e5e7223 */ /* 0x000fe20000010047 */
[----:B------:R-:W-:Y:S01]  /*38f0*/  IADD3 R8, P1, R8, 0x8, RZ ;  /* 0x0000000808087810 */ /* 0x000fe20007f3e0ff */
[----:B------:R-:W-:Y:S02]  /*3900*/  UIADD3 UR4, UR4, 0x8, URZ ;  /* 0x0000000804047890 */ /* 0x000fe4000fffe03f */
[----:B------:R-:W-:Y:S01]  /*3910*/  FFMA.FTZ R96, R96, R94, R65 ;  /* 0x0000005e60607223 */ /* 0x000fe20000010041 */
[----:B------:R-:W-:Y:S01]  /*3920*/  IADD3.X R9, RZ, R9, RZ, P1, !PT ;  /* 0x00000009ff097210 */ /* 0x000fe20000ffe4ff */
        /* <DEDUP_REMOVED lines=15> */
[----:B------:R-:W-:Y:S01]  /*3a20*/  FFMA.FTZ R42, R85, R96, R42 ;  /* 0x00000060552a7223 */ /* 0x000fe2000001002a */
[----:B------:R-:W-:Y:S05]  /*3a30*/  @!P0 BRA `(.L_x_4405) ;  /* 0xfffff51000008947 */ /* 0x000fea000383ffff */
.L_x_4404:
[----:B------:R-:W-:Y:S01]  /*3a40*/  BAR.SYNC.DEFER_BLOCKING 0x0 ;  /* 0x0000000000007b1d */ /* 0x000fe20000010000 */
[----:B------:R-:W-:Y:S01]  /*3a50*/  F2FP.PACK_AB R7, R56, R53 ;  /* 0x000000353807723e */ /* 0x000fe200000000ff */
[----:B------:R-:W-:Y:S01]  /*3a60*/  IMAD R30, R24, c[0x0][0x200], RZ ;  /* 0x00008000181e7a24 */ /* 0x000fe200078e02ff */
[----:B------:R-:W-:Y:S02]  /*3a70*/  F2FP.PACK_AB R6, R50, R51 ;  /* 0x000000333206723e */ /* 0x000fe400000000ff */
[----:B------:R-:W-:Y:S01]  /*3a80*/  F2FP.PACK_AB R5, R48, R47 ;  /* 0x0000002f3005723e */ /* 0x000fe200000000ff */
[----:B------:R-:W-:Y:S01]  /*3a90*/  IMAD R31, R25, c[0x0][0x204], R30 ;  /* 0x00008100191f7a24 */ /* 0x000fe200078e021e */
[----:B------:R-:W-:Y:S01]  /*3aa0*/  F2FP.PACK_AB R4, R46, R45 ;  /* 0x0000002d2e04723e */ /* 0x000fe200000000ff */
[----:B------:R-:W-:Y:S01]  /*3ab0*/  IMAD R30, R28, c[0x0][0x208], RZ ;  /* 0x000082001c1e7a24 */ /* 0x000fe200078e02ff */
        /* <DEDUP_REMOVED lines=11> */
[----:B------:R-:W-:Y:S01]  /*3b70*/  IADD3.X R19, RZ, R19, RZ, P1, !PT ;  /* 0x00000013ff137210 */ /* 0x000fe20000ffe4ff */
[----:B------:R-:W-:Y:S01]  /*3b80*/  STS.128 [R0+0x10], R32 ;  /* 0x0000102000007388 */ /* 0x000fe20000000c00 */
[----:B------:R-:W-:-:S06]  /*3b90*/  NOP ;  /* 0x0000000000007918 */ /* 0x000fcc0000000000 */
[----:B------:R-:W1:Y:S01]  /*3ba0*/  LDS.128 R8, [R23.X16] ;  /* 0x0000000017087984 */ /* 0x000e62000000cc00 */
[----:B------:R-:W-:Y:S02]  /*3bb0*/  IADD3 R3, R3, R31, RZ ;  /* 0x0000001f03037210 */ /* 0x000fe40007ffe0ff */
[----:B------:R-:W-:Y:S01]  /*3bc0*/  IADD3.X R17, RZ, R17, RZ, P2, !PT ;  /* 0x00000011ff117210 */ /* 0x000fe200017fe4ff */
        /* <DEDUP_REMOVED lines=12> */
.L_x_4406:
[----:B------:R-:W-:Y:S05]  /*3c90*/  EXIT ;  /* 0x000000000000794d */ /* 0x000fea0003800000 */
.L_x_4408:
        /* <DEDUP_REMOVED lines=14> */
.L_x_5440:


//--------------------- .text._Z25selective_scan_fwd_kernelI32Selective_Scan_fwd_kernel_traitsILi32ELi16ELi1ELb1ELb0ELb0ELb1EN3c104HalfEfEEv13SSMParamsBase --------------------------
	.section	.text._Z25selective_scan_fwd_kernelI32Selective_Scan_fwd_kernel_traitsILi32ELi16ELi1ELb1ELb0ELb0ELb1EN3c104HalfEfEEv13SSMParamsBase,"ax",@progbits
	.sectioninfo	@"SHI_REGISTERS=104"
	.align	128
        .global         _Z25selective_scan_fwd_kernelI32Selective_Scan_fwd_kernel_traitsILi32ELi16ELi1ELb1ELb0ELb0ELb1EN3c104HalfEfEEv13SSMParamsBase
        .type           _Z25selective_scan_fwd_kernelI32Selective_Scan_fwd_kernel_traitsILi32ELi16ELi1ELb1ELb0ELb0ELb1EN3c104HalfEfEEv13SSMParamsBase,@function
        .size           _Z25selective_scan_fwd_kernelI32Selective_Scan_fwd_kernel_traitsILi32ELi16ELi1ELb1ELb0ELb0ELb1EN3c104HalfEfEEv13SSMParamsBase,(.L_x_5441 - _Z25selective_scan_fwd_kernelI32Selective_Scan_fwd_kernel_traitsILi32ELi16ELi1ELb1ELb0ELb0ELb1EN3c104HalfEfEEv13SSMParamsBase)
        .other          _Z25selective_scan_fwd_kernelI32Selective_Scan_fwd_kernel_traitsILi32ELi16ELi1ELb1ELb0ELb0ELb1EN3c104HalfEfEEv13SSMParamsBase,@"STO_CUDA_ENTRY STV_DEFAULT"
_Z25selective_scan_fwd_kernelI32Selective_Scan_fwd_kernel_traitsILi32ELi16ELi1ELb1ELb0ELb0ELb1EN3c104HalfEfEEv13SSMParamsBase:
.text._Z25selective_scan_fwd_kernelI32Selective_Scan_fwd_kernel_traitsILi32ELi16ELi1ELb1ELb0ELb0ELb1EN3c104HalfEfEEv13SSMParamsBase:
        /* <DEDUP_REMOVED lines=28> */
[----:B------:R-:W-:-:S04]  /*01c0*/  IMAD.WIDE.U32 R6, R29, c[0x0][0x1e0], RZ ;  /* 0x000078001d067a25 */ /* 0x000fc800078e00ff */
[C---:B------:R-:W-:Y:S02]  /*01d0*/  IMAD R11, R29.reuse, c[0x0][0x1d4], R8 ;  /* 0x000075001d0b7a24 */ /* 0x040fe400078e0208 */
[----:B------:R-:W-:-:S03]  /*01e0*/  IMAD R13, R29, c[0x0][0x1e4], R10 ;  /* 0x000079001d0d7a24 */ /* 0x000fc600078e020a */
[----:B------:R-:W-:Y:S01]  /*01f0*/  IADD3 R5, R5, R11, RZ ;  /* 0x0000000b05057210 */ /* 0x000fe20007ffe0ff */
[----:B------:R-:W-:Y:S01]  /*0200*/  IMAD R11, R3, c[0x0][0x1d8], RZ ;  /* 0x00007600030b7a24 */ /* 0x000fe200078e02ff */
[----:B------:R-:W-:Y:S01]  /*0210*/  IADD3 R7, R7, R13, RZ ;  /* 0x0000000d07077210 */ /* 0x000fe20007ffe0ff */
[----:B------:R-:W-:Y:S02]  /*0220*/  IMAD R13, R3, c[0x0][0x1e8], RZ ;  /* 0x00007a00030d7a24 */ /* 0x000fe400078e02ff */
[C---:B------:R-:W-:Y:S01]  /*0230*/  IMAD R11, R0.reuse, c[0x0][0x1dc], R11 ;  /* 0x00007700000b7a24 */ /* 0x040fe200078e020b */
[C---:B0-----:R-:W-:Y:S01]  /*0240*/  SHF.L.U32 R8, R9.reuse, 0x1, RZ ;  /* 0x0000000109087819 */ /* 0x041fe200000006ff */
[C---:B------:R-:W-:Y:S01]  /*0250*/  IMAD R13, R0.reuse, c[0x0][0x1ec], R13 ;  /* 0x00007b00000d7a24 */ /* 0x040fe200078e020d */
[----:B------:R-:W-:Y:S01]  /*0260*/  LOP3.LUT R34, R9, 0x1f, RZ, 0xc0, !PT ;  /* 0x0000001f09227812 */ /* 0x000fe200078ec0ff */
[----:B------:R-:W-:Y:S01]  /*0270*/  IMAD.WIDE.U32 R4, R0, c[0x0][0x1d8], R4 ;  /* 0x0000760000047a25 */ /* 0x000fe200078e0004 */
[----:B------:R-:W-:-:S03]  /*0280*/  LOP3.LUT R8, R8, 0xffffffc0, RZ, 0xc0, !PT ;  /* 0xffffffc008087812 */ /* 0x000fc600078ec0ff */
[----:B------:R-:W-:Y:S01]  /*0290*/  IMAD.WIDE.U32 R6, R0, c[0x0][0x1e8], R6 ;  /* 0x00007a0000067a25 */ /* 0x000fe200078e0006 */
[----:B------:R-:W-:Y:S02]  /*02a0*/  IADD3 R37, R5, R11, RZ ;  /* 0x0000000b05257210 */ /* 0x000fe40007ffe0ff */
[----:B------:R-:W-:Y:S02]  /*02b0*/  LEA R36, P0, R4, c[0x0][0x240], 0x1 ;  /* 0x0000900004247a11 */ /* 0x000fe400078008ff */
[----:B------:R-:W-:Y:S02]  /*02c0*/  IADD3 R39, R7, R13, RZ ;  /* 0x0000000d07277210 */ /* 0x000fe40007ffe0ff */
[----:B------:R-:W-:Y:S02]  /*02d0*/  LEA R38, P1, R6, c[0x0][0x248], 0x1 ;  /* 0x0000920006267a11 */ /* 0x000fe400078208ff */
[----:B------:R-:W-:Y:S02]  /*02e0*/  LEA.HI.X R37, R4, c[0x0][0x244], R37, 0x1, P0 ;  /* 0x0000910004257a11 */ /* 0x000fe400000f0c25 */
[----:B------:R-:W-:-:S02]  /*02f0*/  LEA.HI.X R39, R6, c[0x0][0x24c], R39, 0x1, P1 ;  /* 0x0000930006277a11 */ /* 0x000fc400008f0c27 */
[----:B-1----:R-:W-:-:S04]  /*0300*/  LOP3.LUT R33, R8, 0x1f, R9, 0xf8, !PT ;  /* 0x0000001f08217812 */ /* 0x002fc800078ef809 */
.L_x_4444:
        /* <DEDUP_REMOVED lines=23> */
[----:B0-----:R-:W-:Y:S02]  /*0480*/  HADD2.F32 R19, -RZ, R20.H0_H0 ;  /* 0x20000014ff137230 */ /* 0x001fe40000004100 */
[--C-:B------:R-:W-:Y:S02]  /*0490*/  HADD2.F32 R41, -RZ, R22.reuse.H0_H0 ;  /* 0x20000016ff297230 */ /* 0x100fe40000004100 */
[----:B------:R-:W-:Y:S01]  /*04a0*/  HADD2.F32 R43, -RZ, R22.H1_H1 ;  /* 0x30000016ff2b7230 */ /* 0x000fe20000004100 */
[--C-:B-----5:R-:W-:Y:S01]  /*04b0*/  FADD.FTZ R22, R19, R28.reuse ;  /* 0x0000001c13167221 */ /* 0x120fe20000010000 */
[----:B------:R-:W-:Y:S01]  /*04c0*/  HADD2.F32 R25, -RZ, R20.H1_H1 ;  /* 0x30000014ff197230 */ /* 0x000fe20000004100 */
        /* <DEDUP_REMOVED lines=49> */
.L_x_4410:
[----:B-12---:R-:W-:Y:S05]  /*07e0*/  BSYNC B0 ;  /* 0x0000000000007941 */ /* 0x006fea0003800000 */
.L_x_4409:
        /* <DEDUP_REMOVED lines=36> */
.L_x_4412:
[----:B------:R-:W-:Y:S05]  /*0a30*/  BSYNC B0 ;  /* 0x0000000000007941 */ /* 0x000fea0003800000 */
.L_x_4411:
        /* <DEDUP_REMOVED lines=38> */
.L_x_4414:
[----:B------:R-:W-:Y:S05]  /*0ca0*/  BSYNC B0 ;  /* 0x0000000000007941 */ /* 0x000fea0003800000 */
.L_x_4413:
        /* <DEDUP_REMOVED lines=36> */
.L_x_4416:
[----:B------:R-:W-:Y:S05]  /*0ef0*/  BSYNC B0 ;  /* 0x0000000000007941 */ /* 0x000fea0003800000 */
.L_x_4415:
        /* <DEDUP_REMOVED lines=42> */
.L_x_4418:
[----:B------:R-:W-:Y:S05]  /*11a0*/  BSYNC B0 ;  /* 0x0000000000007941 */ /* 0x000fea0003800000 */
.L_x_4417:
        /* <DEDUP_REMOVED lines=40> */
.L_x_4420:
[----:B------:R-:W-:Y:S05]  /*1430*/  BSYNC B0 ;  /* 0x0000000000007941 */ /* 0x000fea0003800000 */
.L_x_4419:
        /* <DEDUP_REMOVED lines=42> */
.L_x_4422:
[----:B------:R-:W-:Y:S05]  /*16e0*/  BSYNC B0 ;  /* 0x0000000000007941 */ /* 0x000fea0003800000 */
.L_x_4421:
        /* <DEDUP_REMOVED lines=40> */
.L_x_4424:
[----:B------:R-:W-:Y:S05]  /*1970*/  BSYNC B0 ;  /* 0x0000000000007941 */ /* 0x000fea0003800000 */
.L_x_4423:
        /* <DEDUP_REMOVED lines=42> */
.L_x_4426:
[----:B------:R-:W-:Y:S05]  /*1c20*/  BSYNC B0 ;  /* 0x0000000000007941 */ /* 0x000fea0003800000 */
.L_x_4425:
        /* <DEDUP_REMOVED lines=40> */
.L_x_4428:
[----:B------:R-:W-:Y:S05]  /*1eb0*/  BSYNC B0 ;  /* 0x0000000000007941 */ /* 0x000fea0003800000 */
.L_x_4427:
        /* <DEDUP_REMOVED lines=46> */
.L_x_4430:
[----:B------:R-:W-:Y:S05]  /*21a0*/  BSYNC B0 ;  /* 0x0000000000007941 */ /* 0x000fea0003800000 */
.L_x_4429:
        /* <DEDUP_REMOVED lines=33> */
.L_x_4432:
[----:B------:R-:W-:Y:S05]  /*23c0*/  BSYNC B0 ;  /* 0x0000000000007941 */ /* 0x000fea0003800000 */
.L_x_4431:
        /* <DEDUP_REMOVED lines=33> */
.L_x_4434:
[----:B------:R-:W-:Y:S05]  /*25e0*/  BSYNC B0 ;  /* 0x0000000000007941 */ /* 0x000fea0003800000 */
.L_x_4433:
        /* <DEDUP_REMOVED lines=33> */
.L_x_4436:
[----:B------:R-:W-:Y:S05]  /*2800*/  BSYNC B0 ;  /* 0x0000000000007941 */ /* 0x000fea0003800000 */
.L_x_4435:
        /* <DEDUP_REMOVED lines=33> */
.L_x_4438:
[----:B------:R-:W-:Y:S05]  /*2a20*/  BSYNC B0 ;  /* 0x0000000000007941 */ /* 0x000fea0003800000 */
.L_x_4437:
        /* <DEDUP_REMOVED lines=33> */
.L_x_4440:
[----:B------:R-:W-:Y:S05]  /*2c40*/  BSYNC B0 ;  /* 0x0000000000007941 */ /* 0x000fea0003800000 */
.L_x_4439:
        /* <DEDUP_REMOVED lines=20> */
[----:B------:R-:W-:Y:S01]  /*2d90*/  HFMA2.MMA R11, -RZ, RZ, 0, 4.76837158203125e-07 ;  /* 0x00000008ff0b7435 */ /* 0x000fe200000001ff */
[C---:B------:R-:W-:Y:S01]  /*2da0*/  IMAD R5, R3.reuse, c[0x0][0x180], RZ ;  /* 0x0000600003057a24 */ /* 0x040fe200078e02ff */
[----:B------:R-:W-:Y:S01]  /*2db0*/  MOV R96, RZ ;  /* 0x000000ff00607202 */ /* 0x000fe20000000f00 */
        /* <DEDUP_REMOVED lines=13> */
[----:B------:R-:W-:Y:S01]  /*2e90*/  LEA R72, P1, R6, c[0x0][0x230], 0x2 ;  /* 0x00008c0006487a11 */ /* 0x000fe200078210ff */
        /* <DEDUP_REMOVED lines=12> */
.L_x_4442:
        /* <DEDUP_REMOVED lines=127> */
[----:B------:R-:W-:Y:S02]  /*3750*/  LEA.HI.X R77, R78, R77, R4, 0x2, P1 ;  /* 0x0000004d4e4d7211 */ /* 0x000fe400008f1404 */
[----:B------:R-:W-:Y:S01]  /*3760*/  MOV R5, c[0x0][0x1c0] ;  /* 0x0000700000057a02 */ /* 0x000fe20000000f00 */
[----:B------:R-:W-:Y:S01]  /*3770*/  FFMA.FTZ R78, R85, R84, R62 ;  /* 0x00000054554e7223 */ /* 0x000fe2000001003e */
[----:B------:R-:W-:Y:S01]  /*3780*/  ISETP.NE.AND P0, PT, R101, RZ, PT ;  /* 0x000000ff6500720c */ /* 0x000fe20003f05270 */
[----:B------:R-:W-:Y:S01]  /*3790*/  FFMA.FTZ R9, R8, R7, R9 ;  /* 0x0000000708097223 */ /* 0x000fe20000010009 */
[----:B------:R-:W-:Y:S01]  /*37a0*/  MOV R80, c[0x0][0x1c4] ;  /* 0x0000710000507a02 */ /* 0x000fe20000000f00 */
[----:B------:R-:W-:Y:S01]  /*37b0*/  FFMA.FTZ R86, R86, R78, R67 ;  /* 0x0000004e56567223 */ /* 0x000fe20000010043 */
[----:B------:R-:W-:Y:S01]  /*37c0*/  LEA R72, P2, R5, R72, 0x2 ;  /* 0x0000004805487211 */ /* 0x000fe200078410ff */
[----:B------:R-:W-:Y:S01]  /*37d0*/  FMUL.FTZ R8, R8, R6 ;  /* 0x0000000608087220 */ /* 0x000fe20000410000 */
[----:B------:R-:W-:Y:S01]  /*37e0*/  MOV R4, c[0x0][0x188] ;  /* 0x0000620000047a02 */ /* 0x000fe20000000f00 */
[----:B------:R-:W-:Y:S01]  /*37f0*/  FFMA.FTZ R6, R89, R86, R66 ;  /* 0x0000005659067223 */ /* 0x000fe20000010042 */
[----:B------:R-:W-:-:S02]  /*3800*/  LEA.HI.X R75, R5, R75, R80, 0x2, P2 ;  /* 0x0000004b054b7211 */ /* 0x000fc400010f1450 */
[----:B------:R-:W-:Y:S02]  /*3810*/  MOV R5, c[0x0][0x18c] ;  /* 0x0000630000057a02 */ /* 0x000fe40000000f00 */
[----:B------:R-:W-:Y:S01]  /*3820*/  LEA R73, P1, R4, R73, 0x2 ;  /* 0x0000004904497211 */ /* 0x000fe200078210ff */
[----:B------:R-:W-:-:S03]  /*3830*/  FFMA.FTZ R88, R88, R6, R65 ;  /* 0x0000000658587223 */ /* 0x000fc60000010041 */
[----:B------:R-:W-:Y:S01]  /*3840*/  LEA.HI.X R76, R4, R76, R5, 0x2, P1 ;  /* 0x0000004c044c7211 */ /* 0x000fe200008f1405 */
[----:B------:R-:W-:Y:S01]  /*3850*/  FFMA.FTZ R80, R91, R88, R68 ;  /* 0x000000585b507223 */ /* 0x000fe20000010044 */
[----:B------:R-:W-:Y:S02]  /*3860*/  @!P0 MOV R4, R10 ;  /* 0x0000000a00048202 */ /* 0x000fe40000000f00 */
[----:B------:R-:W-:Y:S02]  /*3870*/  @!P0 MOV R5, R11 ;  /* 0x0000000b00058202 */ /* 0x000fe40000000f00 */
[----:B------:R-:W-:Y:S01]  /*3880*/  IADD3 R96, R96, 0x1, RZ ;  /* 0x0000000160607810 */ /* 0x000fe20007ffe0ff */
[----:B------:R-:W-:Y:S01]  /*3890*/  @!P0 STS.64 [UR4+0x450], R8 ;  /* 0x00045008ff008988 */ /* 0x000fe20008000a04 */
[----:B------:R-:W-:-:S03]  /*38a0*/  FFMA.FTZ R92, R92, R80, R71 ;  /* 0x000000505c5c7223 */ /* 0x000fc60000010047 */
[----:B------:R0:W-:Y:S01]  /*38b0*/  @!P0 STG.E.64 [R4.64], R8 ;  /* 0x0000000804008986 */ /* 0x0001e2000c101b06 */
[----:B------:R-:W-:Y:S01]  /*38c0*/  ISETP.GE.AND P0, PT, R96, c[0x0][0x16c], PT ;  /* 0x00005b0060007a0c */ /* 0x000fe20003f06270 */
[----:B---3--:R-:W-:Y:S01]  /*38d0*/  FMUL.FTZ R87, R87, R90 ;  /* 0x0000005a57577220 */ /* 0x008fe20000410000 */
[----:B------:R-:W-:Y:S01]  /*38e0*/  IADD3 R10, P1, R10, 0x8, RZ ;  /* 0x000000080a0a7810 */ /* 0x000fe20007f3e0ff */
[----:B------:R-:W-:Y:S02]  /*38f0*/  UIADD3 UR4, UR4, 0x8, URZ ;  /* 0x0000000804047890 */ /* 0x000fe4000fffe03f */
[----:B------:R-:W-:Y:S02]  /*3900*/  FFMA.FTZ R49, R87, R6, R49 ;  /* 0x0000000657317223 */ /* 0x000fe40000010031 */
[----:B0-----:R-:W-:-:S04]  /*3910*/  FFMA.FTZ R4, R93, R92, R70 ;  /* 0x0000005c5d047223 */ /* 0x001fc80000010046 */
[----:B------:R-:W-:-:S04]  /*3920*/  FFMA.FTZ R94, R94, R4, R69 ;  /* 0x000000045e5e7223 */ /* 0x000fc80000010045 */
[----:B------:R-:W-:Y:S01]  /*3930*/  FFMA.FTZ R6, R95, R94, R64 ;  /* 0x0000005e5f067223 */ /* 0x000fe20000010040 */
[----:B------:R-:W-:Y:S01]  /*3940*/  IADD3.X R11, RZ, R11, RZ, P1, !PT ;  /* 0x0000000bff0b7210 */ /* 0x000fe20000ffe4ff */
        /* <DEDUP_REMOVED lines=16> */
.L_x_4441:
        /* <DEDUP_REMOVED lines=56> */
[----:B------:R-:W-:Y:S01]  /*3dd0*/  HADD2.F32 R62, -RZ, R20.H0_H0 ;  /* 0x20000014ff3e7230 */ /* 0x000fe20000004100 */
[----:B------:R-:W-:Y:S01]  /*3de0*/  FMUL.FTZ R4, R14, -1.4426950216293334961 ;  /* 0xbfb8aa3b0e047820 */ /* 0x000fe20000410000 */
[----:B------:R-:W-:Y:S01]  /*3df0*/  HADD2.F32 R10, -RZ, R23.H0_H0 ;  /* 0x20000017ff0a7230 */ /* 0x000fe20000004100 */
[----:B------:R-:W-:Y:S01]  /*3e00*/  FMUL.FTZ R6, R21, -1.4426950216293334961 ;  /* 0xbfb8aa3b15067820 */ /* 0x000fe20000410000 */
[----:B------:R-:W-:Y:S01]  /*3e10*/  HADD2.F32 R8, -RZ, R22.H0_H0 ;  /* 0x20000016ff087230 */ /* 0x000fe20000004100 */
[----:B------:R0:W-:Y:S01]  /*3e20*/  MUFU.EX2 R5, R4 ;  /* 0x0000000400057308 */ /* 0x0001e20000000800 */
[--C-:B-1----:R-:W-:Y:S01]  /*3e30*/  HADD2.F32 R18, -RZ, R25.reuse.H0_H0 ;  /* 0x20000019ff127230 */ /* 0x102fe20000004100 */
[----:B------:R-:W-:Y:S01]  /*3e40*/  FMUL.FTZ R12, R62, -1.4426950216293334961 ;  /* 0xbfb8aa3b3e0c7820 */ /* 0x000fe20000410000 */
[----:B------:R-:W-:Y:S01]  /*3e50*/  HADD2.F32 R20, -RZ, R20.H1_H1 ;  /* 0x30000014ff147230 */ /* 0x000fe20000004100 */
[----:B------:R-:W-:Y:S01]  /*3e60*/  FMUL.FTZ R11, R10, -1.4426950216293334961 ;  /* 0xbfb8aa3b0a0b7820 */ /* 0x000fe20000410000 */
[----:B------:R-:W-:Y:S01]  /*3e70*/  HADD2.F32 R25, -RZ, R25.H1_H1 ;  /* 0x30000019ff197230 */ /* 0x000fe20000004100 */
[----:B------:R-:W-:Y:S01]  /*3e80*/  FMUL.FTZ R7, R8, -1.4426950216293334961 ;  /* 0xbfb8aa3b08077820 */ /* 0x000fe20000410000 */
[----:B------:R-:W-:Y:S01]  /*3e90*/  HADD2.F32 R59, -RZ, R26.H0_H0 ;  /* 0x2000001aff3b7230 */ /* 0x000fe20000004100 */
[----:B------:R-:W1:Y:S01]  /*3ea0*/  MUFU.EX2 R6, R6 ;  /* 0x0000000600067308 */ /* 0x000e620000000800 */
[--C-:B0-----:R-:W-:Y:S01]  /*3eb0*/  HADD2.F32 R4, -RZ, R24.reuse.H0_H0 ;  /* 0x20000018ff047230 */ /* 0x101fe20000004100 */
        /* <DEDUP_REMOVED lines=13> */
[----:B------:R-:W0:Y:S01]  /*3f90*/  MUFU.EX2 R12, R12 ;  /* 0x0000000c000c7308 */ /* 0x000e220000000800 */
[----:B------:R-:W-:-:S02]  /*3fa0*/  FMUL.FTZ R65, R64, -1.4426950216293334961 ;  /* 0xbfb8aa3b40417820 */ /* 0x000fc40000410000 */
[----:B------:R-:W-:Y:S02]  /*3fb0*/  FMUL.FTZ R9, R22, -1.4426950216293334961 ;  /* 0xbfb8aa3b16097820 */ /* 0x000fe40000410000 */
[----:B------:R-:W-:Y:S02]  /*3fc0*/  FMUL.FTZ R15, R23, -1.4426950216293334961 ;  /* 0xbfb8aa3b170f7820 */ /* 0x000fe40000410000 */
[----:B------:R-:W-:Y:S01]  /*3fd0*/  FMUL.FTZ R27, R63, -1.4426950216293334961 ;  /* 0xbfb8aa3b3f1b7820 */ /* 0x000fe20000410000 */
[----:B------:R-:W2:Y:S01]  /*3fe0*/  MUFU.EX2 R11, R11 ;  /* 0x0000000b000b7308 */ /* 0x000ea20000000800 */
[----:B-1----:R-:W-:Y:S02]  /*3ff0*/  FADD.FTZ R6, R6, 1 ;  /* 0x3f80000006067421 */ /* 0x002fe40000010000 */
[----:B------:R-:W-:-:S05]  /*4000*/  FADD.FTZ R5, R5, 1 ;  /* 0x3f80000005057421 */ /* 0x000fca0000010000 */
        /* <DEDUP_REMOVED lines=25> */
[----:B0-----:R-:W-:-:S07]  /*41a0*/  FADD.FTZ R15, R15, 1 ;  /* 0x3f8000000f0f7421 */ /* 0x001fce0000010000 */
[----:B------:R-:W0:Y:S01]  /*41b0*/  MUFU.RCP R6, R6 ;  /* 0x0000000600067308 */ /* 0x000e220000001000 */
[----:B--2---:R-:W-:-:S07]  /*41c0*/  FADD.FTZ R27, R27, 1 ;  /* 0x3f8000001b1b7421 */ /* 0x004fce0000010000 */
[----:B------:R1:W2:Y:S08]  /*41d0*/  MUFU.RCP R69, R5 ;  /* 0x0000000500457308 */ /* 0x0002b00000001000 */
[----:B------:R2:W-:Y:S01]  /*41e0*/  MUFU.RCP R71, R7 ;  /* 0x0000000700477308 */ /* 0x0005e20000001000 */
[----:B-1----:R-:W-:Y:S02]  /*41f0*/  FMUL.FTZ R5, R62, R67 ;  /* 0x000000433e057220 */ /* 0x002fe40000410000 */
[----:B0-----:R-:W-:-:S02]  /*4200*/  FMUL.FTZ R6, R21, R6 ;  /* 0x0000000615067220 */ /* 0x001fc40000410000 */
[----:B------:R-:W-:-:S03]  /*4210*/  FMUL.FTZ R40, R5, R40 ;  /* 0x0000002805287220 */ /* 0x000fc60000410000 */
[----:B------:R-:W0:Y:S01]  /*4220*/  MUFU.RCP R11, R11 ;  /* 0x0000000b000b7308 */ /* 0x000e220000001000 */
[----:B--2---:R-:W-:-:S04]  /*4230*/  FMUL.FTZ R7, R14, R69 ;  /* 0x000000450e077220 */ /* 0x004fc80000410000 */
[----:B------:R-:W-:-:S03]  /*4240*/  FMUL.FTZ R5, R7, R42 ;  /* 0x0000002a07057220 */ /* 0x000fc60000410000 */
[----:B------:R-:W1:Y:S08]  /*4250*/  MUFU.RCP R75, R16 ;  /* 0x00000010004b7308 */ /* 0x000e700000001000 */
[----:B------:R-:W2:Y:S01]  /*4260*/  MUFU.RCP R13, R13 ;  /* 0x0000000d000d7308 */ /* 0x000ea20000001000 */
[----:B0-----:R-:W-:-:S04]  /*4270*/  FMUL.FTZ R11, R10, R11 ;  /* 0x0000000b0a0b7220 */ /* 0x001fc80000410000 */
[----:B------:R-:W-:-:S03]  /*4280*/  FMUL.FTZ R7, R11, R46 ;  /* 0x0000002e0b077220 */ /* 0x000fc60000410000 */
[----:B------:R0:W3:Y:S08]  /*4290*/  MUFU.RCP R73, R9 ;  /* 0x0000000900497308 */ /* 0x0000f00000001000 */
[----:B------:R-:W4:Y:S01]  /*42a0*/  MUFU.RCP R12, R15 ;  /* 0x0000000f000c7308 */ /* 0x000f220000001000 */
[----:B0-----:R-:W-:Y:S02]  /*42b0*/  FMUL.FTZ R9, R8, R71 ;  /* 0x0000004708097220 */ /* 0x001fe40000410000 */
[----:B------:R-:W-:-:S02]  /*42c0*/  FMUL.FTZ R8, R6, R43 ;  /* 0x0000002b06087220 */ /* 0x000fc40000410000 */
[----:B------:R-:W-:Y:S02]  /*42d0*/  FMUL.FTZ R6, R9, R44 ;  /* 0x0000002c09067220 */ /* 0x000fe40000410000 */
[----:B-1----:R-:W-:Y:S01]  /*42e0*/  FMUL.FTZ R9, R4, R75 ;  /* 0x0000004b04097220 */ /* 0x002fe20000410000 */
[----:B------:R-:W0:Y:S01]  /*42f0*/  MUFU.RCP R17, R17 ;  /* 0x0000001100117308 */ /* 0x000e220000001000 */
[----:B--2---:R-:W-:Y:S01]  /*4300*/  FMUL.FTZ R20, R20, R13 ;  /* 0x0000000d14147220 */ /* 0x004fe20000410000 */
[----:B------:R-:W-:Y:S01]  /*4310*/  F2FP.PACK_AB R5, R8, R5 ;  /* 0x000000050805723e */ /* 0x000fe200000000ff */
[----:B---3--:R-:W-:Y:S02]  /*4320*/  FMUL.FTZ R22, R22, R73 ;  /* 0x0000004916167220 */ /* 0x008fe40000410000 */
[----:B------:R-:W-:Y:S02]  /*4330*/  FMUL.FTZ R41, R20, R41 ;  /* 0x0000002914297220 */ /* 0x000fe40000410000 */
[----:B------:R-:W-:Y:S01]  /*4340*/  FMUL.FTZ R45, R22, R45 ;  /* 0x0000002d162d7220 */ /* 0x000fe20000410000 */
[----:B------:R-:W1:Y:S01]  /*4350*/  MUFU.RCP R19, R19 ;  /* 0x0000001300137308 */ /* 0x000e620000001000 */
[----:B----4-:R-:W-:-:S02]  /*4360*/  FMUL.FTZ R10, R23, R12 ;  /* 0x0000000c170a7220 */ /* 0x010fc40000410000 */
[----:B------:R-:W-:Y:S01]  /*4370*/  FMUL.FTZ R9, R9, R48 ;  /* 0x0000003009097220 */ /* 0x000fe20000410000 */
[----:B------:R-:W-:Y:S01]  /*4380*/  F2FP.PACK_AB R6, R45, R6 ;  /* 0x000000062d06723e */ /* 0x000fe200000000ff */
[----:B------:R-:W-:-:S03]  /*4390*/  FMUL.FTZ R10, R10, R47 ;  /* 0x0000002f0a0a7220 */ /* 0x000fc60000410000 */
[----:B------:R-:W2:Y:S01]  /*43a0*/  MUFU.RCP R58, R58 ;  /* 0x0000003a003a7308 */ /* 0x000ea20000001000 */
[----:B0-----:R-:W-:Y:S01]  /*43b0*/  FMUL.FTZ R24, R24, R17 ;  /* 0x0000001118187220 */ /* 0x001fe20000410000 */
[----:B------:R-:W-:-:S03]  /*43c0*/  F2FP.PACK_AB R7, R10, R7 ;  /* 0x000000070a07723e */ /* 0x000fc600000000ff */
[----:B------:R-:W-:-:S03]  /*43d0*/  FMUL.FTZ R24, R24, R49 ;  /* 0x0000003118187220 */ /* 0x000fc60000410000 */
[----:B------:R-:W0:Y:S01]  /*43e0*/  MUFU.RCP R26, R26 ;  /* 0x0000001a001a7308 */ /* 0x000e220000001000 */
[----:B-1----:R-:W-:Y:S01]  /*43f0*/  FMUL.FTZ R11, R18, R19 ;  /* 0x00000013120b7220 */ /* 0x002fe20000410000 */
[----:B------:R-:W-:-:S03]  /*4400*/  F2FP.PACK_AB R24, R24, R9 ;  /* 0x000000091818723e */ /* 0x000fc600000000ff */
[----:B------:R-:W-:-:S03]  /*4410*/  FMUL.FTZ R11, R11, R50 ;  /* 0x000000320b0b7220 */ /* 0x000fc60000410000 */
[----:B------:R-:W1:Y:S01]  /*4420*/  MUFU.RCP R61, R61 ;  /* 0x0000003d003d7308 */ /* 0x000e620000001000 */
[----:B--2---:R-:W-:-:S04]  /*4430*/  FMUL.FTZ R4, R25, R58 ;  /* 0x0000003a19047220 */ /* 0x004fc80000410000 */
[----:B------:R-:W-:Y:S01]  /*4440*/  FMUL.FTZ R12, R4, R51 ;  /* 0x00000033040c7220 */ /* 0x000fe20000410000 */
[----:B------:R-:W-:Y:S01]  /*4450*/  F2FP.PACK_AB R4, R41, R40 ;  /* 0x000000282904723e */ /* 0x000fe200000000ff */
[----:B------:R-:W-:Y:S01]  /*4460*/  BAR.SYNC.DEFER_BLOCKING 0x0 ;  /* 0x0000000000007b1d */ /* 0x000fe20000010000 */
[----:B0-----:R-:W-:Y:S02]  /*4470*/  FMUL.FTZ R59, R59, R26 ;  /* 0x0000001a3b3b7220 */ /* 0x001fe40000410000 */
[----:B------:R-:W-:Y:S02]  /*4480*/  F2FP.PACK_AB R25, R12, R11 ;  /* 0x0000000b0c19723e */ /* 0x000fe400000000ff */
[----:B------:R-:W-:Y:S01]  /*4490*/  FMUL.FTZ R59, R59, R52 ;  /* 0x000000343b3b7220 */ /* 0x000fe20000410000 */
[----:B------:R-:W0:Y:S01]  /*44a0*/  MUFU.RCP R16, R27 ;  /* 0x0000001b00107308 */ /* 0x000e220000001000 */
[----:B-1----:R-:W-:-:S04]  /*44b0*/  FMUL.FTZ R60, R60, R61 ;  /* 0x0000003d3c3c7220 */ /* 0x002fc80000410000 */
[----:B------:R-:W-:-:S03]  /*44c0*/  FMUL.FTZ R60, R60, R53 ;  /* 0x000000353c3c7220 */ /* 0x000fc60000410000 */
[----:B------:R-:W1:Y:S02]  /*44d0*/  MUFU.RCP R65, R65 ;  /* 0x0000004100417308 */ /* 0x000e640000001000 */
[----:B------:R-:W-:Y:S01]  /*44e0*/  F2FP.PACK_AB R26, R60, R59 ;  /* 0x0000003b3c1a723e */ /* 0x000fe200000000ff */
[----:B0-----:R-:W-:Y:S01]  /*44f0*/  FMUL.FTZ R63, R63, R16 ;  /* 0x000000103f3f7220 */ /* 0x001fe20000410000 */
[----:B------:R0:W-:Y:S01]  /*4500*/  STS.128 [R35], R4 ;  /* 0x0000000423007388 */ /* 0x0001e20000000c00 */
[----:B------:R-:W-:Y:S02]  /*4510*/  IMAD R16, R30, c[0x0][0x210], RZ ;  /* 0x000084001e107a24 */ /* 0x000fe400078e02ff */
[----:B------:R-:W-:Y:S02]  /*4520*/  FMUL.FTZ R63, R63, R54 ;  /* 0x000000363f3f7220 */ /* 0x000fe40000410000 */
[----:B------:R-:W-:Y:S02]  /*4530*/  IMAD R17, R29, c[0x0][0x214], R16 ;  /* 0x000085001d117a24 */ /* 0x000fe400078e0210 */
[----:B-1----:R-:W-:-:S03]  /*4540*/  FMUL.FTZ R64, R64, R65 ;  /* 0x0000004140407220 */ /* 0x002fc60000410000 */
[----:B------:R-:W-:Y:S01]  /*4550*/  IADD3 R57, R57, R17, RZ ;  /* 0x0000001139397210 */ /* 0x000fe20007ffe0ff */
[----:B------:R-:W-:Y:S02]  /*4560*/  FMUL.FTZ R64, R64, R55 ;  /* 0x0000003740407220 */ /* 0x000fe40000410000 */
[----:B------:R-:W-:-:S03]  /*4570*/  IMAD R17, R3, c[0x0][0x218], RZ ;  /* 0x0000860003117a24 */ /* 0x000fc600078e02ff */
[----:B------:R-:W-:Y:S01]  /*4580*/  F2FP.PACK_AB R27, R64, R63 ;  /* 0x0000003f401b723e */ /* 0x000fe200000000ff */
[C---:B------:R-:W-:Y:S02]  /*4590*/  IMAD R17, R0.reuse, c[0x0][0x21c], R17 ;  /* 0x0000870000117a24 */ /* 0x040fe400078e0211 */
[----:B0-----:R-:W-:Y:S02]  /*45a0*/  IMAD.WIDE.U32 R4, R0, c[0x0][0x218], R56 ;  /* 0x0000860000047a25 */ /* 0x001fe400078e0038 */
[----:B------:R-:W-:Y:S01]  /*45b0*/  STS.128 [R35+0x10], R24 ;  /* 0x0000101823007388 */ /* 0x000fe20000000c00 */
[----:B------:R-:W-:-:S06]  /*45c0*/  NOP ;  /* 0x0000000000007918 */ /* 0x000fcc0000000000 */
[----:B------:R-:W0:Y:S01]  /*45d0*/  LDS.128 R8, [R31.X16] ;  /* 0x000000001f087984 */ /* 0x000e22000000cc00 */
[----:B------:R-:W-:Y:S02]  /*45e0*/  IADD3 R5, R5, R17, RZ ;  /* 0x0000001105057210 */ /* 0x000fe40007ffe0ff */
[C---:B------:R-:W-:Y:S01]  /*45f0*/  LEA R6, P0, R4.reuse, c[0x0][0x270], 0x1 ;  /* 0x00009c0004067a11 */ /* 0x040fe200078008ff */
[----:B------:R-:W1:Y:S03]  /*4600*/  LDS.128 R12, [R31.X16+0x200] ;  /* 0x000200001f0c7984 */ /* 0x000e66000000cc00 */
[----:B------:R-:W-:Y:S02]  /*4610*/  LEA.HI.X R7, R4, c[0x0][0x274], R5, 0x1, P0 ;  /* 0x00009d0004077a11 */ /* 0x000fe400000f0c05 */
[----:B------:R-:W-:-:S03]  /*4620*/  ISETP.GE.AND P0, PT, R32, c[0x0][0x174], PT ;  /* 0x00005d0020007a0c */ /* 0x000fc60003f06270 */
[----:B------:R-:W-:-:S05]  /*4630*/  IMAD.WIDE R4, R33, 0x10, R6 ;  /* 0x0000001021047825 */ /* 0x000fca00078e0206 */
[----:B0-----:R0:W-:Y:S04]  /*4640*/  STG.E.128 [R4.64], R8 ;  /* 0x0000000804007986 */ /* 0x0011e8000c101d06 */
[----:B-1----:R0:W-:Y:S01]  /*4650*/  STG.E.128 [R4.64+0x200], R12 ;  /* 0x0002000c04007986 */ /* 0x0021e2000c101d06 */
[----:B------:R-:W-:Y:S01]  /*4660*/  @P0 CALL.REL.NOINC `(.L_x_4443) ;  /* 0x0000001000000944 */ /* 0x000fe20003c00000 */
[----:B------:R-:W-:Y:S05]  /*4670*/  BRA `(.L_x_4444) ;  /* 0xffffbc9000007947 */ /* 0x000fea000383ffff */
.L_x_4443:
[----:B------:R-:W-:Y:S05]  /*4680*/  EXIT ;  /* 0x000000000000794d */ /* 0x000fea0003800000 */
.L_x_4445:
        /* <DEDUP_REMOVED lines=15> */
.L_x_5441:


//--------------------- .text._Z25selective_scan_fwd_kernelI32Selective_Scan_fwd_kernel_traitsILi32ELi16ELi1ELb1ELb0ELb1ELb0EN3c104HalfEfEEv13SSMParamsBase --------------------------
	.section	.text._Z25selective_scan_fwd_kernelI32Selective_Scan_fwd_kernel_traitsILi32ELi16ELi1ELb1ELb0ELb1ELb0EN3c104HalfEfEEv13SSMParamsBase,"ax",@progbits
	.sectioninfo	@"SHI_REGISTERS=128"
	.align	128
        .global         _Z25selective_scan_fwd_kernelI32Selective_Scan_fwd_kernel_traitsILi32ELi16ELi1ELb1ELb0ELb1ELb0EN3c104HalfEfEEv13SSMParamsBase
        .type           _Z25selective_scan_fwd_kernelI32Selective_Scan_fwd_kernel_traitsILi32ELi16ELi1ELb1ELb0ELb1ELb0EN3c104HalfEfEEv13SSMParamsBase,@function
        .size           _Z25selective_scan_fwd_kernelI32Selective_Scan_fwd_kernel_traitsILi32ELi16ELi1ELb1ELb0ELb1ELb0EN3c104HalfEfEEv13SSMParamsBase,(.L_x_5442 - _Z25selective_scan_fwd_kernelI32Selective_Scan_fwd_kernel_traitsILi32ELi16ELi1ELb1ELb0ELb1ELb0EN3c104HalfEfEEv13SSMParamsBase)
        .other          _Z25selective_scan_fwd_kernelI32Selective_Scan_fwd_kernel_traitsILi32ELi16ELi1ELb1ELb0ELb1ELb0EN3c104HalfEfEEv13SSMParamsBase,@"STO_CUDA_ENTRY STV_DEFAULT"
_Z25selective_scan_fwd_kernelI32Selective_Scan_fwd_kernel_traitsILi32ELi16ELi1ELb1ELb0ELb1ELb0EN3c104HalfEfEEv13SSMParamsBase:
.text._Z25selective_scan_fwd_kernelI32Selective_Scan_fwd_kernel_traitsILi32ELi16ELi1ELb1ELb0ELb1ELb0EN3c104HalfEfEEv13SSMParamsBase:
        /* <DEDUP_REMOVED lines=25> */
[----:B0-----:R-:W-:-:S03]  /*0190*/  IABS R2, R30 ;  /* 0x0000001e00027213 */ /* 0x001fc60000000000 */
[----:B------:R0:W5:Y:S01]  /*01a0*/  @P1 LDG.E R27, [R4.64] ;  /* 0x00000004041b1981 */ /* 0x000162000c1e1900 */
[----:B--2---:R-:W-:-:S05]  /*01b0*/  IADD3 R8, RZ, -R7, RZ ;  /* 0x80000007ff087210 */ /* 0x004fca0007ffe0ff */
[----:B------:R-:W-:-:S04]  /*01c0*/  IMAD R11, R8, R9, RZ ;  /* 0x00000009080b7224 */ /* 0x000fc800078e02ff */
[----:B------:R-:W-:-:S06]  /*01d0*/  IMAD.HI.U32 R7, R7, R11, R6 ;  /* 0x0000000b07077227 */ /* 0x000fcc00078e0006 */
[----:B------:R-:W-:-:S05]  /*01e0*/  IMAD.HI.U32 R8, R7, R2, RZ ;  /* 0x0000000207087227 */ /* 0x000fca00078e00ff */
[----:B------:R-:W-:-:S05]  /*01f0*/  IADD3 R0, -R8, RZ, RZ ;  /* 0x000000ff08007210 */ /* 0x000fca0007ffe1ff */
[----:B------:R-:W-:-:S05]  /*0200*/  IMAD R0, R9, R0, R2 ;  /* 0x0000000009007224 */ /* 0x000fca00078e0202 */
[----:B------:R-:W-:Y:S02]  /*0210*/  ISETP.GT.U32.AND P2, PT, R9, R0, PT ;  /* 0x000000000900720c */ /* 0x000fe40003f44070 */
[----:B------:R-:W-:-:S04]  /*0220*/  MOV R3, c[0x0][0x174] ;  /* 0x00005d0000037a02 */ /* 0x000fc80000000f00 */
[----:B------:R-:W-:-:S07]  /*0230*/  ISETP.GE.AND P4, PT, R3, 0x1, PT ;  /* 0x000000010300780c */ /* 0x000fce0003f86270 */
        /* <DEDUP_REMOVED lines=21> */
[----:B------:R-:W-:-:S02]  /*0390*/  IADD3 R7, R7, R15, RZ ;  /* 0x0000000f07077210 */ /* 0x000fc40007ffe0ff */
[----:B------:R-:W-:Y:S02]  /*03a0*/  SHF.R.S32.HI R0, RZ, 0x1f, R8 ;  /* 0x0000001fff007819 */ /* 0x000fe40000011408 */
[----:B------:R-:W-:Y:S01]  /*03b0*/  IADD3 R3, R3, R11, RZ ;  /* 0x0000000b03037210 */ /* 0x000fe20007ffe0ff */
[----:B------:R-:W-:Y:S01]  /*03c0*/  IMAD R11, R29, c[0x0][0x1d8], RZ ;  /* 0x000076001d0b7a24 */ /* 0x000fe200078e02ff */
[----:B------:R-:W-:Y:S01]  /*03d0*/  IADD3 R5, R5, R13, RZ ;  /* 0x0000000d05057210 */ /* 0x000fe20007ffe0ff */
[----:B------:R-:W-:Y:S01]  /*03e0*/  IMAD R13, R29, c[0x0][0x1e8], RZ ;  /* 0x00007a001d0d7a24 */ /* 0x000fe200078e02ff */
[----:B------:R-:W-:Y:S01]  /*03f0*/  MOV R18, RZ ;  /* 0x000000ff00127202 */ /* 0x000fe20000000f00 */
[----:B------:R-:W-:Y:S02]  /*0400*/  IMAD R15, R0, c[0x0][0x1c8], RZ ;  /* 0x00007200000f7a24 */ /* 0x000fe400078e02ff */
[C---:B------:R-:W-:Y:S02]  /*0410*/  IMAD R11, R30.reuse, c[0x0][0x1dc], R11 ;  /* 0x000077001e0b7a24 */ /* 0x040fe400078e020b */
[----:B------:R-:W-:-:S02]  /*0420*/  IMAD R13, R30, c[0x0][0x1ec], R13 ;  /* 0x00007b001e0d7a24 */ /* 0x000fc400078e020d */
        /* <DEDUP_REMOVED lines=15> */
[----:B------:R-:W-:Y:S02]  /*0520*/  LOP3.LUT R25, R0, 0x1f, R9, 0xf8, !PT ;  /* 0x0000001f00197812 */ /* 0x000fe400078ef809 */
[----:B-1----:R-:W-:-:S02]  /*0530*/  LOP3.LUT R16, R9, 0x1f, RZ, 0xc0, !PT ;  /* 0x0000001f09107812 */ /* 0x002fc400078ec0ff */
.L_x_4483:
        /* <DEDUP_REMOVED lines=77> */
.L_x_4447:
[----:B-12---:R-:W-:Y:S05]  /*0a10*/  BSYNC B0 ;  /* 0x0000000000007941 */ /* 0x006fea0003800000 */
.L_x_4446:
        /* <DEDUP_REMOVED lines=36> */
.L_x_4449:
[----:B------:R-:W-:Y:S05]  /*0c60*/  BSYNC B0 ;  /* 0x0000000000007941 */ /* 0x000fea0003800000 */
.L_x_4448:
        /* <DEDUP_REMOVED lines=38> */
.L_x_4451:
[----:B------:R-:W-:Y:S05]  /*0ed0*/  BSYNC B0 ;  /* 0x0000000000007941 */ /* 0x000fea0003800000 */
.L_x_4450:
        /* <DEDUP_REMOVED lines=36> */
.L_x_4453:
[----:B------:R-:W-:Y:S05]  /*1120*/  BSYNC B0 ;  /* 0x0000000000007941 */ /* 0x000fea0003800000 */
.L_x_4452:
        /* <DEDUP_REMOVED lines=42> */
.L_x_4455:
[----:B------:R-:W-:Y:S05]  /*13d0*/  BSYNC B0 ;  /* 0x0000000000007941 */ /* 0x000fea0003800000 */
.L_x_4454:
        /* <DEDUP_REMOVED lines=40> */
.L_x_4457:
[----:B------:R-:W-:Y:S05]  /*1660*/  BSYNC B0 ;  /* 0x0000000000007941 */ /* 0x000fea0003800000 */
.L_x_4456:
        /* <DEDUP_REMOVED lines=42> */
.L_x_4459:
[----:B------:R-:W-:Y:S05]  /*1910*/  BSYNC B0 ;  /* 0x0000000000007941 */ /* 0x000fea0003800000 */
.L_x_4458:
        /* <DEDUP_REMOVED lines=40> */
.L_x_4461:
[----:B------:R-:W-:Y:S05]  /*1ba0*/  BSYNC B0 ;  /* 0x0000000000007941 */ /* 0x000fea0003800000 */
.L_x_4460:
        /* <DEDUP_REMOVED lines=42> */
.L_x_4463:
[----:B------:R-:W-:Y:S05]  /*1e50*/  BSYNC B0 ;  /* 0x0000000000007941 */ /* 0x000fea0003800000 */
.L_x_4462:
        /* <DEDUP_REMOVED lines=40> */
.L_x_4465:
[----:B------:R-:W-:Y:S05]  /*20e0*/  BSYNC B0 ;  /* 0x0000000000007941 */ /* 0x000fea0003800000 */
.L_x_4464:
        /* <DEDUP_REMOVED lines=46> */
.L_x_4467:
[----:B------:R-:W-:Y:S05]  /*23d0*/  BSYNC B0 ;  /* 0x0000000000007941 */ /* 0x000fea0003800000 */
.L_x_4466:
        /* <DEDUP_REMOVED lines=33> */
.L_x_4469:
[----:B------:R-:W-:Y:S05]  /*25f0*/  BSYNC B0 ;  /* 0x0000000000007941 */ /* 0x000fea0003800000 */
.L_x_4468:
        /* <DEDUP_REMOVED lines=33> */
.L_x_4471:
[----:B------:R-:W-:Y:S05]  /*2810*/  BSYNC B0 ;  /* 0x0000000000007941 */ /* 0x000fea0003800000 */
.L_x_4470:
        /* <DEDUP_REMOVED lines=33> */
.L_x_4473:
[----:B------:R-:W-:Y:S05]  /*2a30*/  BSYNC B0 ;  /* 0x0000000000007941 */ /* 0x000fea0003800000 */
.L_x_4472:
        /* <DEDUP_REMOVED lines=33> */
.L_x_4475:
[----:B------:R-:W-:Y:S05]  /*2c50*/  BSYNC B0 ;  /* 0x0000000000007941 */ /* 0x000fea0003800000 */
.L_x_4474:
        /* <DEDUP_REMOVED lines=33> */
.L_x_4477:
[----:B------:R-:W-:Y:S05]  /*2e70*/  BSYNC B0 ;  /* 0x0000000000007941 */ /* 0x000fea0003800000 */
.L_x_4476:
        /* <DEDUP_REMOVED lines=21> */
.L_x_4481:
        /* <DEDUP_REMOVED lines=21> */
[----:B0-----:R-:W-:Y:S02]  /*3120*/  IMAD R15, R29, c[0x0][0x198], RZ ;  /* 0x000066001d0f7a24 */ /* 0x001fe400078e02ff */
[----:B------:R-:W-:-:S04]  /*3130*/  IMAD.WIDE.U32 R2, R30, c[0x0][0x198], RZ ;  /* 0x000066001e027a25 */ /* 0x000fc800078e00ff */
[----:B------:R-:W-:Y:S02]  /*3140*/  IMAD R15, R30, c[0x0][0x19c], R15 ;  /* 0x000067001e0f7a24 */ /* 0x000fe400078e020f */
[----:B-1----:R-:W-:-:S03]  /*3150*/  IMAD R12, R81, c[0x0][0x1a0], RZ ;  /* 0x00006800510c7a24 */ /* 0x002fc600078e02ff */
[----:B------:R-:W-:Y:S01]  /*3160*/  IADD3 R3, R3, R15, RZ ;  /* 0x0000000f03037210 */ /* 0x000fe20007ffe0ff */
[----:B------:R-:W-:-:S04]  /*3170*/  IMAD R13, R79, c[0x0][0x1a4], R12 ;  /* 0x000069004f0d7a24 */ /* 0x000fc800078e020c */
[----:B------:R-:W-:-:S05]  /*3180*/  IMAD.WIDE.U32 R2, R79, c[0x0][0x1a0], R2 ;  /* 0x000068004f027a25 */ /* 0x000fca00078e0002 */
[----:B------:R-:W-:Y:S02]  /*3190*/  IADD3 R3, R3, R13, RZ ;  /* 0x0000000d03037210 */ /* 0x000fe40007ffe0ff */
[----:B------:R-:W-:-:S04]  /*31a0*/  LEA R12, P0, R2, c[0x0][0x228], 0x2 ;  /* 0x00008a00020c7a11 */ /* 0x000fc800078010ff */
[----:B------:R-:W-:Y:S02]  /*31b0*/  LEA.HI.X R13, R2, c[0x0][0x22c], R3, 0x2, P0 ;  /* 0x00008b00020d7a11 */ /* 0x000fe400000f1403 */
[C---:B------:R-:W-:Y:S02]  /*31c0*/  ISETP.GE.AND P0, PT, R24.reuse, 0x1, PT ;  /* 0x000000011800780c */ /* 0x040fe40003f06270 */
        /* <DEDUP_REMOVED lines=9> */
[----:B------:R-:W-:Y:S01]  /*3260*/  FMUL.FTZ R96, R87, R33 ;  /* 0x0000002157607220 */ /* 0x000fe20000410000 */
[----:B------:R-:W1:Y:S08]  /*3270*/  MUFU.EX2 R89, R89 ;  /* 0x0000005900597308 */ /* 0x000e700000000800 */
[----:B------:R-:W2:Y:S01]  /*3280*/  MUFU.EX2 R92, R92 ;  /* 0x0000005c005c7308 */ /* 0x000ea20000000800 */
[----:B---3--:R2:W-:Y:S04]  /*3290*/  STS.128 [R24.X16], R4 ;  /* 0x0000000418007388 */ /* 0x0085e8000000cc00 */
[----:B----4-:R-:W-:Y:S01]  /*32a0*/  STS.128 [R24.X16+0x200], R8 ;  /* 0x0002000818007388 */ /* 0x010fe2000000cc00 */
[----:B0-----:R-:W-:Y:S01]  /*32b0*/  FFMA.FTZ R2, R63, R94, R64 ;  /* 0x0000005e3f027223 */ /* 0x001fe20000010040 */
[----:B------:R-:W-:-:S06]  /*32c0*/  NOP ;  /* 0x0000000000007918 */ /* 0x000fcc0000000000 */
[----:B------:R-:W0:Y:S01]  /*32d0*/  MUFU.EX2 R95, R95 ;  /* 0x0000005f005f7308 */ /* 0x000e220000000800 */
[----:B-1----:R-:W-:Y:S01]  /*32e0*/  FMUL.FTZ R3, R89, R94 ;  /* 0x0000005e59037220 */ /* 0x002fe20000410000 */
[----:B------:R1:W3:Y:S06]  /*32f0*/  LDG.E R88, [R12.64] ;  /* 0x000000040c587981 */ /* 0x0002ec000c1e1900 */
[----:B------:R-:W4:Y:S01]  /*3300*/  MUFU.EX2 R90, R90 ;  /* 0x0000005a005a7308 */ /* 0x000f220000000800 */
[----:B------:R-:W-:Y:S01]  /*3310*/  FMUL.FTZ R93, R87, R32 ;  /* 0x00000020575d7220 */ /* 0x000fe20000410000 */
[----:B------:R-:W-:Y:S01]  /*3320*/  LDS.128 R8, [R0+0x10] ;  /* 0x0000100000087984 */ /* 0x000fe20000000c00 */
[----:B--2---:R-:W-:-:S05]  /*3330*/  FFMA.FTZ R4, R92, R2, R65 ;  /* 0x000000025c047223 */ /* 0x004fca0000010041 */
[----:B------:R-:W2:Y:S01]  /*3340*/  MUFU.EX2 R97, R97 ;  /* 0x0000006100617308 */ /* 0x000ea20000000800 */
[----:B------:R-:W-:Y:S02]  /*3350*/  FMUL.FTZ R2, R92, R3 ;  /* 0x000000035c027220 */ /* 0x000fe40000410000 */
[----:B------:R-:W-:-:S05]  /*3360*/  FMUL.FTZ R86, R87, R31 ;  /* 0x0000001f57567220 */ /* 0x000fca0000410000 */
[----:B------:R-:W5:Y:S01]  /*3370*/  MUFU.EX2 R96, R96 ;  /* 0x0000006000607308 */ /* 0x000f620000000800 */
[C---:B0-----:R-:W-:Y:S02]  /*3380*/  FFMA.FTZ R4, R95.reuse, R4, R66 ;  /* 0x000000045f047223 */ /* 0x041fe40000010042 */
[----:B------:R-:W-:Y:S02]  /*3390*/  FMUL.FTZ R3, R95, R2 ;  /* 0x000000025f037220 */ /* 0x000fe40000410000 */
[----:B------:R-:W-:-:S03]  /*33a0*/  FMUL.FTZ R91, R87, R40 ;  /* 0x00000028575b7220 */ /* 0x000fc60000410000 */
[----:B------:R-:W0:Y:S01]  /*33b0*/  MUFU.EX2 R93, R93 ;  /* 0x0000005d005d7308 */ /* 0x000e220000000800 */
        /* <DEDUP_REMOVED lines=8> */
[C---:B-----5:R-:W-:Y:S02]  /*3440*/  FFMA.FTZ R4, R96.reuse, R4, R69 ;  /* 0x0000000460047223 */ /* 0x060fe40000010045 */
[----:B------:R-:W-:Y:S02]  /*3450*/  FMUL.FTZ R2, R96, R3 ;  /* 0x0000000360027220 */ /* 0x000fe40000410000 */
[----:B------:R-:W-:-:S03]  /*3460*/  FMUL.FTZ R83, R87, R43 ;  /* 0x0000002b57537220 */ /* 0x000fc60000410000 */
        /* <DEDUP_REMOVED lines=14> */
[----:B------:R-:W-:-:S05]  /*3550*/  FMUL.FTZ R2, R84, R3 ;  /* 0x0000000354027220 */ /* 0x000fca0000410000 */
[----:B------:R-:W5:Y:S01]  /*3560*/  MUFU.EX2 R85, R85 ;  /* 0x0000005500557308 */ /* 0x000f620000000800 */
[C---:B0-----:R-:W-:Y:S02]  /*3570*/  FFMA.FTZ R4, R81.reuse, R4, R74 ;  /* 0x0000000451047223 */ /* 0x041fe4000001004a */
[----:B------:R-:W-:-:S05]  /*3580*/  FMUL.FTZ R2, R81, R2 ;  /* 0x0000000251027220 */ /* 0x000fca0000410000 */
[----:B------:R-:W0:Y:S01]  /*3590*/  MUFU.EX2 R87, R87 ;  /* 0x0000005700577308 */ /* 0x000e220000000800 */
[C---:B----4-:R-:W-:Y:S02]  /*35a0*/  FFMA.FTZ R4, R83.reuse, R4, R76 ;  /* 0x0000000453047223 */ /* 0x050fe4000001004c */
[----:B------:R-:W-:Y:S02]  /*35b0*/  FMUL.FTZ R3, R83, R2 ;  /* 0x0000000253037220 */ /* 0x000fe40000410000 */
[C---:B--2---:R-:W-:Y:S02]  /*35c0*/  FFMA.FTZ R4, R82.reuse, R4, R77 ;  /* 0x0000000452047223 */ /* 0x044fe4000001004d */
[----:B------:R-:W-:Y:S02]  /*35d0*/  FMUL.FTZ R2, R82, R3 ;  /* 0x0000000352027220 */ /* 0x000fe40000410000 */
[C---:B-----5:R-:W-:Y:S02]  /*35e0*/  FFMA.FTZ R4, R85.reuse, R4, R78 ;  /* 0x0000000455047223 */ /* 0x060fe4000001004e */
[----:B------:R-:W-:-:S02]  /*35f0*/  FMUL.FTZ R2, R85, R2 ;  /* 0x0000000255027220 */ /* 0x000fc40000410000 */
[C---:B0-----:R-:W-:Y:S02]  /*3600*/  FFMA.FTZ R3, R87.reuse, R4, R80 ;  /* 0x0000000457037223 */ /* 0x041fe40000010050 */
[----:B------:R-:W-:-:S03]  /*3610*/  FMUL.FTZ R2, R87, R2 ;  /* 0x0000000257027220 */ /* 0x000fc60000410000 */
[----:B------:R-:W0:Y:S04]  /*3620*/  SHFL.UP PT, R4, R3, 0x1, RZ ;  /* 0x0420000003047989 */ /* 0x000e2800000e00ff */
[----:B------:R-:W2:Y:S01]  /*3630*/  SHFL.UP PT, R5, R2, 0x1, RZ ;  /* 0x0420000002057989 */ /* 0x000ea200000e00ff */
        /* <DEDUP_REMOVED lines=14> */
[----:B------:R-:W-:-:S04]  /*3720*/  ISETP.NE.AND P0, PT, R16, RZ, PT ;  /* 0x000000ff1000720c */ /* 0x000fc80003f05270 */
[----:B------:R-:W-:Y:S02]  /*3730*/  ISETP.EQ.OR P0, PT, R18, RZ, P0 ;  /* 0x000000ff1200720c */ /* 0x000fe40000702670 */
[----:B-1----:R-:W-:Y:S02]  /*3740*/  MOV R13, RZ ;  /* 0x000000ff000d7202 */ /* 0x002fe40000000f00 */
[----:B------:R-:W-:-:S09]  /*3750*/  MOV R12, 0x3f800000 ;  /* 0x3f800000000c7802 */ /* 0x000fd20000000f00 */
[----:B------:R-:W-:Y:S01]  /*3760*/  @!P0 LDS.64 R12, [R79.X8+0x450] ;  /* 0x000450004f0c8984 */ /* 0x000fe20000008a00 */
[C---:B0-----:R-:W-:Y:S02]  /*3770*/  @P1 FFMA.FTZ R3, R2.reuse, R4, R3 ;  /* 0x0000000402031223 */ /* 0x041fe40000010003 */
[----:B--2---:R-:W-:-:S03]  /*3780*/  @P1 FMUL.FTZ R2, R2, R5 ;  /* 0x0000000502021220 */ /* 0x004fc60000410000 */
[----:B------:R-:W0:Y:S04]  /*3790*/  SHFL.UP PT, R4, R3, 0x10, RZ ;  /* 0x0600000003047989 */ /* 0x000e2800000e00ff */
[----:B------:R-:W1:Y:S01]  /*37a0*/  SHFL.UP PT, R5, R2, 0x10, RZ ;  /* 0x0600000002057989 */ /* 0x000e6200000e00ff */
[C---:B------:R-:W-:Y:S02]  /*37b0*/  ISETP.GE.AND P0, PT, R24.reuse, 0x10, PT ;  /* 0x000000101800780c */ /* 0x040fe40003f06270 */
[----:B------:R-:W-:-:S11]  /*37c0*/  ISETP.NE.AND P1, PT, R24, 0x1f, PT ;  /* 0x0000001f1800780c */ /* 0x000fd60003f25270 */
[C---:B0-----:R-:W-:Y:S02]  /*37d0*/  @P0 FFMA.FTZ R3, R2.reuse, R4, R3 ;  /* 0x0000000402030223 */ /* 0x041fe40000010003 */
[----:B-1----:R-:W-:Y:S02]  /*37e0*/  @P0 FMUL.FTZ R2, R2, R5 ;  /* 0x0000000502020220 */ /* 0x002fe40000410000 */
[----:B------:R-:W-:Y:S04]  /*37f0*/  LDS.128 R4, [R0] ;  /* 0x0000000000047984 */ /* 0x000fe80000000c00 */
[----:B------:R-:W-:Y:S04]  /*3800*/  @!P1 STS.64 [0x430], R2 ;  /* 0x00043002ff009388 */ /* 0x000fe80000000a00 */
[----:B------:R-:W-:Y:S01]  /*3810*/  BAR.SYNC.DEFER_BLOCKING 0x0 ;  /* 0x0000000000007b1d */ /* 0x000fe20000010000 */
[----:B------:R-:W-:-:S13]  /*3820*/  ISETP.NE.AND P2, PT, R24, RZ, PT ;  /* 0x000000ff1800720c */ /* 0x000fda0003f45270 */
        /* <DEDUP_REMOVED lines=8> */
[----:B-1----:R-:W-:Y:S01]  /*38b0*/  @!P2 MOV R100, R13 ;  /* 0x0000000d0064a202 */ /* 0x002fe20000000f00 */
[--C-:B------:R-:W-:Y:S01]  /*38c0*/  HADD2.F32 R103, -RZ, R5.reuse.H0_H0 ;  /* 0x20000005ff677230 */ /* 0x100fe20000004100 */
[----:B--2---:R-:W-:Y:S01]  /*38d0*/  @!P2 MOV R98, R12 ;  /* 0x0000000c0062a202 */ /* 0x004fe20000000f00 */
[----:B------:R-:W-:-:S08]  /*38e0*/  HADD2.F32 R3, -RZ, R5.H1_H1 ;  /* 0x30000005ff037230 */ /* 0x000fd00000004100 */
[----:B------:R-:W-:Y:S01]  /*38f0*/  @P0 FFMA.FTZ R100, R99, R98, R100 ;  /* 0x0000006263640223 */ /* 0x000fe20000010064 */
[----:B------:R-:W-:-:S03]  /*3900*/  ISETP.NE.AND P0, PT, R101, RZ, PT ;  /* 0x000000ff6500720c */ /* 0x000fc60003f05270 */
[----:B------:R-:W-:Y:S01]  /*3910*/  FFMA.FTZ R89, R89, R100, R63 ;  /* 0x0000006459597223 */ /* 0x000fe2000001003f */
[--C-:B------:R-:W-:Y:S02]  /*3920*/  HADD2.F32 R99, -RZ, R4.reuse.H0_H0 ;  /* 0x20000004ff637230 */ /* 0x100fe40000004100 */
[----:B------:R-:W-:Y:S01]  /*3930*/  HADD2.F32 R101, -RZ, R4.H1_H1 ;  /* 0x30000004ff657230 */ /* 0x000fe20000004100 */
[----:B------:R-:W-:Y:S01]  /*3940*/  FFMA.FTZ R4, R94, R89, R64 ;  /* 0x000000595e047223 */ /* 0x000fe20000010040 */
[----:B------:R-:W-:-:S03]  /*3950*/  HADD2.F32 R105, -RZ, R6.H0_H0 ;  /* 0x20000006ff697230 */ /* 0x000fc60000004100 */
[----:B------:R-:W-:Y:S01]  /*3960*/  FFMA.FTZ R5, R92, R4, R65 ;  /* 0x000000045c057223 */ /* 0x000fe20000010041 */
[----:B------:R-:W-:-:S03]  /*3970*/  HADD2.F32 R107, -RZ, R6.H1_H1 ;  /* 0x30000006ff6b7230 */ /* 0x000fc60000004100 */
[----:B------:R-:W-:-:S04]  /*3980*/  FFMA.FTZ R6, R95, R5, R66 ;  /* 0x000000055f067223 */ /* 0x000fc80000010042 */
[----:B------:R-:W-:-:S04]  /*3990*/  FFMA.FTZ R90, R90, R6, R67 ;  /* 0x000000065a5a7223 */ /* 0x000fc80000010043 */
[----:B------:R-:W-:-:S04]  /*39a0*/  FFMA.FTZ R97, R97, R90, R68 ;  /* 0x0000005a61617223 */ /* 0x000fc80000010044 */
[----:B------:R-:W-:-:S04]  /*39b0*/  FFMA.FTZ R95, R96, R97, R69 ;  /* 0x00000061605f7223 */ /* 0x000fc80000010045 */
[----:B------:R-:W-:Y:S01]  /*39c0*/  FFMA.FTZ R93, R93, R95, R70 ;  /* 0x0000005f5d5d7223 */ /* 0x000fe20000010046 */
[----:B------:R-:W-:-:S03]  /*39d0*/  HADD2.F32 R109, -RZ, R7.H0_H0 ;  /* 0x20000007ff6d7230 */ /* 0x000fc60000004100 */
[----:B------:R-:W-:Y:S01]  /*39e0*/  FFMA.FTZ R102, R86, R93, R71 ;  /* 0x0000005d56667223 */ /* 0x000fe20000010047 */
[----:B------:R-:W-:Y:S02]  /*39f0*/  HADD2.F32 R111, -RZ, R7.H1_H1 ;  /* 0x30000007ff6f7230 */ /* 0x000fe40000004100 */
[--C-:B------:R-:W-:Y:S02]  /*3a00*/  HADD2.F32 R113, -RZ, R8.reuse.H0_H0 ;  /* 0x20000008ff717230 */ /* 0x100fe40000004100 */
[----:B------:R-:W-:Y:S02]  /*3a10*/  HADD2.F32 R115, -RZ, R8.H1_H1 ;  /* 0x30000008ff737230 */ /* 0x000fe40000004100 */
[--C-:B------:R-:W-:Y:S02]  /*3a20*/  HADD2.F32 R117, -RZ, R9.reuse.H0_H0 ;  /* 0x20000009ff757230 */ /* 0x100fe40000004100 */
[----:B------:R-:W-:Y:S02]  /*3a30*/  HADD2.F32 R119, -RZ, R9.H1_H1 ;  /* 0x30000009ff777230 */ /* 0x000fe40000004100 */
[----:B------:R-:W-:-:S02]  /*3a40*/  HADD2.F32 R121, -RZ, R10.H0_H0 ;  /* 0x2000000aff797230 */ /* 0x000fc40000004100 */
[----:B------:R-:W-:Y:S02]  /*3a50*/  HADD2.F32 R123, -RZ, R10.H1_H1 ;  /* 0x3000000aff7b7230 */ /* 0x000fe40000004100 */
[--C-:B------:R-:W-:Y:S01]  /*3a60*/  HADD2.F32 R125, -RZ, R11.reuse.H0_H0 ;  /* 0x2000000bff7d7230 */ /* 0x100fe20000004100 */
[----:B------:R-:W-:Y:S01]  /*3a70*/  FFMA.FTZ R91, R91, R102, R72 ;  /* 0x000000665b5b7223 */ /* 0x000fe20000010048 */
[----:B------:R-:W-:Y:S01]  /*3a80*/  HADD2.F32 R2, -RZ, R11.H1_H1 ;  /* 0x3000000bff027230 */ /* 0x000fe20000004100 */
[----:B------:R-:W-:Y:S01]  /*3a90*/  BSSY B0, `(.L_x_4479) ;  /* 0x0000024000007945 */ /* 0x000fe20003800000 */
[-C--:B---3--:R-:W-:Y:S02]  /*3aa0*/  FMUL.FTZ R7, R99, R88.reuse ;  /* 0x0000005863077220 */ /* 0x088fe40000410000 */
        /* <DEDUP_REMOVED lines=14> */
[----:B------:R-:W-:Y:S02]  /*3b90*/  FFMA.FTZ R15, R14, R13, R15 ;  /* 0x0000000d0e0f7223 */ /* 0x000fe4000001000f */
[----:B------:R-:W-:Y:S02]  /*3ba0*/  FMUL.FTZ R88, R2, R88 ;  /* 0x0000005802587220 */ /* 0x000fe40000410000 */
[----:B------:R-:W-:Y:S02]  /*3bb0*/  FFMA.FTZ R84, R84, R91, R73 ;  /* 0x0000005b54547223 */ /* 0x000fe40000010049 */
[----:B------:R-:W-:Y:S01]  /*3bc0*/  FMUL.FTZ R14, R14, R12 ;  /* 0x0000000c0e0e7220 */ /* 0x000fe20000410000 */
        /* <DEDUP_REMOVED lines=16> */
.L_x_4480:
[----:B------:R-:W-:Y:S05]  /*3cd0*/  BSYNC B0 ;  /* 0x0000000000007941 */ /* 0x000fea0003800000 */
.L_x_4479:
[----:B------:R-:W-:Y:S01]  /*3ce0*/  FFMA.FTZ R81, R81, R84, R74 ;  /* 0x0000005451517223 */ /* 0x000fe2000001004a */
[----:B-1----:R-:W-:Y:S01]  /*3cf0*/  IADD3 R79, R79, 0x1, RZ ;  /* 0x000000014f4f7810 */ /* 0x002fe20007ffe0ff */
        /* <DEDUP_REMOVED lines=21> */
[----:B------:R-:W-:Y:S05]  /*3e50*/  @!P0 BRA `(.L_x_4481) ;  /* 0xfffff17000008947 */ /* 0x000fea000383ffff */
.L_x_4478:
        /* <DEDUP_REMOVED lines=39> */
.L_x_4482:
[----:B------:R-:W-:Y:S05]  /*40d0*/  EXIT ;  /* 0x000000000000794d */ /* 0x000fea0003800000 */
.L_x_4484:
        /* <DEDUP_REMOVED lines=10> */
.L_x_5442:


//--------------------- .text._Z25selective_scan_fwd_kernelI32Selective_Scan_fwd_kernel_traitsILi32ELi16ELi1ELb1ELb0ELb1ELb1EN3c104HalfEfEEv13SSMParamsBase --------------------------
	.section	.text._Z25selective_scan_fwd_kernelI32Selective_Scan_fwd_kernel_traitsILi32ELi16ELi1ELb1ELb0ELb1ELb1EN3c104HalfEfEEv13SSMParamsBase,"ax",@progbits
	.sectioninfo	@"SHI_REGISTERS=128"
	.align	128
        .global         _Z25selective_scan_fwd_kernelI32Selective_Scan_fwd_kernel_traitsILi32ELi16ELi1ELb1ELb0ELb1ELb1EN3c104HalfEfEEv13SSMParamsBase
        .type           _Z25selective_scan_fwd_kernelI32Selective_Scan_fwd_kernel_traitsILi32ELi16ELi1ELb1ELb0ELb1ELb1EN3c104HalfEfEEv13SSMParamsBase,@function
        .size           _Z25selective_scan_fwd_kernelI32Selective_Scan_fwd_kernel_traitsILi32ELi16ELi1ELb1ELb0ELb1ELb1EN3c104HalfEfEEv13SSMParamsBase,(.L_x_5443 - _Z25selective_scan_fwd_kernelI32Selective_Scan_fwd_kernel_traitsILi32ELi16ELi1ELb1ELb0ELb1ELb1EN3c104HalfEfEEv13SSMParamsBase)
        .other          _Z25selective_scan_fwd_kernelI32Selective_Scan_fwd_kernel_traitsILi32ELi16ELi1ELb1ELb0ELb1ELb1EN3c104HalfEfEEv13SSMParamsBase,@"STO_CUDA_ENTRY STV_DEFAULT"
_Z25selective_scan_fwd_kernelI32Selective_Scan_fwd_kernel_traitsILi32ELi16ELi1ELb1ELb0ELb1ELb1EN3c104HalfEfEEv13SSMParamsBase:
.text._Z25selective_scan_fwd_kernelI32Selective_Scan_fwd_kernel_traitsILi32ELi16ELi1ELb1ELb0ELb1ELb1EN3c104HalfEfEEv13SSMParamsBase:
        /* <DEDUP_REMOVED lines=55> */
[----:B------:R-:W-:Y:S01]  /*0370*/  IMAD R13, R36, c[0x0][0x1e4], R13 ;  /* 0x00007900240d7a24 */ /* 0x000fe200078e020d */
[----:B------:R-:W1:Y:S01]  /*0380*/  S2R R35, SR_LANEID ;  /* 0x0000000000237919 */ /* 0x000e620000000000 */
        /* <DEDUP_REMOVED lines=27> */
.L_x_4522:
        /* <DEDUP_REMOVED lines=77> */
.L_x_4486:
[----:B-12---:R-:W-:Y:S05]  /*0a10*/  BSYNC B0 ;  /* 0x0000000000007941 */ /* 0x006fea0003800000 */
.L_x_4485:
        /* <DEDUP_REMOVED lines=36> */
.L_x_4488:
[----:B------:R-:W-:Y:S05]  /*0c60*/  BSYNC B0 ;  /* 0x0000000000007941 */ /* 0x000fea0003800000 */
.L_x_4487:
        /* <DEDUP_REMOVED lines=38> */
.L_x_4490:
[----:B------:R-:W-:Y:S05]  /*0ed0*/  BSYNC B0 ;  /* 0x0000000000007941 */ /* 0x000fea0003800000 */
.L_x_4489:
        /* <DEDUP_REMOVED lines=36> */
.L_x_4492:
[----:B------:R-:W-:Y:S05]  /*1120*/  BSYNC B0 ;  /* 0x0000000000007941 */ /* 0x000fea0003800000 */
.L_x_4491:
        /* <DEDUP_REMOVED lines=42> */
.L_x_4494:
[----:B------:R-:W-:Y:S05]  /*13d0*/  BSYNC B0 ;  /* 0x0000000000007941 */ /* 0x000fea0003800000 */
.L_x_4493:
        /* <DEDUP_REMOVED lines=40> */
.L_x_4496:
[----:B------:R-:W-:Y:S05]  /*1660*/  BSYNC B0 ;  /* 0x0000000000007941 */ /* 0x000fea0003800000 */
.L_x_4495:
        /* <DEDUP_REMOVED lines=42> */
.L_x_4498:
[----:B------:R-:W-:Y:S05]  /*1910*/  BSYNC B0 ;  /* 0x0000000000007941 */ /* 0x000fea0003800000 */
.L_x_4497:
        /* <DEDUP_REMOVED lines=40> */
.L_x_4500:
[----:B------:R-:W-:Y:S05]  /*1ba0*/  BSYNC B0 ;  /* 0x0000000000007941 */ /* 0x000fea0003800000 */
.L_x_4499:
        /* <DEDUP_REMOVED lines=42> */
.L_x_4502:
[----:B------:R-:W-:Y:S05]  /*1e50*/  BSYNC B0 ;  /* 0x0000000000007941 */ /* 0x000fea0003800000 */
.L_x_4501:
        /* <DEDUP_REMOVED lines=40> */
.L_x_4504:
[----:B------:R-:W-:Y:S05]  /*20e0*/  BSYNC B0 ;  /* 0x0000000000007941 */ /* 0x000fea0003800000 */
.L_x_4503:
        /* <DEDUP_REMOVED lines=46> */
.L_x_4506:
[----:B------:R-:W-:Y:S05]  /*23d0*/  BSYNC B0 ;  /* 0x0000000000007941 */ /* 0x000fea0003800000 */
.L_x_4505:
        /* <DEDUP_REMOVED lines=33> */
.L_x_4508:
[----:B------:R-:W-:Y:S05]  /*25f0*/  BSYNC B0 ;  /* 0x0000000000007941 */ /* 0x000fea0003800000 */
.L_x_4507:
        /* <DEDUP_REMOVED lines=33> */
.L_x_4510:
[----:B------:R-:W-:Y:S05]  /*2810*/  BSYNC B0 ;  /* 0x0000000000007941 */ /* 0x000fea0003800000 */
.L_x_4509:
        /* <DEDUP_REMOVED lines=33> */
.L_x_4512:
[----:B------:R-:W-:Y:S05]  /*2a30*/  BSYNC B0 ;  /* 0x0000000000007941 */ /* 0x000fea0003800000 */
.L_x_4511:
        /* <DEDUP_REMOVED lines=33> */
.L_x_4514:
[----:B------:R-:W-:Y:S05]  /*2c50*/  BSYNC B0 ;  /* 0x0000000000007941 */ /* 0x000fea0003800000 */
.L_x_4513:
        /* <DEDUP_REMOVED lines=33> */
.L_x_4516:
[----:B------:R-:W-:Y:S05]  /*2e70*/  BSYNC B0 ;  /* 0x0000000000007941 */ /* 0x000fea0003800000 */
.L_x_4515:
        /* <DEDUP_REMOVED lines=21> */
.L_x_4520:
        /* <DEDUP_REMOVED lines=11> */
[----:B------:R-:W-:-:S04]  /*3080*/  IMAD R6, R17, c[0x0][0x1c0], RZ ;  /* 0x0000700011067a24 */ /* 0x000fc800078e02ff */
[----:B------:R-:W2:Y:S01]  /*3090*/  LDG.E R12, [R12.64] ;  /* 0x000000040c0c7981 */ /* 0x000ea2000c1e1900 */
        /* <DEDUP_REMOVED lines=10> */
[----:B0-----:R-:W-:-:S04]  /*3140*/  IMAD R14, R17, c[0x0][0x1a0], RZ ;  /* 0x00006800110e7a24 */ /* 0x001fc800078e02ff */
[----:B------:R-:W-:Y:S01]  /*3150*/  IMAD R15, R79, c[0x0][0x1a4], R14 ;  /* 0x000069004f0f7a24 */ /* 0x000fe200078e020e */
[C---:B------:R-:W-:Y:S02]  /*3160*/  ISETP.GE.AND P1, PT, R35.reuse, 0x8, PT ;  /* 0x000000082300780c */ /* 0x040fe40003f26270 */
[----:B------:R-:W-:Y:S01]  /*3170*/  ISETP.NE.AND P2, PT, R35, RZ, PT ;  /* 0x000000ff2300720c */ /* 0x000fe20003f45270 */
[----:B--2---:R-:W-:Y:S02]  /*3180*/  FMUL.FTZ R16, R12, 1.4426950216293334961 ;  /* 0x3fb8aa3b0c107820 */ /* 0x004fe40000410000 */
[----:B------:R-:W-:-:S04]  /*3190*/  IMAD.WIDE.U32 R12, R40, c[0x0][0x198], RZ ;  /* 0x00006600280c7a25 */ /* 0x000fc800078e00ff */
[C---:B------:R-:W-:Y:S01]  /*31a0*/  FMUL.FTZ R95, R16.reuse, R25 ;  /* 0x00000019105f7220 */ /* 0x040fe20000410000 */
[----:B------:R-:W-:Y:S01]  /*31b0*/  IADD3 R13, R13, R81, RZ ;  /* 0x000000510d0d7210 */ /* 0x000fe20007ffe0ff */
        /* <DEDUP_REMOVED lines=9> */
[----:B---3--:R0:W-:Y:S01]  /*3250*/  STS.128 [R35.X16], R4 ;  /* 0x0000000423007388 */ /* 0x0081e2000000cc00 */
[C---:B------:R-:W-:Y:S02]  /*3260*/  FMUL.FTZ R89, R16.reuse, R18 ;  /* 0x0000001210597220 */ /* 0x040fe40000410000 */
[----:B------:R-:W-:-:S03]  /*3270*/  FMUL.FTZ R88, R16, R27 ;  /* 0x0000001b10587220 */ /* 0x000fc60000410000 */
[----:B------:R-:W2:Y:S01]  /*3280*/  MUFU.EX2 R93, R93 ;  /* 0x0000005d005d7308 */ /* 0x000ea20000000800 */
[----:B------:R-:W-:Y:S01]  /*3290*/  FMUL.FTZ R87, R16, R58 ;  /* 0x0000003a10577220 */ /* 0x000fe20000410000 */
[----:B----4-:R-:W-:Y:S01]  /*32a0*/  STS.128 [R35.X16+0x200], R8 ;  /* 0x0002000823007388 */ /* 0x010fe2000000cc00 */
[----:B------:R-:W-:Y:S01]  /*32b0*/  IMAD.WIDE.U32 R12, R79, c[0x0][0x1a0], R12 ;  /* 0x000068004f0c7a25 */ /* 0x000fe200078e000c */
[----:B------:R-:W-:-:S06]  /*32c0*/  NOP ;  /* 0x0000000000007918 */ /* 0x000fcc0000000000 */
[----:B------:R-:W3:Y:S01]  /*32d0*/  MUFU.EX2 R94, R94 ;  /* 0x0000005e005e7308 */ /* 0x000ee20000000800 */
[----:B------:R-:W-:Y:S01]  /*32e0*/  FMUL.FTZ R82, R16, R59 ;  /* 0x0000003b10527220 */ /* 0x000fe20000410000 */
[----:B------:R-:W-:Y:S01]  /*32f0*/  IADD3 R13, R13, R15, RZ ;  /* 0x0000000f0d0d7210 */ /* 0x000fe20007ffe0ff */
[----:B0-----:R-:W-:Y:S01]  /*3300*/  FFMA.FTZ R4, R64, R95, R65 ;  /* 0x0000005f40047223 */ /* 0x001fe20000010041 */
[----:B------:R-:W-:-:S04]  /*3310*/  LEA R14, P0, R12, c[0x0][0x228], 0x2 ;  /* 0x00008a000c0e7a11 */ /* 0x000fc800078010ff */
[----:B------:R-:W0:Y:S01]  /*3320*/  MUFU.EX2 R91, R91 ;  /* 0x0000005b005b7308 */ /* 0x000e220000000800 */
[----:B-1----:R-:W-:Y:S01]  /*3330*/  FMUL.FTZ R6, R86, R95 ;  /* 0x0000005f56067220 */ /* 0x002fe20000410000 */
[----:B------:R-:W-:Y:S01]  /*3340*/  LEA.HI.X R15, R12, c[0x0][0x22c], R13, 0x2, P0 ;  /* 0x00008b000c0f7a11 */ /* 0x000fe200000f140d */
[C---:B--2---:R-:W-:Y:S01]  /*3350*/  FFMA.FTZ R4, R93.reuse, R4, R66 ;  /* 0x000000045d047223 */ /* 0x044fe20000010042 */
[----:B------:R-:W1:Y:S04]  /*3360*/  LDS.128 R8, [R0+0x10] ;  /* 0x0000100000087984 */ /* 0x000e680000000c00 */
[----:B------:R-:W2:Y:S01]  /*3370*/  MUFU.EX2 R96, R96 ;  /* 0x0000006000607308 */ /* 0x000ea20000000800 */
[----:B------:R-:W-:Y:S01]  /*3380*/  FMUL.FTZ R5, R93, R6 ;  /* 0x000000065d057220 */ /* 0x000fe20000410000 */
[----:B------:R4:W5:Y:S01]  /*3390*/  LDG.E R90, [R14.64] ;  /* 0x000000040e5a7981 */ /* 0x000962000c1e1900 */
[C---:B---3--:R-:W-:Y:S01]  /*33a0*/  FFMA.FTZ R6, R94.reuse, R4, R67 ;  /* 0x000000045e067223 */ /* 0x048fe20000010043 */
[----:B------:R-:W-:Y:S01]  /*33b0*/  ISETP.GE.AND P0, PT, R35, 0x1, PT ;  /* 0x000000012300780c */ /* 0x000fe20003f06270 */
[----:B------:R-:W-:Y:S01]  /*33c0*/  FMUL.FTZ R4, R94, R5 ;  /* 0x000000055e047220 */ /* 0x000fe20000410000 */
[----:B------:R-:W3:Y:S01]  /*33d0*/  S2R R100, SR_TID.X ;  /* 0x0000000000647919 */ /* 0x000ee20000002100 */
[C---:B------:R-:W-:Y:S01]  /*33e0*/  FMUL.FTZ R81, R16.reuse, R60 ;  /* 0x0000003c10517220 */ /* 0x040fe20000410000 */
[----:B------:R-:W3:Y:S01]  /*33f0*/  MUFU.EX2 R97, R97 ;  /* 0x0000006100617308 */ /* 0x000ee20000000800 */
[C---:B0-----:R-:W-:Y:S01]  /*3400*/  FFMA.FTZ R6, R91.reuse, R6, R68 ;  /* 0x000000065b067223 */ /* 0x041fe20000010044 */
[----:B------:R-:W-:Y:S01]  /*3410*/  BSSY B0, `(.L_x_4518) ;  /* 0x000008c000007945 */ /* 0x000fe20003800000 */
[----:B------:R-:W-:Y:S01]  /*3420*/  FMUL.FTZ R5, R91, R4 ;  /* 0x000000045b057220 */ /* 0x000fe20000410000 */
[----:B----4-:R-:W-:Y:S01]  /*3430*/  MOV R15, RZ ;  /* 0x000000ff000f7202 */ /* 0x010fe20000000f00 */
[C---:B------:R-:W-:Y:S01]  /*3440*/  FMUL.FTZ R84, R16.reuse, R61 ;  /* 0x0000003d10547220 */ /* 0x040fe20000410000 */
[----:B------:R-:W-:Y:S01]  /*3450*/  MOV R14, 0x3f800000 ;  /* 0x3f800000000e7802 */ /* 0x000fe20000000f00 */
[----:B------:R-:W-:Y:S01]  /*3460*/  FMUL.FTZ R83, R16, R62 ;  /* 0x0000003e10537220 */ /* 0x000fe20000410000 */
[----:B------:R-:W0:Y:S01]  /*3470*/  MUFU.EX2 R92, R92 ;  /* 0x0000005c005c7308 */ /* 0x000e220000000800 */
[----:B--2---:R-:W-:-:S02]  /*3480*/  FFMA.FTZ R6, R96, R6, R69 ;  /* 0x0000000660067223 */ /* 0x004fc40000010045 */
[----:B------:R-:W-:Y:S02]  /*3490*/  FMUL.FTZ R4, R96, R5 ;  /* 0x0000000560047220 */ /* 0x000fe40000410000 */
[----:B------:R-:W-:-:S03]  /*34a0*/  FMUL.FTZ R85, R16, R63 ;  /* 0x0000003f10557220 */ /* 0x000fc60000410000 */
[----:B------:R-:W2:Y:S01]  /*34b0*/  MUFU.EX2 R89, R89 ;  /* 0x0000005900597308 */ /* 0x000ea20000000800 */
[C---:B---3--:R-:W-:Y:S02]  /*34c0*/  FFMA.FTZ R6, R97.reuse, R6, R70 ;  /* 0x0000000661067223 */ /* 0x048fe40000010046 */
[----:B------:R-:W-:-:S05]  /*34d0*/  FMUL.FTZ R5, R97, R4 ;  /* 0x0000000461057220 */ /* 0x000fca0000410000 */
[----:B------:R-:W3:Y:S01]  /*34e0*/  MUFU.EX2 R88, R88 ;  /* 0x0000005800587308 */ /* 0x000ee20000000800 */
[C---:B0-----:R-:W-:Y:S02]  /*34f0*/  FFMA.FTZ R6, R92.reuse, R6, R71 ;  /* 0x000000065c067223 */ /* 0x041fe40000010047 */
[----:B------:R-:W-:Y:S01]  /*3500*/  FMUL.FTZ R4, R92, R5 ;  /* 0x000000055c047220 */ /* 0x000fe20000410000 */
[--C-:B-1----:R-:W-:Y:S02]  /*3510*/  HADD2.F32 R113, -RZ, R8.reuse.H0_H0 ;  /* 0x20000008ff717230 */ /* 0x102fe40000004100 */
[----:B------:R-:W-:Y:S02]  /*3520*/  HADD2.F32 R115, -RZ, R8.H1_H1 ;  /* 0x30000008ff737230 */ /* 0x000fe40000004100 */
[----:B------:R-:W0:Y:S01]  /*3530*/  MUFU.EX2 R87, R87 ;  /* 0x0000005700577308 */ /* 0x000e220000000800 */
[C---:B--2---:R-:W-:Y:S01]  /*3540*/  FFMA.FTZ R6, R89.reuse, R6, R72 ;  /* 0x0000000659067223 */ /* 0x044fe20000010048 */
[----:B------:R-:W-:Y:S01]  /*3550*/  HADD2.F32 R125, -RZ, R11.H0_H0 ;  /* 0x2000000bff7d7230 */ /* 0x000fe20000004100 */
[----:B------:R-:W-:Y:S01]  /*3560*/  FMUL.FTZ R5, R89, R4 ;  /* 0x0000000459057220 */ /* 0x000fe20000410000 */
[----:B------:R-:W-:-:S02]  /*3570*/  HADD2.F32 R121, -RZ, R10.H0_H0 ;  /* 0x2000000aff797230 */ /* 0x000fc40000004100 */
[----:B------:R-:W-:Y:S02]  /*3580*/  HADD2.F32 R123, -RZ, R10.H1_H1 ;  /* 0x3000000aff7b7230 */ /* 0x000fe40000004100 */
[----:B------:R-:W1:Y:S01]  /*3590*/  MUFU.EX2 R82, R82 ;  /* 0x0000005200527308 */ /* 0x000e620000000800 */
[C---:B---3--:R-:W-:Y:S01]  /*35a0*/  FFMA.FTZ R6, R88.reuse, R6, R73 ;  /* 0x0000000658067223 */ /* 0x048fe20000010049 */
[--C-:B------:R-:W-:Y:S01]  /*35b0*/  HADD2.F32 R117, -RZ, R9.reuse.H0_H0 ;  /* 0x20000009ff757230 */ /* 0x100fe20000004100 */
[----:B------:R-:W-:Y:S01]  /*35c0*/  FMUL.FTZ R4, R88, R5 ;  /* 0x0000000558047220 */ /* 0x000fe20000410000 */
[----:B------:R-:W-:-:S04]  /*35d0*/  HADD2.F32 R119, -RZ, R9.H1_H1 ;  /* 0x30000009ff777230 */ /* 0x000fc80000004100 */
        /* <DEDUP_REMOVED lines=14> */
[C---:B--2---:R-:W-:Y:S02]  /*36c0*/  FFMA.FTZ R13, R85.reuse, R6, R80 ;  /* 0x00000006550d7223 */ /* 0x044fe40000010050 */
        /* <DEDUP_REMOVED lines=20> */
[----:B------:R-:W-:Y:S01]  /*3810*/  ISETP.GE.AND P0, PT, R35, 0x10, PT ;  /* 0x000000102300780c */ /* 0x000fe20003f06270 */
[C---:B0-----:R-:W-:Y:S02]  /*3820*/  @P1 FFMA.FTZ R13, R12.reuse, R4, R13 ;  /* 0x000000040c0d1223 */ /* 0x041fe4000001000d */
[----:B-1----:R-:W-:-:S03]  /*3830*/  @P1 FMUL.FTZ R12, R12, R5 ;  /* 0x000000050c0c1220 */ /* 0x002fc60000410000 */
[----:B------:R-:W0:Y:S01]  /*3840*/  SHFL.UP PT, R4, R13, 0x10, RZ ;  /* 0x060000000d047989 */ /* 0x000e2200000e00ff */
[----:B------:R-:W-:-:S03]  /*3850*/  ISETP.NE.AND P1, PT, R35, 0x1f, PT ;  /* 0x0000001f2300780c */ /* 0x000fc60003f25270 */
[----:B------:R-:W1:Y:S03]  /*3860*/  SHFL.UP PT, R5, R12, 0x10, RZ ;  /* 0x060000000c057989 */ /* 0x000e6600000e00ff */
[C---:B0-----:R-:W-:Y:S02]  /*3870*/  @P0 FFMA.FTZ R13, R12.reuse, R4, R13 ;  /* 0x000000040c0d0223 */ /* 0x041fe4000001000d */
[----:B-1----:R-:W-:-:S03]  /*3880*/  @P0 FMUL.FTZ R12, R12, R5 ;  /* 0x000000050c0c0220 */ /* 0x002fc60000410000 */
[----:B------:R-:W0:Y:S01]  /*3890*/  SHFL.UP PT, R101, R13, 0x1, RZ ;  /* 0x042000000d657989 */ /* 0x000e2200000e00ff */
[----:B------:R-:W-:-:S03]  /*38a0*/  ISETP.NE.AND P0, PT, R100, RZ, PT ;  /* 0x000000ff6400720c */ /* 0x000fc60003f05270 */
[----:B------:R-:W-:Y:S04]  /*38b0*/  LDS.128 R4, [R0] ;  /* 0x0000000000047984 */ /* 0x000fe80000000c00 */
[----:B------:R-:W-:Y:S04]  /*38c0*/  @!P1 STS.64 [0x430], R12 ;  /* 0x0004300cff009388 */ /* 0x000fe80000000a00 */
[----:B------:R-:W-:Y:S06]  /*38d0*/  BAR.SYNC.DEFER_BLOCKING 0x0 ;  /* 0x0000000000007b1d */ /* 0x000fec0000010000 */
[----:B------:R-:W1:Y:S01]  /*38e0*/  SHFL.UP PT, R98, R12, 0x1, RZ ;  /* 0x042000000c627989 */ /* 0x000e6200000e00ff */
[----:B0-----:R-:W-:-:S03]  /*38f0*/  @!P2 MOV R101, R15 ;  /* 0x0000000f0065a202 */ /* 0x001fc60000000f00 */
[----:B------:R-:W-:Y:S04]  /*3900*/  @!P2 STS.64 [0x440], R14 ;  /* 0x0004400eff00a388 */ /* 0x000fe80000000a00 */
[----:B------:R-:W0:Y:S01]  /*3910*/  LDS.64 R16, [0x430] ;  /* 0x00043000ff107984 */ /* 0x000e220000000a00 */
[----:B-1----:R-:W-:-:S03]  /*3920*/  @!P2 MOV R98, R14 ;  /* 0x0000000e0062a202 */ /* 0x002fc60000000f00 */
[----:B------:R-:W-:Y:S01]  /*3930*/  BAR.SYNC.DEFER_BLOCKING 0x0 ;  /* 0x0000000000007b1d */ /* 0x000fe20000010000 */
[--C-:B------:R-:W-:Y:S02]  /*3940*/  HADD2.F32 R105, -RZ, R6.reuse.H0_H0 ;  /* 0x20000006ff697230 */ /* 0x100fe40000004100 */
[----:B------:R-:W-:Y:S02]  /*3950*/  HADD2.F32 R107, -RZ, R6.H1_H1 ;  /* 0x30000006ff6b7230 */ /* 0x000fe40000004100 */
[--C-:B------:R-:W-:Y:S02]  /*3960*/  HADD2.F32 R109, -RZ, R7.reuse.H0_H0 ;  /* 0x20000007ff6d7230 */ /* 0x100fe40000004100 */
[----:B------:R-:W-:Y:S02]  /*3970*/  HADD2.F32 R111, -RZ, R7.H1_H1 ;  /* 0x30000007ff6f7230 */ /* 0x000fe40000004100 */
[--C-:B------:R-:W-:Y:S02]  /*3980*/  HADD2.F32 R103, -RZ, R5.reuse.H0_H0 ;  /* 0x20000005ff677230 */ /* 0x100fe40000004100 */
[----:B------:R-:W-:Y:S01]  /*3990*/  HADD2.F32 R5, -RZ, R5.H1_H1 ;  /* 0x30000005ff057230 */ /* 0x000fe20000004100 */
[----:B-----5:R-:W-:-:S02]  /*39a0*/  FMUL.FTZ R119, R119, R90 ;  /* 0x0000005a77777220 */ /* 0x020fc40000410000 */
[-C--:B------:R-:W-:Y:S02]  /*39b0*/  FMUL.FTZ R12, R103, R90.reuse ;  /* 0x0000005a670c7220 */ /* 0x080fe40000410000 */
[-C--:B------:R-:W-:Y:S02]  /*39c0*/  FMUL.FTZ R102, R121, R90.reuse ;  /* 0x0000005a79667220 */ /* 0x080fe40000410000 */
[----:B------:R-:W-:Y:S01]  /*39d0*/  FMUL.FTZ R123, R123, R90 ;  /* 0x0000005a7b7b7220 */ /* 0x000fe20000410000 */
[----:B------:R-:W1:Y:S01]  /*39e0*/  LDS R99, [0x444] ;  /* 0x00044400ff637984 */ /* 0x000e620000000800 */
[C---:B0-----:R-:W-:Y:S02]  /*39f0*/  FFMA.FTZ R17, R16.reuse, R15, R17 ;  /* 0x0000000f10117223 */ /* 0x041fe40000010011 */
[----:B------:R-:W-:Y:S02]  /*3a00*/  FMUL.FTZ R16, R16, R14 ;  /* 0x0000000e10107220 */ /* 0x000fe40000410000 */
[----:B-1----:R-:W-:Y:S01]  /*3a10*/  @P0 FFMA.FTZ R101, R99, R98, R101 ;  /* 0x0000006263650223 */ /* 0x002fe20000010065 */
[----:B------:R-:W-:Y:S01]  /*3a20*/  HADD2.F32 R99, -RZ, R4.H0_H0 ;  /* 0x20000004ff637230 */ /* 0x000fe20000004100 */
[----:B------:R-:W-:Y:S01]  /*3a30*/  ISETP.NE.AND P0, PT, R100, RZ, PT ;  /* 0x000000ff6400720c */ /* 0x000fe20003f05270 */
[----:B------:R-:W-:-:S02]  /*3a40*/  FMUL.FTZ R98, R113, R90 ;  /* 0x0000005a71627220 */ /* 0x000fc40000410000 */
[----:B------:R-:W-:Y:S01]  /*3a50*/  FFMA.FTZ R86, R86, R101, R64 ;  /* 0x0000006556567223 */ /* 0x000fe20000010040 */
[----:B------:R-:W-:Y:S01]  /*3a60*/  HADD2.F32 R101, -RZ, R4.H1_H1 ;  /* 0x30000004ff657230 */ /* 0x000fe20000004100 */
[----:B------:R-:W-:Y:S01]  /*3a70*/  FMUL.FTZ R9, R99, R90 ;  /* 0x0000005a63097220 */ /* 0x000fe20000410000 */
[----:B------:R-:W-:Y:S01]  /*3a80*/  HADD2.F32 R4, -RZ, R11.H1_H1 ;  /* 0x3000000bff047230 */ /* 0x000fe20000004100 */
[----:B------:R-:W-:Y:S02]  /*3a90*/  FFMA.FTZ R13, R95, R86, R65 ;  /* 0x000000565f0d7223 */ /* 0x000fe40000010041 */
[-C--:B------:R-:W-:Y:S02]  /*3aa0*/  FMUL.FTZ R10, R101, R90.reuse ;  /* 0x0000005a650a7220 */ /* 0x080fe40000410000 */
[----:B------:R-:W-:Y:S02]  /*3ab0*/  FFMA.FTZ R6, R93, R13, R66 ;  /* 0x0000000d5d067223 */ /* 0x000fe40000010042 */
[----:B------:R-:W-:-:S02]  /*3ac0*/  FMUL.FTZ R93, R105, R90 ;  /* 0x0000005a695d7220 */ /* 0x000fc40000410000 */
[----:B------:R-:W-:Y:S02]  /*3ad0*/  FFMA.FTZ R7, R94, R6, R67 ;  /* 0x000000065e077223 */ /* 0x000fe40000010043 */
[-C--:B------:R-:W-:Y:S02]  /*3ae0*/  FMUL.FTZ R95, R107, R90.reuse ;  /* 0x0000005a6b5f7220 */ /* 0x080fe40000410000 */
[----:B------:R-:W-:Y:S02]  /*3af0*/  FFMA.FTZ R8, R91, R7, R68 ;  /* 0x000000075b087223 */ /* 0x000fe40000010044 */
[----:B------:R-:W-:Y:S02]  /*3b00*/  FMUL.FTZ R91, R5, R90 ;  /* 0x0000005a055b7220 */ /* 0x000fe40000410000 */
[----:B------:R-:W-:Y:S02]  /*3b10*/  FFMA.FTZ R11, R96, R8, R69 ;  /* 0x00000008600b7223 */ /* 0x000fe40000010045 */
[----:B------:R-:W-:-:S02]  /*3b20*/  FMUL.FTZ R96, R109, R90 ;  /* 0x0000005a6d607220 */ /* 0x000fc40000410000 */
[----:B------:R-:W-:Y:S02]  /*3b30*/  FFMA.FTZ R94, R97, R11, R70 ;  /* 0x0000000b615e7223 */ /* 0x000fe40000010046 */
[----:B------:R-:W-:Y:S02]  /*3b40*/  FMUL.FTZ R97, R111, R90 ;  /* 0x0000005a6f617220 */ /* 0x000fe40000410000 */
[----:B------:R-:W-:Y:S02]  /*3b50*/  FFMA.FTZ R92, R92, R94, R71 ;  /* 0x0000005e5c5c7223 */ /* 0x000fe40000010047 */
[----:B------:R-:W-:Y:S02]  /*3b60*/  FMUL.FTZ R99, R115, R90 ;  /* 0x0000005a73637220 */ /* 0x000fe40000410000 */
[----:B------:R-:W-:Y:S02]  /*3b70*/  FFMA.FTZ R101, R89, R92, R72 ;  /* 0x0000005c59657223 */ /* 0x000fe40000010048 */
[----:B------:R-:W-:-:S02]  /*3b80*/  FMUL.FTZ R100, R117, R90 ;  /* 0x0000005a75647220 */ /* 0x000fc40000410000 */
[----:B------:R-:W-:Y:S02]  /*3b90*/  FFMA.FTZ R103, R88, R101, R73 ;  /* 0x0000006558677223 */ /* 0x000fe40000010049 */
[-C--:B------:R-:W-:Y:S02]  /*3ba0*/  FMUL.FTZ R88, R125, R90.reuse ;  /* 0x0000005a7d587220 */ /* 0x080fe40000410000 */
[----:B------:R-:W-:Y:S02]  /*3bb0*/  FMUL.FTZ R89, R4, R90 ;  /* 0x0000005a04597220 */ /* 0x000fe40000410000 */
        /* <DEDUP_REMOVED lines=17> */
.L_x_4519:
[----:B------:R-:W-:Y:S05]  /*3cd0*/  BSYNC B0 ;  /* 0x0000000000007941 */ /* 0x000fea0003800000 */
.L_x_4518:
        /* <DEDUP_REMOVED lines=24> */
.L_x_4517:
        /* <DEDUP_REMOVED lines=60> */
[----:B------:R-:W-:Y:S01]  /*4220*/  HADD2.F32 R9, -RZ, R22.H0_H0 ;  /* 0x20000016ff097230 */ /* 0x000fe20000004100 */
[----:B------:R-:W-:Y:S01]  /*4230*/  FMUL.FTZ R5, R21, -1.4426950216293334961 ;  /* 0xbfb8aa3b15057820 */ /* 0x000fe20000410000 */
[--C-:B------:R-:W-:Y:S01]  /*4240*/  HADD2.F32 R64, -RZ, R20.reuse.H0_H0 ;  /* 0x20000014ff407230 */ /* 0x100fe20000004100 */
[----:B------:R-:W-:Y:S01]  /*4250*/  FMUL.FTZ R16, R15, -1.4426950216293334961 ;  /* 0xbfb8aa3b0f107820 */ /* 0x000fe20000410000 */
[----:B------:R-:W-:Y:S01]  /*4260*/  HADD2.F32 R20, -RZ, R20.H1_H1 ;  /* 0x30000014ff147230 */ /* 0x000fe20000004100 */
[----:B------:R-:W-:Y:S01]  /*4270*/  FMUL.FTZ R6, R9, -1.4426950216293334961 ;  /* 0xbfb8aa3b09067820 */ /* 0x000fe20000410000 */
[----:B------:R0:W2:Y:S01]  /*4280*/  MUFU.EX2 R8, R5 ;  /* 0x0000000500087308 */ /* 0x0000a20000000800 */
[----:B------:R-:W-:Y:S01]  /*4290*/  HADD2.F32 R22, -RZ, R22.H1_H1 ;  /* 0x30000016ff167230 */ /* 0x000fe20000004100 */
[----:B------:R-:W-:Y:S01]  /*42a0*/  FMUL.FTZ R12, R64, -1.4426950216293334961 ;  /* 0xbfb8aa3b400c7820 */ /* 0x000fe20000410000 */
[----:B------:R-:W-:Y:S01]  /*42b0*/  HADD2.F32 R23, -RZ, R23.H1_H1 ;  /* 0x30000017ff177230 */ /* 0x000fe20000004100 */
[----:B------:R-:W-:Y:S01]  /*42c0*/  FMUL.FTZ R13, R20, -1.4426950216293334961 ;  /* 0xbfb8aa3b140d7820 */ /* 0x000fe20000410000 */
[----:B-1----:R-:W-:Y:S01]  /*42d0*/  HADD2.F32 R62, -RZ, R26.H1_H1 ;  /* 0x3000001aff3e7230 */ /* 0x002fe20000004100 */
[----:B------:R-:W-:Y:S01]  /*42e0*/  FMUL.FTZ R11, R22, -1.4426950216293334961 ;  /* 0xbfb8aa3b160b7820 */ /* 0x000fe20000410000 */
[----:B------:R-:W-:Y:S01]  /*42f0*/  HADD2.F32 R65, -RZ, R27.H0_H0 ;  /* 0x2000001bff417230 */ /* 0x000fe20000004100 */
[----:B------:R1:W3:Y:S01]  /*4300*/  MUFU.EX2 R10, R6 ;  /* 0x00000006000a7308 */ /* 0x0002e20000000800 */
[----:B0-----:R-:W-:Y:S01]  /*4310*/  HADD2.F32 R5, -RZ, R25.H0_H0 ;  /* 0x20000019ff057230 */ /* 0x001fe20000004100 */
[----:B------:R-:W-:Y:S01]  /*4320*/  FMUL.FTZ R17, R23, -1.4426950216293334961 ;  /* 0xbfb8aa3b17117820 */ /* 0x000fe20000410000 */
[----:B------:R-:W-:Y:S01]  /*4330*/  HADD2.F32 R66, -RZ, R27.H1_H1 ;  /* 0x3000001bff427230 */ /* 0x000fe20000004100 */
[----:B------:R-:W-:Y:S01]  /*4340*/  FMUL.FTZ R63, R62, -1.4426950216293334961 ;  /* 0xbfb8aa3b3e3f7820 */ /* 0x000fe20000410000 */
[----:B------:R-:W-:Y:S01]  /*4350*/  HADD2.F32 R25, -RZ, R25.H1_H1 ;  /* 0x30000019ff197230 */ /* 0x000fe20000004100 */
[----:B------:R-:W-:-:S02]  /*4360*/  FMUL.FTZ R60, R5, -1.4426950216293334961 ;  /* 0xbfb8aa3b053c7820 */ /* 0x000fc40000410000 */
[----:B------:R-:W0:Y:S01]  /*4370*/  MUFU.EX2 R16, R16 ;  /* 0x0000001000107308 */ /* 0x000e220000000800 */
[----:B-1----:R-:W-:Y:S01]  /*4380*/  HADD2.F32 R6, -RZ, R26.H0_H0 ;  /* 0x2000001aff067230 */ /* 0x002fe20000004100 */
[----:B------:R-:W-:Y:S02]  /*4390*/  FMUL.FTZ R27, R65, -1.4426950216293334961 ;  /* 0xbfb8aa3b411b7820 */ /* 0x000fe40000410000 */
[----:B------:R-:W-:Y:S02]  /*43a0*/  FMUL.FTZ R67, R66, -1.4426950216293334961 ;  /* 0xbfb8aa3b42437820 */ /* 0x000fe40000410000 */
[----:B------:R-:W-:Y:S02]  /*43b0*/  FMUL.FTZ R61, R25, -1.4426950216293334961 ;  /* 0xbfb8aa3b193d7820 */ /* 0x000fe40000410000 */
[----:B------:R1:W4:Y:S01]  /*43c0*/  MUFU.EX2 R7, R4 ;  /* 0x0000000400077308 */ /* 0x0003220000000800 */
[----:B------:R-:W-:Y:S02]  /*43d0*/  FMUL.FTZ R26, R6, -1.4426950216293334961 ;  /* 0xbfb8aa3b061a7820 */ /* 0x000fe40000410000 */
[----:B--2---:R-:W-:-:S02]  /*43e0*/  FADD.FTZ R8, R8, 1 ;  /* 0x3f80000008087421 */ /* 0x004fc40000010000 */
[----:B---3--:R-:W-:-:S03]  /*43f0*/  FADD.FTZ R10, R10, 1 ;  /* 0x3f8000000a0a7421 */ /* 0x008fc60000010000 */
[----:B------:R-:W2:Y:S01]  /*4400*/  MUFU.EX2 R13, R13 ;  /* 0x0000000d000d7308 */ /* 0x000ea20000000800 */
[--C-:B-1----:R-:W-:Y:S01]  /*4410*/  HADD2.F32 R4, -RZ, R24.reuse.H0_H0 ;  /* 0x20000018ff047230 */ /* 0x102fe20000004100 */
[----:B0-----:R-:W-:Y:S01]  /*4420*/  FADD.FTZ R16, R16, 1 ;  /* 0x3f80000010107421 */ /* 0x001fe20000010000 */
[----:B------:R-:W-:-:S03]  /*4430*/  HADD2.F32 R24, -RZ, R24.H1_H1 ;  /* 0x30000018ff187230 */ /* 0x000fc60000004100 */
[----:B------:R-:W-:Y:S02]  /*4440*/  FMUL.FTZ R18, R4, -1.4426950216293334961 ;  /* 0xbfb8aa3b04127820 */ /* 0x000fe40000410000 */
[----:B------:R-:W-:Y:S01]  /*4450*/  FMUL.FTZ R19, R24, -1.4426950216293334961 ;  /* 0xbfb8aa3b18137820 */ /* 0x000fe20000410000 */
[----:B------:R-:W0:Y:S01]  /*4460*/  MUFU.EX2 R12, R12 ;  /* 0x0000000c000c7308 */ /* 0x000e220000000800 */
[----:B----4-:R-:W-:Y:S02]  /*4470*/  FADD.FTZ R7, R7, 1 ;  /* 0x3f80000007077421 */ /* 0x010fe40000010000 */
[----:B--2---:R-:W-:-:S05]  /*4480*/  FADD.FTZ R13, R13, 1 ;  /* 0x3f8000000d0d7421 */ /* 0x004fca0000010000 */
        /* <DEDUP_REMOVED lines=26> */
[----:B------:R-:W-:Y:S01]  /*4630*/  MUFU.RCP R13, R13 ;  /* 0x0000000d000d7308 */ /* 0x000fe20000001000 */
[----:B0-----:R-:W-:-:S04]  /*4640*/  FMUL.FTZ R8, R9, R10 ;  /* 0x0000000a09087220 */ /* 0x001fc80000410000 */
[----:B------:R-:W-:-:S03]  /*4650*/  FMUL.FTZ R8, R8, R45 ;  /* 0x0000002d08087220 */ /* 0x000fc60000410000 */
[----:B------:R-:W0:Y:S01]  /*4660*/  MUFU.RCP R69, R12 ;  /* 0x0000000c00457308 */ /* 0x000e220000001000 */
[----:B-1----:R-:W-:-:S07]  /*4670*/  FMUL.FTZ R10, R15, R16 ;  /* 0x000000100f0a7220 */ /* 0x002fce0000410000 */
[----:B------:R-:W1:Y:S08]  /*4680*/  MUFU.RCP R12, R17 ;  /* 0x00000011000c7308 */ /* 0x000e700000001000 */
        /* <DEDUP_REMOVED lines=12> */
[----:B---3--:R-:W-:Y:S02]  /*4750*/  FMUL.FTZ R14, R14, R71 ;  /* 0x000000470e0e7220 */ /* 0x008fe40000410000 */
[----:B------:R-:W-:Y:S01]  /*4760*/  FMUL.FTZ R49, R4, R49 ;  /* 0x0000003104317220 */ /* 0x000fe20000410000 */
[----:B------:R-:W-:Y:S01]  /*4770*/  F2FP.PACK_AB R7, R48, R7 ;  /* 0x000000073007723e */ /* 0x000fe200000000ff */
[----:B------:R-:W-:Y:S01]  /*4780*/  FMUL.FTZ R14, R14, R43 ;  /* 0x0000002b0e0e7220 */ /* 0x000fe20000410000 */
[----:B------:R-:W-:-:S02]  /*4790*/  F2FP.PACK_AB R4, R9, R64 ;  /* 0x000000400904723e */ /* 0x000fc400000000ff */
        /* <DEDUP_REMOVED lines=15> */
[----:B------:R-:W-:Y:S03]  /*4890*/  BAR.SYNC.DEFER_BLOCKING 0x0 ;  /* 0x0000000000007b1d */ /* 0x000fe60000010000 */
[----:B------:R-:W-:-:S03]  /*48a0*/  FMUL.FTZ R50, R13, R50 ;  /* 0x000000320d327220 */ /* 0x000fc60000410000 */
[----:B------:R-:W0:Y:S01]  /*48b0*/  MUFU.RCP R63, R63 ;  /* 0x0000003f003f7308 */ /* 0x000e220000001000 */
[----:B--2---:R-:W-:Y:S01]  /*48c0*/  FMUL.FTZ R25, R25, R68 ;  /* 0x0000004419197220 */ /* 0x004fe20000410000 */
[----:B------:R-:W-:-:S03]  /*48d0*/  F2FP.PACK_AB R12, R50, R49 ;  /* 0x00000031320c723e */ /* 0x000fc600000000ff */
[----:B------:R-:W-:Y:S02]  /*48e0*/  FMUL.FTZ R25, R25, R52 ;  /* 0x0000003419197220 */ /* 0x000fe40000410000 */
[----:B-1----:R-:W-:-:S03]  /*48f0*/  FMUL.FTZ R6, R6, R75 ;  /* 0x0000004b06067220 */ /* 0x002fc60000410000 */
[----:B------:R-:W-:Y:S01]  /*4900*/  F2FP.PACK_AB R13, R25, R10 ;  /* 0x0000000a190d723e */ /* 0x000fe200000000ff */
[----:B------:R-:W-:Y:S01]  /*4910*/  FMUL.FTZ R53, R6, R53 ;  /* 0x0000003506357220 */ /* 0x000fe20000410000 */
[----:B------:R-:W-:Y:S01]  /*4920*/  F2FP.PACK_AB R6, R11, R8 ;  /* 0x000000080b06723e */ /* 0x000fe200000000ff */
[----:B0-----:R-:W-:-:S04]  /*4930*/  FMUL.FTZ R5, R62, R63 ;  /* 0x0000003f3e057220 */ /* 0x001fc80000410000 */
[----:B------:R-:W-:Y:S01]  /*4940*/  FMUL.FTZ R54, R5, R54 ;  /* 0x0000003605367220 */ /* 0x000fe20000410000 */
[----:B------:R-:W-:Y:S01]  /*4950*/  F2FP.PACK_AB R5, R21, R14 ;  /* 0x0000000e1505723e */ /* 0x000fe200000000ff */
[----:B------:R-:W-:-:S03]  /*4960*/  IMAD R21, R57, c[0x0][0x210], RZ ;  /* 0x0000840039157a24 */ /* 0x000fc600078e02ff */
[----:B------:R-:W-:Y:S01]  /*4970*/  F2FP.PACK_AB R14, R54, R53 ;  /* 0x00000035360e723e */ /* 0x000fe200000000ff */
[----:B------:R0:W-:Y:S01]  /*4980*/  STS.128 [R0], R4 ;  /* 0x0000000400007388 */ /* 0x0001e20000000c00 */
[----:B------:R-:W-:-:S03]  /*4990*/  IMAD R21, R36, c[0x0][0x214], R21 ;  /* 0x0000850024157a24 */ /* 0x000fc600078e0215 */
[----:B------:R-:W-:Y:S01]  /*49a0*/  STS.128 [R0+0x10], R12 ;  /* 0x0000100c00007388 */ /* 0x000fe20000000c00 */
[----:B------:R-:W-:-:S06]  /*49b0*/  NOP ;  /* 0x0000000000007918 */ /* 0x000fcc0000000000 */
[----:B------:R-:W1:Y:S01]  /*49c0*/  LDS.128 R8, [R35.X16] ;  /* 0x0000000023087984 */ /* 0x000e62000000cc00 */
[----:B------:R-:W-:Y:S01]  /*49d0*/  IADD3 R59, R59, R21, RZ ;  /* 0x000000153b3b7210 */ /* 0x000fe20007ffe0ff */
[----:B------:R-:W-:Y:S02]  /*49e0*/  IMAD R21, R39, c[0x0][0x218], RZ ;  /* 0x0000860027157a24 */ /* 0x000fe400078e02ff */
[----:B------:R-:W2:Y:S02]  /*49f0*/  LDS.128 R16, [R35.X16+0x200] ;  /* 0x0002000023107984 */ /* 0x000ea4000000cc00 */
[C---:B------:R-:W-:Y:S02]  /*4a00*/  IMAD R21, R40.reuse, c[0x0][0x21c], R21 ;  /* 0x0000870028157a24 */ /* 0x040fe400078e0215 */
        /* <DEDUP_REMOVED lines=10> */
.L_x_4521:
[----:B------:R-:W-:Y:S05]  /*4ab0*/  EXIT ;  /* 0x000000000000794d */ /* 0x000fea0003800000 */
.L_x_4523:
        /* <DEDUP_REMOVED lines=12> */
.L_x_5443:


//--------------------- .text._Z25selective_scan_fwd_kernelI32Selective_Scan_fwd_kernel_traitsILi32ELi16ELi1ELb1ELb1ELb0ELb0EN3c104HalfEfEEv13SSMParamsBase --------------------------
	.section	.text._Z25selective_scan_fwd_kernelI32Selective_Scan_fwd_kernel_traitsILi32ELi16ELi1ELb1ELb1ELb0ELb0EN3c104HalfEfEEv13SSMParamsBase,"ax",@progbits
	.sectioninfo	@"SHI_REGISTERS=112"
	.align	128
        .global         _Z25selective_scan_fwd_kernelI32Selective_Scan_fwd_kernel_traitsILi32ELi16ELi1ELb1ELb1ELb0ELb0EN3c104HalfEfEEv13SSMParamsBase
        .type           _Z25selective_scan_fwd_kernelI32Selective_Scan_fwd_kernel_traitsILi32ELi16ELi1ELb1ELb1ELb0ELb0EN3c104HalfEfEEv13SSMParamsBase,@function
        .size           _Z25selective_scan_fwd_kernelI32Selective_Scan_fwd_kernel_traitsILi32ELi16ELi1ELb1ELb1ELb0ELb0EN3c104HalfEfEEv13SSMParamsBase,(.L_x_5444 - _Z25selective_scan_fwd_kernelI32Selective_Scan_fwd_kernel_traitsILi32ELi16ELi1ELb1ELb1ELb0ELb0EN3c104HalfEfEEv13SSMParamsBase)
        .other          _Z25selective_scan_fwd_kernelI32Selective_Scan_fwd_kernel_traitsILi32ELi16ELi1ELb1ELb1ELb0ELb0EN3c104HalfEfEEv13SSMParamsBase,@"STO_CUDA_ENTRY STV_DEFAULT"
_Z25selective_scan_fwd_kernelI32Selective_Scan_fwd_kernel_traitsILi32ELi16ELi1ELb1ELb1ELb0ELb0EN3c104HalfEfEEv13SSMParamsBase:
.text._Z25selective_scan_fwd_kernelI32Selective_Scan_fwd_kernel_traitsILi32ELi16ELi1ELb1ELb1ELb0ELb0EN3c104HalfEfEEv13SSMParamsBase:
        /* <DEDUP_REMOVED lines=84> */
.L_x_4561:
        /* <DEDUP_REMOVED lines=77> */
.L_x_4525:
[----:B-12---:R-:W-:Y:S05]  /*0a10*/  BSYNC B0 ;  /* 0x0000000000007941 */ /* 0x006fea0003800000 */
.L_x_4524:
        /* <DEDUP_REMOVED lines=36> */
.L_x_4527:
[----:B------:R-:W-:Y:S05]  /*0c60*/  BSYNC B0 ;  /* 0x0000000000007941 */ /* 0x000fea0003800000 */
.L_x_4526:
        /* <DEDUP_REMOVED lines=38> */
.L_x_4529:
[----:B------:R-:W-:Y:S05]  /*0ed0*/  BSYNC B0 ;  /* 0x0000000000007941 */ /* 0x000fea0003800000 */
.L_x_4528:
        /* <DEDUP_REMOVED lines=36> */
.L_x_4531:
[----:B------:R-:W-:Y:S05]  /*1120*/  BSYNC B0 ;  /* 0x0000000000007941 */ /* 0x000fea0003800000 */
.L_x_4530:
        /* <DEDUP_REMOVED lines=38> */
.L_x_4533:
[----:B------:R-:W-:Y:S05]  /*1390*/  BSYNC B0 ;  /* 0x0000000000007941 */ /* 0x000fea0003800000 */
.L_x_4532:
        /* <DEDUP_REMOVED lines=36> */
.L_x_4535:
[----:B------:R-:W-:Y:S05]  /*15e0*/  BSYNC B0 ;  /* 0x0000000000007941 */ /* 0x000fea0003800000 */
.L_x_4534:
        /* <DEDUP_REMOVED lines=38> */
.L_x_4537:
[----:B------:R-:W-:Y:S05]  /*1850*/  BSYNC B0 ;  /* 0x0000000000007941 */ /* 0x000fea0003800000 */
.L_x_4536:
        /* <DEDUP_REMOVED lines=37> */
.L_x_4539:
[----:B------:R-:W-:Y:S05]  /*1ab0*/  BSYNC B0 ;  /* 0x0000000000007941 */ /* 0x000fea0003800000 */
.L_x_4538:
[----:B------:R-:W-:Y:S01]  /*1ac0*/  ISETP.EQ.OR P3, PT, RZ, UR6, P3 ;  /* 0x00000006ff007c0c */ /* 0x000fe20009f62670 */
[----:B------:R-:W-:Y:S01]  /*1ad0*/  BSSY B0, `(.L_x_4540) ;  /* 0x0000029000007945 */ /* 0x000fe20003800000 */
[----:B------:R-:W-:Y:S01]  /*1ae0*/  HADD2.F32 R69, -RZ, R13.H0_H0 ;  /* 0x2000000dff457230 */ /* 0x000fe20000004100 */
[----:B------:R-:W-:Y:S01]  /*1af0*/  FSETP.GTU.FTZ.AND P5, PT, R44, 20, PT ;  /* 0x41a000002c00780b */ /* 0x000fe20003fbc000 */
[----:B------:R-:W-:Y:S01]  /*1b00*/  HADD2.F32 R6, -RZ, R7.H1_H1 ;  /* 0x30000007ff067230 */ /* 0x000fe20000004100 */
        /* <DEDUP_REMOVED lines=37> */
.L_x_4541:
[----:B------:R-:W-:Y:S05]  /*1d60*/  BSYNC B0 ;  /* 0x0000000000007941 */ /* 0x000fea0003800000 */
.L_x_4540:
        /* <DEDUP_REMOVED lines=40> */
.L_x_4543:
[----:B------:R-:W-:Y:S05]  /*1ff0*/  BSYNC B0 ;  /* 0x0000000000007941 */ /* 0x000fea0003800000 */
.L_x_4542:
        /* <DEDUP_REMOVED lines=46> */
.L_x_4545:
[----:B------:R-:W-:Y:S05]  /*22e0*/  BSYNC B0 ;  /* 0x0000000000007941 */ /* 0x000fea0003800000 */
.L_x_4544:
        /* <DEDUP_REMOVED lines=33> */
.L_x_4547:
[----:B------:R-:W-:Y:S05]  /*2500*/  BSYNC B0 ;  /* 0x0000000000007941 */ /* 0x000fea0003800000 */
.L_x_4546:
        /* <DEDUP_REMOVED lines=33> */
.L_x_4549:
[----:B------:R-:W-:Y:S05]  /*2720*/  BSYNC B0 ;  /* 0x0000000000007941 */ /* 0x000fea0003800000 */
.L_x_4548:
        /* <DEDUP_REMOVED lines=33> */
.L_x_4551:
[----:B------:R-:W-:Y:S05]  /*2940*/  BSYNC B0 ;  /* 0x0000000000007941 */ /* 0x000fea0003800000 */
.L_x_4550:
        /* <DEDUP_REMOVED lines=33> */
.L_x_4553:
[----:B------:R-:W-:Y:S05]  /*2b60*/  BSYNC B0 ;  /* 0x0000000000007941 */ /* 0x000fea0003800000 */
.L_x_4552:
        /* <DEDUP_REMOVED lines=33> */
.L_x_4555:
[----:B------:R-:W-:Y:S05]  /*2d80*/  BSYNC B0 ;  /* 0x0000000000007941 */ /* 0x000fea0003800000 */
.L_x_4554:
        /* <DEDUP_REMOVED lines=36> */
.L_x_4559:
        /* <DEDUP_REMOVED lines=8> */
[----:B------:R-:W-:-:S05]  /*3050*/  IMAD.WIDE.U32 R4, R79, c[0x0][0x188], R2 ;  /* 0x000062004f047a25 */ /* 0x000fca00078e0002 */
[----:B------:R-:W-:Y:S01]  /*3060*/  IADD3 R3, R5, R7, RZ ;  /* 0x0000000705037210 */ /* 0x000fe20007ffe0ff */
[----:B------:R-:W-:Y:S01]  /*3070*/  IMAD R7, R79, c[0x0][0x1a4], R6 ;  /* 0x000069004f077a24 */ /* 0x000fe200078e0206 */
[----:B------:R-:W-:-:S04]  /*3080*/  LEA R2, P0, R4, c[0x0][0x220], 0x2 ;  /* 0x0000880004027a11 */ /* 0x000fc800078010ff */
[----:B------:R-:W-:Y:S01]  /*3090*/  LEA.HI.X R3, R4, c[0x0][0x224], R3, 0x2, P0 ;  /* 0x0000890004037a11 */ /* 0x000fe200000f1403 */
[----:B------:R-:W-:-:S04]  /*30a0*/  IMAD.WIDE.U32 R4, R79, c[0x0][0x1a0], RZ ;  /* 0x000068004f047a25 */ /* 0x000fc800078e00ff */
[----:B------:R-:W2:Y:S01]  /*30b0*/  LDG.E R2, [R2.64] ;  /* 0x0000000402027981 */ /* 0x000ea2000c1e1900 */
[----:B------:R-:W-:Y:S02]  /*30c0*/  LEA R6, P0, R4, R19, 0x1 ;  /* 0x0000001304067211 */ /* 0x000fe400078008ff */
[----:B------:R-:W-:-:S04]  /*30d0*/  IADD3 R5, R5, R7, RZ ;  /* 0x0000000705057210 */ /* 0x000fc80007ffe0ff */
[----:B------:R-:W-:-:S05]  /*30e0*/  LEA.HI.X R7, R4, R17, R5, 0x1, P0 ;  /* 0x0000001104077211 */ /* 0x000fca00000f0c05 */
[----:B------:R-:W-:-:S05]  /*30f0*/  IMAD.WIDE R4, R25, 0x10, R6 ;  /* 0x0000001019047825 */ /* 0x000fca00078e0206 */
[----:B------:R-:W3:Y:S04]  /*3100*/  LDG.E.128 R8, [R4.64] ;  /* 0x0000000404087981 */ /* 0x000ee8000c1e1d00 */
[----:B------:R-:W4:Y:S01]  /*3110*/  LDG.E.128 R12, [R4.64+0x200] ;  /* 0x00020004040c7981 */ /* 0x000f22000c1e1d00 */
[----:B------:R-:W-:-:S04]  /*3120*/  IMAD R89, R29, c[0x0][0x1b8], RZ ;  /* 0x00006e001d597a24 */ /* 0x000fc800078e02ff */
        /* <DEDUP_REMOVED lines=9> */
[----:B------:R-:W-:Y:S01]  /*31c0*/  MUFU.EX2 R82, R82 ;  /* 0x0000005200527308 */ /* 0x000fe20000000800 */
[C---:B------:R-:W-:Y:S02]  /*31d0*/  FMUL.FTZ R85, R90.reuse, R36 ;  /* 0x000000245a557220 */ /* 0x040fe40000410000 */
[C---:B------:R-:W-:Y:S01]  /*31e0*/  FMUL.FTZ R84, R90.reuse, R35 ;  /* 0x000000235a547220 */ /* 0x040fe20000410000 */
[----:B---3--:R0:W-:Y:S01]  /*31f0*/  STS.128 [R24.X16], R8 ;  /* 0x0000000818007388 */ /* 0x0081e2000000cc00 */
[----:B------:R-:W-:-:S03]  /*3200*/  FMUL.FTZ R86, R90, R34 ;  /* 0x000000225a567220 */ /* 0x000fc60000410000 */
[----:B------:R-:W1:Y:S01]  /*3210*/  MUFU.EX2 R81, R81 ;  /* 0x0000005100517308 */ /* 0x000e620000000800 */
[----:B----4-:R2:W-:Y:S01]  /*3220*/  STS.128 [R24.X16+0x200], R12 ;  /* 0x0002000c18007388 */ /* 0x0105e2000000cc00 */
[----:B------:R-:W-:-:S06]  /*3230*/  NOP ;  /* 0x0000000000007918 */ /* 0x000fcc0000000000 */
[----:B------:R-:W3:Y:S01]  /*3240*/  LDS.128 R4, [R0] ;  /* 0x0000000000047984 */ /* 0x000ee20000000c00 */
[----:B------:R-:W4:Y:S01]  /*3250*/  MUFU.EX2 R83, R83 ;  /* 0x0000005300537308 */ /* 0x000f220000000800 */
[----:B------:R-:W-:-:S04]  /*3260*/  IMAD.WIDE.U32 R2, R79, c[0x0][0x1c0], R2 ;  /* 0x000070004f027a25 */ /* 0x000fc800078e0002 */
[----:B0-----:R-:W-:Y:S02]  /*3270*/  IMAD R8, R87, c[0x0][0x1c0], RZ ;  /* 0x0000700057087a24 */ /* 0x001fe400078e02ff */
[----:B------:R-:W-:Y:S01]  /*3280*/  FMUL.FTZ R88, R90, R40 ;  /* 0x000000285a587220 */ /* 0x000fe20000410000 */
[----:B------:R-:W0:Y:S01]  /*3290*/  MUFU.EX2 R85, R85 ;  /* 0x0000005500557308 */ /* 0x000e220000000800 */
[----:B--2---:R-:W-:Y:S01]  /*32a0*/  IMAD R13, R79, c[0x0][0x1c4], R8 ;  /* 0x000071004f0d7a24 */ /* 0x004fe200078e0208 */
[----:B------:R-:W-:Y:S01]  /*32b0*/  LEA R12, P0, R2, c[0x0][0x230], 0x2 ;  /* 0x00008c00020c7a11 */ /* 0x000fe200078010ff */
[----:B------:R-:W2:Y:S01]  /*32c0*/  LDS.128 R8, [R0+0x10] ;  /* 0x0000100000087984 */ /* 0x000ea20000000c00 */
[----:B------:R-:W-:-:S04]  /*32d0*/  FMUL.FTZ R14, R90, R33 ;  /* 0x000000215a0e7220 */ /* 0x000fc80000410000 */
[----:B------:R-:W0:Y:S01]  /*32e0*/  MUFU.EX2 R84, R84 ;  /* 0x0000005400547308 */ /* 0x000e220000000800 */
[----:B-1----:R-:W-:Y:S01]  /*32f0*/  FMUL.FTZ R100, R81, R82 ;  /* 0x0000005251647220 */ /* 0x002fe20000410000 */
[----:B------:R-:W-:Y:S01]  /*3300*/  IADD3 R3, R3, R13, RZ ;  /* 0x0000000d03037210 */ /* 0x000fe20007ffe0ff */
[----:B------:R-:W-:-:S05]  /*3310*/  FMUL.FTZ R87, R90, R32 ;  /* 0x000000205a577220 */ /* 0x000fca0000410000 */
[----:B------:R-:W1:Y:S01]  /*3320*/  MUFU.EX2 R86, R86 ;  /* 0x0000005600567308 */ /* 0x000e620000000800 */
[----:B------:R-:W-:Y:S01]  /*3330*/  FMUL.FTZ R15, R90, R31 ;  /* 0x0000001f5a0f7220 */ /* 0x000fe20000410000 */
[----:B------:R-:W-:Y:S01]  /*3340*/  LEA.HI.X R13, R2, c[0x0][0x234], R3, 0x2, P0 ;  /* 0x00008d00020d7a11 */ /* 0x000fe200000f1403 */
[----:B---3--:R-:W-:-:S05]  /*3350*/  HADD2.F32 R91, -RZ, R4.H0_H0 ;  /* 0x20000004ff5b7230 */ /* 0x008fca0000004100 */
[----:B------:R-:W3:Y:S01]  /*3360*/  MUFU.EX2 R14, R14 ;  /* 0x0000000e000e7308 */ /* 0x000ee20000000800 */
[----:B------:R-:W-:Y:S02]  /*3370*/  HADD2.F32 R4, -RZ, R4.H1_H1 ;  /* 0x30000004ff047230 */ /* 0x000fe40000004100 */
[--C-:B------:R-:W-:Y:S01]  /*3380*/  HADD2.F32 R92, -RZ, R5.reuse.H0_H0 ;  /* 0x20000005ff5c7230 */ /* 0x100fe20000004100 */
[----:B------:R-:W-:Y:S01]  /*3390*/  FMUL.FTZ R91, R70, R91 ;  /* 0x0000005b465b7220 */ /* 0x000fe20000410000 */
[----:B------:R-:W-:Y:S01]  /*33a0*/  HADD2.F32 R95, -RZ, R6.H0_H0 ;  /* 0x20000006ff5f7230 */ /* 0x000fe20000004100 */
[----:B------:R-:W-:Y:S01]  /*33b0*/  FMUL.FTZ R93, R71, R4 ;  /* 0x00000004475d7220 */ /* 0x000fe20000410000 */
[----:B------:R-:W-:Y:S01]  /*33c0*/  HADD2.F32 R5, -RZ, R5.H1_H1 ;  /* 0x30000005ff057230 */ /* 0x000fe20000004100 */
[----:B------:R-:W-:Y:S01]  /*33d0*/  FMUL.FTZ R92, R69, R92 ;  /* 0x0000005c455c7220 */ /* 0x000fe20000410000 */
[----:B------:R-:W1:Y:S01]  /*33e0*/  MUFU.EX2 R87, R87 ;  /* 0x0000005700577308 */ /* 0x000e620000000800 */
[----:B------:R-:W-:Y:S01]  /*33f0*/  FFMA.FTZ R4, R91, R82, R93 ;  /* 0x000000525b047223 */ /* 0x000fe2000001005d */
[----:B------:R-:W-:Y:S01]  /*3400*/  HADD2.F32 R96, -RZ, R7.H0_H0 ;  /* 0x20000007ff607230 */ /* 0x000fe20000004100 */
[----:B------:R-:W-:Y:S01]  /*3410*/  FMUL.FTZ R94, R72, R5 ;  /* 0x00000005485e7220 */ /* 0x000fe20000410000 */
[----:B------:R1:W5:Y:S01]  /*3420*/  LDG.E R12, [R12.64] ;  /* 0x000000040c0c7981 */ /* 0x000362000c1e1900 */
[----:B----4-:R-:W-:-:S02]  /*3430*/  FFMA.FTZ R4, R83, R4, R92 ;  /* 0x0000000453047223 */ /* 0x010fc4000001005c */
[----:B------:R-:W-:Y:S01]  /*3440*/  FMUL.FTZ R100, R83, R100 ;  /* 0x0000006453647220 */ /* 0x000fe20000410000 */
[----:B------:R-:W-:Y:S01]  /*3450*/  HADD2.F32 R6, -RZ, R6.H1_H1 ;  /* 0x30000006ff067230 */ /* 0x000fe20000004100 */
[----:B------:R-:W-:Y:S01]  /*3460*/  FMUL.FTZ R95, R68, R95 ;  /* 0x0000005f445f7220 */ /* 0x000fe20000410000 */
[----:B------:R-:W4:Y:S01]  /*3470*/  MUFU.EX2 R15, R15 ;  /* 0x0000000f000f7308 */ /* 0x000f220000000800 */
[C---:B0-----:R-:W-:Y:S02]  /*3480*/  FFMA.FTZ R4, R85.reuse, R4, R94 ;  /* 0x0000000455047223 */ /* 0x041fe4000001005e */
[----:B------:R-:W-:Y:S02]  /*3490*/  FMUL.FTZ R5, R85, R100 ;  /* 0x0000006455057220 */ /* 0x000fe40000410000 */
[----:B------:R-:W-:Y:S02]  /*34a0*/  FMUL.FTZ R97, R73, R6 ;  /* 0x0000000649617220 */ /* 0x000fe40000410000 */
[C---:B------:R-:W-:Y:S01]  /*34b0*/  FFMA.FTZ R4, R84.reuse, R4, R95 ;  /* 0x0000000454047223 */ /* 0x040fe2000001005f */
[----:B------:R-:W-:Y:S01]  /*34c0*/  HADD2.F32 R7, -RZ, R7.H1_H1 ;  /* 0x30000007ff077230 */ /* 0x000fe20000004100 */
[----:B------:R-:W-:Y:S01]  /*34d0*/  FMUL.FTZ R5, R84, R5 ;  /* 0x0000000554057220 */ /* 0x000fe20000410000 */
[----:B------:R-:W0:Y:S01]  /*34e0*/  MUFU.EX2 R88, R88 ;  /* 0x0000005800587308 */ /* 0x000e220000000800 */
[----:B------:R-:W-:-:S02]  /*34f0*/  FMUL.FTZ R89, R90, R41 ;  /* 0x000000295a597220 */ /* 0x000fc40000410000 */
[----:B------:R-:W-:Y:S02]  /*3500*/  FMUL.FTZ R3, R90, R42 ;  /* 0x0000002a5a037220 */ /* 0x000fe40000410000 */
[----:B------:R-:W-:Y:S02]  /*3510*/  FMUL.FTZ R99, R67, R96 ;  /* 0x0000006043637220 */ /* 0x000fe40000410000 */
[C---:B-1----:R-:W-:Y:S01]  /*3520*/  FFMA.FTZ R4, R86.reuse, R4, R97 ;  /* 0x0000000456047223 */ /* 0x042fe20000010061 */
[----:B------:R2:W-:Y:S01]  /*3530*/  MUFU.EX2 R13, R3 ;  /* 0x00000003000d7308 */ /* 0x0005e20000000800 */
[----:B------:R-:W-:Y:S02]  /*3540*/  FMUL.FTZ R5, R86, R5 ;  /* 0x0000000556057220 */ /* 0x000fe40000410000 */
[----:B------:R-:W-:Y:S02]  /*3550*/  FMUL.FTZ R98, R90, R43 ;  /* 0x0000002b5a627220 */ /* 0x000fe40000410000 */
[----:B------:R-:W-:-:S02]  /*3560*/  FMUL.FTZ R96, R74, R7 ;  /* 0x000000074a607220 */ /* 0x000fc40000410000 */
[C---:B---3--:R-:W-:Y:S01]  /*3570*/  FFMA.FTZ R7, R14.reuse, R4, R99 ;  /* 0x000000040e077223 */ /* 0x048fe20000010063 */
[----:B------:R-:W1:Y:S01]  /*3580*/  MUFU.EX2 R89, R89 ;  /* 0x0000005900597308 */ /* 0x000e620000000800 */
[--C-:B--2---:R-:W-:Y:S01]  /*3590*/  HADD2.F32 R3, -RZ, R8.reuse.H0_H0 ;  /* 0x20000008ff037230 */ /* 0x104fe20000004100 */
[----:B------:R-:W-:Y:S01]  /*35a0*/  FMUL.FTZ R6, R14, R5 ;  /* 0x000000050e067220 */ /* 0x000fe20000410000 */
[----:B------:R-:W-:Y:S01]  /*35b0*/  HADD2.F32 R101, -RZ, R8.H1_H1 ;  /* 0x30000008ff657230 */ /* 0x000fe20000004100 */
[C---:B------:R-:W-:Y:S02]  /*35c0*/  FMUL.FTZ R102, R90.reuse, R44 ;  /* 0x0000002c5a667220 */ /* 0x040fe40000410000 */
[C---:B------:R-:W-:Y:S02]  /*35d0*/  FMUL.FTZ R104, R90.reuse, R45 ;  /* 0x0000002d5a687220 */ /* 0x040fe40000410000 */
[----:B------:R-:W-:Y:S02]  /*35e0*/  FMUL.FTZ R2, R90, R46 ;  /* 0x0000002e5a027220 */ /* 0x000fe40000410000 */
[----:B------:R2:W3:Y:S01]  /*35f0*/  MUFU.EX2 R90, R98 ;  /* 0x00000062005a7308 */ /* 0x0004e20000000800 */
[----:B------:R-:W-:-:S02]  /*3600*/  FFMA.FTZ R7, R87, R7, R96 ;  /* 0x0000000757077223 */ /* 0x000fc40000010060 */
[----:B------:R-:W-:Y:S01]  /*3610*/  FMUL.FTZ R6, R87, R6 ;  /* 0x0000000657067220 */ /* 0x000fe20000410000 */
[--C-:B------:R-:W-:Y:S01]  /*3620*/  HADD2.F32 R100, -RZ, R9.reuse.H0_H0 ;  /* 0x20000009ff647230 */ /* 0x100fe20000004100 */
[----:B------:R-:W-:Y:S02]  /*3630*/  FMUL.FTZ R101, R76, R101 ;  /* 0x000000654c657220 */ /* 0x000fe40000410000 */
[----:B--2---:R-:W-:Y:S02]  /*3640*/  FMUL.FTZ R98, R66, R3 ;  /* 0x0000000342627220 */ /* 0x004fe40000410000 */
[C---:B----4-:R-:W-:Y:S02]  /*3650*/  FMUL.FTZ R3, R15.reuse, R6 ;  /* 0x000000060f037220 */ /* 0x050fe40000410000 */
[----:B------:R-:W-:Y:S01]  /*3660*/  FFMA.FTZ R7, R15, R7, R98 ;  /* 0x000000070f077223 */ /* 0x000fe20000010062 */
[----:B------:R-:W-:Y:S01]  /*3670*/  HADD2.F32 R4, -RZ, R9.H1_H1 ;  /* 0x30000009ff047230 */ /* 0x000fe20000004100 */
[----:B------:R-:W2:Y:S01]  /*3680*/  MUFU.EX2 R8, R102 ;  /* 0x0000006600087308 */ /* 0x000ea20000000800 */
[----:B------:R-:W-:-:S02]  /*3690*/  FMUL.FTZ R100, R65, R100 ;  /* 0x0000006441647220 */ /* 0x000fc40000410000 */
[C---:B0-----:R-:W-:Y:S02]  /*36a0*/  FFMA.FTZ R7, R88.reuse, R7, R101 ;  /* 0x0000000758077223 */ /* 0x041fe40000010065 */
[----:B------:R-:W-:Y:S01]  /*36b0*/  FMUL.FTZ R6, R88, R3 ;  /* 0x0000000358067220 */ /* 0x000fe20000410000 */
[--C-:B------:R-:W-:Y:S01]  /*36c0*/  HADD2.F32 R103, -RZ, R10.reuse.H0_H0 ;  /* 0x2000000aff677230 */ /* 0x100fe20000004100 */
[----:B-1----:R-:W-:Y:S01]  /*36d0*/  FFMA.FTZ R7, R89, R7, R100 ;  /* 0x0000000759077223 */ /* 0x002fe20000010064 */
[----:B------:R-:W-:Y:S01]  /*36e0*/  HADD2.F32 R105, -RZ, R10.H1_H1 ;  /* 0x3000000aff697230 */ /* 0x000fe20000004100 */
[----:B------:R0:W1:Y:S01]  /*36f0*/  MUFU.EX2 R9, R104 ;  /* 0x0000006800097308 */ /* 0x0000620000000800 */
[----:B------:R-:W-:Y:S02]  /*3700*/  FMUL.FTZ R10, R77, R4 ;  /* 0x000000044d0a7220 */ /* 0x000fe40000410000 */
[----:B------:R-:W-:Y:S02]  /*3710*/  FMUL.FTZ R6, R89, R6 ;  /* 0x0000000659067220 */ /* 0x000fe40000410000 */
[----:B------:R-:W-:-:S02]  /*3720*/  FMUL.FTZ R103, R64, R103 ;  /* 0x0000006740677220 */ /* 0x000fc40000410000 */
[C---:B------:R-:W-:Y:S01]  /*3730*/  FFMA.FTZ R7, R13.reuse, R7, R10 ;  /* 0x000000070d077223 */ /* 0x040fe2000001000a */
[----:B------:R4:W1:Y:S01]  /*3740*/  MUFU.EX2 R102, R2 ;  /* 0x0000000200667308 */ /* 0x0008620000000800 */
[----:B------:R-:W-:Y:S01]  /*3750*/  FMUL.FTZ R3, R13, R6 ;  /* 0x000000060d037220 */ /* 0x000fe20000410000 */
[--C-:B0-----:R-:W-:Y:S01]  /*3760*/  HADD2.F32 R104, -RZ, R11.reuse.H0_H0 ;  /* 0x2000000bff687230 */ /* 0x101fe20000004100 */
[----:B------:R-:W-:Y:S02]  /*3770*/  FMUL.FTZ R105, R80, R105 ;  /* 0x0000006950697220 */ /* 0x000fe40000410000 */
[C---:B---3--:R-:W-:Y:S02]  /*3780*/  FFMA.FTZ R7, R90.reuse, R7, R103 ;  /* 0x000000075a077223 */ /* 0x048fe40000010067 */
[----:B------:R-:W-:Y:S01]  /*3790*/  FMUL.FTZ R3, R90, R3 ;  /* 0x000000035a037220 */ /* 0x000fe20000410000 */
[----:B------:R-:W-:Y:S01]  /*37a0*/  HADD2.F32 R11, -RZ, R11.H1_H1 ;  /* 0x3000000bff0b7230 */ /* 0x000fe20000004100 */
[----:B------:R-:W-:-:S02]  /*37b0*/  FMUL.FTZ R104, R63, R104 ;  /* 0x000000683f687220 */ /* 0x000fc40000410000 */
[C---:B--2---:R-:W-:Y:S02]  /*37c0*/  FFMA.FTZ R7, R8.reuse, R7, R105 ;  /* 0x0000000708077223 */ /* 0x044fe40000010069 */
[----:B----4-:R-:W-:Y:S02]  /*37d0*/  FMUL.FTZ R2, R8, R3 ;  /* 0x0000000308027220 */ /* 0x010fe40000410000 */
[----:B------:R-:W-:Y:S02]  /*37e0*/  FMUL.FTZ R11, R78, R11 ;  /* 0x0000000b4e0b7220 */ /* 0x000fe40000410000 */
[C---:B-1----:R-:W-:Y:S02]  /*37f0*/  FFMA.FTZ R7, R9.reuse, R7, R104 ;  /* 0x0000000709077223 */ /* 0x042fe40000010068 */
[----:B------:R-:W-:Y:S02]  /*3800*/  FMUL.FTZ R5, R9, R2 ;  /* 0x0000000209057220 */ /* 0x000fe40000410000 */
[----:B------:R-:W-:-:S02]  /*3810*/  FFMA.FTZ R3, R102, R7, R11 ;  /* 0x0000000766037223 */ /* 0x000fc4000001000b */
        /* <DEDUP_REMOVED lines=22> */
[----:B------:R-:W-:Y:S01]  /*3980*/  @!P0 LDS.64 R4, [R79.X8+0x450] ;  /* 0x000450004f048984 */ /* 0x000fe20000008a00 */
        /* <DEDUP_REMOVED lines=33> */
[C---:B------:R-:W-:Y:S02]  /*3ba0*/  FFMA.FTZ R7, R6.reuse, R5, R7 ;  /* 0x0000000506077223 */ /* 0x040fe40000010007 */
        /* <DEDUP_REMOVED lines=18> */
.L_x_4558:
[----:B------:R-:W-:Y:S05]  /*3cd0*/  BSYNC B0 ;  /* 0x0000000000007941 */ /* 0x000fea0003800000 */
.L_x_4557:
[----:B------:R-:W-:Y:S01]  /*3ce0*/  FFMA.FTZ R13, R13, R89, R10 ;  /* 0x000000590d0d7223 */ /* 0x000fe2000001000a */
[----:B-1----:R-:W-:Y:S01]  /*3cf0*/  IADD3 R79, R79, 0x1, RZ ;  /* 0x000000014f4f7810 */ /* 0x002fe20007ffe0ff */
[----:B-----5:R-:W-:Y:S02]  /*3d00*/  FFMA.FTZ R55, R12, R81, R55 ;  /* 0x000000510c377223 */ /* 0x020fe40000010037 */
        /* <DEDUP_REMOVED lines=21> */
.L_x_4556:
        /* <DEDUP_REMOVED lines=39> */
.L_x_4560:
[----:B------:R-:W-:Y:S05]  /*40d0*/  EXIT ;  /* 0x000000000000794d */ /* 0x000fea0003800000 */
.L_x_4562:
        /* <DEDUP_REMOVED lines=10> */
.L_x_5444:


//--------------------- .text._Z25selective_scan_fwd_kernelI32Selective_Scan_fwd_kernel_traitsILi32ELi16ELi1ELb1ELb1ELb0ELb1EN3c104HalfEfEEv13SSMParamsBase --------------------------
	.section	.text._Z25selective_scan_fwd_kernelI32Selective_Scan_fwd_kernel_traitsILi32ELi16ELi1ELb1ELb1ELb0ELb1EN3c104HalfEfEEv13SSMParamsBase,"ax",@progbits
	.sectioninfo	@"SHI_REGISTERS=112"
	.align	128
        .global         _Z25selective_scan_fwd_kernelI32Selective_Scan_fwd_kernel_traitsILi32ELi16ELi1ELb1ELb1ELb0ELb1EN3c104HalfEfEEv13SSMParamsBase
        .type           _Z25selective_scan_fwd_kernelI32Selective_Scan_fwd_kernel_traitsILi32ELi16ELi1ELb1ELb1ELb0ELb1EN3c104HalfEfEEv13SSMParamsBase,@function
        .size           _Z25selective_scan_fwd_kernelI32Selective_Scan_fwd_kernel_traitsILi32ELi16ELi1ELb1ELb1ELb0ELb1EN3c104HalfEfEEv13SSMParamsBase,(.L_x_5445 - _Z25selective_scan_fwd_kernelI32Selective_Scan_fwd_kernel_traitsILi32ELi16ELi1ELb1ELb1ELb0ELb1EN3c104HalfEfEEv13SSMParamsBase)
        .other          _Z25selective_scan_fwd_kernelI32Selective_Scan_fwd_kernel_traitsILi32ELi16ELi1ELb1ELb1ELb0ELb1EN3c104HalfEfEEv13SSMParamsBase,@"STO_CUDA_ENTRY STV_DEFAULT"
_Z25selective_scan_fwd_kernelI32Selective_Scan_fwd_kernel_traitsILi32ELi16ELi1ELb1ELb1ELb0ELb1EN3c104HalfEfEEv13SSMParamsBase:
.text._Z25selective_scan_fwd_kernelI32Selective_Scan_fwd_kernel_traitsILi32ELi16ELi1ELb1ELb1ELb0ELb1EN3c104HalfEfEEv13SSMParamsBase:
        /* <DEDUP_REMOVED lines=84> */
.L_x_4600:
        /* <DEDUP_REMOVED lines=77> */
.L_x_4564:
[----:B-12---:R-:W-:Y:S05]  /*0a10*/  BSYNC B0 ;  /* 0x0000000000007941 */ /* 0x006fea0003800000 */
.L_x_4563:
        /* <DEDUP_REMOVED lines=36> */
.L_x_4566:
[----:B------:R-:W-:Y:S05]  /*0c60*/  BSYNC B0 ;  /* 0x0000000000007941 */ /* 0x000fea0003800000 */
.L_x_4565:
        /* <DEDUP_REMOVED lines=38> */
.L_x_4568:
[----:B------:R-:W-:Y:S05]  /*0ed0*/  BSYNC B0 ;  /* 0x0000000000007941 */ /* 0x000fea0003800000 */
.L_x_4567:
        /* <DEDUP_REMOVED lines=36> */
.L_x_4570:
[----:B------:R-:W-:Y:S05]  /*1120*/  BSYNC B0 ;  /* 0x0000000000007941 */ /* 0x000fea0003800000 */
.L_x_4569:
        /* <DEDUP_REMOVED lines=38> */
.L_x_4572:
[----:B------:R-:W-:Y:S05]  /*1390*/  BSYNC B0 ;  /* 0x0000000000007941 */ /* 0x000fea0003800000 */
.L_x_4571:
        /* <DEDUP_REMOVED lines=36> */
.L_x_4574:
[----:B------:R-:W-:Y:S05]  /*15e0*/  BSYNC B0 ;  /* 0x0000000000007941 */ /* 0x000fea0003800000 */
.L_x_4573:
        /* <DEDUP_REMOVED lines=38> */
.L_x_4576:
[----:B------:R-:W-:Y:S05]  /*1850*/  BSYNC B0 ;  /* 0x0000000000007941 */ /* 0x000fea0003800000 */
.L_x_4575:
        /* <DEDUP_REMOVED lines=37> */
.L_x_4578:
[----:B------:R-:W-:Y:S05]  /*1ab0*/  BSYNC B0 ;  /* 0x0000000000007941 */ /* 0x000fea0003800000 */
.L_x_4577:
        /* <DEDUP_REMOVED lines=42> */
.L_x_4580:
[----:B------:R-:W-:Y:S05]  /*1d60*/  BSYNC B0 ;  /* 0x0000000000007941 */ /* 0x000fea0003800000 */
.L_x_4579:
        /* <DEDUP_REMOVED lines=40> */
.L_x_4582:
[----:B------:R-:W-:Y:S05]  /*1ff0*/  BSYNC B0 ;  /* 0x0000000000007941 */ /* 0x000fea0003800000 */
.L_x_4581:
        /* <DEDUP_REMOVED lines=46> */
.L_x_4584:
[----:B------:R-:W-:Y:S05]  /*22e0*/  BSYNC B0 ;  /* 0x0000000000007941 */ /* 0x000fea0003800000 */
.L_x_4583:
        /* <DEDUP_REMOVED lines=33> */
.L_x_4586:
[----:B------:R-:W-:Y:S05]  /*2500*/  BSYNC B0 ;  /* 0x0000000000007941 */ /* 0x000fea0003800000 */
.L_x_4585:
        /* <DEDUP_REMOVED lines=33> */
.L_x_4588:
[----:B------:R-:W-:Y:S05]  /*2720*/  BSYNC B0 ;  /* 0x0000000000007941 */ /* 0x000fea0003800000 */
.L_x_4587:
        /* <DEDUP_REMOVED lines=33> */
.L_x_4590:
[----:B------:R-:W-:Y:S05]  /*2940*/  BSYNC B0 ;  /* 0x0000000000007941 */ /* 0x000fea0003800000 */
.L_x_4589:
        /* <DEDUP_REMOVED lines=33> */
.L_x_4592:
[----:B------:R-:W-:Y:S05]  /*2b60*/  BSYNC B0 ;  /* 0x0000000000007941 */ /* 0x000fea0003800000 */
.L_x_4591:
        /* <DEDUP_REMOVED lines=33> */
.L_x_4594:
[----:B------:R-:W-:Y:S05]  /*2d80*/  BSYNC B0 ;  /* 0x0000000000007941 */ /* 0x000fea0003800000 */
.L_x_4593:
        /* <DEDUP_REMOVED lines=36> */
.L_x_4598:
        /* <DEDUP_REMOVED lines=21> */
[----:B------:R-:W-:Y:S02]  /*3120*/  IMAD R87, R39, c[0x0][0x1b8], RZ ;  /* 0x00006e0027577a24 */ /* 0x000fe400078e02ff */
[----:B------:R-:W-:-:S04]  /*3130*/  IMAD.WIDE.U32 R16, R40, c[0x0][0x1b8], RZ ;  /* 0x00006e0028107a25 */ /* 0x000fc800078e00ff */
[----:B------:R-:W-:Y:S02]  /*3140*/  IMAD R91, R40, c[0x0][0x1bc], R87 ;  /* 0x00006f00285b7a24 */ /* 0x000fe400078e0257 */
[----:B------:R-:W-:-:S03]  /*3150*/  IMAD R88, R88, c[0x0][0x1c0], RZ ;  /* 0x0000700058587a24 */ /* 0x000fc600078e02ff */
[----:B------:R-:W-:Y:S02]  /*3160*/  IADD3 R17, R17, R91, RZ ;  /* 0x0000005b11117210 */ /* 0x000fe40007ffe0ff */
[----:B------:R-:W-:Y:S01]  /*3170*/  ISETP.GE.AND P1, PT, R35, 0x8, PT ;  /* 0x000000082300780c */ /* 0x000fe20003f26270 */
[----:B--2---:R-:W-:-:S04]  /*3180*/  FMUL.FTZ R89, R12, 1.4426950216293334961 ;  /* 0x3fb8aa3b0c597820 */ /* 0x004fc80000410000 */
[C---:B------:R-:W-:Y:S02]  /*3190*/  FMUL.FTZ R82, R89.reuse, R25 ;  /* 0x0000001959527220 */ /* 0x040fe40000410000 */
[C---:B------:R-:W-:Y:S02]  /*31a0*/  FMUL.FTZ R81, R89.reuse, R26 ;  /* 0x0000001a59517220 */ /* 0x040fe40000410000 */
[C---:B------:R-:W-:Y:S02]  /*31b0*/  FMUL.FTZ R83, R89.reuse, R24 ;  /* 0x0000001859537220 */ /* 0x040fe40000410000 */
[----:B------:R-:W-:Y:S01]  /*31c0*/  MUFU.EX2 R82, R82 ;  /* 0x0000005200527308 */ /* 0x000fe20000000800 */
[C---:B------:R-:W-:Y:S02]  /*31d0*/  FMUL.FTZ R85, R89.reuse, R23 ;  /* 0x0000001759557220 */ /* 0x040fe40000410000 */
[C---:B------:R-:W-:Y:S02]  /*31e0*/  FMUL.FTZ R84, R89.reuse, R22 ;  /* 0x0000001659547220 */ /* 0x040fe40000410000 */
[C---:B------:R-:W-:Y:S01]  /*31f0*/  FMUL.FTZ R87, R89.reuse, R21 ;  /* 0x0000001559577220 */ /* 0x040fe20000410000 */
[----:B---3--:R-:W-:Y:S02]  /*3200*/  STS.128 [R35.X16], R4 ;  /* 0x0000000423007388 */ /* 0x008fe4000000cc00 */
[----:B------:R-:W0:Y:S01]  /*3210*/  MUFU.EX2 R81, R81 ;  /* 0x0000005100517308 */ /* 0x000e220000000800 */
[----:B------:R-:W-:Y:S01]  /*3220*/  FMUL.FTZ R90, R89, R19 ;  /* 0x00000013595a7220 */ /* 0x000fe20000410000 */
[----:B----4-:R1:W-:Y:S01]  /*3230*/  STS.128 [R35.X16+0x200], R8 ;  /* 0x0002000823007388 */ /* 0x0103e2000000cc00 */
[----:B------:R-:W-:-:S06]  /*3240*/  NOP ;  /* 0x0000000000007918 */ /* 0x000fcc0000000000 */
[----:B------:R-:W2:Y:S01]  /*3250*/  LDS.128 R12, [R0] ;  /* 0x00000000000c7984 */ /* 0x000ea20000000c00 */
[----:B------:R-:W3:Y:S01]  /*3260*/  MUFU.EX2 R83, R83 ;  /* 0x0000005300537308 */ /* 0x000ee20000000800 */
[----:B------:R-:W-:Y:S02]  /*3270*/  FMUL.FTZ R86, R89, R20 ;  /* 0x0000001459567220 */ /* 0x000fe40000410000 */
[----:B------:R-:W4:Y:S01]  /*3280*/  LDS.128 R4, [R0+0x10] ;  /* 0x0000100000047984 */ /* 0x000f220000000c00 */
[----:B-1----:R-:W-:-:S04]  /*3290*/  IMAD R11, R79, c[0x0][0x1c4], R88 ;  /* 0x000071004f0b7a24 */ /* 0x002fc800078e0258 */
[----:B------:R-:W1:Y:S01]  /*32a0*/  MUFU.EX2 R85, R85 ;  /* 0x0000005500557308 */ /* 0x000e620000000800 */
[----:B------:R-:W-:-:S04]  /*32b0*/  IMAD.WIDE.U32 R8, R79, c[0x0][0x1c0], R16 ;  /* 0x000070004f087a25 */ /* 0x000fc800078e0010 */
[----:B------:R-:W-:Y:S01]  /*32c0*/  FMUL.FTZ R16, R89, R18 ;  /* 0x0000001259107220 */ /* 0x000fe20000410000 */
[----:B------:R-:W-:Y:S01]  /*32d0*/  IADD3 R9, R9, R11, RZ ;  /* 0x0000000b09097210 */ /* 0x000fe20007ffe0ff */
[C---:B------:R-:W-:Y:S01]  /*32e0*/  FMUL.FTZ R88, R89.reuse, R27 ;  /* 0x0000001b59587220 */ /* 0x040fe20000410000 */
[C---:B------:R-:W-:Y:S01]  /*32f0*/  LEA R10, P0, R8.reuse, c[0x0][0x230], 0x2 ;  /* 0x00008c00080a7a11 */ /* 0x040fe200078010ff */
[----:B------:R-:W1:Y:S03]  /*3300*/  MUFU.EX2 R84, R84 ;  /* 0x0000005400547308 */ /* 0x000e660000000800 */
[----:B------:R-:W-:Y:S01]  /*3310*/  LEA.HI.X R11, R8, c[0x0][0x234], R9, 0x2, P0 ;  /* 0x00008d00080b7a11 */ /* 0x000fe200000f1409 */
[C---:B------:R-:W-:Y:S02]  /*3320*/  FMUL.FTZ R97, R89.reuse, R58 ;  /* 0x0000003a59617220 */ /* 0x040fe40000410000 */
[----:B------:R-:W-:-:S02]  /*3330*/  FMUL.FTZ R98, R89, R59 ;  /* 0x0000003b59627220 */ /* 0x000fc40000410000 */
[----:B------:R1:W-:Y:S01]  /*3340*/  MUFU.EX2 R17, R90 ;  /* 0x0000005a00117308 */ /* 0x0003e20000000800 */
[----:B------:R-:W-:Y:S01]  /*3350*/  FMUL.FTZ R100, R89, R61 ;  /* 0x0000003d59647220 */ /* 0x000fe20000410000 */
[----:B------:R1:W5:Y:S01]  /*3360*/  LDG.E R10, [R10.64] ;  /* 0x000000040a0a7981 */ /* 0x000362000c1e1900 */
[----:B0-----:R-:W-:-:S05]  /*3370*/  FMUL.FTZ R102, R81, R82 ;  /* 0x0000005251667220 */ /* 0x001fca0000410000 */
[----:B------:R-:W0:Y:S01]  /*3380*/  MUFU.EX2 R87, R87 ;  /* 0x0000005700577308 */ /* 0x000e220000000800 */
[--C-:B--2---:R-:W-:Y:S02]  /*3390*/  HADD2.F32 R8, -RZ, R12.reuse.H0_H0 ;  /* 0x2000000cff087230 */ /* 0x104fe40000004100 */
[----:B------:R-:W-:-:S05]  /*33a0*/  HADD2.F32 R9, -RZ, R12.H1_H1 ;  /* 0x3000000cff097230 */ /* 0x000fca0000004100 */
[----:B------:R-:W2:Y:S01]  /*33b0*/  MUFU.EX2 R86, R86 ;  /* 0x0000005600567308 */ /* 0x000ea20000000800 */
[----:B------:R-:W-:Y:S02]  /*33c0*/  HADD2.F32 R91, -RZ, R13.H0_H0 ;  /* 0x2000000dff5b7230 */ /* 0x000fe40000004100 */
[--C-:B------:R-:W-:Y:S02]  /*33d0*/  HADD2.F32 R94, -RZ, R14.reuse.H0_H0 ;  /* 0x2000000eff5e7230 */ /* 0x100fe40000004100 */
[----:B------:R-:W-:Y:S01]  /*33e0*/  HADD2.F32 R93, -RZ, R14.H1_H1 ;  /* 0x3000000eff5d7230 */ /* 0x000fe20000004100 */
[----:B------:R-:W-:Y:S01]  /*33f0*/  FMUL.FTZ R14, R71, R8 ;  /* 0x00000008470e7220 */ /* 0x000fe20000410000 */
[--C-:B------:R-:W-:Y:S02]  /*3400*/  HADD2.F32 R95, -RZ, R15.reuse.H0_H0 ;  /* 0x2000000fff5f7230 */ /* 0x100fe40000004100 */
[----:B------:R-:W-:Y:S01]  /*3410*/  HADD2.F32 R96, -RZ, R15.H1_H1 ;  /* 0x3000000fff607230 */ /* 0x000fe20000004100 */
[----:B------:R-:W-:Y:S01]  /*3420*/  FMUL.FTZ R15, R72, R9 ;  /* 0x00000009480f7220 */ /* 0x000fe20000410000 */
[----:B------:R-:W-:Y:S01]  /*3430*/  HADD2.F32 R92, -RZ, R13.H1_H1 ;  /* 0x3000000dff5c7230 */ /* 0x000fe20000004100 */
[C---:B------:R-:W-:Y:S01]  /*3440*/  FMUL.FTZ R13, R89.reuse, R60 ;  /* 0x0000003c590d7220 */ /* 0x040fe20000410000 */
[----:B------:R-:W0:Y:S01]  /*3450*/  MUFU.EX2 R16, R16 ;  /* 0x0000001000107308 */ /* 0x000e220000000800 */
[----:B------:R-:W-:-:S02]  /*3460*/  FMUL.FTZ R9, R89, R62 ;  /* 0x0000003e59097220 */ /* 0x000fc40000410000 */
[----:B------:R-:W-:Y:S02]  /*3470*/  FMUL.FTZ R8, R89, R63 ;  /* 0x0000003f59087220 */ /* 0x000fe40000410000 */
[----:B-1----:R-:W-:Y:S02]  /*3480*/  FMUL.FTZ R90, R70, R91 ;  /* 0x0000005b465a7220 */ /* 0x002fe40000410000 */
[----:B------:R-:W-:Y:S01]  /*3490*/  FFMA.FTZ R89, R14, R82, R15 ;  /* 0x000000520e597223 */ /* 0x000fe2000001000f */
[----:B----4-:R-:W-:Y:S01]  /*34a0*/  HADD2.F32 R99, -RZ, R4.H1_H1 ;  /* 0x30000004ff637230 */ /* 0x010fe20000004100 */
[----:B------:R-:W-:Y:S01]  /*34b0*/  FMUL.FTZ R92, R73, R92 ;  /* 0x0000005c495c7220 */ /* 0x000fe20000410000 */
[----:B------:R-:W1:Y:S01]  /*34c0*/  MUFU.EX2 R88, R88 ;  /* 0x0000005800587308 */ /* 0x000e620000000800 */
[C---:B---3--:R-:W-:Y:S02]  /*34d0*/  FFMA.FTZ R91, R83.reuse, R89, R90 ;  /* 0x00000059535b7223 */ /* 0x048fe4000001005a */
[----:B------:R-:W-:-:S02]  /*34e0*/  FMUL.FTZ R102, R83, R102 ;  /* 0x0000006653667220 */ /* 0x000fc40000410000 */
[----:B------:R-:W-:-:S03]  /*34f0*/  FMUL.FTZ R89, R69, R94 ;  /* 0x0000005e45597220 */ /* 0x000fc60000410000 */
[----:B------:R3:W4:Y:S01]  /*3500*/  MUFU.EX2 R12, R97 ;  /* 0x00000061000c7308 */ /* 0x0007220000000800 */
[----:B------:R-:W-:Y:S02]  /*3510*/  FMUL.FTZ R94, R74, R93 ;  /* 0x0000005d4a5e7220 */ /* 0x000fe40000410000 */
[C---:B---3--:R-:W-:Y:S02]  /*3520*/  FFMA.FTZ R97, R85.reuse, R91, R92 ;  /* 0x0000005b55617223 */ /* 0x048fe4000001005c */
[----:B------:R-:W-:-:S03]  /*3530*/  FMUL.FTZ R91, R85, R102 ;  /* 0x00000066555b7220 */ /* 0x000fc60000410000 */
[----:B------:R3:W1:Y:S01]  /*3540*/  MUFU.EX2 R11, R98 ;  /* 0x00000062000b7308 */ /* 0x0006620000000800 */
[----:B------:R-:W-:Y:S02]  /*3550*/  FFMA.FTZ R97, R84, R97, R89 ;  /* 0x0000006154617223 */ /* 0x000fe40000010059 */
[----:B------:R-:W-:Y:S02]  /*3560*/  FMUL.FTZ R93, R68, R95 ;  /* 0x0000005f445d7220 */ /* 0x000fe40000410000 */
[----:B0-----:R-:W-:Y:S01]  /*3570*/  FFMA.FTZ R97, R87, R97, R94 ;  /* 0x0000006157617223 */ /* 0x001fe2000001005e */
[----:B---3--:R-:W-:Y:S01]  /*3580*/  HADD2.F32 R98, -RZ, R4.H0_H0 ;  /* 0x20000004ff627230 */ /* 0x008fe20000004100 */
[----:B------:R-:W-:-:S04]  /*3590*/  FMUL.FTZ R4, R84, R91 ;  /* 0x0000005b54047220 */ /* 0x000fc80000410000 */
[----:B------:R-:W-:Y:S02]  /*35a0*/  FMUL.FTZ R95, R87, R4 ;  /* 0x00000004575f7220 */ /* 0x000fe40000410000 */
[----:B------:R-:W-:Y:S02]  /*35b0*/  FMUL.FTZ R96, R75, R96 ;  /* 0x000000604b607220 */ /* 0x000fe40000410000 */
[C---:B--2---:R-:W-:Y:S02]  /*35c0*/  FFMA.FTZ R103, R86.reuse, R97, R93 ;  /* 0x0000006156677223 */ /* 0x044fe4000001005d */
[----:B------:R-:W-:Y:S01]  /*35d0*/  FMUL.FTZ R102, R86, R95 ;  /* 0x0000005f56667220 */ /* 0x000fe20000410000 */
[--C-:B------:R-:W-:Y:S01]  /*35e0*/  HADD2.F32 R101, -RZ, R5.reuse.H0_H0 ;  /* 0x20000005ff657230 */ /* 0x100fe20000004100 */
[----:B------:R-:W-:Y:S01]  /*35f0*/  FMUL.FTZ R97, R67, R98 ;  /* 0x0000006243617220 */ /* 0x000fe20000410000 */
[----:B------:R-:W-:Y:S01]  /*3600*/  HADD2.F32 R4, -RZ, R5.H1_H1 ;  /* 0x30000005ff047230 */ /* 0x000fe20000004100 */
[----:B------:R-:W-:-:S02]  /*3610*/  FFMA.FTZ R103, R17, R103, R96 ;  /* 0x0000006711677223 */ /* 0x000fc40000010060 */
[----:B------:R-:W-:Y:S01]  /*3620*/  FMUL.FTZ R5, R17, R102 ;  /* 0x0000006611057220 */ /* 0x000fe20000410000 */
[----:B------:R-:W0:Y:S01]  /*3630*/  MUFU.EX2 R13, R13 ;  /* 0x0000000d000d7308 */ /* 0x000e220000000800 */
[----:B------:R-:W-:Y:S02]  /*3640*/  FMUL.FTZ R99, R76, R99 ;  /* 0x000000634c637220 */ /* 0x000fe40000410000 */
[C---:B------:R-:W-:Y:S02]  /*3650*/  FFMA.FTZ R103, R16.reuse, R103, R97 ;  /* 0x0000006710677223 */ /* 0x040fe40000010061 */
[----:B------:R-:W-:Y:S02]  /*3660*/  FMUL.FTZ R5, R16, R5 ;  /* 0x0000000510057220 */ /* 0x000fe40000410000 */
[----:B------:R-:W-:Y:S01]  /*3670*/  FMUL.FTZ R101, R66, R101 ;  /* 0x0000006542657220 */ /* 0x000fe20000410000 */
[----:B------:R1:W2:Y:S01]  /*3680*/  MUFU.EX2 R91, R100 ;  /* 0x00000064005b7308 */ /* 0x0002a20000000800 */
[----:B------:R-:W-:Y:S01]  /*3690*/  HADD2.F32 R102, -RZ, R6.H0_H0 ;  /* 0x20000006ff667230 */ /* 0x000fe20000004100 */
[----:B------:R-:W-:-:S02]  /*36a0*/  FMUL.FTZ R98, R77, R4 ;  /* 0x000000044d627220 */ /* 0x000fc40000410000 */
[C---:B-1----:R-:W-:Y:S02]  /*36b0*/  FFMA.FTZ R100, R88.reuse, R103, R99 ;  /* 0x0000006758647223 */ /* 0x042fe40000010063 */
[----:B------:R-:W-:Y:S01]  /*36c0*/  FMUL.FTZ R103, R88, R5 ;  /* 0x0000000558677220 */ /* 0x000fe20000410000 */
[----:B------:R-:W-:Y:S01]  /*36d0*/  HADD2.F32 R5, -RZ, R6.H1_H1 ;  /* 0x30000006ff057230 */ /* 0x000fe20000004100 */
[----:B------:R1:W3:Y:S01]  /*36e0*/  MUFU.EX2 R95, R9 ;  /* 0x00000009005f7308 */ /* 0x0002e20000000800 */
[C---:B----4-:R-:W-:Y:S02]  /*36f0*/  FFMA.FTZ R6, R12.reuse, R100, R101 ;  /* 0x000000640c067223 */ /* 0x050fe40000010065 */
[----:B------:R-:W-:Y:S02]  /*3700*/  FMUL.FTZ R4, R12, R103 ;  /* 0x000000670c047220 */ /* 0x000fe40000410000 */
[----:B------:R-:W-:Y:S02]  /*3710*/  FMUL.FTZ R102, R65, R102 ;  /* 0x0000006641667220 */ /* 0x000fe40000410000 */
[C---:B------:R-:W-:Y:S01]  /*3720*/  FFMA.FTZ R6, R11.reuse, R6, R98 ;  /* 0x000000060b067223 */ /* 0x040fe20000010062 */
[----:B------:R-:W4:Y:S01]  /*3730*/  MUFU.EX2 R100, R8 ;  /* 0x0000000800647308 */ /* 0x000f220000000800 */
[----:B------:R-:W-:Y:S01]  /*3740*/  FMUL.FTZ R4, R11, R4 ;  /* 0x000000040b047220 */ /* 0x000fe20000410000 */
[----:B-1----:R-:W-:Y:S01]  /*3750*/  HADD2.F32 R9, -RZ, R7.H0_H0 ;  /* 0x20000007ff097230 */ /* 0x002fe20000004100 */
[----:B------:R-:W-:-:S02]  /*3760*/  FMUL.FTZ R104, R80, R5 ;  /* 0x0000000550687220 */ /* 0x000fc40000410000 */
[C---:B0-----:R-:W-:Y:S02]  /*3770*/  FFMA.FTZ R6, R13.reuse, R6, R102 ;  /* 0x000000060d067223 */ /* 0x041fe40000010066 */
[----:B------:R-:W-:Y:S01]  /*3780*/  FMUL.FTZ R4, R13, R4 ;  /* 0x000000040d047220 */ /* 0x000fe20000410000 */
[----:B------:R-:W-:Y:S01]  /*3790*/  HADD2.F32 R103, -RZ, R7.H1_H1 ;  /* 0x30000007ff677230 */ /* 0x000fe20000004100 */
[----:B------:R-:W-:Y:S02]  /*37a0*/  FMUL.FTZ R106, R64, R9 ;  /* 0x00000009406a7220 */ /* 0x000fe40000410000 */
[C---:B--2---:R-:W-:Y:S02]  /*37b0*/  FFMA.FTZ R6, R91.reuse, R6, R104 ;  /* 0x000000065b067223 */ /* 0x044fe40000010068 */
[----:B------:R-:W-:Y:S02]  /*37c0*/  FMUL.FTZ R4, R91, R4 ;  /* 0x000000045b047220 */ /* 0x000fe40000410000 */
[----:B------:R-:W-:-:S02]  /*37d0*/  FMUL.FTZ R103, R78, R103 ;  /* 0x000000674e677220 */ /* 0x000fc40000410000 */
[C---:B---3--:R-:W-:Y:S02]  /*37e0*/  FFMA.FTZ R6, R95.reuse, R6, R106 ;  /* 0x000000065f067223 */ /* 0x048fe4000001006a */
[----:B------:R-:W-:Y:S02]  /*37f0*/  FMUL.FTZ R7, R95, R4 ;  /* 0x000000045f077220 */ /* 0x000fe40000410000 */
[C---:B----4-:R-:W-:Y:S02]  /*3800*/  FFMA.FTZ R5, R100.reuse, R6, R103 ;  /* 0x0000000664057223 */ /* 0x050fe40000010067 */
        /* <DEDUP_REMOVED lines=76> */
.L_x_4597:
[----:B------:R-:W-:Y:S05]  /*3cd0*/  BSYNC B0 ;  /* 0x0000000000007941 */ /* 0x000fea0003800000 */
.L_x_4596:
[----:B------:R-:W-:Y:S01]  /*3ce0*/  FFMA.FTZ R11, R11, R12, R98 ;  /* 0x0000000c0b0b7223 */ /* 0x000fe20000010062 */
[----:B-1----:R-:W-:Y:S01]  /*3cf0*/  IADD3 R79, R79, 0x1, RZ ;  /* 0x000000014f4f7810 */ /* 0x002fe20007ffe0ff */
[C---:B-----5:R-:W-:Y:S02]  /*3d00*/  FFMA.FTZ R41, R10.reuse, R14, R41 ;  /* 0x0000000e0a297223 */ /* 0x060fe40000010029 */
        /* <DEDUP_REMOVED lines=21> */
.L_x_4595:
        /* <DEDUP_REMOVED lines=197> */
.L_x_4599:
[----:B------:R-:W-:Y:S05]  /*4ab0*/  EXIT ;  /* 0x000000000000794d */ /* 0x000fea0003800000 */
.L_x_4601:
        /* <DEDUP_REMOVED lines=12> */
.L_x_5445:


//--------------------- .text._Z25selective_scan_fwd_kernelI32Selective_Scan_fwd_kernel_traitsILi32ELi16ELi1ELb1ELb1ELb1ELb0EN3c104HalfEfEEv13SSMParamsBase --------------------------
	.section	.text._Z25selective_scan_fwd_kernelI32Selective_Scan_fwd_kernel_traitsILi32ELi16ELi1ELb1ELb1ELb1ELb0EN3c104HalfEfEEv13SSMParamsBase,"ax",@progbits
	.sectioninfo	@"SHI_REGISTERS=122"
	.align	128
        .global         _Z25selective_scan_fwd_kernelI32Selective_Scan_fwd_kernel_traitsILi32ELi16ELi1ELb1ELb1ELb1ELb0EN3c104HalfEfEEv13SSMParamsBase
        .type           _Z25selective_scan_fwd_kernelI32Selective_Scan_fwd_kernel_traitsILi32ELi16ELi1ELb1ELb1ELb1ELb0EN3c104HalfEfEEv13SSMParamsBase,@function
        .size           _Z25selective_scan_fwd_kernelI32Selective_Scan_fwd_kernel_traitsILi32ELi16ELi1ELb1ELb1ELb1ELb0EN3c104HalfEfEEv13SSMParamsBase,(.L_x_5446 - _Z25selective_scan_fwd_kernelI32Selective_Scan_fwd_kernel_traitsILi32ELi16ELi1ELb1ELb1ELb1ELb0EN3c104HalfEfEEv13SSMParamsBase)
        .other          _Z25selective_scan_fwd_kernelI32Selective_Scan_fwd_kernel_traitsILi32ELi16ELi1ELb1ELb1ELb1ELb0EN3c104HalfEfEEv13SSMParamsBase,@"STO_CUDA_ENTRY STV_DEFAULT"
_Z25selective_scan_fwd_kernelI32Selective_Scan_fwd_kernel_traitsILi32ELi16ELi1ELb1ELb1ELb1ELb0EN3c104HalfEfEEv13SSMParamsBase:
.text._Z25selective_scan_fwd_kernelI32Selective_Scan_fwd_kernel_traitsILi32ELi16ELi1ELb1ELb1ELb1ELb0EN3c104HalfEfEEv13SSMParamsBase:
        /* <DEDUP_REMOVED lines=20> */
[----:B------:R1:W2:Y:S01]  /*0140*/  F2I.FTZ.U32.TRUNC.NTZ R11, R10 ;  /* 0x0000000a000b7305 */ /* 0x0002a2000021f000 */
[----:B------:R-:W3:Y:S02]  /*0150*/  S2UR UR6, SR_CTAID.X ;  /* 0x00000000000679c3 */ /* 0x000ee40000002500 */
[----:B------:R4:W5:Y:S01]  /*0160*/  @P1 LDG.E R4, [R8.64] ;  /* 0x0000000408041981 */ /* 0x000962000c1e1900 */
[----:B------:R-:W-:Y:S01]  /*0170*/  MOV R14, c[0x0][0x174] ;  /* 0x00005d00000e7a02 */ /* 0x000fe20000000f00 */
[----:B------:R-:W-:Y:S01]  /*0180*/  IMAD R17, R3, c[0x0][0x1d8], RZ ;  /* 0x0000760003117a24 */ /* 0x000fe200078e02ff */
[----:B------:R-:W-:-:S02]  /*0190*/  ISETP.NE.AND P1, PT, RZ, c[0x0][0x178], PT ;  /* 0x00005e00ff007a0c */ /* 0x000fc40003f25270 */
[----:B------:R-:W-:Y:S01]  /*01a0*/  ISETP.GE.AND P4, PT, R14, 0x1, PT ;  /* 0x000000010e00780c */ /* 0x000fe20003f86270 */
[----:B-1----:R-:W-:Y:S01]  /*01b0*/  HFMA2.MMA R10, -RZ, RZ, 0, 0 ;  /* 0x00000000ff0a7435 */ /* 0x002fe200000001ff */
[----:B0-----:R-:W-:Y:S01]  /*01c0*/  IABS R6, R0 ;  /* 0x0000000000067213 */ /* 0x001fe20000000000 */
[----:B------:R-:W-:Y:S01]  /*01d0*/  IMAD R17, R0, c[0x0][0x1dc], R17 ;  /* 0x0000770000117a24 */ /* 0x000fe200078e0211 */
[----:B--2---:R-:W-:-:S05]  /*01e0*/  IADD3 R12, RZ, -R11, RZ ;  /* 0x8000000bff0c7210 */ /* 0x004fca0007ffe0ff */
[----:B------:R-:W-:-:S04]  /*01f0*/  IMAD R7, R12, R13, RZ ;  /* 0x0000000d0c077224 */ /* 0x000fc800078e02ff */
[----:B------:R-:W-:Y:S01]  /*0200*/  IMAD.HI.U32 R11, R11, R7, R10 ;  /* 0x000000070b0b7227 */ /* 0x000fe200078e000a */
[----:B---3--:R-:W-:-:S05]  /*0210*/  MOV R5, UR6 ;  /* 0x0000000600057c02 */ /* 0x008fca0008000f00 */
[----:B------:R-:W-:-:S04]  /*0220*/  IMAD.HI.U32 R7, R11, R6, RZ ;  /* 0x000000060b077227 */ /* 0x000fc800078e00ff */
[----:B------:R-:W-:Y:S01]  /*0230*/  IMAD.WIDE.U32 R14, R5, c[0x0][0x1b0], RZ ;  /* 0x00006c00050e7a25 */ /* 0x000fe200078e00ff */
[----:B----4-:R-:W-:-:S05]  /*0240*/  IADD3 R8, -R7, RZ, RZ ;  /* 0x000000ff07087210 */ /* 0x010fca0007ffe1ff */
[----:B------:R-:W-:Y:S01]  /*0250*/  IMAD R10, R13, R8, R6 ;  /* 0x000000080d0a7224 */ /* 0x000fe200078e0206 */
[----:B------:R-:W-:Y:S01]  /*0260*/  SHF.R.S32.HI R6, RZ, 0x1f, R5 ;  /* 0x0000001fff067819 */ /* 0x000fe20000011405 */
[----:B------:R-:W-:-:S03]  /*0270*/  IMAD.WIDE.U32 R8, R5, c[0x0][0x1d0], RZ ;  /* 0x0000740005087a25 */ /* 0x000fc600078e00ff */
        /* <DEDUP_REMOVED lines=10> */
[----:B------:R-:W-:Y:S01]  /*0320*/  IMAD R21, R5, c[0x0][0x1b4], R20 ;  /* 0x00006d0005157a24 */ /* 0x000fe200078e0214 */
[----:B------:R-:W-:-:S02]  /*0330*/  @!P2 IADD3 R10, R10, -R13, RZ ;  /* 0x8000000d0a0aa210 */ /* 0x000fc40007ffe0ff */
[----:B------:R-:W-:Y:S02]  /*0340*/  @!P2 IADD3 R7, R7, 0x1, RZ ;  /* 0x000000010707a810 */ /* 0x000fe40007ffe0ff */
[----:B------:R-:W-:Y:S01]  /*0350*/  ISETP.GE.U32.AND P0, PT, R10, R13, PT ;  /* 0x0000000d0a00720c */ /* 0x000fe20003f06070 */
[----:B------:R-:W-:-:S04]  /*0360*/  IMAD.WIDE.U32 R12, R5, c[0x0][0x190], RZ ;  /* 0x00006400050c7a25 */ /* 0x000fc800078e00ff */
[----:B------:R-:W-:-:S08]  /*0370*/  IMAD.WIDE.U32 R10, R5, c[0x0][0x1e0], RZ ;  /* 0x00007800050a7a25 */ /* 0x000fd000078e00ff */
[----:B------:R-:W-:Y:S01]  /*0380*/  @P0 IADD3 R7, R7, 0x1, RZ ;  /* 0x0000000107070810 */ /* 0x000fe20007ffe0ff */
[----:B------:R-:W-:Y:S06]  /*0390*/  @!P4 EXIT ;  /* 0x000000000000c94d */ /* 0x000fec0003800000 */
[----:B------:R-:W-:Y:S01]  /*03a0*/  IMAD.WIDE.U32 R8, R0, c[0x0][0x1d8], R8 ;  /* 0x0000760000087a25 */ /* 0x000fe200078e0008 */
[----:B------:R-:W-:Y:S01]  /*03b0*/  IADD3 R13, R13, R19, RZ ;  /* 0x000000130d0d7210 */ /* 0x000fe20007ffe0ff */
[----:B------:R-:W0:Y:S01]  /*03c0*/  S2R R16, SR_TID.X ;  /* 0x0000000000107919 */ /* 0x000e220000002100 */
[----:B------:R-:W-:Y:S01]  /*03d0*/  @!P3 IADD3 R7, -R7, RZ, RZ ;  /* 0x000000ff0707b210 */ /* 0x000fe20007ffe1ff */
[----:B------:R-:W-:Y:S01]  /*03e0*/  IMAD R19, R5, c[0x0][0x1e4], R18 ;  /* 0x0000790005137a24 */ /* 0x000fe200078e0212 */
[----:B------:R-:W-:Y:S02]  /*03f0*/  @!P1 LOP3.LUT R7, RZ, c[0x0][0x178], RZ, 0x33, !PT ;  /* 0x00005e00ff079a12 */ /* 0x000fe400078e33ff */
[----:B------:R-:W-:Y:S02]  /*0400*/  IADD3 R9, R9, R17, RZ ;  /* 0x0000001109097210 */ /* 0x000fe40007ffe0ff */
[----:B------:R-:W-:-:S02]  /*0410*/  SHF.R.S32.HI R17, RZ, 0x1f, R7 ;  /* 0x0000001fff117819 */ /* 0x000fc40000011407 */
[----:B------:R-:W-:Y:S01]  /*0420*/  IADD3 R11, R11, R19, RZ ;  /* 0x000000130b0b7210 */ /* 0x000fe20007ffe0ff */
[----:B------:R-:W-:Y:S01]  /*0430*/  IMAD R19, R3, c[0x0][0x1e8], RZ ;  /* 0x00007a0003137a24 */ /* 0x000fe200078e02ff */
[C---:B------:R-:W-:Y:S01]  /*0440*/  LEA R23, P0, R8.reuse, c[0x0][0x240], 0x1 ;  /* 0x0000900008177a11 */ /* 0x040fe200078008ff */
[----:B------:R-:W-:Y:S01]  /*0450*/  IMAD R18, R17, c[0x0][0x1a8], RZ ;  /* 0x00006a0011127a24 */ /* 0x000fe200078e02ff */
[----:B------:R-:W-:Y:S01]  /*0460*/  IADD3 R15, R15, R21, RZ ;  /* 0x000000150f0f7210 */ /* 0x000fe20007ffe0ff */
[----:B------:R-:W-:Y:S01]  /*0470*/  IMAD R20, R17, c[0x0][0x1c8], RZ ;  /* 0x0000720011147a24 */ /* 0x000fe200078e02ff */
[----:B------:R-:W-:Y:S01]  /*0480*/  LEA.HI.X R24, R8, c[0x0][0x244], R9, 0x1, P0 ;  /* 0x0000910008187a11 */ /* 0x000fe200000f0c09 */
[----:B------:R-:W-:-:S04]  /*0490*/  IMAD.WIDE.U32 R8, R0, c[0x0][0x1e8], R10 ;  /* 0x00007a0000087a25 */ /* 0x000fc800078e000a */
[----:B------:R-:W-:Y:S01]  /*04a0*/  IMAD.WIDE.U32 R10, R7, c[0x0][0x1a8], R12 ;  /* 0x00006a00070a7a25 */ /* 0x000fe200078e000c */
[----:B------:R-:W-:-:S03]  /*04b0*/  LEA R21, P0, R8, c[0x0][0x248], 0x1 ;  /* 0x0000920008157a11 */ /* 0x000fc600078008ff */
[----:B------:R-:W-:Y:S01]  /*04c0*/  IMAD.WIDE.U32 R12, R7, c[0x0][0x1c8], R14 ;  /* 0x00007200070c7a25 */ /* 0x000fe200078e000e */
[----:B0-----:R-:W-:-:S03]  /*04d0*/  SHF.L.U32 R14, R16, 0x1, RZ ;  /* 0x00000001100e7819 */ /* 0x001fc600000006ff */
[C---:B------:R-:W-:Y:S01]  /*04e0*/  IMAD R15, R7.reuse, c[0x0][0x1ac], R18 ;  /* 0x00006b00070f7a24 */ /* 0x040fe200078e0212 */
[----:B------:R-:W-:Y:S01]  /*04f0*/  LEA R17, P2, R12, c[0x0][0x230], 0x1 ;  /* 0x00008c000c117a11 */ /* 0x000fe200078408ff */
[----:B------:R-:W-:Y:S02]  /*0500*/  IMAD R25, R7, c[0x0][0x1cc], R20 ;  /* 0x0000730007197a24 */ /* 0x000fe400078e0214 */
[----:B------:R-:W0:Y:S01]  /*0510*/  S2R R7, SR_LANEID ;  /* 0x0000000000077919 */ /* 0x000e220000000000 */
[----:B------:R-:W-:Y:S01]  /*0520*/  IMAD R19, R0, c[0x0][0x1ec], R19 ;  /* 0x00007b0000137a24 */ /* 0x000fe200078e0213 */
[----:B------:R-:W-:Y:S02]  /*0530*/  IADD3 R15, R11, R15, RZ ;  /* 0x0000000f0b0f7210 */ /* 0x000fe40007ffe0ff */
[----:B------:R-:W-:Y:S02]  /*0540*/  IADD3 R11, R13, R25, RZ ;  /* 0x000000190d0b7210 */ /* 0x000fe40007ffe0ff */
[----:B------:R-:W-:-:S02]  /*0550*/  IADD3 R9, R9, R19, RZ ;  /* 0x0000001309097210 */ /* 0x000fc40007ffe0ff */
[----:B------:R-:W-:Y:S02]  /*0560*/  LEA R19, P1, R10, c[0x0][0x228], 0x1 ;  /* 0x00008a000a137a11 */ /* 0x000fe400078208ff */
[----:B------:R-:W-:Y:S02]  /*0570*/  LEA.HI.X R22, R8, c[0x0][0x24c], R9, 0x1, P0 ;  /* 0x0000930008167a11 */ /* 0x000fe400000f0c09 */
[----:B------:R-:W-:Y:S02]  /*0580*/  LOP3.LUT R9, R14, 0xffffffc0, RZ, 0xc0, !PT ;  /* 0xffffffc00e097812 */ /* 0x000fe400078ec0ff */
[----:B------:R-:W-:Y:S02]  /*0590*/  LEA.HI.X R20, R10, c[0x0][0x22c], R15, 0x1, P1 ;  /* 0x00008b000a147a11 */ /* 0x000fe400008f0c0f */
[----:B------:R-:W-:Y:S02]  /*05a0*/  LOP3.LUT R9, R9, 0x1f, R16, 0xf8, !PT ;  /* 0x0000001f09097812 */ /* 0x000fe400078ef810 */
[----:B------:R-:W-:-:S02]  /*05b0*/  LOP3.LUT R10, R16, 0x1f, RZ, 0xc0, !PT ;  /* 0x0000001f100a7812 */ /* 0x000fc400078ec0ff */
[----:B------:R-:W-:Y:S02]  /*05c0*/  LEA.HI.X R18, R12, c[0x0][0x234], R11, 0x1, P2 ;  /* 0x00008d000c127a11 */ /* 0x000fe400010f0c0b */
[----:B------:R-:W-:Y:S02]  /*05d0*/  MOV R16, R17 ;  /* 0x0000001100107202 */ /* 0x000fe40000000f00 */
[----:B------:R-:W-:Y:S02]  /*05e0*/  MOV R8, RZ ;  /* 0x000000ff00087202 */ /* 0x000fe40000000f00 */
[----:B------:R-:W-:Y:S02]  /*05f0*/  MOV R12, R23 ;  /* 0x00000017000c7202 */ /* 0x000fe40000000f00 */
[----:B------:R-:W-:Y:S02]  /*0600*/  MOV R14, R21 ;  /* 0x00000015000e7202 */ /* 0x000fe40000000f00 */
[----:B------:R-:W-:-:S02]  /*0610*/  MOV R13, R24 ;  /* 0x00000018000d7202 */ /* 0x000fc40000000f00 */
[----:B------:R-:W-:Y:S02]  /*0620*/  MOV R15, R22 ;  /* 0x00000016000f7202 */ /* 0x000fe40000000f00 */
[----:B------:R-:W-:Y:S02]  /*0630*/  MOV R11, R19 ;  /* 0x00000013000b7202 */ /* 0x000fe40000000f00 */
[----:B0-----:R-:W-:Y:S02]  /*0640*/  MOV R17, R20 ;  /* 0x0000001400117202 */ /* 0x001fe40000000f00 */
.L_x_4639:
        /* <DEDUP_REMOVED lines=77> */
.L_x_4603:
[----:B-12---:R-:W-:Y:S05]  /*0b20*/  BSYNC B0 ;  /* 0x0000000000007941 */ /* 0x006fea0003800000 */
.L_x_4602:
        /* <DEDUP_REMOVED lines=36> */
.L_x_4605:
[----:B------:R-:W-:Y:S05]  /*0d70*/  BSYNC B0 ;  /* 0x0000000000007941 */ /* 0x000fea0003800000 */
.L_x_4604:
        /* <DEDUP_REMOVED lines=38> */
.L_x_4607:
[----:B------:R-:W-:Y:S05]  /*0fe0*/  BSYNC B0 ;  /* 0x0000000000007941 */ /* 0x000fea0003800000 */
.L_x_4606:
        /* <DEDUP_REMOVED lines=36> */
.L_x_4609:
[----:B------:R-:W-:Y:S05]  /*1230*/  BSYNC B0 ;  /* 0x0000000000007941 */ /* 0x000fea0003800000 */
.L_x_4608:
        /* <DEDUP_REMOVED lines=38> */
.L_x_4611:
[----:B------:R-:W-:Y:S05]  /*14a0*/  BSYNC B0 ;  /* 0x0000000000007941 */ /* 0x000fea0003800000 */
.L_x_4610:
        /* <DEDUP_REMOVED lines=36> */
.L_x_4613:
[----:B------:R-:W-:Y:S05]  /*16f0*/  BSYNC B0 ;  /* 0x0000000000007941 */ /* 0x000fea0003800000 */
.L_x_4612:
        /* <DEDUP_REMOVED lines=38> */
.L_x_4615:
[----:B------:R-:W-:Y:S05]  /*1960*/  BSYNC B0 ;  /* 0x0000000000007941 */ /* 0x000fea0003800000 */
.L_x_4614:
        /* <DEDUP_REMOVED lines=37> */
.L_x_4617:
[----:B------:R-:W-:Y:S05]  /*1bc0*/  BSYNC B0 ;  /* 0x0000000000007941 */ /* 0x000fea0003800000 */
.L_x_4616:
        /* <DEDUP_REMOVED lines=42> */
.L_x_4619:
[----:B------:R-:W-:Y:S05]  /*1e70*/  BSYNC B0 ;  /* 0x0000000000007941 */ /* 0x000fea0003800000 */
.L_x_4618:
        /* <DEDUP_REMOVED lines=40> */
.L_x_4621:
[----:B------:R-:W-:Y:S05]  /*2100*/  BSYNC B0 ;  /* 0x0000000000007941 */ /* 0x000fea0003800000 */
.L_x_4620:
        /* <DEDUP_REMOVED lines=46> */
.L_x_4623:
[----:B------:R-:W-:Y:S05]  /*23f0*/  BSYNC B0 ;  /* 0x0000000000007941 */ /* 0x000fea0003800000 */
.L_x_4622:
        /* <DEDUP_REMOVED lines=33> */
.L_x_4625:
[----:B------:R-:W-:Y:S05]  /*2610*/  BSYNC B0 ;  /* 0x0000000000007941 */ /* 0x000fea0003800000 */
.L_x_4624:
        /* <DEDUP_REMOVED lines=33> */
.L_x_4627:
[----:B------:R-:W-:Y:S05]  /*2830*/  BSYNC B0 ;  /* 0x0000000000007941 */ /* 0x000fea0003800000 */
.L_x_4626:
        /* <DEDUP_REMOVED lines=33> */
.L_x_4629:
[----:B------:R-:W-:Y:S05]  /*2a50*/  BSYNC B0 ;  /* 0x0000000000007941 */ /* 0x000fea0003800000 */
.L_x_4628:
        /* <DEDUP_REMOVED lines=33> */
.L_x_4631:
[----:B------:R-:W-:Y:S05]  /*2c70*/  BSYNC B0 ;  /* 0x0000000000007941 */ /* 0x000fea0003800000 */
.L_x_4630:
        /* <DEDUP_REMOVED lines=33> */
.L_x_4633:
[----:B------:R-:W-:Y:S05]  /*2e90*/  BSYNC B0 ;  /* 0x0000000000007941 */ /* 0x000fea0003800000 */
.L_x_4632:
        /* <DEDUP_REMOVED lines=36> */
.L_x_4637:
        /* <DEDUP_REMOVED lines=22> */
[----:B------:R-:W-:-:S04]  /*3240*/  IMAD.WIDE.U32 R28, R87, c[0x0][0x1c0], RZ ;  /* 0x00007000571c7a25 */ /* 0x000fc800078e00ff */
[----:B0-----:R-:W-:Y:S01]  /*3250*/  IMAD R33, R87, c[0x0][0x1c4], R34 ;  /* 0x0000710057217a24 */ /* 0x001fe200078e0222 */
        /* <DEDUP_REMOVED lines=8> */
[----:B-1----:R0:W2:Y:S04]  /*32e0*/  LDG.E.128 R28, [R76.64] ;  /* 0x000000044c1c7981 */ /* 0x0020a8000c1e1d00 */
[----:B------:R0:W3:Y:S01]  /*32f0*/  LDG.E.128 R32, [R76.64+0x200] ;  /* 0x000200044c207981 */ /* 0x0000e2000c1e1d00 */
[C---:B------:R-:W-:Y:S01]  /*3300*/  ISETP.GE.AND P1, PT, R7.reuse, 0x8, PT ;  /* 0x000000080700780c */ /* 0x040fe20003f26270 */
[----:B------:R-:W-:Y:S01]  /*3310*/  BSSY B0, `(.L_x_4635) ;  /* 0x00000c0000007945 */ /* 0x000fe20003800000 */
[----:B------:R-:W-:Y:S01]  /*3320*/  ISETP.NE.AND P2, PT, R7, RZ, PT ;  /* 0x000000ff0700720c */ /* 0x000fe20003f45270 */
[----:B------:R-:W1:Y:S04]  /*3330*/  LDS.128 R36, [R19] ;  /* 0x0000000013247984 */ /* 0x000e680000000c00 */
[----:B------:R-:W5:Y:S01]  /*3340*/  LDS.128 R40, [R19+0x10] ;  /* 0x0000100013287984 */ /* 0x000f620000000c00 */
        /* <DEDUP_REMOVED lines=9> */
[----:B------:R-:W4:Y:S01]  /*33e0*/  MUFU.EX2 R92, R92 ;  /* 0x0000005c005c7308 */ /* 0x000f220000000800 */
[C---:B------:R-:W-:Y:S02]  /*33f0*/  FMUL.FTZ R91, R101.reuse, R21 ;  /* 0x00000015655b7220 */ /* 0x040fe40000410000 */
[C---:B------:R-:W-:Y:S01]  /*3400*/  FMUL.FTZ R96, R101.reuse, R20 ;  /* 0x0000001465607220 */ /* 0x040fe20000410000 */
[--C-:B-1----:R-:W-:Y:S01]  /*3410*/  HADD2.F32 R100, -RZ, R36.reuse.H0_H0 ;  /* 0x20000024ff647230 */ /* 0x102fe20000004100 */
[C---:B------:R-:W-:Y:S01]  /*3420*/  FMUL.FTZ R90, R101.reuse, R46 ;  /* 0x0000002e655a7220 */ /* 0x040fe20000410000 */
[----:B0-----:R-:W-:Y:S01]  /*3430*/  HADD2.F32 R77, -RZ, R36.H1_H1 ;  /* 0x30000024ff4d7230 */ /* 0x001fe20000004100 */
        /* <DEDUP_REMOVED lines=8> */
[----:B------:R-:W-:Y:S01]  /*34c0*/  HADD2.F32 R111, -RZ, R38.H1_H1 ;  /* 0x30000026ff6f7230 */ /* 0x000fe20000004100 */
[----:B------:R-:W1:Y:S01]  /*34d0*/  MUFU.EX2 R95, R95 ;  /* 0x0000005f005f7308 */ /* 0x000e620000000800 */
[-C--:B----4-:R-:W-:Y:S01]  /*34e0*/  FFMA.FTZ R38, R109, R93.reuse, R106 ;  /* 0x0000005d6d267223 */ /* 0x090fe2000001006a */
[--C-:B------:R-:W-:Y:S01]  /*34f0*/  HADD2.F32 R37, -RZ, R39.reuse.H0_H0 ;  /* 0x20000027ff257230 */ /* 0x100fe20000004100 */
[----:B------:R-:W-:Y:S01]  /*3500*/  FMUL.FTZ R103, R92, R93 ;  /* 0x0000005d5c677220 */ /* 0x000fe20000410000 */
[----:B------:R-:W-:Y:S01]  /*3510*/  HADD2.F32 R112, -RZ, R39.H1_H1 ;  /* 0x30000027ff707230 */ /* 0x000fe20000004100 */
[----:B------:R-:W-:Y:S01]  /*3520*/  FMUL.FTZ R108, R79, R108 ;  /* 0x0000006c4f6c7220 */ /* 0x000fe20000410000 */
[--C-:B-----5:R-:W-:Y:S01]  /*3530*/  HADD2.F32 R115, -RZ, R40.reuse.H1_H1 ;  /* 0x30000028ff737230 */ /* 0x120fe20000004100 */
[----:B------:R-:W-:Y:S01]  /*3540*/  FMUL.FTZ R107, R73, R36 ;  /* 0x00000024496b7220 */ /* 0x000fe20000410000 */
[----:B------:R-:W4:Y:S01]  /*3550*/  MUFU.EX2 R86, R86 ;  /* 0x0000005600567308 */ /* 0x000f220000000800 */
[C---:B0-----:R-:W-:Y:S01]  /*3560*/  FFMA.FTZ R102, R94.reuse, R38, R105 ;  /* 0x000000265e667223 */ /* 0x041fe20000010069 */
[----:B------:R-:W-:Y:S01]  /*3570*/  HADD2.F32 R38, -RZ, R40.H0_H0 ;  /* 0x20000028ff267230 */ /* 0x000fe20000004100 */
[----:B------:R-:W-:Y:S01]  /*3580*/  FMUL.FTZ R100, R94, R103 ;  /* 0x000000675e647220 */ /* 0x000fe20000410000 */
[----:B------:R-:W-:Y:S01]  /*3590*/  HADD2.F32 R117, -RZ, R41.H0_H0 ;  /* 0x20000029ff757230 */ /* 0x000fe20000004100 */
[----:B------:R-:W-:-:S02]  /*35a0*/  FMUL.FTZ R111, R80, R111 ;  /* 0x0000006f506f7220 */ /* 0x000fc40000410000 */
[----:B------:R-:W-:Y:S01]  /*35b0*/  FMUL.FTZ R110, R72, R37 ;  /* 0x00000025486e7220 */ /* 0x000fe20000410000 */
[----:B------:R-:W0:Y:S01]  /*35c0*/  MUFU.EX2 R88, R88 ;  /* 0x0000005800587308 */ /* 0x000e220000000800 */
[C---:B-1----:R-:W-:Y:S02]  /*35d0*/  FFMA.FTZ R102, R95.reuse, R102, R108 ;  /* 0x000000665f667223 */ /* 0x042fe4000001006c */
[----:B------:R-:W-:Y:S01]  /*35e0*/  FMUL.FTZ R103, R95, R100 ;  /* 0x000000645f677220 */ /* 0x000fe20000410000 */
[----:B------:R-:W-:Y:S01]  /*35f0*/  HADD2.F32 R100, -RZ, R42.H0_H0 ;  /* 0x2000002aff647230 */ /* 0x000fe20000004100 */
[----:B------:R-:W-:Y:S02]  /*3600*/  FMUL.FTZ R76, R101, R48 ;  /* 0x00000030654c7220 */ /* 0x000fe40000410000 */
[----:B------:R-:W-:Y:S01]  /*3610*/  FMUL.FTZ R112, R81, R112 ;  /* 0x0000007051707220 */ /* 0x000fe20000410000 */
[----:B------:R-:W1:Y:S01]  /*3620*/  MUFU.EX2 R89, R89 ;  /* 0x0000005900597308 */ /* 0x000e620000000800 */
[----:B----4-:R-:W-:-:S02]  /*3630*/  FFMA.FTZ R102, R86, R102, R107 ;  /* 0x0000006656667223 */ /* 0x010fc4000001006b */
[----:B------:R-:W-:Y:S02]  /*3640*/  FMUL.FTZ R103, R86, R103 ;  /* 0x0000006756677220 */ /* 0x000fe40000410000 */
[----:B------:R-:W-:Y:S02]  /*3650*/  FMUL.FTZ R39, R101, R47 ;  /* 0x0000002f65277220 */ /* 0x000fe40000410000 */
[----:B------:R-:W-:Y:S01]  /*3660*/  FMUL.FTZ R113, R71, R38 ;  /* 0x0000002647717220 */ /* 0x000fe20000410000 */
[----:B------:R-:W4:Y:S01]  /*3670*/  MUFU.EX2 R91, R91 ;  /* 0x0000005b005b7308 */ /* 0x000f220000000800 */
[C---:B0-----:R-:W-:Y:S02]  /*3680*/  FFMA.FTZ R102, R88.reuse, R102, R111 ;  /* 0x0000006658667223 */ /* 0x041fe4000001006f */
[----:B------:R-:W-:Y:S02]  /*3690*/  FMUL.FTZ R36, R88, R103 ;  /* 0x0000006758247220 */ /* 0x000fe40000410000 */
[----:B------:R-:W-:-:S02]  /*36a0*/  FMUL.FTZ R97, R101, R49 ;  /* 0x0000003165617220 */ /* 0x000fc40000410000 */
[----:B------:R-:W-:Y:S01]  /*36b0*/  FMUL.FTZ R115, R82, R115 ;  /* 0x0000007352737220 */ /* 0x000fe20000410000 */
[----:B------:R-:W0:Y:S01]  /*36c0*/  MUFU.EX2 R96, R96 ;  /* 0x0000006000607308 */ /* 0x000e220000000800 */
[C---:B-1----:R-:W-:Y:S02]  /*36d0*/  FFMA.FTZ R102, R89.reuse, R102, R110 ;  /* 0x0000006659667223 */ /* 0x042fe4000001006e */
[----:B------:R-:W-:Y:S01]  /*36e0*/  FMUL.FTZ R40, R89, R36 ;  /* 0x0000002459287220 */ /* 0x000fe20000410000 */
[----:B------:R-:W-:Y:S01]  /*36f0*/  HADD2.F32 R36, -RZ, R41.H1_H1 ;  /* 0x30000029ff247230 */ /* 0x000fe20000004100 */
        /* <DEDUP_REMOVED lines=10> */
[----:B------:R-:W-:-:S03]  /*37a0*/  FMUL.FTZ R100, R69, R100 ;  /* 0x0000006445647220 */ /* 0x000fc60000410000 */
[----:B------:R-:W0:Y:S01]  /*37b0*/  MUFU.EX2 R76, R76 ;  /* 0x0000004c004c7308 */ /* 0x000e220000000800 */
[----:B-1----:R-:W-:-:S07]  /*37c0*/  FFMA.FTZ R102, R90, R102, R115 ;  /* 0x000000665a667223 */ /* 0x002fce0000010073 */
[----:B------:R1:W5:Y:S01]  /*37d0*/  MUFU.EX2 R77, R39 ;  /* 0x00000027004d7308 */ /* 0x0003620000000800 */
[----:B----4-:R-:W-:-:S07]  /*37e0*/  FFMA.FTZ R102, R98, R102, R117 ;  /* 0x0000006662667223 */ /* 0x010fce0000010075 */
[----:B------:R-:W4:Y:S01]  /*37f0*/  MUFU.EX2 R97, R97 ;  /* 0x0000006100617308 */ /* 0x000f220000000800 */
[----:B-1----:R-:W-:Y:S01]  /*3800*/  FMUL.FTZ R39, R90, R37 ;  /* 0x000000255a277220 */ /* 0x002fe20000410000 */
[----:B------:R-:W-:Y:S01]  /*3810*/  HADD2.F32 R37, -RZ, R42.H1_H1 ;  /* 0x3000002aff257230 */ /* 0x000fe20000004100 */
[----:B0-----:R-:W-:Y:S02]  /*3820*/  FFMA.FTZ R102, R76, R102, R103 ;  /* 0x000000664c667223 */ /* 0x001fe40000010067 */
[----:B------:R-:W-:Y:S02]  /*3830*/  FMUL.FTZ R39, R98, R39 ;  /* 0x0000002762277220 */ /* 0x000fe40000410000 */
[----:B------:R-:W-:Y:S01]  /*3840*/  FMUL.FTZ R42, R84, R37 ;  /* 0x00000025542a7220 */ /* 0x000fe20000410000 */
[----:B------:R-:W0:Y:S01]  /*3850*/  MUFU.EX2 R99, R99 ;  /* 0x0000006300637308 */ /* 0x000e220000000800 */
[----:B------:R-:W-:Y:S01]  /*3860*/  FMUL.FTZ R36, R76, R39 ;  /* 0x000000274c247220 */ /* 0x000fe20000410000 */
[--C-:B------:R-:W-:Y:S01]  /*3870*/  HADD2.F32 R39, -RZ, R43.reuse.H0_H0 ;  /* 0x2000002bff277230 */ /* 0x100fe20000004100 */
[C---:B-----5:R-:W-:Y:S01]  /*3880*/  FFMA.FTZ R37, R77.reuse, R102, R100 ;  /* 0x000000664d257223 */ /* 0x060fe20000010064 */
[----:B------:R-:W-:Y:S01]  /*3890*/  HADD2.F32 R102, -RZ, R43.H1_H1 ;  /* 0x3000002bff667230 */ /* 0x000fe20000004100 */
[----:B------:R-:W-:Y:S01]  /*38a0*/  FMUL.FTZ R36, R77, R36 ;  /* 0x000000244d247220 */ /* 0x000fe20000410000 */
[----:B------:R-:W1:Y:S01]  /*38b0*/  S2R R43, SR_TID.X ;  /* 0x00000000002b7919 */ /* 0x000e620000002100 */
[----:B------:R-:W-:Y:S01]  /*38c0*/  FMUL.FTZ R104, R68, R39 ;  /* 0x0000002744687220 */ /* 0x000fe20000410000 */
[----:B------:R-:W5:Y:S01]  /*38d0*/  MUFU.EX2 R101, R101 ;  /* 0x0000006500657308 */ /* 0x000f620000000800 */
[----:B----4-:R-:W-:-:S02]  /*38e0*/  FFMA.FTZ R37, R97, R37, R42 ;  /* 0x0000002561257223 */ /* 0x010fc4000001002a */
[----:B------:R-:W-:Y:S02]  /*38f0*/  FMUL.FTZ R36, R97, R36 ;  /* 0x0000002461247220 */ /* 0x000fe40000410000 */
[----:B------:R-:W-:Y:S02]  /*3900*/  FMUL.FTZ R102, R85, R102 ;  /* 0x0000006655667220 */ /* 0x000fe40000410000 */
[C---:B0-----:R-:W-:Y:S02]  /*3910*/  FFMA.FTZ R37, R99.reuse, R37, R104 ;  /* 0x0000002563257223 */ /* 0x041fe40000010068 */
[----:B------:R-:W-:Y:S02]  /*3920*/  FMUL.FTZ R36, R99, R36 ;  /* 0x0000002463247220 */ /* 0x000fe40000410000 */
[C---:B-----5:R-:W-:Y:S02]  /*3930*/  FFMA.FTZ R37, R101.reuse, R37, R102 ;  /* 0x0000002565257223 */ /* 0x060fe40000010066 */
[----:B------:R-:W-:-:S03]  /*3940*/  FMUL.FTZ R36, R101, R36 ;  /* 0x0000002465247220 */ /* 0x000fc60000410000 */
[----:B------:R-:W0:Y:S04]  /*3950*/  SHFL.UP PT, R38, R37, 0x1, RZ ;  /* 0x0420000025267989 */ /* 0x000e2800000e00ff */
[----:B------:R-:W4:Y:S01]  /*3960*/  SHFL.UP PT, R39, R36, 0x1, RZ ;  /* 0x0420000024277989 */ /* 0x000f2200000e00ff */
[C---:B0-----:R-:W-:Y:S02]  /*3970*/  @P0 FFMA.FTZ R37, R36.reuse, R38, R37 ;  /* 0x0000002624250223 */ /* 0x041fe40000010025 */
[----:B----4-:R-:W-:-:S03]  /*3980*/  @P0 FMUL.FTZ R36, R36, R39 ;  /* 0x0000002724240220 */ /* 0x010fc60000410000 */
[----:B------:R-:W0:Y:S01]  /*3990*/  SHFL.UP PT, R38, R37, 0x2, RZ ;  /* 0x0440000025267989 */ /* 0x000e2200000e00ff */
[----:B------:R-:W-:-:S03]  /*39a0*/  ISETP.GE.AND P0, PT, R7, 0x2, PT ;  /* 0x000000020700780c */ /* 0x000fc60003f06270 */
[----:B------:R-:W4:Y:S10]  /*39b0*/  SHFL.UP PT, R39, R36, 0x2, RZ ;  /* 0x0440000024277989 */ /* 0x000f3400000e00ff */
[----:B0-----:R-:W-:-:S02]  /*39c0*/  @P0 FFMA.FTZ R37, R36, R38, R37 ;  /* 0x0000002624250223 */ /* 0x001fc40000010025 */
[----:B----4-:R-:W-:-:S03]  /*39d0*/  @P0 FMUL.FTZ R36, R36, R39 ;  /* 0x0000002724240220 */ /* 0x010fc60000410000 */
[----:B------:R-:W0:Y:S01]  /*39e0*/  SHFL.UP PT, R38, R37, 0x4, RZ ;  /* 0x0480000025267989 */ /* 0x000e2200000e00ff */
[----:B------:R-:W-:-:S03]  /*39f0*/  ISETP.GE.AND P0, PT, R7, 0x4, PT ;  /* 0x000000040700780c */ /* 0x000fc60003f06270 */
[----:B------:R-:W4:Y:S10]  /*3a00*/  SHFL.UP PT, R39, R36, 0x4, RZ ;  /* 0x0480000024277989 */ /* 0x000f3400000e00ff */
[C---:B0-----:R-:W-:Y:S01]  /*3a10*/  @P0 FFMA.FTZ R37, R36.reuse, R38, R37 ;  /* 0x0000002624250223 */ /* 0x041fe20000010025 */
[----:B------:R-:W-:Y:S01]  /*3a20*/  MOV R38, 0x3f800000 ;  /* 0x3f80000000267802 */ /* 0x000fe20000000f00 */
[----:B----4-:R-:W-:-:S03]  /*3a30*/  @P0 FMUL.FTZ R36, R36, R39 ;  /* 0x0000002724240220 */ /* 0x010fc60000410000 */
[----:B------:R-:W0:Y:S01]  /*3a40*/  SHFL.UP PT, R40, R37, 0x8, RZ ;  /* 0x0500000025287989 */ /* 0x000e2200000e00ff */
[----:B------:R-:W-:Y:S02]  /*3a50*/  ISETP.NE.AND P0, PT, R10, RZ, PT ;  /* 0x000000ff0a00720c */ /* 0x000fe40003f05270 */
[----:B------:R-:W-:Y:S01]  /*3a60*/  MOV R39, RZ ;  /* 0x000000ff00277202 */ /* 0x000fe20000000f00 */
[----:B------:R-:W4:Y:S01]  /*3a70*/  SHFL.UP PT, R41, R36, 0x8, RZ ;  /* 0x0500000024297989 */ /* 0x000f2200000e00ff */
[----:B------:R-:W-:Y:S01]  /*3a80*/  ISETP.EQ.OR P0, PT, R8, RZ, P0 ;  /* 0x000000ff0800720c */ /* 0x000fe20000702670 */
[C---:B0-----:R-:W-:Y:S02]  /*3a90*/  @P1 FFMA.FTZ R37, R36.reuse, R40, R37 ;  /* 0x0000002824251223 */ /* 0x041fe40000010025 */
[----:B----4-:R-:W-:-:S03]  /*3aa0*/  @P1 FMUL.FTZ R36, R36, R41 ;  /* 0x0000002924241220 */ /* 0x010fc60000410000 */
[----:B------:R-:W0:Y:S01]  /*3ab0*/  SHFL.UP PT, R40, R37, 0x10, RZ ;  /* 0x0600000025287989 */ /* 0x000e2200000e00ff */
[----:B------:R-:W-:-:S03]  /*3ac0*/  ISETP.NE.AND P1, PT, R7, 0x1f, PT ;  /* 0x0000001f0700780c */ /* 0x000fc60003f25270 */
[----:B------:R-:W4:Y:S04]  /*3ad0*/  SHFL.UP PT, R41, R36, 0x10, RZ ;  /* 0x0600000024297989 */ /* 0x000f2800000e00ff */
[----:B--2---:R-:W-:Y:S04]  /*3ae0*/  STS.128 [R7.X16+0x420], R28 ;  /* 0x0004201c07007388 */ /* 0x004fe8000000cc00 */
[----:B---3--:R-:W-:Y:S01]  /*3af0*/  STS.128 [R7.X16+0x620], R32 ;  /* 0x0006202007007388 */ /* 0x008fe2000000cc00 */
[----:B------:R-:W-:-:S06]  /*3b00*/  NOP ;  /* 0x0000000000007918 */ /* 0x000fcc0000000000 */
[----:B------:R-:W-:Y:S01]  /*3b10*/  @!P0 LDS.64 R38, [R87.X8+0x860] ;  /* 0x0008600057268984 */ /* 0x000fe20000008a00 */
[----:B------:R-:W-:-:S03]  /*3b20*/  ISETP.GE.AND P0, PT, R7, 0x10, PT ;  /* 0x000000100700780c */ /* 0x000fc60003f06270 */
[----:B------:R-:W-:Y:S04]  /*3b30*/  LDS.128 R28, [R19+0x420] ;  /* 0x00042000131c7984 */ /* 0x000fe80000000c00 */
[----:B------:R-:W-:Y:S06]  /*3b40*/  LDS.128 R32, [R19+0x430] ;  /* 0x0004300013207984 */ /* 0x000fec0000000c00 */
[----:B0-----:R-:W-:-:S02]  /*3b50*/  @P0 FFMA.FTZ R37, R36, R40, R37 ;  /* 0x0000002824250223 */ /* 0x001fc40000010025 */
[----:B----4-:R-:W-:Y:S01]  /*3b60*/  @P0 FMUL.FTZ R36, R36, R41 ;  /* 0x0000002924240220 */ /* 0x010fe20000410000 */
[----:B-1----:R-:W-:Y:S02]  /*3b70*/  ISETP.NE.AND P0, PT, R43, RZ, PT ;  /* 0x000000ff2b00720c */ /* 0x002fe40003f05270 */
[----:B------:R-:W0:Y:S04]  /*3b80*/  SHFL.UP PT, R116, R37, 0x1, RZ ;  /* 0x0420000025747989 */ /* 0x000e2800000e00ff */
[----:B------:R-:W-:Y:S04]  /*3b90*/  @!P1 STS.64 [0x840], R36 ;  /* 0x00084024ff009388 */ /* 0x000fe80000000a00 */
[----:B------:R-:W-:Y:S06]  /*3ba0*/  BAR.SYNC.DEFER_BLOCKING 0x0 ;  /* 0x0000000000007b1d */ /* 0x000fec0000010000 */
[----:B------:R1:W2:Y:S01]  /*3bb0*/  SHFL.UP PT, R114, R36, 0x1, RZ ;  /* 0x0420000024727989 */ /* 0x0002a200000e00ff */
[----:B0-----:R-:W-:Y:S01]  /*3bc0*/  @!P2 MOV R116, R39 ;  /* 0x000000270074a202 */ /* 0x001fe20000000f00 */
[----:B-1----:R-:W-:-:S02]  /*3bd0*/  HADD2.F32 R36, -RZ, R28.H0_H0 ;  /* 0x2000001cff247230 */ /* 0x002fc40000004100 */
[----:B------:R-:W-:Y:S01]  /*3be0*/  HADD2.F32 R37, -RZ, R28.H1_H1 ;  /* 0x3000001cff257230 */ /* 0x000fe20000004100 */
[----:B------:R-:W-:Y:S04]  /*3bf0*/  @!P2 STS.64 [0x850], R38 ;  /* 0x00085026ff00a388 */ /* 0x000fe80000000a00 */
[----:B------:R-:W0:Y:S01]  /*3c00*/  LDS.64 R40, [0x840] ;  /* 0x00084000ff287984 */ /* 0x000e220000000a00 */
[----:B--2---:R-:W-:-:S03]  /*3c10*/  @!P2 MOV R114, R38 ;  /* 0x000000260072a202 */ /* 0x004fc60000000f00 */
[----:B------:R-:W-:Y:S06]  /*3c20*/  BAR.SYNC.DEFER_BLOCKING 0x0 ;  /* 0x0000000000007b1d */ /* 0x000fec0000010000 */
[----:B------:R-:W1:Y:S01]  /*3c30*/  LDS R119, [0x854] ;  /* 0x00085400ff777984 */ /* 0x000e620000000800 */
[C---:B0-----:R-:W-:Y:S02]  /*3c40*/  FFMA.FTZ R41, R40.reuse, R39, R41 ;  /* 0x0000002728297223 */ /* 0x041fe40000010029 */
[----:B------:R-:W-:Y:S02]  /*3c50*/  FMUL.FTZ R40, R40, R38 ;  /* 0x0000002628287220 */ /* 0x000fe40000410000 */
[----:B-1----:R-:W-:Y:S01]  /*3c60*/  @P0 FFMA.FTZ R116, R119, R114, R116 ;  /* 0x0000007277740223 */ /* 0x002fe20000010074 */
[----:B------:R-:W-:Y:S01]  /*3c70*/  ISETP.NE.AND P0, PT, R43, RZ, PT ;  /* 0x000000ff2b00720c */ /* 0x000fe20003f05270 */
[----:B------:R-:W-:-:S02]  /*3c80*/  HADD2.F32 R43, -RZ, R29.H0_H0 ;  /* 0x2000001dff2b7230 */ /* 0x000fc40000004100 */
[----:B------:R-:W-:Y:S01]  /*3c90*/  FFMA.FTZ R92, R92, R116, R109 ;  /* 0x000000745c5c7223 */ /* 0x000fe2000001006d */
[----:B------:R-:W-:-:S03]  /*3ca0*/  HADD2.F32 R109, -RZ, R34.H1_H1 ;  /* 0x30000022ff6d7230 */ /* 0x000fc60000004100 */
[----:B------:R-:W-:Y:S01]  /*3cb0*/  FFMA.FTZ R93, R93, R92, R106 ;  /* 0x0000005c5d5d7223 */ /* 0x000fe2000001006a */
[----:B------:R-:W-:-:S03]  /*3cc0*/  HADD2.F32 R106, -RZ, R32.H1_H1 ;  /* 0x30000020ff6a7230 */ /* 0x000fc60000004100 */
[----:B------:R-:W-:Y:S01]  /*3cd0*/  FFMA.FTZ R94, R94, R93, R105 ;  /* 0x0000005d5e5e7223 */ /* 0x000fe20000010069 */
[--C-:B------:R-:W-:Y:S02]  /*3ce0*/  HADD2.F32 R105, -RZ, R31.reuse.H0_H0 ;  /* 0x2000001fff697230 */ /* 0x100fe40000004100 */
[----:B------:R-:W-:Y:S01]  /*3cf0*/  HADD2.F32 R31, -RZ, R31.H1_H1 ;  /* 0x3000001fff1f7230 */ /* 0x000fe20000004100 */
[----:B------:R-:W-:Y:S01]  /*3d00*/  FFMA.FTZ R95, R95, R94, R108 ;  /* 0x0000005e5f5f7223 */ /* 0x000fe2000001006c */
[----:B------:R-:W-:Y:S02]  /*3d10*/  HADD2.F32 R108, -RZ, R34.H0_H0 ;  /* 0x20000022ff6c7230 */ /* 0x000fe40000004100 */
[----:B------:R-:W-:Y:S01]  /*3d20*/  HADD2.F32 R34, -RZ, R35.H0_H0 ;  /* 0x20000023ff227230 */ /* 0x000fe20000004100 */
[----:B------:R-:W-:Y:S01]  /*3d30*/  FFMA.FTZ R107, R86, R95, R107 ;  /* 0x0000005f566b7223 */ /* 0x000fe2000001006b */
[----:B------:R-:W-:Y:S02]  /*3d40*/  HADD2.F32 R86, -RZ, R29.H1_H1 ;  /* 0x3000001dff567230 */ /* 0x000fe40000004100 */
[----:B------:R-:W-:Y:S01]  /*3d50*/  HADD2.F32 R35, -RZ, R35.H1_H1 ;  /* 0x30000023ff237230 */ /* 0x000fe20000004100 */
[----:B------:R-:W-:-:S04]  /*3d60*/  FFMA.FTZ R88, R88, R107, R111 ;  /* 0x0000006b58587223 */ /* 0x000fc8000001006f */
[----:B------:R-:W-:-:S04]  /*3d70*/  FFMA.FTZ R89, R89, R88, R110 ;  /* 0x0000005859597223 */ /* 0x000fc8000001006e */
[----:B------:R-:W-:Y:S01]  /*3d80*/  FFMA.FTZ R112, R91, R89, R112 ;  /* 0x000000595b707223 */ /* 0x000fe20000010070 */
[--C-:B------:R-:W-:Y:S02]  /*3d90*/  HADD2.F32 R91, -RZ, R30.reuse.H0_H0 ;  /* 0x2000001eff5b7230 */ /* 0x100fe40000004100 */
[----:B------:R-:W-:Y:S01]  /*3da0*/  HADD2.F32 R30, -RZ, R30.H1_H1 ;  /* 0x3000001eff1e7230 */ /* 0x000fe20000004100 */
[----:B------:R-:W-:-:S04]  /*3db0*/  FFMA.FTZ R96, R96, R112, R113 ;  /* 0x0000007060607223 */ /* 0x000fc80000010071 */
[----:B------:R-:W-:Y:S01]  /*3dc0*/  FFMA.FTZ R115, R90, R96, R115 ;  /* 0x000000605a737223 */ /* 0x000fe20000010073 */
[----:B------:R-:W-:Y:S02]  /*3dd0*/  HADD2.F32 R90, -RZ, R32.H0_H0 ;  /* 0x20000020ff5a7230 */ /* 0x000fe40000004100 */
[--C-:B------:R-:W-:Y:S01]  /*3de0*/  HADD2.F32 R32, -RZ, R33.reuse.H0_H0 ;  /* 0x20000021ff207230 */ /* 0x100fe20000004100 */
[----:B------:R-:W-:Y:S01]  /*3df0*/  FFMA.FTZ R98, R98, R115, R117 ;  /* 0x0000007362627223 */ /* 0x000fe20000010075 */
[----:B------:R-:W-:Y:S01]  /*3e00*/  HADD2.F32 R33, -RZ, R33.H1_H1 ;  /* 0x30000021ff217230 */ /* 0x000fe20000004100 */
        /* <DEDUP_REMOVED lines=16> */
.L_x_4636:
[----:B------:R-:W-:Y:S05]  /*3f10*/  BSYNC B0 ;  /* 0x0000000000007941 */ /* 0x000fea0003800000 */
.L_x_4635:
        /* <DEDUP_REMOVED lines=25> */
.L_x_4634:
        /* <DEDUP_REMOVED lines=19> */
[----:B------:R1:W-:Y:S01]  /*41e0*/  STS.128 [R19+0x10], R36 ;  /* 0x0000102413007388 */ /* 0x0003e20000000c00 */
[----:B------:R-:W-:-:S06]  /*41f0*/  NOP ;  /* 0x0000000000007918 */ /* 0x000fcc0000000000 */
[----:B------:R-:W2:Y:S01]  /*4200*/  LDS.128 R28, [R7.X16] ;  /* 0x00000000071c7984 */ /* 0x000ea2000000cc00 */
[----:B------:R-:W-:Y:S01]  /*4210*/  IADD3 R33, R33, R35, RZ ;  /* 0x0000002321217210 */ /* 0x000fe20007ffe0ff */
[----:B------:R-:W-:Y:S01]  /*4220*/  IMAD R35, R3, c[0x0][0x208], RZ ;  /* 0x0000820003237a24 */ /* 0x000fe200078e02ff */
[----:B------:R-:W-:Y:S01]  /*4230*/  IADD3 R14, P4, R14, 0x400, RZ ;  /* 0x000004000e0e7810 */ /* 0x000fe20007f9e0ff */
[----:B------:R-:W3:Y:S01]  /*4240*/  LDS.128 R24, [R7.X16+0x200] ;  /* 0x0002000007187984 */ /* 0x000ee2000000cc00 */
[----:B------:R-:W-:Y:S01]  /*4250*/  IADD3.X R17, RZ, R17, RZ, P1, !PT ;  /* 0x00000011ff117210 */ /* 0x000fe20000ffe4ff */
[C---:B0-----:R-:W-:Y:S01]  /*4260*/  IMAD.WIDE.U32 R20, R0.reuse, c[0x0][0x208], R32 ;  /* 0x0000820000147a25 */ /* 0x041fe200078e0020 */
[----:B------:R-:W-:Y:S02]  /*4270*/  IADD3.X R18, RZ, R18, RZ, P2, !PT ;  /* 0x00000012ff127210 */ /* 0x000fe400017fe4ff */
[----:B------:R-:W-:Y:S01]  /*4280*/  IADD3.X R13, RZ, R13, RZ, P3, !PT ;  /* 0x0000000dff0d7210 */ /* 0x000fe20001ffe4ff */
[----:B-1----:R-:W-:Y:S01]  /*4290*/  IMAD R19, R0, c[0x0][0x20c], R35 ;  /* 0x0000830000137a24 */ /* 0x002fe200078e0223 */
[----:B------:R-:W-:-:S02]  /*42a0*/  LEA R22, P0, R20, c[0x0][0x258], 0x1 ;  /* 0x0000960014167a11 */ /* 0x000fc400078008ff */
[----:B------:R-:W-:Y:S02]  /*42b0*/  IADD3.X R15, RZ, R15, RZ, P4, !PT ;  /* 0x0000000fff0f7210 */ /* 0x000fe400027fe4ff */
[----:B------:R-:W-:-:S04]  /*42c0*/  IADD3 R19, R21, R19, RZ ;  /* 0x0000001315137210 */ /* 0x000fc80007ffe0ff */
[----:B------:R-:W-:Y:S02]  /*42d0*/  LEA.HI.X R23, R20, c[0x0][0x25c], R19, 0x1, P0 ;  /* 0x0000970014177a11 */ /* 0x000fe400000f0c13 */
[----:B------:R-:W-:-:S03]  /*42e0*/  ISETP.GE.AND P0, PT, R8, c[0x0][0x174], PT ;  /* 0x00005d0008007a0c */ /* 0x000fc60003f06270 */
[----:B------:R-:W-:-:S05]  /*42f0*/  IMAD.WIDE R20, R9, 0x10, R22 ;  /* 0x0000001009147825 */ /* 0x000fca00078e0216 */
[----:B--2---:R0:W-:Y:S04]  /*4300*/  STG.E.128 [R20.64], R28 ;  /* 0x0000001c14007986 */ /* 0x0041e8000c101d04 */
[----:B---3--:R0:W-:Y:S01]  /*4310*/  STG.E.128 [R20.64+0x200], R24 ;  /* 0x0002001814007986 */ /* 0x0081e2000c101d04 */
[----:B------:R-:W-:Y:S01]  /*4320*/  @P0 CALL.REL.NOINC `(.L_x_4638) ;  /* 0x0000001000000944 */ /* 0x000fe20003c00000 */
[----:B------:R-:W-:Y:S05]  /*4330*/  BRA `(.L_x_4639) ;  /* 0xffffc31000007947 */ /* 0x000fea000383ffff */
.L_x_4638:
[----:B------:R-:W-:Y:S05]  /*4340*/  EXIT ;  /* 0x000000000000794d */ /* 0x000fea0003800000 */
.L_x_4640:
        /* <DEDUP_REMOVED lines=11> */
.L_x_5446:


//--------------------- .text._Z25selective_scan_fwd_kernelI32Selective_Scan_fwd_kernel_traitsILi32ELi16ELi1ELb1ELb1ELb1ELb1EN3c104HalfEfEEv13SSMParamsBase --------------------------
	.section	.text._Z25selective_scan_fwd_kernelI32Selective_Scan_fwd_kernel_traitsILi32ELi16ELi1ELb1ELb1ELb1ELb1EN3c104HalfEfEEv13SSMParamsBase,"ax",@progbits
	.sectioninfo	@"SHI_REGISTERS=122"
	.align	128
        .global         _Z25selective_scan_fwd_kernelI32Selective_Scan_fwd_kernel_traitsILi32ELi16ELi1ELb1ELb1ELb1ELb1EN3c104HalfEfEEv13SSMParamsBase
        .type           _Z25selective_scan_fwd_kernelI32Selective_Scan_fwd_kernel_traitsILi32ELi16ELi1ELb1ELb1ELb1ELb1EN3c104HalfEfEEv13SSMParamsBase,@function
        .size           _Z25selective_scan_fwd_kernelI32Selective_Scan_fwd_kernel_traitsILi32ELi16ELi1ELb1ELb1ELb1ELb1EN3c104HalfEfEEv13SSMParamsBase,(.L_x_5447 - _Z25selective_scan_fwd_kernelI32Selective_Scan_fwd_kernel_traitsILi32ELi16ELi1ELb1ELb1ELb1ELb1EN3c104HalfEfEEv13SSMParamsBase)
        .other          _Z25selective_scan_fwd_kernelI32Selective_Scan_fwd_kernel_traitsILi32ELi16ELi1ELb1ELb1ELb1ELb1EN3c104HalfEfEEv13SSMParamsBase,@"STO_CUDA_ENTRY STV_DEFAULT"
_Z25selective_scan_fwd_kernelI32Selective_Scan_fwd_kernel_traitsILi32ELi16ELi1ELb1ELb1ELb1ELb1EN3c104HalfEfEEv13SSMParamsBase:
.text._Z25selective_scan_fwd_kernelI32Selective_Scan_fwd_kernel_traitsILi32ELi16ELi1ELb1ELb1ELb1ELb1EN3c104HalfEfEEv13SSMParamsBase:
        /* <DEDUP_REMOVED lines=99> */
.L_x_4678:
        /* <DEDUP_REMOVED lines=77> */
.L_x_4642:
[----:B-12---:R-:W-:Y:S05]  /*0b00*/  BSYNC B0 ;  /* 0x0000000000007941 */ /* 0x006fea0003800000 */
.L_x_4641:
        /* <DEDUP_REMOVED lines=36> */
.L_x_4644:
[----:B------:R-:W-:Y:S05]  /*0d50*/  BSYNC B0 ;  /* 0x0000000000007941 */ /* 0x000fea0003800000 */
.L_x_4643:
        /* <DEDUP_REMOVED lines=38> */
.L_x_4646:
[----:B------:R-:W-:Y:S05]  /*0fc0*/  BSYNC B0 ;  /* 0x0000000000007941 */ /* 0x000fea0003800000 */
.L_x_4645:
        /* <DEDUP_REMOVED lines=36> */
.L_x_4648:
[----:B------:R-:W-:Y:S05]  /*1210*/  BSYNC B0 ;  /* 0x0000000000007941 */ /* 0x000fea0003800000 */
.L_x_4647:
        /* <DEDUP_REMOVED lines=38> */
.L_x_4650:
[----:B------:R-:W-:Y:S05]  /*1480*/  BSYNC B0 ;  /* 0x0000000000007941 */ /* 0x000fea0003800000 */
.L_x_4649:
        /* <DEDUP_REMOVED lines=36> */
.L_x_4652:
[----:B------:R-:W-:Y:S05]  /*16d0*/  BSYNC B0 ;  /* 0x0000000000007941 */ /* 0x000fea0003800000 */
.L_x_4651:
        /* <DEDUP_REMOVED lines=38> */
.L_x_4654:
[----:B------:R-:W-:Y:S05]  /*1940*/  BSYNC B0 ;  /* 0x0000000000007941 */ /* 0x000fea0003800000 */
.L_x_4653:
        /* <DEDUP_REMOVED lines=37> */
.L_x_4656:
[----:B------:R-:W-:Y:S05]  /*1ba0*/  BSYNC B0 ;  /* 0x0000000000007941 */ /* 0x000fea0003800000 */
.L_x_4655:
        /* <DEDUP_REMOVED lines=42> */
.L_x_4658:
[----:B------:R-:W-:Y:S05]  /*1e50*/  BSYNC B0 ;  /* 0x0000000000007941 */ /* 0x000fea0003800000 */
.L_x_4657:
        /* <DEDUP_REMOVED lines=40> */
.L_x_4660:
[----:B------:R-:W-:Y:S05]  /*20e0*/  BSYNC B0 ;  /* 0x0000000000007941 */ /* 0x000fea0003800000 */
.L_x_4659:
        /* <DEDUP_REMOVED lines=46> */
.L_x_4662:
[----:B------:R-:W-:Y:S05]  /*23d0*/  BSYNC B0 ;  /* 0x0000000000007941 */ /* 0x000fea0003800000 */
.L_x_4661:
        /* <DEDUP_REMOVED lines=33> */
.L_x_4664:
[----:B------:R-:W-:Y:S05]  /*25f0*/  BSYNC B0 ;  /* 0x0000000000007941 */ /* 0x000fea0003800000 */
.L_x_4663:
        /* <DEDUP_REMOVED lines=33> */
.L_x_4666:
[----:B------:R-:W-:Y:S05]  /*2810*/  BSYNC B0 ;  /* 0x0000000000007941 */ /* 0x000fea0003800000 */
.L_x_4665:
        /* <DEDUP_REMOVED lines=33> */
.L_x_4668:
[----:B------:R-:W-:Y:S05]  /*2a30*/  BSYNC B0 ;  /* 0x0000000000007941 */ /* 0x000fea0003800000 */
.L_x_4667:
        /* <DEDUP_REMOVED lines=33> */
.L_x_4670:
[----:B------:R-:W-:Y:S05]  /*2c50*/  BSYNC B0 ;  /* 0x0000000000007941 */ /* 0x000fea0003800000 */
.L_x_4669:
        /* <DEDUP_REMOVED lines=33> */
.L_x_4672:
[----:B------:R-:W-:Y:S05]  /*2e70*/  BSYNC B0 ;  /* 0x0000000000007941 */ /* 0x000fea0003800000 */
.L_x_4671:
        /* <DEDUP_REMOVED lines=36> */
.L_x_4676:
        /* <DEDUP_REMOVED lines=187> */
[----:B------:R-:W-:-:S04]  /*3c70*/  FFMA.FTZ R92, R92, R116, R109 ;  /* 0x000000745c5c7223 */ /* 0x000fc8000001006d */
[----:B------:R-:W-:Y:S01]  /*3c80*/  FFMA.FTZ R93, R93, R92, R106 ;  /* 0x0000005c5d5d7223 */ /* 0x000fe2000001006a */
[----:B------:R-:W-:-:S03]  /*3c90*/  HADD2.F32 R106, -RZ, R32.H1_H1 ;  /* 0x30000020ff6a7230 */ /* 0x000fc60000004100 */
[----:B------:R-:W-:Y:S01]  /*3ca0*/  FFMA.FTZ R94, R94, R93, R105 ;  /* 0x0000005d5e5e7223 */ /* 0x000fe20000010069 */
[--C-:B------:R-:W-:Y:S02]  /*3cb0*/  HADD2.F32 R105, -RZ, R31.reuse.H0_H0 ;  /* 0x2000001fff697230 */ /* 0x100fe40000004100 */
[----:B------:R-:W-:Y:S01]  /*3cc0*/  HADD2.F32 R31, -RZ, R31.H1_H1 ;  /* 0x3000001fff1f7230 */ /* 0x000fe20000004100 */
[----:B------:R-:W-:Y:S01]  /*3cd0*/  FFMA.FTZ R95, R95, R94, R108 ;  /* 0x0000005e5f5f7223 */ /* 0x000fe2000001006c */
[----:B------:R-:W-:-:S03]  /*3ce0*/  HADD2.F32 R108, -RZ, R34.H0_H0 ;  /* 0x20000022ff6c7230 */ /* 0x000fc60000004100 */
[----:B------:R-:W-:Y:S01]  /*3cf0*/  FFMA.FTZ R86, R86, R95, R107 ;  /* 0x0000005f56567223 */ /* 0x000fe2000001006b */
[----:B------:R-:W-:Y:S02]  /*3d00*/  HADD2.F32 R107, -RZ, R34.H1_H1 ;  /* 0x30000022ff6b7230 */ /* 0x000fe40000004100 */
[----:B------:R-:W-:Y:S01]  /*3d10*/  HADD2.F32 R34, -RZ, R35.H0_H0 ;  /* 0x20000023ff227230 */ /* 0x000fe20000004100 */
[----:B------:R-:W-:Y:S01]  /*3d20*/  FFMA.FTZ R111, R88, R86, R111 ;  /* 0x00000056586f7223 */ /* 0x000fe2000001006f */
[----:B------:R-:W-:Y:S02]  /*3d30*/  HADD2.F32 R88, -RZ, R29.H1_H1 ;  /* 0x3000001dff587230 */ /* 0x000fe40000004100 */
[----:B------:R-:W-:Y:S01]  /*3d40*/  HADD2.F32 R35, -RZ, R35.H1_H1 ;  /* 0x30000023ff237230 */ /* 0x000fe20000004100 */
[----:B------:R-:W-:Y:S01]  /*3d50*/  FFMA.FTZ R110, R89, R111, R110 ;  /* 0x0000006f596e7223 */ /* 0x000fe2000001006e */
[--C-:B------:R-:W-:Y:S02]  /*3d60*/  HADD2.F32 R89, -RZ, R30.reuse.H0_H0 ;  /* 0x2000001eff597230 */ /* 0x100fe40000004100 */
[----:B------:R-:W-:Y:S01]  /*3d70*/  HADD2.F32 R30, -RZ, R30.H1_H1 ;  /* 0x3000001eff1e7230 */ /* 0x000fe20000004100 */
[----:B------:R-:W-:-:S04]  /*3d80*/  FFMA.FTZ R91, R91, R110, R112 ;  /* 0x0000006e5b5b7223 */ /* 0x000fc80000010070 */
        /* <DEDUP_REMOVED lines=22> */
.L_x_4675:
[----:B------:R-:W-:Y:S05]  /*3ef0*/  BSYNC B0 ;  /* 0x0000000000007941 */ /* 0x000fea0003800000 */
.L_x_4674:
        /* <DEDUP_REMOVED lines=25> */
.L_x_4673:
        /* <DEDUP_REMOVED lines=70> */
[----:B------:R-:W0:Y:S01]  /*44f0*/  MUFU.EX2 R42, R42 ;  /* 0x0000002a002a7308 */ /* 0x000e220000000800 */
[----:B------:R-:W-:Y:S01]  /*4500*/  FMUL.FTZ R31, R50, -1.4426950216293334961 ;  /* 0xbfb8aa3b321f7820 */ /* 0x000fe20000410000 */
[----:B------:R-:W-:Y:S01]  /*4510*/  HADD2.F32 R48, -RZ, R48.H1_H1 ;  /* 0x30000030ff307230 */ /* 0x000fe20000004100 */
[----:B------:R-:W-:-:S04]  /*4520*/  FMUL.FTZ R36, R66, -1.4426950216293334961 ;  /* 0xbfb8aa3b42247820 */ /* 0x000fc80000410000 */
        /* <DEDUP_REMOVED lines=47> */
[----:B0-----:R-:W-:Y:S02]  /*4820*/  FADD.FTZ R68, R68, 1 ;  /* 0x3f80000044447421 */ /* 0x001fe40000010000 */
[----:B-1----:R-:W-:-:S05]  /*4830*/  FADD.FTZ R69, R69, 1 ;  /* 0x3f80000045457421 */ /* 0x002fca0000010000 */
[----:B------:R-:W0:Y:S01]  /*4840*/  MUFU.RCP R73, R32 ;  /* 0x0000002000497308 */ /* 0x000e220000001000 */
[----:B--2---:R-:W-:-:S07]  /*4850*/  FMUL.FTZ R51, R51, R42 ;  /* 0x0000002a33337220 */ /* 0x004fce0000410000 */
[----:B------:R-:W1:Y:S01]  /*4860*/  MUFU.RCP R71, R36 ;  /* 0x0000002400477308 */ /* 0x000e620000001000 */
[----:B------:R-:W-:-:S07]  /*4870*/  FMUL.FTZ R51, R51, R44 ;  /* 0x0000002c33337220 */ /* 0x000fce0000410000 */
[----:B------:R-:W-:Y:S01]  /*4880*/  MUFU.RCP R37, R37 ;  /* 0x0000002500257308 */ /* 0x000fe20000001000 */
[----:B0-----:R-:W-:-:S04]  /*4890*/  FMUL.FTZ R38, R38, R73 ;  /* 0x0000004926267220 */ /* 0x001fc80000410000 */
[----:B------:R-:W-:-:S03]  /*48a0*/  FMUL.FTZ R38, R38, R57 ;  /* 0x0000003926267220 */ /* 0x000fc60000410000 */
[----:B------:R-:W0:Y:S01]  /*48b0*/  MUFU.RCP R35, R35 ;  /* 0x0000002300237308 */ /* 0x000e220000001000 */
[----:B-1----:R-:W-:-:S04]  /*48c0*/  FMUL.FTZ R66, R66, R71 ;  /* 0x0000004742427220 */ /* 0x002fc80000410000 */
[----:B------:R-:W-:-:S03]  /*48d0*/  FMUL.FTZ R66, R66, R59 ;  /* 0x0000003b42427220 */ /* 0x000fc60000410000 */
        /* <DEDUP_REMOVED lines=25> */
[----:B-1----:R-:W-:Y:S01]  /*4a70*/  FMUL.FTZ R53, R53, R64 ;  /* 0x0000004035357220 */ /* 0x002fe20000410000 */
[----:B------:R-:W-:-:S03]  /*4a80*/  F2FP.PACK_AB R52, R37, R28 ;  /* 0x0000001c2534723e */ /* 0x000fc600000000ff */
[----:B------:R-:W-:Y:S01]  /*4a90*/  FMUL.FTZ R53, R53, R24 ;  /* 0x0000001835357220 */ /* 0x000fe20000410000 */
[----:B------:R-:W-:Y:S01]  /*4aa0*/  BAR.SYNC.DEFER_BLOCKING 0x0 ;  /* 0x0000000000007b1d */ /* 0x000fe20000010000 */
[----:B--2---:R-:W-:-:S03]  /*4ab0*/  FMUL.FTZ R30, R30, R65 ;  /* 0x000000411e1e7220 */ /* 0x004fc60000410000 */
[----:B------:R-:W-:Y:S01]  /*4ac0*/  F2FP.PACK_AB R53, R53, R32 ;  /* 0x000000203535723e */ /* 0x000fe200000000ff */
[----:B------:R-:W-:Y:S01]  /*4ad0*/  IMAD R32, R14, c[0x0][0x210], RZ ;  /* 0x000084000e207a24 */ /* 0x000fe200078e02ff */
        /* <DEDUP_REMOVED lines=17> */
[----:B------:R0:W-:Y:S01]  /*4bf0*/  STS.128 [R0], R20 ;  /* 0x0000001400007388 */ /* 0x0001e20000000c00 */
[----:B------:R-:W-:-:S03]  /*4c00*/  IADD3 R61, R61, R33, RZ ;  /* 0x000000213d3d7210 */ /* 0x000fc60007ffe0ff */
[----:B------:R-:W-:Y:S01]  /*4c10*/  STS.128 [R0+0x10], R52 ;  /* 0x0000103400007388 */ /* 0x000fe20000000c00 */
        /* <DEDUP_REMOVED lines=14> */
.L_x_4677:
[----:B------:R-:W-:Y:S05]  /*4d00*/  EXIT ;  /* 0x000000000000794d */ /* 0x000fea0003800000 */
.L_x_4679:
        /* <DEDUP_REMOVED lines=15> */
.L_x_5447:


//--------------------- .text._Z25selective_scan_fwd_kernelI32Selective_Scan_fwd_kernel_traitsILi32ELi8ELi1ELb0ELb0ELb0ELb0EN3c104HalfEfEEv13SSMParamsBase --------------------------
	.section	.text._Z25selective_scan_fwd_kernelI32Selective_Scan_fwd_kernel_traitsILi32ELi8ELi1ELb0ELb0ELb0ELb0EN3c104HalfEfEEv13SSMParamsBase,"ax",@progbits
	.sectioninfo	@"SHI_REGISTERS=102"
	.align	128
        .global         _Z25selective_scan_fwd_kernelI32Selective_Scan_fwd_kernel_traitsILi32ELi8ELi1ELb0ELb0ELb0ELb0EN3c104HalfEfEEv13SSMParamsBase
        .type           _Z25selective_scan_fwd_kernelI32Selective_Scan_fwd_kernel_traitsILi32ELi8ELi1ELb0ELb0ELb0ELb0EN3c104HalfEfEEv13SSMParamsBase,@function
        .size           _Z25selective_scan_fwd_kernelI32Selective_Scan_fwd_kernel_traitsILi32ELi8ELi1ELb0ELb0ELb0ELb0EN3c104HalfEfEEv13SSMParamsBase,(.L_x_5448 - _Z25selective_scan_fwd_kernelI32Selective_Scan_fwd_kernel_traitsILi32ELi8ELi1ELb0ELb0ELb0ELb0EN3c104HalfEfEEv13SSMParamsBase)
        .other          _Z25selective_scan_fwd_kernelI32Selective_Scan_fwd_kernel_traitsILi32ELi8ELi1ELb0ELb0ELb0ELb0EN3c104HalfEfEEv13SSMParamsBase,@"STO_CUDA_ENTRY STV_DEFAULT"
_Z25selective_scan_fwd_kernelI32Selective_Scan_fwd_kernel_traitsILi32ELi8ELi1ELb0ELb0ELb0ELb0EN3c104HalfEfEEv13SSMParamsBase:
.text._Z25selective_scan_fwd_kernelI32Selective_Scan_fwd_kernel_traitsILi32ELi8ELi1ELb0ELb0ELb0ELb0EN3c104HalfEfEEv13SSMParamsBase:
[----:B------:R-:W-:Y:S02]  /*0000*/  MOV R1, c[0x0][0x28] ;  /* 0x00000a0000017a02 */ /* 0x000fe40000000f00 */
[----:B------:R-:W0:Y:S01]  /*0010*/  S2UR UR4, SR_CTAID.Y ;  /* 0x00000000000479c3 */ /* 0x000e220000002600 */
[----:B------:R-:W-:Y:S01]  /*0020*/  ISETP.NE.U32.AND P1, PT, RZ, c[0x0][0x250], PT ;  /* 0x00009400ff007a0c */ /* 0x000fe20003f25070 */
[----:B------:R-:W-:Y:S01]  /*0030*/  IMAD.MOV.U32 R16, RZ, RZ, RZ ;  /* 0x000000ffff107224 */ /* 0x000fe200078e00ff */
[----:B------:R-:W-:Y:S01]  /*0040*/  ULDC.64 UR6, c[0x0][0x118] ;  /* 0x0000460000067ab9 */ /* 0x000fe20000000a00 */
[----:B------:R-:W-:Y:S01]  /*0050*/  ISETP.NE.U32.AND P0, PT, RZ, c[0x0][0x238], PT ;  /* 0x00008e00ff007a0c */ /* 0x000fe20003f05070 */
[----:B------:R-:W-:Y:S01]  /*0060*/  HFMA2.MMA R14, -RZ, RZ, 0, 0 ;  /* 0x00000000ff0e7435 */ /* 0x000fe200000001ff */
[----:B------:R-:W-:Y:S02]  /*0070*/  ISETP.NE.AND.EX P1, PT, RZ, c[0x0][0x254], PT, P1 ;  /* 0x00009500ff007a0c */ /* 0x000fe40003f25310 */
[----:B------:R-:W-:Y:S01]  /*0080*/  ISETP.NE.AND.EX P0, PT, RZ, c[0x0][0x23c], PT, P0 ;  /* 0x00008f00ff007a0c */ /* 0x000fe20003f05300 */
[----:B0-----:R-:W-:-:S05]  /*0090*/  IMAD.U32 R0, RZ, RZ, UR4 ;  /* 0x00000004ff007e24 */ /* 0x001fca000f8e00ff */
        /* <DEDUP_REMOVED lines=20> */
[----:B------:R-:W-:-:S04]  /*01e0*/  IMAD R7, R0, c[0x0][0x1dc], R7 ;  /* 0x0000770000077a24 */ /* 0x000fc800078e0207 */
[----:B------:R-:W-:Y:S01]  /*01f0*/  IMAD.IADD R3, R3, 0x1, R7 ;  /* 0x0000000103037824 */ /* 0x000fe200078e0207 */
[----:B0-----:R-:W-:-:S03]  /*0200*/  SHF.R.S32.HI R96, RZ, 0x1f, R17 ;  /* 0x0000001fff607819 */ /* 0x001fc60000011411 */
[----:B------:R-:W-:Y:S01]  /*0210*/  IMAD.WIDE.U32 R2, R17, c[0x0][0x1d0], R2 ;  /* 0x0000740011027a25 */ /* 0x000fe200078e0002 */
[----:B-1----:R-:W-:-:S03]  /*0220*/  LOP3.LUT R18, R12, 0x1f, RZ, 0xc0, !PT ;  /* 0x0000001f0c127812 */ /* 0x002fc600078ec0ff */
[----:B------:R-:W-:Y:S02]  /*0230*/  IMAD.SHL.U32 R31, R12, 0x8, RZ ;  /* 0x000000080c1f7824 */ /* 0x000fe400078e00ff */
[C---:B------:R-:W-:Y:S02]  /*0240*/  IMAD R6, R96.reuse, c[0x0][0x1d0], RZ ;  /* 0x0000740060067a24 */ /* 0x040fe400078e02ff */
[----:B------:R-:W-:Y:S01]  /*0250*/  IMAD R8, R96, c[0x0][0x1e0], RZ ;  /* 0x0000780060087a24 */ /* 0x000fe200078e02ff */
[----:B------:R-:W-:Y:S01]  /*0260*/  LOP3.LUT R19, R18, 0xffffff00, R31, 0xf8, !PT ;  /* 0xffffff0012137812 */ /* 0x000fe200078ef81f */
[----:B------:R-:W-:Y:S01]  /*0270*/  IMAD.WIDE.U32 R4, R17, c[0x0][0x1e0], R4 ;  /* 0x0000780011047a25 */ /* 0x000fe200078e0004 */
[----:B------:R-:W-:Y:S02]  /*0280*/  IADD3 R25, R31, 0x1, RZ ;  /* 0x000000011f197810 */ /* 0x000fe40007ffe0ff */
[----:B------:R-:W-:Y:S01]  /*0290*/  SHF.R.S32.HI R20, RZ, 0x1f, R19 ;  /* 0x0000001fff147819 */ /* 0x000fe20000011413 */
[----:B------:R-:W-:Y:S01]  /*02a0*/  IMAD R7, R17, c[0x0][0x1d4], R6 ;  /* 0x0000750011077a24 */ /* 0x000fe200078e0206 */
[----:B------:R-:W-:Y:S01]  /*02b0*/  IADD3 R6, P0, R19, R2, RZ ;  /* 0x0000000213067210 */ /* 0x000fe20007f1e0ff */
[----:B------:R-:W-:Y:S01]  /*02c0*/  IMAD R9, R17, c[0x0][0x1e4], R8 ;  /* 0x0000790011097a24 */ /* 0x000fe200078e0208 */
[----:B------:R-:W-:-:S02]  /*02d0*/  IADD3 R47, P1, R19, R4, RZ ;  /* 0x00000004132f7210 */ /* 0x000fc40007f3e0ff */
[C---:B------:R-:W-:Y:S02]  /*02e0*/  IADD3.X R3, R20.reuse, R3, R7, P0, !PT ;  /* 0x0000000314037210 */ /* 0x040fe400007fe407 */
[----:B------:R-:W-:Y:S02]  /*02f0*/  IADD3.X R2, R20, R5, R9, P1, !PT ;  /* 0x0000000514027210 */ /* 0x000fe40000ffe409 */
[----:B------:R-:W-:Y:S02]  /*0300*/  LEA R4, P0, R6, c[0x0][0x240], 0x1 ;  /* 0x0000900006047a11 */ /* 0x000fe400078008ff */
[----:B------:R-:W-:Y:S02]  /*0310*/  LEA R48, P1, R47, c[0x0][0x248], 0x1 ;  /* 0x000092002f307a11 */ /* 0x000fe400078208ff */
[C---:B------:R-:W-:Y:S02]  /*0320*/  IADD3 R26, R31.reuse, 0x2, RZ ;  /* 0x000000021f1a7810 */ /* 0x040fe40007ffe0ff */
[----:B------:R-:W-:-:S02]  /*0330*/  IADD3 R27, R31, 0x3, RZ ;  /* 0x000000031f1b7810 */ /* 0x000fc40007ffe0ff */
[C---:B------:R-:W-:Y:S02]  /*0340*/  IADD3 R28, R31.reuse, 0x4, RZ ;  /* 0x000000041f1c7810 */ /* 0x040fe40007ffe0ff */
[C---:B------:R-:W-:Y:S02]  /*0350*/  IADD3 R29, R31.reuse, 0x5, RZ ;  /* 0x000000051f1d7810 */ /* 0x040fe40007ffe0ff */
[----:B------:R-:W-:Y:S02]  /*0360*/  IADD3 R30, R31, 0x6, RZ ;  /* 0x000000061f1e7810 */ /* 0x000fe40007ffe0ff */
[----:B------:R-:W-:Y:S02]  /*0370*/  LEA.HI.X R5, R6, c[0x0][0x244], R3, 0x1, P0 ;  /* 0x0000910006057a11 */ /* 0x000fe400000f0c03 */
[----:B------:R-:W-:Y:S02]  /*0380*/  LEA.HI.X R47, R47, c[0x0][0x24c], R2, 0x1, P1 ;  /* 0x000093002f2f7a11 */ /* 0x000fe400008f0c02 */
[----:B------:R-:W-:-:S02]  /*0390*/  IADD3 R31, R31, 0x7, RZ ;  /* 0x000000071f1f7810 */ /* 0x000fc40007ffe0ff */
[C---:B------:R-:W-:Y:S02]  /*03a0*/  LOP3.LUT R32, R19.reuse, 0x20, RZ, 0xfc, !PT ;  /* 0x0000002013207812 */ /* 0x040fe400078efcff */
[C---:B------:R-:W-:Y:S02]  /*03b0*/  LOP3.LUT R33, R19.reuse, 0x40, RZ, 0xfc, !PT ;  /* 0x0000004013217812 */ /* 0x040fe400078efcff */
[C---:B------:R-:W-:Y:S02]  /*03c0*/  LOP3.LUT R34, R19.reuse, 0x60, RZ, 0xfc, !PT ;  /* 0x0000006013227812 */ /* 0x040fe400078efcff */
[C---:B------:R-:W-:Y:S02]  /*03d0*/  LOP3.LUT R35, R19.reuse, 0x80, RZ, 0xfc, !PT ;  /* 0x0000008013237812 */ /* 0x040fe400078efcff */
[C---:B------:R-:W-:Y:S02]  /*03e0*/  LOP3.LUT R24, R19.reuse, 0xa0, RZ, 0xfc, !PT ;  /* 0x000000a013187812 */ /* 0x040fe400078efcff */
[----:B------:R-:W-:-:S02]  /*03f0*/  LOP3.LUT R21, R19, 0xc0, RZ, 0xfc, !PT ;  /* 0x000000c013157812 */ /* 0x000fc400078efcff */
[----:B--2---:R-:W-:Y:S02]  /*0400*/  LOP3.LUT R23, R19, 0xe0, RZ, 0xfc, !PT ;  /* 0x000000e013177812 */ /* 0x004fe400078efcff */
.L_x_4701:
[----:B------:R-:W-:Y:S01]  /*0410*/  BAR.SYNC.DEFER_BLOCKING 0x0 ;  /* 0x0000000000007b1d */ /* 0x000fe20000010000 */
[----:B------:R-:W-:Y:S01]  /*0420*/  IMAD.MOV.U32 R3, RZ, RZ, -0x100 ;  /* 0xffffff00ff037424 */ /* 0x000fe200078e00ff */
[----:B------:R-:W-:Y:S02]  /*0430*/  PRMT R2, RZ, 0x7610, R2 ;  /* 0x00007610ff027816 */ /* 0x000fe40000000002 */
[----:B-1----:R-:W-:Y:S01]  /*0440*/  PRMT R6, RZ, 0x7610, R6 ;  /* 0x00007610ff067816 */ /* 0x002fe20000000006 */
        /* <DEDUP_REMOVED lines=27> */
[----:B------:R-:W-:Y:S01]  /*0600*/  LEA.HI.SX32 R37, R37, R22, 0x1b ;  /* 0x0000001625257211 */ /* 0x000fe200078fdaff */
[----:B------:R-:W-:Y:S01]  /*0610*/  IMAD.SHL.U32 R38, R13, 0x2, RZ ;  /* 0x000000020d267824 */ /* 0x000fe200078e00ff */
[----:B------:R-:W-:Y:S02]  /*0620*/  IADD3 R13, R22, 0x60, RZ ;  /* 0x00000060160d7810 */ /* 0x000fe40007ffe0ff */
[----:B------:R-:W-:-:S02]  /*0630*/  SHF.L.U32 R11, R11, 0x1, RZ ;  /* 0x000000010b0b7819 */ /* 0x000fc400000006ff */
[----:B------:R-:W-:Y:S02]  /*0640*/  SHF.L.U32 R37, R37, 0x1, RZ ;  /* 0x0000000125257819 */ /* 0x000fe400000006ff */
[----:B------:R-:W-:Y:S02]  /*0650*/  LEA.HI.SX32 R13, R13, R22, 0x1b ;  /* 0x000000160d0d7211 */ /* 0x000fe400078fdaff */
[C---:B------:R-:W-:Y:S02]  /*0660*/  IADD3 R39, R22.reuse, 0x80, RZ ;  /* 0x0000008016277810 */ /* 0x040fe40007ffe0ff */
[C---:B------:R-:W-:Y:S01]  /*0670*/  IADD3 R43, R22.reuse, 0xa0, RZ ;  /* 0x000000a0162b7810 */ /* 0x040fe20007ffe0ff */
[----:B------:R-:W-:Y:S01]  /*0680*/  IMAD.SHL.U32 R41, R13, 0x2, RZ ;  /* 0x000000020d297824 */ /* 0x000fe200078e00ff */
[C---:B------:R-:W-:Y:S02]  /*0690*/  IADD3 R45, R22.reuse, 0xc0, RZ ;  /* 0x000000c0162d7810 */ /* 0x040fe40007ffe0ff */
[----:B------:R-:W-:-:S02]  /*06a0*/  IADD3 R13, R22, 0xe0, RZ ;  /* 0x000000e0160d7810 */ /* 0x000fc40007ffe0ff */
[-C--:B------:R-:W-:Y:S02]  /*06b0*/  LEA.HI.SX32 R39, R39, R22.reuse, 0x1b ;  /* 0x0000001627277211 */ /* 0x080fe400078fdaff */
[-C--:B------:R-:W-:Y:S02]  /*06c0*/  LEA.HI.SX32 R43, R43, R22.reuse, 0x1b ;  /* 0x000000162b2b7211 */ /* 0x080fe400078fdaff */
[-C--:B------:R-:W-:Y:S02]  /*06d0*/  LEA.HI.SX32 R42, R45, R22.reuse, 0x1b ;  /* 0x000000162d2a7211 */ /* 0x080fe400078fdaff */
[----:B------:R-:W-:Y:S01]  /*06e0*/  LEA.HI.SX32 R13, R13, R22, 0x1b ;  /* 0x000000160d0d7211 */ /* 0x000fe200078fdaff */
[----:B------:R-:W-:Y:S01]  /*06f0*/  IMAD.SHL.U32 R43, R43, 0x2, RZ ;  /* 0x000000022b2b7824 */ /* 0x000fe200078e00ff */
        /* <DEDUP_REMOVED lines=10> */
[----:B------:R-:W-:Y:S01]  /*07a0*/  PRMT R13, RZ, 0x7610, R13 ;  /* 0x00007610ff0d7816 */ /* 0x000fe2000000000d */
[----:B--2---:R0:W-:Y:S04]  /*07b0*/  STS.U16 [R11], R2 ;  /* 0x000000020b007388 */ /* 0x0041e80000000400 */
[----:B---3--:R1:W-:Y:S04]  /*07c0*/  STS.U16 [R38+0x40], R3 ;  /* 0x0000400326007388 */ /* 0x0083e80000000400 */
[----:B----4-:R2:W-:Y:S01]  /*07d0*/  STS.U16 [R37+0x80], R6 ;  /* 0x0000800625007388 */ /* 0x0105e20000000400 */
[----:B0-----:R-:W-:Y:S01]  /*07e0*/  IMAD.MOV.U32 R2, RZ, RZ, R48 ;  /* 0x000000ffff027224 */ /* 0x001fe200078e0030 */
[----:B-1----:R-:W-:Y:S01]  /*07f0*/  MOV R3, R47 ;  /* 0x0000002f00037202 */ /* 0x002fe20000000f00 */
[----:B--2---:R-:W-:Y:S01]  /*0800*/  IMAD.SHL.U32 R6, R22, 0x8, RZ ;  /* 0x0000000816067824 */ /* 0x004fe200078e00ff */
[----:B------:R0:W-:Y:S04]  /*0810*/  STS.U16 [R41+0xc0], R8 ;  /* 0x0000c00829007388 */ /* 0x0001e80000000400 */
[----:B------:R-:W-:Y:S01]  /*0820*/  LEA.HI.SX32 R45, R6, R6, 0x1b ;  /* 0x00000006062d7211 */ /* 0x000fe200078fdaff */
[----:B------:R1:W-:Y:S01]  /*0830*/  STS.U16 [R39+0x100], R10 ;  /* 0x0001000a27007388 */ /* 0x0003e20000000400 */
[----:B------:R-:W-:-:S03]  /*0840*/  PRMT R6, RZ, 0x7610, R6 ;  /* 0x00007610ff067816 */ /* 0x000fc60000000006 */
[----:B------:R-:W-:Y:S01]  /*0850*/  IMAD.SHL.U32 R45, R45, 0x2, RZ ;  /* 0x000000022d2d7824 */ /* 0x000fe200078e00ff */
        /* <DEDUP_REMOVED lines=16> */
[----:B------:R-:W-:Y:S02]  /*0960*/  PRMT R48, RZ, 0x7610, R48 ;  /* 0x00007610ff307816 */ /* 0x000fe40000000030 */
[----:B---3--:R-:W-:Y:S02]  /*0970*/  PRMT R7, RZ, 0x7610, R7 ;  /* 0x00007610ff077816 */ /* 0x008fe40000000007 */
[----:B----4-:R-:W-:Y:S01]  /*0980*/  PRMT R9, RZ, 0x7610, R9 ;  /* 0x00007610ff097816 */ /* 0x010fe20000000009 */
        /* <DEDUP_REMOVED lines=16> */
[----:B--2---:R-:W-:Y:S04]  /*0a90*/  STS.U16 [R11], R6 ;  /* 0x000000060b007388 */ /* 0x004fe80000000400 */
[----:B---3--:R-:W-:Y:S04]  /*0aa0*/  STS.U16 [R38+0x40], R13 ;  /* 0x0000400d26007388 */ /* 0x008fe80000000400 */
[----:B----4-:R-:W-:Y:S04]  /*0ab0*/  STS.U16 [R37+0x80], R8 ;  /* 0x0000800825007388 */ /* 0x010fe80000000400 */
        /* <DEDUP_REMOVED lines=70> */
.L_x_4681:
[----:B------:R-:W-:Y:S05]  /*0f20*/  BSYNC B0 ;  /* 0x0000000000007941 */ /* 0x000fea0003800000 */
.L_x_4680:
        /* <DEDUP_REMOVED lines=41> */
.L_x_4683:
[----:B------:R-:W-:Y:S05]  /*11c0*/  BSYNC B0 ;  /* 0x0000000000007941 */ /* 0x000fea0003800000 */
.L_x_4682:
        /* <DEDUP_REMOVED lines=47> */
.L_x_4685:
[----:B------:R-:W-:Y:S05]  /*14c0*/  BSYNC B0 ;  /* 0x0000000000007941 */ /* 0x000fea0003800000 */
.L_x_4684:
        /* <DEDUP_REMOVED lines=33> */
.L_x_4687:
[----:B------:R-:W-:Y:S05]  /*16e0*/  BSYNC B0 ;  /* 0x0000000000007941 */ /* 0x000fea0003800000 */
.L_x_4686:
        /* <DEDUP_REMOVED lines=33> */
.L_x_4689:
[----:B------:R-:W-:Y:S05]  /*1900*/  BSYNC B0 ;  /* 0x0000000000007941 */ /* 0x000fea0003800000 */
.L_x_4688:
        /* <DEDUP_REMOVED lines=33> */
.L_x_4691:
[----:B------:R-:W-:Y:S05]  /*1b20*/  BSYNC B0 ;  /* 0x0000000000007941 */ /* 0x000fea0003800000 */
.L_x_4690:
        /* <DEDUP_REMOVED lines=33> */
.L_x_4693:
[----:B------:R-:W-:Y:S05]  /*1d40*/  BSYNC B0 ;  /* 0x0000000000007941 */ /* 0x000fea0003800000 */
.L_x_4692:
        /* <DEDUP_REMOVED lines=33> */
.L_x_4695:
[----:B------:R-:W-:Y:S05]  /*1f60*/  BSYNC B0 ;  /* 0x0000000000007941 */ /* 0x000fea0003800000 */
.L_x_4694:
[----:B------:R-:W-:Y:S06]  /*1f70*/  BAR.SYNC.DEFER_BLOCKING 0x0 ;  /* 0x0000000000007b1d */ /* 0x000fec0000010000 */
[----:B------:R-:W-:Y:S05]  /*1f80*/  @!P6 BRA `(.L_x_4696) ;  /* 0x00000bd00000e947 */ /* 0x000fea0003800000 */
[----:B------:R-:W0:Y:S01]  /*1f90*/  S2R R0, SR_CTAID.Y ;  /* 0x0000000000007919 */ /* 0x000e220000002600 */
[----:B------:R-:W-:Y:S01]  /*1fa0*/  MOV R13, 0x8 ;  /* 0x00000008000d7802 */ /* 0x000fe20000000f00 */
[C---:B------:R-:W-:Y:S02]  /*1fb0*/  IMAD R7, R15.reuse, c[0x0][0x180], RZ ;  /* 0x000060000f077a24 */ /* 0x040fe400078e02ff */
[----:B------:R-:W1:Y:S01]  /*1fc0*/  S2R R17, SR_CTAID.X ;  /* 0x0000000000117919 */ /* 0x000e620000002500 */
[----:B------:R-:W-:-:S02]  /*1fd0*/  IMAD R9, R15, c[0x0][0x1b8], RZ ;  /* 0x00006e000f097a24 */ /* 0x000fc400078e02ff */
[----:B------:R-:W-:Y:S02]  /*1fe0*/  IMAD R11, R15, c[0x0][0x198], RZ ;  /* 0x000066000f0b7a24 */ /* 0x000fe400078e02ff */
[----:B------:R-:W-:Y:S02]  /*1ff0*/  IMAD R73, R36, c[0x0][0x16c], RZ ;  /* 0x00005b0024497a24 */ /* 0x000fe400078e02ff */
[----:B------:R-:W-:Y:S02]  /*2000*/  FMUL.FTZ R71, R71, R52 ;  /* 0x0000003447477220 */ /* 0x000fe40000410000 */
[----:B------:R-:W-:Y:S02]  /*2010*/  FMUL.FTZ R66, R66, R47 ;  /* 0x0000002f42427220 */ /* 0x000fe40000410000 */
[----:B------:R-:W-:Y:S02]  /*2020*/  FMUL.FTZ R56, R56, R49 ;  /* 0x0000003138387220 */ /* 0x000fe40000410000 */
[----:B------:R-:W-:-:S02]  /*2030*/  FMUL.FTZ R55, R55, R51 ;  /* 0x0000003337377220 */ /* 0x000fc40000410000 */
[----:B------:R-:W-:Y:S02]  /*2040*/  FMUL.FTZ R57, R57, R50 ;  /* 0x0000003239397220 */ /* 0x000fe40000410000 */
[----:B------:R-:W-:Y:S02]  /*2050*/  FMUL.FTZ R59, R59, R48 ;  /* 0x000000303b3b7220 */ /* 0x000fe40000410000 */
        /* <DEDUP_REMOVED lines=15> */
[----:B------:R-:W-:Y:S01]  /*2150*/  LEA R72, P0, R6, c[0x0][0x220], 0x2 ;  /* 0x0000880006487a11 */ /* 0x000fe200078010ff */
[----:B------:R-:W-:Y:S01]  /*2160*/  IMAD.IADD R75, R9, 0x1, R77 ;  /* 0x00000001094b7824 */ /* 0x000fe200078e024d */
[----:B------:R-:W-:Y:S01]  /*2170*/  IADD3 R77, R11, R79, RZ ;  /* 0x0000004f0b4d7210 */ /* 0x000fe20007ffe0ff */
[----:B------:R-:W-:Y:S01]  /*2180*/  FMUL.FTZ R64, R64, R53 ;  /* 0x0000003540407220 */ /* 0x000fe20000410000 */
[----:B------:R-:W-:Y:S01]  /*2190*/  LEA.HI.X R73, R6, c[0x0][0x224], R73, 0x2, P0 ;  /* 0x0000890006497a11 */ /* 0x000fe200000f1449 */
[----:B------:R-:W-:Y:S01]  /*21a0*/  IMAD.MOV.U32 R76, RZ, RZ, RZ ;  /* 0x000000ffff4c7224 */ /* 0x000fe200078e00ff */
[----:B------:R-:W-:Y:S02]  /*21b0*/  ISETP.NE.AND P0, PT, R18, RZ, PT ;  /* 0x000000ff1200720c */ /* 0x000fe40003f05270 */
[----:B------:R-:W-:-:S02]  /*21c0*/  LEA.HI.X R75, R8, c[0x0][0x234], R75, 0x2, P1 ;  /* 0x00008d00084b7a11 */ /* 0x000fc400008f144b */
[----:B------:R-:W-:Y:S02]  /*21d0*/  LEA.HI.X R77, R10, c[0x0][0x22c], R77, 0x2, P2 ;  /* 0x00008b000a4d7a11 */ /* 0x000fe400010f144d */
[----:B------:R-:W-:Y:S02]  /*21e0*/  MOV R74, R12 ;  /* 0x0000000c004a7202 */ /* 0x000fe40000000f00 */
[----:B------:R-:W-:Y:S02]  /*21f0*/  ISETP.EQ.OR P0, PT, R36, RZ, P0 ;  /* 0x000000ff2400720c */ /* 0x000fe40000702670 */
.L_x_4697:
[----:B------:R-:W-:Y:S02]  /*2200*/  MOV R6, R72 ;  /* 0x0000004800067202 */ /* 0x000fe40000000f00 */
[----:B------:R-:W-:-:S05]  /*2210*/  MOV R7, R73 ;  /* 0x0000004900077202 */ /* 0x000fca0000000f00 */
[----:B------:R0:W2:Y:S01]  /*2220*/  LDG.E R10, [R6.64] ;  /* 0x00000006060a7981 */ /* 0x0000a2000c1e1900 */
[----:B------:R-:W-:Y:S01]  /*2230*/  MOV R8, R70 ;  /* 0x0000004600087202 */ /* 0x000fe20000000f00 */
[----:B------:R-:W-:Y:S02]  /*2240*/  IMAD.MOV.U32 R9, RZ, RZ, R77 ;  /* 0x000000ffff097224 */ /* 0x000fe400078e004d */
[----:B------:R-:W1:Y:S01]  /*2250*/  S2R R12, SR_TID.X ;  /* 0x00000000000c7919 */ /* 0x000e620000002100 */
[----:B------:R-:W-:-:S03]  /*2260*/  ISETP.GE.U32.AND P1, PT, R25, R40, PT ;  /* 0x000000281900720c */ /* 0x000fc60003f26070 */
[----:B------:R3:W4:Y:S01]  /*2270*/  LDG.E R79, [R8.64] ;  /* 0x00000006084f7981 */ /* 0x000722000c1e1900 */
[----:B0-----:R-:W-:Y:S01]  /*2280*/  IMAD.MOV.U32 R6, RZ, RZ, R68 ;  /* 0x000000ffff067224 */ /* 0x001fe200078e0044 */
[----:B------:R-:W-:-:S05]  /*2290*/  MOV R7, R75 ;  /* 0x0000004b00077202 */ /* 0x000fca0000000f00 */
[----:B------:R1:W4:Y:S01]  /*22a0*/  LDG.E R78, [R6.64] ;  /* 0x00000006064e7981 */ /* 0x000322000c1e1900 */
[----:B------:R-:W-:Y:S02]  /*22b0*/  ISETP.GE.U32.AND P2, PT, R26, R40, PT ;  /* 0x000000281a00720c */ /* 0x000fe40003f46070 */
[----:B-1----:R-:W-:-:S04]  /*22c0*/  SHF.L.U32 R7, R12, 0x3, RZ ;  /* 0x000000030c077819 */ /* 0x002fc800000006ff */
[-C--:B------:R-:W-:Y:S02]  /*22d0*/  ISETP.GE.U32.AND P6, PT, R7, R40.reuse, PT ;  /* 0x000000280700720c */ /* 0x080fe40003fc6070 */
[-C--:B------:R-:W-:Y:S02]  /*22e0*/  ISETP.GE.U32.AND P3, PT, R27, R40.reuse, PT ;  /* 0x000000281b00720c */ /* 0x080fe40003f66070 */
[-C--:B------:R-:W-:Y:S02]  /*22f0*/  ISETP.GE.U32.AND P4, PT, R28, R40.reuse, PT ;  /* 0x000000281c00720c */ /* 0x080fe40003f86070 */
[----:B------:R-:W-:Y:S02]  /*2300*/  FSEL R84, R59, RZ, !P3 ;  /* 0x000000ff3b547208 */ /* 0x000fe40005800000 */
[----:B------:R-:W-:Y:S02]  /*2310*/  ISETP.GE.U32.AND P5, PT, R29, R40, PT ;  /* 0x000000281d00720c */ /* 0x000fe40003fa6070 */
[----:B------:R-:W-:Y:S01]  /*2320*/  FSEL R87, R66, RZ, !P4 ;  /* 0x000000ff42577208 */ /* 0x000fe20006000000 */
[----:B--2---:R-:W-:-:S04]  /*2330*/  FMUL.FTZ R10, R10, 1.4426950216293334961 ;  /* 0x3fb8aa3b0a0a7820 */ /* 0x004fc80000410000 */
[C---:B------:R-:W-:Y:S02]  /*2340*/  FMUL.FTZ R11, R10.reuse, R51 ;  /* 0x000000330a0b7220 */ /* 0x040fe40000410000 */
[C---:B------:R-:W-:Y:S02]  /*2350*/  FMUL.FTZ R80, R10.reuse, R50 ;  /* 0x000000320a507220 */ /* 0x040fe40000410000 */
[C---:B------:R-:W-:Y:S02]  /*2360*/  FMUL.FTZ R81, R10.reuse, R49 ;  /* 0x000000310a517220 */ /* 0x040fe40000410000 */
[----:B------:R0:W1:Y:S01]  /*2370*/  MUFU.EX2 R86, R80 ;  /* 0x0000005000567308 */ /* 0x0000620000000800 */
[C---:B------:R-:W-:Y:S02]  /*2380*/  FMUL.FTZ R82, R10.reuse, R48 ;  /* 0x000000300a527220 */ /* 0x040fe40000410000 */
[----:B------:R-:W-:-:S05]  /*2390*/  FMUL.FTZ R6, R10, R47 ;  /* 0x0000002f0a067220 */ /* 0x000fca0000410000 */
[----:B------:R-:W2:Y:S01]  /*23a0*/  MUFU.EX2 R11, R11 ;  /* 0x0000000b000b7308 */ /* 0x000ea20000000800 */
[----:B------:R-:W-:-:S07]  /*23b0*/  FMUL.FTZ R7, R10, R46 ;  /* 0x0000002e0a077220 */ /* 0x000fce0000410000 */
[----:B------:R5:W1:Y:S01]  /*23c0*/  MUFU.EX2 R85, R81 ;  /* 0x0000005100557308 */ /* 0x000a620000000800 */
[----:B---3--:R-:W-:-:S07]  /*23d0*/  FMUL.FTZ R8, R10, R52 ;  /* 0x000000340a087220 */ /* 0x008fce0000410000 */
[----:B------:R3:W3:Y:S01]  /*23e0*/  MUFU.EX2 R89, R82 ;  /* 0x0000005200597308 */ /* 0x0006e20000000800 */
[----:B0-----:R-:W-:Y:S02]  /*23f0*/  FSEL R80, R55, RZ, !P6 ;  /* 0x000000ff37507208 */ /* 0x001fe40007000000 */
[----:B-----5:R-:W-:-:S05]  /*2400*/  FSEL R81, R57, RZ, !P1 ;  /* 0x000000ff39517208 */ /* 0x020fca0004800000 */
[----:B------:R-:W0:Y:S01]  /*2410*/  MUFU.EX2 R6, R6 ;  /* 0x0000000600067308 */ /* 0x000e220000000800 */
[----:B-1----:R-:W-:Y:S01]  /*2420*/  FSEL R86, R86, 1, !P1 ;  /* 0x3f80000056567808 */ /* 0x002fe20004800000 */
[----:B------:R-:W-:Y:S01]  /*2430*/  FMUL.FTZ R10, R10, R53 ;  /* 0x000000350a0a7220 */ /* 0x000fe20000410000 */
[----:B--2---:R-:W-:-:S05]  /*2440*/  FSEL R83, R11, 1, !P6 ;  /* 0x3f8000000b537808 */ /* 0x004fca0007000000 */
[----:B------:R-:W1:Y:S01]  /*2450*/  MUFU.EX2 R7, R7 ;  /* 0x0000000700077308 */ /* 0x000e620000000800 */
[----:B---3--:R-:W-:Y:S01]  /*2460*/  FSEL R82, R56, RZ, !P2 ;  /* 0x000000ff38527208 */ /* 0x008fe20005000000 */
[-C--:B------:R-:W-:Y:S01]  /*2470*/  FFMA.FTZ R9, R80, R86.reuse, R81 ;  /* 0x0000005650097223 */ /* 0x080fe20000010051 */
[----:B------:R-:W-:Y:S01]  /*2480*/  FSEL R85, R85, 1, !P2 ;  /* 0x3f80000055557808 */ /* 0x000fe20005000000 */
[----:B------:R-:W-:-:S04]  /*2490*/  FMUL.FTZ R88, R83, R86 ;  /* 0x0000005653587220 */ /* 0x000fc80000410000 */
[----:B------:R-:W2:Y:S01]  /*24a0*/  MUFU.EX2 R8, R8 ;  /* 0x0000000800087308 */ /* 0x000ea20000000800 */
[----:B------:R-:W-:Y:S01]  /*24b0*/  FSEL R89, R89, 1, !P3 ;  /* 0x3f80000059597808 */ /* 0x000fe20005800000 */
[C---:B------:R-:W-:Y:S02]  /*24c0*/  FFMA.FTZ R9, R85.reuse, R9, R82 ;  /* 0x0000000955097223 */ /* 0x040fe40000010052 */
[----:B------:R-:W-:-:S04]  /*24d0*/  FMUL.FTZ R88, R85, R88 ;  /* 0x0000005855587220 */ /* 0x000fc80000410000 */
[----:B------:R-:W3:Y:S01]  /*24e0*/  MUFU.EX2 R10, R10 ;  /* 0x0000000a000a7308 */ /* 0x000ee20000000800 */
[----:B0-----:R-:W-:Y:S01]  /*24f0*/  FSEL R90, R6, 1, !P4 ;  /* 0x3f800000065a7808 */ /* 0x001fe20006000000 */
[C---:B------:R-:W-:Y:S02]  /*2500*/  FFMA.FTZ R6, R89.reuse, R9, R84 ;  /* 0x0000000959067223 */ /* 0x040fe40000010054 */
[----:B------:R-:W-:Y:S01]  /*2510*/  FMUL.FTZ R9, R89, R88 ;  /* 0x0000005859097220 */ /* 0x000fe20000410000 */
[----:B------:R-:W-:Y:S02]  /*2520*/  ISETP.GE.U32.AND P6, PT, R30, R40, PT ;  /* 0x000000281e00720c */ /* 0x000fe40003fc6070 */
[----:B------:R-:W-:Y:S02]  /*2530*/  FSEL R88, R69, RZ, !P5 ;  /* 0x000000ff45587208 */ /* 0x000fe40006800000 */
[----:B-1----:R-:W-:Y:S01]  /*2540*/  FSEL R91, R7, 1, !P5 ;  /* 0x3f800000075b7808 */ /* 0x002fe20006800000 */
[----:B------:R-:W-:-:S02]  /*2550*/  FFMA.FTZ R7, R90, R6, R87 ;  /* 0x000000065a077223 */ /* 0x000fc40000010057 */
[----:B------:R-:W-:Y:S01]  /*2560*/  FMUL.FTZ R6, R90, R9 ;  /* 0x000000095a067220 */ /* 0x000fe20000410000 */
[----:B------:R-:W-:Y:S01]  /*2570*/  ISETP.GE.U32.AND P1, PT, R31, R40, PT ;  /* 0x000000281f00720c */ /* 0x000fe20003f26070 */
[----:B------:R-:W-:Y:S01]  /*2580*/  FFMA.FTZ R7, R91, R7, R88 ;  /* 0x000000075b077223 */ /* 0x000fe20000010058 */
[----:B------:R-:W-:Y:S02]  /*2590*/  FSEL R92, R71, RZ, !P6 ;  /* 0x000000ff475c7208 */ /* 0x000fe40007000000 */
[----:B--2---:R-:W-:Y:S01]  /*25a0*/  FSEL R93, R8, 1, !P6 ;  /* 0x3f800000085d7808 */ /* 0x004fe20007000000 */
[----:B------:R-:W-:Y:S01]  /*25b0*/  FMUL.FTZ R6, R91, R6 ;  /* 0x000000065b067220 */ /* 0x000fe20000410000 */
[----:B------:R-:W-:Y:S02]  /*25c0*/  FSEL R94, R64, RZ, !P1 ;  /* 0x000000ff405e7208 */ /* 0x000fe40004800000 */
[----:B---3--:R-:W-:Y:S01]  /*25d0*/  FSEL R95, R10, 1, !P1 ;  /* 0x3f8000000a5f7808 */ /* 0x008fe20004800000 */
        /* <DEDUP_REMOVED lines=23> */
[----:B------:R-:W-:Y:S01]  /*2750*/  IMAD.MOV.U32 R8, RZ, RZ, 0x3f800000 ;  /* 0x3f800000ff087424 */ /* 0x000fe200078e00ff */
[----:B------:R-:W-:-:S08]  /*2760*/  ISETP.NE.AND P2, PT, R22, 0x1f, PT ;  /* 0x0000001f1600780c */ /* 0x000fd00003f45270 */
[----:B------:R-:W-:Y:S02]  /*2770*/  @!P0 LDS.64 R8, [UR4+0x240] ;  /* 0x00024004ff088984 */ /* 0x000fe40008000a00 */
        /* <DEDUP_REMOVED lines=17> */
[-C--:B0-----:R-:W-:Y:S02]  /*2890*/  @!P3 MOV R99, R9.reuse ;  /* 0x000000090063b202 */ /* 0x081fe40000000f00 */
[-C--:B-1----:R-:W-:Y:S01]  /*28a0*/  @!P3 MOV R97, R8.reuse ;  /* 0x000000080061b202 */ /* 0x082fe20000000f00 */
[C---:B------:R-:W-:Y:S02]  /*28b0*/  FFMA.FTZ R11, R10.reuse, R9, R11 ;  /* 0x000000090a0b7223 */ /* 0x040fe4000001000b */
[----:B------:R-:W-:Y:S01]  /*28c0*/  FMUL.FTZ R10, R10, R8 ;  /* 0x000000080a0a7220 */ /* 0x000fe20000410000 */
[----:B------:R-:W-:Y:S02]  /*28d0*/  IADD3 R76, R76, 0x1, RZ ;  /* 0x000000014c4c7810 */ /* 0x000fe40007ffe0ff */
[----:B------:R-:W-:-:S03]  /*28e0*/  MOV R9, c[0x0][0x188] ;  /* 0x0000620000097a02 */ /* 0x000fc60000000f00 */
[----:B--2---:R-:W-:Y:S01]  /*28f0*/  @P1 FFMA.FTZ R99, R98, R97, R99 ;  /* 0x0000006162631223 */ /* 0x004fe20000010063 */
[----:B------:R-:W-:-:S03]  /*2900*/  ISETP.NE.AND P1, PT, R12, RZ, PT ;  /* 0x000000ff0c00720c */ /* 0x000fc60003f25270 */
[----:B------:R-:W-:-:S04]  /*2910*/  FFMA.FTZ R99, R83, R99, R80 ;  /* 0x0000006353637223 */ /* 0x000fc80000010050 */
[----:B------:R-:W-:-:S04]  /*2920*/  FFMA.FTZ R97, R86, R99, R81 ;  /* 0x0000006356617223 */ /* 0x000fc80000010051 */
[----:B------:R-:W-:Y:S02]  /*2930*/  FFMA.FTZ R85, R85, R97, R82 ;  /* 0x0000006155557223 */ /* 0x000fe40000010052 */
[----:B------:R-:W-:Y:S01]  /*2940*/  @!P1 IMAD.MOV.U32 R6, RZ, RZ, R74 ;  /* 0x000000ffff069224 */ /* 0x000fe200078e004a */
[----:B------:R-:W-:Y:S01]  /*2950*/  @!P1 MOV R7, R13 ;  /* 0x0000000d00079202 */ /* 0x000fe20000000f00 */
[----:B------:R-:W-:Y:S02]  /*2960*/  FFMA.FTZ R84, R89, R85, R84 ;  /* 0x0000005559547223 */ /* 0x000fe40000010054 */
[----:B------:R-:W-:Y:S01]  /*2970*/  IMAD.MOV.U32 R80, RZ, RZ, c[0x0][0x1a0] ;  /* 0x00006800ff507624 */ /* 0x000fe200078e00ff */
[----:B------:R0:W-:Y:S01]  /*2980*/  @!P1 STS.64 [UR4+0x240], R10 ;  /* 0x0002400aff009988 */ /* 0x0001e20008000a04 */
[----:B------:R-:W-:Y:S01]  /*2990*/  FFMA.FTZ R87, R90, R84, R87 ;  /* 0x000000545a577223 */ /* 0x000fe20000010057 */
[----:B------:R-:W-:Y:S02]  /*29a0*/  MOV R83, c[0x0][0x1a4] ;  /* 0x0000690000537a02 */ /* 0x000fe40000000f00 */
[----:B------:R0:W-:Y:S01]  /*29b0*/  @!P1 STG.E.64 [R6.64], R10 ;  /* 0x0000000a06009986 */ /* 0x0001e2000c101b06 */
[----:B------:R-:W-:-:S02]  /*29c0*/  ISETP.GE.AND P1, PT, R76, c[0x0][0x16c], PT ;  /* 0x00005b004c007a0c */ /* 0x000fc40003f26270 */
[C---:B------:R-:W-:Y:S01]  /*29d0*/  LEA R70, P2, R80.reuse, R70, 0x2 ;  /* 0x0000004650467211 */ /* 0x040fe200078410ff */
[----:B------:R-:W-:Y:S01]  /*29e0*/  FFMA.FTZ R88, R91, R87, R88 ;  /* 0x000000575b587223 */ /* 0x000fe20000010058 */
[----:B------:R-:W-:Y:S02]  /*29f0*/  MOV R8, c[0x0][0x18c] ;  /* 0x0000630000087a02 */ /* 0x000fe40000000f00 */
[----:B------:R-:W-:Y:S01]  /*2a00*/  LEA.HI.X R77, R80, R77, R83, 0x2, P2 ;  /* 0x0000004d504d7211 */ /* 0x000fe200010f1453 */
[----:B------:R-:W-:Y:S01]  /*2a10*/  FFMA.FTZ R93, R93, R88, R92 ;  /* 0x000000585d5d7223 */ /* 0x000fe2000001005c */
[C---:B------:R-:W-:Y:S02]  /*2a20*/  LEA R72, P2, R9.reuse, R72, 0x2 ;  /* 0x0000004809487211 */ /* 0x040fe400078410ff */
[----:B------:R-:W-:Y:S01]  /*2a30*/  MOV R81, c[0x0][0x1c0] ;  /* 0x0000700000517a02 */ /* 0x000fe20000000f00 */
[----:B------:R-:W-:Y:S01]  /*2a40*/  IMAD.MOV.U32 R86, RZ, RZ, c[0x0][0x1c4] ;  /* 0x00007100ff567624 */ /* 0x000fe200078e00ff */
[----:B------:R-:W-:Y:S01]  /*2a50*/  LEA.HI.X R73, R9, R73, R8, 0x2, P2 ;  /* 0x0000004909497211 */ /* 0x000fe200010f1408 */
[----:B----4-:R-:W-:Y:S01]  /*2a60*/  FMUL.FTZ R78, R78, R79 ;  /* 0x0000004f4e4e7220 */ /* 0x010fe20000410000 */
[----:B------:R-:W-:Y:S01]  /*2a70*/  LEA R68, P3, R81, R68, 0x2 ;  /* 0x0000004451447211 */ /* 0x000fe200078610ff */
[----:B------:R-:W-:Y:S01]  /*2a80*/  FFMA.FTZ R94, R95, R93, R94 ;  /* 0x0000005d5f5e7223 */ /* 0x000fe2000001005e */
[----:B------:R-:W-:Y:S01]  /*2a90*/  IADD3 R74, P2, R74, 0x8, RZ ;  /* 0x000000084a4a7810 */ /* 0x000fe20007f5e0ff */
[----:B------:R-:W-:Y:S01]  /*2aa0*/  UIADD3 UR4, UR4, 0x8, URZ ;  /* 0x0000000804047890 */ /* 0x000fe2000fffe03f */
[----:B------:R-:W-:Y:S01]  /*2ab0*/  LEA.HI.X R75, R81, R75, R86, 0x2, P3 ;  /* 0x0000004b514b7211 */ /* 0x000fe200018f1456 */
[C---:B------:R-:W-:Y:S01]  /*2ac0*/  FFMA.FTZ R54, R78.reuse, R99, R54 ;  /* 0x000000634e367223 */ /* 0x040fe20000010036 */
[----:B------:R-:W-:Y:S01]  /*2ad0*/  IADD3.X R13, RZ, R13, RZ, P2, !PT ;  /* 0x0000000dff0d7210 */ /* 0x000fe200017fe4ff */
[----:B------:R-:W-:-:S02]  /*2ae0*/  FFMA.FTZ R67, R78, R97, R67 ;  /* 0x000000614e437223 */ /* 0x000fc40000010043 */
[C---:B------:R-:W-:Y:S02]  /*2af0*/  FFMA.FTZ R58, R78.reuse, R85, R58 ;  /* 0x000000554e3a7223 */ /* 0x040fe4000001003a */
[C---:B------:R-:W-:Y:S02]  /*2b00*/  FFMA.FTZ R61, R78.reuse, R84, R61 ;  /* 0x000000544e3d7223 */ /* 0x040fe4000001003d */
[C---:B------:R-:W-:Y:S02]  /*2b10*/  FFMA.FTZ R60, R78.reuse, R87, R60 ;  /* 0x000000574e3c7223 */ /* 0x040fe4000001003c */
[C---:B------:R-:W-:Y:S02]  /*2b20*/  FFMA.FTZ R63, R78.reuse, R88, R63 ;  /* 0x000000584e3f7223 */ /* 0x040fe4000001003f */
[C---:B------:R-:W-:Y:S02]  /*2b30*/  FFMA.FTZ R62, R78.reuse, R93, R62 ;  /* 0x0000005d4e3e7223 */ /* 0x040fe4000001003e */
[----:B------:R-:W-:Y:S01]  /*2b40*/  FFMA.FTZ R65, R78, R94, R65 ;  /* 0x0000005e4e417223 */ /* 0x000fe20000010041 */
[----:B0-----:R-:W-:Y:S05]  /*2b50*/  @!P1 BRA `(.L_x_4697) ;  /* 0xfffff6a000009947 */ /* 0x001fea000383ffff */
.L_x_4696:
[----:B------:R-:W-:Y:S01]  /*2b60*/  BAR.SYNC.DEFER_BLOCKING 0x0 ;  /* 0x0000000000007b1d */ /* 0x000fe20000010000 */
[----:B------:R-:W-:-:S02]  /*2b70*/  ISETP.NE.AND P0, PT, R12, RZ, PT ;  /* 0x000000ff0c00720c */ /* 0x000fc40003f05270 */
[----:B------:R-:W-:Y:S02]  /*2b80*/  F2FP.PACK_AB R54, R67, R54 ;  /* 0x000000364336723e */ /* 0x000fe400000000ff */
[----:B------:R-:W-:Y:S01]  /*2b90*/  F2FP.PACK_AB R58, R61, R58 ;  /* 0x0000003a3d3a723e */ /* 0x000fe200000000ff */
[----:B------:R-:W-:Y:S01]  /*2ba0*/  BSSY B0, `(.L_x_4698) ;  /* 0x0000031000007945 */ /* 0x000fe20003800000 */
[----:B------:R-:W-:Y:S02]  /*2bb0*/  F2FP.PACK_AB R60, R63, R60 ;  /* 0x0000003c3f3c723e */ /* 0x000fe400000000ff */
[----:B------:R-:W-:Y:S02]  /*2bc0*/  F2FP.PACK_AB R62, R65, R62 ;  /* 0x0000003e413e723e */ /* 0x000fe400000000ff */
[----:B------:R-:W-:Y:S02]  /*2bd0*/  PRMT R8, R54, 0x7632, R8 ;  /* 0x0000763236087816 */ /* 0x000fe40000000008 */
[----:B------:R-:W-:Y:S01]  /*2be0*/  LEA.HI.SX32 R6, R22, R22, 0x1b ;  /* 0x0000001616067211 */ /* 0x000fe200078fdaff */
[----:B------:R-:W-:Y:S01]  /*2bf0*/  @!P0 IMAD.MOV.U32 R7, RZ, RZ, -0x100 ;  /* 0xffffff00ff078424 */ /* 0x000fe200078e00ff */
[----:B------:R-:W-:-:S02]  /*2c00*/  PRMT R9, R58, 0x7632, R9 ;  /* 0x000076323a097816 */ /* 0x000fc40000000009 */
[----:B------:R-:W-:Y:S02]  /*2c10*/  PRMT R10, R60, 0x7632, R10 ;  /* 0x000076323c0a7816 */ /* 0x000fe4000000000a */
[----:B------:R-:W-:Y:S02]  /*2c20*/  PRMT R11, R62, 0x7632, R11 ;  /* 0x000076323e0b7816 */ /* 0x000fe4000000000b */
[----:B------:R-:W-:Y:S01]  /*2c30*/  SHF.L.U32 R13, R6, 0x1, RZ ;  /* 0x00000001060d7819 */ /* 0x000fe200000006ff */
[----:B------:R-:W-:Y:S01]  /*2c40*/  IMAD R6, R96, c[0x0][0x200], RZ ;  /* 0x0000800060067a24 */ /* 0x000fe200078e02ff */
[----:B------:R0:W-:Y:S04]  /*2c50*/  STS.U16 [R45+0x2], R8 ;  /* 0x000002082d007388 */ /* 0x0001e80000000400 */
[----:B------:R-:W-:Y:S04]  /*2c60*/  STS.U16 [R45], R54 ;  /* 0x000000362d007388 */ /* 0x000fe80000000400 */
[----:B------:R-:W-:Y:S01]  /*2c70*/  STS.U16 [R45+0x4], R58 ;  /* 0x0000043a2d007388 */ /* 0x000fe20000000400 */
[----:B0-----:R-:W-:-:S03]  /*2c80*/  @!P0 IMAD R8, R36, R7, c[0x0][0x168] ;  /* 0x00005a0024088624 */ /* 0x001fc600078e0207 */
[----:B------:R-:W-:Y:S04]  /*2c90*/  STS.U16 [R45+0x6], R9 ;  /* 0x000006092d007388 */ /* 0x000fe80000000400 */
[----:B------:R-:W-:Y:S04]  /*2ca0*/  STS.U16 [R45+0x8], R60 ;  /* 0x0000083c2d007388 */ /* 0x000fe80000000400 */
[----:B------:R-:W-:Y:S04]  /*2cb0*/  STS.U16 [R45+0xa], R10 ;  /* 0x00000a0a2d007388 */ /* 0x000fe80000000400 */
[----:B------:R-:W-:Y:S04]  /*2cc0*/  STS.U16 [R45+0xc], R62 ;  /* 0x00000c3e2d007388 */ /* 0x000fe80000000400 */
[----:B------:R0:W-:Y:S01]  /*2cd0*/  STS.U16 [R45+0xe], R11 ;  /* 0x00000e0b2d007388 */ /* 0x0001e20000000400 */
[----:B------:R-:W-:-:S06]  /*2ce0*/  NOP ;  /* 0x0000000000007918 */ /* 0x000fcc0000000000 */
[----:B------:R-:W-:Y:S01]  /*2cf0*/  LDS.U16 R47, [R38+0x40] ;  /* 0x00004000262f7984 */ /* 0x000fe20000000400 */
[----:B0-----:R-:W-:-:S03]  /*2d00*/  IMAD R11, R17, c[0x0][0x204], R6 ;  /* 0x00008100110b7a24 */ /* 0x001fc600078e0206 */
        /* <DEDUP_REMOVED lines=14> */
[----:B------:R-:W-:Y:S02]  /*2df0*/  IMAD.SHL.U32 R9, R36, 0x100, RZ ;  /* 0x0000010024097824 */ /* 0x000fe400078e00ff */
        /* <DEDUP_REMOVED lines=11> */
.L_x_4699:
[----:B------:R-:W-:Y:S05]  /*2eb0*/  BSYNC B0 ;  /* 0x0000000000007941 */ /* 0x000fea0003800000 */
.L_x_4698:
[----:B------:R-:W-:Y:S01]  /*2ec0*/  MOV R9, R45 ;  /* 0x0000002d00097202 */ /* 0x000fe20000000f00 */
[----:B------:R-:W-:Y:S01]  /*2ed0*/  IMAD.MOV.U32 R8, RZ, RZ, R6 ;  /* 0x000000ffff087224 */ /* 0x000fe200078e0006 */
[----:B0-----:R-:W-:Y:S01]  /*2ee0*/  SHF.L.U32 R11, R36, 0x8, RZ ;  /* 0x00000008240b7819 */ /* 0x001fe200000006ff */
[----:B------:R-:W-:Y:S01]  /*2ef0*/  IMAD R7, R15, c[0x0][0x208], RZ ;  /* 0x000082000f077a24 */ /* 0x000fe200078e02ff */
[-C--:B------:R-:W-:Y:S01]  /*2f00*/  ISETP.GE.AND P3, PT, R35, R40.reuse, PT ;  /* 0x000000282300720c */ /* 0x080fe20003f66270 */
[----:B------:R-:W-:Y:S01]  /*2f10*/  IMAD.WIDE.U32 R8, R0, c[0x0][0x208], R8 ;  /* 0x0000820000087a25 */ /* 0x000fe200078e0008 */
[----:B------:R-:W-:Y:S02]  /*2f20*/  SHF.R.S32.HI R13, RZ, 0x1f, R11 ;  /* 0x0000001fff0d7819 */ /* 0x000fe4000001140b */
[----:B------:R-:W-:Y:S01]  /*2f30*/  ISETP.GE.AND P4, PT, R24, R40, PT ;  /* 0x000000281800720c */ /* 0x000fe20003f86270 */
[----:B------:R-:W-:Y:S01]  /*2f40*/  IMAD.MOV.U32 R6, RZ, RZ, 0x2 ;  /* 0x00000002ff067424 */ /* 0x000fe200078e00ff */
[----:B------:R-:W-:Y:S01]  /*2f50*/  IADD3 R11, P0, R11, R8, RZ ;  /* 0x000000080b0b7210 */ /* 0x000fe20007f1e0ff */
[----:B------:R-:W-:Y:S01]  /*2f60*/  IMAD R10, R0, c[0x0][0x20c], R7 ;  /* 0x00008300000a7a24 */ /* 0x000fe200078e0207 */
[----:B------:R-:W-:Y:S01]  /*2f70*/  ISETP.GE.AND P5, PT, R21, R40, PT ;  /* 0x000000281500720c */ /* 0x000fe20003fa6270 */
[----:B------:R-:W-:Y:S01]  /*2f80*/  IMAD.WIDE R6, R19, R6, c[0x0][0x258] ;  /* 0x0000960013067625 */ /* 0x000fe200078e0206 */
[----:B------:R-:W-:-:S02]  /*2f90*/  ISETP.GE.AND P6, PT, R23, R40, PT ;  /* 0x000000281700720c */ /* 0x000fc40003fc6270 */
[----:B------:R-:W-:Y:S02]  /*2fa0*/  IADD3.X R8, R13, R10, R9, P0, !PT ;  /* 0x0000000a0d087210 */ /* 0x000fe400007fe409 */
[C---:B------:R-:W-:Y:S02]  /*2fb0*/  LEA R6, P2, R11.reuse, R6, 0x1 ;  /* 0x000000060b067211 */ /* 0x040fe400078408ff */
[-C--:B------:R-:W-:Y:S02]  /*2fc0*/  ISETP.GE.AND P0, PT, R32, R40.reuse, PT ;  /* 0x000000282000720c */ /* 0x080fe40003f06270 */
[----:B------:R-:W-:Y:S02]  /*2fd0*/  LEA.HI.X R7, R11, R7, R8, 0x1, P2 ;  /* 0x000000070b077211 */ /* 0x000fe400010f0c08 */
[----:B------:R-:W-:Y:S02]  /*2fe0*/  IADD3 R36, R36, 0x1, RZ ;  /* 0x0000000124247810 */ /* 0x000fe40007ffe0ff */
[-C--:B------:R-:W-:Y:S01]  /*2ff0*/  ISETP.GE.AND P1, PT, R33, R40.reuse, PT ;  /* 0x000000282100720c */ /* 0x080fe20003f26270 */
[----:B------:R-:W-:Y:S01]  /*3000*/  @!P3 STG.E.U16 [R6.64+0x100], R39 ;  /* 0x000100270600b986 */ /* 0x000fe2000c101506 */
[----:B------:R-:W-:-:S03]  /*3010*/  ISETP.GE.AND P2, PT, R34, R40, PT ;  /* 0x000000282200720c */ /* 0x000fc60003f46270 */
[----:B------:R-:W-:Y:S04]  /*3020*/  @!P4 STG.E.U16 [R6.64+0x140], R43 ;  /* 0x0001402b0600c986 */ /* 0x000fe8000c101506 */
[----:B------:R-:W-:Y:S04]  /*3030*/  @!P5 STG.E.U16 [R6.64+0x180], R49 ;  /* 0x000180310600d986 */ /* 0x000fe8000c101506 */
[----:B------:R-:W-:Y:S04]  /*3040*/  @!P6 STG.E.U16 [R6.64+0x1c0], R51 ;  /* 0x0001c0330600e986 */ /* 0x000fe8000c101506 */
[----:B------:R0:W-:Y:S01]  /*3050*/  @!P0 STG.E.U16 [R6.64+0x40], R47 ;  /* 0x0000402f06008986 */ /* 0x0001e2000c101506 */
[----:B------:R-:W-:-:S03]  /*3060*/  ISETP.GE.AND P0, PT, R36, c[0x0][0x174], PT ;  /* 0x00005d0024007a0c */ /* 0x000fc60003f06270 */
        /* <DEDUP_REMOVED lines=8> */
.L_x_4700:
[----:B------:R-:W-:Y:S05]  /*30f0*/  EXIT ;  /* 0x000000000000794d */ /* 0x000fea0003800000 */
.L_x_4702:
        /* <DEDUP_REMOVED lines=16> */
.L_x_5448:


//--------------------- .text._Z25selective_scan_fwd_kernelI32Selective_Scan_fwd_kernel_traitsILi32ELi8ELi1ELb0ELb0ELb0ELb1EN3c104HalfEfEEv13SSMParamsBase --------------------------
	.section	.text._Z25selective_scan_fwd_kernelI32Selective_Scan_fwd_kernel_traitsILi32ELi8ELi1ELb0ELb0ELb0ELb1EN3c104HalfEfEEv13SSMParamsBase,"ax",@progbits
	.sectioninfo	@"SHI_REGISTERS=102"
	.align	128
        .global         _Z25selective_scan_fwd_kernelI32Selective_Scan_fwd_kernel_traitsILi32ELi8ELi1ELb0ELb0ELb0ELb1EN3c104HalfEfEEv13SSMParamsBase
        .type           _Z25selective_scan_fwd_kernelI32Selective_Scan_fwd_kernel_traitsILi32ELi8ELi1ELb0ELb0ELb0ELb1EN3c104HalfEfEEv13SSMParamsBase,@function
        .size           _Z25selective_scan_fwd_kernelI32Selective_Scan_fwd_kernel_traitsILi32ELi8ELi1ELb0ELb0ELb0ELb1EN3c104HalfEfEEv13SSMParamsBase,(.L_x_5449 - _Z25selective_scan_fwd_kernelI32Selective_Scan_fwd_kernel_traitsILi32ELi8ELi1ELb0ELb0ELb0ELb1EN3c104HalfEfEEv13SSMParamsBase)
        .other          _Z25selective_scan_fwd_kernelI32Selective_Scan_fwd_kernel_traitsILi32ELi8ELi1ELb0ELb0ELb0ELb1EN3c104HalfEfEEv13SSMParamsBase,@"STO_CUDA_ENTRY STV_DEFAULT"
_Z25selective_scan_fwd_kernelI32Selective_Scan_fwd_kernel_traitsILi32ELi8ELi1ELb0ELb0ELb0ELb1EN3c104HalfEfEEv13SSMParamsBase:
.text._Z25selective_scan_fwd_kernelI32Selective_Scan_fwd_kernel_traitsILi32ELi8ELi1ELb0ELb0ELb0ELb1EN3c104HalfEfEEv13SSMParamsBase:
        /* <DEDUP_REMOVED lines=65> */
.L_x_4726:
[----:B------:R-:W-:Y:S01]  /*0410*/  BAR.SYNC.DEFER_BLOCKING 0x0 ;  /* 0x0000000000007b1d */ /* 0x000fe20000010000 */
[----:B------:R-:W-:Y:S01]  /*0420*/  IMAD.MOV.U32 R0, RZ, RZ, -0x100 ;  /* 0xffffff00ff007424 */ /* 0x000fe200078e00ff */
[----:B------:R-:W-:Y:S02]  /*0430*/  PRMT R3, RZ, 0x7610, R3 ;  /* 0x00007610ff037816 */ /* 0x000fe40000000003 */
[----:B------:R-:W-:Y:S01]  /*0440*/  PRMT R2, RZ, 0x7610, R2 ;  /* 0x00007610ff027816 */ /* 0x000fe20000000002 */
[----:B------:R-:W-:Y:S01]  /*0450*/  IMAD R53, R43, R0, c[0x0][0x168] ;  /* 0x00005a002b357624 */ /* 0x000fe200078e0200 */
[----:B------:R-:W-:Y:S02]  /*0460*/  PRMT R0, RZ, 0x7610, R0 ;  /* 0x00007610ff007816 */ /* 0x000fe40000000000 */
[----:B-1----:R-:W-:Y:S02]  /*0470*/  PRMT R7, RZ, 0x7610, R7 ;  /* 0x00007610ff077816 */ /* 0x002fe40000000007 */
[----:B------:R-:W-:-:S02]  /*0480*/  ISETP.GE.AND P0, PT, R46, R53, PT ;  /* 0x000000352e00720c */ /* 0x000fc40003f06270 */
[-C--:B------:R-:W-:Y:S02]  /*0490*/  ISETP.GE.AND P1, PT, R54, R53.reuse, PT ;  /* 0x000000353600720c */ /* 0x080fe40003f26270 */
[-C--:B------:R-:W-:Y:S02]  /*04a0*/  ISETP.GE.AND P2, PT, R35, R53.reuse, PT ;  /* 0x000000352300720c */ /* 0x080fe40003f46270 */
[----:B------:R-:W-:-:S07]  /*04b0*/  ISETP.GE.AND P3, PT, R34, R53, PT ;  /* 0x000000352200720c */ /* 0x000fce0003f66270 */
[----:B------:R-:W2:Y:S01]  /*04c0*/  @!P0 LDG.E.U16 R0, [R4.64] ;  /* 0x0000000604008981 */ /* 0x000ea2000c1e1500 */
[----:B------:R-:W-:-:S03]  /*04d0*/  ISETP.GE.AND P0, PT, R33, R53, PT ;  /* 0x000000352100720c */ /* 0x000fc60003f06270 */
[----:B------:R-:W3:Y:S01]  /*04e0*/  @!P1 LDG.E.U16 R3, [R4.64+0x40] ;  /* 0x0000400604039981 */ /* 0x000ee2000c1e1500 */
        /* <DEDUP_REMOVED lines=14> */
[C---:B0-----:R-:W-:Y:S02]  /*05d0*/  IADD3 R15, R44.reuse, 0x40, RZ ;  /* 0x000000402c0f7810 */ /* 0x041fe40007ffe0ff */
[C---:B------:R-:W-:Y:S02]  /*05e0*/  IADD3 R17, R44.reuse, 0x60, RZ ;  /* 0x000000602c117810 */ /* 0x040fe40007ffe0ff */
[-C--:B------:R-:W-:Y:S02]  /*05f0*/  LEA.HI.SX32 R29, R44, R44.reuse, 0x1b ;  /* 0x0000002c2c1d7211 */ /* 0x080fe400078fdaff */
[-C--:B------:R-:W-:Y:S02]  /*0600*/  LEA.HI.SX32 R13, R13, R44.reuse, 0x1b ;  /* 0x0000002c0d0d7211 */ /* 0x080fe400078fdaff */
[-C--:B------:R-:W-:Y:S02]  /*0610*/  LEA.HI.SX32 R15, R15, R44.reuse, 0x1b ;  /* 0x0000002c0f0f7211 */ /* 0x080fe400078fdaff */
[----:B------:R-:W-:Y:S01]  /*0620*/  LEA.HI.SX32 R17, R17, R44, 0x1b ;  /* 0x0000002c11117211 */ /* 0x000fe200078fdaff */
[----:B------:R-:W-:Y:S01]  /*0630*/  IMAD.SHL.U32 R28, R13, 0x2, RZ ;  /* 0x000000020d1c7824 */ /* 0x000fe200078e00ff */
[----:B------:R-:W-:-:S02]  /*0640*/  SHF.L.U32 R29, R29, 0x1, RZ ;  /* 0x000000011d1d7819 */ /* 0x000fc400000006ff */
[----:B------:R-:W-:Y:S01]  /*0650*/  SHF.L.U32 R27, R15, 0x1, RZ ;  /* 0x000000010f1b7819 */ /* 0x000fe200000006ff */
[----:B------:R-:W-:Y:S01]  /*0660*/  IMAD.SHL.U32 R26, R17, 0x2, RZ ;  /* 0x00000002111a7824 */ /* 0x000fe200078e00ff */
[C---:B------:R-:W-:Y:S02]  /*0670*/  IADD3 R13, R44.reuse, 0x80, RZ ;  /* 0x000000802c0d7810 */ /* 0x040fe40007ffe0ff */
[C---:B------:R-:W-:Y:S02]  /*0680*/  IADD3 R15, R44.reuse, 0xa0, RZ ;  /* 0x000000a02c0f7810 */ /* 0x040fe40007ffe0ff */
[C---:B------:R-:W-:Y:S02]  /*0690*/  IADD3 R17, R44.reuse, 0xc0, RZ ;  /* 0x000000c02c117810 */ /* 0x040fe40007ffe0ff */
[----:B------:R-:W-:Y:S02]  /*06a0*/  IADD3 R19, R44, 0xe0, RZ ;  /* 0x000000e02c137810 */ /* 0x000fe40007ffe0ff */
[----:B------:R-:W-:-:S02]  /*06b0*/  LEA.HI.SX32 R13, R13, R44, 0x1b ;  /* 0x0000002c0d0d7211 */ /* 0x000fc400078fdaff */
[-C--:B------:R-:W-:Y:S02]  /*06c0*/  LEA.HI.SX32 R15, R15, R44.reuse, 0x1b ;  /* 0x0000002c0f0f7211 */ /* 0x080fe400078fdaff */
[-C--:B------:R-:W-:Y:S02]  /*06d0*/  LEA.HI.SX32 R17, R17, R44.reuse, 0x1b ;  /* 0x0000002c11117211 */ /* 0x080fe400078fdaff */
[----:B------:R-:W-:Y:S01]  /*06e0*/  LEA.HI.SX32 R19, R19, R44, 0x1b ;  /* 0x0000002c13137211 */ /* 0x000fe200078fdaff */
[----:B------:R-:W-:Y:S01]  /*06f0*/  IMAD.SHL.U32 R24, R15, 0x2, RZ ;  /* 0x000000020f187824 */ /* 0x000fe200078e00ff */
[----:B------:R-:W-:Y:S02]  /*0700*/  SHF.L.U32 R25, R13, 0x1, RZ ;  /* 0x000000010d197819 */ /* 0x000fe400000006ff */
[----:B------:R-:W-:Y:S02]  /*0710*/  SHF.L.U32 R23, R17, 0x1, RZ ;  /* 0x0000000111177819 */ /* 0x000fe400000006ff */
[----:B------:R-:W-:-:S02]  /*0720*/  SHF.L.U32 R22, R19, 0x1, RZ ;  /* 0x0000000113167819 */ /* 0x000fc400000006ff */
[-C--:B------:R-:W-:Y:S02]  /*0730*/  ISETP.GE.AND P6, PT, R54, R53.reuse, PT ;  /* 0x000000353600720c */ /* 0x080fe40003fc6270 */
[-C--:B------:R-:W-:Y:S02]  /*0740*/  ISETP.GE.AND P5, PT, R46, R53.reuse, PT ;  /* 0x000000352e00720c */ /* 0x080fe40003fa6270 */
[-C--:B------:R-:W-:Y:S02]  /*0750*/  ISETP.GE.AND P4, PT, R35, R53.reuse, PT ;  /* 0x000000352300720c */ /* 0x080fe40003f86270 */
[-C--:B------:R-:W-:Y:S02]  /*0760*/  ISETP.GE.AND P3, PT, R34, R53.reuse, PT ;  /* 0x000000352200720c */ /* 0x080fe40003f66270 */
[-C--:B------:R-:W-:Y:S02]  /*0770*/  ISETP.GE.AND P2, PT, R33, R53.reuse, PT ;  /* 0x000000352100720c */ /* 0x080fe40003f46270 */
[----:B------:R-:W-:-:S02]  /*0780*/  ISETP.GE.AND P1, PT, R32, R53, PT ;  /* 0x000000352000720c */ /* 0x000fc40003f26270 */
[----:B------:R-:W-:Y:S02]  /*0790*/  ISETP.GE.AND P0, PT, R31, R53, PT ;  /* 0x000000351f00720c */ /* 0x000fe40003f06270 */
[----:B------:R-:W-:Y:S01]  /*07a0*/  PRMT R13, RZ, 0x7610, R13 ;  /* 0x00007610ff0d7816 */ /* 0x000fe2000000000d */
[----:B--2---:R0:W-:Y:S04]  /*07b0*/  STS.U16 [R29], R0 ;  /* 0x000000001d007388 */ /* 0x0041e80000000400 */
[----:B---3--:R1:W-:Y:S04]  /*07c0*/  STS.U16 [R28+0x40], R3 ;  /* 0x000040031c007388 */ /* 0x0083e80000000400 */
[----:B----4-:R2:W-:Y:S01]  /*07d0*/  STS.U16 [R27+0x80], R2 ;  /* 0x000080021b007388 */ /* 0x0105e20000000400 */
[----:B0-----:R-:W-:-:S03]  /*07e0*/  IMAD.SHL.U32 R0, R44, 0x8, RZ ;  /* 0x000000082c007824 */ /* 0x001fc600078e00ff */
[----:B------:R0:W-:Y:S01]  /*07f0*/  STS.U16 [R26+0xc0], R7 ;  /* 0x0000c0071a007388 */ /* 0x0001e20000000400 */
[----:B-1----:R-:W-:Y:S02]  /*0800*/  MOV R3, R55 ;  /* 0x0000003700037202 */ /* 0x002fe40000000f00 */
[----:B------:R-:W-:Y:S01]  /*0810*/  LEA.HI.SX32 R20, R0, R0, 0x1b ;  /* 0x0000000000147211 */ /* 0x000fe200078fdaff */
[----:B--2---:R-:W-:Y:S01]  /*0820*/  IMAD.MOV.U32 R2, RZ, RZ, R10 ;  /* 0x000000ffff027224 */ /* 0x004fe200078e000a */
[----:B------:R-:W-:-:S03]  /*0830*/  PRMT R0, RZ, 0x7610, R0 ;  /* 0x00007610ff007816 */ /* 0x000fc60000000000 */
[----:B------:R-:W-:Y:S01]  /*0840*/  IMAD.SHL.U32 R20, R20, 0x2, RZ ;  /* 0x0000000214147824 */ /* 0x000fe200078e00ff */
[----:B------:R1:W-:Y:S01]  /*0850*/  STS.U16 [R25+0x100], R6 ;  /* 0x0001000619007388 */ /* 0x0003e20000000400 */
[----:B0-----:R-:W-:-:S03]  /*0860*/  PRMT R7, RZ, 0x7610, R7 ;  /* 0x00007610ff077816 */ /* 0x001fc60000000007 */
[----:B------:R0:W-:Y:S04]  /*0870*/  STS.U16 [R24+0x140], R9 ;  /* 0x0001400918007388 */ /* 0x0001e80000000400 */
        /* <DEDUP_REMOVED lines=13> */
[----:B0-----:R-:W-:Y:S02]  /*0950*/  PRMT R9, RZ, 0x7610, R9 ;  /* 0x00007610ff097816 */ /* 0x001fe40000000009 */
[----:B--2---:R-:W-:Y:S02]  /*0960*/  PRMT R8, RZ, 0x7610, R8 ;  /* 0x00007610ff087816 */ /* 0x004fe40000000008 */
[----:B---3--:R-:W-:Y:S02]  /*0970*/  PRMT R11, RZ, 0x7610, R11 ;  /* 0x00007610ff0b7816 */ /* 0x008fe4000000000b */
[----:B------:R-:W-:Y:S01]  /*0980*/  PRMT R10, RZ, 0x7610, R10 ;  /* 0x00007610ff0a7816 */ /* 0x000fe2000000000a */
[----:B------:R-:W2:Y:S01]  /*0990*/  @!P6 LDG.E.U16 R7, [R2.64+0x40] ;  /* 0x000040060207e981 */ /* 0x000ea2000c1e1500 */
[----:B------:R-:W-:-:S03]  /*09a0*/  ISETP.GE.AND P6, PT, R30, R53, PT ;  /* 0x000000351e00720c */ /* 0x000fc60003fc6270 */
[----:B------:R-:W3:Y:S04]  /*09b0*/  @!P5 LDG.E.U16 R0, [R2.64] ;  /* 0x000000060200d981 */ /* 0x000ee8000c1e1500 */
[----:B------:R-:W2:Y:S04]  /*09c0*/  @!P4 LDG.E.U16 R6, [R2.64+0x80] ;  /* 0x000080060206c981 */ /* 0x000ea8000c1e1500 */
[----:B------:R-:W2:Y:S04]  /*09d0*/  @!P3 LDG.E.U16 R9, [R2.64+0xc0] ;  /* 0x0000c0060209b981 */ /* 0x000ea8000c1e1500 */
[----:B------:R-:W2:Y:S04]  /*09e0*/  @!P2 LDG.E.U16 R8, [R2.64+0x100] ;  /* 0x000100060208a981 */ /* 0x000ea8000c1e1500 */
[----:B------:R-:W2:Y:S04]  /*09f0*/  @!P1 LDG.E.U16 R11, [R2.64+0x140] ;  /* 0x00014006020b9981 */ /* 0x000ea8000c1e1500 */
[----:B------:R-:W2:Y:S04]  /*0a00*/  @!P0 LDG.E.U16 R10, [R2.64+0x180] ;  /* 0x00018006020a8981 */ /* 0x000ea8000c1e1500 */
[----:B------:R-:W2:Y:S01]  /*0a10*/  @!P6 LDG.E.U16 R13, [R2.64+0x1c0] ;  /* 0x0001c006020de981 */ /* 0x000ea2000c1e1500 */
[----:B------:R-:W-:Y:S01]  /*0a20*/  ULDC.U8 UR5, c[0x0][0x17e] ;  /* 0x00005f8000057ab9 */ /* 0x000fe20000000000 */
[----:B------:R-:W-:Y:S01]  /*0a30*/  BSSY B0, `(.L_x_4703) ;  /* 0x000004f000007945 */ /* 0x000fe20003800000 */
[----:B------:R-:W-:Y:S01]  /*0a40*/  UMOV UR4, URZ ;  /* 0x0000003f00047c82 */ /* 0x000fe20008000000 */
[----:B----4-:R-:W-:-:S02]  /*0a50*/  HADD2.F32 R62, -RZ, R62.H0_H0 ;  /* 0x2000003eff3e7230 */ /* 0x010fc40000004100 */
[----:B------:R-:W-:Y:S02]  /*0a60*/  HADD2.F32 R63, -RZ, R63.H0_H0 ;  /* 0x2000003fff3f7230 */ /* 0x000fe40000004100 */
[----:B------:R-:W-:Y:S02]  /*0a70*/  HADD2.F32 R64, -RZ, R64.H0_H0 ;  /* 0x20000040ff407230 */ /* 0x000fe40000004100 */
[----:B------:R-:W-:Y:S01]  /*0a80*/  HADD2.F32 R65, -RZ, R65.H0_H0 ;  /* 0x20000041ff417230 */ /* 0x000fe20000004100 */
[----:B---3--:R-:W-:Y:S04]  /*0a90*/  STS.U16 [R29], R0 ;  /* 0x000000001d007388 */ /* 0x008fe80000000400 */
[----:B--2---:R-:W-:Y:S04]  /*0aa0*/  STS.U16 [R28+0x40], R7 ;  /* 0x000040071c007388 */ /* 0x004fe80000000400 */
        /* <DEDUP_REMOVED lines=71> */
.L_x_4704:
[----:B------:R-:W-:Y:S05]  /*0f20*/  BSYNC B0 ;  /* 0x0000000000007941 */ /* 0x000fea0003800000 */
.L_x_4703:
        /* <DEDUP_REMOVED lines=41> */
.L_x_4706:
[----:B------:R-:W-:Y:S05]  /*11c0*/  BSYNC B0 ;  /* 0x0000000000007941 */ /* 0x000fea0003800000 */
.L_x_4705:
        /* <DEDUP_REMOVED lines=47> */
.L_x_4708:
[----:B------:R-:W-:Y:S05]  /*14c0*/  BSYNC B0 ;  /* 0x0000000000007941 */ /* 0x000fea0003800000 */
.L_x_4707:
        /* <DEDUP_REMOVED lines=33> */
.L_x_4710:
[----:B------:R-:W-:Y:S05]  /*16e0*/  BSYNC B0 ;  /* 0x0000000000007941 */ /* 0x000fea0003800000 */
.L_x_4709:
        /* <DEDUP_REMOVED lines=33> */
.L_x_4712:
[----:B------:R-:W-:Y:S05]  /*1900*/  BSYNC B0 ;  /* 0x0000000000007941 */ /* 0x000fea0003800000 */
.L_x_4711:
        /* <DEDUP_REMOVED lines=33> */
.L_x_4714:
[----:B------:R-:W-:Y:S05]  /*1b20*/  BSYNC B0 ;  /* 0x0000000000007941 */ /* 0x000fea0003800000 */
.L_x_4713:
        /* <DEDUP_REMOVED lines=33> */
.L_x_4716:
[----:B------:R-:W-:Y:S05]  /*1d40*/  BSYNC B0 ;  /* 0x0000000000007941 */ /* 0x000fea0003800000 */
.L_x_4715:
        /* <DEDUP_REMOVED lines=33> */
.L_x_4718:
[----:B------:R-:W-:Y:S05]  /*1f60*/  BSYNC B0 ;  /* 0x0000000000007941 */ /* 0x000fea0003800000 */
.L_x_4717:
[----:B------:R-:W-:Y:S06]  /*1f70*/  BAR.SYNC.DEFER_BLOCKING 0x0 ;  /* 0x0000000000007b1d */ /* 0x000fec0000010000 */
[----:B------:R-:W-:Y:S05]  /*1f80*/  @!P6 BRA `(.L_x_4719) ;  /* 0x00000bd00000e947 */ /* 0x000fea0003800000 */
[----:B------:R-:W0:Y:S01]  /*1f90*/  S2R R52, SR_CTAID.Y ;  /* 0x0000000000347919 */ /* 0x000e220000002600 */
[C---:B------:R-:W-:Y:S02]  /*1fa0*/  IMAD R7, R51.reuse, c[0x0][0x180], RZ ;  /* 0x0000600033077a24 */ /* 0x040fe400078e02ff */
[----:B------:R-:W-:Y:S01]  /*1fb0*/  IMAD.MOV.U32 R13, RZ, RZ, 0x8 ;  /* 0x00000008ff0d7424 */ /* 0x000fe200078e00ff */
        /* <DEDUP_REMOVED lines=20> */
[----:B------:R-:W-:-:S04]  /*2100*/  IMAD.WIDE R12, R6, R13, c[0x0][0x260] ;  /* 0x00009800060c7625 */ /* 0x000fc800078e020d */
[----:B------:R-:W-:-:S04]  /*2110*/  IMAD.WIDE.U32 R6, R52, c[0x0][0x180], RZ ;  /* 0x0000600034067a25 */ /* 0x000fc800078e00ff */
[----:B------:R-:W-:Y:S01]  /*2120*/  IMAD.WIDE R12, R71, 0x8, R12 ;  /* 0x00000008470c7825 */ /* 0x000fe200078e020c */
[----:B------:R-:W-:Y:S02]  /*2130*/  IADD3 R73, R7, R73, RZ ;  /* 0x0000004907497210 */ /* 0x000fe40007ffe0ff */
[C---:B------:R-:W-:Y:S01]  /*2140*/  LEA R72, P0, R6.reuse, c[0x0][0x220], 0x2 ;  /* 0x0000880006487a11 */ /* 0x040fe200078010ff */
[----:B------:R-:W-:Y:S01]  /*2150*/  IMAD.IADD R75, R9, 0x1, R75 ;  /* 0x00000001094b7824 */ /* 0x000fe200078e024b */
[----:B------:R-:W-:Y:S01]  /*2160*/  IADD3 R7, R11, R77, RZ ;  /* 0x0000004d0b077210 */ /* 0x000fe20007ffe0ff */
[----:B------:R-:W-:Y:S01]  /*2170*/  HFMA2.MMA R77, -RZ, RZ, 0, 0 ;  /* 0x00000000ff4d7435 */ /* 0x000fe200000001ff */
[----:B------:R-:W-:Y:S01]  /*2180*/  LEA.HI.X R73, R6, c[0x0][0x224], R73, 0x2, P0 ;  /* 0x0000890006497a11 */ /* 0x000fe200000f1449 */
[----:B------:R-:W-:Y:S01]  /*2190*/  IMAD.MOV.U32 R76, RZ, RZ, R12 ;  /* 0x000000ffff4c7224 */ /* 0x000fe200078e000c */
[----:B------:R-:W-:Y:S01]  /*21a0*/  LEA R71, P2, R10, c[0x0][0x228], 0x2 ;  /* 0x00008a000a477a11 */ /* 0x000fe200078410ff */
[----:B------:R-:W-:Y:S01]  /*21b0*/  FMUL.FTZ R66, R66, R61 ;  /* 0x0000003d42427220 */ /* 0x000fe20000410000 */
[----:B------:R-:W-:-:S02]  /*21c0*/  ISETP.NE.AND P0, PT, R47, RZ, PT ;  /* 0x000000ff2f00720c */ /* 0x000fc40003f05270 */
[----:B------:R-:W-:Y:S02]  /*21d0*/  LEA.HI.X R75, R8, c[0x0][0x234], R75, 0x2, P1 ;  /* 0x00008d00084b7a11 */ /* 0x000fe400008f144b */
[----:B------:R-:W-:Y:S02]  /*21e0*/  LEA.HI.X R74, R10, c[0x0][0x22c], R7, 0x2, P2 ;  /* 0x00008b000a4a7a11 */ /* 0x000fe400010f1407 */
[----:B------:R-:W-:Y:S02]  /*21f0*/  ISETP.EQ.OR P0, PT, R43, RZ, P0 ;  /* 0x000000ff2b00720c */ /* 0x000fe40000702670 */
.L_x_4720:
[----:B------:R-:W-:Y:S01]  /*2200*/  IMAD.MOV.U32 R6, RZ, RZ, R72 ;  /* 0x000000ffff067224 */ /* 0x000fe200078e0048 */
[----:B------:R-:W-:-:S05]  /*2210*/  MOV R7, R73 ;  /* 0x0000004900077202 */ /* 0x000fca0000000f00 */
[----:B------:R0:W2:Y:S01]  /*2220*/  LDG.E R10, [R6.64] ;  /* 0x00000006060a7981 */ /* 0x0000a2000c1e1900 */
[----:B------:R-:W-:Y:S01]  /*2230*/  IMAD.MOV.U32 R8, RZ, RZ, R71 ;  /* 0x000000ffff087224 */ /* 0x000fe200078e0047 */
[----:B------:R-:W-:Y:S02]  /*2240*/  MOV R9, R74 ;  /* 0x0000004a00097202 */ /* 0x000fe40000000f00 */
[----:B------:R-:W1:Y:S04]  /*2250*/  S2R R12, SR_TID.X ;  /* 0x00000000000c7919 */ /* 0x000e680000002100 */
[----:B------:R1:W3:Y:S01]  /*2260*/  LDG.E R79, [R8.64] ;  /* 0x00000006084f7981 */ /* 0x0002e2000c1e1900 */
[----:B0-----:R-:W-:Y:S01]  /*2270*/  IMAD.MOV.U32 R6, RZ, RZ, R70 ;  /* 0x000000ffff067224 */ /* 0x001fe200078e0046 */
[----:B------:R-:W-:-:S05]  /*2280*/  MOV R7, R75 ;  /* 0x0000004b00077202 */ /* 0x000fca0000000f00 */
[----:B------:R0:W3:Y:S01]  /*2290*/  LDG.E R78, [R6.64] ;  /* 0x00000006064e7981 */ /* 0x0000e2000c1e1900 */
[-C--:B------:R-:W-:Y:S02]  /*22a0*/  ISETP.GE.U32.AND P1, PT, R42, R53.reuse, PT ;  /* 0x000000352a00720c */ /* 0x080fe40003f26070 */
[----:B------:R-:W-:Y:S01]  /*22b0*/  ISETP.GE.U32.AND P2, PT, R41, R53, PT ;  /* 0x000000352900720c */ /* 0x000fe20003f46070 */
[----:B-1----:R-:W-:-:S05]  /*22c0*/  IMAD.SHL.U32 R8, R12, 0x8, RZ ;  /* 0x000000080c087824 */ /* 0x002fca00078e00ff */
[-C--:B------:R-:W-:Y:S02]  /*22d0*/  ISETP.GE.U32.AND P6, PT, R8, R53.reuse, PT ;  /* 0x000000350800720c */ /* 0x080fe40003fc6070 */
[-C--:B------:R-:W-:Y:S02]  /*22e0*/  ISETP.GE.U32.AND P3, PT, R40, R53.reuse, PT ;  /* 0x000000352800720c */ /* 0x080fe40003f66070 */
[-C--:B------:R-:W-:Y:S02]  /*22f0*/  ISETP.GE.U32.AND P4, PT, R39, R53.reuse, PT ;  /* 0x000000352700720c */ /* 0x080fe40003f86070 */
[----:B------:R-:W-:Y:S02]  /*2300*/  FSEL R84, R65, RZ, !P3 ;  /* 0x000000ff41547208 */ /* 0x000fe40005800000 */
[----:B------:R-:W-:Y:S01]  /*2310*/  ISETP.GE.U32.AND P5, PT, R38, R53, PT ;  /* 0x000000352600720c */ /* 0x000fe20003fa6070 */
[----:B--2---:R-:W-:-:S04]  /*2320*/  FMUL.FTZ R10, R10, 1.4426950216293334961 ;  /* 0x3fb8aa3b0a0a7820 */ /* 0x004fc80000410000 */
[C---:B------:R-:W-:Y:S02]  /*2330*/  FMUL.FTZ R11, R10.reuse, R59 ;  /* 0x0000003b0a0b7220 */ /* 0x040fe40000410000 */
[C---:B------:R-:W-:Y:S02]  /*2340*/  FMUL.FTZ R80, R10.reuse, R58 ;  /* 0x0000003a0a507220 */ /* 0x040fe40000410000 */
[C---:B------:R-:W-:Y:S02]  /*2350*/  FMUL.FTZ R81, R10.reuse, R57 ;  /* 0x000000390a517220 */ /* 0x040fe40000410000 */
[----:B------:R1:W2:Y:S01]  /*2360*/  MUFU.EX2 R86, R80 ;  /* 0x0000005000567308 */ /* 0x0002a20000000800 */
[C---:B------:R-:W-:Y:S02]  /*2370*/  FMUL.FTZ R82, R10.reuse, R56 ;  /* 0x000000380a527220 */ /* 0x040fe40000410000 */
[----:B0-----:R-:W-:-:S05]  /*2380*/  FMUL.FTZ R6, R10, R55 ;  /* 0x000000370a067220 */ /* 0x001fca0000410000 */
[----:B------:R-:W0:Y:S01]  /*2390*/  MUFU.EX2 R11, R11 ;  /* 0x0000000b000b7308 */ /* 0x000e220000000800 */
[----:B------:R-:W-:-:S07]  /*23a0*/  FMUL.FTZ R7, R10, R54 ;  /* 0x000000360a077220 */ /* 0x000fce0000410000 */
[----:B------:R4:W5:Y:S01]  /*23b0*/  MUFU.EX2 R85, R81 ;  /* 0x0000005100557308 */ /* 0x0009620000000800 */
[----:B------:R-:W-:-:S07]  /*23c0*/  FMUL.FTZ R8, R10, R60 ;  /* 0x0000003c0a087220 */ /* 0x000fce0000410000 */
[----:B------:R0:W3:Y:S01]  /*23d0*/  MUFU.EX2 R89, R82 ;  /* 0x0000005200597308 */ /* 0x0000e20000000800 */
[----:B-1----:R-:W-:Y:S02]  /*23e0*/  FSEL R80, R62, RZ, !P6 ;  /* 0x000000ff3e507208 */ /* 0x002fe40007000000 */
[----:B----4-:R-:W-:-:S05]  /*23f0*/  FSEL R81, R63, RZ, !P1 ;  /* 0x000000ff3f517208 */ /* 0x010fca0004800000 */
[----:B------:R-:W1:Y:S01]  /*2400*/  MUFU.EX2 R6, R6 ;  /* 0x0000000600067308 */ /* 0x000e620000000800 */
[----:B--2---:R-:W-:Y:S01]  /*2410*/  FSEL R86, R86, 1, !P1 ;  /* 0x3f80000056567808 */ /* 0x004fe20004800000 */
[----:B------:R-:W-:Y:S01]  /*2420*/  FMUL.FTZ R10, R10, R61 ;  /* 0x0000003d0a0a7220 */ /* 0x000fe20000410000 */
[----:B0-----:R-:W-:-:S05]  /*2430*/  FSEL R83, R11, 1, !P6 ;  /* 0x3f8000000b537808 */ /* 0x001fca0007000000 */
[----:B------:R-:W0:Y:S01]  /*2440*/  MUFU.EX2 R7, R7 ;  /* 0x0000000700077308 */ /* 0x000e220000000800 */
[----:B------:R-:W-:Y:S01]  /*2450*/  FSEL R82, R64, RZ, !P2 ;  /* 0x000000ff40527208 */ /* 0x000fe20005000000 */
[-C--:B------:R-:W-:Y:S01]  /*2460*/  FFMA.FTZ R9, R80, R86.reuse, R81 ;  /* 0x0000005650097223 */ /* 0x080fe20000010051 */
[----:B-----5:R-:W-:Y:S01]  /*2470*/  FSEL R85, R85, 1, !P2 ;  /* 0x3f80000055557808 */ /* 0x020fe20005000000 */
[----:B------:R-:W-:-:S04]  /*2480*/  FMUL.FTZ R88, R83, R86 ;  /* 0x0000005653587220 */ /* 0x000fc80000410000 */
[----:B------:R-:W2:Y:S01]  /*2490*/  MUFU.EX2 R8, R8 ;  /* 0x0000000800087308 */ /* 0x000ea20000000800 */
[----:B---3--:R-:W-:Y:S01]  /*24a0*/  FSEL R89, R89, 1, !P3 ;  /* 0x3f80000059597808 */ /* 0x008fe20005800000 */
[C---:B------:R-:W-:Y:S02]  /*24b0*/  FFMA.FTZ R9, R85.reuse, R9, R82 ;  /* 0x0000000955097223 */ /* 0x040fe40000010052 */
[----:B------:R-:W-:-:S04]  /*24c0*/  FMUL.FTZ R90, R85, R88 ;  /* 0x00000058555a7220 */ /* 0x000fc80000410000 */
[----:B------:R-:W3:Y:S01]  /*24d0*/  MUFU.EX2 R10, R10 ;  /* 0x0000000a000a7308 */ /* 0x000ee20000000800 */
[----:B------:R-:W-:Y:S01]  /*24e0*/  FSEL R88, R68, RZ, !P4 ;  /* 0x000000ff44587208 */ /* 0x000fe20006000000 */
[C---:B------:R-:W-:Y:S01]  /*24f0*/  FFMA.FTZ R9, R89.reuse, R9, R84 ;  /* 0x0000000959097223 */ /* 0x040fe20000010054 */
[----:B-1----:R-:W-:Y:S01]  /*2500*/  FSEL R91, R6, 1, !P4 ;  /* 0x3f800000065b7808 */ /* 0x002fe20006000000 */
[----:B------:R-:W-:Y:S01]  /*2510*/  FMUL.FTZ R6, R89, R90 ;  /* 0x0000005a59067220 */ /* 0x000fe20000410000 */
[----:B------:R-:W-:Y:S02]  /*2520*/  ISETP.GE.U32.AND P6, PT, R37, R53, PT ;  /* 0x000000352500720c */ /* 0x000fe40003fc6070 */
[----:B------:R-:W-:Y:S01]  /*2530*/  FSEL R90, R67, RZ, !P5 ;  /* 0x000000ff435a7208 */ /* 0x000fe20006800000 */
[----:B------:R-:W-:Y:S01]  /*2540*/  FFMA.FTZ R9, R91, R9, R88 ;  /* 0x000000095b097223 */ /* 0x000fe20000010058 */
[----:B0-----:R-:W-:Y:S01]  /*2550*/  FSEL R93, R7, 1, !P5 ;  /* 0x3f800000075d7808 */ /* 0x001fe20006800000 */
[----:B------:R-:W-:Y:S01]  /*2560*/  FMUL.FTZ R6, R91, R6 ;  /* 0x000000065b067220 */ /* 0x000fe20000410000 */
[----:B------:R-:W-:-:S02]  /*2570*/  ISETP.GE.U32.AND P1, PT, R36, R53, PT ;  /* 0x000000352400720c */ /* 0x000fc40003f26070 */
[----:B------:R-:W-:Y:S01]  /*2580*/  FSEL R92, R69, RZ, !P6 ;  /* 0x000000ff455c7208 */ /* 0x000fe20007000000 */
[C---:B------:R-:W-:Y:S01]  /*2590*/  FFMA.FTZ R9, R93.reuse, R9, R90 ;  /* 0x000000095d097223 */ /* 0x040fe2000001005a */
[----:B--2---:R-:W-:Y:S01]  /*25a0*/  FSEL R95, R8, 1, !P6 ;  /* 0x3f800000085f7808 */ /* 0x004fe20007000000 */
[----:B------:R-:W-:Y:S01]  /*25b0*/  FMUL.FTZ R6, R93, R6 ;  /* 0x000000065d067220 */ /* 0x000fe20000410000 */
[----:B------:R-:W-:Y:S02]  /*25c0*/  FSEL R94, R66, RZ, !P1 ;  /* 0x000000ff425e7208 */ /* 0x000fe40004800000 */
[----:B---3--:R-:W-:Y:S01]  /*25d0*/  FSEL R97, R10, 1, !P1 ;  /* 0x3f8000000a617808 */ /* 0x008fe20004800000 */
[C---:B------:R-:W-:Y:S02]  /*25e0*/  FFMA.FTZ R9, R95.reuse, R9, R92 ;  /* 0x000000095f097223 */ /* 0x040fe4000001005c */
        /* <DEDUP_REMOVED lines=21> */
[----:B------:R-:W-:Y:S01]  /*2740*/  IMAD.MOV.U32 R8, RZ, RZ, 0x3f800000 ;  /* 0x3f800000ff087424 */ /* 0x000fe200078e00ff */
[----:B------:R-:W-:Y:S02]  /*2750*/  MOV R9, RZ ;  /* 0x000000ff00097202 */ /* 0x000fe40000000f00 */
[----:B------:R-:W-:-:S04]  /*2760*/  ISETP.NE.AND P2, PT, R44, 0x1f, PT ;  /* 0x0000001f2c00780c */ /* 0x000fc80003f45270 */
[----:B------:R-:W-:Y:S05]  /*2770*/  @!P0 LDS.64 R8, [UR4+0x240] ;  /* 0x00024004ff088984 */ /* 0x000fea0008000a00 */
        /* <DEDUP_REMOVED lines=17> */
[-C--:B0-----:R-:W-:Y:S01]  /*2890*/  @!P3 MOV R98, R9.reuse ;  /* 0x000000090062b202 */ /* 0x081fe20000000f00 */
[----:B-1----:R-:W-:Y:S02]  /*28a0*/  @!P3 IMAD.MOV.U32 R96, RZ, RZ, R8 ;  /* 0x000000ffff60b224 */ /* 0x002fe400078e0008 */
        /* <DEDUP_REMOVED lines=9> */
[----:B------:R-:W-:Y:S02]  /*2940*/  @!P1 MOV R6, R76 ;  /* 0x0000004c00069202 */ /* 0x000fe40000000f00 */
[----:B------:R-:W-:Y:S01]  /*2950*/  @!P1 MOV R7, R13 ;  /* 0x0000000d00079202 */ /* 0x000fe20000000f00 */
[----:B------:R-:W-:Y:S01]  /*2960*/  FFMA.FTZ R89, R89, R82, R84 ;  /* 0x0000005259597223 */ /* 0x000fe20000010054 */
[----:B------:R-:W-:Y:S01]  /*2970*/  MOV R80, c[0x0][0x1a0] ;  /* 0x0000680000507a02 */ /* 0x000fe20000000f00 */
[----:B------:R0:W-:Y:S01]  /*2980*/  @!P1 STS.64 [UR4+0x240], R10 ;  /* 0x0002400aff009988 */ /* 0x0001e20008000a04 */
[----:B------:R-:W-:Y:S01]  /*2990*/  MOV R83, c[0x0][0x1a4] ;  /* 0x0000690000537a02 */ /* 0x000fe20000000f00 */
[----:B------:R-:W-:Y:S01]  /*29a0*/  FFMA.FTZ R88, R91, R89, R88 ;  /* 0x000000595b587223 */ /* 0x000fe20000010058 */
[C---:B------:R-:W-:Y:S01]  /*29b0*/  LEA R71, P2, R80.reuse, R71, 0x2 ;  /* 0x0000004750477211 */ /* 0x040fe200078410ff */
[----:B------:R0:W-:Y:S01]  /*29c0*/  @!P1 STG.E.64 [R6.64], R10 ;  /* 0x0000000a06009986 */ /* 0x0001e2000c101b06 */
[----:B------:R-:W-:Y:S01]  /*29d0*/  ISETP.GE.AND P1, PT, R77, c[0x0][0x16c], PT ;  /* 0x00005b004d007a0c */ /* 0x000fe20003f26270 */
[----:B------:R-:W-:Y:S01]  /*29e0*/  FFMA.FTZ R93, R93, R88, R90 ;  /* 0x000000585d5d7223 */ /* 0x000fe2000001005a */
[----:B------:R-:W-:Y:S01]  /*29f0*/  LEA.HI.X R74, R80, R74, R83, 0x2, P2 ;  /* 0x0000004a504a7211 */ /* 0x000fe200010f1453 */
[----:B------:R-:W-:Y:S01]  /*2a00*/  IMAD.MOV.U32 R8, RZ, RZ, c[0x0][0x18c] ;  /* 0x00006300ff087624 */ /* 0x000fe200078e00ff */
[----:B------:R-:W-:Y:S01]  /*2a10*/  LEA R72, P2, R9, R72, 0x2 ;  /* 0x0000004809487211 */ /* 0x000fe200078410ff */
[----:B------:R-:W-:-:S02]  /*2a20*/  IMAD.MOV.U32 R81, RZ, RZ, c[0x0][0x1c0] ;  /* 0x00007000ff517624 */ /* 0x000fc400078e00ff */
[----:B------:R-:W-:Y:S01]  /*2a30*/  FFMA.FTZ R92, R95, R93, R92 ;  /* 0x0000005d5f5c7223 */ /* 0x000fe2000001005c */
[----:B------:R-:W-:Y:S01]  /*2a40*/  LEA.HI.X R73, R9, R73, R8, 0x2, P2 ;  /* 0x0000004909497211 */ /* 0x000fe200010f1408 */
[----:B------:R-:W-:Y:S01]  /*2a50*/  FMUL.FTZ R78, R78, R79 ;  /* 0x0000004f4e4e7220 */ /* 0x000fe20000410000 */
[----:B------:R-:W-:Y:S01]  /*2a60*/  IADD3 R76, P2, R76, 0x8, RZ ;  /* 0x000000084c4c7810 */ /* 0x000fe20007f5e0ff */
[----:B------:R-:W-:Y:S01]  /*2a70*/  FFMA.FTZ R97, R97, R92, R94 ;  /* 0x0000005c61617223 */ /* 0x000fe2000001005e */
[----:B------:R-:W-:Y:S01]  /*2a80*/  MOV R86, c[0x0][0x1c4] ;  /* 0x0000710000567a02 */ /* 0x000fe20000000f00 */
[----:B------:R-:W-:Y:S01]  /*2a90*/  UIADD3 UR4, UR4, 0x8, URZ ;  /* 0x0000000804047890 */ /* 0x000fe2000fffe03f */
[C---:B------:R-:W-:Y:S01]  /*2aa0*/  LEA R70, P3, R81.reuse, R70, 0x2 ;  /* 0x0000004651467211 */ /* 0x040fe200078610ff */
[C---:B------:R-:W-:Y:S02]  /*2ab0*/  FFMA.FTZ R21, R78.reuse, R98, R21 ;  /* 0x000000624e157223 */ /* 0x040fe40000010015 */
[C---:B------:R-:W-:Y:S01]  /*2ac0*/  FFMA.FTZ R0, R78.reuse, R99, R0 ;  /* 0x000000634e007223 */ /* 0x040fe20000010000 */
[----:B------:R-:W-:Y:S01]  /*2ad0*/  LEA.HI.X R75, R81, R75, R86, 0x2, P3 ;  /* 0x0000004b514b7211 */ /* 0x000fe200018f1456 */
[----:B------:R-:W-:-:S02]  /*2ae0*/  FFMA.FTZ R19, R78, R82, R19 ;  /* 0x000000524e137223 */ /* 0x000fc40000010013 */
[C---:B------:R-:W-:Y:S02]  /*2af0*/  FFMA.FTZ R18, R78.reuse, R89, R18 ;  /* 0x000000594e127223 */ /* 0x040fe40000010012 */
[C---:B------:R-:W-:Y:S02]  /*2b00*/  FFMA.FTZ R17, R78.reuse, R88, R17 ;  /* 0x000000584e117223 */ /* 0x040fe40000010011 */
[C---:B------:R-:W-:Y:S02]  /*2b10*/  FFMA.FTZ R16, R78.reuse, R93, R16 ;  /* 0x0000005d4e107223 */ /* 0x040fe40000010010 */
[C---:B------:R-:W-:Y:S02]  /*2b20*/  FFMA.FTZ R15, R78.reuse, R92, R15 ;  /* 0x0000005c4e0f7223 */ /* 0x040fe4000001000f */
[----:B------:R-:W-:Y:S02]  /*2b30*/  FFMA.FTZ R14, R78, R97, R14 ;  /* 0x000000614e0e7223 */ /* 0x000fe4000001000e */
[----:B------:R-:W-:Y:S01]  /*2b40*/  IMAD.X R13, RZ, RZ, R13, P2 ;  /* 0x000000ffff0d7224 */ /* 0x000fe200010e060d */
[----:B0-----:R-:W-:Y:S05]  /*2b50*/  @!P1 BRA `(.L_x_4720) ;  /* 0xfffff6a000009947 */ /* 0x001fea000383ffff */
.L_x_4719:
[----:B------:R-:W-:Y:S01]  /*2b60*/  BAR.SYNC.DEFER_BLOCKING 0x0 ;  /* 0x0000000000007b1d */ /* 0x000fe20000010000 */
[----:B------:R-:W-:-:S02]  /*2b70*/  ISETP.NE.AND P0, PT, R12, RZ, PT ;  /* 0x000000ff0c00720c */ /* 0x000fc40003f05270 */
[----:B------:R-:W-:Y:S02]  /*2b80*/  F2FP.PACK_AB R6, R0, R21 ;  /* 0x000000150006723e */ /* 0x000fe400000000ff */
[----:B------:R-:W-:Y:S01]  /*2b90*/  F2FP.PACK_AB R7, R18, R19 ;  /* 0x000000131207723e */ /* 0x000fe200000000ff */
[----:B------:R-:W-:Y:S01]  /*2ba0*/  BSSY B0, `(.L_x_4721) ;  /* 0x0000036000007945 */ /* 0x000fe20003800000 */
[C---:B------:R-:W-:Y:S02]  /*2bb0*/  PRMT R10, R6.reuse, 0x7610, R10 ;  /* 0x00007610060a7816 */ /* 0x040fe4000000000a */
[----:B------:R-:W-:Y:S02]  /*2bc0*/  PRMT R8, R6, 0x7632, R8 ;  /* 0x0000763206087816 */ /* 0x000fe40000000008 */
[----:B------:R-:W-:Y:S02]  /*2bd0*/  F2FP.PACK_AB R6, R16, R17 ;  /* 0x000000111006723e */ /* 0x000fe400000000ff */
[----:B------:R-:W-:-:S02]  /*2be0*/  PRMT R9, R7, 0x7610, R9 ;  /* 0x0000761007097816 */ /* 0x000fc40000000009 */
[----:B------:R-:W-:Y:S02]  /*2bf0*/  PRMT R11, R7, 0x7632, R11 ;  /* 0x00007632070b7816 */ /* 0x000fe4000000000b */
[----:B------:R-:W-:Y:S02]  /*2c00*/  F2FP.PACK_AB R7, R14, R15 ;  /* 0x0000000f0e07723e */ /* 0x000fe400000000ff */
[C---:B------:R-:W-:Y:S02]  /*2c10*/  PRMT R53, R6.reuse, 0x7610, R53 ;  /* 0x0000761006357816 */ /* 0x040fe40000000035 */
[----:B------:R-:W-:Y:S02]  /*2c20*/  PRMT R54, R6, 0x7632, R54 ;  /* 0x0000763206367816 */ /* 0x000fe40000000036 */
[----:B------:R-:W-:Y:S01]  /*2c30*/  @!P0 MOV R6, 0xffffff00 ;  /* 0xffffff0000068802 */ /* 0x000fe20000000f00 */
[----:B------:R0:W-:Y:S01]  /*2c40*/  STS.U16 [R20+0x2], R8 ;  /* 0x0000020814007388 */ /* 0x0001e20000000400 */
[----:B------:R-:W-:-:S03]  /*2c50*/  PRMT R55, R7, 0x7632, R55 ;  /* 0x0000763207377816 */ /* 0x000fc60000000037 */
[----:B------:R-:W-:Y:S04]  /*2c60*/  STS.U16 [R20], R10 ;  /* 0x0000000a14007388 */ /* 0x000fe80000000400 */
[----:B------:R-:W-:Y:S01]  /*2c70*/  STS.U16 [R20+0x4], R9 ;  /* 0x0000040914007388 */ /* 0x000fe20000000400 */
[C---:B0-----:R-:W-:Y:S01]  /*2c80*/  @!P0 IMAD R8, R43.reuse, R6, c[0x0][0x168] ;  /* 0x00005a002b088624 */ /* 0x041fe200078e0206 */
[----:B------:R-:W-:Y:S02]  /*2c90*/  SHF.L.U32 R6, R43, 0x8, RZ ;  /* 0x000000082b067819 */ /* 0x000fe400000006ff */
[----:B------:R0:W-:Y:S04]  /*2ca0*/  STS.U16 [R20+0x6], R11 ;  /* 0x0000060b14007388 */ /* 0x0001e80000000400 */
[----:B------:R-:W-:Y:S04]  /*2cb0*/  STS.U16 [R20+0x8], R53 ;  /* 0x0000083514007388 */ /* 0x000fe80000000400 */
[----:B------:R-:W-:Y:S01]  /*2cc0*/  STS.U16 [R20+0xa], R54 ;  /* 0x00000a3614007388 */ /* 0x000fe20000000400 */
[----:B0-----:R-:W-:-:S03]  /*2cd0*/  IMAD.WIDE.U32 R10, R48, c[0x0][0x200], RZ ;  /* 0x00008000300a7a25 */ /* 0x001fc600078e00ff */
[----:B------:R0:W-:Y:S04]  /*2ce0*/  STS.U16 [R20+0xc], R7 ;  /* 0x00000c0714007388 */ /* 0x0001e80000000400 */
[----:B------:R1:W-:Y:S01]  /*2cf0*/  STS.U16 [R20+0xe], R55 ;  /* 0x00000e3714007388 */ /* 0x0003e20000000400 */
[----:B------:R-:W-:-:S06]  /*2d00*/  NOP ;  /* 0x0000000000007918 */ /* 0x000fcc0000000000 */
[----:B------:R-:W-:Y:S01]  /*2d10*/  LDS.U16 R13, [R29] ;  /* 0x000000001d0d7984 */ /* 0x000fe20000000400 */
[----:B0-----:R-:W-:Y:S01]  /*2d20*/  IMAD R7, R87, c[0x0][0x200], RZ ;  /* 0x0000800057077a24 */ /* 0x001fe200078e02ff */
[----:B------:R-:W-:Y:S02]  /*2d30*/  MOV R54, 0xffffff00 ;  /* 0xffffff0000367802 */ /* 0x000fe40000000f00 */
[----:B------:R-:W-:Y:S01]  /*2d40*/  LDS.U16 R61, [R28+0x40] ;  /* 0x000040001c3d7984 */ /* 0x000fe20000000400 */
[----:B------:R-:W-:Y:S01]  /*2d50*/  IMAD R53, R48, c[0x0][0x204], R7 ;  /* 0x0000810030357a24 */ /* 0x000fe200078e0207 */
[----:B------:R-:W-:Y:S01]  /*2d60*/  SHF.R.S32.HI R7, RZ, 0x1f, R6 ;  /* 0x0000001fff077819 */ /* 0x000fe20000011406 */
[----:B-1----:R-:W-:Y:S01]  /*2d70*/  IMAD R55, R43, R54, c[0x0][0x168] ;  /* 0x00005a002b377624 */ /* 0x002fe200078e0236 */
[----:B------:R-:W-:Y:S01]  /*2d80*/  LDS.U16 R63, [R27+0x80] ;  /* 0x000080001b3f7984 */ /* 0x000fe20000000400 */
[----:B------:R-:W-:Y:S01]  /*2d90*/  IMAD.IADD R11, R11, 0x1, R53 ;  /* 0x000000010b0b7824 */ /* 0x000fe200078e0235 */
[----:B------:R-:W-:-:S02]  /*2da0*/  LOP3.LUT R54, R46, 0x20, RZ, 0xfc, !PT ;  /* 0x000000202e367812 */ /* 0x000fc400078efcff */
        /* <DEDUP_REMOVED lines=21> */
.L_x_4722:
[----:B------:R-:W-:Y:S05]  /*2f00*/  BSYNC B0 ;  /* 0x0000000000007941 */ /* 0x000fea0003800000 */
.L_x_4721:
[----:B------:R-:W-:Y:S01]  /*2f10*/  IMAD R57, R51, c[0x0][0x208], RZ ;  /* 0x0000820033397a24 */ /* 0x000fe200078e02ff */
[----:B0-----:R-:W-:Y:S01]  /*2f20*/  SHF.L.U32 R13, R54, 0x1, RZ ;  /* 0x00000001360d7819 */ /* 0x001fe200000006ff */
[----:B------:R-:W-:Y:S01]  /*2f30*/  IMAD.WIDE.U32 R10, R52, c[0x0][0x208], R10 ;  /* 0x00008200340a7a25 */ /* 0x000fe200078e000a */
[----:B------:R-:W-:Y:S02]  /*2f40*/  SHF.L.U64.HI R53, R54, 0x1, R45 ;  /* 0x0000000136357819 */ /* 0x000fe4000001022d */
[----:B------:R-:W-:Y:S01]  /*2f50*/  IADD3 R56, P3, R13, c[0x0][0x258], RZ ;  /* 0x000096000d387a10 */ /* 0x000fe20007f7e0ff */
[----:B------:R-:W-:Y:S01]  /*2f60*/  IMAD R59, R52, c[0x0][0x20c], R57 ;  /* 0x00008300343b7a24 */ /* 0x000fe200078e0239 */
[----:B------:R-:W-:Y:S02]  /*2f70*/  IADD3 R58, P2, R6, R10, RZ ;  /* 0x0000000a063a7210 */ /* 0x000fe40007f5e0ff */
[----:B------:R-:W-:Y:S02]  /*2f80*/  ISETP.GE.AND P6, PT, R54, R75, PT ;  /* 0x0000004b3600720c */ /* 0x000fe40003fc6270 */
[----:B------:R-:W-:-:S02]  /*2f90*/  IADD3.X R11, R7, R59, R11, P2, !PT ;  /* 0x0000003b070b7210 */ /* 0x000fc400017fe40b */
[----:B------:R-:W-:Y:S02]  /*2fa0*/  ISETP.GE.AND P2, PT, R35, R75, PT ;  /* 0x0000004b2300720c */ /* 0x000fe40003f46270 */
[----:B------:R-:W-:Y:S02]  /*2fb0*/  IADD3.X R57, R53, c[0x0][0x25c], RZ, P3, !PT ;  /* 0x0000970035397a10 */ /* 0x000fe40001ffe4ff */
[----:B------:R-:W-:Y:S02]  /*2fc0*/  LEA R10, P3, R58, R56, 0x1 ;  /* 0x000000383a0a7211 */ /* 0x000fe400078608ff */
[----:B------:R-:W-:Y:S02]  /*2fd0*/  ISETP.GE.AND P1, PT, R46, R55, PT ;  /* 0x000000372e00720c */ /* 0x000fe40003f26270 */
[----:B------:R-:W-:Y:S01]  /*2fe0*/  LEA.HI.X R11, R58, R57, R11, 0x1, P3 ;  /* 0x000000393a0b7211 */ /* 0x000fe200018f0c0b */
[----:B------:R-:W-:Y:S01]  /*2ff0*/  IMAD R57, R87, c[0x0][0x1f0], RZ ;  /* 0x00007c0057397a24 */ /* 0x000fe200078e02ff */
[-C--:B------:R-:W-:Y:S01]  /*3000*/  ISETP.GE.AND P5, PT, R34, R75.reuse, PT ;  /* 0x0000004b2200720c */ /* 0x080fe20003fa6270 */
[----:B------:R-:W-:Y:S01]  /*3010*/  IMAD.WIDE.U32 R58, R48, c[0x0][0x1f0], RZ ;  /* 0x00007c00303a7a25 */ /* 0x000fe200078e00ff */
[-C--:B------:R-:W-:Y:S01]  /*3020*/  ISETP.GE.AND P4, PT, R33, R75.reuse, PT ;  /* 0x0000004b2100720c */ /* 0x080fe20003f86270 */
[----:B------:R0:W-:Y:S01]  /*3030*/  @!P2 STG.E.U16 [R10.64+0x40], R63 ;  /* 0x0000403f0a00a986 */ /* 0x0001e2000c101506 */
[-C--:B------:R-:W-:Y:S01]  /*3040*/  ISETP.GE.AND P3, PT, R32, R75.reuse, PT ;  /* 0x0000004b2000720c */ /* 0x080fe20003f66270 */
[----:B------:R-:W-:Y:S01]  /*3050*/  IMAD R77, R48, c[0x0][0x1f4], R57 ;  /* 0x00007d00304d7a24 */ /* 0x000fe200078e0239 */
[-C--:B------:R-:W-:Y:S01]  /*3060*/  ISETP.GE.AND P2, PT, R31, R75.reuse, PT ;  /* 0x0000004b1f00720c */ /* 0x080fe20003f46270 */
[----:B------:R1:W-:Y:S01]  /*3070*/  @!P6 STG.E.U16 [R10.64], R61 ;  /* 0x0000003d0a00e986 */ /* 0x0003e2000c101506 */
[----:B------:R-:W-:Y:S01]  /*3080*/  ISETP.GE.AND P6, PT, R30, R75, PT ;  /* 0x0000004b1e00720c */ /* 0x000fe20003fc6270 */
[----:B------:R-:W-:-:S04]  /*3090*/  @!P1 IMAD.WIDE.U32 R56, R48, c[0x0][0x1f0], R6 ;  /* 0x00007c0030389a25 */ /* 0x000fc800078e0006 */
[----:B------:R-:W-:Y:S01]  /*30a0*/  @!P5 STG.E.U16 [R10.64+0x80], R65 ;  /* 0x000080410a00d986 */ /* 0x000fe2000c101506 */
[----:B------:R-:W-:Y:S01]  /*30b0*/  @!P1 IADD3 R57, R77, R57, RZ ;  /* 0x000000394d399210 */ /* 0x000fe20007ffe0ff */
[----:B------:R-:W-:Y:S02]  /*30c0*/  IMAD.IADD R59, R59, 0x1, R77 ;  /* 0x000000013b3b7824 */ /* 0x000fe400078e024d */
[----:B------:R-:W-:Y:S01]  /*30d0*/  @!P4 STG.E.U16 [R10.64+0xc0], R67 ;  /* 0x0000c0430a00c986 */ /* 0x000fe2000c101506 */
[----:B0-----:R-:W-:Y:S01]  /*30e0*/  IMAD R63, R51, c[0x0][0x1f8], RZ ;  /* 0x00007e00333f7a24 */ /* 0x001fe200078e02ff */
[----:B------:R-:W-:Y:S01]  /*30f0*/  ISETP.GE.AND P4, PT, R54, R55, PT ;  /* 0x000000373600720c */ /* 0x000fe20003f86270 */
[C---:B------:R-:W-:Y:S01]  /*3100*/  @!P1 IMAD.WIDE.U32 R56, R52.reuse, c[0x0][0x1f8], R56 ;  /* 0x00007e0034389a25 */ /* 0x040fe200078e0038 */
[----:B------:R-:W-:Y:S03]  /*3110*/  @!P3 STG.E.U16 [R10.64+0x100], R69 ;  /* 0x000100450a00b986 */ /* 0x000fe6000c101506 */
[----:B------:R-:W-:Y:S01]  /*3120*/  IMAD.WIDE.U32 R58, R52, c[0x0][0x1f8], R58 ;  /* 0x00007e00343a7a25 */ /* 0x000fe200078e003a */
[----:B------:R-:W-:Y:S01]  /*3130*/  @!P2 STG.E.U16 [R10.64+0x140], R71 ;  /* 0x000140470a00a986 */ /* 0x000fe2000c101506 */
[----:B-1----:R-:W-:-:S02]  /*3140*/  @!P1 IADD3 R61, P2, R46, R56, RZ ;  /* 0x000000382e3d9210 */ /* 0x002fc40007f5e0ff */
[----:B------:R-:W-:Y:S01]  /*3150*/  IMAD R63, R52, c[0x0][0x1fc], R63 ;  /* 0x00007f00343f7a24 */ /* 0x000fe200078e023f */
[----:B------:R0:W-:Y:S01]  /*3160*/  @!P6 STG.E.U16 [R10.64+0x180], R73 ;  /* 0x000180490a00e986 */ /* 0x0001e2000c101506 */
[----:B------:R-:W-:Y:S02]  /*3170*/  IADD3 R56, P5, R13, c[0x0][0x268], RZ ;  /* 0x00009a000d387a10 */ /* 0x000fe40007fbe0ff */
[----:B------:R-:W-:Y:S02]  /*3180*/  IADD3 R60, P3, R6, R58, RZ ;  /* 0x0000003a063c7210 */ /* 0x000fe40007f7e0ff */
[----:B------:R-:W-:Y:S02]  /*3190*/  @!P1 IADD3.X R62, R45, R57, R63, P2, !PT ;  /* 0x000000392d3e9210 */ /* 0x000fe400017fe43f */
[----:B------:R-:W-:Y:S02]  /*31a0*/  IADD3.X R57, R53, c[0x0][0x26c], RZ, P5, !PT ;  /* 0x00009b0035397a10 */ /* 0x000fe40002ffe4ff */
[----:B------:R-:W-:-:S02]  /*31b0*/  ISETP.GE.AND P5, PT, R35, R55, PT ;  /* 0x000000372300720c */ /* 0x000fc40003fa6270 */
[----:B------:R-:W-:Y:S02]  /*31c0*/  IADD3.X R59, R7, R63, R59, P3, !PT ;  /* 0x0000003f073b7210 */ /* 0x000fe40001ffe43b */
[C---:B------:R-:W-:Y:S02]  /*31d0*/  LEA R56, P3, R60.reuse, R56, 0x1 ;  /* 0x000000383c387211 */ /* 0x040fe400078608ff */
[----:B0-----:R-:W-:Y:S02]  /*31e0*/  PRMT R11, RZ, 0x7610, R11 ;  /* 0x00007610ff0b7816 */ /* 0x001fe4000000000b */
[----:B------:R-:W-:Y:S01]  /*31f0*/  LEA.HI.X R57, R60, R57, R59, 0x1, P3 ;  /* 0x000000393c397211 */ /* 0x000fe200018f0c3b */
[----:B------:R-:W-:Y:S01]  /*3200*/  BAR.SYNC.DEFER_BLOCKING 0x0 ;  /* 0x0000000000007b1d */ /* 0x000fe20000010000 */
[----:B------:R-:W-:Y:S02]  /*3210*/  @!P1 LEA R58, P2, R61, c[0x0][0x268], 0x1 ;  /* 0x00009a003d3a9a11 */ /* 0x000fe400078408ff */
[----:B------:R-:W-:-:S02]  /*3220*/  PRMT R60, RZ, 0x7610, R60 ;  /* 0x00007610ff3c7816 */ /* 0x000fc4000000003c */
[----:B------:R-:W-:Y:S02]  /*3230*/  @!P1 LEA.HI.X R59, R61, c[0x0][0x26c], R62, 0x1, P2 ;  /* 0x00009b003d3b9a11 */ /* 0x000fe400010f0c3e */
[-C--:B------:R-:W-:Y:S02]  /*3240*/  ISETP.GE.AND P3, PT, R34, R55.reuse, PT ;  /* 0x000000372200720c */ /* 0x080fe40003f66270 */
[-C--:B------:R-:W-:Y:S02]  /*3250*/  ISETP.GE.AND P2, PT, R33, R55.reuse, PT ;  /* 0x000000372100720c */ /* 0x080fe40003f46270 */
[----:B------:R-:W-:Y:S02]  /*3260*/  PRMT R10, RZ, 0x7610, R10 ;  /* 0x00007610ff0a7816 */ /* 0x000fe4000000000a */
[----:B------:R-:W-:Y:S02]  /*3270*/  ISETP.GE.AND P6, PT, R30, R55, PT ;  /* 0x000000371e00720c */ /* 0x000fe40003fc6270 */
[----:B------:R-:W-:-:S02]  /*3280*/  PRMT R61, RZ, 0x7610, R61 ;  /* 0x00007610ff3d7816 */ /* 0x000fc4000000003d */
        /* <DEDUP_REMOVED lines=66> */
[----:B------:R0:W1:Y:S01]  /*36b0*/  MUFU.RCP R73, R11 ;  /* 0x0000000b00497308 */ /* 0x0000620000001000 */
[----:B--2---:R-:W-:-:S04]  /*36c0*/  FMUL.FTZ R58, R58, R71 ;  /* 0x000000473a3a7220 */ /* 0x004fc80000410000 */
[----:B------:R-:W-:-:S03]  /*36d0*/  FMUL.FTZ R58, R58, R21 ;  /* 0x000000153a3a7220 */ /* 0x000fc60000410000 */
[----:B------:R-:W2:Y:S01]  /*36e0*/  MUFU.RCP R65, R65 ;  /* 0x0000004100417308 */ /* 0x000ea20000001000 */
[----:B0-----:R-:W-:-:S04]  /*36f0*/  FMUL.FTZ R11, R62, R63 ;  /* 0x0000003f3e0b7220 */ /* 0x001fc80000410000 */
[----:B------:R-:W-:-:S03]  /*3700*/  FMUL.FTZ R11, R11, R0 ;  /* 0x000000000b0b7220 */ /* 0x000fc60000410000 */
[----:B------:R-:W0:Y:S01]  /*3710*/  MUFU.RCP R70, R59 ;  /* 0x0000003b00467308 */ /* 0x000e220000001000 */
[----:B-1----:R-:W-:Y:S01]  /*3720*/  FMUL.FTZ R10, R10, R73 ;  /* 0x000000490a0a7220 */ /* 0x002fe20000410000 */
[----:B------:R-:W-:Y:S01]  /*3730*/  F2FP.PACK_AB R58, R11, R58 ;  /* 0x0000003a0b3a723e */ /* 0x000fe200000000ff */
[----:B------:R-:W-:Y:S02]  /*3740*/  BAR.SYNC.DEFER_BLOCKING 0x0 ;  /* 0x0000000000007b1d */ /* 0x000fe40000010000 */
[----:B------:R-:W-:Y:S02]  /*3750*/  FMUL.FTZ R10, R10, R19 ;  /* 0x000000130a0a7220 */ /* 0x000fe40000410000 */
[----:B--2---:R-:W-:Y:S02]  /*3760*/  FMUL.FTZ R21, R64, R65 ;  /* 0x0000004140157220 */ /* 0x004fe40000410000 */
        /* <DEDUP_REMOVED lines=8> */
[----:B------:R-:W-:Y:S03]  /*37f0*/  STS.U16 [R20], R58 ;  /* 0x0000003a14007388 */ /* 0x000fe60000000400 */
[----:B------:R-:W-:Y:S01]  /*3800*/  FMUL.FTZ R19, R19, R16 ;  /* 0x0000001013137220 */ /* 0x000fe20000410000 */
[----:B------:R-:W-:Y:S01]  /*3810*/  STS.U16 [R20+0x4], R10 ;  /* 0x0000040a14007388 */ /* 0x000fe20000000400 */
[----:B0-----:R-:W-:-:S03]  /*3820*/  FMUL.FTZ R60, R60, R61 ;  /* 0x0000003d3c3c7220 */ /* 0x001fc60000410000 */
[----:B------:R-:W-:Y:S01]  /*3830*/  F2FP.PACK_AB R0, R19, R0 ;  /* 0x000000001300723e */ /* 0x000fe200000000ff */
[----:B------:R-:W-:Y:S01]  /*3840*/  FMUL.FTZ R60, R60, R15 ;  /* 0x0000000f3c3c7220 */ /* 0x000fe20000410000 */
[----:B------:R-:W-:Y:S02]  /*3850*/  PRMT R15, R58, 0x7632, R15 ;  /* 0x000076323a0f7816 */ /* 0x000fe4000000000f */
[----:B------:R-:W-:Y:S01]  /*3860*/  PRMT R16, R0, 0x7632, R16 ;  /* 0x0000763200107816 */ /* 0x000fe20000000010 */
[----:B--2---:R-:W-:Y:S01]  /*3870*/  FMUL.FTZ R11, R68, R69 ;  /* 0x00000045440b7220 */ /* 0x004fe20000410000 */
[----:B------:R-:W-:Y:S03]  /*3880*/  STS.U16 [R20+0x8], R0 ;  /* 0x0000080014007388 */ /* 0x000fe60000000400 */
[----:B------:R-:W-:Y:S01]  /*3890*/  FMUL.FTZ R11, R11, R14 ;  /* 0x0000000e0b0b7220 */ /* 0x000fe20000410000 */
[----:B------:R-:W-:Y:S01]  /*38a0*/  PRMT R14, R10, 0x7632, R14 ;  /* 0x000076320a0e7816 */ /* 0x000fe2000000000e */
[----:B------:R-:W-:Y:S03]  /*38b0*/  STS.U16 [R20+0x2], R15 ;  /* 0x0000020f14007388 */ /* 0x000fe60000000400 */
[----:B------:R-:W-:Y:S01]  /*38c0*/  F2FP.PACK_AB R11, R11, R60 ;  /* 0x0000003c0b0b723e */ /* 0x000fe200000000ff */
[----:B------:R-:W-:Y:S03]  /*38d0*/  STS.U16 [R20+0x6], R14 ;  /* 0x0000060e14007388 */ /* 0x000fe60000000400 */
[----:B------:R-:W-:Y:S01]  /*38e0*/  PRMT R18, R11, 0x7632, R18 ;  /* 0x000076320b127816 */ /* 0x000fe20000000012 */
[----:B------:R-:W-:Y:S04]  /*38f0*/  STS.U16 [R20+0xa], R16 ;  /* 0x00000a1014007388 */ /* 0x000fe80000000400 */
[----:B------:R0:W-:Y:S04]  /*3900*/  STS.U16 [R20+0xc], R11 ;  /* 0x00000c0b14007388 */ /* 0x0001e80000000400 */
[----:B------:R-:W-:Y:S01]  /*3910*/  STS.U16 [R20+0xe], R18 ;  /* 0x00000e1214007388 */ /* 0x000fe20000000400 */
[----:B------:R-:W-:-:S06]  /*3920*/  NOP ;  /* 0x0000000000007918 */ /* 0x000fcc0000000000 */
[----:B------:R-:W-:Y:S01]  /*3930*/  LDS.U16 R29, [R29] ;  /* 0x000000001d1d7984 */ /* 0x000fe20000000400 */
[----:B0-----:R-:W-:-:S03]  /*3940*/  IMAD R11, R87, c[0x0][0x210], RZ ;  /* 0x00008400570b7a24 */ /* 0x001fc600078e02ff */
[----:B------:R-:W-:Y:S01]  /*3950*/  LDS.U16 R17, [R28+0x40] ;  /* 0x000040001c117984 */ /* 0x000fe20000000400 */
[C---:B------:R-:W-:Y:S02]  /*3960*/  IMAD R15, R48.reuse, c[0x0][0x214], R11 ;  /* 0x00008500300f7a24 */ /* 0x040fe400078e020b */
[----:B------:R-:W-:Y:S01]  /*3970*/  IMAD.WIDE.U32 R10, R48, c[0x0][0x210], RZ ;  /* 0x00008400300a7a25 */ /* 0x000fe200078e00ff */
[----:B------:R-:W-:Y:S04]  /*3980*/  LDS.U16 R27, [R27+0x80] ;  /* 0x000080001b1b7984 */ /* 0x000fe80000000400 */
[----:B------:R-:W-:Y:S01]  /*3990*/  LDS.U16 R19, [R26+0xc0] ;  /* 0x0000c0001a137984 */ /* 0x000fe20000000400 */
[----:B------:R-:W-:-:S03]  /*39a0*/  IADD3 R61, R11, R15, RZ ;  /* 0x0000000f0b3d7210 */ /* 0x000fc60007ffe0ff */
        /* <DEDUP_REMOVED lines=18> */
.L_x_4724:
[----:B------:R-:W-:Y:S05]  /*3ad0*/  BSYNC B0 ;  /* 0x0000000000007941 */ /* 0x000fea0003800000 */
.L_x_4723:
[----:B------:R-:W-:Y:S01]  /*3ae0*/  MOV R8, R10 ;  /* 0x0000000a00087202 */ /* 0x000fe20000000f00 */
[----:B------:R-:W-:Y:S01]  /*3af0*/  IMAD.MOV.U32 R9, RZ, RZ, R61 ;  /* 0x000000ffff097224 */ /* 0x000fe200078e003d */
[----:B------:R-:W-:Y:S01]  /*3b00*/  IADD3 R13, P1, R13, c[0x0][0x270], RZ ;  /* 0x00009c000d0d7a10 */ /* 0x000fe20007f3e0ff */
[----:B------:R-:W-:Y:S01]  /*3b10*/  IMAD R11, R51, c[0x0][0x218], RZ ;  /* 0x00008600330b7a24 */ /* 0x000fe200078e02ff */
[-C--:B------:R-:W-:Y:S01]  /*3b20*/  ISETP.GE.AND P3, PT, R33, R59.reuse, PT ;  /* 0x0000003b2100720c */ /* 0x080fe20003f66270 */
[----:B------:R-:W-:Y:S01]  /*3b30*/  IMAD.WIDE.U32 R8, R52, c[0x0][0x218], R8 ;  /* 0x0000860034087a25 */ /* 0x000fe200078e0008 */
[-C--:B------:R-:W-:Y:S02]  /*3b40*/  ISETP.GE.AND P4, PT, R32, R59.reuse, PT ;  /* 0x0000003b2000720c */ /* 0x080fe40003f86270 */
[----:B------:R-:W-:Y:S01]  /*3b50*/  ISETP.GE.AND P5, PT, R31, R59, PT ;  /* 0x0000003b1f00720c */ /* 0x000fe20003fa6270 */
[----:B------:R-:W-:Y:S01]  /*3b60*/  IMAD R11, R52, c[0x0][0x21c], R11 ;  /* 0x00008700340b7a24 */ /* 0x000fe200078e020b */
[----:B------:R-:W-:-:S02]  /*3b70*/  IADD3 R0, P0, R6, R8, RZ ;  /* 0x0000000806007210 */ /* 0x000fc40007f1e0ff */
[----:B------:R-:W-:Y:S02]  /*3b80*/  ISETP.GE.AND P6, PT, R30, R59, PT ;  /* 0x0000003b1e00720c */ /* 0x000fe40003fc6270 */
[----:B------:R-:W-:Y:S02]  /*3b90*/  IADD3.X R7, R7, R11, R9, P0, !PT ;  /* 0x0000000b07077210 */ /* 0x000fe400007fe409 */
[----:B------:R-:W-:Y:S02]  /*3ba0*/  IADD3.X R53, R53, c[0x0][0x274], RZ, P1, !PT ;  /* 0x00009d0035357a10 */ /* 0x000fe40000ffe4ff */
[----:B------:R-:W-:Y:S02]  /*3bb0*/  LEA R6, P2, R0, R13, 0x1 ;  /* 0x0000000d00067211 */ /* 0x000fe400078408ff */
[----:B------:R-:W-:Y:S02]  /*3bc0*/  ISETP.GE.AND P0, PT, R54, R59, PT ;  /* 0x0000003b3600720c */ /* 0x000fe40003f06270 */
[----:B------:R-:W-:-:S02]  /*3bd0*/  LEA.HI.X R7, R0, R53, R7, 0x1, P2 ;  /* 0x0000003500077211 */ /* 0x000fc400010f0c07 */
        /* <DEDUP_REMOVED lines=17> */
.L_x_4725:
[----:B------:R-:W-:Y:S05]  /*3cf0*/  EXIT ;  /* 0x000000000000794d */ /* 0x000fea0003800000 */
.L_x_4727:
        /* <DEDUP_REMOVED lines=16> */
.L_x_5449:


//--------------------- .text._Z25selective_scan_fwd_kernelI32Selective_Scan_fwd_kernel_traitsILi32ELi8ELi1ELb0ELb0ELb1ELb0EN3c104HalfEfEEv13SSMParamsBase --------------------------
	.section	.text._Z25selective_scan_fwd_kernelI32Selective_Scan_fwd_kernel_traitsILi32ELi8ELi1ELb0ELb0ELb1ELb0EN3c104HalfEfEEv13SSMParamsBase,"ax",@progbits
	.sectioninfo	@"SHI_REGISTERS=104"
	.align	128
        .global         _Z25selective_scan_fwd_kernelI32Selective_Scan_fwd_kernel_traitsILi32ELi8ELi1ELb0ELb0ELb1ELb0EN3c104HalfEfEEv13SSMParamsBase
        .type           _Z25selective_scan_fwd_kernelI32Selective_Scan_fwd_kernel_traitsILi32ELi8ELi1ELb0ELb0ELb1ELb0EN3c104HalfEfEEv13SSMParamsBase,@function
        .size           _Z25selective_scan_fwd_kernelI32Selective_Scan_fwd_kernel_traitsILi32ELi8ELi1ELb0ELb0ELb1ELb0EN3c104HalfEfEEv13SSMParamsBase,(.L_x_5450 - _Z25selective_scan_fwd_kernelI32Selective_Scan_fwd_kernel_traitsILi32ELi8ELi1ELb0ELb0ELb1ELb0EN3c104HalfEfEEv13SSMParamsBase)
        .other          _Z25selective_scan_fwd_kernelI32Selective_Scan_fwd_kernel_traitsILi32ELi8ELi1ELb0ELb0ELb1ELb0EN3c104HalfEfEEv13SSMParamsBase,@"STO_CUDA_ENTRY STV_DEFAULT"
_Z25selective_scan_fwd_kernelI32Selective_Scan_fwd_kernel_traitsILi32ELi8ELi1ELb0ELb0ELb1ELb0EN3c104HalfEfEEv13SSMParamsBase:
.text._Z25selective_scan_fwd_kernelI32Selective_Scan_fwd_kernel_traitsILi32ELi8ELi1ELb0ELb0ELb1ELb0EN3c104HalfEfEEv13SSMParamsBase:
        /* <DEDUP_REMOVED lines=20> */
[----:B------:R-:W3:Y:S04]  /*0140*/  S2R R19, SR_CTAID.X ;  /* 0x0000000000137919 */ /* 0x000ee80000002500 */
[----:B------:R4:W5:Y:S01]  /*0150*/  @P0 LDG.E R16, [R2.64] ;  /* 0x0000000402100981 */ /* 0x000962000c1e1900 */
[----:B-1----:R-:W-:Y:S01]  /*0160*/  HFMA2.MMA R6, -RZ, RZ, 0, 0 ;  /* 0x00000000ff067435 */ /* 0x002fe200000001ff */
[----:B--2---:R-:W-:-:S04]  /*0170*/  IMAD.MOV R10, RZ, RZ, -R7 ;  /* 0x000000ffff0a7224 */ /* 0x004fc800078e0a07 */
[----:B------:R-:W-:Y:S01]  /*0180*/  IMAD R11, R10, R9, RZ ;  /* 0x000000090a0b7224 */ /* 0x000fe200078e02ff */
[----:B0-----:R-:W-:Y:S02]  /*0190*/  MOV R4, c[0x0][0x174] ;  /* 0x00005d0000047a02 */ /* 0x001fe40000000f00 */
[----:B----4-:R-:W-:Y:S02]  /*01a0*/  IABS R2, R0 ;  /* 0x0000000000027213 */ /* 0x010fe40000000000 */
[----:B------:R-:W-:Y:S01]  /*01b0*/  IMAD.HI.U32 R7, R7, R11, R6 ;  /* 0x0000000b07077227 */ /* 0x000fe200078e0006 */
[----:B------:R-:W-:-:S05]  /*01c0*/  ISETP.GE.AND P0, PT, R4, 0x1, PT ;  /* 0x000000010400780c */ /* 0x000fca0003f06270 */
[----:B------:R-:W-:-:S04]  /*01d0*/  IMAD.HI.U32 R7, R7, R2, RZ ;  /* 0x0000000207077227 */ /* 0x000fc800078e00ff */
[----:B------:R-:W-:-:S04]  /*01e0*/  IMAD.MOV R3, RZ, RZ, -R7 ;  /* 0x000000ffff037224 */ /* 0x000fc800078e0a07 */
[----:B------:R-:W-:-:S05]  /*01f0*/  IMAD R2, R9, R3, R2 ;  /* 0x0000000309027224 */ /* 0x000fca00078e0202 */
[----:B------:R-:W-:Y:S01]  /*0200*/  ISETP.GT.U32.AND P1, PT, R9, R2, PT ;  /* 0x000000020900720c */ /* 0x000fe20003f24070 */
[----:B------:R-:W-:-:S12]  /*0210*/  @!P0 EXIT ;  /* 0x000000000000894d */ /* 0x000fd80003800000 */
[----:B---3--:R-:W0:Y:S01]  /*0220*/  S2R R14, SR_TID.X ;  /* 0x00000000000e7919 */ /* 0x008e220000002100 */
[----:B------:R-:W-:Y:S01]  /*0230*/  @!P1 IMAD.IADD R2, R2, 0x1, -R9 ;  /* 0x0000000102029824 */ /* 0x000fe200078e0a09 */
[----:B------:R-:W-:Y:S01]  /*0240*/  LOP3.LUT R6, R0, c[0x0][0x178], RZ, 0x3c, !PT ;  /* 0x00005e0000067a12 */ /* 0x000fe200078e3cff */
[C---:B------:R-:W-:Y:S01]  /*0250*/  IMAD R5, R17.reuse, c[0x0][0x1d8], RZ ;  /* 0x0000760011057a24 */ /* 0x040fe200078e02ff */
[----:B------:R-:W-:Y:S01]  /*0260*/  SHF.R.S32.HI R89, RZ, 0x1f, R19 ;  /* 0x0000001fff597819 */ /* 0x000fe20000011413 */
[----:B------:R-:W-:Y:S01]  /*0270*/  IMAD R11, R17, c[0x0][0x1e8], RZ ;  /* 0x00007a00110b7a24 */ /* 0x000fe200078e02ff */
[----:B------:R-:W-:Y:S01]  /*0280*/  ISETP.GE.U32.AND P0, PT, R2, R9, PT ;  /* 0x000000090200720c */ /* 0x000fe20003f06070 */
[----:B------:R-:W-:Y:S01]  /*0290*/  IMAD.WIDE.U32 R2, R0, c[0x0][0x1d8], RZ ;  /* 0x0000760000027a25 */ /* 0x000fe200078e00ff */
[----:B------:R-:W-:Y:S02]  /*02a0*/  ISETP.GE.AND P2, PT, R6, RZ, PT ;  /* 0x000000ff0600720c */ /* 0x000fe40003f46270 */
[----:B------:R-:W-:Y:S01]  /*02b0*/  @!P1 IADD3 R7, R7, 0x1, RZ ;  /* 0x0000000107079810 */ /* 0x000fe20007ffe0ff */
[C---:B------:R-:W-:Y:S01]  /*02c0*/  IMAD R9, R0.reuse, c[0x0][0x1dc], R5 ;  /* 0x0000770000097a24 */ /* 0x040fe200078e0205 */
[----:B------:R-:W-:Y:S01]  /*02d0*/  ISETP.NE.AND P1, PT, RZ, c[0x0][0x178], PT ;  /* 0x00005e00ff007a0c */ /* 0x000fe20003f25270 */
[----:B------:R-:W-:-:S03]  /*02e0*/  IMAD.WIDE.U32 R4, R0, c[0x0][0x1e8], RZ ;  /* 0x00007a0000047a25 */ /* 0x000fc600078e00ff */
[----:B------:R-:W-:Y:S01]  /*02f0*/  IADD3 R3, R3, R9, RZ ;  /* 0x0000000903037210 */ /* 0x000fe20007ffe0ff */
[----:B------:R-:W-:Y:S02]  /*0300*/  IMAD R11, R0, c[0x0][0x1ec], R11 ;  /* 0x00007b00000b7a24 */ /* 0x000fe400078e020b */
[----:B------:R-:W-:Y:S01]  /*0310*/  IMAD R6, R89, c[0x0][0x1b0], RZ ;  /* 0x00006c0059067a24 */ /* 0x000fe200078e02ff */
[----:B------:R-:W-:Y:S01]  /*0320*/  @P0 IADD3 R7, R7, 0x1, RZ ;  /* 0x0000000107070810 */ /* 0x000fe20007ffe0ff */
[----:B------:R-:W-:Y:S02]  /*0330*/  IMAD.IADD R5, R5, 0x1, R11 ;  /* 0x0000000105057824 */ /* 0x000fe400078e020b */
[C---:B------:R-:W-:Y:S01]  /*0340*/  IMAD.WIDE.U32 R8, R19.reuse, c[0x0][0x1b0], RZ ;  /* 0x00006c0013087a25 */ /* 0x040fe200078e00ff */
[C---:B0-----:R-:W-:Y:S02]  /*0350*/  LOP3.LUT R20, R14.reuse, 0x1f, RZ, 0xc0, !PT ;  /* 0x0000001f0e147812 */ /* 0x041fe400078ec0ff */
[----:B------:R-:W-:Y:S01]  /*0360*/  SHF.L.U32 R27, R14, 0x3, RZ ;  /* 0x000000030e1b7819 */ /* 0x000fe200000006ff */
[----:B------:R-:W-:-:S02]  /*0370*/  IMAD R11, R19, c[0x0][0x1b4], R6 ;  /* 0x00006d00130b7a24 */ /* 0x000fc400078e0206 */
[----:B------:R-:W-:Y:S01]  /*0380*/  IMAD R12, R89, c[0x0][0x1e0], RZ ;  /* 0x00007800590c7a24 */ /* 0x000fe200078e02ff */
[----:B------:R-:W-:Y:S01]  /*0390*/  LOP3.LUT R6, R20, 0xffffff00, R27, 0xf8, !PT ;  /* 0xffffff0014067812 */ /* 0x000fe200078ef81b */
[----:B------:R-:W-:Y:S01]  /*03a0*/  IMAD.WIDE.U32 R4, R19, c[0x0][0x1e0], R4 ;  /* 0x0000780013047a25 */ /* 0x000fe200078e0004 */
[----:B------:R-:W-:Y:S02]  /*03b0*/  IADD3 R9, R9, R11, RZ ;  /* 0x0000000b09097210 */ /* 0x000fe40007ffe0ff */
[----:B------:R-:W-:Y:S01]  /*03c0*/  IADD3 R24, R27, 0x1, RZ ;  /* 0x000000011b187810 */ /* 0x000fe20007ffe0ff */
[----:B------:R-:W-:Y:S01]  /*03d0*/  IMAD.MOV.U32 R11, RZ, RZ, R7 ;  /* 0x000000ffff0b7224 */ /* 0x000fe200078e0007 */
[----:B------:R-:W-:Y:S01]  /*03e0*/  SHF.R.S32.HI R7, RZ, 0x1f, R6 ;  /* 0x0000001fff077819 */ /* 0x000fe20000011406 */
[----:B------:R-:W-:Y:S01]  /*03f0*/  IMAD R21, R19, c[0x0][0x1e4], R12 ;  /* 0x0000790013157a24 */ /* 0x000fe200078e020c */
[----:B------:R-:W-:Y:S01]  /*0400*/  IADD3 R25, R27, 0x2, RZ ;  /* 0x000000021b197810 */ /* 0x000fe20007ffe0ff */
[----:B------:R-:W-:Y:S01]  /*0410*/  @!P2 IMAD.MOV R11, RZ, RZ, -R11 ;  /* 0x000000ffff0ba224 */ /* 0x000fe200078e0a0b */
[----:B------:R-:W-:Y:S01]  /*0420*/  @!P1 LOP3.LUT R11, RZ, c[0x0][0x178], RZ, 0x33, !PT ;  /* 0x00005e00ff0b9a12 */ /* 0x000fe200078e33ff */
[----:B------:R-:W-:Y:S01]  /*0430*/  IMAD.WIDE.U32 R2, R19, c[0x0][0x1d0], R2 ;  /* 0x0000740013027a25 */ /* 0x000fe200078e0002 */
[----:B------:R-:W-:-:S02]  /*0440*/  IADD3 R47, P1, R6, R4, RZ ;  /* 0x00000004062f7210 */ /* 0x000fc40007f3e0ff */
[----:B------:R-:W-:Y:S01]  /*0450*/  IADD3 R26, R27, 0x3, RZ ;  /* 0x000000031b1a7810 */ /* 0x000fe20007ffe0ff */
[----:B------:R-:W-:Y:S01]  /*0460*/  IMAD R10, R89, c[0x0][0x1d0], RZ ;  /* 0x00007400590a7a24 */ /* 0x000fe200078e02ff */
[----:B------:R-:W-:Y:S02]  /*0470*/  IADD3.X R12, R7, R5, R21, P1, !PT ;  /* 0x00000005070c7210 */ /* 0x000fe40000ffe415 */
[----:B------:R-:W0:Y:S01]  /*0480*/  S2R R21, SR_LANEID ;  /* 0x0000000000157919 */ /* 0x000e220000000000 */
[----:B------:R-:W-:Y:S01]  /*0490*/  IMAD R15, R19, c[0x0][0x1d4], R10 ;  /* 0x00007500130f7a24 */ /* 0x000fe200078e020a */
[----:B------:R-:W-:Y:S02]  /*04a0*/  IADD3 R13, P0, R6, R2, RZ ;  /* 0x00000002060d7210 */ /* 0x000fe40007f1e0ff */
[----:B------:R-:W-:Y:S02]  /*04b0*/  SHF.R.S32.HI R2, RZ, 0x1f, R11 ;  /* 0x0000001fff027819 */ /* 0x000fe4000001140b */
[----:B------:R-:W-:-:S02]  /*04c0*/  IADD3.X R4, R7, R3, R15, P0, !PT ;  /* 0x0000000307047210 */ /* 0x000fc400007fe40f */
[----:B------:R-:W-:Y:S01]  /*04d0*/  LEA R10, P0, R13, c[0x0][0x240], 0x1 ;  /* 0x000090000d0a7a11 */ /* 0x000fe200078008ff */
[----:B------:R-:W-:Y:S01]  /*04e0*/  IMAD R22, R2, c[0x0][0x1c8], RZ ;  /* 0x0000720002167a24 */ /* 0x000fe200078e02ff */
[----:B------:R-:W-:Y:S01]  /*04f0*/  LEA R46, P1, R47, c[0x0][0x248], 0x1 ;  /* 0x000092002f2e7a11 */ /* 0x000fe200078208ff */
[----:B------:R-:W-:Y:S01]  /*0500*/  IMAD.WIDE.U32 R2, R11, c[0x0][0x1c8], R8 ;  /* 0x000072000b027a25 */ /* 0x000fe200078e0008 */
[----:B------:R-:W-:Y:S02]  /*0510*/  LEA.HI.X R5, R13, c[0x0][0x244], R4, 0x1, P0 ;  /* 0x000091000d057a11 */ /* 0x000fe400000f0c04 */
[----:B------:R-:W-:Y:S01]  /*0520*/  LEA.HI.X R47, R47, c[0x0][0x24c], R12, 0x1, P1 ;  /* 0x000093002f2f7a11 */ /* 0x000fe200008f0c0c */
[----:B------:R-:W-:Y:S01]  /*0530*/  IMAD R37, R11, c[0x0][0x1cc], R22 ;  /* 0x000073000b257a24 */ /* 0x000fe200078e0216 */
[----:B------:R-:W-:Y:S01]  /*0540*/  LEA R35, P0, R2, c[0x0][0x230], 0x1 ;  /* 0x00008c0002237a11 */ /* 0x000fe200078008ff */
[----:B------:R-:W-:Y:S01]  /*0550*/  IMAD R4, R19, c[0x0][0x164], R0 ;  /* 0x0000590013047a24 */ /* 0x000fe200078e0200 */
[----:B------:R-:W-:Y:S01]  /*0560*/  IADD3 R27, R27, 0x4, RZ ;  /* 0x000000041b1b7810 */ /* 0x000fe20007ffe0ff */
[----:B------:R-:W-:Y:S01]  /*0570*/  IMAD.MOV.U32 R22, RZ, RZ, RZ ;  /* 0x000000ffff167224 */ /* 0x000fe200078e00ff */
[----:B------:R-:W-:Y:S01]  /*0580*/  IADD3 R37, R3, R37, RZ ;  /* 0x0000002503257210 */ /* 0x000fe20007ffe0ff */
[----:B------:R-:W-:Y:S01]  /*0590*/  IMAD R4, R4, c[0x0][0x174], RZ ;  /* 0x00005d0004047a24 */ /* 0x000fe200078e02ff */
[----:B------:R-:W-:-:S02]  /*05a0*/  LOP3.LUT R28, R6, 0x20, RZ, 0xfc, !PT ;  /* 0x00000020061c7812 */ /* 0x000fc400078efcff */
[----:B------:R-:W-:Y:S01]  /*05b0*/  LEA.HI.X R37, R2, c[0x0][0x234], R37, 0x1, P0 ;  /* 0x00008d0002257a11 */ /* 0x000fe200000f0c25 */
[----:B------:R-:W-:Y:S01]  /*05c0*/  IMAD R23, R4, c[0x0][0x16c], RZ ;  /* 0x00005b0004177a24 */ /* 0x000fe200078e02ff */
[C---:B------:R-:W-:Y:S02]  /*05d0*/  LOP3.LUT R29, R6.reuse, 0x40, RZ, 0xfc, !PT ;  /* 0x00000040061d7812 */ /* 0x040fe400078efcff */
[C---:B------:R-:W-:Y:S02]  /*05e0*/  LOP3.LUT R30, R6.reuse, 0x60, RZ, 0xfc, !PT ;  /* 0x00000060061e7812 */ /* 0x040fe400078efcff */
[C---:B------:R-:W-:Y:S02]  /*05f0*/  LOP3.LUT R31, R6.reuse, 0x80, RZ, 0xfc, !PT ;  /* 0x00000080061f7812 */ /* 0x040fe400078efcff */
[C---:B------:R-:W-:Y:S02]  /*0600*/  LOP3.LUT R32, R6.reuse, 0xa0, RZ, 0xfc, !PT ;  /* 0x000000a006207812 */ /* 0x040fe400078efcff */
[----:B------:R-:W-:-:S02]  /*0610*/  LOP3.LUT R33, R6, 0xc0, RZ, 0xfc, !PT ;  /* 0x000000c006217812 */ /* 0x000fc400078efcff */
[----:B0-----:R-:W-:Y:S02]  /*0620*/  LOP3.LUT R34, R6, 0xe0, RZ, 0xfc, !PT ;  /* 0x000000e006227812 */ /* 0x001fe400078efcff */
.L_x_4751:
[----:B------:R-:W-:Y:S01]  /*0630*/  BAR.SYNC.DEFER_BLOCKING 0x0 ;  /* 0x0000000000007b1d */ /* 0x000fe20000010000 */
[----:B------:R-:W-:Y:S01]  /*0640*/  MOV R43, 0xffffff00 ;  /* 0xffffff00002b7802 */ /* 0x000fe20000000f00 */
[----:B------:R-:W-:Y:S01]  /*0650*/  IMAD.MOV.U32 R4, RZ, RZ, R10 ;  /* 0x000000ffff047224 */ /* 0x000fe200078e000a */
[----:B------:R-:W-:Y:S02]  /*0660*/  PRMT R2, RZ, 0x7610, R2 ;  /* 0x00007610ff027816 */ /* 0x000fe40000000002 */
[----:B------:R-:W-:Y:S01]  /*0670*/  PRMT R3, RZ, 0x7610, R3 ;  /* 0x00007610ff037816 */ /* 0x000fe20000000003 */
[----:B------:R-:W-:Y:S01]  /*0680*/  IMAD R43, R22, R43, c[0x0][0x168] ;  /* 0x00005a00162b7624 */ /* 0x000fe200078e022b */
[----:B-1----:R-:W-:-:S04]  /*0690*/  PRMT R9, RZ, 0x7610, R9 ;  /* 0x00007610ff097816 */ /* 0x002fc80000000009 */
        /* <DEDUP_REMOVED lines=57> */
[----:B------:R-:W-:Y:S01]  /*0a30*/  PRMT R52, RZ, 0x7610, R52 ;  /* 0x00007610ff347816 */ /* 0x000fe20000000034 */
[----:B--2---:R0:W-:Y:S04]  /*0a40*/  STS.U16 [R39], R2 ;  /* 0x0000000227007388 */ /* 0x0041e80000000400 */
[----:B---3--:R1:W-:Y:S04]  /*0a50*/  STS.U16 [R38+0x40], R3 ;  /* 0x0000400326007388 */ /* 0x0083e80000000400 */
[----:B----4-:R2:W-:Y:S01]  /*0a60*/  STS.U16 [R36+0x80], R9 ;  /* 0x0000800924007388 */ /* 0x0105e20000000400 */
[----:B0-----:R-:W-:Y:S01]  /*0a70*/  IMAD.MOV.U32 R2, RZ, RZ, R46 ;  /* 0x000000ffff027224 */ /* 0x001fe200078e002e */
[----:B-1----:R-:W-:-:S02]  /*0a80*/  MOV R3, R47 ;  /* 0x0000002f00037202 */ /* 0x002fc40000000f00 */
[----:B------:R-:W-:Y:S01]  /*0a90*/  PRMT R47, RZ, 0x7610, R47 ;  /* 0x00007610ff2f7816 */ /* 0x000fe2000000002f */
[----:B--2---:R-:W-:Y:S01]  /*0aa0*/  IMAD.SHL.U32 R9, R21, 0x8, RZ ;  /* 0x0000000815097824 */ /* 0x004fe200078e00ff */
[----:B------:R-:W-:Y:S04]  /*0ab0*/  STS.U16 [R41+0xc0], R8 ;  /* 0x0000c00829007388 */ /* 0x000fe80000000400 */
[----:B------:R-:W-:Y:S01]  /*0ac0*/  LEA.HI.SX32 R46, R9, R9, 0x1b ;  /* 0x00000009092e7211 */ /* 0x000fe200078fdaff */
[----:B------:R-:W-:Y:S04]  /*0ad0*/  STS.U16 [R40+0x100], R11 ;  /* 0x0001000b28007388 */ /* 0x000fe80000000400 */
[----:B------:R-:W-:Y:S01]  /*0ae0*/  IMAD.SHL.U32 R46, R46, 0x2, RZ ;  /* 0x000000022e2e7824 */ /* 0x000fe200078e00ff */
        /* <DEDUP_REMOVED lines=43> */
[----:B-----5:R-:W-:Y:S01]  /*0da0*/  FADD.FTZ R54, R57, R18 ;  /* 0x0000001239367221 */ /* 0x020fe20000010000 */
[----:B--2---:R-:W-:-:S04]  /*0db0*/  HADD2.F32 R61, -RZ, R48.H0_H0 ;  /* 0x20000030ff3d7230 */ /* 0x004fc80000004100 */
[----:B------:R-:W-:Y:S01]  /*0dc0*/  FSETP.GTU.FTZ.AND P2, PT, R54, 20, PT ;  /* 0x41a000003600780b */ /* 0x000fe20003f5c000 */
[----:B---3--:R-:W-:Y:S01]  /*0dd0*/  HADD2.F32 R63, -RZ, R47.H0_H0 ;  /* 0x2000002fff3f7230 */ /* 0x008fe20000004100 */
[--C-:B------:R-:W-:Y:S02]  /*0de0*/  FADD.FTZ R47, R59, R18.reuse ;  /* 0x000000123b2f7221 */ /* 0x100fe40000010000 */
[----:B------:R-:W-:Y:S01]  /*0df0*/  ISETP.EQ.OR P4, PT, RZ, UR6, P2 ;  /* 0x00000006ff007c0c */ /* 0x000fe20009782670 */
[--C-:B------:R-:W-:Y:S01]  /*0e00*/  FADD.FTZ R48, R61, R18.reuse ;  /* 0x000000123d307221 */ /* 0x100fe20000010000 */
        /* <DEDUP_REMOVED lines=47> */
.L_x_4729:
[----:B------:R-:W-:Y:S05]  /*1100*/  BSYNC B0 ;  /* 0x0000000000007941 */ /* 0x000fea0003800000 */
.L_x_4728:
        /* <DEDUP_REMOVED lines=42> */
.L_x_4731:
[----:B------:R-:W-:Y:S05]  /*13b0*/  BSYNC B0 ;  /* 0x0000000000007941 */ /* 0x000fea0003800000 */
.L_x_4730:
        /* <DEDUP_REMOVED lines=33> */
.L_x_4733:
[----:B------:R-:W-:Y:S05]  /*15d0*/  BSYNC B0 ;  /* 0x0000000000007941 */ /* 0x000fea0003800000 */
.L_x_4732:
        /* <DEDUP_REMOVED lines=33> */
.L_x_4735:
[----:B------:R-:W-:Y:S05]  /*17f0*/  BSYNC B0 ;  /* 0x0000000000007941 */ /* 0x000fea0003800000 */
.L_x_4734:
        /* <DEDUP_REMOVED lines=33> */
.L_x_4737:
[----:B------:R-:W-:Y:S05]  /*1a10*/  BSYNC B0 ;  /* 0x0000000000007941 */ /* 0x000fea0003800000 */
.L_x_4736:
        /* <DEDUP_REMOVED lines=33> */
.L_x_4739:
[----:B------:R-:W-:Y:S05]  /*1c30*/  BSYNC B0 ;  /* 0x0000000000007941 */ /* 0x000fea0003800000 */
.L_x_4738:
        /* <DEDUP_REMOVED lines=33> */
.L_x_4741:
[----:B------:R-:W-:Y:S05]  /*1e50*/  BSYNC B0 ;  /* 0x0000000000007941 */ /* 0x000fea0003800000 */
.L_x_4740:
        /* <DEDUP_REMOVED lines=33> */
.L_x_4743:
[----:B------:R-:W-:Y:S05]  /*2070*/  BSYNC B0 ;  /* 0x0000000000007941 */ /* 0x000fea0003800000 */
.L_x_4742:
        /* <DEDUP_REMOVED lines=20> */
[----:B------:R-:W-:-:S03]  /*21c0*/  IMAD.MOV.U32 R71, RZ, RZ, RZ ;  /* 0x000000ffff477224 */ /* 0x000fc600078e00ff */
[----:B------:R-:W-:Y:S02]  /*21d0*/  ISETP.EQ.OR P0, PT, R22, RZ, P0 ;  /* 0x000000ff1600720c */ /* 0x000fe40000702670 */
.L_x_4747:
[----:B------:R-:W-:Y:S01]  /*21e0*/  IMAD R11, R17, c[0x0][0x180], RZ ;  /* 0x00006000110b7a24 */ /* 0x000fe200078e02ff */
[----:B------:R-:W-:Y:S01]  /*21f0*/  SHF.R.S32.HI R76, RZ, 0x1f, R71 ;  /* 0x0000001fff4c7819 */ /* 0x000fe20000011447 */
[----:B0-----:R-:W-:-:S04]  /*2200*/  IMAD.WIDE.U32 R8, R0, c[0x0][0x180], RZ ;  /* 0x0000600000087a25 */ /* 0x001fc800078e00ff */
[----:B------:R-:W-:Y:S02]  /*2210*/  IMAD R11, R0, c[0x0][0x184], R11 ;  /* 0x00006100000b7a24 */ /* 0x000fe400078e020b */
[C---:B------:R-:W-:Y:S02]  /*2220*/  IMAD R10, R76.reuse, c[0x0][0x188], RZ ;  /* 0x000062004c0a7a24 */ /* 0x040fe400078e02ff */
[----:B------:R-:W-:Y:S01]  /*2230*/  IMAD R12, R76, c[0x0][0x1c0], RZ ;  /* 0x000070004c0c7a24 */ /* 0x000fe200078e02ff */
[----:B------:R-:W-:Y:S01]  /*2240*/  IADD3 R9, R9, R11, RZ ;  /* 0x0000000b09097210 */ /* 0x000fe20007ffe0ff */
[C---:B------:R-:W-:Y:S02]  /*2250*/  IMAD R13, R71.reuse, c[0x0][0x18c], R10 ;  /* 0x00006300470d7a24 */ /* 0x040fe400078e020a */
[----:B------:R-:W-:Y:S02]  /*2260*/  IMAD.MOV.U32 R43, RZ, RZ, -0x100 ;  /* 0xffffff00ff2b7424 */ /* 0x000fe400078e00ff */
[----:B------:R-:W-:-:S04]  /*2270*/  IMAD.WIDE.U32 R8, R71, c[0x0][0x188], R8 ;  /* 0x0000620047087a25 */ /* 0x000fc800078e0008 */
[----:B------:R-:W-:Y:S01]  /*2280*/  IMAD.WIDE.U32 R10, R71, c[0x0][0x1c0], R6 ;  /* 0x00007000470a7a25 */ /* 0x000fe200078e0006 */
[----:B------:R-:W-:-:S03]  /*2290*/  IADD3 R13, R9, R13, RZ ;  /* 0x0000000d090d7210 */ /* 0x000fc60007ffe0ff */
[----:B------:R-:W-:Y:S01]  /*22a0*/  IMAD R15, R71, c[0x0][0x1c4], R12 ;  /* 0x00007100470f7a24 */ /* 0x000fe200078e020c */
[----:B------:R-:W-:Y:S01]  /*22b0*/  LEA R12, P1, R8, c[0x0][0x220], 0x2 ;  /* 0x00008800080c7a11 */ /* 0x000fe200078210ff */
[----:B------:R-:W-:Y:S01]  /*22c0*/  IMAD R43, R22, R43, c[0x0][0x168] ;  /* 0x00005a00162b7624 */ /* 0x000fe200078e022b */
[----:B------:R-:W-:Y:S01]  /*22d0*/  LEA R14, P2, R10, R35, 0x1 ;  /* 0x000000230a0e7211 */ /* 0x000fe200078408ff */
[----:B------:R-:W-:Y:S01]  /*22e0*/  IMAD.IADD R9, R11, 0x1, R15 ;  /* 0x000000010b097824 */ /* 0x000fe200078e020f */
[----:B------:R-:W-:Y:S02]  /*22f0*/  LEA.HI.X R13, R8, c[0x0][0x224], R13, 0x2, P1 ;  /* 0x00008900080d7a11 */ /* 0x000fe400008f140d */
[-C--:B------:R-:W-:Y:S02]  /*2300*/  ISETP.GE.AND P6, PT, R6, R43.reuse, PT ;  /* 0x0000002b0600720c */ /* 0x080fe40003fc6270 */
[----:B------:R-:W-:Y:S01]  /*2310*/  ISETP.GE.AND P1, PT, R28, R43, PT ;  /* 0x0000002b1c00720c */ /* 0x000fe20003f26270 */
[----:B------:R0:W2:Y:S01]  /*2320*/  LDG.E R78, [R12.64] ;  /* 0x000000040c4e7981 */ /* 0x0000a2000c1e1900 */
[----:B------:R-:W-:-:S02]  /*2330*/  LEA.HI.X R15, R10, R37, R9, 0x1, P2 ;  /* 0x000000250a0f7211 */ /* 0x000fc400010f0c09 */
[-C--:B------:R-:W-:Y:S02]  /*2340*/  ISETP.GE.AND P2, PT, R29, R43.reuse, PT ;  /* 0x0000002b1d00720c */ /* 0x080fe40003f46270 */
[-C--:B------:R-:W-:Y:S02]  /*2350*/  ISETP.GE.AND P3, PT, R30, R43.reuse, PT ;  /* 0x0000002b1e00720c */ /* 0x080fe40003f66270 */
[----:B------:R-:W-:Y:S02]  /*2360*/  PRMT R72, RZ, 0x7610, R72 ;  /* 0x00007610ff487816 */ /* 0x000fe40000000048 */
[----:B------:R-:W-:Y:S02]  /*2370*/  PRMT R73, RZ, 0x7610, R73 ;  /* 0x00007610ff497816 */ /* 0x000fe40000000049 */
[----:B------:R-:W-:Y:S02]  /*2380*/  ISETP.GE.AND P4, PT, R31, R43, PT ;  /* 0x0000002b1f00720c */ /* 0x000fe40003f86270 */
[----:B------:R-:W-:Y:S01]  /*2390*/  PRMT R75, RZ, 0x7610, R75 ;  /* 0x00007610ff4b7816 */ /* 0x000fe2000000004b */
[----:B------:R1:W3:Y:S01]  /*23a0*/  @!P6 LDG.E.U16 R72, [R14.64] ;  /* 0x000000040e48e981 */ /* 0x0002e2000c1e1500 */
[----:B0-----:R-:W-:-:S02]  /*23b0*/  PRMT R12, RZ, 0x7610, R12 ;  /* 0x00007610ff0c7816 */ /* 0x001fc4000000000c */
[-C--:B------:R-:W-:Y:S01]  /*23c0*/  ISETP.GE.AND P5, PT, R32, R43.reuse, PT ;  /* 0x0000002b2000720c */ /* 0x080fe20003fa6270 */
[----:B------:R1:W4:Y:S01]  /*23d0*/  @!P1 LDG.E.U16 R73, [R14.64+0x40] ;  /* 0x000040040e499981 */ /* 0x000322000c1e1500 */
[-C--:B------:R-:W-:Y:S02]  /*23e0*/  ISETP.GE.AND P6, PT, R33, R43.reuse, PT ;  /* 0x0000002b2100720c */ /* 0x080fe40003fc6270 */
[----:B------:R-:W-:Y:S01]  /*23f0*/  ISETP.GE.AND P1, PT, R34, R43, PT ;  /* 0x0000002b2200720c */ /* 0x000fe20003f26270 */
[----:B------:R1:W5:Y:S01]  /*2400*/  @!P2 LDG.E.U16 R75, [R14.64+0x80] ;  /* 0x000080040e4ba981 */ /* 0x000362000c1e1500 */
[----:B------:R-:W-:-:S03]  /*2410*/  PRMT R13, RZ, 0x7610, R13 ;  /* 0x00007610ff0d7816 */ /* 0x000fc6000000000d */
[----:B------:R1:W5:Y:S01]  /*2420*/  @!P3 LDG.E.U16 R12, [R14.64+0xc0] ;  /* 0x0000c0040e0cb981 */ /* 0x000362000c1e1500 */
[----:B------:R-:W-:Y:S02]  /*2430*/  PRMT R77, RZ, 0x7610, R77 ;  /* 0x00007610ff4d7816 */ /* 0x000fe4000000004d */
[----:B------:R-:W-:Y:S01]  /*2440*/  PRMT R79, RZ, 0x7610, R79 ;  /* 0x00007610ff4f7816 */ /* 0x000fe2000000004f */
[----:B------:R1:W5:Y:S01]  /*2450*/  @!P4 LDG.E.U16 R13, [R14.64+0x100] ;  /* 0x000100040e0dc981 */ /* 0x000362000c1e1500 */
[----:B------:R-:W-:-:S03]  /*2460*/  PRMT R74, RZ, 0x7610, R74 ;  /* 0x00007610ff4a7816 */ /* 0x000fc6000000004a */
[----:B------:R1:W5:Y:S04]  /*2470*/  @!P5 LDG.E.U16 R77, [R14.64+0x140] ;  /* 0x000140040e4dd981 */ /* 0x000368000c1e1500 */
[----:B------:R1:W5:Y:S04]  /*2480*/  @!P6 LDG.E.U16 R79, [R14.64+0x180] ;  /* 0x000180040e4fe981 */ /* 0x000368000c1e1500 */
[----:B------:R1:W5:Y:S01]  /*2490*/  @!P1 LDG.E.U16 R74, [R14.64+0x1c0] ;  /* 0x0001c0040e4a9981 */ /* 0x000362000c1e1500 */
[----:B------:R-:W-:Y:S02]  /*24a0*/  IMAD R11, R17, c[0x0][0x198], RZ ;  /* 0x00006600110b7a24 */ /* 0x000fe400078e02ff */
[----:B------:R-:W-:-:S04]  /*24b0*/  IMAD.WIDE.U32 R8, R0, c[0x0][0x198], RZ ;  /* 0x0000660000087a25 */ /* 0x000fc800078e00ff */
[----:B------:R-:W-:Y:S02]  /*24c0*/  IMAD R11, R0, c[0x0][0x19c], R11 ;  /* 0x00006700000b7a24 */ /* 0x000fe400078e020b */
[----:B------:R-:W-:-:S03]  /*24d0*/  IMAD R76, R76, c[0x0][0x1a0], RZ ;  /* 0x000068004c4c7a24 */ /* 0x000fc600078e02ff */
[----:B------:R-:W-:Y:S01]  /*24e0*/  IADD3 R9, R9, R11, RZ ;  /* 0x0000000b09097210 */ /* 0x000fe20007ffe0ff */
[----:B-1----:R-:W0:Y:S01]  /*24f0*/  S2R R14, SR_TID.X ;  /* 0x00000000000e7919 */ /* 0x002e220000002100 */
[----:B------:R-:W-:-:S03]  /*2500*/  IMAD R81, R71, c[0x0][0x1a4], R76 ;  /* 0x0000690047517a24 */ /* 0x000fc600078e024c */
[----:B------:R-:W-:-:S04]  /*2510*/  IMAD.WIDE.U32 R10, R71, c[0x0][0x1a0], R8 ;  /* 0x00006800470a7a25 */ /* 0x000fc800078e0008 */
[----:B------:R-:W-:Y:S01]  /*2520*/  IMAD.IADD R9, R11, 0x1, R81 ;  /* 0x000000010b097824 */ /* 0x000fe200078e0251 */
[----:B------:R-:W-:-:S04]  /*2530*/  LEA R8, P1, R10, c[0x0][0x228], 0x2 ;  /* 0x00008a000a087a11 */ /* 0x000fc800078210ff */
[----:B------:R-:W-:Y:S02]  /*2540*/  LEA.HI.X R9, R10, c[0x0][0x22c], R9, 0x2, P1 ;  /* 0x00008b000a097a11 */ /* 0x000fe400008f1409 */
[----:B0-----:R-:W-:Y:S02]  /*2550*/  SHF.L.U32 R76, R14, 0x3, RZ ;  /* 0x000000030e4c7819 */ /* 0x001fe400000006ff */
[-C--:B------:R-:W-:Y:S02]  /*2560*/  ISETP.GE.U32.AND P4, PT, R24, R43.reuse, PT ;  /* 0x0000002b1800720c */ /* 0x080fe40003f86070 */
[-C--:B------:R-:W-:Y:S02]  /*2570*/  ISETP.GE.U32.AND P6, PT, R76, R43.reuse, PT ;  /* 0x0000002b4c00720c */ /* 0x080fe40003fc6070 */
[----:B------:R-:W-:Y:S01]  /*2580*/  ISETP.GE.U32.AND P5, PT, R25, R43, PT ;  /* 0x0000002b1900720c */ /* 0x000fe20003fa6070 */
[----:B------:R-:W-:Y:S02]  /*2590*/  FMUL.FTZ R81, R58, R49 ;  /* 0x000000313a517220 */ /* 0x000fe40000410000 */
[----:B------:R-:W-:-:S02]  /*25a0*/  FMUL.FTZ R82, R61, R52 ;  /* 0x000000343d527220 */ /* 0x000fc40000410000 */
[----:B------:R-:W-:Y:S01]  /*25b0*/  FMUL.FTZ R86, R62, R53 ;  /* 0x000000353e567220 */ /* 0x000fe20000410000 */
[----:B------:R-:W-:Y:S01]  /*25c0*/  SHF.L.U32 R88, R71, 0x3, RZ ;  /* 0x0000000347587819 */ /* 0x000fe200000006ff */
[----:B--2---:R-:W-:-:S04]  /*25d0*/  FMUL.FTZ R10, R78, 1.4426950216293334961 ;  /* 0x3fb8aa3b4e0a7820 */ /* 0x004fc80000410000 */
[C---:B------:R-:W-:Y:S01]  /*25e0*/  FMUL.FTZ R11, R10.reuse, R54 ;  /* 0x000000360a0b7220 */ /* 0x040fe20000410000 */
[----:B---3--:R-:W-:Y:S04]  /*25f0*/  STS.U16 [R39], R72 ;  /* 0x0000004827007388 */ /* 0x008fe80000000400 */
[----:B----4-:R-:W-:Y:S04]  /*2600*/  STS.U16 [R38+0x40], R73 ;  /* 0x0000404926007388 */ /* 0x010fe80000000400 */
[----:B-----5:R-:W-:Y:S04]  /*2610*/  STS.U16 [R36+0x80], R75 ;  /* 0x0000804b24007388 */ /* 0x020fe80000000400 */
[----:B------:R0:W-:Y:S04]  /*2620*/  STS.U16 [R41+0xc0], R12 ;  /* 0x0000c00c29007388 */ /* 0x0001e80000000400 */
[----:B------:R1:W-:Y:S01]  /*2630*/  STS.U16 [R40+0x100], R13 ;  /* 0x0001000d28007388 */ /* 0x0003e20000000400 */
[----:B0-----:R-:W-:-:S03]  /*2640*/  FMUL.FTZ R12, R10, R47 ;  /* 0x0000002f0a0c7220 */ /* 0x001fc60000410000 */
[----:B------:R-:W-:Y:S01]  /*2650*/  STS.U16 [R42+0x140], R77 ;  /* 0x0001404d2a007388 */ /* 0x000fe20000000400 */
[C---:B-1----:R-:W-:Y:S01]  /*2660*/  FMUL.FTZ R13, R10.reuse, R48 ;  /* 0x000000300a0d7220 */ /* 0x042fe20000410000 */
[----:B------:R-:W-:Y:S02]  /*2670*/  MUFU.EX2 R11, R11 ;  /* 0x0000000b000b7308 */ /* 0x000fe40000000800 */
[----:B------:R-:W-:Y:S01]  /*2680*/  STS.U16 [R44+0x180], R79 ;  /* 0x0001804f2c007388 */ /* 0x000fe20000000400 */
[----:B------:R-:W-:-:S03]  /*2690*/  FMUL.FTZ R73, R10, R49 ;  /* 0x000000310a497220 */ /* 0x000fc60000410000 */
[----:B------:R0:W-:Y:S01]  /*26a0*/  STS.U16 [R45+0x1c0], R74 ;  /* 0x0001c04a2d007388 */ /* 0x0001e20000000400 */
[----:B------:R-:W-:-:S06]  /*26b0*/  NOP ;  /* 0x0000000000007918 */ /* 0x000fcc0000000000 */
[----:B------:R-:W1:Y:S01]  /*26c0*/  MUFU.EX2 R12, R12 ;  /* 0x0000000c000c7308 */ /* 0x000e620000000800 */
[----:B------:R2:W3:Y:S01]  /*26d0*/  LDG.E R15, [R8.64] ;  /* 0x00000004080f7981 */ /* 0x0004e2000c1e1900 */
[----:B------:R-:W-:-:S06]  /*26e0*/  IADD3 R72, R76, 0x5, RZ ;  /* 0x000000054c487810 */ /* 0x000fcc0007ffe0ff */
[----:B------:R-:W4:Y:S01]  /*26f0*/  MUFU.EX2 R13, R13 ;  /* 0x0000000d000d7308 */ /* 0x000f220000000800 */
[----:B0-----:R-:W-:Y:S01]  /*2700*/  IADD3 R74, R76, 0x6, RZ ;  /* 0x000000064c4a7810 */ /* 0x001fe20007ffe0ff */
[----:B------:R-:W-:Y:S01]  /*2710*/  FMUL.FTZ R75, R56, R47 ;  /* 0x0000002f384b7220 */ /* 0x000fe20000410000 */
[----:B------:R-:W-:Y:S01]  /*2720*/  LDS.U16 R90, [R46+0x2] ;  /* 0x000002002e5a7984 */ /* 0x000fe20000000400 */
[----:B--2---:R-:W-:Y:S01]  /*2730*/  FMUL.FTZ R8, R10, R50 ;  /* 0x000000320a087220 */ /* 0x004fe20000410000 */
[----:B------:R-:W-:Y:S01]  /*2740*/  ISETP.GE.U32.AND P1, PT, R72, R43, PT ;  /* 0x0000002b4800720c */ /* 0x000fe20003f26070 */
[----:B------:R-:W-:Y:S02]  /*2750*/  FMUL.FTZ R9, R10, R51 ;  /* 0x000000330a097220 */ /* 0x000fe40000410000 */
[----:B------:R0:W2:Y:S01]  /*2760*/  MUFU.EX2 R84, R73 ;  /* 0x0000004900547308 */ /* 0x0000a20000000800 */
[----:B------:R-:W-:Y:S01]  /*2770*/  IADD3 R76, R76, 0x7, RZ ;  /* 0x000000074c4c7810 */ /* 0x000fe20007ffe0ff */
[----:B------:R-:W-:Y:S01]  /*2780*/  FMUL.FTZ R72, R55, R54 ;  /* 0x0000003637487220 */ /* 0x000fe20000410000 */
[----:B------:R-:W-:Y:S01]  /*2790*/  FSEL R75, R75, RZ, !P4 ;  /* 0x000000ff4b4b7208 */ /* 0x000fe20006000000 */
[----:B------:R-:W-:Y:S01]  /*27a0*/  FMUL.FTZ R78, R57, R48 ;  /* 0x00000030394e7220 */ /* 0x000fe20000410000 */
[----:B------:R-:W-:Y:S01]  /*27b0*/  ISETP.GE.U32.AND P3, PT, R76, R43, PT ;  /* 0x0000002b4c00720c */ /* 0x000fe20003f66070 */
[----:B------:R-:W-:Y:S01]  /*27c0*/  FMUL.FTZ R79, R10, R52 ;  /* 0x000000340a4f7220 */ /* 0x000fe20000410000 */
[----:B------:R-:W-:Y:S01]  /*27d0*/  LDS.U16 R91, [R46] ;  /* 0x000000002e5b7984 */ /* 0x000fe20000000400 */
[----:B------:R-:W5:Y:S01]  /*27e0*/  MUFU.EX2 R8, R8 ;  /* 0x0000000800087308 */ /* 0x000f620000000800 */
[----:B------:R-:W-:-:S02]  /*27f0*/  FSEL R72, R72, RZ, !P6 ;  /* 0x000000ff48487208 */ /* 0x000fc40007000000 */
[----:B-1----:R-:W-:Y:S01]  /*2800*/  FSEL R76, R12, 1, !P4 ;  /* 0x3f8000000c4c7808 */ /* 0x002fe20006000000 */
[----:B------:R-:W-:Y:S01]  /*2810*/  FMUL.FTZ R10, R10, R53 ;  /* 0x000000350a0a7220 */ /* 0x000fe20000410000 */
[----:B0-----:R-:W-:Y:S01]  /*2820*/  FSEL R73, R11, 1, !P6 ;  /* 0x3f8000000b497808 */ /* 0x001fe20007000000 */
[----:B------:R-:W-:Y:S01]  /*2830*/  FMUL.FTZ R77, R59, R50 ;  /* 0x000000323b4d7220 */ /* 0x000fe20000410000 */
[----:B------:R-:W-:Y:S01]  /*2840*/  LDS.U16 R92, [R46+0x6] ;  /* 0x000006002e5c7984 */ /* 0x000fe20000000400 */
[----:B------:R-:W0:Y:S01]  /*2850*/  MUFU.EX2 R9, R9 ;  /* 0x0000000900097308 */ /* 0x000e220000000800 */
[----:B------:R-:W-:Y:S01]  /*2860*/  ISETP.GE.U32.AND P6, PT, R26, R43, PT ;  /* 0x0000002b1a00720c */ /* 0x000fe20003fc6070 */
[-C--:B------:R-:W-:Y:S01]  /*2870*/  FFMA.FTZ R11, R72, R76.reuse, R75 ;  /* 0x0000004c480b7223 */ /* 0x080fe2000001004b */
[----:B------:R-:W-:Y:S01]  /*2880*/  FSEL R78, R78, RZ, !P5 ;  /* 0x000000ff4e4e7208 */ /* 0x000fe20006800000 */
[----:B------:R-:W-:Y:S01]  /*2890*/  LDS.U16 R93, [R46+0x4] ;  /* 0x000004002e5d7984 */ /* 0x000fe20000000400 */
[----:B----4-:R-:W-:Y:S01]  /*28a0*/  FSEL R83, R13, 1, !P5 ;  /* 0x3f8000000d537808 */ /* 0x010fe20006800000 */
[----:B------:R-:W-:-:S02]  /*28b0*/  FMUL.FTZ R12, R73, R76 ;  /* 0x0000004c490c7220 */ /* 0x000fc40000410000 */
[----:B------:R0:W1:Y:S01]  /*28c0*/  MUFU.EX2 R85, R79 ;  /* 0x0000004f00557308 */ /* 0x0000620000000800 */
[----:B------:R-:W-:Y:S01]  /*28d0*/  ISETP.GE.U32.AND P4, PT, R27, R43, PT ;  /* 0x0000002b1b00720c */ /* 0x000fe20003f86070 */
[----:B------:R-:W-:Y:S01]  /*28e0*/  FFMA.FTZ R13, R83, R11, R78 ;  /* 0x0000000b530d7223 */ /* 0x000fe2000001004e */
[----:B------:R-:W-:Y:S01]  /*28f0*/  FSEL R81, R81, RZ, !P6 ;  /* 0x000000ff51517208 */ /* 0x000fe20007000000 */
[----:B------:R-:W-:Y:S01]  /*2900*/  LDS.U16 R94, [R46+0xa] ;  /* 0x00000a002e5e7984 */ /* 0x000fe20000000400 */
[----:B--2---:R-:W-:Y:S01]  /*2910*/  FSEL R84, R84, 1, !P6 ;  /* 0x3f80000054547808 */ /* 0x004fe20007000000 */
[----:B------:R-:W-:Y:S02]  /*2920*/  FMUL.FTZ R11, R83, R12 ;  /* 0x0000000c530b7220 */ /* 0x000fe40000410000 */
[----:B------:R-:W2:Y:S01]  /*2930*/  MUFU.EX2 R10, R10 ;  /* 0x0000000a000a7308 */ /* 0x000ea20000000800 */
[----:B------:R-:W-:Y:S01]  /*2940*/  ISETP.GE.U32.AND P2, PT, R74, R43, PT ;  /* 0x0000002b4a00720c */ /* 0x000fe20003f46070 */
[----:B------:R-:W-:Y:S01]  /*2950*/  FMUL.FTZ R74, R60, R51 ;  /* 0x000000333c4a7220 */ /* 0x000fe20000410000 */
[----:B------:R-:W-:Y:S01]  /*2960*/  FSEL R77, R77, RZ, !P4 ;  /* 0x000000ff4d4d7208 */ /* 0x000fe20006000000 */
[----:B------:R-:W-:Y:S01]  /*2970*/  FFMA.FTZ R13, R84, R13, R81 ;  /* 0x0000000d540d7223 */ /* 0x000fe20000010051 */
[----:B-----5:R-:W-:Y:S01]  /*2980*/  FSEL R80, R8, 1, !P4 ;  /* 0x3f80000008507808 */ /* 0x020fe20006000000 */
[----:B------:R-:W-:Y:S01]  /*2990*/  FMUL.FTZ R11, R84, R11 ;  /* 0x0000000b540b7220 */ /* 0x000fe20000410000 */
[----:B------:R-:W-:Y:S01]  /*29a0*/  FSEL R74, R74, RZ, !P1 ;  /* 0x000000ff4a4a7208 */ /* 0x000fe20004800000 */
[----:B------:R-:W-:Y:S01]  /*29b0*/  LDS.U16 R95, [R46+0x8] ;  /* 0x000008002e5f7984 */ /* 0x000fe20000000400 */
[----:B0-----:R-:W-:Y:S01]  /*29c0*/  FSEL R79, R9, 1, !P1 ;  /* 0x3f800000094f7808 */ /* 0x001fe20004800000 */
[----:B------:R-:W-:-:S02]  /*29d0*/  FFMA.FTZ R13, R80, R13, R77 ;  /* 0x0000000d500d7223 */ /* 0x000fc4000001004d */
[----:B------:R-:W-:Y:S01]  /*29e0*/  FMUL.FTZ R8, R80, R11 ;  /* 0x0000000b50087220 */ /* 0x000fe20000410000 */
[----:B------:R-:W-:Y:S01]  /*29f0*/  FSEL R82, R82, RZ, !P2 ;  /* 0x000000ff52527208 */ /* 0x000fe20005000000 */
[----:B------:R-:W-:Y:S01]  /*2a00*/  FFMA.FTZ R13, R79, R13, R74 ;  /* 0x0000000d4f0d7223 */ /* 0x000fe2000001004a */
[----:B-1----:R-:W-:Y:S01]  /*2a10*/  FSEL R85, R85, 1, !P2 ;  /* 0x3f80000055557808 */ /* 0x002fe20005000000 */
[----:B------:R-:W-:Y:S01]  /*2a20*/  FMUL.FTZ R8, R79, R8 ;  /* 0x000000084f087220 */ /* 0x000fe20000410000 */
[----:B------:R-:W-:Y:S01]  /*2a30*/  FSEL R86, R86, RZ, !P3 ;  /* 0x000000ff56567208 */ /* 0x000fe20005800000 */
[----:B------:R-:W-:Y:S01]  /*2a40*/  LDS.U16 R96, [R46+0xe] ;  /* 0x00000e002e607984 */ /* 0x000fe20000000400 */
[----:B--2---:R-:W-:Y:S01]  /*2a50*/  FSEL R87, R10, 1, !P3 ;  /* 0x3f8000000a577808 */ /* 0x004fe20005800000 */
[C---:B------:R-:W-:Y:S02]  /*2a60*/  FFMA.FTZ R13, R85.reuse, R13, R82 ;  /* 0x0000000d550d7223 */ /* 0x040fe40000010052 */
[----:B------:R-:W-:Y:S01]  /*2a70*/  FMUL.FTZ R8, R85, R8 ;  /* 0x0000000855087220 */ /* 0x000fe20000410000 */
[----:B------:R-:W-:Y:S01]  /*2a80*/  LDS.U16 R97, [R46+0xc] ;  /* 0x00000c002e617984 */ /* 0x000fe20000000400 */
        /* <DEDUP_REMOVED lines=22> */
[----:B------:R-:W-:-:S08]  /*2bf0*/  ISETP.NE.AND P2, PT, R21, 0x1f, PT ;  /* 0x0000001f1500780c */ /* 0x000fd00003f45270 */
        /* <DEDUP_REMOVED lines=19> */
[----:B-1----:R-:W-:Y:S01]  /*2d30*/  @!P3 IMAD.MOV.U32 R98, RZ, RZ, R10 ;  /* 0x000000ffff62b224 */ /* 0x002fe200078e000a */
[----:B------:R-:W-:Y:S02]  /*2d40*/  HADD2.F32 R90, -RZ, R90.H0_H0 ;  /* 0x2000005aff5a7230 */ /* 0x000fe40000004100 */
[----:B------:R-:W-:Y:S02]  /*2d50*/  HADD2.F32 R8, -RZ, R91.H0_H0 ;  /* 0x2000005bff087230 */ /* 0x000fe40000004100 */
[----:B------:R-:W-:Y:S02]  /*2d60*/  HADD2.F32 R92, -RZ, R92.H0_H0 ;  /* 0x2000005cff5c7230 */ /* 0x000fe40000004100 */
[----:B------:R-:W-:Y:S02]  /*2d70*/  HADD2.F32 R94, -RZ, R94.H0_H0 ;  /* 0x2000005eff5e7230 */ /* 0x000fe40000004100 */
[----:B------:R-:W-:Y:S01]  /*2d80*/  HADD2.F32 R96, -RZ, R96.H0_H0 ;  /* 0x20000060ff607230 */ /* 0x000fe20000004100 */
[----:B------:R-:W-:Y:S01]  /*2d90*/  BSSY B0, `(.L_x_4745) ;  /* 0x000001e000007945 */ /* 0x000fe20003800000 */
[----:B------:R-:W-:-:S02]  /*2da0*/  FFMA.FTZ R13, R12, R11, R13 ;  /* 0x0000000b0c0d7223 */ /* 0x000fc4000001000d */
[----:B--2---:R-:W-:Y:S01]  /*2db0*/  @P1 FFMA.FTZ R100, R99, R98, R100 ;  /* 0x0000006263641223 */ /* 0x004fe20000010064 */
[----:B------:R-:W-:-:S03]  /*2dc0*/  ISETP.NE.AND P1, PT, R14, RZ, PT ;  /* 0x000000ff0e00720c */ /* 0x000fc60003f25270 */
[----:B------:R-:W-:-:S04]  /*2dd0*/  FFMA.FTZ R100, R73, R100, R72 ;  /* 0x0000006449647223 */ /* 0x000fc80000010048 */
[----:B------:R-:W-:Y:S01]  /*2de0*/  FFMA.FTZ R98, R76, R100, R75 ;  /* 0x000000644c627223 */ /* 0x000fe2000001004b */
[----:B------:R-:W-:-:S03]  /*2df0*/  HADD2.F32 R72, -RZ, R93.H0_H0 ;  /* 0x2000005dff487230 */ /* 0x000fc60000004100 */
[----:B------:R-:W-:Y:S01]  /*2e00*/  FFMA.FTZ R99, R83, R98, R78 ;  /* 0x0000006253637223 */ /* 0x000fe2000001004e */
[----:B------:R-:W-:Y:S02]  /*2e10*/  HADD2.F32 R76, -RZ, R95.H0_H0 ;  /* 0x2000005fff4c7230 */ /* 0x000fe40000004100 */
[----:B------:R-:W-:Y:S01]  /*2e20*/  HADD2.F32 R78, -RZ, R97.H0_H0 ;  /* 0x20000061ff4e7230 */ /* 0x000fe20000004100 */
[----:B------:R-:W-:Y:S02]  /*2e30*/  FFMA.FTZ R101, R84, R99, R81 ;  /* 0x0000006354657223 */ /* 0x000fe40000010051 */
[-C--:B---3--:R-:W-:Y:S02]  /*2e40*/  FMUL.FTZ R73, R90, R15.reuse ;  /* 0x0000000f5a497220 */ /* 0x088fe40000410000 */
[-C--:B------:R-:W-:Y:S02]  /*2e50*/  FMUL.FTZ R84, R8, R15.reuse ;  /* 0x0000000f08547220 */ /* 0x080fe40000410000 */
[----:B------:R-:W-:-:S02]  /*2e60*/  FMUL.FTZ R75, R92, R15 ;  /* 0x0000000f5c4b7220 */ /* 0x000fc40000410000 */
[-C--:B------:R-:W-:Y:S02]  /*2e70*/  FMUL.FTZ R72, R72, R15.reuse ;  /* 0x0000000f48487220 */ /* 0x080fe40000410000 */
[-C--:B------:R-:W-:Y:S02]  /*2e80*/  FMUL.FTZ R81, R94, R15.reuse ;  /* 0x0000000f5e517220 */ /* 0x080fe40000410000 */
[-C--:B------:R-:W-:Y:S02]  /*2e90*/  FMUL.FTZ R76, R76, R15.reuse ;  /* 0x0000000f4c4c7220 */ /* 0x080fe40000410000 */
[-C--:B------:R-:W-:Y:S02]  /*2ea0*/  FMUL.FTZ R83, R96, R15.reuse ;  /* 0x0000000f60537220 */ /* 0x080fe40000410000 */
[----:B------:R-:W-:Y:S02]  /*2eb0*/  FMUL.FTZ R78, R78, R15 ;  /* 0x0000000f4e4e7220 */ /* 0x000fe40000410000 */
[----:B------:R-:W-:-:S02]  /*2ec0*/  FFMA.FTZ R77, R80, R101, R77 ;  /* 0x00000065504d7223 */ /* 0x000fc4000001004d */
[----:B------:R-:W-:Y:S01]  /*2ed0*/  FMUL.FTZ R12, R12, R10 ;  /* 0x0000000a0c0c7220 */ /* 0x000fe20000410000 */
[----:B------:R-:W-:Y:S05]  /*2ee0*/  @P1 BRA `(.L_x_4746) ;  /* 0x0000008000001947 */ /* 0x000fea0003800000 */
[----:B------:R-:W-:Y:S01]  /*2ef0*/  IMAD R8, R22, c[0x0][0x16c], R71 ;  /* 0x00005b0016087a24 */ /* 0x000fe200078e0247 */
[----:B------:R0:W-:Y:S04]  /*2f00*/  STS.64 [R88+0x240], R12 ;  /* 0x0002400c58007388 */ /* 0x0001e80000000a00 */
[----:B------:R-:W-:Y:S02]  /*2f10*/  SHF.R.S32.HI R10, RZ, 0x1f, R8 ;  /* 0x0000001fff0a7819 */ /* 0x000fe40000011408 */
[----:B------:R-:W-:-:S04]  /*2f20*/  IADD3 R9, P1, R23, R8, RZ ;  /* 0x0000000817097210 */ /* 0x000fc80007f3e0ff */
[----:B------:R-:W-:Y:S02]  /*2f30*/  LEA.HI.X.SX32 R10, R23, R10, 0x1, P1 ;  /* 0x0000000a170a7211 */ /* 0x000fe400008f0eff */
[----:B------:R-:W-:-:S04]  /*2f40*/  LEA R8, P1, R9, c[0x0][0x260], 0x3 ;  /* 0x0000980009087a11 */ /* 0x000fc800078218ff */
[----:B------:R-:W-:-:S05]  /*2f50*/  LEA.HI.X R9, R9, c[0x0][0x264], R10, 0x3, P1 ;  /* 0x0000990009097a11 */ /* 0x000fca00008f1c0a */
[----:B------:R0:W-:Y:S04]  /*2f60*/  STG.E.64 [R8.64], R12 ;  /* 0x0000000c08007986 */ /* 0x0001e8000c101b04 */
.L_x_4746:
[----:B------:R-:W-:Y:S05]  /*2f70*/  BSYNC B0 ;  /* 0x0000000000007941 */ /* 0x000fea0003800000 */
.L_x_4745:
[----:B------:R-:W-:Y:S01]  /*2f80*/  IADD3 R71, R71, 0x1, RZ ;  /* 0x0000000147477810 */ /* 0x000fe20007ffe0ff */
        /* <DEDUP_REMOVED lines=11> */
[----:B------:R-:W-:Y:S01]  /*3040*/  FFMA.FTZ R70, R86, R83, R70 ;  /* 0x0000005356467223 */ /* 0x000fe20000010046 */
[----:B------:R-:W-:Y:S05]  /*3050*/  @!P1 BRA `(.L_x_4747) ;  /* 0xfffff18000009947 */ /* 0x000fea000383ffff */
.L_x_4744:
[----:B------:R-:W-:Y:S01]  /*3060*/  BAR.SYNC.DEFER_BLOCKING 0x0 ;  /* 0x0000000000007b1d */ /* 0x000fe20000010000 */
[----:B------:R-:W-:-:S02]  /*3070*/  ISETP.NE.AND P0, PT, R14, RZ, PT ;  /* 0x000000ff0e00720c */ /* 0x000fc40003f05270 */
[----:B------:R-:W-:Y:S02]  /*3080*/  F2FP.PACK_AB R63, R64, R63 ;  /* 0x0000003f403f723e */ /* 0x000fe400000000ff */
[----:B------:R-:W-:Y:S01]  /*3090*/  F2FP.PACK_AB R65, R66, R65 ;  /* 0x000000414241723e */ /* 0x000fe200000000ff */
[----:B------:R-:W-:Y:S01]  /*30a0*/  BSSY B0, `(.L_x_4748) ;  /* 0x000002d000007945 */ /* 0x000fe20003800000 */
[----:B------:R-:W-:Y:S02]  /*30b0*/  F2FP.PACK_AB R67, R68, R67 ;  /* 0x000000434443723e */ /* 0x000fe400000000ff */
[----:B------:R-:W-:Y:S02]  /*30c0*/  F2FP.PACK_AB R69, R70, R69 ;  /* 0x000000454645723e */ /* 0x000fe400000000ff */
[----:B0-----:R-:W-:Y:S02]  /*30d0*/  PRMT R8, R63, 0x7632, R8 ;  /* 0x000076323f087816 */ /* 0x001fe40000000008 */
[----:B------:R-:W-:-:S02]  /*30e0*/  PRMT R9, R65, 0x7632, R9 ;  /* 0x0000763241097816 */ /* 0x000fc40000000009 */
        /* <DEDUP_REMOVED lines=40> */
.L_x_4749:
[----:B------:R-:W-:Y:S05]  /*3370*/  BSYNC B0 ;  /* 0x0000000000007941 */ /* 0x000fea0003800000 */
.L_x_4748:
        /* <DEDUP_REMOVED lines=15> */
[C---:B------:R-:W-:Y:S02]  /*3470*/  LEA R8, P2, R13.reuse, R8, 0x1 ;  /* 0x000000080d087211 */ /* 0x040fe400078408ff */
[----:B------:R-:W-:Y:S02]  /*3480*/  ISETP.GE.AND P0, PT, R28, R55, PT ;  /* 0x000000371c00720c */ /* 0x000fe40003f06270 */
[----:B------:R-:W-:Y:S02]  /*3490*/  LEA.HI.X R9, R13, R9, R10, 0x1, P2 ;  /* 0x000000090d097211 */ /* 0x000fe400010f0c0a */
[----:B------:R-:W-:-:S02]  /*34a0*/  IADD3 R22, R22, 0x1, RZ ;  /* 0x0000000116167810 */ /* 0x000fc40007ffe0ff */
[-C--:B------:R-:W-:Y:S01]  /*34b0*/  ISETP.GE.AND P2, PT, R30, R55.reuse, PT ;  /* 0x000000371e00720c */ /* 0x080fe20003f46270 */
[----:B------:R-:W-:Y:S01]  /*34c0*/  @!P4 STG.E.U16 [R8.64+0x140], R51 ;  /* 0x000140330800c986 */ /* 0x000fe2000c101504 */
[----:B------:R-:W-:-:S03]  /*34d0*/  ISETP.GE.AND P3, PT, R31, R55, PT ;  /* 0x000000371f00720c */ /* 0x000fc60003f66270 */
[----:B------:R-:W-:Y:S04]  /*34e0*/  @!P5 STG.E.U16 [R8.64+0x180], R53 ;  /* 0x000180350800d986 */ /* 0x000fe8000c101504 */
[----:B------:R-:W-:Y:S04]  /*34f0*/  @!P6 STG.E.U16 [R8.64+0x1c0], R45 ;  /* 0x0001c02d0800e986 */ /* 0x000fe8000c101504 */
[----:B------:R-:W-:Y:S01]  /*3500*/  @!P0 STG.E.U16 [R8.64+0x40], R15 ;  /* 0x0000400f08008986 */ /* 0x000fe2000c101504 */
[----:B------:R-:W-:-:S03]  /*3510*/  ISETP.GE.AND P0, PT, R22, c[0x0][0x174], PT ;  /* 0x00005d0016007a0c */ /* 0x000fc60003f06270 */
[----:B------:R0:W-:Y:S01]  /*3520*/  @!P1 STG.E.U16 [R8.64+0x80], R47 ;  /* 0x0000802f08009986 */ /* 0x0001e2000c101504 */
[----:B------:R-:W-:-:S03]  /*3530*/  IADD3 R46, P1, R2, 0x200, RZ ;  /* 0x00000200022e7810 */ /* 0x000fc60007f3e0ff */
[----:B------:R1:W-:Y:S01]  /*3540*/  @!P2 STG.E.U16 [R8.64+0xc0], R41 ;  /* 0x0000c0290800a986 */ /* 0x0003e2000c101504 */
[----:B------:R-:W-:-:S03]  /*3550*/  IADD3 R10, P2, R4, 0x200, RZ ;  /* 0x00000200040a7810 */ /* 0x000fc60007f5e0ff */
[----:B------:R1:W-:Y:S01]  /*3560*/  @!P3 STG.E.U16 [R8.64+0x100], R49 ;  /* 0x000100310800b986 */ /* 0x0003e2000c101504 */
[----:B------:R-:W-:Y:S02]  /*3570*/  IADD3 R35, P3, R35, 0x200, RZ ;  /* 0x0000020023237810 */ /* 0x000fe40007f7e0ff */
[----:B------:R-:W-:Y:S01]  /*3580*/  IADD3.X R5, RZ, R5, RZ, P2, !PT ;  /* 0x00000005ff057210 */ /* 0x000fe200017fe4ff */
[----:B0-----:R-:W-:Y:S01]  /*3590*/  IMAD.X R47, RZ, RZ, R3, P1 ;  /* 0x000000ffff2f7224 */ /* 0x001fe200008e0603 */
[----:B------:R-:W-:Y:S01]  /*35a0*/  IADD3.X R37, RZ, R37, RZ, P3, !PT ;  /* 0x00000025ff257210 */ /* 0x000fe20001ffe4ff */
[----:B------:R-:W-:Y:S01]  /*35b0*/  @P0 CALL.REL.NOINC `(.L_x_4750) ;  /* 0x0000001000000944 */ /* 0x000fe20003c00000 */
[----:B------:R-:W-:Y:S05]  /*35c0*/  BRA `(.L_x_4751) ;  /* 0xffffd06000007947 */ /* 0x000fea000383ffff */
.L_x_4750:
[----:B------:R-:W-:Y:S05]  /*35d0*/  EXIT ;  /* 0x000000000000794d */ /* 0x000fea0003800000 */
.L_x_4752:
        /* <DEDUP_REMOVED lines=10> */
.L_x_5450:


//--------------------- .text._Z25selective_scan_fwd_kernelI32Selective_Scan_fwd_kernel_traitsILi32ELi8ELi1ELb0ELb0ELb1ELb1EN3c104HalfEfEEv13SSMParamsBase --------------------------
	.section	.text._Z25selective_scan_fwd_kernelI32Selective_Scan_fwd_kernel_traitsILi32ELi8ELi1ELb0ELb0ELb1ELb1EN3c104HalfEfEEv13SSMParamsBase,"ax",@progbits
	.sectioninfo	@"SHI_REGISTERS=104"
	.align	128
        .global         _Z25selective_scan_fwd_kernelI32Selective_Scan_fwd_kernel_traitsILi32ELi8ELi1ELb0ELb0ELb1ELb1EN3c104HalfEfEEv13SSMParamsBase
        .type           _Z25selective_scan_fwd_kernelI32Selective_Scan_fwd_kernel_traitsILi32ELi8ELi1ELb0ELb0ELb1ELb1EN3c104HalfEfEEv13SSMParamsBase,@function
        .size           _Z25selective_scan_fwd_kernelI32Selective_Scan_fwd_kernel_traitsILi32ELi8ELi1ELb0ELb0ELb1ELb1EN3c104HalfEfEEv13SSMParamsBase,(.L_x_5451 - _Z25selective_scan_fwd_kernelI32Selective_Scan_fwd_kernel_traitsILi32ELi8ELi1ELb0ELb0ELb1ELb1EN3c104HalfEfEEv13SSMParamsBase)
        .other          _Z25selective_scan_fwd_kernelI32Selective_Scan_fwd_kernel_traitsILi32ELi8ELi1ELb0ELb0ELb1ELb1EN3c104HalfEfEEv13SSMParamsBase,@"STO_CUDA_ENTRY STV_DEFAULT"
_Z25selective_scan_fwd_kernelI32Selective_Scan_fwd_kernel_traitsILi32ELi8ELi1ELb0ELb0ELb1ELb1EN3c104HalfEfEEv13SSMParamsBase:
.text._Z25selective_scan_fwd_kernelI32Selective_Scan_fwd_kernel_traitsILi32ELi8ELi1ELb0ELb0ELb1ELb1EN3c104HalfEfEEv13SSMParamsBase:
[----:B------:R-:W-:Y:S02]  /*0000*/  MOV R1, c[0x0][0x28] ;  /* 0x00000a0000017a02 */ /* 0x000fe40000000f00 */
[----:B------:R-:W-:Y:S01]  /*0010*/  IABS R9, c[0x0][0x178] ;  /* 0x00005e0000097a13 */ /* 0x000fe20000000000 */
[----:B------:R-:W0:Y:S01]  /*0020*/  S2R R45, SR_CTAID.Y ;  /* 0x00000000002d7919 */ /* 0x000e220000002600 */
[----:B------:R-:W-:Y:S01]  /*0030*/  ISETP.NE.U32.AND P0, PT, RZ, c[0x0][0x238], PT ;  /* 0x00008e00ff007a0c */ /* 0x000fe20003f05070 */
[----:B------:R-:W-:Y:S01]  /*0040*/  IMAD.MOV.U32 R43, RZ, RZ, RZ ;  /* 0x000000ffff2b7224 */ /* 0x000fe200078e00ff */
[----:B------:R-:W1:Y:S01]  /*0050*/  I2F.RP R0, R9 ;  /* 0x0000000900007306 */ /* 0x000e620000209400 */
[----:B------:R-:W-:Y:S01]  /*0060*/  ISETP.NE.U32.AND P1, PT, RZ, c[0x0][0x250], PT ;  /* 0x00009400ff007a0c */ /* 0x000fe20003f25070 */
[----:B------:R-:W-:Y:S01]  /*0070*/  ULDC.64 UR4, c[0x0][0x118] ;  /* 0x0000460000047ab9 */ /* 0x000fe20000000a00 */
[----:B------:R-:W-:Y:S01]  /*0080*/  ISETP.NE.AND.EX P0, PT, RZ, c[0x0][0x23c], PT, P0 ;  /* 0x00008f00ff007a0c */ /* 0x000fe20003f05300 */
[----:B------:R-:W-:Y:S01]  /*0090*/  HFMA2.MMA R41, -RZ, RZ, 0, 0 ;  /* 0x00000000ff297435 */ /* 0x000fe200000001ff */
[----:B------:R-:W-:-:S03]  /*00a0*/  ISETP.NE.AND.EX P1, PT, RZ, c[0x0][0x254], PT, P1 ;  /* 0x00009500ff007a0c */ /* 0x000fc60003f25310 */
        /* <DEDUP_REMOVED lines=11> */
[----:B-1----:R-:W-:Y:S01]  /*0160*/  MOV R3, c[0x0][0x174] ;  /* 0x00005d0000037a02 */ /* 0x002fe20000000f00 */
[----:B--2---:R-:W-:Y:S01]  /*0170*/  HFMA2.MMA R6, -RZ, RZ, 0, 0 ;  /* 0x00000000ff067435 */ /* 0x004fe200000001ff */
[----:B------:R-:W-:-:S02]  /*0180*/  IABS R2, R45 ;  /* 0x0000002d00027213 */ /* 0x000fc40000000000 */
[----:B------:R-:W-:Y:S01]  /*0190*/  ISETP.GE.AND P0, PT, R3, 0x1, PT ;  /* 0x000000010300780c */ /* 0x000fe20003f06270 */
[----:B---3--:R-:W-:-:S04]  /*01a0*/  IMAD.MOV R8, RZ, RZ, -R7 ;  /* 0x000000ffff087224 */ /* 0x008fc800078e0a07 */
[----:B------:R-:W-:-:S04]  /*01b0*/  IMAD R11, R8, R9, RZ ;  /* 0x00000009080b7224 */ /* 0x000fc800078e02ff */
[----:B------:R-:W-:-:S06]  /*01c0*/  IMAD.HI.U32 R7, R7, R11, R6 ;  /* 0x0000000b07077227 */ /* 0x000fcc00078e0006 */
[----:B------:R-:W-:-:S04]  /*01d0*/  IMAD.HI.U32 R7, R7, R2, RZ ;  /* 0x0000000207077227 */ /* 0x000fc800078e00ff */
[----:B------:R-:W-:-:S04]  /*01e0*/  IMAD.MOV R0, RZ, RZ, -R7 ;  /* 0x000000ffff007224 */ /* 0x000fc800078e0a07 */
[----:B------:R-:W-:-:S05]  /*01f0*/  IMAD R0, R9, R0, R2 ;  /* 0x0000000009007224 */ /* 0x000fca00078e0202 */
[----:B------:R-:W-:Y:S01]  /*0200*/  ISETP.GT.U32.AND P1, PT, R9, R0, PT ;  /* 0x000000000900720c */ /* 0x000fe20003f24070 */
[----:B------:R-:W-:-:S12]  /*0210*/  @!P0 EXIT ;  /* 0x000000000000894d */ /* 0x000fd80003800000 */
[----:B0---4-:R-:W-:Y:S01]  /*0220*/  @!P1 IMAD.IADD R0, R0, 0x1, -R9 ;  /* 0x0000000100009824 */ /* 0x011fe200078e0a09 */
[----:B------:R-:W0:Y:S01]  /*0230*/  S2R R14, SR_TID.X ;  /* 0x00000000000e7919 */ /* 0x000e220000002100 */
[----:B------:R-:W-:Y:S01]  /*0240*/  SHF.R.S32.HI R88, RZ, 0x1f, R39 ;  /* 0x0000001fff587819 */ /* 0x000fe20000011427 */
[----:B------:R-:W-:Y:S01]  /*0250*/  IMAD R6, R44, c[0x0][0x1e8], RZ ;  /* 0x00007a002c067a24 */ /* 0x000fe200078e02ff */
[C---:B------:R-:W-:Y:S01]  /*0260*/  LOP3.LUT R8, R45.reuse, c[0x0][0x178], RZ, 0x3c, !PT ;  /* 0x00005e002d087a12 */ /* 0x040fe200078e3cff */
[----:B------:R-:W-:Y:S01]  /*0270*/  IMAD.WIDE.U32 R2, R45, c[0x0][0x1d8], RZ ;  /* 0x000076002d027a25 */ /* 0x000fe200078e00ff */
[----:B------:R-:W-:Y:S01]  /*0280*/  ISETP.GE.U32.AND P0, PT, R0, R9, PT ;  /* 0x000000090000720c */ /* 0x000fe20003f06070 */
[----:B------:R-:W1:Y:S01]  /*0290*/  S2R R35, SR_LANEID ;  /* 0x0000000000237919 */ /* 0x000e620000000000 */
[----:B------:R-:W-:Y:S01]  /*02a0*/  ISETP.GE.AND P2, PT, R8, RZ, PT ;  /* 0x000000ff0800720c */ /* 0x000fe20003f46270 */
[----:B------:R-:W-:Y:S01]  /*02b0*/  IMAD R0, R44, c[0x0][0x1d8], RZ ;  /* 0x000076002c007a24 */ /* 0x000fe200078e02ff */
[----:B------:R-:W-:Y:S01]  /*02c0*/  @!P1 IADD3 R7, R7, 0x1, RZ ;  /* 0x0000000107079810 */ /* 0x000fe20007ffe0ff */
[----:B------:R-:W-:Y:S01]  /*02d0*/  IMAD.WIDE.U32 R4, R45, c[0x0][0x1e8], RZ ;  /* 0x00007a002d047a25 */ /* 0x000fe200078e00ff */
[----:B------:R-:W-:-:S03]  /*02e0*/  ISETP.NE.AND P1, PT, RZ, c[0x0][0x178], PT ;  /* 0x00005e00ff007a0c */ /* 0x000fc60003f25270 */
[C---:B------:R-:W-:Y:S02]  /*02f0*/  IMAD R9, R45.reuse, c[0x0][0x1dc], R0 ;  /* 0x000077002d097a24 */ /* 0x040fe400078e0200 */
[----:B------:R-:W-:Y:S02]  /*0300*/  IMAD R11, R45, c[0x0][0x1ec], R6 ;  /* 0x00007b002d0b7a24 */ /* 0x000fe400078e0206 */
[----:B------:R-:W-:Y:S01]  /*0310*/  IMAD R0, R88, c[0x0][0x1b0], RZ ;  /* 0x00006c0058007a24 */ /* 0x000fe200078e02ff */
[----:B------:R-:W-:Y:S01]  /*0320*/  IADD3 R3, R3, R9, RZ ;  /* 0x0000000903037210 */ /* 0x000fe20007ffe0ff */
[----:B------:R-:W-:Y:S01]  /*0330*/  IMAD.IADD R5, R5, 0x1, R11 ;  /* 0x0000000105057824 */ /* 0x000fe200078e020b */
[----:B------:R-:W-:Y:S01]  /*0340*/  @P0 IADD3 R7, R7, 0x1, RZ ;  /* 0x0000000107070810 */ /* 0x000fe20007ffe0ff */
[----:B------:R-:W-:Y:S01]  /*0350*/  IMAD.WIDE.U32 R8, R39, c[0x0][0x1b0], RZ ;  /* 0x00006c0027087a25 */ /* 0x000fe200078e00ff */
[----:B0-----:R-:W-:-:S03]  /*0360*/  LOP3.LUT R37, R14, 0x1f, RZ, 0xc0, !PT ;  /* 0x0000001f0e257812 */ /* 0x001fc600078ec0ff */
[C---:B------:R-:W-:Y:S01]  /*0370*/  IMAD R11, R39.reuse, c[0x0][0x1b4], R0 ;  /* 0x00006d00270b7a24 */ /* 0x040fe200078e0200 */
[----:B------:R-:W-:Y:S01]  /*0380*/  SHF.L.U32 R36, R14, 0x3, RZ ;  /* 0x000000030e247819 */ /* 0x000fe200000006ff */
[----:B------:R-:W-:Y:S02]  /*0390*/  IMAD R0, R88, c[0x0][0x1d0], RZ ;  /* 0x0000740058007a24 */ /* 0x000fe400078e02ff */
[----:B------:R-:W-:Y:S01]  /*03a0*/  IMAD.WIDE.U32 R2, R39, c[0x0][0x1d0], R2 ;  /* 0x0000740027027a25 */ /* 0x000fe200078e0002 */
[----:B------:R-:W-:Y:S02]  /*03b0*/  IADD3 R9, R9, R11, RZ ;  /* 0x0000000b09097210 */ /* 0x000fe40007ffe0ff */
[----:B------:R-:W-:Y:S01]  /*03c0*/  LOP3.LUT R6, R37, 0xffffff00, R36, 0xf8, !PT ;  /* 0xffffff0025067812 */ /* 0x000fe200078ef824 */
[----:B------:R-:W-:Y:S01]  /*03d0*/  IMAD.MOV.U32 R11, RZ, RZ, R7 ;  /* 0x000000ffff0b7224 */ /* 0x000fe200078e0007 */
[----:B------:R-:W-:Y:S01]  /*03e0*/  IADD3 R42, R36, 0x1, RZ ;  /* 0x00000001242a7810 */ /* 0x000fe20007ffe0ff */
[C---:B------:R-:W-:Y:S01]  /*03f0*/  IMAD R15, R39.reuse, c[0x0][0x1d4], R0 ;  /* 0x00007500270f7a24 */ /* 0x040fe200078e0200 */
[----:B------:R-:W-:Y:S01]  /*0400*/  SHF.R.S32.HI R7, RZ, 0x1f, R6 ;  /* 0x0000001fff077819 */ /* 0x000fe20000011406 */
[----:B------:R-:W-:Y:S01]  /*0410*/  @!P2 IMAD.MOV R11, RZ, RZ, -R11 ;  /* 0x000000ffff0ba224 */ /* 0x000fe200078e0a0b */
[----:B------:R-:W-:Y:S01]  /*0420*/  @!P1 LOP3.LUT R11, RZ, c[0x0][0x178], RZ, 0x33, !PT ;  /* 0x00005e00ff0b9a12 */ /* 0x000fe200078e33ff */
[----:B------:R-:W-:Y:S01]  /*0430*/  IMAD R12, R88, c[0x0][0x1e0], RZ ;  /* 0x00007800580c7a24 */ /* 0x000fe200078e02ff */
[----:B------:R-:W-:Y:S01]  /*0440*/  IADD3 R10, P0, R6, R2, RZ ;  /* 0x00000002060a7210 */ /* 0x000fe20007f1e0ff */
[----:B------:R-:W-:Y:S01]  /*0450*/  IMAD.WIDE.U32 R4, R39, c[0x0][0x1e0], R4 ;  /* 0x0000780027047a25 */ /* 0x000fe200078e0004 */
[----:B------:R-:W-:-:S02]  /*0460*/  SHF.R.S32.HI R0, RZ, 0x1f, R11 ;  /* 0x0000001fff007819 */ /* 0x000fc4000001140b */
[----:B------:R-:W-:Y:S01]  /*0470*/  IADD3.X R15, R7, R3, R15, P0, !PT ;  /* 0x00000003070f7210 */ /* 0x000fe200007fe40f */
[----:B------:R-:W-:Y:S01]  /*0480*/  IMAD R13, R39, c[0x0][0x1e4], R12 ;  /* 0x00007900270d7a24 */ /* 0x000fe200078e020c */
[----:B------:R-:W-:Y:S01]  /*0490*/  IADD3 R50, P1, R6, R4, RZ ;  /* 0x0000000406327210 */ /* 0x000fe20007f3e0ff */
[----:B------:R-:W-:Y:S01]  /*04a0*/  IMAD R0, R0, c[0x0][0x1c8], RZ ;  /* 0x0000720000007a24 */ /* 0x000fe200078e02ff */
[C---:B------:R-:W-:Y:S01]  /*04b0*/  LEA R4, P0, R10.reuse, c[0x0][0x240], 0x1 ;  /* 0x000090000a047a11 */ /* 0x040fe200078008ff */
[----:B------:R-:W-:Y:S01]  /*04c0*/  IMAD.WIDE.U32 R2, R11, c[0x0][0x1c8], R8 ;  /* 0x000072000b027a25 */ /* 0x000fe200078e0008 */
[----:B------:R-:W-:Y:S02]  /*04d0*/  IADD3.X R13, R7, R5, R13, P1, !PT ;  /* 0x00000005070d7210 */ /* 0x000fe40000ffe40d */
[----:B------:R-:W-:Y:S01]  /*04e0*/  LEA.HI.X R5, R10, c[0x0][0x244], R15, 0x1, P0 ;  /* 0x000091000a057a11 */ /* 0x000fe200000f0c0f */
[----:B------:R-:W-:Y:S01]  /*04f0*/  IMAD R27, R11, c[0x0][0x1cc], R0 ;  /* 0x000073000b1b7a24 */ /* 0x000fe200078e0200 */
[----:B------:R-:W-:Y:S01]  /*0500*/  LEA R15, P1, R50, c[0x0][0x248], 0x1 ;  /* 0x00009200320f7a11 */ /* 0x000fe200078208ff */
[----:B------:R-:W-:Y:S01]  /*0510*/  IMAD R0, R39, c[0x0][0x164], R45 ;  /* 0x0000590027007a24 */ /* 0x000fe200078e022d */
[----:B------:R-:W-:Y:S01]  /*0520*/  LEA R29, P0, R2, c[0x0][0x230], 0x1 ;  /* 0x00008c00021d7a11 */ /* 0x000fe200078008ff */
[----:B------:R-:W-:Y:S01]  /*0530*/  IMAD.MOV.U32 R33, RZ, RZ, RZ ;  /* 0x000000ffff217224 */ /* 0x000fe200078e00ff */
[----:B------:R-:W-:Y:S01]  /*0540*/  IADD3 R27, R3, R27, RZ ;  /* 0x0000001b031b7210 */ /* 0x000fe20007ffe0ff */
[----:B------:R-:W-:Y:S01]  /*0550*/  IMAD R0, R0, c[0x0][0x174], RZ ;  /* 0x00005d0000007a24 */ /* 0x000fe200078e02ff */
[----:B------:R-:W-:-:S02]  /*0560*/  IADD3 R40, R36, 0x2, RZ ;  /* 0x0000000224287810 */ /* 0x000fc40007ffe0ff */
[----:B------:R-:W-:Y:S01]  /*0570*/  IADD3 R38, R36, 0x3, RZ ;  /* 0x0000000324267810 */ /* 0x000fe20007ffe0ff */
[----:B------:R-:W-:Y:S01]  /*0580*/  IMAD R31, R0, c[0x0][0x16c], RZ ;  /* 0x00005b00001f7a24 */ /* 0x000fe200078e02ff */
[----:B------:R-:W-:Y:S02]  /*0590*/  LEA.HI.X R50, R50, c[0x0][0x24c], R13, 0x1, P1 ;  /* 0x0000930032327a11 */ /* 0x000fe400008f0c0d */
[----:B------:R-:W-:Y:S02]  /*05a0*/  LEA.HI.X R27, R2, c[0x0][0x234], R27, 0x1, P0 ;  /* 0x00008d00021b7a11 */ /* 0x000fe400000f0c1b */
[----:B------:R-:W-:Y:S02]  /*05b0*/  IADD3 R36, R36, 0x4, RZ ;  /* 0x0000000424247810 */ /* 0x000fe40007ffe0ff */
[C---:B------:R-:W-:Y:S02]  /*05c0*/  LOP3.LUT R46, R6.reuse, 0x20, RZ, 0xfc, !PT ;  /* 0x00000020062e7812 */ /* 0x040fe400078efcff */
[----:B------:R-:W-:-:S02]  /*05d0*/  LOP3.LUT R34, R6, 0x40, RZ, 0xfc, !PT ;  /* 0x0000004006227812 */ /* 0x000fc400078efcff */
[C---:B------:R-:W-:Y:S02]  /*05e0*/  LOP3.LUT R32, R6.reuse, 0x60, RZ, 0xfc, !PT ;  /* 0x0000006006207812 */ /* 0x040fe400078efcff */
[C---:B------:R-:W-:Y:S02]  /*05f0*/  LOP3.LUT R30, R6.reuse, 0x80, RZ, 0xfc, !PT ;  /* 0x00000080061e7812 */ /* 0x040fe400078efcff */
[C---:B------:R-:W-:Y:S02]  /*0600*/  LOP3.LUT R28, R6.reuse, 0xa0, RZ, 0xfc, !PT ;  /* 0x000000a0061c7812 */ /* 0x040fe400078efcff */
[C---:B------:R-:W-:Y:S02]  /*0610*/  LOP3.LUT R26, R6.reuse, 0xc0, RZ, 0xfc, !PT ;  /* 0x000000c0061a7812 */ /* 0x040fe400078efcff */
[----:B-1----:R-:W-:Y:S02]  /*0620*/  LOP3.LUT R24, R6, 0xe0, RZ, 0xfc, !PT ;  /* 0x000000e006187812 */ /* 0x002fe400078efcff */
.L_x_4778:
[----:B------:R-:W-:Y:S01]  /*0630*/  BAR.SYNC.DEFER_BLOCKING 0x0 ;  /* 0x0000000000007b1d */ /* 0x000fe20000010000 */
[----:B------:R-:W-:Y:S02]  /*0640*/  MOV R0, 0xffffff00 ;  /* 0xffffff0000007802 */ /* 0x000fe40000000f00 */
[----:B------:R-:W-:-:S02]  /*0650*/  PRMT R3, RZ, 0x7610, R3 ;  /* 0x00007610ff037816 */ /* 0x000fc40000000003 */
        /* <DEDUP_REMOVED lines=27> */
[-C--:B------:R-:W-:Y:S02]  /*0810*/  LEA.HI.SX32 R16, R16, R35.reuse, 0x1b ;  /* 0x0000002310107211 */ /* 0x080fe400078fdaff */
[----:B------:R-:W-:Y:S02]  /*0820*/  SHF.L.U32 R22, R12, 0x1, RZ ;  /* 0x000000010c167819 */ /* 0x000fe400000006ff */
[C---:B------:R-:W-:Y:S01]  /*0830*/  IADD3 R12, R35.reuse, 0x60, RZ ;  /* 0x00000060230c7810 */ /* 0x040fe20007ffe0ff */
[----:B------:R-:W-:Y:S01]  /*0840*/  IMAD.SHL.U32 R21, R16, 0x2, RZ ;  /* 0x0000000210157824 */ /* 0x000fe200078e00ff */
[----:B------:R-:W-:-:S02]  /*0850*/  LEA.HI.SX32 R23, R35, R35, 0x1b ;  /* 0x0000002323177211 */ /* 0x000fc400078fdaff */
[----:B------:R-:W-:Y:S02]  /*0860*/  LEA.HI.SX32 R12, R12, R35, 0x1b ;  /* 0x000000230c0c7211 */ /* 0x000fe400078fdaff */
[----:B------:R-:W-:Y:S01]  /*0870*/  IADD3 R16, R35, 0x80, RZ ;  /* 0x0000008023107810 */ /* 0x000fe20007ffe0ff */
[----:B------:R-:W-:Y:S01]  /*0880*/  IMAD.SHL.U32 R23, R23, 0x2, RZ ;  /* 0x0000000217177824 */ /* 0x000fe200078e00ff */
[C---:B------:R-:W-:Y:S02]  /*0890*/  IADD3 R18, R35.reuse, 0xa0, RZ ;  /* 0x000000a023127810 */ /* 0x040fe40007ffe0ff */
[C---:B------:R-:W-:Y:S02]  /*08a0*/  IADD3 R48, R35.reuse, 0xc0, RZ ;  /* 0x000000c023307810 */ /* 0x040fe40007ffe0ff */
[----:B------:R-:W-:Y:S02]  /*08b0*/  SHF.L.U32 R20, R12, 0x1, RZ ;  /* 0x000000010c147819 */ /* 0x000fe400000006ff */
[----:B------:R-:W-:-:S02]  /*08c0*/  IADD3 R12, R35, 0xe0, RZ ;  /* 0x000000e0230c7810 */ /* 0x000fc40007ffe0ff */
[-C--:B------:R-:W-:Y:S02]  /*08d0*/  LEA.HI.SX32 R16, R16, R35.reuse, 0x1b ;  /* 0x0000002310107211 */ /* 0x080fe400078fdaff */
[-C--:B------:R-:W-:Y:S02]  /*08e0*/  LEA.HI.SX32 R18, R18, R35.reuse, 0x1b ;  /* 0x0000002312127211 */ /* 0x080fe400078fdaff */
[-C--:B------:R-:W-:Y:S01]  /*08f0*/  LEA.HI.SX32 R17, R48, R35.reuse, 0x1b ;  /* 0x0000002330117211 */ /* 0x080fe200078fdaff */
[----:B------:R-:W-:Y:S01]  /*0900*/  IMAD.SHL.U32 R19, R16, 0x2, RZ ;  /* 0x0000000210137824 */ /* 0x000fe200078e00ff */
[----:B------:R-:W-:Y:S02]  /*0910*/  LEA.HI.SX32 R12, R12, R35, 0x1b ;  /* 0x000000230c0c7211 */ /* 0x000fe400078fdaff */
[----:B------:R-:W-:Y:S01]  /*0920*/  SHF.L.U32 R18, R18, 0x1, RZ ;  /* 0x0000000112127819 */ /* 0x000fe200000006ff */
[----:B------:R-:W-:Y:S01]  /*0930*/  IMAD.SHL.U32 R17, R17, 0x2, RZ ;  /* 0x0000000211117824 */ /* 0x000fe200078e00ff */
[----:B------:R-:W-:Y:S01]  /*0940*/  ISETP.GE.AND P6, PT, R6, R25, PT ;  /* 0x000000190600720c */ /* 0x000fe20003fc6270 */
[----:B------:R-:W-:Y:S01]  /*0950*/  IMAD.SHL.U32 R16, R12, 0x2, RZ ;  /* 0x000000020c107824 */ /* 0x000fe200078e00ff */
        /* <DEDUP_REMOVED lines=12> */
[----:B------:R-:W-:Y:S01]  /*0a20*/  PRMT R55, RZ, 0x7610, R55 ;  /* 0x00007610ff377816 */ /* 0x000fe20000000037 */
[----:B--2---:R0:W-:Y:S04]  /*0a30*/  STS.U16 [R23], R0 ;  /* 0x0000000017007388 */ /* 0x0041e80000000400 */
[----:B---3--:R1:W-:Y:S04]  /*0a40*/  STS.U16 [R22+0x40], R3 ;  /* 0x0000400316007388 */ /* 0x0083e80000000400 */
[----:B----4-:R2:W-:Y:S01]  /*0a50*/  STS.U16 [R21+0x80], R2 ;  /* 0x0000800215007388 */ /* 0x0105e20000000400 */
[----:B0-----:R-:W-:-:S04]  /*0a60*/  SHF.L.U32 R0, R35, 0x3, RZ ;  /* 0x0000000323007819 */ /* 0x001fc800000006ff */
[----:B------:R-:W-:Y:S01]  /*0a70*/  LEA.HI.SX32 R0, R0, R0, 0x1b ;  /* 0x0000000000007211 */ /* 0x000fe200078fdaff */
[----:B-1----:R-:W-:Y:S01]  /*0a80*/  IMAD.MOV.U32 R3, RZ, RZ, R50 ;  /* 0x000000ffff037224 */ /* 0x002fe200078e0032 */
[----:B------:R-:W-:Y:S02]  /*0a90*/  STS.U16 [R20+0xc0], R9 ;  /* 0x0000c00914007388 */ /* 0x000fe40000000400 */
        /* <DEDUP_REMOVED lines=16> */
[----:B------:R-:W-:-:S05]  /*0ba0*/  PRMT R50, RZ, 0x7610, R50 ;  /* 0x00007610ff327816 */ /* 0x000fca0000000032 */
        /* <DEDUP_REMOVED lines=34> */
[----:B---3--:R-:W-:-:S03]  /*0dd0*/  HADD2.F32 R60, -RZ, R51.H0_H0 ;  /* 0x20000033ff3c7230 */ /* 0x008fc60000004100 */
[----:B------:R-:W-:Y:S01]  /*0de0*/  ISETP.EQ.OR P4, PT, RZ, UR6, P2 ;  /* 0x00000006ff007c0c */ /* 0x000fe20009782670 */
[----:B----4-:R-:W-:Y:S01]  /*0df0*/  HADD2.F32 R54, -RZ, R57.H0_H0 ;  /* 0x20000039ff367230 */ /* 0x010fe20000004100 */
[--C-:B------:R-:W-:Y:S01]  /*0e00*/  FADD.FTZ R57, R58, R41.reuse ;  /* 0x000000293a397221 */ /* 0x100fe20000010000 */
[----:B------:R-:W-:Y:S01]  /*0e10*/  FSETP.GTU.FTZ.AND P1, PT, R56, 20, PT ;  /* 0x41a000003800780b */ /* 0x000fe20003f3c000 */
[--C-:B------:R-:W-:Y:S01]  /*0e20*/  FADD.FTZ R59, R60, R41.reuse ;  /* 0x000000293c3b7221 */ /* 0x100fe20000010000 */
[----:B------:R-:W-:Y:S01]  /*0e30*/  HADD2.F32 R50, -RZ, R50.H0_H0 ;  /* 0x20000032ff327230 */ /* 0x000fe20000004100 */
[--C-:B------:R-:W-:Y:S01]  /*0e40*/  FADD.FTZ R55, R54, R41.reuse ;  /* 0x0000002936377221 */ /* 0x100fe20000010000 */
[----:B------:R-:W-:Y:S01]  /*0e50*/  FSETP.GTU.FTZ.AND P0, PT, R57, 20, PT ;  /* 0x41a000003900780b */ /* 0x000fe20003f1c000 */
[----:B------:R-:W-:Y:S02]  /*0e60*/  HADD2.F32 R52, -RZ, R52.H0_H0 ;  /* 0x20000034ff347230 */ /* 0x000fe40000004100 */
[--C-:B------:R-:W-:Y:S01]  /*0e70*/  FADD.FTZ R58, R50, R41.reuse ;  /* 0x00000029323a7221 */ /* 0x100fe20000010000 */
[----:B------:R-:W-:Y:S01]  /*0e80*/  FSETP.GTU.FTZ.AND P5, PT, R55, 20, PT ;  /* 0x41a000003700780b */ /* 0x000fe20003fbc000 */
[----:B------:R-:W-:Y:S01]  /*0e90*/  HADD2.F32 R48, -RZ, R53.H0_H0 ;  /* 0x20000035ff307230 */ /* 0x000fe20000004100 */
[----:B------:R-:W-:-:S02]  /*0ea0*/  FADD.FTZ R60, R52, R41 ;  /* 0x00000029343c7221 */ /* 0x000fc40000010000 */
[----:B------:R-:W-:Y:S02]  /*0eb0*/  FSETP.GTU.FTZ.AND P6, PT, R58, 20, PT ;  /* 0x41a000003a00780b */ /* 0x000fe40003fdc000 */
[----:B------:R-:W-:Y:S01]  /*0ec0*/  FSETP.GTU.FTZ.AND P3, PT, R59, 20, PT ;  /* 0x41a000003b00780b */ /* 0x000fe20003f7c000 */
[----:B------:R-:W-:Y:S01]  /*0ed0*/  FADD.FTZ R61, R48, R41 ;  /* 0x00000029303d7221 */ /* 0x000fe20000010000 */
[----:B------:R-:W-:Y:S01]  /*0ee0*/  FSETP.GTU.FTZ.AND P2, PT, R60, 20, PT ;  /* 0x41a000003c00780b */ /* 0x000fe20003f5c000 */
        /* <DEDUP_REMOVED lines=32> */
.L_x_4754:
[----:B------:R-:W-:Y:S05]  /*10f0*/  BSYNC B0 ;  /* 0x0000000000007941 */ /* 0x000fea0003800000 */
.L_x_4753:
[----:B------:R-:W-:Y:S01]  /*1100*/  ISETP.EQ.OR P5, PT, RZ, UR6, P5 ;  /* 0x00000006ff007c0c */ /* 0x000fe2000afa2670 */
[----:B------:R-:W-:Y:S01]  /*1110*/  BSSY B0, `(.L_x_4755) ;  /* 0x0000029000007945 */ /* 0x000fe20003800000 */
[----:B------:R-:W-:Y:S01]  /*1120*/  FSETP.GTU.FTZ.AND P4, PT, R61, 20, PT ;  /* 0x41a000003d00780b */ /* 0x000fe20003f9c000 */
[----:B------:R-:W-:Y:S01]  /*1130*/  IMAD.MOV.U32 R51, RZ, RZ, c[0x0][0x16c] ;  /* 0x00005b00ff337624 */ /* 0x000fe200078e00ff */
[----:B------:R-:W-:Y:S02]  /*1140*/  ISETP.EQ.OR P1, PT, RZ, UR6, P1 ;  /* 0x00000006ff007c0c */ /* 0x000fe40008f22670 */
[----:B------:R-:W-:Y:S02]  /*1150*/  ISETP.EQ.OR P0, PT, RZ, UR6, P0 ;  /* 0x00000006ff007c0c */ /* 0x000fe40008702670 */
[----:B------:R-:W-:Y:S02]  /*1160*/  ISETP.EQ.OR P6, PT, RZ, UR6, P6 ;  /* 0x00000006ff007c0c */ /* 0x000fe4000b7c2670 */
[----:B------:R-:W-:-:S02]  /*1170*/  ISETP.EQ.OR P3, PT, RZ, UR6, P3 ;  /* 0x00000006ff007c0c */ /* 0x000fc40009f62670 */
[----:B------:R-:W-:Y:S02]  /*1180*/  ISETP.EQ.OR P2, PT, RZ, UR6, P2 ;  /* 0x00000006ff007c0c */ /* 0x000fe40009742670 */
        /* <DEDUP_REMOVED lines=33> */
.L_x_4756:
[----:B------:R-:W-:Y:S05]  /*13a0*/  BSYNC B0 ;  /* 0x0000000000007941 */ /* 0x000fea0003800000 */
.L_x_4755:
        /* <DEDUP_REMOVED lines=33> */
.L_x_4758:
[----:B------:R-:W-:Y:S05]  /*15c0*/  BSYNC B0 ;  /* 0x0000000000007941 */ /* 0x000fea0003800000 */
.L_x_4757:
        /* <DEDUP_REMOVED lines=33> */
.L_x_4760:
[----:B------:R-:W-:Y:S05]  /*17e0*/  BSYNC B0 ;  /* 0x0000000000007941 */ /* 0x000fea0003800000 */
.L_x_4759:
        /* <DEDUP_REMOVED lines=33> */
.L_x_4762:
[----:B------:R-:W-:Y:S05]  /*1a00*/  BSYNC B0 ;  /* 0x0000000000007941 */ /* 0x000fea0003800000 */
.L_x_4761:
        /* <DEDUP_REMOVED lines=33> */
.L_x_4764:
[----:B------:R-:W-:Y:S05]  /*1c20*/  BSYNC B0 ;  /* 0x0000000000007941 */ /* 0x000fea0003800000 */
.L_x_4763:
        /* <DEDUP_REMOVED lines=33> */
.L_x_4766:
[----:B------:R-:W-:Y:S05]  /*1e40*/  BSYNC B0 ;  /* 0x0000000000007941 */ /* 0x000fea0003800000 */
.L_x_4765:
        /* <DEDUP_REMOVED lines=33> */
.L_x_4768:
[----:B------:R-:W-:Y:S05]  /*2060*/  BSYNC B0 ;  /* 0x0000000000007941 */ /* 0x000fea0003800000 */
.L_x_4767:
        /* <DEDUP_REMOVED lines=22> */
.L_x_4772:
[----:B------:R-:W-:Y:S01]  /*21d0*/  IMAD R10, R44, c[0x0][0x180], RZ ;  /* 0x000060002c0a7a24 */ /* 0x000fe200078e02ff */
[----:B------:R-:W-:Y:S01]  /*21e0*/  SHF.R.S32.HI R78, RZ, 0x1f, R71 ;  /* 0x0000001fff4e7819 */ /* 0x000fe20000011447 */
[----:B0-----:R-:W-:Y:S01]  /*21f0*/  IMAD.WIDE.U32 R8, R45, c[0x0][0x180], RZ ;  /* 0x000060002d087a25 */ /* 0x001fe200078e00ff */
[----:B------:R-:W-:-:S03]  /*2200*/  MOV R14, 0xffffff00 ;  /* 0xffffff00000e7802 */ /* 0x000fc60000000f00 */
[----:B------:R-:W-:Y:S02]  /*2210*/  IMAD R11, R45, c[0x0][0x184], R10 ;  /* 0x000061002d0b7a24 */ /* 0x000fe400078e020a */
[C---:B------:R-:W-:Y:S02]  /*2220*/  IMAD R10, R78.reuse, c[0x0][0x188], RZ ;  /* 0x000062004e0a7a24 */ /* 0x040fe400078e02ff */
[----:B------:R-:W-:Y:S02]  /*2230*/  IMAD.IADD R9, R9, 0x1, R11 ;  /* 0x0000000109097824 */ /* 0x000fe400078e020b */
[----:B------:R-:W-:Y:S02]  /*2240*/  IMAD R12, R78, c[0x0][0x1c0], RZ ;  /* 0x000070004e0c7a24 */ /* 0x000fe400078e02ff */
[C---:B------:R-:W-:Y:S02]  /*2250*/  IMAD R13, R71.reuse, c[0x0][0x18c], R10 ;  /* 0x00006300470d7a24 */ /* 0x040fe400078e020a */
[----:B------:R-:W-:-:S04]  /*2260*/  IMAD.WIDE.U32 R8, R71, c[0x0][0x188], R8 ;  /* 0x0000620047087a25 */ /* 0x000fc800078e0008 */
[----:B------:R-:W-:-:S04]  /*2270*/  IMAD.WIDE.U32 R10, R71, c[0x0][0x1c0], R6 ;  /* 0x00007000470a7a25 */ /* 0x000fc800078e0006 */
[----:B------:R-:W-:Y:S01]  /*2280*/  IMAD R15, R71, c[0x0][0x1c4], R12 ;  /* 0x00007100470f7a24 */ /* 0x000fe200078e020c */
[----:B------:R-:W-:Y:S01]  /*2290*/  LEA R12, P1, R8, c[0x0][0x220], 0x2 ;  /* 0x00008800080c7a11 */ /* 0x000fe200078210ff */
[----:B------:R-:W-:Y:S02]  /*22a0*/  IMAD.IADD R13, R9, 0x1, R13 ;  /* 0x00000001090d7824 */ /* 0x000fe400078e020d */
[----:B------:R-:W-:Y:S01]  /*22b0*/  IMAD R25, R33, R14, c[0x0][0x168] ;  /* 0x00005a0021197624 */ /* 0x000fe200078e020e */
[----:B------:R-:W-:Y:S02]  /*22c0*/  LEA R14, P2, R10, R29, 0x1 ;  /* 0x0000001d0a0e7211 */ /* 0x000fe400078408ff */
[----:B------:R-:W-:Y:S02]  /*22d0*/  IADD3 R9, R11, R15, RZ ;  /* 0x0000000f0b097210 */ /* 0x000fe40007ffe0ff */
[----:B------:R-:W-:Y:S02]  /*22e0*/  LEA.HI.X R13, R8, c[0x0][0x224], R13, 0x2, P1 ;  /* 0x00008900080d7a11 */ /* 0x000fe400008f140d */
[----:B------:R-:W-:-:S02]  /*22f0*/  ISETP.GE.AND P6, PT, R6, R25, PT ;  /* 0x000000190600720c */ /* 0x000fc40003fc6270 */
[----:B------:R-:W-:Y:S01]  /*2300*/  ISETP.GE.AND P1, PT, R46, R25, PT ;  /* 0x000000192e00720c */ /* 0x000fe20003f26270 */
[----:B------:R0:W2:Y:S01]  /*2310*/  LDG.E R80, [R12.64] ;  /* 0x000000040c507981 */ /* 0x0000a2000c1e1900 */
[----:B------:R-:W-:Y:S02]  /*2320*/  LEA.HI.X R15, R10, R27, R9, 0x1, P2 ;  /* 0x0000001b0a0f7211 */ /* 0x000fe400010f0c09 */
[-C--:B------:R-:W-:Y:S02]  /*2330*/  ISETP.GE.AND P2, PT, R34, R25.reuse, PT ;  /* 0x000000192200720c */ /* 0x080fe40003f46270 */
[----:B------:R-:W-:Y:S02]  /*2340*/  ISETP.GE.AND P3, PT, R32, R25, PT ;  /* 0x000000192000720c */ /* 0x000fe40003f66270 */
[----:B------:R-:W-:Y:S02]  /*2350*/  PRMT R72, RZ, 0x7610, R72 ;  /* 0x00007610ff487816 */ /* 0x000fe40000000048 */
[----:B------:R-:W-:-:S02]  /*2360*/  PRMT R73, RZ, 0x7610, R73 ;  /* 0x00007610ff497816 */ /* 0x000fc40000000049 */
[-C--:B------:R-:W-:Y:S02]  /*2370*/  ISETP.GE.AND P4, PT, R30, R25.reuse, PT ;  /* 0x000000191e00720c */ /* 0x080fe40003f86270 */
[----:B------:R-:W-:Y:S01]  /*2380*/  PRMT R74, RZ, 0x7610, R74 ;  /* 0x00007610ff4a7816 */ /* 0x000fe2000000004a */
[----:B------:R1:W3:Y:S01]  /*2390*/  @!P6 LDG.E.U16 R72, [R14.64] ;  /* 0x000000040e48e981 */ /* 0x0002e2000c1e1500 */
[----:B0-----:R-:W-:Y:S02]  /*23a0*/  PRMT R13, RZ, 0x7610, R13 ;  /* 0x00007610ff0d7816 */ /* 0x001fe4000000000d */
        /* <DEDUP_REMOVED lines=17> */
[----:B------:R-:W-:Y:S01]  /*24c0*/  IMAD R78, R78, c[0x0][0x1a0], RZ ;  /* 0x000068004e4e7a24 */ /* 0x000fe200078e02ff */
[----:B-1----:R-:W0:Y:S01]  /*24d0*/  S2R R14, SR_TID.X ;  /* 0x00000000000e7919 */ /* 0x002e220000002100 */
[----:B------:R-:W-:Y:S02]  /*24e0*/  IMAD.IADD R9, R9, 0x1, R11 ;  /* 0x0000000109097824 */ /* 0x000fe400078e020b */
[C---:B------:R-:W-:Y:S02]  /*24f0*/  IMAD R79, R71.reuse, c[0x0][0x1a4], R78 ;  /* 0x00006900474f7a24 */ /* 0x040fe400078e024e */
[----:B------:R-:W-:-:S05]  /*2500*/  IMAD.WIDE.U32 R10, R71, c[0x0][0x1a0], R8 ;  /* 0x00006800470a7a25 */ /* 0x000fca00078e0008 */
[----:B------:R-:W-:Y:S02]  /*2510*/  IADD3 R9, R11, R79, RZ ;  /* 0x0000004f0b097210 */ /* 0x000fe40007ffe0ff */
[----:B------:R-:W-:-:S04]  /*2520*/  LEA R8, P1, R10, c[0x0][0x228], 0x2 ;  /* 0x00008a000a087a11 */ /* 0x000fc800078210ff */
[----:B------:R-:W-:Y:S01]  /*2530*/  LEA.HI.X R9, R10, c[0x0][0x22c], R9, 0x2, P1 ;  /* 0x00008b000a097a11 */ /* 0x000fe200008f1409 */
[----:B0-----:R-:W-:Y:S01]  /*2540*/  IMAD.SHL.U32 R78, R14, 0x8, RZ ;  /* 0x000000080e4e7824 */ /* 0x001fe200078e00ff */
[----:B------:R-:W-:-:S04]  /*2550*/  ISETP.GE.U32.AND P4, PT, R42, R25, PT ;  /* 0x000000192a00720c */ /* 0x000fc80003f86070 */
[-C--:B------:R-:W-:Y:S02]  /*2560*/  ISETP.GE.U32.AND P6, PT, R78, R25.reuse, PT ;  /* 0x000000194e00720c */ /* 0x080fe40003fc6070 */
[----:B------:R-:W-:Y:S01]  /*2570*/  ISETP.GE.U32.AND P5, PT, R40, R25, PT ;  /* 0x000000192800720c */ /* 0x000fe20003fa6070 */
[----:B------:R-:W-:Y:S02]  /*2580*/  FMUL.FTZ R81, R66, R57 ;  /* 0x0000003942517220 */ /* 0x000fe40000410000 */
[----:B------:R-:W-:Y:S02]  /*2590*/  FMUL.FTZ R82, R69, R60 ;  /* 0x0000003c45527220 */ /* 0x000fe40000410000 */
        /* <DEDUP_REMOVED lines=13> */
[----:B------:R0:W-:Y:S01]  /*2670*/  STS.U16 [R17+0x180], R76 ;  /* 0x0001804c11007388 */ /* 0x0001e20000000400 */
[----:B------:R-:W-:-:S03]  /*2680*/  FMUL.FTZ R73, R10, R57 ;  /* 0x000000390a497220 */ /* 0x000fc60000410000 */
[----:B------:R1:W-:Y:S01]  /*2690*/  STS.U16 [R16+0x1c0], R77 ;  /* 0x0001c04d10007388 */ /* 0x0003e20000000400 */
[----:B------:R-:W-:-:S06]  /*26a0*/  NOP ;  /* 0x0000000000007918 */ /* 0x000fcc0000000000 */
[----:B------:R-:W2:Y:S01]  /*26b0*/  MUFU.EX2 R13, R13 ;  /* 0x0000000d000d7308 */ /* 0x000ea20000000800 */
[----:B------:R3:W4:Y:S01]  /*26c0*/  LDG.E R15, [R8.64] ;  /* 0x00000004080f7981 */ /* 0x000722000c1e1900 */
[----:B------:R-:W-:-:S06]  /*26d0*/  IADD3 R72, R78, 0x5, RZ ;  /* 0x000000054e487810 */ /* 0x000fcc0007ffe0ff */
[----:B------:R-:W5:Y:S01]  /*26e0*/  MUFU.EX2 R12, R12 ;  /* 0x0000000c000c7308 */ /* 0x000f620000000800 */
[----:B0-----:R-:W-:Y:S01]  /*26f0*/  IADD3 R76, R78, 0x7, RZ ;  /* 0x000000074e4c7810 */ /* 0x001fe20007ffe0ff */
[----:B------:R-:W-:Y:S01]  /*2700*/  FMUL.FTZ R75, R64, R55 ;  /* 0x00000037404b7220 */ /* 0x000fe20000410000 */
[----:B------:R-:W-:Y:S01]  /*2710*/  IADD3 R74, R78, 0x6, RZ ;  /* 0x000000064e4a7810 */ /* 0x000fe20007ffe0ff */
[----:B---3--:R-:W-:Y:S01]  /*2720*/  FMUL.FTZ R8, R10, R58 ;  /* 0x0000003a0a087220 */ /* 0x008fe20000410000 */
[----:B------:R-:W-:Y:S01]  /*2730*/  ISETP.GE.U32.AND P1, PT, R72, R25, PT ;  /* 0x000000194800720c */ /* 0x000fe20003f26070 */
[----:B------:R-:W-:Y:S01]  /*2740*/  FMUL.FTZ R9, R10, R59 ;  /* 0x0000003b0a097220 */ /* 0x000fe20000410000 */
[----:B------:R-:W-:Y:S01]  /*2750*/  LDS.U16 R90, [R0+0x2] ;  /* 0x00000200005a7984 */ /* 0x000fe20000000400 */
[----:B------:R0:W3:Y:S01]  /*2760*/  MUFU.EX2 R84, R73 ;  /* 0x0000004900547308 */ /* 0x0000e20000000800 */
[----:B------:R-:W-:Y:S01]  /*2770*/  FMUL.FTZ R72, R63, R62 ;  /* 0x0000003e3f487220 */ /* 0x000fe20000410000 */
[----:B------:R-:W-:Y:S01]  /*2780*/  ISETP.GE.U32.AND P3, PT, R76, R25, PT ;  /* 0x000000194c00720c */ /* 0x000fe20003f66070 */
[----:B------:R-:W-:Y:S01]  /*2790*/  FMUL.FTZ R78, R65, R56 ;  /* 0x00000038414e7220 */ /* 0x000fe20000410000 */
[----:B------:R-:W-:Y:S01]  /*27a0*/  FSEL R75, R75, RZ, !P4 ;  /* 0x000000ff4b4b7208 */ /* 0x000fe20006000000 */
[----:B------:R-:W-:Y:S01]  /*27b0*/  FMUL.FTZ R79, R10, R60 ;  /* 0x0000003c0a4f7220 */ /* 0x000fe20000410000 */
[----:B------:R-:W-:Y:S02]  /*27c0*/  LDS.U16 R91, [R0] ;  /* 0x00000000005b7984 */ /* 0x000fe40000000400 */
[----:B------:R-:W3:Y:S01]  /*27d0*/  MUFU.EX2 R8, R8 ;  /* 0x0000000800087308 */ /* 0x000ee20000000800 */
[----:B------:R-:W-:Y:S01]  /*27e0*/  FSEL R72, R72, RZ, !P6 ;  /* 0x000000ff48487208 */ /* 0x000fe20007000000 */
[----:B-1----:R-:W-:Y:S01]  /*27f0*/  FMUL.FTZ R77, R67, R58 ;  /* 0x0000003a434d7220 */ /* 0x002fe20000410000 */
[----:B--2---:R-:W-:Y:S01]  /*2800*/  FSEL R76, R13, 1, !P4 ;  /* 0x3f8000000d4c7808 */ /* 0x004fe20006000000 */
[----:B------:R-:W-:Y:S01]  /*2810*/  FMUL.FTZ R10, R10, R61 ;  /* 0x0000003d0a0a7220 */ /* 0x000fe20000410000 */
[----:B0-----:R-:W-:Y:S01]  /*2820*/  FSEL R73, R11, 1, !P6 ;  /* 0x3f8000000b497808 */ /* 0x001fe20007000000 */
[----:B------:R-:W-:Y:S02]  /*2830*/  LDS.U16 R92, [R0+0x6] ;  /* 0x00000600005c7984 */ /* 0x000fe40000000400 */
[----:B------:R-:W0:Y:S01]  /*2840*/  MUFU.EX2 R9, R9 ;  /* 0x0000000900097308 */ /* 0x000e220000000800 */
[----:B------:R-:W-:Y:S01]  /*2850*/  ISETP.GE.U32.AND P6, PT, R38, R25, PT ;  /* 0x000000192600720c */ /* 0x000fe20003fc6070 */
[-C--:B------:R-:W-:Y:S01]  /*2860*/  FFMA.FTZ R11, R72, R76.reuse, R75 ;  /* 0x0000004c480b7223 */ /* 0x080fe2000001004b */
[----:B------:R-:W-:Y:S01]  /*2870*/  FSEL R78, R78, RZ, !P5 ;  /* 0x000000ff4e4e7208 */ /* 0x000fe20006800000 */
[----:B------:R-:W-:Y:S01]  /*2880*/  LDS.U16 R93, [R0+0x4] ;  /* 0x00000400005d7984 */ /* 0x000fe20000000400 */
[----:B-----5:R-:W-:Y:S01]  /*2890*/  FSEL R83, R12, 1, !P5 ;  /* 0x3f8000000c537808 */ /* 0x020fe20006800000 */
[----:B------:R-:W-:-:S02]  /*28a0*/  FMUL.FTZ R12, R73, R76 ;  /* 0x0000004c490c7220 */ /* 0x000fc40000410000 */
[----:B------:R0:W1:Y:S01]  /*28b0*/  MUFU.EX2 R85, R79 ;  /* 0x0000004f00557308 */ /* 0x0000620000000800 */
[----:B------:R-:W-:Y:S01]  /*28c0*/  ISETP.GE.U32.AND P4, PT, R36, R25, PT ;  /* 0x000000192400720c */ /* 0x000fe20003f86070 */
[----:B------:R-:W-:Y:S01]  /*28d0*/  FFMA.FTZ R13, R83, R11, R78 ;  /* 0x0000000b530d7223 */ /* 0x000fe2000001004e */
[----:B------:R-:W-:Y:S01]  /*28e0*/  FSEL R81, R81, RZ, !P6 ;  /* 0x000000ff51517208 */ /* 0x000fe20007000000 */
[----:B------:R-:W-:Y:S01]  /*28f0*/  LDS.U16 R94, [R0+0xa] ;  /* 0x00000a00005e7984 */ /* 0x000fe20000000400 */
[----:B---3--:R-:W-:Y:S01]  /*2900*/  FSEL R84, R84, 1, !P6 ;  /* 0x3f80000054547808 */ /* 0x008fe20007000000 */
[----:B------:R-:W-:Y:S02]  /*2910*/  FMUL.FTZ R11, R83, R12 ;  /* 0x0000000c530b7220 */ /* 0x000fe40000410000 */
[----:B------:R-:W2:Y:S01]  /*2920*/  MUFU.EX2 R10, R10 ;  /* 0x0000000a000a7308 */ /* 0x000ea20000000800 */
[----:B------:R-:W-:Y:S01]  /*2930*/  ISETP.GE.U32.AND P2, PT, R74, R25, PT ;  /* 0x000000194a00720c */ /* 0x000fe20003f46070 */
[----:B------:R-:W-:Y:S01]  /*2940*/  FMUL.FTZ R74, R68, R59 ;  /* 0x0000003b444a7220 */ /* 0x000fe20000410000 */
[----:B------:R-:W-:Y:S01]  /*2950*/  FSEL R77, R77, RZ, !P4 ;  /* 0x000000ff4d4d7208 */ /* 0x000fe20006000000 */
[----:B------:R-:W-:Y:S01]  /*2960*/  FFMA.FTZ R13, R84, R13, R81 ;  /* 0x0000000d540d7223 */ /* 0x000fe20000010051 */
[----:B------:R-:W-:Y:S01]  /*2970*/  FSEL R80, R8, 1, !P4 ;  /* 0x3f80000008507808 */ /* 0x000fe20006000000 */
        /* <DEDUP_REMOVED lines=36> */
[----:B------:R-:W-:Y:S01]  /*2bc0*/  IMAD.MOV.U32 R11, RZ, RZ, RZ ;  /* 0x000000ffff0b7224 */ /* 0x000fe200078e00ff */
[----:B------:R-:W-:Y:S02]  /*2bd0*/  MOV R10, 0x3f800000 ;  /* 0x3f800000000a7802 */ /* 0x000fe40000000f00 */
[----:B------:R-:W-:-:S04]  /*2be0*/  ISETP.NE.AND P2, PT, R35, 0x1f, PT ;  /* 0x0000001f2300780c */ /* 0x000fc80003f45270 */
[----:B------:R-:W-:Y:S05]  /*2bf0*/  @!P0 LDS.64 R10, [R89+0x240] ;  /* 0x00024000590a8984 */ /* 0x000fea0000000a00 */
        /* <DEDUP_REMOVED lines=35> */
[-C--:B----4-:R-:W-:Y:S02]  /*2e30*/  FMUL.FTZ R73, R90, R15.reuse ;  /* 0x0000000f5a497220 */ /* 0x090fe40000410000 */
        /* <DEDUP_REMOVED lines=18> */
.L_x_4771:
[----:B------:R-:W-:Y:S05]  /*2f60*/  BSYNC B0 ;  /* 0x0000000000007941 */ /* 0x000fea0003800000 */
.L_x_4770:
        /* <DEDUP_REMOVED lines=14> */
.L_x_4769:
[----:B------:R-:W-:Y:S01]  /*3050*/  BAR.SYNC.DEFER_BLOCKING 0x0 ;  /* 0x0000000000007b1d */ /* 0x000fe20000010000 */
[----:B0-----:R-:W-:Y:S01]  /*3060*/  F2FP.PACK_AB R8, R48, R47 ;  /* 0x0000002f3008723e */ /* 0x001fe200000000ff */
[----:B------:R-:W-:Y:S01]  /*3070*/  IMAD R60, R44, c[0x0][0x1f8], RZ ;  /* 0x00007e002c3c7a24 */ /* 0x000fe200078e02ff */
[----:B------:R-:W-:-:S02]  /*3080*/  ISETP.NE.AND P0, PT, R14, RZ, PT ;  /* 0x000000ff0e00720c */ /* 0x000fc40003f05270 */
[C---:B------:R-:W-:Y:S01]  /*3090*/  PRMT R11, R8.reuse, 0x7610, R11 ;  /* 0x00007610080b7816 */ /* 0x040fe2000000000b */
[----:B------:R-:W-:Y:S01]  /*30a0*/  IMAD R81, R45, c[0x0][0x1fc], R60 ;  /* 0x00007f002d517a24 */ /* 0x000fe200078e023c */
[----:B------:R-:W-:Y:S01]  /*30b0*/  PRMT R12, R8, 0x7632, R12 ;  /* 0x00007632080c7816 */ /* 0x000fe2000000000c */
[----:B------:R-:W-:Y:S01]  /*30c0*/  BSSY B0, `(.L_x_4773) ;  /* 0x0000045000007945 */ /* 0x000fe20003800000 */
[----:B------:R-:W-:Y:S02]  /*30d0*/  F2FP.PACK_AB R9, R50, R49 ;  /* 0x000000313209723e */ /* 0x000fe400000000ff */
[----:B------:R-:W-:Y:S02]  /*30e0*/  F2FP.PACK_AB R8, R52, R51 ;  /* 0x000000333408723e */ /* 0x000fe400000000ff */
[----:B------:R-:W-:Y:S02]  /*30f0*/  F2FP.PACK_AB R10, R54, R53 ;  /* 0x00000035360a723e */ /* 0x000fe400000000ff */
[----:B------:R-:W-:-:S02]  /*3100*/  PRMT R13, R9, 0x7632, R13 ;  /* 0x00007632090d7816 */ /* 0x000fc4000000000d */
[----:B------:R-:W-:Y:S02]  /*3110*/  PRMT R56, R8, 0x7632, R56 ;  /* 0x0000763208387816 */ /* 0x000fe40000000038 */
[----:B------:R-:W-:Y:S02]  /*3120*/  PRMT R57, R10, 0x7632, R57 ;  /* 0x000076320a397816 */ /* 0x000fe40000000039 */
[----:B------:R-:W-:Y:S01]  /*3130*/  ISETP.GE.AND P2, PT, R6, R25, PT ;  /* 0x000000190600720c */ /* 0x000fe20003f46270 */
[----:B------:R-:W-:Y:S04]  /*3140*/  STS.U16 [R0], R11 ;  /* 0x0000000b00007388 */ /* 0x000fe80000000400 */
[----:B------:R0:W-:Y:S04]  /*3150*/  STS.U16 [R0+0x2], R12 ;  /* 0x0000020c00007388 */ /* 0x0001e80000000400 */
[----:B------:R-:W-:Y:S04]  /*3160*/  STS.U16 [R0+0x4], R9 ;  /* 0x0000040900007388 */ /* 0x000fe80000000400 */
[----:B------:R1:W-:Y:S01]  /*3170*/  STS.U16 [R0+0x6], R13 ;  /* 0x0000060d00007388 */ /* 0x0003e20000000400 */
[----:B0-----:R-:W-:-:S03]  /*3180*/  IMAD R12, R88, c[0x0][0x1f0], RZ ;  /* 0x00007c00580c7a24 */ /* 0x001fc600078e02ff */
[----:B------:R0:W-:Y:S01]  /*3190*/  STS.U16 [R0+0x8], R8 ;  /* 0x0000080800007388 */ /* 0x0001e20000000400 */
[----:B------:R-:W-:-:S03]  /*31a0*/  IMAD R77, R39, c[0x0][0x1f4], R12 ;  /* 0x00007d00274d7a24 */ /* 0x000fc600078e020c */
[----:B------:R-:W-:Y:S01]  /*31b0*/  STS.U16 [R0+0xa], R56 ;  /* 0x00000a3800007388 */ /* 0x000fe20000000400 */
[----:B-1----:R-:W-:-:S03]  /*31c0*/  IMAD.MOV.U32 R13, RZ, RZ, 0x2 ;  /* 0x00000002ff0d7424 */ /* 0x002fc600078e00ff */
[----:B------:R1:W-:Y:S01]  /*31d0*/  STS.U16 [R0+0xc], R10 ;  /* 0x00000c0a00007388 */ /* 0x0003e20000000400 */
[----:B0-----:R-:W-:-:S03]  /*31e0*/  IMAD R8, R88, c[0x0][0x200], RZ ;  /* 0x0000800058087a24 */ /* 0x001fc600078e02ff */
[----:B------:R0:W-:Y:S01]  /*31f0*/  STS.U16 [R0+0xe], R57 ;  /* 0x00000e3900007388 */ /* 0x0001e20000000400 */
[----:B------:R-:W-:-:S06]  /*3200*/  NOP ;  /* 0x0000000000007918 */ /* 0x000fcc0000000000 */
[----:B------:R-:W-:Y:S01]  /*3210*/  LDS.U16 R15, [R23] ;  /* 0x00000000170f7984 */ /* 0x000fe20000000400 */
[----:B------:R-:W-:Y:S01]  /*3220*/  IMAD R79, R39, c[0x0][0x204], R8 ;  /* 0x00008100274f7a24 */ /* 0x000fe200078e0208 */
[----:B------:R-:W-:Y:S01]  /*3230*/  SHF.L.U32 R8, R33, 0x8, RZ ;  /* 0x0000000821087819 */ /* 0x000fe200000006ff */
[----:B-1----:R-:W-:Y:S01]  /*3240*/  IMAD.WIDE.U32 R10, R39, c[0x0][0x200], RZ ;  /* 0x00008000270a7a25 */ /* 0x002fe200078e00ff */
[----:B------:R-:W-:Y:S02]  /*3250*/  LDS.U16 R55, [R22+0x40] ;  /* 0x0000400016377984 */ /* 0x000fe40000000400 */
[----:B------:R-:W-:Y:S01]  /*3260*/  SHF.R.S32.HI R9, RZ, 0x1f, R8 ;  /* 0x0000001fff097819 */ /* 0x000fe20000011408 */
[----:B------:R-:W-:Y:S01]  /*3270*/  IMAD.IADD R11, R11, 0x1, R79 ;  /* 0x000000010b0b7824 */ /* 0x000fe200078e024f */
[----:B------:R-:W-:Y:S01]  /*3280*/  LDS.U16 R63, [R21+0x80] ;  /* 0x00008000153f7984 */ /* 0x000fe20000000400 */
[----:B------:R-:W-:Y:S02]  /*3290*/  IMAD R56, R44, c[0x0][0x208], RZ ;  /* 0x000082002c387a24 */ /* 0x000fe400078e02ff */
[C---:B------:R-:W-:Y:S01]  /*32a0*/  IMAD.WIDE.U32 R10, R45.reuse, c[0x0][0x208], R10 ;  /* 0x000082002d0a7a25 */ /* 0x040fe200078e000a */
[----:B------:R-:W-:Y:S03]  /*32b0*/  LDS.U16 R65, [R20+0xc0] ;  /* 0x0000c00014417984 */ /* 0x000fe60000000400 */
[----:B------:R-:W-:Y:S01]  /*32c0*/  IMAD R61, R45, c[0x0][0x20c], R56 ;  /* 0x000083002d3d7a24 */ /* 0x000fe200078e0238 */
[----:B------:R-:W-:Y:S01]  /*32d0*/  LDS.U16 R67, [R19+0x100] ;  /* 0x0001000013437984 */ /* 0x000fe20000000400 */
[----:B0-----:R-:W-:Y:S01]  /*32e0*/  @!P2 IMAD.WIDE.U32 R56, R39, c[0x0][0x1f0], R8 ;  /* 0x00007c002738aa25 */ /* 0x001fe200078e0008 */
[----:B------:R-:W-:-:S02]  /*32f0*/  IADD3 R59, P1, R8, R10, RZ ;  /* 0x0000000a083b7210 */ /* 0x000fc40007f3e0ff */
[----:B------:R-:W-:Y:S01]  /*3300*/  LDS.U16 R69, [R18+0x140] ;  /* 0x0001400012457984 */ /* 0x000fe20000000400 */
[C---:B------:R-:W-:Y:S01]  /*3310*/  IMAD.WIDE R12, R6.reuse, R13, c[0x0][0x258] ;  /* 0x00009600060c7625 */ /* 0x040fe200078e020d */
[----:B------:R-:W-:Y:S02]  /*3320*/  @!P2 IADD3 R57, R77, R57, RZ ;  /* 0x000000394d39a210 */ /* 0x000fe40007ffe0ff */
[----:B------:R-:W-:Y:S01]  /*3330*/  LDS.U16 R71, [R17+0x180] ;  /* 0x0001800011477984 */ /* 0x000fe20000000400 */
[----:B------:R-:W-:Y:S02]  /*3340*/  IADD3.X R11, R9, R61, R11, P1, !PT ;  /* 0x0000003d090b7210 */ /* 0x000fe40000ffe40b */
[----:B------:R-:W-:Y:S01]  /*3350*/  LEA R10, P1, R59, R12, 0x1 ;  /* 0x0000000c3b0a7211 */ /* 0x000fe200078208ff */
[----:B------:R-:W-:Y:S01]  /*3360*/  LDS.U16 R73, [R16+0x1c0] ;  /* 0x0001c00010497984 */ /* 0x000fe20000000400 */
[----:B------:R-:W-:Y:S02]  /*3370*/  @!P2 IMAD.WIDE.U32 R60, R45, c[0x0][0x1f8], R56 ;  /* 0x00007e002d3caa25 */ /* 0x000fe400078e0038 */
[----:B------:R-:W-:Y:S01]  /*3380*/  LEA.HI.X R11, R59, R13, R11, 0x1, P1 ;  /* 0x0000000d3b0b7211 */ /* 0x000fe200008f0c0b */
[----:B------:R-:W-:Y:S04]  /*3390*/  @!P0 STS [0x210], R25 ;  /* 0x00021019ff008388 */ /* 0x000fe80000000800 */
[----:B------:R-:W-:Y:S01]  /*33a0*/  BAR.SYNC.DEFER_BLOCKING 0x0 ;  /* 0x0000000000007b1d */ /* 0x000fe20000010000 */
[----:B------:R-:W-:Y:S01]  /*33b0*/  IADD3 R12, P1, R6, R8, RZ ;  /* 0x00000008060c7210 */ /* 0x000fe20007f3e0ff */
[----:B------:R-:W-:-:S03]  /*33c0*/  IMAD.WIDE.U32 R58, R39, c[0x0][0x1f0], RZ ;  /* 0x00007c00273a7a25 */ /* 0x000fc600078e00ff */
[----:B------:R-:W-:Y:S01]  /*33d0*/  IADD3.X R13, R7, R9, RZ, P1, !PT ;  /* 0x00000009070d7210 */ /* 0x000fe20000ffe4ff */
[----:B------:R-:W-:Y:S01]  /*33e0*/  IMAD.IADD R57, R59, 0x1, R77 ;  /* 0x000000013b397824 */ /* 0x000fe200078e024d */
[----:B------:R-:W-:Y:S01]  /*33f0*/  MOV R56, R58 ;  /* 0x0000003a00387202 */ /* 0x000fe20000000f00 */
[----:B------:R-:W0:Y:S02]  /*3400*/  LDS R75, [0x210] ;  /* 0x00021000ff4b7984 */ /* 0x000e240000000800 */
[-C--:B0-----:R-:W-:Y:S02]  /*3410*/  ISETP.GE.AND P5, PT, R6, R75.reuse, PT ;  /* 0x0000004b0600720c */ /* 0x081fe40003fa6270 */
[-C--:B------:R-:W-:Y:S02]  /*3420*/  ISETP.GE.AND P3, PT, R46, R75.reuse, PT ;  /* 0x0000004b2e00720c */ /* 0x080fe40003f66270 */
[----:B------:R-:W-:Y:S02]  /*3430*/  @!P2 IADD3 R46, P6, R6, R60, RZ ;  /* 0x0000003c062ea210 */ /* 0x000fe40007fde0ff */
[----:B------:R-:W-:-:S02]  /*3440*/  ISETP.GE.AND P4, PT, R34, R75, PT ;  /* 0x0000004b2200720c */ /* 0x000fc40003f86270 */
[----:B------:R-:W-:Y:S02]  /*3450*/  ISETP.GE.AND P1, PT, R32, R75, PT ;  /* 0x0000004b2000720c */ /* 0x000fe40003f26270 */
[----:B------:R-:W-:-:S03]  /*3460*/  @!P2 IADD3.X R77, R7, R61, R81, P6, !PT ;  /* 0x0000003d074da210 */ /* 0x000fc600037fe451 */
        /* <DEDUP_REMOVED lines=10> */
.L_x_4774:
[----:B------:R-:W-:Y:S05]  /*3510*/  BSYNC B0 ;  /* 0x0000000000007941 */ /* 0x000fea0003800000 */
.L_x_4773:
[----:B------:R-:W-:Y:S01]  /*3520*/  @!P2 LEA R58, P6, R46, c[0x0][0x268], 0x1 ;  /* 0x00009a002e3aaa11 */ /* 0x000fe200078c08ff */
[----:B------:R1:W-:Y:S01]  /*3530*/  @!P3 STG.E.U16 [R10.64+0x40], R55 ;  /* 0x000040370a00b986 */ /* 0x0003e2000c101504 */
        /* <DEDUP_REMOVED lines=8> */
[----:B------:R-:W-:Y:S02]  /*35c0*/  LOP3.LUT R46, R6, 0x20, RZ, 0xfc, !PT ;  /* 0x00000020062e7812 */ /* 0x000fe400078efcff */
[----:B0-----:R-:W-:Y:S01]  /*35d0*/  IADD3 R61, P1, R8, R56, RZ ;  /* 0x00000038083d7210 */ /* 0x001fe20007f3e0ff */
[----:B------:R-:W-:Y:S01]  /*35e0*/  @!P3 STG.E.U16 [R10.64+0x100], R67 ;  /* 0x000100430a00b986 */ /* 0x000fe2000c101504 */
[C---:B------:R-:W-:Y:S02]  /*35f0*/  SHF.L.U32 R15, R46.reuse, 0x1, RZ ;  /* 0x000000012e0f7819 */ /* 0x040fe400000006ff */
[----:B------:R-:W-:Y:S01]  /*3600*/  IADD3.X R62, R9, R81, R57, P1, !PT ;  /* 0x00000051093e7210 */ /* 0x000fe20000ffe439 */
[----:B------:R-:W-:Y:S01]  /*3610*/  @!P4 STG.E.U16 [R10.64+0x140], R69 ;  /* 0x000140450a00c986 */ /* 0x000fe2000c101504 */
[----:B------:R-:W-:Y:S02]  /*3620*/  IADD3 R56, P1, R15, c[0x0][0x268], RZ ;  /* 0x00009a000f387a10 */ /* 0x000fe40007f3e0ff */
[----:B-1----:R-:W-:Y:S01]  /*3630*/  SHF.L.U64.HI R55, R46, 0x1, R7 ;  /* 0x000000012e377819 */ /* 0x002fe20000010207 */
[----:B------:R-:W-:Y:S01]  /*3640*/  @!P5 STG.E.U16 [R10.64+0x180], R71 ;  /* 0x000180470a00d986 */ /* 0x000fe2000c101504 */
[----:B------:R-:W-:-:S02]  /*3650*/  LEA R56, P3, R61, R56, 0x1 ;  /* 0x000000383d387211 */ /* 0x000fc400078608ff */
[----:B------:R-:W-:Y:S01]  /*3660*/  IADD3.X R57, R55, c[0x0][0x26c], RZ, P1, !PT ;  /* 0x00009b0037397a10 */ /* 0x000fe20000ffe4ff */
[----:B------:R0:W-:Y:S01]  /*3670*/  @!P6 STG.E.U16 [R10.64+0x1c0], R73 ;  /* 0x0001c0490a00e986 */ /* 0x0001e2000c101504 */
[----:B------:R-:W-:Y:S02]  /*3680*/  ISETP.GE.AND P1, PT, R46, R25, PT ;  /* 0x000000192e00720c */ /* 0x000fe40003f26270 */
        /* <DEDUP_REMOVED lines=37> */
[----:B------:R-:W3:Y:S04]  /*38e0*/  LDS.U16 R58, [R0+0xc] ;  /* 0x00000c00003a7984 */ /* 0x000ee80000000400 */
[----:B------:R-:W4:Y:S04]  /*38f0*/  LDS.U16 R59, [R0+0xe] ;  /* 0x00000e00003b7984 */ /* 0x000f280000000400 */
[----:B------:R-:W5:Y:S04]  /*3900*/  LDS.U16 R64, [R0] ;  /* 0x0000000000407984 */ /* 0x000f680000000400 */
[----:B------:R-:W5:Y:S04]  /*3910*/  LDS.U16 R60, [R0+0x6] ;  /* 0x00000600003c7984 */ /* 0x000f680000000400 */
[----:B------:R-:W5:Y:S01]  /*3920*/  LDS.U16 R11, [R0+0xa] ;  /* 0x00000a00000b7984 */ /* 0x000f620000000400 */
[----:B0-----:R-:W-:-:S02]  /*3930*/  HADD2.F32 R61, -RZ, R56.H0_H0 ;  /* 0x20000038ff3d7230 */ /* 0x001fc40000004100 */
[----:B-1----:R-:W-:Y:S02]  /*3940*/  HADD2.F32 R57, -RZ, R57.H0_H0 ;  /* 0x20000039ff397230 */ /* 0x002fe40000004100 */
[----:B--2---:R-:W-:Y:S02]  /*3950*/  HADD2.F32 R66, -RZ, R10.H0_H0 ;  /* 0x2000000aff427230 */ /* 0x004fe40000004100 */
[----:B---3--:R-:W-:Y:S02]  /*3960*/  HADD2.F32 R68, -RZ, R58.H0_H0 ;  /* 0x2000003aff447230 */ /* 0x008fe40000004100 */
[----:B----4-:R-:W-:Y:S01]  /*3970*/  HADD2.F32 R69, -RZ, R59.H0_H0 ;  /* 0x2000003bff457230 */ /* 0x010fe20000004100 */
[----:B------:R-:W-:Y:S01]  /*3980*/  FMUL.FTZ R62, R61, -1.4426950216293334961 ;  /* 0xbfb8aa3b3d3e7820 */ /* 0x000fe20000410000 */
[----:B-----5:R-:W-:Y:S01]  /*3990*/  HADD2.F32 R64, -RZ, R64.H0_H0 ;  /* 0x20000040ff407230 */ /* 0x020fe20000004100 */
[----:B------:R-:W-:Y:S01]  /*39a0*/  FMUL.FTZ R10, R66, -1.4426950216293334961 ;  /* 0xbfb8aa3b420a7820 */ /* 0x000fe20000410000 */
[----:B------:R-:W-:Y:S01]  /*39b0*/  HADD2.F32 R63, -RZ, R60.H0_H0 ;  /* 0x2000003cff3f7230 */ /* 0x000fe20000004100 */
[----:B------:R-:W-:Y:S01]  /*39c0*/  FMUL.FTZ R60, R57, -1.4426950216293334961 ;  /* 0xbfb8aa3b393c7820 */ /* 0x000fe20000410000 */
[----:B------:R-:W-:Y:S01]  /*39d0*/  HADD2.F32 R67, -RZ, R11.H0_H0 ;  /* 0x2000000bff437230 */ /* 0x000fe20000004100 */
[----:B------:R-:W-:-:S02]  /*39e0*/  FMUL.FTZ R59, R68, -1.4426950216293334961 ;  /* 0xbfb8aa3b443b7820 */ /* 0x000fc40000410000 */
[----:B------:R-:W-:Y:S02]  /*39f0*/  FMUL.FTZ R70, R69, -1.4426950216293334961 ;  /* 0xbfb8aa3b45467820 */ /* 0x000fe40000410000 */
[----:B------:R-:W-:Y:S02]  /*3a00*/  FMUL.FTZ R56, R64, -1.4426950216293334961 ;  /* 0xbfb8aa3b40387820 */ /* 0x000fe40000410000 */
[----:B------:R-:W-:Y:S02]  /*3a10*/  FMUL.FTZ R65, R63, -1.4426950216293334961 ;  /* 0xbfb8aa3b3f417820 */ /* 0x000fe40000410000 */
[----:B------:R-:W-:Y:S01]  /*3a20*/  FMUL.FTZ R11, R67, -1.4426950216293334961 ;  /* 0xbfb8aa3b430b7820 */ /* 0x000fe20000410000 */
[----:B------:R-:W0:Y:S08]  /*3a30*/  MUFU.EX2 R62, R62 ;  /* 0x0000003e003e7308 */ /* 0x000e300000000800 */
[----:B------:R-:W1:Y:S08]  /*3a40*/  MUFU.EX2 R60, R60 ;  /* 0x0000003c003c7308 */ /* 0x000e700000000800 */
[----:B------:R-:W2:Y:S08]  /*3a50*/  MUFU.EX2 R10, R10 ;  /* 0x0000000a000a7308 */ /* 0x000eb00000000800 */
[----:B------:R2:W3:Y:S08]  /*3a60*/  MUFU.EX2 R58, R11 ;  /* 0x0000000b003a7308 */ /* 0x0004f00000000800 */
[----:B------:R-:W4:Y:S08]  /*3a70*/  MUFU.EX2 R59, R59 ;  /* 0x0000003b003b7308 */ /* 0x000f300000000800 */
[----:B------:R-:W5:Y:S08]  /*3a80*/  MUFU.EX2 R70, R70 ;  /* 0x0000004600467308 */ /* 0x000f700000000800 */
[----:B------:R-:W4:Y:S08]  /*3a90*/  MUFU.EX2 R56, R56 ;  /* 0x0000003800387308 */ /* 0x000f300000000800 */
        /* <DEDUP_REMOVED lines=8> */
[----:B------:R-:W-:Y:S02]  /*3b20*/  FADD.FTZ R65, R65, 1 ;  /* 0x3f80000041417421 */ /* 0x000fe40000010000 */
[----:B------:R-:W0:Y:S08]  /*3b30*/  MUFU.RCP R71, R56 ;  /* 0x0000003800477308 */ /* 0x000e300000001000 */
[----:B------:R-:W1:Y:S08]  /*3b40*/  MUFU.RCP R62, R62 ;  /* 0x0000003e003e7308 */ /* 0x000e700000001000 */
[----:B------:R-:W2:Y:S08]  /*3b50*/  MUFU.RCP R60, R60 ;  /* 0x0000003c003c7308 */ /* 0x000eb00000001000 */
[----:B------:R-:W3:Y:S08]  /*3b60*/  MUFU.RCP R72, R65 ;  /* 0x0000004100487308 */ /* 0x000ef00000001000 */
[----:B------:R-:W4:Y:S08]  /*3b70*/  MUFU.RCP R11, R11 ;  /* 0x0000000b000b7308 */ /* 0x000f300000001000 */
[----:B------:R-:W5:Y:S08]  /*3b80*/  MUFU.RCP R58, R58 ;  /* 0x0000003a003a7308 */ /* 0x000f700000001000 */
[----:B------:R-:W4:Y:S08]  /*3b90*/  MUFU.RCP R59, R59 ;  /* 0x0000003b003b7308 */ /* 0x000f300000001000 */
[----:B------:R-:W5:Y:S01]  /*3ba0*/  MUFU.RCP R70, R70 ;  /* 0x0000004600467308 */ /* 0x000f620000001000 */
[----:B0-----:R-:W-:-:S02]  /*3bb0*/  FMUL.FTZ R64, R64, R71 ;  /* 0x0000004740407220 */ /* 0x001fc40000410000 */
[----:B-1----:R-:W-:Y:S02]  /*3bc0*/  FMUL.FTZ R61, R61, R62 ;  /* 0x0000003e3d3d7220 */ /* 0x002fe40000410000 */
[----:B--2---:R-:W-:Y:S01]  /*3bd0*/  FMUL.FTZ R10, R57, R60 ;  /* 0x0000003c390a7220 */ /* 0x004fe20000410000 */
[----:B------:R-:W-:Y:S01]  /*3be0*/  BAR.SYNC.DEFER_BLOCKING 0x0 ;  /* 0x0000000000007b1d */ /* 0x000fe20000010000 */
        /* <DEDUP_REMOVED lines=56> */
.L_x_4776:
[----:B------:R-:W-:Y:S05]  /*3f70*/  BSYNC B0 ;  /* 0x0000000000007941 */ /* 0x000fea0003800000 */
.L_x_4775:
[----:B------:R-:W-:Y:S01]  /*3f80*/  MOV R11, R61 ;  /* 0x0000003d000b7202 */ /* 0x000fe20000000f00 */
[----:B------:R-:W-:Y:S01]  /*3f90*/  IMAD R0, R44, c[0x0][0x218], RZ ;  /* 0x000086002c007a24 */ /* 0x000fe200078e02ff */
[----:B------:R-:W-:Y:S02]  /*3fa0*/  IADD3 R15, P1, R15, c[0x0][0x270], RZ ;  /* 0x00009c000f0f7a10 */ /* 0x000fe40007f3e0ff */
[-C--:B------:R-:W-:Y:S01]  /*3fb0*/  ISETP.GE.AND P4, PT, R28, R59.reuse, PT ;  /* 0x0000003b1c00720c */ /* 0x080fe20003f86270 */
[C---:B------:R-:W-:Y:S01]  /*3fc0*/  IMAD.WIDE.U32 R10, R45.reuse, c[0x0][0x218], R10 ;  /* 0x000086002d0a7a25 */ /* 0x040fe200078e000a */
[-C--:B------:R-:W-:Y:S02]  /*3fd0*/  ISETP.GE.AND P5, PT, R26, R59.reuse, PT ;  /* 0x0000003b1a00720c */ /* 0x080fe40003fa6270 */
[----:B------:R-:W-:Y:S01]  /*3fe0*/  ISETP.GE.AND P6, PT, R24, R59, PT ;  /* 0x0000003b1800720c */ /* 0x000fe20003fc6270 */
[----:B------:R-:W-:Y:S01]  /*3ff0*/  IMAD R13, R45, c[0x0][0x21c], R0 ;  /* 0x000087002d0d7a24 */ /* 0x000fe200078e0200 */
[----:B------:R-:W-:-:S02]  /*4000*/  IADD3 R0, P0, R8, R10, RZ ;  /* 0x0000000a08007210 */ /* 0x000fc40007f1e0ff */
[----:B------:R-:W-:Y:S02]  /*4010*/  IADD3.X R55, R55, c[0x0][0x274], RZ, P1, !PT ;  /* 0x00009d0037377a10 */ /* 0x000fe40000ffe4ff */
[----:B------:R-:W-:Y:S02]  /*4020*/  IADD3.X R9, R9, R13, R11, P0, !PT ;  /* 0x0000000d09097210 */ /* 0x000fe400007fe40b */
[----:B------:R-:W-:Y:S02]  /*4030*/  LEA R8, P2, R0, R15, 0x1 ;  /* 0x0000000f00087211 */ /* 0x000fe400078408ff */
[----:B------:R-:W-:Y:S02]  /*4040*/  ISETP.GE.AND P0, PT, R46, R59, PT ;  /* 0x0000003b2e00720c */ /* 0x000fe40003f06270 */
[----:B------:R-:W-:Y:S02]  /*4050*/  LEA.HI.X R9, R0, R55, R9, 0x1, P2 ;  /* 0x0000003700097211 */ /* 0x000fe400010f0c09 */
[----:B------:R-:W-:-:S02]  /*4060*/  ISETP.GE.AND P1, PT, R34, R59, PT ;  /* 0x0000003b2200720c */ /* 0x000fc40003f26270 */
[----:B------:R-:W-:Y:S01]  /*4070*/  IADD3 R33, R33, 0x1, RZ ;  /* 0x0000000121217810 */ /* 0x000fe20007ffe0ff */
        /* <DEDUP_REMOVED lines=18> */
.L_x_4777:
[----:B------:R-:W-:Y:S05]  /*41a0*/  EXIT ;  /* 0x000000000000794d */ /* 0x000fea0003800000 */
.L_x_4779:
        /* <DEDUP_REMOVED lines=13> */
.L_x_5451:


//--------------------- .text._Z25selective_scan_fwd_kernelI32Selective_Scan_fwd_kernel_traitsILi32ELi8ELi1ELb0ELb1ELb0ELb0EN3c104HalfEfEEv13SSMParamsBase --------------------------
	.section	.text._Z25selective_scan_fwd_kernelI32Selective_Scan_fwd_kernel_traitsILi32ELi8ELi1ELb0ELb1ELb0ELb0EN3c104HalfEfEEv13SSMParamsBase,"ax",@progbits
	.sectioninfo	@"SHI_REGISTERS=104"
	.align	128
        .global         _Z25selective_scan_fwd_kernelI32Selective_Scan_fwd_kernel_traitsILi32ELi8ELi1ELb0ELb1ELb0ELb0EN3c104HalfEfEEv13SSMParamsBase
        .type           _Z25selective_scan_fwd_kernelI32Selective_Scan_fwd_kernel_traitsILi32ELi8ELi1ELb0ELb1ELb0ELb0EN3c104HalfEfEEv13SSMParamsBase,@function
        .size           _Z25selective_scan_fwd_kernelI32Selective_Scan_fwd_kernel_traitsILi32ELi8ELi1ELb0ELb1ELb0ELb0EN3c104HalfEfEEv13SSMParamsBase,(.L_x_5452 - _Z25selective_scan_fwd_kernelI32Selective_Scan_fwd_kernel_traitsILi32ELi8ELi1ELb0ELb1ELb0ELb0EN3c104HalfEfEEv13SSMParamsBase)
        .other          _Z25selective_scan_fwd_kernelI32Selective_Scan_fwd_kernel_traitsILi32ELi8ELi1ELb0ELb1ELb0ELb0EN3c104HalfEfEEv13SSMParamsBase,@"STO_CUDA_ENTRY STV_DEFAULT"
_Z25selective_scan_fwd_kernelI32Selective_Scan_fwd_kernel_traitsILi32ELi8ELi1ELb0ELb1ELb0ELb0EN3c104HalfEfEEv13SSMParamsBase:
.text._Z25selective_scan_fwd_kernelI32Selective_Scan_fwd_kernel_traitsILi32ELi8ELi1ELb0ELb1ELb0ELb0EN3c104HalfEfEEv13SSMParamsBase:
        /* <DEDUP_REMOVED lines=41> */
[----:B------:R-:W-:Y:S01]  /*0290*/  IMAD.WIDE.U32 R6, R23, c[0x0][0x190], RZ ;  /* 0x0000640017067a25 */ /* 0x000fe200078e00ff */
[----:B------:R-:W-:Y:S01]  /*02a0*/  ISETP.GE.U32.AND P0, PT, R2, R9, PT ;  /* 0x000000090200720c */ /* 0x000fe20003f06070 */
[----:B------:R-:W1:Y:S01]  /*02b0*/  S2R R26, SR_LANEID ;  /* 0x00000000001a7919 */ /* 0x000e620000000000 */
[----:B------:R-:W-:Y:S01]  /*02c0*/  ISETP.NE.AND P1, PT, RZ, c[0x0][0x178], PT ;  /* 0x00005e00ff007a0c */ /* 0x000fe20003f25270 */
[----:B------:R-:W-:Y:S01]  /*02d0*/  IMAD R9, R21, c[0x0][0x1d8], RZ ;  /* 0x0000760015097a24 */ /* 0x000fe200078e02ff */
[----:B------:R-:W-:Y:S01]  /*02e0*/  MOV R45, RZ ;  /* 0x000000ff002d7202 */ /* 0x000fe20000000f00 */
[----:B------:R-:W-:-:S02]  /*02f0*/  IMAD R13, R23, c[0x0][0x194], R4 ;  /* 0x00006500170d7a24 */ /* 0x000fc400078e0204 */
[----:B------:R-:W-:-:S03]  /*0300*/  IMAD.WIDE.U32 R2, R0, c[0x0][0x1d8], RZ ;  /* 0x0000760000027a25 */ /* 0x000fc600078e00ff */
[----:B------:R-:W-:Y:S01]  /*0310*/  IADD3 R7, R7, R13, RZ ;  /* 0x0000000d07077210 */ /* 0x000fe20007ffe0ff */
[----:B------:R-:W-:Y:S02]  /*0320*/  IMAD R9, R0, c[0x0][0x1dc], R9 ;  /* 0x0000770000097a24 */ /* 0x000fe400078e0209 */
[----:B------:R-:W-:Y:S01]  /*0330*/  @P0 IADD3 R8, R8, 0x1, RZ ;  /* 0x0000000108080810 */ /* 0x000fe20007ffe0ff */
[----:B------:R-:W-:Y:S02]  /*0340*/  IMAD R11, R21, c[0x0][0x1e8], RZ ;  /* 0x00007a00150b7a24 */ /* 0x000fe400078e02ff */
[----:B------:R-:W-:Y:S02]  /*0350*/  IMAD.IADD R3, R3, 0x1, R9 ;  /* 0x0000000103037824 */ /* 0x000fe400078e0209 */
[----:B------:R-:W-:Y:S01]  /*0360*/  @!P2 IMAD.MOV R8, RZ, RZ, -R8 ;  /* 0x000000ffff08a224 */ /* 0x000fe200078e0a08 */
[----:B0-----:R-:W-:Y:S01]  /*0370*/  LOP3.LUT R24, R18, 0x1f, RZ, 0xc0, !PT ;  /* 0x0000001f12187812 */ /* 0x001fe200078ec0ff */
[----:B------:R-:W-:Y:S01]  /*0380*/  IMAD.WIDE.U32 R4, R0, c[0x0][0x1e8], RZ ;  /* 0x00007a0000047a25 */ /* 0x000fe200078e00ff */
[----:B------:R-:W-:-:S02]  /*0390*/  SHF.L.U32 R13, R18, 0x3, RZ ;  /* 0x00000003120d7819 */ /* 0x000fc400000006ff */
[----:B------:R-:W-:Y:S01]  /*03a0*/  @!P1 LOP3.LUT R8, RZ, c[0x0][0x178], RZ, 0x33, !PT ;  /* 0x00005e00ff089a12 */ /* 0x000fe200078e33ff */
[----:B------:R-:W-:Y:S01]  /*03b0*/  IMAD R11, R0, c[0x0][0x1ec], R11 ;  /* 0x00007b00000b7a24 */ /* 0x000fe200078e020b */
[----:B------:R-:W-:Y:S01]  /*03c0*/  LOP3.LUT R10, R24, 0xffffff00, R13, 0xf8, !PT ;  /* 0xffffff00180a7812 */ /* 0x000fe200078ef80d */
[----:B------:R-:W-:Y:S01]  /*03d0*/  IMAD R12, R96, c[0x0][0x1d0], RZ ;  /* 0x00007400600c7a24 */ /* 0x000fe200078e02ff */
[----:B------:R-:W-:Y:S01]  /*03e0*/  SHF.R.S32.HI R9, RZ, 0x1f, R8 ;  /* 0x0000001fff097819 */ /* 0x000fe20000011408 */
[----:B------:R-:W-:Y:S01]  /*03f0*/  IMAD.WIDE.U32 R2, R23, c[0x0][0x1d0], R2 ;  /* 0x0000740017027a25 */ /* 0x000fe200078e0002 */
[----:B------:R-:W-:Y:S02]  /*0400*/  IADD3 R5, R5, R11, RZ ;  /* 0x0000000b05057210 */ /* 0x000fe40007ffe0ff */
[----:B------:R-:W-:Y:S01]  /*0410*/  SHF.R.S32.HI R11, RZ, 0x1f, R10 ;  /* 0x0000001fff0b7819 */ /* 0x000fe2000001140a */
[----:B------:R-:W-:Y:S01]  /*0420*/  IMAD R17, R23, c[0x0][0x1d4], R12 ;  /* 0x0000750017117a24 */ /* 0x000fe200078e020c */
[----:B------:R-:W-:Y:S01]  /*0430*/  IADD3 R12, P0, R10, R2, RZ ;  /* 0x000000020a0c7210 */ /* 0x000fe20007f1e0ff */
[----:B------:R-:W-:Y:S01]  /*0440*/  IMAD R15, R9, c[0x0][0x1a8], RZ ;  /* 0x00006a00090f7a24 */ /* 0x000fe200078e02ff */
[----:B------:R-:W-:Y:S01]  /*0450*/  IADD3 R30, R13, 0x1, RZ ;  /* 0x000000010d1e7810 */ /* 0x000fe20007ffe0ff */
[----:B------:R-:W-:Y:S01]  /*0460*/  IMAD R14, R96, c[0x0][0x1e0], RZ ;  /* 0x00007800600e7a24 */ /* 0x000fe200078e02ff */
[----:B------:R-:W-:Y:S01]  /*0470*/  IADD3.X R9, R11, R3, R17, P0, !PT ;  /* 0x000000030b097210 */ /* 0x000fe200007fe411 */
[----:B------:R-:W-:Y:S01]  /*0480*/  IMAD.WIDE.U32 R4, R23, c[0x0][0x1e0], R4 ;  /* 0x0000780017047a25 */ /* 0x000fe200078e0004 */
[----:B------:R-:W-:-:S02]  /*0490*/  IADD3 R31, R13, 0x2, RZ ;  /* 0x000000020d1f7810 */ /* 0x000fc40007ffe0ff */
[C---:B------:R-:W-:Y:S01]  /*04a0*/  IADD3 R32, R13.reuse, 0x3, RZ ;  /* 0x000000030d207810 */ /* 0x040fe20007ffe0ff */
[----:B------:R-:W-:Y:S01]  /*04b0*/  IMAD.WIDE.U32 R2, R8, c[0x0][0x1a8], R6 ;  /* 0x00006a0008027a25 */ /* 0x000fe200078e0006 */
[----:B------:R-:W-:Y:S02]  /*04c0*/  IADD3 R65, P1, R10, R4, RZ ;  /* 0x000000040a417210 */ /* 0x000fe40007f3e0ff */
        /* <DEDUP_REMOVED lines=19> */
[----:B------:R-:W-:Y:S02]  /*0600*/  IADD3 R36, R13, 0x7, RZ ;  /* 0x000000070d247810 */ /* 0x000fe40007ffe0ff */
[----:B------:R-:W-:Y:S01]  /*0610*/  IADD3 R39, R7, R15, RZ ;  /* 0x0000000f07277210 */ /* 0x000fe20007ffe0ff */
[----:B------:R-:W-:Y:S01]  /*0620*/  IMAD R2, R2, c[0x0][0x174], RZ ;  /* 0x00005d0002027a24 */ /* 0x000fe200078e02ff */
[----:B------:R-:W-:Y:S01]  /*0630*/  LOP3.LUT R38, R10, 0x20, RZ, 0xfc, !PT ;  /* 0x000000200a267812 */ /* 0x000fe200078efcff */
[----:B------:R-:W-:Y:S01]  /*0640*/  IMAD R3, R0, c[0x0][0x184], R3 ;  /* 0x0000610000037a24 */ /* 0x000fe200078e0203 */
[----:B------:R-:W-:Y:S01]  /*0650*/  LOP3.LUT R40, R10, 0x40, RZ, 0xfc, !PT ;  /* 0x000000400a287812 */ /* 0x000fe200078efcff */
[----:B------:R-:W-:Y:S01]  /*0660*/  IMAD R28, R2, c[0x0][0x16c], RZ ;  /* 0x00005b00021c7a24 */ /* 0x000fe200078e02ff */
[C---:B------:R-:W-:Y:S01]  /*0670*/  LOP3.LUT R41, R10.reuse, 0x60, RZ, 0xfc, !PT ;  /* 0x000000600a297812 */ /* 0x040fe200078efcff */
[----:B------:R-:W-:Y:S01]  /*0680*/  IMAD.IADD R37, R9, 0x1, R3 ;  /* 0x0000000109257824 */ /* 0x000fe200078e0203 */
[----:B------:R-:W-:-:S02]  /*0690*/  LOP3.LUT R42, R10, 0x80, RZ, 0xfc, !PT ;  /* 0x000000800a2a7812 */ /* 0x000fc400078efcff */
[C---:B------:R-:W-:Y:S02]  /*06a0*/  LOP3.LUT R43, R10.reuse, 0xa0, RZ, 0xfc, !PT ;  /* 0x000000a00a2b7812 */ /* 0x040fe400078efcff */
[C---:B------:R-:W-:Y:S02]  /*06b0*/  LOP3.LUT R44, R10.reuse, 0xc0, RZ, 0xfc, !PT ;  /* 0x000000c00a2c7812 */ /* 0x040fe400078efcff */
[----:B-1----:R-:W-:Y:S02]  /*06c0*/  LOP3.LUT R25, R10, 0xe0, RZ, 0xfc, !PT ;  /* 0x000000e00a197812 */ /* 0x002fe400078efcff */
.L_x_4803:
[----:B------:R-:W-:Y:S01]  /*06d0*/  BAR.SYNC.DEFER_BLOCKING 0x0 ;  /* 0x0000000000007b1d */ /* 0x000fe20000010000 */
[----:B------:R-:W-:Y:S01]  /*06e0*/  IMAD.MOV.U32 R2, RZ, RZ, -0x100 ;  /* 0xffffff00ff027424 */ /* 0x000fe200078e00ff */
[----:B------:R-:W-:Y:S02]  /*06f0*/  PRMT R3, RZ, 0x7610, R3 ;  /* 0x00007610ff037816 */ /* 0x000fe40000000003 */
[----:B0-----:R-:W-:Y:S01]  /*0700*/  PRMT R13, RZ, 0x7610, R13 ;  /* 0x00007610ff0d7816 */ /* 0x001fe2000000000d */
        /* <DEDUP_REMOVED lines=26> */
[-C--:B------:R-:W-:Y:S02]  /*08b0*/  LEA.HI.SX32 R47, R47, R26.reuse, 0x1b ;  /* 0x0000001a2f2f7211 */ /* 0x080fe400078fdaff */
[----:B------:R-:W-:Y:S02]  /*08c0*/  LEA.HI.SX32 R46, R51, R26, 0x1b ;  /* 0x0000001a332e7211 */ /* 0x000fe400078fdaff */
[----:B------:R-:W-:Y:S01]  /*08d0*/  SHF.L.U32 R48, R48, 0x1, RZ ;  /* 0x0000000130307819 */ /* 0x000fe200000006ff */
[----:B------:R-:W-:Y:S01]  /*08e0*/  IMAD.SHL.U32 R47, R47, 0x2, RZ ;  /* 0x000000022f2f7824 */ /* 0x000fe200078e00ff */
[----:B------:R-:W-:-:S02]  /*08f0*/  SHF.L.U32 R46, R46, 0x1, RZ ;  /* 0x000000012e2e7819 */ /* 0x000fc400000006ff */
[C---:B------:R-:W-:Y:S02]  /*0900*/  IADD3 R51, R26.reuse, 0x60, RZ ;  /* 0x000000601a337810 */ /* 0x040fe40007ffe0ff */
[C---:B------:R-:W-:Y:S02]  /*0910*/  IADD3 R53, R26.reuse, 0x80, RZ ;  /* 0x000000801a357810 */ /* 0x040fe40007ffe0ff */
[C---:B------:R-:W-:Y:S02]  /*0920*/  IADD3 R55, R26.reuse, 0xa0, RZ ;  /* 0x000000a01a377810 */ /* 0x040fe40007ffe0ff */
[-C--:B------:R-:W-:Y:S02]  /*0930*/  LEA.HI.SX32 R51, R51, R26.reuse, 0x1b ;  /* 0x0000001a33337211 */ /* 0x080fe400078fdaff */
[C---:B------:R-:W-:Y:S02]  /*0940*/  IADD3 R57, R26.reuse, 0xc0, RZ ;  /* 0x000000c01a397810 */ /* 0x040fe40007ffe0ff */
[----:B------:R-:W-:Y:S01]  /*0950*/  LEA.HI.SX32 R50, R53, R26, 0x1b ;  /* 0x0000001a35327211 */ /* 0x000fe200078fdaff */
[----:B------:R-:W-:Y:S01]  /*0960*/  IMAD.SHL.U32 R51, R51, 0x2, RZ ;  /* 0x0000000233337824 */ /* 0x000fe200078e00ff */
[----:B------:R-:W-:-:S02]  /*0970*/  IADD3 R59, R26, 0xe0, RZ ;  /* 0x000000e01a3b7810 */ /* 0x000fc40007ffe0ff */
        /* <DEDUP_REMOVED lines=8> */
[----:B------:R-:W-:Y:S02]  /*0a00*/  PRMT R57, RZ, 0x7610, R57 ;  /* 0x00007610ff397816 */ /* 0x000fe40000000039 */
        /* <DEDUP_REMOVED lines=11> */
[----:B------:R-:W-:Y:S01]  /*0ac0*/  PRMT R63, RZ, 0x7610, R63 ;  /* 0x00007610ff3f7816 */ /* 0x000fe2000000003f */
[----:B--2---:R0:W-:Y:S04]  /*0ad0*/  STS.U16 [R48], R3 ;  /* 0x0000000330007388 */ /* 0x0041e80000000400 */
[----:B---3--:R1:W-:Y:S04]  /*0ae0*/  STS.U16 [R47+0x40], R2 ;  /* 0x000040022f007388 */ /* 0x0083e80000000400 */
[----:B----4-:R2:W-:Y:S01]  /*0af0*/  STS.U16 [R46+0x80], R13 ;  /* 0x0000800d2e007388 */ /* 0x0105e20000000400 */
[----:B0-----:R-:W-:Y:S01]  /*0b00*/  MOV R3, R65 ;  /* 0x0000004100037202 */ /* 0x001fe20000000f00 */
[----:B-1----:R-:W-:-:S02]  /*0b10*/  IMAD.MOV.U32 R2, RZ, RZ, R16 ;  /* 0x000000ffff027224 */ /* 0x002fc400078e0010 */
        /* <DEDUP_REMOVED lines=62> */
[--C-:B------:R-:W-:Y:S02]  /*0f00*/  FADD.FTZ R61, R65, R22.reuse ;  /* 0x00000016413d7221 */ /* 0x100fe40000010000 */
[----:B------:R-:W-:Y:S01]  /*0f10*/  FSETP.GTU.FTZ.AND P6, PT, R58, 20, PT ;  /* 0x41a000003a00780b */ /* 0x000fe20003fdc000 */
[--C-:B------:R-:W-:Y:S01]  /*0f20*/  FADD.FTZ R57, R73, R22.reuse ;  /* 0x0000001649397221 */ /* 0x100fe20000010000 */
[----:B------:R-:W-:Y:S01]  /*0f30*/  HADD2.F32 R67, -RZ, R67.H0_H0 ;  /* 0x20000043ff437230 */ /* 0x000fe20000004100 */
[----:B------:R-:W-:Y:S01]  /*0f40*/  FADD.FTZ R56, R75, R22 ;  /* 0x000000164b387221 */ /* 0x000fe20000010000 */
[----:B------:R-:W-:-:S02]  /*0f50*/  FSETP.GTU.FTZ.AND P5, PT, R61, 20, PT ;  /* 0x41a000003d00780b */ /* 0x000fc40003fbc000 */
        /* <DEDUP_REMOVED lines=35> */
.L_x_4781:
[----:B------:R-:W-:Y:S05]  /*1190*/  BSYNC B0 ;  /* 0x0000000000007941 */ /* 0x000fea0003800000 */
.L_x_4780:
        /* <DEDUP_REMOVED lines=42> */
.L_x_4783:
[----:B------:R-:W-:Y:S05]  /*1440*/  BSYNC B0 ;  /* 0x0000000000007941 */ /* 0x000fea0003800000 */
.L_x_4782:
        /* <DEDUP_REMOVED lines=33> */
.L_x_4785:
[----:B------:R-:W-:Y:S05]  /*1660*/  BSYNC B0 ;  /* 0x0000000000007941 */ /* 0x000fea0003800000 */
.L_x_4784:
        /* <DEDUP_REMOVED lines=33> */
.L_x_4787:
[----:B------:R-:W-:Y:S05]  /*1880*/  BSYNC B0 ;  /* 0x0000000000007941 */ /* 0x000fea0003800000 */
.L_x_4786:
        /* <DEDUP_REMOVED lines=33> */
.L_x_4789:
[----:B------:R-:W-:Y:S05]  /*1aa0*/  BSYNC B0 ;  /* 0x0000000000007941 */ /* 0x000fea0003800000 */
.L_x_4788:
        /* <DEDUP_REMOVED lines=33> */
.L_x_4791:
[----:B------:R-:W-:Y:S05]  /*1cc0*/  BSYNC B0 ;  /* 0x0000000000007941 */ /* 0x000fea0003800000 */
.L_x_4790:
        /* <DEDUP_REMOVED lines=33> */
.L_x_4793:
[----:B------:R-:W-:Y:S05]  /*1ee0*/  BSYNC B0 ;  /* 0x0000000000007941 */ /* 0x000fea0003800000 */
.L_x_4792:
        /* <DEDUP_REMOVED lines=33> */
.L_x_4795:
[----:B------:R-:W-:Y:S05]  /*2100*/  BSYNC B0 ;  /* 0x0000000000007941 */ /* 0x000fea0003800000 */
.L_x_4794:
        /* <DEDUP_REMOVED lines=29> */
[----:B------:R-:W-:-:S05]  /*22e0*/  IMAD.MOV.U32 R81, RZ, RZ, RZ ;  /* 0x000000ffff517224 */ /* 0x000fca00078e00ff */
.L_x_4799:
[----:B------:R-:W-:Y:S01]  /*22f0*/  SHF.R.S32.HI R84, RZ, 0x1f, R81 ;  /* 0x0000001fff547819 */ /* 0x000fe20000011451 */
[----:B------:R-:W-:Y:S01]  /*2300*/  IMAD.MOV.U32 R14, RZ, RZ, R8 ;  /* 0x000000ffff0e7224 */ /* 0x000fe200078e0008 */
[----:B0-----:R-:W-:-:S02]  /*2310*/  MOV R12, 0xffffff00 ;  /* 0xffffff00000c7802 */ /* 0x001fc40000000f00 */
[----:B------:R-:W-:Y:S01]  /*2320*/  MOV R15, R37 ;  /* 0x00000025000f7202 */ /* 0x000fe20000000f00 */
[C---:B------:R-:W-:Y:S02]  /*2330*/  IMAD R18, R84.reuse, c[0x0][0x1a0], RZ ;  /* 0x0000680054127a24 */ /* 0x040fe400078e02ff */
[----:B------:R-:W-:Y:S02]  /*2340*/  IMAD R49, R45, R12, c[0x0][0x168] ;  /* 0x00005a002d317624 */ /* 0x000fe400078e020c */
[----:B------:R-:W-:Y:S02]  /*2350*/  IMAD R16, R84, c[0x0][0x188], RZ ;  /* 0x0000620054107a24 */ /* 0x000fe400078e02ff */
[C---:B------:R-:W-:Y:S01]  /*2360*/  IMAD.WIDE.U32 R12, R81.reuse, c[0x0][0x1a0], R10 ;  /* 0x00006800510c7a25 */ /* 0x040fe200078e000a */
[-C--:B------:R-:W-:Y:S02]  /*2370*/  ISETP.GE.AND P4, PT, R10, R49.reuse, PT ;  /* 0x000000310a00720c */ /* 0x080fe40003f86270 */
[-C--:B------:R-:W-:Y:S01]  /*2380*/  ISETP.GE.AND P5, PT, R38, R49.reuse, PT ;  /* 0x000000312600720c */ /* 0x080fe20003fa6270 */
[----:B------:R-:W-:Y:S01]  /*2390*/  IMAD R19, R81, c[0x0][0x1a4], R18 ;  /* 0x0000690051137a24 */ /* 0x000fe200078e0212 */
[----:B------:R-:W-:Y:S01]  /*23a0*/  ISETP.GE.AND P3, PT, R41, R49, PT ;  /* 0x000000312900720c */ /* 0x000fe20003f66270 */
[----:B------:R-:W-:-:S04]  /*23b0*/  IMAD.WIDE.U32 R14, R81, c[0x0][0x188], R14 ;  /* 0x00006200510e7a25 */ /* 0x000fc800078e000e */
[----:B------:R-:W-:Y:S01]  /*23c0*/  IMAD R17, R81, c[0x0][0x18c], R16 ;  /* 0x0000630051117a24 */ /* 0x000fe200078e0210 */
[----:B------:R-:W-:Y:S01]  /*23d0*/  LEA R16, P2, R12, R29, 0x1 ;  /* 0x0000001d0c107211 */ /* 0x000fe200078408ff */
[----:B------:R-:W-:Y:S01]  /*23e0*/  IMAD.IADD R13, R13, 0x1, R19 ;  /* 0x000000010d0d7824 */ /* 0x000fe200078e0213 */
[----:B------:R-:W-:Y:S02]  /*23f0*/  LEA R18, P1, R14, c[0x0][0x220], 0x2 ;  /* 0x000088000e127a11 */ /* 0x000fe400078210ff */
[----:B------:R-:W-:Y:S02]  /*2400*/  IADD3 R15, R15, R17, RZ ;  /* 0x000000110f0f7210 */ /* 0x000fe40007ffe0ff */
[--C-:B------:R-:W-:Y:S02]  /*2410*/  LEA.HI.X R17, R12, R27, R13.reuse, 0x1, P2 ;  /* 0x0000001b0c117211 */ /* 0x100fe400010f0c0d */
[----:B------:R-:W-:Y:S02]  /*2420*/  PRMT R13, RZ, 0x7610, R13 ;  /* 0x00007610ff0d7816 */ /* 0x000fe4000000000d */
[----:B------:R-:W-:-:S02]  /*2430*/  PRMT R12, RZ, 0x7610, R12 ;  /* 0x00007610ff0c7816 */ /* 0x000fc4000000000c */
[--C-:B------:R-:W-:Y:S02]  /*2440*/  LEA.HI.X R19, R14, c[0x0][0x224], R15.reuse, 0x2, P1 ;  /* 0x000089000e137a11 */ /* 0x100fe400008f140f */
[-C--:B------:R-:W-:Y:S01]  /*2450*/  ISETP.GE.AND P1, PT, R40, R49.reuse, PT ;  /* 0x000000312800720c */ /* 0x080fe20003f26270 */
[----:B------:R0:W2:Y:S01]  /*2460*/  @!P4 LDG.E.U16 R13, [R16.64] ;  /* 0x00000004100dc981 */ /* 0x0000a2000c1e1500 */
[-C--:B------:R-:W-:Y:S02]  /*2470*/  ISETP.GE.AND P2, PT, R42, R49.reuse, PT ;  /* 0x000000312a00720c */ /* 0x080fe40003f46270 */
[-C--:B------:R-:W-:Y:S01]  /*2480*/  ISETP.GE.AND P4, PT, R43, R49.reuse, PT ;  /* 0x000000312b00720c */ /* 0x080fe20003f86270 */
[----:B------:R0:W3:Y:S01]  /*2490*/  @!P5 LDG.E.U16 R12, [R16.64+0x40] ;  /* 0x00004004100cd981 */ /* 0x0000e2000c1e1500 */
[-C--:B------:R-:W-:Y:S02]  /*24a0*/  ISETP.GE.AND P5, PT, R44, R49.reuse, PT ;  /* 0x000000312c00720c */ /* 0x080fe40003fa6270 */
[----:B------:R-:W-:Y:S01]  /*24b0*/  ISETP.GE.AND P6, PT, R25, R49, PT ;  /* 0x000000311900720c */ /* 0x000fe20003fc6270 */
[----:B------:R-:W4:Y:S01]  /*24c0*/  LDG.E R18, [R18.64] ;  /* 0x0000000412127981 */ /* 0x000f22000c1e1900 */
[----:B------:R-:W-:-:S02]  /*24d0*/  PRMT R15, RZ, 0x7610, R15 ;  /* 0x00007610ff0f7816 */ /* 0x000fc4000000000f */
[----:B------:R-:W-:Y:S02]  /*24e0*/  PRMT R14, RZ, 0x7610, R14 ;  /* 0x00007610ff0e7816 */ /* 0x000fe4000000000e */
        /* <DEDUP_REMOVED lines=9> */
[----:B------:R0:W4:Y:S02]  /*2580*/  @!P6 LDG.E.U16 R87, [R16.64+0x1c0] ;  /* 0x0001c0041057e981 */ /* 0x000124000c1e1500 */
[----:B0-----:R-:W-:Y:S01]  /*2590*/  IMAD R16, R84, c[0x0][0x1c0], RZ ;  /* 0x0000700054107a24 */ /* 0x001fe200078e02ff */
[----:B------:R-:W-:-:S02]  /*25a0*/  ISETP.GE.U32.AND P2, PT, R31, R49, PT ;  /* 0x000000311f00720c */ /* 0x000fc40003f46070 */
[-C--:B------:R-:W-:Y:S02]  /*25b0*/  ISETP.GE.U32.AND P3, PT, R32, R49.reuse, PT ;  /* 0x000000312000720c */ /* 0x080fe40003f66070 */
[-C--:B------:R-:W-:Y:S02]  /*25c0*/  ISETP.GE.U32.AND P4, PT, R33, R49.reuse, PT ;  /* 0x000000312100720c */ /* 0x080fe40003f86070 */
[----:B------:R-:W-:Y:S02]  /*25d0*/  ISETP.GE.U32.AND P5, PT, R34, R49, PT ;  /* 0x000000312200720c */ /* 0x000fe40003fa6070 */
[----:B------:R-:W-:Y:S01]  /*25e0*/  SHF.L.U32 R101, R81, 0x3, RZ ;  /* 0x0000000351657819 */ /* 0x000fe200000006ff */
[----:B--2---:R0:W-:Y:S04]  /*25f0*/  STS.U16 [R48], R13 ;  /* 0x0000000d30007388 */ /* 0x0041e80000000400 */
[----:B---3--:R1:W-:Y:S01]  /*2600*/  STS.U16 [R47+0x40], R12 ;  /* 0x0000400c2f007388 */ /* 0x0083e20000000400 */
[----:B0-----:R-:W-:Y:S01]  /*2610*/  MOV R13, R39 ;  /* 0x00000027000d7202 */ /* 0x001fe20000000f00 */
[----:B-1----:R-:W-:-:S02]  /*2620*/  IMAD.MOV.U32 R12, RZ, RZ, R6 ;  /* 0x000000ffff0c7224 */ /* 0x002fc400078e0006 */
[----:B----4-:R0:W-:Y:S02]  /*2630*/  STS.U16 [R46+0x80], R15 ;  /* 0x0000800f2e007388 */ /* 0x0101e40000000400 */
[C---:B------:R-:W-:Y:S02]  /*2640*/  IMAD.WIDE.U32 R12, R81.reuse, c[0x0][0x1c0], R12 ;  /* 0x00007000510c7a25 */ /* 0x040fe400078e000c */
[----:B------:R1:W-:Y:S04]  /*2650*/  STS.U16 [R51+0xc0], R14 ;  /* 0x0000c00e33007388 */ /* 0x0003e80000000400 */
[----:B------:R-:W-:Y:S01]  /*2660*/  STS.U16 [R50+0x100], R83 ;  /* 0x0001005332007388 */ /* 0x000fe20000000400 */
[----:B0-----:R-:W-:-:S03]  /*2670*/  IMAD R15, R81, c[0x0][0x1c4], R16 ;  /* 0x00007100510f7a24 */ /* 0x001fc600078e0210 */
[----:B------:R0:W-:Y:S04]  /*2680*/  STS.U16 [R53+0x140], R80 ;  /* 0x0001405035007388 */ /* 0x0001e80000000400 */
[----:B------:R2:W-:Y:S01]  /*2690*/  STS.U16 [R52+0x180], R85 ;  /* 0x0001805534007388 */ /* 0x0005e20000000400 */
[----:B------:R-:W-:-:S03]  /*26a0*/  IMAD.IADD R13, R13, 0x1, R15 ;  /* 0x000000010d0d7824 */ /* 0x000fc600078e020f */
[----:B------:R3:W-:Y:S01]  /*26b0*/  STS.U16 [R54+0x1c0], R87 ;  /* 0x0001c05736007388 */ /* 0x0007e20000000400 */
[----:B------:R-:W-:-:S06]  /*26c0*/  NOP ;  /* 0x0000000000007918 */ /* 0x000fcc0000000000 */
[----:B------:R-:W4:Y:S01]  /*26d0*/  LDS.U16 R17, [R55] ;  /* 0x0000000037117984 */ /* 0x000f220000000400 */
[----:B-1----:R-:W-:-:S03]  /*26e0*/  LEA R14, P1, R12, c[0x0][0x230], 0x2 ;  /* 0x00008c000c0e7a11 */ /* 0x002fc600078210ff */
[----:B------:R-:W1:Y:S01]  /*26f0*/  LDS.U16 R16, [R55+0x2] ;  /* 0x0000020037107984 */ /* 0x000e620000000400 */
[----:B------:R-:W-:-:S03]  /*2700*/  LEA.HI.X R15, R12, c[0x0][0x234], R13, 0x2, P1 ;  /* 0x00008d000c0f7a11 */ /* 0x000fc600008f140d */
[----:B------:R-:W1:Y:S01]  /*2710*/  LDS.U16 R13, [R55+0x4] ;  /* 0x00000400370d7984 */ /* 0x000e620000000400 */
[----:B------:R-:W-:-:S03]  /*2720*/  FMUL.FTZ R82, R18, 1.4426950216293334961 ;  /* 0x3fb8aa3b12527820 */ /* 0x000fc60000410000 */
[----:B------:R-:W1:Y:S04]  /*2730*/  LDS.U16 R12, [R55+0x6] ;  /* 0x00000600370c7984 */ /* 0x000e680000000400 */
[----:B------:R-:W1:Y:S04]  /*2740*/  S2R R18, SR_TID.X ;  /* 0x0000000000127919 */ /* 0x000e680000002100 */
[----:B------:R-:W1:Y:S04]  /*2750*/  LDS.U16 R91, [R55+0x8] ;  /* 0x00000800375b7984 */ /* 0x000e680000000400 */
[----:B------:R-:W4:Y:S04]  /*2760*/  LDS.U16 R90, [R55+0xa] ;  /* 0x00000a00375a7984 */ /* 0x000f280000000400 */
[----:B------:R2:W5:Y:S01]  /*2770*/  LDG.E R19, [R14.64] ;  /* 0x000000040e137981 */ /* 0x000562000c1e1900 */
[----:B------:R-:W-:-:S02]  /*2780*/  FMUL.FTZ R84, R82, R62 ;  /* 0x0000003e52547220 */ /* 0x000fc40000410000 */
[C---:B0-----:R-:W-:Y:S01]  /*2790*/  FMUL.FTZ R80, R82.reuse, R61 ;  /* 0x0000003d52507220 */ /* 0x041fe20000410000 */
[----:B--2---:R-:W0:Y:S04]  /*27a0*/  LDS.U16 R15, [R55+0xc] ;  /* 0x00000c00370f7984 */ /* 0x004e280000000400 */
[----:B------:R-:W2:Y:S01]  /*27b0*/  LDS.U16 R14, [R55+0xe] ;  /* 0x00000e00370e7984 */ /* 0x000ea20000000400 */
[----:B------:R3:W1:Y:S01]  /*27c0*/  MUFU.EX2 R83, R84 ;  /* 0x0000005400537308 */ /* 0x0006620000000800 */
[----:B------:R-:W-:-:S07]  /*27d0*/  FMUL.FTZ R85, R82, R60 ;  /* 0x0000003c52557220 */ /* 0x000fce0000410000 */
[----:B------:R1:W0:Y:S01]  /*27e0*/  MUFU.EX2 R86, R80 ;  /* 0x0000005000567308 */ /* 0x0002220000000800 */
[----:B---3--:R-:W-:-:S07]  /*27f0*/  FMUL.FTZ R84, R82, R59 ;  /* 0x0000003b52547220 */ /* 0x008fce0000410000 */
[----:B------:R3:W0:Y:S01]  /*2800*/  MUFU.EX2 R87, R85 ;  /* 0x0000005500577308 */ /* 0x0006220000000800 */
[----:B-1----:R-:W-:Y:S01]  /*2810*/  SHF.L.U32 R80, R18, 0x3, RZ ;  /* 0x0000000312507819 */ /* 0x002fe200000006ff */
[----:B------:R-:W-:-:S03]  /*2820*/  FMUL.FTZ R88, R82, R58 ;  /* 0x0000003a52587220 */ /* 0x000fc60000410000 */
[-C--:B------:R-:W-:Y:S01]  /*2830*/  ISETP.GE.U32.AND P6, PT, R80, R49.reuse, PT ;  /* 0x000000315000720c */ /* 0x080fe20003fc6070 */
[----:B----4-:R-:W-:Y:S02]  /*2840*/  HADD2.F32 R80, -RZ, R17.H0_H0 ;  /* 0x20000011ff507230 */ /* 0x010fe40000004100 */
[----:B------:R-:W-:Y:S01]  /*2850*/  HADD2.F32 R17, -RZ, R16.H0_H0 ;  /* 0x20000010ff117230 */ /* 0x000fe20000004100 */
[----:B------:R-:W-:Y:S01]  /*2860*/  ISETP.GE.U32.AND P1, PT, R30, R49, PT ;  /* 0x000000311e00720c */ /* 0x000fe20003f26070 */
[----:B------:R-:W1:Y:S01]  /*2870*/  MUFU.EX2 R84, R84 ;  /* 0x0000005400547308 */ /* 0x000e620000000800 */
[C---:B---3--:R-:W-:Y:S01]  /*2880*/  FMUL.FTZ R85, R82.reuse, R57 ;  /* 0x0000003952557220 */ /* 0x048fe20000410000 */
[----:B------:R-:W-:Y:S01]  /*2890*/  HADD2.F32 R13, -RZ, R13.H0_H0 ;  /* 0x2000000dff0d7230 */ /* 0x000fe20000004100 */
[----:B------:R-:W-:Y:S01]  /*28a0*/  FMUL.FTZ R92, R82, R56 ;  /* 0x00000038525c7220 */ /* 0x000fe20000410000 */
[----:B------:R-:W-:Y:S01]  /*28b0*/  FSEL R83, R83, 1, !P6 ;  /* 0x3f80000053537808 */ /* 0x000fe20007000000 */
[----:B------:R-:W-:-:S02]  /*28c0*/  FMUL.FTZ R17, R76, R17 ;  /* 0x000000114c117220 */ /* 0x000fc40000410000 */
[----:B------:R-:W-:Y:S01]  /*28d0*/  FMUL.FTZ R16, R82, R63 ;  /* 0x0000003f52107220 */ /* 0x000fe20000410000 */
[----:B0-----:R-:W-:Y:S01]  /*28e0*/  FSEL R82, R86, 1, !P1 ;  /* 0x3f80000056527808 */ /* 0x001fe20004800000 */
[----:B------:R-:W-:Y:S01]  /*28f0*/  FMUL.FTZ R80, R75, R80 ;  /* 0x000000504b507220 */ /* 0x000fe20000410000 */
[----:B------:R-:W0:Y:S01]  /*2900*/  MUFU.EX2 R88, R88 ;  /* 0x0000005800587308 */ /* 0x000e220000000800 */
[----:B------:R-:W-:Y:S01]  /*2910*/  HADD2.F32 R12, -RZ, R12.H0_H0 ;  /* 0x2000000cff0c7230 */ /* 0x000fe20000004100 */
[----:B------:R-:W-:Y:S01]  /*2920*/  FSEL R86, R87, 1, !P2 ;  /* 0x3f80000057567808 */ /* 0x000fe20005000000 */
[----:B------:R-:W-:Y:S01]  /*2930*/  FMUL.FTZ R13, R74, R13 ;  /* 0x0000000d4a0d7220 */ /* 0x000fe20000410000 */
[----:B------:R-:W-:-:S04]  /*2940*/  FSEL R80, R80, RZ, !P6 ;  /* 0x000000ff50507208 */ /* 0x000fc80007000000 */
[----:B------:R3:W4:Y:S01]  /*2950*/  MUFU.EX2 R89, R85 ;  /* 0x0000005500597308 */ /* 0x0007220000000800 */
[----:B------:R-:W-:Y:S01]  /*2960*/  FMUL.FTZ R12, R77, R12 ;  /* 0x0000000c4d0c7220 */ /* 0x000fe20000410000 */
[----:B---3--:R-:W-:Y:S01]  /*2970*/  FSEL R85, R17, RZ, !P1 ;  /* 0x000000ff11557208 */ /* 0x008fe20004800000 */
[----:B------:R-:W-:-:S05]  /*2980*/  FMUL.FTZ R17, R83, R82 ;  /* 0x0000005253117220 */ /* 0x000fca0000410000 */
[----:B------:R3:W-:Y:S01]  /*2990*/  MUFU.EX2 R94, R16 ;  /* 0x00000010005e7308 */ /* 0x0007e20000000800 */
[----:B------:R-:W-:Y:S02]  /*29a0*/  FMUL.FTZ R98, R86, R17 ;  /* 0x0000001156627220 */ /* 0x000fe40000410000 */
[----:B------:R-:W-:-:S05]  /*29b0*/  FFMA.FTZ R17, R80, R82, R85 ;  /* 0x0000005250117223 */ /* 0x000fca0000010055 */
[----:B------:R-:W4:Y:S01]  /*29c0*/  MUFU.EX2 R92, R92 ;  /* 0x0000005c005c7308 */ /* 0x000f220000000800 */
[----:B---3--:R-:W-:Y:S01]  /*29d0*/  HADD2.F32 R16, -RZ, R91.H0_H0 ;  /* 0x2000005bff107230 */ /* 0x008fe20000004100 */
[----:B------:R-:W-:Y:S01]  /*29e0*/  FSEL R91, R13, RZ, !P2 ;  /* 0x000000ff0d5b7208 */ /* 0x000fe20005000000 */
[----:B------:R-:W-:Y:S01]  /*29f0*/  HADD2.F32 R13, -RZ, R90.H0_H0 ;  /* 0x2000005aff0d7230 */ /* 0x000fe20000004100 */
[----:B-1----:R-:W-:Y:S02]  /*2a00*/  FSEL R87, R84, 1, !P3 ;  /* 0x3f80000054577808 */ /* 0x002fe40005800000 */
[----:B------:R-:W-:Y:S01]  /*2a10*/  FMUL.FTZ R16, R73, R16 ;  /* 0x0000001049107220 */ /* 0x000fe20000410000 */
[----:B------:R-:W-:Y:S01]  /*2a20*/  FSEL R90, R12, RZ, !P3 ;  /* 0x000000ff0c5a7208 */ /* 0x000fe20005800000 */
[----:B------:R-:W-:Y:S01]  /*2a30*/  FFMA.FTZ R17, R86, R17, R91 ;  /* 0x0000001156117223 */ /* 0x000fe2000001005b */
[----:B------:R-:W-:Y:S01]  /*2a40*/  HADD2.F32 R15, -RZ, R15.H0_H0 ;  /* 0x2000000fff0f7230 */ /* 0x000fe20000004100 */
[----:B------:R-:W-:Y:S01]  /*2a50*/  FMUL.FTZ R13, R78, R13 ;  /* 0x0000000d4e0d7220 */ /* 0x000fe20000410000 */
[----:B0-----:R-:W-:Y:S01]  /*2a60*/  FSEL R88, R88, 1, !P4 ;  /* 0x3f80000058587808 */ /* 0x001fe20006000000 */
[C---:B------:R-:W-:Y:S01]  /*2a70*/  FFMA.FTZ R17, R87.reuse, R17, R90 ;  /* 0x0000001157117223 */ /* 0x040fe2000001005a */
[----:B------:R-:W-:Y:S01]  /*2a80*/  FSEL R93, R16, RZ, !P4 ;  /* 0x000000ff105d7208 */ /* 0x000fe20006000000 */
[----:B------:R-:W-:Y:S01]  /*2a90*/  FMUL.FTZ R97, R87, R98 ;  /* 0x0000006257617220 */ /* 0x000fe20000410000 */
[----:B--2---:R-:W-:Y:S01]  /*2aa0*/  HADD2.F32 R14, -RZ, R14.H0_H0 ;  /* 0x2000000eff0e7230 */ /* 0x004fe20000004100 */
[----:B------:R-:W-:Y:S01]  /*2ab0*/  ISETP.GE.U32.AND P6, PT, R35, R49, PT ;  /* 0x000000312300720c */ /* 0x000fe20003fc6070 */
[----:B------:R-:W-:Y:S01]  /*2ac0*/  FMUL.FTZ R15, R72, R15 ;  /* 0x0000000f480f7220 */ /* 0x000fe20000410000 */
[----:B----4-:R-:W-:Y:S01]  /*2ad0*/  FSEL R84, R89, 1, !P5 ;  /* 0x3f80000059547808 */ /* 0x010fe20006800000 */
[C---:B------:R-:W-:Y:S01]  /*2ae0*/  FFMA.FTZ R17, R88.reuse, R17, R93 ;  /* 0x0000001158117223 */ /* 0x040fe2000001005d */
[----:B------:R-:W-:Y:S01]  /*2af0*/  FSEL R95, R13, RZ, !P5 ;  /* 0x000000ff0d5f7208 */ /* 0x000fe20006800000 */
[----:B------:R-:W-:Y:S01]  /*2b00*/  FMUL.FTZ R97, R88, R97 ;  /* 0x0000006158617220 */ /* 0x000fe20000410000 */
[----:B------:R-:W-:Y:S01]  /*2b10*/  FSEL R89, R92, 1, !P6 ;  /* 0x3f8000005c597808 */ /* 0x000fe20007000000 */
[----:B------:R-:W-:Y:S01]  /*2b20*/  FMUL.FTZ R14, R79, R14 ;  /* 0x0000000e4f0e7220 */ /* 0x000fe20000410000 */
[----:B------:R-:W-:Y:S01]  /*2b30*/  ISETP.GE.U32.AND P1, PT, R36, R49, PT ;  /* 0x000000312400720c */ /* 0x000fe20003f26070 */
[C---:B------:R-:W-:Y:S01]  /*2b40*/  FFMA.FTZ R17, R84.reuse, R17, R95 ;  /* 0x0000001154117223 */ /* 0x040fe2000001005f */
[----:B------:R-:W-:Y:S01]  /*2b50*/  FSEL R92, R15, RZ, !P6 ;  /* 0x000000ff0f5c7208 */ /* 0x000fe20007000000 */
[----:B------:R-:W-:Y:S01]  /*2b60*/  FMUL.FTZ R12, R84, R97 ;  /* 0x00000061540c7220 */ /* 0x000fe20000410000 */
[----:B------:R-:W-:-:S02]  /*2b70*/  FSEL R94, R94, 1, !P1 ;  /* 0x3f8000005e5e7808 */ /* 0x000fc40004800000 */
        /* <DEDUP_REMOVED lines=46> */
[----:B------:R-:W-:Y:S01]  /*2e60*/  BSSY B0, `(.L_x_4797) ;  /* 0x0000013000007945 */ /* 0x000fe20003800000 */
[C---:B------:R-:W-:Y:S02]  /*2e70*/  FFMA.FTZ R17, R16.reuse, R15, R17 ;  /* 0x0000000f10117223 */ /* 0x040fe40000010011 */
[----:B------:R-:W-:-:S06]  /*2e80*/  FMUL.FTZ R16, R16, R14 ;  /* 0x0000000e10107220 */ /* 0x000fcc0000410000 */
[----:B--2---:R-:W-:Y:S01]  /*2e90*/  @P1 FFMA.FTZ R100, R99, R98, R100 ;  /* 0x0000006263641223 */ /* 0x004fe20000010064 */
[----:B------:R-:W-:-:S03]  /*2ea0*/  ISETP.NE.AND P1, PT, R18, RZ, PT ;  /* 0x000000ff1200720c */ /* 0x000fc60003f25270 */
[----:B------:R-:W-:-:S04]  /*2eb0*/  FFMA.FTZ R80, R83, R100, R80 ;  /* 0x0000006453507223 */ /* 0x000fc80000010050 */
[----:B------:R-:W-:-:S04]  /*2ec0*/  FFMA.FTZ R82, R82, R80, R85 ;  /* 0x0000005052527223 */ /* 0x000fc80000010055 */
[----:B------:R-:W-:-:S04]  /*2ed0*/  FFMA.FTZ R86, R86, R82, R91 ;  /* 0x0000005256567223 */ /* 0x000fc8000001005b */
[----:B------:R-:W-:-:S04]  /*2ee0*/  FFMA.FTZ R90, R87, R86, R90 ;  /* 0x00000056575a7223 */ /* 0x000fc8000001005a */
[----:B------:R-:W-:Y:S01]  /*2ef0*/  FFMA.FTZ R88, R88, R90, R93 ;  /* 0x0000005a58587223 */ /* 0x000fe2000001005d */
        /* <DEDUP_REMOVED lines=9> */
.L_x_4798:
[----:B------:R-:W-:Y:S05]  /*2f90*/  BSYNC B0 ;  /* 0x0000000000007941 */ /* 0x000fea0003800000 */
.L_x_4797:
[----:B------:R-:W-:Y:S01]  /*2fa0*/  IADD3 R81, R81, 0x1, RZ ;  /* 0x0000000151517810 */ /* 0x000fe20007ffe0ff */
[----:B------:R-:W-:Y:S02]  /*2fb0*/  FFMA.FTZ R84, R84, R88, R95 ;  /* 0x0000005854547223 */ /* 0x000fe4000001005f */
[----:B-----5:R-:W-:Y:S01]  /*2fc0*/  FFMA.FTZ R64, R19, R80, R64 ;  /* 0x0000005013407223 */ /* 0x020fe20000010040 */
[----:B------:R-:W-:Y:S01]  /*2fd0*/  ISETP.GE.AND P1, PT, R81, c[0x0][0x16c], PT ;  /* 0x00005b0051007a0c */ /* 0x000fe20003f26270 */
[----:B------:R-:W-:Y:S02]  /*2fe0*/  FFMA.FTZ R89, R89, R84, R92 ;  /* 0x0000005459597223 */ /* 0x000fe4000001005c */
[C---:B------:R-:W-:Y:S02]  /*2ff0*/  FFMA.FTZ R65, R19.reuse, R82, R65 ;  /* 0x0000005213417223 */ /* 0x040fe40000010041 */
[----:B------:R-:W-:Y:S02]  /*3000*/  FFMA.FTZ R94, R94, R89, R97 ;  /* 0x000000595e5e7223 */ /* 0x000fe40000010061 */
[----:B------:R-:W-:-:S02]  /*3010*/  FFMA.FTZ R66, R19, R86, R66 ;  /* 0x0000005613427223 */ /* 0x000fc40000010042 */
[C---:B------:R-:W-:Y:S02]  /*3020*/  FFMA.FTZ R67, R19.reuse, R90, R67 ;  /* 0x0000005a13437223 */ /* 0x040fe40000010043 */
[C---:B------:R-:W-:Y:S02]  /*3030*/  FFMA.FTZ R68, R19.reuse, R88, R68 ;  /* 0x0000005813447223 */ /* 0x040fe40000010044 */
[C---:B------:R-:W-:Y:S02]  /*3040*/  FFMA.FTZ R69, R19.reuse, R84, R69 ;  /* 0x0000005413457223 */ /* 0x040fe40000010045 */
[C---:B------:R-:W-:Y:S02]  /*3050*/  FFMA.FTZ R70, R19.reuse, R89, R70 ;  /* 0x0000005913467223 */ /* 0x040fe40000010046 */
[----:B------:R-:W-:Y:S01]  /*3060*/  FFMA.FTZ R71, R19, R94, R71 ;  /* 0x0000005e13477223 */ /* 0x000fe20000010047 */
[----:B------:R-:W-:Y:S05]  /*3070*/  @!P1 BRA `(.L_x_4799) ;  /* 0xfffff27000009947 */ /* 0x000fea000383ffff */
.L_x_4796:
        /* <DEDUP_REMOVED lines=49> */
.L_x_4801:
[----:B------:R-:W-:Y:S05]  /*3390*/  BSYNC B0 ;  /* 0x0000000000007941 */ /* 0x000fea0003800000 */
.L_x_4800:
        /* <DEDUP_REMOVED lines=20> */
[----:B------:R0:W-:Y:S01]  /*34e0*/  @!P4 STG.E.U16 [R12.64+0x140], R53 ;  /* 0x000140350c00c986 */ /* 0x0001e2000c101504 */
[----:B------:R-:W-:-:S03]  /*34f0*/  ISETP.GE.AND P3, PT, R42, R55, PT ;  /* 0x000000372a00720c */ /* 0x000fc60003f66270 */
[----:B------:R0:W-:Y:S04]  /*3500*/  @!P5 STG.E.U16 [R12.64+0x180], R61 ;  /* 0x0001803d0c00d986 */ /* 0x0001e8000c101504 */
[----:B------:R0:W-:Y:S04]  /*3510*/  @!P6 STG.E.U16 [R12.64+0x1c0], R63 ;  /* 0x0001c03f0c00e986 */ /* 0x0001e8000c101504 */
        /* <DEDUP_REMOVED lines=13> */
.L_x_4802:
[----:B------:R-:W-:Y:S05]  /*35f0*/  EXIT ;  /* 0x000000000000794d */ /* 0x000fea0003800000 */
.L_x_4804:
        /* <DEDUP_REMOVED lines=16> */
.L_x_5452:


//--------------------- .text._Z25selective_scan_fwd_kernelI32Selective_Scan_fwd_kernel_traitsILi32ELi8ELi1ELb0ELb1ELb0ELb1EN3c104HalfEfEEv13SSMParamsBase --------------------------
	.section	.text._Z25selective_scan_fwd_kernelI32Selective_Scan_fwd_kernel_traitsILi32ELi8ELi1ELb0ELb1ELb0ELb1EN3c104HalfEfEEv13SSMParamsBase,"ax",@progbits
	.sectioninfo	@"SHI_REGISTERS=104"
	.align	128
        .global         _Z25selective_scan_fwd_kernelI32Selective_Scan_fwd_kernel_traitsILi32ELi8ELi1ELb0ELb1ELb0ELb1EN3c104HalfEfEEv13SSMParamsBase
        .type           _Z25selective_scan_fwd_kernelI32Selective_Scan_fwd_kernel_traitsILi32ELi8ELi1ELb0ELb1ELb0ELb1EN3c104HalfEfEEv13SSMParamsBase,@function
        .size           _Z25selective_scan_fwd_kernelI32Selective_Scan_fwd_kernel_traitsILi32ELi8ELi1ELb0ELb1ELb0ELb1EN3c104HalfEfEEv13SSMParamsBase,(.L_x_5453 - _Z25selective_scan_fwd_kernelI32Selective_Scan_fwd_kernel_traitsILi32ELi8ELi1ELb0ELb1ELb0ELb1EN3c104HalfEfEEv13SSMParamsBase)
        .other          _Z25selective_scan_fwd_kernelI32Selective_Scan_fwd_kernel_traitsILi32ELi8ELi1ELb0ELb1ELb0ELb1EN3c104HalfEfEEv13SSMParamsBase,@"STO_CUDA_ENTRY STV_DEFAULT"
_Z25selective_scan_fwd_kernelI32Selective_Scan_fwd_kernel_traitsILi32ELi8ELi1ELb0ELb1ELb0ELb1EN3c104HalfEfEEv13SSMParamsBase:
.text._Z25selective_scan_fwd_kernelI32Selective_Scan_fwd_kernel_traitsILi32ELi8ELi1ELb0ELb1ELb0ELb1EN3c104HalfEfEEv13SSMParamsBase:
[----:B------:R-:W-:Y:S02]  /*0000*/  IMAD.MOV.U32 R1, RZ, RZ, c[0x0][0x28] ;  /* 0x00000a00ff017624 */ /* 0x000fe400078e00ff */
        /* <DEDUP_REMOVED lines=17> */
[----:B------:R-:W0:Y:S03]  /*0120*/  S2R R47, SR_CTAID.X ;  /* 0x00000000002f7919 */ /* 0x000e260000002500 */
[----:B------:R1:W2:Y:S01]  /*0130*/  F2I.FTZ.U32.TRUNC.NTZ R7, R6 ;  /* 0x0000000600077305 */ /* 0x0002a2000021f000 */
[----:B------:R3:W5:Y:S04]  /*0140*/  @P0 LDG.E R51, [R2.64] ;  /* 0x0000000402330981 */ /* 0x000768000c1e1900 */
[----:B------:R4:W5:Y:S01]  /*0150*/  @P1 LDG.E R49, [R4.64] ;  /* 0x0000000404311981 */ /* 0x000962000c1e1900 */
[----:B-1----:R-:W-:Y:S01]  /*0160*/  IMAD.MOV.U32 R6, RZ, RZ, RZ ;  /* 0x000000ffff067224 */ /* 0x002fe200078e00ff */
[----:B---3--:R-:W-:Y:S01]  /*0170*/  IABS R2, R56 ;  /* 0x0000003800027213 */ /* 0x008fe20000000000 */
[----:B----4-:R-:W-:Y:S01]  /*0180*/  IMAD.MOV.U32 R4, RZ, RZ, c[0x0][0x174] ;  /* 0x00005d00ff047624 */ /* 0x010fe200078e00ff */
[----:B--2---:R-:W-:-:S04]  /*0190*/  IADD3 R8, RZ, -R7, RZ ;  /* 0x80000007ff087210 */ /* 0x004fc80007ffe0ff */
[----:B------:R-:W-:Y:S01]  /*01a0*/  ISETP.GE.AND P0, PT, R4, 0x1, PT ;  /* 0x000000010400780c */ /* 0x000fe20003f06270 */
[----:B------:R-:W-:Y:S01]  /*01b0*/  IMAD R11, R8, R9, RZ ;  /* 0x00000009080b7224 */ /* 0x000fe200078e02ff */
[----:B0-----:R-:W-:-:S03]  /*01c0*/  SHF.R.S32.HI R89, RZ, 0x1f, R47 ;  /* 0x0000001fff597819 */ /* 0x001fc6000001142f */
        /* <DEDUP_REMOVED lines=17> */
[----:B------:R-:W1:Y:S02]  /*02e0*/  S2R R43, SR_LANEID ;  /* 0x00000000002b7919 */ /* 0x000e640000000000 */
[----:B------:R-:W-:-:S02]  /*02f0*/  IMAD R9, R56, c[0x0][0x1dc], R9 ;  /* 0x0000770038097a24 */ /* 0x000fc400078e0209 */
[----:B------:R-:W-:Y:S02]  /*0300*/  IMAD R13, R47, c[0x0][0x194], R4 ;  /* 0x000065002f0d7a24 */ /* 0x000fe400078e0204 */
[----:B------:R-:W-:Y:S01]  /*0310*/  IMAD R8, R89, c[0x0][0x1d0], RZ ;  /* 0x0000740059087a24 */ /* 0x000fe200078e02ff */
[----:B------:R-:W-:Y:S01]  /*0320*/  IADD3 R3, R3, R9, RZ ;  /* 0x0000000903037210 */ /* 0x000fe20007ffe0ff */
[----:B------:R-:W-:Y:S01]  /*0330*/  IMAD.WIDE.U32 R4, R56, c[0x0][0x1e8], RZ ;  /* 0x00007a0038047a25 */ /* 0x000fe200078e00ff */
[----:B------:R-:W-:-:S03]  /*0340*/  @P0 IADD3 R0, R0, 0x1, RZ ;  /* 0x0000000100000810 */ /* 0x000fc60007ffe0ff */
[----:B------:R-:W-:Y:S01]  /*0350*/  IMAD R11, R56, c[0x0][0x1ec], R11 ;  /* 0x00007b00380b7a24 */ /* 0x000fe200078e020b */
[----:B------:R-:W-:Y:S01]  /*0360*/  @!P2 IADD3 R0, -R0, RZ, RZ ;  /* 0x000000ff0000a210 */ /* 0x000fe20007ffe1ff */
[C---:B0-----:R-:W-:Y:S01]  /*0370*/  IMAD.SHL.U32 R42, R18.reuse, 0x8, RZ ;  /* 0x00000008122a7824 */ /* 0x041fe200078e00ff */
[----:B------:R-:W-:Y:S01]  /*0380*/  LOP3.LUT R45, R18, 0x1f, RZ, 0xc0, !PT ;  /* 0x0000001f122d7812 */ /* 0x000fe200078ec0ff */
[----:B------:R-:W-:Y:S01]  /*0390*/  IMAD.WIDE.U32 R2, R47, c[0x0][0x1d0], R2 ;  /* 0x000074002f027a25 */ /* 0x000fe200078e0002 */
[----:B------:R-:W-:Y:S02]  /*03a0*/  @!P1 LOP3.LUT R0, RZ, c[0x0][0x178], RZ, 0x33, !PT ;  /* 0x00005e00ff009a12 */ /* 0x000fe400078e33ff */
[----:B------:R-:W-:Y:S01]  /*03b0*/  LOP3.LUT R10, R45, 0xffffff00, R42, 0xf8, !PT ;  /* 0xffffff002d0a7812 */ /* 0x000fe200078ef82a */
[C---:B------:R-:W-:Y:S01]  /*03c0*/  IMAD R15, R47.reuse, c[0x0][0x1d4], R8 ;  /* 0x000075002f0f7a24 */ /* 0x040fe200078e0208 */
[----:B------:R-:W-:Y:S01]  /*03d0*/  SHF.R.S32.HI R8, RZ, 0x1f, R0 ;  /* 0x0000001fff087819 */ /* 0x000fe20000011400 */
[----:B------:R-:W-:Y:S01]  /*03e0*/  IMAD.WIDE.U32 R6, R47, c[0x0][0x190], RZ ;  /* 0x000064002f067a25 */ /* 0x000fe200078e00ff */
[----:B------:R-:W-:-:S02]  /*03f0*/  IADD3 R9, P0, R10, R2, RZ ;  /* 0x000000020a097210 */ /* 0x000fc40007f1e0ff */
[C---:B------:R-:W-:Y:S01]  /*0400*/  IADD3 R54, R42.reuse, 0x1, RZ ;  /* 0x000000012a367810 */ /* 0x040fe20007ffe0ff */
[----:B------:R-:W-:Y:S01]  /*0410*/  IMAD.IADD R5, R5, 0x1, R11 ;  /* 0x0000000105057824 */ /* 0x000fe200078e020b */
[----:B------:R-:W-:Y:S01]  /*0420*/  SHF.R.S32.HI R11, RZ, 0x1f, R10 ;  /* 0x0000001fff0b7819 */ /* 0x000fe2000001140a */
[----:B------:R-:W-:Y:S01]  /*0430*/  IMAD.IADD R7, R7, 0x1, R13 ;  /* 0x0000000107077824 */ /* 0x000fe200078e020d */
[C---:B------:R-:W-:Y:S01]  /*0440*/  IADD3 R52, R42.reuse, 0x2, RZ ;  /* 0x000000022a347810 */ /* 0x040fe20007ffe0ff */
[----:B------:R-:W-:Y:S01]  /*0450*/  IMAD R12, R89, c[0x0][0x1e0], RZ ;  /* 0x00007800590c7a24 */ /* 0x000fe200078e02ff */
[C---:B------:R-:W-:Y:S01]  /*0460*/  IADD3 R50, R42.reuse, 0x3, RZ ;  /* 0x000000032a327810 */ /* 0x040fe20007ffe0ff */
[----:B------:R-:W-:Y:S01]  /*0470*/  IMAD.WIDE.U32 R4, R47, c[0x0][0x1e0], R4 ;  /* 0x000078002f047a25 */ /* 0x000fe200078e0004 */
[C---:B------:R-:W-:Y:S02]  /*0480*/  IADD3 R48, R42.reuse, 0x4, RZ ;  /* 0x000000042a307810 */ /* 0x040fe40007ffe0ff */
[----:B------:R-:W-:Y:S01]  /*0490*/  IADD3 R46, R42, 0x5, RZ ;  /* 0x000000052a2e7810 */ /* 0x000fe20007ffe0ff */
[----:B------:R-:W-:Y:S01]  /*04a0*/  IMAD R13, R8, c[0x0][0x1a8], RZ ;  /* 0x00006a00080d7a24 */ /* 0x000fe200078e02ff */
[----:B------:R-:W-:Y:S01]  /*04b0*/  IADD3.X R8, R11, R3, R15, P0, !PT ;  /* 0x000000030b087210 */ /* 0x000fe200007fe40f */
[----:B------:R-:W-:Y:S01]  /*04c0*/  IMAD R17, R47, c[0x0][0x1e4], R12 ;  /* 0x000079002f117a24 */ /* 0x000fe200078e020c */
[----:B------:R-:W-:Y:S01]  /*04d0*/  IADD3 R60, P1, R10, R4, RZ ;  /* 0x000000040a3c7210 */ /* 0x000fe20007f3e0ff */
[----:B------:R-:W-:Y:S01]  /*04e0*/  IMAD.WIDE.U32 R2, R0, c[0x0][0x1a8], R6 ;  /* 0x00006a0000027a25 */ /* 0x000fe200078e0006 */
[----:B------:R-:W-:-:S02]  /*04f0*/  IADD3 R44, R42, 0x6, RZ ;  /* 0x000000062a2c7810 */ /* 0x000fc40007ffe0ff */
[----:B------:R-:W-:Y:S01]  /*0500*/  IADD3.X R7, R11, R5, R17, P1, !PT ;  /* 0x000000050b077210 */ /* 0x000fe20000ffe411 */
[----:B------:R-:W-:Y:S01]  /*0510*/  IMAD R13, R0, c[0x0][0x1ac], R13 ;  /* 0x00006b00000d7a24 */ /* 0x000fe200078e020d */
[----:B------:R-:W-:Y:S01]  /*0520*/  LEA R4, P1, R9, c[0x0][0x240], 0x1 ;  /* 0x0000900009047a11 */ /* 0x000fe200078208ff */
[----:B------:R-:W-:Y:S01]  /*0530*/  IMAD R0, R47, c[0x0][0x164], R56 ;  /* 0x000059002f007a24 */ /* 0x000fe200078e0238 */
[C---:B------:R-:W-:Y:S01]  /*0540*/  LEA R19, P2, R60.reuse, c[0x0][0x248], 0x1 ;  /* 0x000092003c137a11 */ /* 0x040fe200078408ff */
[----:B------:R-:W-:Y:S01]  /*0550*/  IMAD.MOV.U32 R41, RZ, RZ, RZ ;  /* 0x000000ffff297224 */ /* 0x000fe200078e00ff */
[----:B------:R-:W-:Y:S01]  /*0560*/  IADD3 R31, R3, R13, RZ ;  /* 0x0000000d031f7210 */ /* 0x000fe20007ffe0ff */
[----:B------:R-:W-:Y:S01]  /*0570*/  IMAD R3, R53, c[0x0][0x180], RZ ;  /* 0x0000600035037a24 */ /* 0x000fe200078e02ff */
[----:B------:R-:W-:Y:S01]  /*0580*/  LEA.HI.X R5, R9, c[0x0][0x244], R8, 0x1, P1 ;  /* 0x0000910009057a11 */ /* 0x000fe200008f0c08 */
[----:B------:R-:W-:Y:S01]  /*0590*/  IMAD R13, R53, c[0x0][0x1b8], RZ ;  /* 0x00006e00350d7a24 */ /* 0x000fe200078e02ff */
[----:B------:R-:W-:Y:S01]  /*05a0*/  LEA.HI.X R60, R60, c[0x0][0x24c], R7, 0x1, P2 ;  /* 0x000093003c3c7a11 */ /* 0x000fe200010f0c07 */
[----:B------:R-:W-:Y:S01]  /*05b0*/  IMAD.WIDE.U32 R8, R56, c[0x0][0x180], RZ ;  /* 0x0000600038087a25 */ /* 0x000fe200078e00ff */
[----:B------:R-:W-:-:S02]  /*05c0*/  LEA R33, P0, R2, c[0x0][0x228], 0x1 ;  /* 0x00008a0002217a11 */ /* 0x000fc400078008ff */
[----:B------:R-:W-:Y:S01]  /*05d0*/  IADD3 R42, R42, 0x7, RZ ;  /* 0x000000072a2a7810 */ /* 0x000fe20007ffe0ff */
[----:B------:R-:W-:Y:S01]  /*05e0*/  IMAD R3, R56, c[0x0][0x184], R3 ;  /* 0x0000610038037a24 */ /* 0x000fe200078e0203 */
[----:B------:R-:W-:Y:S01]  /*05f0*/  LEA.HI.X R31, R2, c[0x0][0x22c], R31, 0x1, P0 ;  /* 0x00008b00021f7a11 */ /* 0x000fe200000f0c1f */
[----:B------:R-:W-:Y:S01]  /*0600*/  IMAD R0, R0, c[0x0][0x174], RZ ;  /* 0x00005d0000007a24 */ /* 0x000fe200078e02ff */
[----:B------:R-:W-:Y:S01]  /*0610*/  LOP3.LUT R40, R10, 0x20, RZ, 0xfc, !PT ;  /* 0x000000200a287812 */ /* 0x000fe200078efcff */
[----:B------:R-:W-:Y:S01]  /*0620*/  IMAD.WIDE.U32 R6, R56, c[0x0][0x1b8], RZ ;  /* 0x00006e0038067a25 */ /* 0x000fe200078e00ff */
[----:B------:R-:W-:Y:S02]  /*0630*/  IADD3 R37, R9, R3, RZ ;  /* 0x0000000309257210 */ /* 0x000fe40007ffe0ff */
        /* <DEDUP_REMOVED lines=8> */
[----:B-1----:R-:W-:Y:S02]  /*06c0*/  LOP3.LUT R28, R10, 0xe0, RZ, 0xfc, !PT ;  /* 0x000000e00a1c7812 */ /* 0x002fe400078efcff */
.L_x_4830:
        /* <DEDUP_REMOVED lines=172> */
.L_x_4806:
[----:B------:R-:W-:Y:S05]  /*1190*/  BSYNC B0 ;  /* 0x0000000000007941 */ /* 0x000fea0003800000 */
.L_x_4805:
        /* <DEDUP_REMOVED lines=42> */
.L_x_4808:
[----:B------:R-:W-:Y:S05]  /*1440*/  BSYNC B0 ;  /* 0x0000000000007941 */ /* 0x000fea0003800000 */
.L_x_4807:
        /* <DEDUP_REMOVED lines=33> */
.L_x_4810:
[----:B------:R-:W-:Y:S05]  /*1660*/  BSYNC B0 ;  /* 0x0000000000007941 */ /* 0x000fea0003800000 */
.L_x_4809:
        /* <DEDUP_REMOVED lines=33> */
.L_x_4812:
[----:B------:R-:W-:Y:S05]  /*1880*/  BSYNC B0 ;  /* 0x0000000000007941 */ /* 0x000fea0003800000 */
.L_x_4811:
        /* <DEDUP_REMOVED lines=33> */
.L_x_4814:
[----:B------:R-:W-:Y:S05]  /*1aa0*/  BSYNC B0 ;  /* 0x0000000000007941 */ /* 0x000fea0003800000 */
.L_x_4813:
        /* <DEDUP_REMOVED lines=33> */
.L_x_4816:
[----:B------:R-:W-:Y:S05]  /*1cc0*/  BSYNC B0 ;  /* 0x0000000000007941 */ /* 0x000fea0003800000 */
.L_x_4815:
        /* <DEDUP_REMOVED lines=33> */
.L_x_4818:
[----:B------:R-:W-:Y:S05]  /*1ee0*/  BSYNC B0 ;  /* 0x0000000000007941 */ /* 0x000fea0003800000 */
.L_x_4817:
        /* <DEDUP_REMOVED lines=33> */
.L_x_4820:
[----:B------:R-:W-:Y:S05]  /*2100*/  BSYNC B0 ;  /* 0x0000000000007941 */ /* 0x000fea0003800000 */
.L_x_4819:
        /* <DEDUP_REMOVED lines=30> */
.L_x_4824:
[----:B------:R-:W-:Y:S01]  /*22f0*/  SHF.R.S32.HI R86, RZ, 0x1f, R81 ;  /* 0x0000001fff567819 */ /* 0x000fe20000011451 */
[----:B0-----:R-:W-:Y:S01]  /*2300*/  IMAD.MOV.U32 R12, RZ, RZ, -0x100 ;  /* 0xffffff00ff0c7424 */ /* 0x001fe200078e00ff */
[----:B------:R-:W-:Y:S01]  /*2310*/  MOV R14, R8 ;  /* 0x00000008000e7202 */ /* 0x000fe20000000f00 */
[----:B------:R-:W-:Y:S02]  /*2320*/  IMAD.MOV.U32 R15, RZ, RZ, R37 ;  /* 0x000000ffff0f7224 */ /* 0x000fe400078e0025 */
[----:B------:R-:W-:-:S02]  /*2330*/  IMAD R18, R86, c[0x0][0x1a0], RZ ;  /* 0x0000680056127a24 */ /* 0x000fc400078e02ff */
[----:B------:R-:W-:Y:S02]  /*2340*/  IMAD R29, R41, R12, c[0x0][0x168] ;  /* 0x00005a00291d7624 */ /* 0x000fe400078e020c */
[----:B------:R-:W-:Y:S02]  /*2350*/  IMAD R16, R86, c[0x0][0x188], RZ ;  /* 0x0000620056107a24 */ /* 0x000fe400078e02ff */
[C---:B------:R-:W-:Y:S01]  /*2360*/  IMAD.WIDE.U32 R12, R81.reuse, c[0x0][0x1a0], R10 ;  /* 0x00006800510c7a25 */ /* 0x040fe200078e000a */
[-C--:B------:R-:W-:Y:S02]  /*2370*/  ISETP.GE.AND P4, PT, R10, R29.reuse, PT ;  /* 0x0000001d0a00720c */ /* 0x080fe40003f86270 */
[-C--:B------:R-:W-:Y:S01]  /*2380*/  ISETP.GE.AND P5, PT, R40, R29.reuse, PT ;  /* 0x0000001d2800720c */ /* 0x080fe20003fa6270 */
[C---:B------:R-:W-:Y:S01]  /*2390*/  IMAD R19, R81.reuse, c[0x0][0x1a4], R18 ;  /* 0x0000690051137a24 */ /* 0x040fe200078e0212 */
[----:B------:R-:W-:Y:S01]  /*23a0*/  ISETP.GE.AND P3, PT, R36, R29, PT ;  /* 0x0000001d2400720c */ /* 0x000fe20003f66270 */
[----:B------:R-:W-:-:S03]  /*23b0*/  IMAD.WIDE.U32 R14, R81, c[0x0][0x188], R14 ;  /* 0x00006200510e7a25 */ /* 0x000fc600078e000e */
[----:B------:R-:W-:Y:S01]  /*23c0*/  IADD3 R13, R13, R19, RZ ;  /* 0x000000130d0d7210 */ /* 0x000fe20007ffe0ff */
[----:B------:R-:W-:Y:S01]  /*23d0*/  IMAD R17, R81, c[0x0][0x18c], R16 ;  /* 0x0000630051117a24 */ /* 0x000fe200078e0210 */
[----:B------:R-:W-:Y:S02]  /*23e0*/  LEA R16, P2, R12, R33, 0x1 ;  /* 0x000000210c107211 */ /* 0x000fe400078408ff */
[----:B------:R-:W-:Y:S01]  /*23f0*/  LEA R18, P1, R14, c[0x0][0x220], 0x2 ;  /* 0x000088000e127a11 */ /* 0x000fe200078210ff */
[----:B------:R-:W-:Y:S01]  /*2400*/  IMAD.IADD R15, R15, 0x1, R17 ;  /* 0x000000010f0f7824 */ /* 0x000fe200078e0211 */
[--C-:B------:R-:W-:Y:S02]  /*2410*/  LEA.HI.X R17, R12, R31, R13.reuse, 0x1, P2 ;  /* 0x0000001f0c117211 */ /* 0x100fe400010f0c0d */
[----:B------:R-:W-:Y:S02]  /*2420*/  PRMT R12, RZ, 0x7610, R12 ;  /* 0x00007610ff0c7816 */ /* 0x000fe4000000000c */
[----:B------:R-:W-:-:S02]  /*2430*/  PRMT R13, RZ, 0x7610, R13 ;  /* 0x00007610ff0d7816 */ /* 0x000fc4000000000d */
[----:B------:R-:W-:Y:S02]  /*2440*/  LEA.HI.X R19, R14, c[0x0][0x224], R15, 0x2, P1 ;  /* 0x000089000e137a11 */ /* 0x000fe400008f140f */
        /* <DEDUP_REMOVED lines=30> */
[----:B----4-:R-:W-:Y:S02]  /*2630*/  STS.U16 [R25+0x80], R14 ;  /* 0x0000800e19007388 */ /* 0x010fe40000000400 */
[C---:B------:R-:W-:Y:S02]  /*2640*/  IMAD.WIDE.U32 R12, R81.reuse, c[0x0][0x1c0], R12 ;  /* 0x00007000510c7a25 */ /* 0x040fe400078e000c */
[----:B------:R0:W-:Y:S04]  /*2650*/  STS.U16 [R24+0xc0], R15 ;  /* 0x0000c00f18007388 */ /* 0x0001e80000000400 */
[----:B------:R1:W-:Y:S04]  /*2660*/  STS.U16 [R23+0x100], R80 ;  /* 0x0001005017007388 */ /* 0x0003e80000000400 */
[----:B------:R-:W-:Y:S01]  /*2670*/  STS.U16 [R22+0x140], R83 ;  /* 0x0001405316007388 */ /* 0x000fe20000000400 */
[----:B0-----:R-:W-:-:S03]  /*2680*/  IMAD R15, R81, c[0x0][0x1c4], R16 ;  /* 0x00007100510f7a24 */ /* 0x001fc600078e0210 */
[----:B------:R-:W-:Y:S01]  /*2690*/  STS.U16 [R21+0x180], R82 ;  /* 0x0001805215007388 */ /* 0x000fe20000000400 */
[----:B------:R-:W-:Y:S02]  /*26a0*/  LEA R14, P1, R12, c[0x0][0x230], 0x2 ;  /* 0x00008c000c0e7a11 */ /* 0x000fe400078210ff */
[----:B------:R-:W-:Y:S01]  /*26b0*/  IADD3 R13, R13, R15, RZ ;  /* 0x0000000f0d0d7210 */ /* 0x000fe20007ffe0ff */
[----:B------:R0:W-:Y:S01]  /*26c0*/  STS.U16 [R20+0x1c0], R85 ;  /* 0x0001c05514007388 */ /* 0x0001e20000000400 */
[----:B------:R-:W-:-:S06]  /*26d0*/  NOP ;  /* 0x0000000000007918 */ /* 0x000fcc0000000000 */
[----:B------:R-:W2:Y:S01]  /*26e0*/  LDS.U16 R17, [R0] ;  /* 0x0000000000117984 */ /* 0x000ea20000000400 */
[----:B------:R-:W-:-:S03]  /*26f0*/  LEA.HI.X R15, R12, c[0x0][0x234], R13, 0x2, P1 ;  /* 0x00008d000c0f7a11 */ /* 0x000fc600008f140d */
[----:B------:R-:W3:Y:S04]  /*2700*/  LDS.U16 R16, [R0+0x2] ;  /* 0x0000020000107984 */ /* 0x000ee80000000400 */
[----:B------:R-:W4:Y:S01]  /*2710*/  LDS.U16 R13, [R0+0x4] ;  /* 0x00000400000d7984 */ /* 0x000f220000000400 */
[----:B------:R-:W-:-:S03]  /*2720*/  FMUL.FTZ R84, R18, 1.4426950216293334961 ;  /* 0x3fb8aa3b12547820 */ /* 0x000fc60000410000 */
[----:B------:R-:W2:Y:S04]  /*2730*/  LDS.U16 R12, [R0+0x6] ;  /* 0x00000600000c7984 */ /* 0x000ea80000000400 */
[----:B------:R-:W0:Y:S04]  /*2740*/  S2R R18, SR_TID.X ;  /* 0x0000000000127919 */ /* 0x000e280000002100 */
[----:B------:R-:W2:Y:S04]  /*2750*/  LDS.U16 R91, [R0+0x8] ;  /* 0x00000800005b7984 */ /* 0x000ea80000000400 */
[----:B------:R-:W3:Y:S04]  /*2760*/  LDS.U16 R92, [R0+0xa] ;  /* 0x00000a00005c7984 */ /* 0x000ee80000000400 */
[----:B------:R0:W5:Y:S01]  /*2770*/  LDG.E R19, [R14.64] ;  /* 0x000000040e137981 */ /* 0x000162000c1e1900 */
[----:B-1----:R-:W-:-:S03]  /*2780*/  FMUL.FTZ R80, R84, R69 ;  /* 0x0000004554507220 */ /* 0x002fc60000410000 */
[----:B0-----:R-:W0:Y:S04]  /*2790*/  LDS.U16 R15, [R0+0xc] ;  /* 0x00000c00000f7984 */ /* 0x001e280000000400 */
[----:B------:R-:W1:Y:S01]  /*27a0*/  LDS.U16 R14, [R0+0xe] ;  /* 0x00000e00000e7984 */ /* 0x000e620000000400 */
[C---:B------:R-:W-:Y:S01]  /*27b0*/  FMUL.FTZ R85, R84.reuse, R68 ;  /* 0x0000004454557220 */ /* 0x040fe20000410000 */
[----:B------:R4:W0:Y:S01]  /*27c0*/  MUFU.EX2 R82, R80 ;  /* 0x0000005000527308 */ /* 0x0008220000000800 */
[----:B------:R-:W-:-:S07]  /*27d0*/  FMUL.FTZ R86, R84, R70 ;  /* 0x0000004654567220 */ /* 0x000fce0000410000 */
[----:B------:R2:W-:Y:S01]  /*27e0*/  MUFU.EX2 R87, R85 ;  /* 0x0000005500577308 */ /* 0x0005e20000000800 */
[----:B----4-:R-:W-:Y:S02]  /*27f0*/  IMAD.SHL.U32 R80, R18, 0x8, RZ ;  /* 0x0000000812507824 */ /* 0x010fe400078e00ff */
[----:B------:R-:W-:-:S05]  /*2800*/  FMUL.FTZ R90, R84, R66 ;  /* 0x00000042545a7220 */ /* 0x000fca0000410000 */
[----:B------:R4:W0:Y:S01]  /*2810*/  MUFU.EX2 R83, R86 ;  /* 0x0000005600537308 */ /* 0x0008220000000800 */
[----:B--2---:R-:W-:Y:S01]  /*2820*/  FMUL.FTZ R85, R84, R65 ;  /* 0x0000004154557220 */ /* 0x004fe20000410000 */
[----:B------:R-:W-:Y:S01]  /*2830*/  ISETP.GE.U32.AND P6, PT, R80, R29, PT ;  /* 0x0000001d5000720c */ /* 0x000fe20003fc6070 */
[----:B------:R-:W-:Y:S02]  /*2840*/  HADD2.F32 R80, -RZ, R17.H0_H0 ;  /* 0x20000011ff507230 */ /* 0x000fe40000004100 */
[----:B---3--:R-:W-:-:S03]  /*2850*/  HADD2.F32 R17, -RZ, R16.H0_H0 ;  /* 0x20000010ff117230 */ /* 0x008fc60000004100 */
[----:B------:R2:W3:Y:S01]  /*2860*/  MUFU.EX2 R93, R85 ;  /* 0x00000055005d7308 */ /* 0x0004e20000000800 */
[----:B----4-:R-:W-:Y:S01]  /*2870*/  FMUL.FTZ R86, R84, R67 ;  /* 0x0000004354567220 */ /* 0x010fe20000410000 */
[----:B------:R-:W-:Y:S01]  /*2880*/  HADD2.F32 R13, -RZ, R13.H0_H0 ;  /* 0x2000000dff0d7230 */ /* 0x000fe20000004100 */
[----:B------:R-:W-:Y:S01]  /*2890*/  FMUL.FTZ R80, R75, R80 ;  /* 0x000000504b507220 */ /* 0x000fe20000410000 */
[----:B------:R-:W-:Y:S01]  /*28a0*/  ISETP.GE.U32.AND P1, PT, R54, R29, PT ;  /* 0x0000001d3600720c */ /* 0x000fe20003f26070 */
[----:B------:R-:W-:-:S03]  /*28b0*/  FMUL.FTZ R17, R76, R17 ;  /* 0x000000114c117220 */ /* 0x000fc60000410000 */
[----:B------:R4:W1:Y:S01]  /*28c0*/  MUFU.EX2 R88, R86 ;  /* 0x0000005600587308 */ /* 0x0008620000000800 */
[C---:B------:R-:W-:Y:S01]  /*28d0*/  FMUL.FTZ R16, R84.reuse, R71 ;  /* 0x0000004754107220 */ /* 0x040fe20000410000 */
[----:B------:R-:W-:Y:S01]  /*28e0*/  HADD2.F32 R12, -RZ, R12.H0_H0 ;  /* 0x2000000cff0c7230 */ /* 0x000fe20000004100 */
[----:B------:R-:W-:Y:S01]  /*28f0*/  FMUL.FTZ R94, R84, R63 ;  /* 0x0000003f545e7220 */ /* 0x000fe20000410000 */
[----:B------:R-:W-:Y:S01]  /*2900*/  FSEL R80, R80, RZ, !P6 ;  /* 0x000000ff50507208 */ /* 0x000fe20007000000 */
[----:B------:R-:W-:-:S03]  /*2910*/  FMUL.FTZ R13, R74, R13 ;  /* 0x0000000d4a0d7220 */ /* 0x000fc60000410000 */
[----:B------:R-:W1:Y:S01]  /*2920*/  MUFU.EX2 R90, R90 ;  /* 0x0000005a005a7308 */ /* 0x000e620000000800 */
[----:B--2---:R-:W-:Y:S02]  /*2930*/  FSEL R85, R17, RZ, !P1 ;  /* 0x000000ff11557208 */ /* 0x004fe40004800000 */
[----:B0-----:R-:W-:Y:S02]  /*2940*/  FSEL R82, R82, 1, !P1 ;  /* 0x3f80000052527808 */ /* 0x001fe40004800000 */
[----:B------:R-:W-:Y:S01]  /*2950*/  FSEL R83, R83, 1, !P6 ;  /* 0x3f80000053537808 */ /* 0x000fe20007000000 */
[----:B------:R-:W-:Y:S02]  /*2960*/  FMUL.FTZ R12, R77, R12 ;  /* 0x0000000c4d0c7220 */ /* 0x000fe40000410000 */
[----:B------:R0:W-:Y:S01]  /*2970*/  MUFU.EX2 R17, R16 ;  /* 0x0000001000117308 */ /* 0x0001e20000000800 */
[----:B----4-:R-:W-:Y:S02]  /*2980*/  FSEL R86, R87, 1, !P2 ;  /* 0x3f80000057567808 */ /* 0x010fe40005000000 */
[----:B---3--:R-:W-:Y:S01]  /*2990*/  FSEL R84, R93, 1, !P5 ;  /* 0x3f8000005d547808 */ /* 0x008fe20006800000 */
[----:B------:R-:W-:Y:S01]  /*29a0*/  FFMA.FTZ R93, R80, R82, R85 ;  /* 0x00000052505d7223 */ /* 0x000fe20000010055 */
[----:B0-----:R-:W-:-:S03]  /*29b0*/  HADD2.F32 R16, -RZ, R91.H0_H0 ;  /* 0x2000005bff107230 */ /* 0x001fc60000004100 */
[----:B------:R-:W0:Y:S01]  /*29c0*/  MUFU.EX2 R94, R94 ;  /* 0x0000005e005e7308 */ /* 0x000e220000000800 */
[----:B------:R-:W-:Y:S01]  /*29d0*/  FSEL R91, R13, RZ, !P2 ;  /* 0x000000ff0d5b7208 */ /* 0x000fe20005000000 */
[----:B------:R-:W-:Y:S01]  /*29e0*/  FMUL.FTZ R95, R83, R82 ;  /* 0x00000052535f7220 */ /* 0x000fe20000410000 */
[----:B------:R-:W-:Y:S01]  /*29f0*/  HADD2.F32 R13, -RZ, R92.H0_H0 ;  /* 0x2000005cff0d7230 */ /* 0x000fe20000004100 */
[----:B------:R-:W-:Y:S01]  /*2a00*/  FMUL.FTZ R16, R73, R16 ;  /* 0x0000001049107220 */ /* 0x000fe20000410000 */
[----:B-1----:R-:W-:Y:S02]  /*2a10*/  FSEL R87, R88, 1, !P3 ;  /* 0x3f80000058577808 */ /* 0x002fe40005800000 */
[----:B------:R-:W-:Y:S01]  /*2a20*/  FSEL R92, R12, RZ, !P3 ;  /* 0x000000ff0c5c7208 */ /* 0x000fe20005800000 */
[C---:B------:R-:W-:Y:S01]  /*2a30*/  FFMA.FTZ R12, R86.reuse, R93, R91 ;  /* 0x0000005d560c7223 */ /* 0x040fe2000001005b */
[----:B------:R-:W-:Y:S01]  /*2a40*/  HADD2.F32 R15, -RZ, R15.H0_H0 ;  /* 0x2000000fff0f7230 */ /* 0x000fe20000004100 */
[----:B------:R-:W-:Y:S01]  /*2a50*/  FMUL.FTZ R96, R86, R95 ;  /* 0x0000005f56607220 */ /* 0x000fe20000410000 */
[----:B------:R-:W-:Y:S01]  /*2a60*/  FSEL R88, R90, 1, !P4 ;  /* 0x3f8000005a587808 */ /* 0x000fe20006000000 */
[----:B------:R-:W-:Y:S01]  /*2a70*/  FMUL.FTZ R13, R78, R13 ;  /* 0x0000000d4e0d7220 */ /* 0x000fe20000410000 */
[----:B------:R-:W-:Y:S01]  /*2a80*/  FSEL R93, R16, RZ, !P4 ;  /* 0x000000ff105d7208 */ /* 0x000fe20006000000 */
[C---:B------:R-:W-:Y:S01]  /*2a90*/  FFMA.FTZ R12, R87.reuse, R12, R92 ;  /* 0x0000000c570c7223 */ /* 0x040fe2000001005c */
[----:B------:R-:W-:Y:S01]  /*2aa0*/  HADD2.F32 R14, -RZ, R14.H0_H0 ;  /* 0x2000000eff0e7230 */ /* 0x000fe20000004100 */
[----:B------:R-:W-:Y:S01]  /*2ab0*/  FMUL.FTZ R97, R87, R96 ;  /* 0x0000006057617220 */ /* 0x000fe20000410000 */
[----:B------:R-:W-:Y:S01]  /*2ac0*/  ISETP.GE.U32.AND P6, PT, R44, R29, PT ;  /* 0x0000001d2c00720c */ /* 0x000fe20003fc6070 */
[----:B------:R-:W-:Y:S01]  /*2ad0*/  FMUL.FTZ R15, R72, R15 ;  /* 0x0000000f480f7220 */ /* 0x000fe20000410000 */
[----:B------:R-:W-:Y:S01]  /*2ae0*/  FSEL R95, R13, RZ, !P5 ;  /* 0x000000ff0d5f7208 */ /* 0x000fe20006800000 */
[----:B------:R-:W-:-:S02]  /*2af0*/  FFMA.FTZ R12, R88, R12, R93 ;  /* 0x0000000c580c7223 */ /* 0x000fc4000001005d */
[----:B------:R-:W-:Y:S01]  /*2b00*/  FMUL.FTZ R13, R88, R97 ;  /* 0x00000061580d7220 */ /* 0x000fe20000410000 */
[----:B------:R-:W-:Y:S01]  /*2b10*/  ISETP.GE.U32.AND P1, PT, R42, R29, PT ;  /* 0x0000001d2a00720c */ /* 0x000fe20003f26070 */
[----:B------:R-:W-:Y:S01]  /*2b20*/  FMUL.FTZ R14, R79, R14 ;  /* 0x0000000e4f0e7220 */ /* 0x000fe20000410000 */
[----:B0-----:R-:W-:Y:S01]  /*2b30*/  FSEL R90, R94, 1, !P6 ;  /* 0x3f8000005e5a7808 */ /* 0x001fe20007000000 */
[C---:B------:R-:W-:Y:S01]  /*2b40*/  FFMA.FTZ R12, R84.reuse, R12, R95 ;  /* 0x0000000c540c7223 */ /* 0x040fe2000001005f */
[----:B------:R-:W-:Y:S01]  /*2b50*/  FSEL R97, R15, RZ, !P6 ;  /* 0x000000ff0f617208 */ /* 0x000fe20007000000 */
[----:B------:R-:W-:Y:S01]  /*2b60*/  FMUL.FTZ R13, R84, R13 ;  /* 0x0000000d540d7220 */ /* 0x000fe20000410000 */
[----:B------:R-:W-:Y:S02]  /*2b70*/  FSEL R94, R17, 1, !P1 ;  /* 0x3f800000115e7808 */ /* 0x000fe40004800000 */
        /* <DEDUP_REMOVED lines=65> */
.L_x_4823:
[----:B------:R-:W-:Y:S05]  /*2f90*/  BSYNC B0 ;  /* 0x0000000000007941 */ /* 0x000fea0003800000 */
.L_x_4822:
        /* <DEDUP_REMOVED lines=14> */
.L_x_4821:
[----:B------:R-:W-:Y:S01]  /*3080*/  BAR.SYNC.DEFER_BLOCKING 0x0 ;  /* 0x0000000000007b1d */ /* 0x000fe20000010000 */
[----:B0-----:R-:W-:-:S02]  /*3090*/  F2FP.PACK_AB R12, R58, R55 ;  /* 0x000000373a0c723e */ /* 0x001fc400000000ff */
[----:B------:R-:W-:Y:S02]  /*30a0*/  ISETP.NE.AND P0, PT, R18, RZ, PT ;  /* 0x000000ff1200720c */ /* 0x000fe40003f05270 */
[C---:B------:R-:W-:Y:S01]  /*30b0*/  PRMT R15, R12.reuse, 0x7610, R15 ;  /* 0x000076100c0f7816 */ /* 0x040fe2000000000f */
[----:B------:R-:W-:Y:S01]  /*30c0*/  BSSY B0, `(.L_x_4825) ;  /* 0x0000051000007945 */ /* 0x000fe20003800000 */
[----:B------:R-:W-:Y:S02]  /*30d0*/  PRMT R16, R12, 0x7632, R16 ;  /* 0x000076320c107816 */ /* 0x000fe40000000010 */
[----:B------:R-:W-:Y:S02]  /*30e0*/  F2FP.PACK_AB R13, R60, R57 ;  /* 0x000000393c0d723e */ /* 0x000fe400000000ff */
[----:B------:R-:W-:Y:S02]  /*30f0*/  F2FP.PACK_AB R12, R62, R59 ;  /* 0x0000003b3e0c723e */ /* 0x000fe400000000ff */
[----:B------:R-:W-:-:S02]  /*3100*/  F2FP.PACK_AB R14, R64, R61 ;  /* 0x0000003d400e723e */ /* 0x000fc400000000ff */
[----:B------:R-:W-:Y:S02]  /*3110*/  PRMT R17, R13, 0x7632, R17 ;  /* 0x000076320d117816 */ /* 0x000fe40000000011 */
[C---:B------:R-:W-:Y:S02]  /*3120*/  PRMT R19, R12.reuse, 0x7610, R19 ;  /* 0x000076100c137816 */ /* 0x040fe40000000013 */
[----:B------:R-:W-:Y:S01]  /*3130*/  PRMT R40, R12, 0x7632, R40 ;  /* 0x000076320c287816 */ /* 0x000fe20000000028 */
[----:B------:R-:W-:Y:S01]  /*3140*/  IMAD.SHL.U32 R12, R41, 0x100, RZ ;  /* 0x00000100290c7824 */ /* 0x000fe200078e00ff */
[C---:B------:R-:W-:Y:S02]  /*3150*/  PRMT R63, R14.reuse, 0x7610, R63 ;  /* 0x000076100e3f7816 */ /* 0x040fe4000000003f */
[----:B------:R-:W-:Y:S01]  /*3160*/  PRMT R66, R14, 0x7632, R66 ;  /* 0x000076320e427816 */ /* 0x000fe20000000042 */
[----:B------:R0:W-:Y:S01]  /*3170*/  STS.U16 [R0], R15 ;  /* 0x0000000f00007388 */ /* 0x0001e20000000400 */
[----:B------:R-:W-:-:S03]  /*3180*/  ISETP.GE.AND P2, PT, R10, R29, PT ;  /* 0x0000001d0a00720c */ /* 0x000fc60003f46270 */
[----:B------:R1:W-:Y:S04]  /*3190*/  STS.U16 [R0+0x2], R16 ;  /* 0x0000021000007388 */ /* 0x0003e80000000400 */
[----:B------:R2:W-:Y:S01]  /*31a0*/  STS.U16 [R0+0x4], R13 ;  /* 0x0000040d00007388 */ /* 0x0005e20000000400 */
[----:B0-----:R-:W-:-:S03]  /*31b0*/  IMAD.WIDE.U32 R14, R47, c[0x0][0x200], RZ ;  /* 0x000080002f0e7a25 */ /* 0x001fc600078e00ff */
[----:B------:R-:W-:Y:S01]  /*31c0*/  STS.U16 [R0+0x6], R17 ;  /* 0x0000061100007388 */ /* 0x000fe20000000400 */
[----:B-1----:R-:W-:-:S03]  /*31d0*/  IMAD R16, R89, c[0x0][0x200], RZ ;  /* 0x0000800059107a24 */ /* 0x002fc600078e02ff */
[----:B------:R0:W-:Y:S01]  /*31e0*/  STS.U16 [R0+0x8], R19 ;  /* 0x0000081300007388 */ /* 0x0001e20000000400 */
[----:B------:R-:W-:Y:S01]  /*31f0*/  IMAD R91, R47, c[0x0][0x204], R16 ;  /* 0x000081002f5b7a24 */ /* 0x000fe200078e0210 */
[----:B--2---:R-:W-:Y:S02]  /*3200*/  SHF.R.S32.HI R13, RZ, 0x1f, R12 ;  /* 0x0000001fff0d7819 */ /* 0x004fe4000001140c */
[----:B------:R1:W-:Y:S01]  /*3210*/  STS.U16 [R0+0xa], R40 ;  /* 0x00000a2800007388 */ /* 0x0003e20000000400 */
[----:B------:R-:W-:Y:S01]  /*3220*/  IMAD R16, R89, c[0x0][0x1f0], RZ ;  /* 0x00007c0059107a24 */ /* 0x000fe200078e02ff */
[----:B------:R-:W-:Y:S02]  /*3230*/  IADD3 R15, R15, R91, RZ ;  /* 0x0000005b0f0f7210 */ /* 0x000fe40007ffe0ff */
[----:B------:R2:W-:Y:S01]  /*3240*/  STS.U16 [R0+0xc], R63 ;  /* 0x00000c3f00007388 */ /* 0x0005e20000000400 */
[----:B------:R-:W-:Y:S02]  /*3250*/  IMAD R71, R47, c[0x0][0x1f4], R16 ;  /* 0x00007d002f477a24 */ /* 0x000fe400078e0210 */
[----:B0-----:R-:W-:Y:S01]  /*3260*/  IMAD R19, R53, c[0x0][0x208], RZ ;  /* 0x0000820035137a24 */ /* 0x001fe200078e02ff */
[----:B------:R0:W-:Y:S01]  /*3270*/  STS.U16 [R0+0xe], R66 ;  /* 0x00000e4200007388 */ /* 0x0001e20000000400 */
[----:B------:R-:W-:-:S06]  /*3280*/  NOP ;  /* 0x0000000000007918 */ /* 0x000fcc0000000000 */
[----:B------:R-:W-:Y:S01]  /*3290*/  LDS.U16 R65, [R27] ;  /* 0x000000001b417984 */ /* 0x000fe20000000400 */
[----:B------:R-:W-:Y:S01]  /*32a0*/  IMAD.WIDE.U32 R14, R56, c[0x0][0x208], R14 ;  /* 0x00008200380e7a25 */ /* 0x000fe200078e000e */
[----:B-1----:R-:W-:Y:S02]  /*32b0*/  LOP3.LUT R40, R10, 0x20, RZ, 0xfc, !PT ;  /* 0x000000200a287812 */ /* 0x002fe400078efcff */
[----:B------:R-:W-:Y:S01]  /*32c0*/  LDS.U16 R73, [R26+0x40] ;  /* 0x000040001a497984 */ /* 0x000fe20000000400 */
[----:B------:R-:W-:Y:S01]  /*32d0*/  IMAD R19, R56, c[0x0][0x20c], R19 ;  /* 0x0000830038137a24 */ /* 0x000fe200078e0213 */
[----:B------:R-:W-:Y:S01]  /*32e0*/  IADD3 R68, P1, R12, R14, RZ ;  /* 0x0000000e0c447210 */ /* 0x000fe20007f3e0ff */
[----:B------:R-:W-:Y:S01]  /*32f0*/  @!P2 IMAD.WIDE.U32 R16, R47, c[0x0][0x1f0], R12 ;  /* 0x00007c002f10aa25 */ /* 0x000fe200078e000c */
[----:B------:R-:W-:Y:S01]  /*3300*/  LDS.U16 R75, [R25+0x80] ;  /* 0x00008000194b7984 */ /* 0x000fe20000000400 */
[C---:B--2---:R-:W-:Y:S02]  /*3310*/  SHF.L.U64.HI R63, R40.reuse, 0x1, R11 ;  /* 0x00000001283f7819 */ /* 0x044fe4000001020b */
[----:B------:R-:W-:Y:S01]  /*3320*/  IADD3.X R69, R13, R19, R15, P1, !PT ;  /* 0x000000130d457210 */ /* 0x000fe20000ffe40f */
[----:B------:R-:W-:Y:S01]  /*3330*/  LDS.U16 R77, [R24+0xc0] ;  /* 0x0000c000184d7984 */ /* 0x000fe20000000400 */
[----:B------:R-:W-:Y:S01]  /*3340*/  SHF.L.U32 R19, R40, 0x1, RZ ;  /* 0x0000000128137819 */ /* 0x000fe200000006ff */
[----:B------:R-:W-:-:S02]  /*3350*/  @!P2 IMAD.IADD R17, R71, 0x1, R17 ;  /* 0x000000014711a824 */ /* 0x000fc400078e0211 */
[----:B------:R-:W-:Y:S01]  /*3360*/  LDS.U16 R79, [R23+0x100] ;  /* 0x00010000174f7984 */ /* 0x000fe20000000400 */
[----:B------:R-:W-:Y:S01]  /*3370*/  IMAD R15, R53, c[0x0][0x1f8], RZ ;  /* 0x00007e00350f7a24 */ /* 0x000fe200078e02ff */
[----:B------:R-:W-:Y:S01]  /*3380*/  IADD3 R14, P1, R19, c[0x0][0x258], RZ ;  /* 0x00009600130e7a10 */ /* 0x000fe20007f3e0ff */
[----:B0-----:R-:W-:Y:S01]  /*3390*/  IMAD.WIDE.U32 R66, R47, c[0x0][0x1f0], RZ ;  /* 0x00007c002f427a25 */ /* 0x001fe200078e00ff */
[----:B------:R-:W-:Y:S02]  /*33a0*/  LDS.U16 R81, [R22+0x140] ;  /* 0x0001400016517984 */ /* 0x000fe40000000400 */
[----:B------:R-:W-:Y:S01]  /*33b0*/  LEA R14, P3, R68, R14, 0x1 ;  /* 0x0000000e440e7211 */ /* 0x000fe200078608ff */
[C---:B------:R-:W-:Y:S01]  /*33c0*/  @!P2 IMAD.WIDE.U32 R16, R56.reuse, c[0x0][0x1f8], R16 ;  /* 0x00007e003810aa25 */ /* 0x040fe200078e0010 */
[----:B------:R-:W-:Y:S03]  /*33d0*/  LDS.U16 R83, [R21+0x180] ;  /* 0x0001800015537984 */ /* 0x000fe60000000400 */
[----:B------:R-:W-:Y:S01]  /*33e0*/  IMAD R93, R56, c[0x0][0x1fc], R15 ;  /* 0x00007f00385d7a24 */ /* 0x000fe200078e020f */
[----:B------:R-:W-:Y:S01]  /*33f0*/  LDS.U16 R85, [R20+0x1c0] ;  /* 0x0001c00014557984 */ /* 0x000fe20000000400 */
[----:B------:R-:W-:Y:S01]  /*3400*/  IADD3.X R15, R63, c[0x0][0x25c], RZ, P1, !PT ;  /* 0x000097003f0f7a10 */ /* 0x000fe20000ffe4ff */
[----:B------:R-:W-:Y:S01]  /*3410*/  IMAD.IADD R67, R67, 0x1, R71 ;  /* 0x0000000143437824 */ /* 0x000fe200078e0247 */
[----:B------:R-:W-:Y:S01]  /*3420*/  @!P2 IADD3 R70, P4, R10, R16, RZ ;  /* 0x000000100a46a210 */ /* 0x000fe20007f9e0ff */
[----:B------:R-:W-:Y:S01]  /*3430*/  @!P0 STS [0x210], R29 ;  /* 0x0002101dff008388 */ /* 0x000fe20000000800 */
[----:B------:R-:W-:Y:S01]  /*3440*/  LEA.HI.X R15, R68, R15, R69, 0x1, P3 ;  /* 0x0000000f440f7211 */ /* 0x000fe200018f0c45 */
[----:B------:R-:W-:Y:S01]  /*3450*/  IMAD.WIDE.U32 R68, R56, c[0x0][0x1f8], R66 ;  /* 0x00007e0038447a25 */ /* 0x000fe200078e0042 */
[----:B------:R-:W-:Y:S01]  /*3460*/  @!P2 IADD3.X R71, R11, R17, R93, P4, !PT ;  /* 0x000000110b47a210 */ /* 0x000fe200027fe45d */
[----:B------:R-:W-:Y:S01]  /*3470*/  BAR.SYNC.DEFER_BLOCKING 0x0 ;  /* 0x0000000000007b1d */ /* 0x000fe20000010000 */
[----:B------:R-:W-:-:S02]  /*3480*/  @!P2 LEA R66, P6, R70, c[0x0][0x268], 0x1 ;  /* 0x00009a004642aa11 */ /* 0x000fc400078c08ff */
[----:B------:R-:W-:Y:S02]  /*3490*/  IADD3 R16, P1, R10, R12, RZ ;  /* 0x0000000c0a107210 */ /* 0x000fe40007f3e0ff */
[----:B------:R-:W-:Y:S02]  /*34a0*/  @!P2 LEA.HI.X R67, R70, c[0x0][0x26c], R71, 0x1, P6 ;  /* 0x00009b004643aa11 */ /* 0x000fe400030f0c47 */
[----:B------:R-:W-:Y:S02]  /*34b0*/  IADD3 R72, P6, R12, R68, RZ ;  /* 0x000000440c487210 */ /* 0x000fe40007fde0ff */
[----:B------:R-:W-:Y:S02]  /*34c0*/  IADD3.X R17, R11, R13, RZ, P1, !PT ;  /* 0x0000000d0b117210 */ /* 0x000fe40000ffe4ff */
[----:B------:R-:W-:Y:S01]  /*34d0*/  IADD3.X R74, R13, R93, R69, P6, !PT ;  /* 0x0000005d0d4a7210 */ /* 0x000fe200037fe445 */
        /* <DEDUP_REMOVED lines=15> */
.L_x_4826:
[----:B------:R-:W-:Y:S05]  /*35d0*/  BSYNC B0 ;  /* 0x0000000000007941 */ /* 0x000fea0003800000 */
.L_x_4825:
[----:B------:R-:W-:Y:S01]  /*35e0*/  @!P4 STG.E.U16 [R14.64+0x40], R75 ;  /* 0x0000404b0e00c986 */ /* 0x000fe2000c101504 */
[-C--:B------:R-:W-:Y:S02]  /*35f0*/  ISETP.GE.AND P4, PT, R32, R87.reuse, PT ;  /* 0x000000572000720c */ /* 0x080fe40003f86270 */
[-C--:B------:R-:W-:Y:S01]  /*3600*/  ISETP.GE.AND P5, PT, R30, R87.reuse, PT ;  /* 0x000000571e00720c */ /* 0x080fe20003fa6270 */
[----:B------:R-:W-:Y:S01]  /*3610*/  @!P3 STG.E.U16 [R14.64], R73 ;  /* 0x000000490e00b986 */ /* 0x000fe2000c101504 */
[-C--:B------:R-:W-:Y:S02]  /*3620*/  ISETP.GE.AND P3, PT, R34, R87.reuse, PT ;  /* 0x000000572200720c */ /* 0x080fe40003f66270 */
[----:B------:R-:W-:Y:S01]  /*3630*/  ISETP.GE.AND P6, PT, R28, R87, PT ;  /* 0x000000571c00720c */ /* 0x000fe20003fc6270 */
[----:B------:R-:W-:Y:S01]  /*3640*/  @!P1 STG.E.U16 [R14.64+0x80], R77 ;  /* 0x0000804d0e009986 */ /* 0x000fe2000c101504 */
[----:B------:R-:W-:Y:S02]  /*3650*/  IADD3 R68, P1, R19, c[0x0][0x268], RZ ;  /* 0x00009a0013447a10 */ /* 0x000fe40007f3e0ff */
[----:B0-----:R-:W-:-:S02]  /*3660*/  PRMT R70, RZ, 0x7610, R70 ;  /* 0x00007610ff467816 */ /* 0x001fc40000000046 */
[----:B------:R-:W-:Y:S01]  /*3670*/  IADD3.X R65, R63, c[0x0][0x26c], RZ, P1, !PT ;  /* 0x00009b003f417a10 */ /* 0x000fe20000ffe4ff */
[----:B------:R-:W-:Y:S01]  /*3680*/  @!P4 STG.E.U16 [R14.64+0x100], R81 ;  /* 0x000100510e00c986 */ /* 0x000fe2000c101504 */
[----:B------:R-:W-:-:S03]  /*3690*/  LEA R68, P1, R72, R68, 0x1 ;  /* 0x0000004448447211 */ /* 0x000fc600078208ff */
[----:B------:R-:W-:Y:S01]  /*36a0*/  @!P3 STG.E.U16 [R14.64+0xc0], R79 ;  /* 0x0000c04f0e00b986 */ /* 0x000fe2000c101504 */
[----:B------:R-:W-:Y:S02]  /*36b0*/  LEA.HI.X R69, R72, R65, R74, 0x1, P1 ;  /* 0x0000004148457211 */ /* 0x000fe400008f0c4a */
[----:B------:R-:W-:Y:S01]  /*36c0*/  ISETP.GE.AND P1, PT, R40, R29, PT ;  /* 0x0000001d2800720c */ /* 0x000fe20003f26270 */
[----:B------:R-:W-:Y:S04]  /*36d0*/  @!P5 STG.E.U16 [R14.64+0x140], R83 ;  /* 0x000140530e00d986 */ /* 0x000fe8000c101504 */
[----:B------:R0:W-:Y:S04]  /*36e0*/  @!P6 STG.E.U16 [R14.64+0x180], R85 ;  /* 0x000180550e00e986 */ /* 0x0001e8000c101504 */
[----:B------:R-:W-:Y:S01]  /*36f0*/  BAR.SYNC.DEFER_BLOCKING 0x0 ;  /* 0x0000000000007b1d */ /* 0x000fe20000010000 */
[----:B------:R-:W-:-:S02]  /*3700*/  PRMT R65, RZ, 0x7610, R65 ;  /* 0x00007610ff417816 */ /* 0x000fc40000000041 */
[-C--:B------:R-:W-:Y:S02]  /*3710*/  ISETP.GE.AND P6, PT, R38, R29.reuse, PT ;  /* 0x0000001d2600720c */ /* 0x080fe40003fc6270 */
[-C--:B------:R-:W-:Y:S02]  /*3720*/  ISETP.GE.AND P5, PT, R36, R29.reuse, PT ;  /* 0x0000001d2400720c */ /* 0x080fe40003fa6270 */
[-C--:B------:R-:W-:Y:S02]  /*3730*/  ISETP.GE.AND P4, PT, R34, R29.reuse, PT ;  /* 0x0000001d2200720c */ /* 0x080fe40003f86270 */
[----:B------:R-:W-:Y:S02]  /*3740*/  ISETP.GE.AND P3, PT, R32, R29, PT ;  /* 0x0000001d2000720c */ /* 0x000fe40003f66270 */
[----:B0-----:R-:W-:Y:S02]  /*3750*/  PRMT R14, RZ, 0x7610, R14 ;  /* 0x00007610ff0e7816 */ /* 0x001fe4000000000e */
[----:B------:R-:W-:-:S02]  /*3760*/  PRMT R15, RZ, 0x7610, R15 ;  /* 0x00007610ff0f7816 */ /* 0x000fc4000000000f */
[----:B------:R-:W-:Y:S01]  /*3770*/  PRMT R72, RZ, 0x7610, R72 ;  /* 0x00007610ff487816 */ /* 0x000fe20000000048 */
[----:B------:R0:W2:Y:S01]  /*3780*/  @!P2 LDG.E.U16 R70, [R66.64] ;  /* 0x000000044246a981 */ /* 0x0000a2000c1e1500 */
[----:B------:R-:W-:-:S03]  /*3790*/  ISETP.GE.AND P2, PT, R30, R29, PT ;  /* 0x0000001d1e00720c */ /* 0x000fc60003f46270 */
[----:B------:R-:W3:Y:S01]  /*37a0*/  @!P1 LDG.E.U16 R65, [R68.64] ;  /* 0x0000000444419981 */ /* 0x000ee2000c1e1500 */
[----:B------:R-:W-:Y:S02]  /*37b0*/  ISETP.GE.AND P1, PT, R28, R29, PT ;  /* 0x0000001d1c00720c */ /* 0x000fe40003f26270 */
[----:B------:R-:W-:Y:S01]  /*37c0*/  PRMT R71, RZ, 0x7610, R71 ;  /* 0x00007610ff477816 */ /* 0x000fe20000000047 */
[----:B------:R-:W4:Y:S01]  /*37d0*/  @!P6 LDG.E.U16 R14, [R68.64+0x40] ;  /* 0x00004004440ee981 */ /* 0x000f22000c1e1500 */
[----:B0-----:R-:W-:Y:S02]  /*37e0*/  PRMT R66, RZ, 0x7610, R66 ;  /* 0x00007610ff427816 */ /* 0x001fe40000000042 */
[----:B------:R-:W-:Y:S01]  /*37f0*/  PRMT R67, RZ, 0x7610, R67 ;  /* 0x00007610ff437816 */ /* 0x000fe20000000043 */
[----:B------:R-:W5:Y:S04]  /*3800*/  @!P5 LDG.E.U16 R15, [R68.64+0x80] ;  /* 0x00008004440fd981 */ /* 0x000f68000c1e1500 */
        /* <DEDUP_REMOVED lines=26> */
[----:B------:R-:W-:Y:S01]  /*39b0*/  FMUL.FTZ R68, R73, -1.4426950216293334961 ;  /* 0xbfb8aa3b49447820 */ /* 0x000fe20000410000 */
[----:B---3--:R-:W-:Y:S02]  /*39c0*/  HADD2.F32 R76, -RZ, R15.H0_H0 ;  /* 0x2000000fff4c7230 */ /* 0x008fe40000004100 */
[----:B----4-:R-:W-:Y:S01]  /*39d0*/  HADD2.F32 R72, -RZ, R65.H0_H0 ;  /* 0x20000041ff487230 */ /* 0x010fe20000004100 */
[----:B------:R-:W-:Y:S01]  /*39e0*/  FMUL.FTZ R65, R69, -1.4426950216293334961 ;  /* 0xbfb8aa3b45417820 */ /* 0x000fe20000410000 */
[----:B-----5:R-:W-:Y:S01]  /*39f0*/  HADD2.F32 R75, -RZ, R14.H0_H0 ;  /* 0x2000000eff4b7230 */ /* 0x020fe20000004100 */
[----:B------:R-:W-:Y:S01]  /*3a00*/  FMUL.FTZ R15, R76, -1.4426950216293334961 ;  /* 0xbfb8aa3b4c0f7820 */ /* 0x000fe20000410000 */
[----:B------:R-:W-:Y:S02]  /*3a10*/  HADD2.F32 R78, -RZ, R66.H0_H0 ;  /* 0x20000042ff4e7230 */ /* 0x000fe40000004100 */
[----:B------:R-:W-:Y:S01]  /*3a20*/  HADD2.F32 R79, -RZ, R67.H0_H0 ;  /* 0x20000043ff4f7230 */ /* 0x000fe20000004100 */
[----:B------:R-:W0:Y:S01]  /*3a30*/  MUFU.EX2 R71, R71 ;  /* 0x0000004700477308 */ /* 0x000e220000000800 */
[----:B------:R-:W-:-:S02]  /*3a40*/  FMUL.FTZ R74, R72, -1.4426950216293334961 ;  /* 0xbfb8aa3b484a7820 */ /* 0x000fc40000410000 */
[----:B------:R-:W-:Y:S02]  /*3a50*/  FMUL.FTZ R14, R75, -1.4426950216293334961 ;  /* 0xbfb8aa3b4b0e7820 */ /* 0x000fe40000410000 */
[----:B------:R-:W-:Y:S02]  /*3a60*/  FMUL.FTZ R66, R78, -1.4426950216293334961 ;  /* 0xbfb8aa3b4e427820 */ /* 0x000fe40000410000 */
[----:B------:R-:W-:Y:S01]  /*3a70*/  FMUL.FTZ R77, R79, -1.4426950216293334961 ;  /* 0xbfb8aa3b4f4d7820 */ /* 0x000fe20000410000 */
[----:B------:R-:W1:Y:S08]  /*3a80*/  MUFU.EX2 R68, R68 ;  /* 0x0000004400447308 */ /* 0x000e700000000800 */
[----:B------:R-:W2:Y:S08]  /*3a90*/  MUFU.EX2 R65, R65 ;  /* 0x0000004100417308 */ /* 0x000eb00000000800 */
[----:B------:R-:W3:Y:S08]  /*3aa0*/  MUFU.EX2 R15, R15 ;  /* 0x0000000f000f7308 */ /* 0x000ef00000000800 */
[----:B------:R3:W4:Y:S08]  /*3ab0*/  MUFU.EX2 R80, R77 ;  /* 0x0000004d00507308 */ /* 0x0007300000000800 */
[----:B------:R-:W5:Y:S08]  /*3ac0*/  MUFU.EX2 R74, R74 ;  /* 0x0000004a004a7308 */ /* 0x000f700000000800 */
[----:B------:R-:W4:Y:S08]  /*3ad0*/  MUFU.EX2 R14, R14 ;  /* 0x0000000e000e7308 */ /* 0x000f300000000800 */
[----:B------:R-:W5:Y:S01]  /*3ae0*/  MUFU.EX2 R66, R66 ;  /* 0x0000004200427308 */ /* 0x000f620000000800 */
[----:B0-----:R-:W-:-:S02]  /*3af0*/  FADD.FTZ R71, R71, 1 ;  /* 0x3f80000047477421 */ /* 0x001fc40000010000 */
[----:B-1----:R-:W-:Y:S02]  /*3b00*/  FADD.FTZ R68, R68, 1 ;  /* 0x3f80000044447421 */ /* 0x002fe40000010000 */
[----:B--2---:R-:W-:Y:S02]  /*3b10*/  FADD.FTZ R65, R65, 1 ;  /* 0x3f80000041417421 */ /* 0x004fe40000010000 */
[----:B---3--:R-:W-:Y:S01]  /*3b20*/  FADD.FTZ R77, R15, 1 ;  /* 0x3f8000000f4d7421 */ /* 0x008fe20000010000 */
[----:B------:R0:W1:Y:S01]  /*3b30*/  MUFU.RCP R82, R68 ;  /* 0x0000004400527308 */ /* 0x0000620000001000 */
[----:B----4-:R-:W-:Y:S02]  /*3b40*/  FADD.FTZ R80, R80, 1 ;  /* 0x3f80000050507421 */ /* 0x010fe40000010000 */
[----:B-----5:R-:W-:Y:S02]  /*3b50*/  FADD.FTZ R74, R74, 1 ;  /* 0x3f8000004a4a7421 */ /* 0x020fe40000010000 */
[----:B------:R-:W-:-:S03]  /*3b60*/  FADD.FTZ R67, R14, 1 ;  /* 0x3f8000000e437421 */ /* 0x000fc60000010000 */
[----:B------:R-:W2:Y:S01]  /*3b70*/  MUFU.RCP R71, R71 ;  /* 0x0000004700477308 */ /* 0x000ea20000001000 */
[----:B0-----:R-:W-:-:S07]  /*3b80*/  FADD.FTZ R68, R66, 1 ;  /* 0x3f80000042447421 */ /* 0x001fce0000010000 */
[----:B------:R-:W0:Y:S01]  /*3b90*/  MUFU.RCP R84, R65 ;  /* 0x0000004100547308 */ /* 0x000e220000001000 */
[----:B------:R-:W-:Y:S07]  /*3ba0*/  BAR.SYNC.DEFER_BLOCKING 0x0 ;  /* 0x0000000000007b1d */ /* 0x000fee0000010000 */
[----:B------:R-:W3:Y:S08]  /*3bb0*/  MUFU.RCP R81, R74 ;  /* 0x0000004a00517308 */ /* 0x000ef00000001000 */
[----:B------:R-:W4:Y:S08]  /*3bc0*/  MUFU.RCP R86, R67 ;  /* 0x0000004300567308 */ /* 0x000f300000001000 */
[----:B------:R-:W5:Y:S08]  /*3bd0*/  MUFU.RCP R77, R77 ;  /* 0x0000004d004d7308 */ /* 0x000f700000001000 */
[----:B------:R-:W3:Y:S08]  /*3be0*/  MUFU.RCP R83, R68 ;  /* 0x0000004400537308 */ /* 0x000ef00000001000 */
[----:B------:R-:W5:Y:S01]  /*3bf0*/  MUFU.RCP R80, R80 ;  /* 0x0000005000507308 */ /* 0x000f620000001000 */
[----:B-1----:R-:W-:-:S02]  /*3c00*/  FMUL.FTZ R14, R73, R82 ;  /* 0x00000052490e7220 */ /* 0x002fc40000410000 */
[----:B--2---:R-:W-:Y:S02]  /*3c10*/  FMUL.FTZ R15, R70, R71 ;  /* 0x00000047460f7220 */ /* 0x004fe40000410000 */
[----:B0-----:R-:W-:Y:S02]  /*3c20*/  FMUL.FTZ R66, R69, R84 ;  /* 0x0000005445427220 */ /* 0x001fe40000410000 */
[----:B------:R-:W-:Y:S02]  /*3c30*/  FMUL.FTZ R14, R14, R55 ;  /* 0x000000370e0e7220 */ /* 0x000fe40000410000 */
[----:B------:R-:W-:Y:S02]  /*3c40*/  FMUL.FTZ R15, R15, R58 ;  /* 0x0000003a0f0f7220 */ /* 0x000fe40000410000 */
[----:B------:R-:W-:Y:S02]  /*3c50*/  FMUL.FTZ R66, R66, R57 ;  /* 0x0000003942427220 */ /* 0x000fe40000410000 */
[----:B---3--:R-:W-:-:S02]  /*3c60*/  FMUL.FTZ R55, R72, R81 ;  /* 0x0000005148377220 */ /* 0x008fc40000410000 */
[----:B----4-:R-:W-:Y:S02]  /*3c70*/  FMUL.FTZ R58, R75, R86 ;  /* 0x000000564b3a7220 */ /* 0x010fe40000410000 */
[----:B-----5:R-:W-:Y:S02]  /*3c80*/  FMUL.FTZ R57, R76, R77 ;  /* 0x0000004d4c397220 */ /* 0x020fe40000410000 */
        /* <DEDUP_REMOVED lines=13> */
[C---:B------:R-:W-:Y:S02]  /*3d60*/  PRMT R60, R57.reuse, 0x7610, R60 ;  /* 0x00007610393c7816 */ /* 0x040fe4000000003c */
        /* <DEDUP_REMOVED lines=37> */
.L_x_4828:
[----:B------:R-:W-:Y:S05]  /*3fc0*/  BSYNC B0 ;  /* 0x0000000000007941 */ /* 0x000fea0003800000 */
.L_x_4827:
        /* <DEDUP_REMOVED lines=15> */
[-C--:B------:R-:W-:Y:S01]  /*40c0*/  ISETP.GE.AND P3, PT, R34, R67.reuse, PT ;  /* 0x000000432200720c */ /* 0x080fe20003f66270 */
[----:B------:R1:W-:Y:S01]  /*40d0*/  @!P4 STG.E.U16 [R12.64+0x100], R59 ;  /* 0x0001003b0c00c986 */ /* 0x0003e2000c101504 */
[----:B------:R-:W-:Y:S02]  /*40e0*/  IADD3 R41, R41, 0x1, RZ ;  /* 0x0000000129297810 */ /* 0x000fe40007ffe0ff */
        /* <DEDUP_REMOVED lines=12> */
[----:B------:R-:W-:-:S03]  /*41b0*/  IMAD.X R31, RZ, RZ, R31, P3 ;  /* 0x000000ffff1f7224 */ /* 0x000fc600018e061f */
[----:B------:R-:W-:Y:S01]  /*41c0*/  IADD3.X R5, RZ, R5, RZ, P2, !PT ;  /* 0x00000005ff057210 */ /* 0x000fe200017fe4ff */
[----:B------:R-:W-:Y:S01]  /*41d0*/  @P0 CALL.REL.NOINC `(.L_x_4829) ;  /* 0x0000001000000944 */ /* 0x000fe20003c00000 */
[----:B------:R-:W-:Y:S05]  /*41e0*/  BRA `(.L_x_4830) ;  /* 0xffffc4e000007947 */ /* 0x000fea000383ffff */
.L_x_4829:
[----:B------:R-:W-:Y:S05]  /*41f0*/  EXIT ;  /* 0x000000000000794d */ /* 0x000fea0003800000 */
.L_x_4831:
        /* <DEDUP_REMOVED lines=16> */
.L_x_5453:


//--------------------- .text._Z25selective_scan_fwd_kernelI32Selective_Scan_fwd_kernel_traitsILi32ELi8ELi1ELb0ELb1ELb1ELb0EN3c104HalfEfEEv13SSMParamsBase --------------------------
	.section	.text._Z25selective_scan_fwd_kernelI32Selective_Scan_fwd_kernel_traitsILi32ELi8ELi1ELb0ELb1ELb1ELb0EN3c104HalfEfEEv13SSMParamsBase,"ax",@progbits
	.sectioninfo	@"SHI_REGISTERS=110"
	.align	128
        .global         _Z25selective_scan_fwd_kernelI32Selective_Scan_fwd_kernel_traitsILi32ELi8ELi1ELb0ELb1ELb1ELb0EN3c104HalfEfEEv13SSMParamsBase
        .type           _Z25selective_scan_fwd_kernelI32Selective_Scan_fwd_kernel_traitsILi32ELi8ELi1ELb0ELb1ELb1ELb0EN3c104HalfEfEEv13SSMParamsBase,@function
        .size           _Z25selective_scan_fwd_kernelI32Selective_Scan_fwd_kernel_traitsILi32ELi8ELi1ELb0ELb1ELb1ELb0EN3c104HalfEfEEv13SSMParamsBase,(.L_x_5454 - _Z25selective_scan_fwd_kernelI32Selective_Scan_fwd_kernel_traitsILi32ELi8ELi1ELb0ELb1ELb1ELb0EN3c104HalfEfEEv13SSMParamsBase)
        .other          _Z25selective_scan_fwd_kernelI32Selective_Scan_fwd_kernel_traitsILi32ELi8ELi1ELb0ELb1ELb1ELb0EN3c104HalfEfEEv13SSMParamsBase,@"STO_CUDA_ENTRY STV_DEFAULT"
_Z25selective_scan_fwd_kernelI32Selective_Scan_fwd_kernel_traitsILi32ELi8ELi1ELb0ELb1ELb1ELb0EN3c104HalfEfEEv13SSMParamsBase:
.text._Z25selective_scan_fwd_kernelI32Selective_Scan_fwd_kernel_traitsILi32ELi8ELi1ELb0ELb1ELb1ELb0EN3c104HalfEfEEv13SSMParamsBase:
[----:B------:R-:W-:Y:S02]  /*0000*/  IMAD.MOV.U32 R1, RZ, RZ, c[0x0][0x28] ;  /* 0x00000a00ff017624 */ /* 0x000fe400078e00ff */
        /* <DEDUP_REMOVED lines=22> */
[----:B--2---:R-:W-:Y:S01]  /*0170*/  IMAD.MOV.U32 R6, RZ, RZ, RZ ;  /* 0x000000ffff067224 */ /* 0x004fe200078e00ff */
[----:B0-----:R-:W-:Y:S01]  /*0180*/  SHF.R.S32.HI R96, RZ, 0x1f, R47 ;  /* 0x0000001fff607819 */ /* 0x001fe2000001142f */
[----:B---3--:R-:W-:-:S04]  /*0190*/  IMAD.MOV R8, RZ, RZ, -R7 ;  /* 0x000000ffff087224 */ /* 0x008fc800078e0a07 */
[----:B----4-:R-:W-:Y:S02]  /*01a0*/  IMAD R4, R96, c[0x0][0x190], RZ ;  /* 0x0000640060047a24 */ /* 0x010fe400078e02ff */
[----:B------:R-:W-:-:S04]  /*01b0*/  IMAD R11, R8, R9, RZ ;  /* 0x00000009080b7224 */ /* 0x000fc800078e02ff */
[----:B------:R-:W-:-:S06]  /*01c0*/  IMAD.HI.U32 R7, R7, R11, R6 ;  /* 0x0000000b07077227 */ /* 0x000fcc00078e0006 */
[----:B------:R-:W-:-:S04]  /*01d0*/  IMAD.HI.U32 R0, R7, R2, RZ ;  /* 0x0000000207007227 */ /* 0x000fc800078e00ff */
[----:B------:R-:W-:Y:S01]  /*01e0*/  IMAD.WIDE.U32 R6, R47, c[0x0][0x190], RZ ;  /* 0x000064002f067a25 */ /* 0x000fe200078e00ff */
[----:B------:R-:W-:-:S05]  /*01f0*/  IADD3 R3, -R0, RZ, RZ ;  /* 0x000000ff00037210 */ /* 0x000fca0007ffe1ff */
[----:B------:R-:W-:Y:S02]  /*0200*/  IMAD R2, R9, R3, R2 ;  /* 0x0000000309027224 */ /* 0x000fe400078e0202 */
[----:B------:R-:W-:-:S03]  /*0210*/  IMAD.MOV.U32 R3, RZ, RZ, c[0x0][0x174] ;  /* 0x00005d00ff037624 */ /* 0x000fc600078e00ff */
[----:B------:R-:W-:Y:S02]  /*0220*/  ISETP.GT.U32.AND P1, PT, R9, R2, PT ;  /* 0x000000020900720c */ /* 0x000fe40003f24070 */
[----:B------:R-:W-:Y:S01]  /*0230*/  ISETP.GE.AND P0, PT, R3, 0x1, PT ;  /* 0x000000010300780c */ /* 0x000fe20003f06270 */
[----:B------:R-:W-:-:S10]  /*0240*/  IMAD R3, R47, c[0x0][0x194], R4 ;  /* 0x000065002f037a24 */ /* 0x000fd400078e0204 */
[----:B------:R-:W-:Y:S02]  /*0250*/  @!P1 IMAD.IADD R2, R2, 0x1, -R9 ;  /* 0x0000000102029824 */ /* 0x000fe400078e0a09 */
[----:B------:R-:W-:Y:S05]  /*0260*/  @!P0 EXIT ;  /* 0x000000000000894d */ /* 0x000fea0003800000 */
[----:B------:R-:W0:Y:S01]  /*0270*/  S2R R78, SR_TID.X ;  /* 0x00000000004e7919 */ /* 0x000e220000002100 */
[----:B------:R-:W-:Y:S01]  /*0280*/  ISETP.GE.U32.AND P0, PT, R2, R9, PT ;  /* 0x000000090200720c */ /* 0x000fe20003f06070 */
[C---:B------:R-:W-:Y:S01]  /*0290*/  IMAD R5, R53.reuse, c[0x0][0x1d8], RZ ;  /* 0x0000760035057a24 */ /* 0x040fe200078e02ff */
[----:B------:R-:W-:Y:S01]  /*02a0*/  LOP3.LUT R8, R56, c[0x0][0x178], RZ, 0x3c, !PT ;  /* 0x00005e0038087a12 */ /* 0x000fe200078e3cff */
[----:B------:R-:W-:Y:S01]  /*02b0*/  IMAD R11, R53, c[0x0][0x1e8], RZ ;  /* 0x00007a00350b7a24 */ /* 0x000fe200078e02ff */
[----:B------:R-:W-:Y:S01]  /*02c0*/  @!P1 IADD3 R0, R0, 0x1, RZ ;  /* 0x0000000100009810 */ /* 0x000fe20007ffe0ff */
[----:B------:R-:W-:Y:S01]  /*02d0*/  IMAD R9, R56, c[0x0][0x1dc], R5 ;  /* 0x0000770038097a24 */ /* 0x000fe200078e0205 */
[----:B------:R-:W-:Y:S01]  /*02e0*/  ISETP.GE.AND P2, PT, R8, RZ, PT ;  /* 0x000000ff0800720c */ /* 0x000fe20003f46270 */
[C---:B------:R-:W-:Y:S01]  /*02f0*/  IMAD.WIDE.U32 R4, R56.reuse, c[0x0][0x1e8], RZ ;  /* 0x00007a0038047a25 */ /* 0x040fe200078e00ff */
[----:B------:R-:W-:Y:S01]  /*0300*/  ISETP.NE.AND P1, PT, RZ, c[0x0][0x178], PT ;  /* 0x00005e00ff007a0c */ /* 0x000fe20003f25270 */
[----:B------:R-:W1:Y:S01]  /*0310*/  S2R R43, SR_LANEID ;  /* 0x00000000002b7919 */ /* 0x000e620000000000 */
[----:B------:R-:W-:Y:S01]  /*0320*/  IADD3 R7, R7, R3, RZ ;  /* 0x0000000307077210 */ /* 0x000fe20007ffe0ff */
[----:B------:R-:W-:-:S02]  /*0330*/  IMAD.WIDE.U32 R2, R56, c[0x0][0x1d8], RZ ;  /* 0x0000760038027a25 */ /* 0x000fc400078e00ff */
[----:B------:R-:W-:Y:S02]  /*0340*/  @P0 IADD3 R0, R0, 0x1, RZ ;  /* 0x0000000100000810 */ /* 0x000fe40007ffe0ff */
[----:B------:R-:W-:Y:S02]  /*0350*/  IMAD R11, R56, c[0x0][0x1ec], R11 ;  /* 0x00007b00380b7a24 */ /* 0x000fe400078e020b */
[----:B------:R-:W-:Y:S02]  /*0360*/  IMAD R8, R96, c[0x0][0x1b0], RZ ;  /* 0x00006c0060087a24 */ /* 0x000fe400078e02ff */
[----:B------:R-:W-:Y:S02]  /*0370*/  IMAD.IADD R3, R3, 0x1, R9 ;  /* 0x0000000103037824 */ /* 0x000fe400078e0209 */
[----:B------:R-:W-:Y:S02]  /*0380*/  IMAD.IADD R5, R5, 0x1, R11 ;  /* 0x0000000105057824 */ /* 0x000fe400078e020b */
[C---:B0-----:R-:W-:Y:S01]  /*0390*/  IMAD.SHL.U32 R42, R78.reuse, 0x8, RZ ;  /* 0x000000084e2a7824 */ /* 0x041fe200078e00ff */
[----:B------:R-:W-:Y:S01]  /*03a0*/  LOP3.LUT R45, R78, 0x1f, RZ, 0xc0, !PT ;  /* 0x0000001f4e2d7812 */ /* 0x000fe200078ec0ff */
[----:B------:R-:W-:-:S03]  /*03b0*/  IMAD.WIDE.U32 R10, R47, c[0x0][0x1b0], RZ ;  /* 0x00006c002f0a7a25 */ /* 0x000fc600078e00ff */
[----:B------:R-:W-:Y:S01]  /*03c0*/  IADD3 R54, R42, 0x1, RZ ;  /* 0x000000012a367810 */ /* 0x000fe20007ffe0ff */
[----:B------:R-:W-:Y:S01]  /*03d0*/  IMAD R9, R47, c[0x0][0x1b4], R8 ;  /* 0x00006d002f097a24 */ /* 0x000fe200078e0208 */
[----:B------:R-:W-:Y:S01]  /*03e0*/  LOP3.LUT R8, R45, 0xffffff00, R42, 0xf8, !PT ;  /* 0xffffff002d087812 */ /* 0x000fe200078ef82a */
[----:B------:R-:W-:Y:S01]  /*03f0*/  IMAD R12, R96, c[0x0][0x1d0], RZ ;  /* 0x00007400600c7a24 */ /* 0x000fe200078e02ff */
[----:B------:R-:W-:Y:S01]  /*0400*/  IADD3 R52, R42, 0x2, RZ ;  /* 0x000000022a347810 */ /* 0x000fe20007ffe0ff */
[----:B------:R-:W-:Y:S01]  /*0410*/  IMAD.WIDE.U32 R2, R47, c[0x0][0x1d0], R2 ;  /* 0x000074002f027a25 */ /* 0x000fe200078e0002 */
[----:B------:R-:W-:Y:S02]  /*0420*/  IADD3 R11, R11, R9, RZ ;  /* 0x000000090b0b7210 */ /* 0x000fe40007ffe0ff */
[----:B------:R-:W-:Y:S01]  /*0430*/  SHF.R.S32.HI R9, RZ, 0x1f, R8 ;  /* 0x0000001fff097819 */ /* 0x000fe20000011408 */
[----:B------:R-:W-:Y:S01]  /*0440*/  IMAD R14, R96, c[0x0][0x1e0], RZ ;  /* 0x00007800600e7a24 */ /* 0x000fe200078e02ff */
[----:B------:R-:W-:Y:S01]  /*0450*/  IADD3 R13, P0, R8, R2, RZ ;  /* 0x00000002080d7210 */ /* 0x000fe20007f1e0ff */
[----:B------:R-:W-:Y:S01]  /*0460*/  @!P2 IMAD.MOV R0, RZ, RZ, -R0 ;  /* 0x000000ffff00a224 */ /* 0x000fe200078e0a00 */
[----:B------:R-:W-:Y:S01]  /*0470*/  @!P1 LOP3.LUT R0, RZ, c[0x0][0x178], RZ, 0x33, !PT ;  /* 0x00005e00ff009a12 */ /* 0x000fe200078e33ff */
[----:B------:R-:W-:Y:S01]  /*0480*/  IMAD.WIDE.U32 R4, R47, c[0x0][0x1e0], R4 ;  /* 0x000078002f047a25 */ /* 0x000fe200078e0004 */
[----:B------:R-:W-:-:S02]  /*0490*/  IADD3 R50, R42, 0x3, RZ ;  /* 0x000000032a327810 */ /* 0x000fc40007ffe0ff */
[----:B------:R-:W-:Y:S01]  /*04a0*/  SHF.R.S32.HI R2, RZ, 0x1f, R0 ;  /* 0x0000001fff027819 */ /* 0x000fe20000011400 */
[C---:B------:R-:W-:Y:S01]  /*04b0*/  IMAD R15, R47.reuse, c[0x0][0x1d4], R12 ;  /* 0x000075002f0f7a24 */ /* 0x040fe200078e020c */
[----:B------:R-:W-:Y:S01]  /*04c0*/  IADD3 R22, P1, R8, R4, RZ ;  /* 0x0000000408167210 */ /* 0x000fe20007f3e0ff */
[----:B------:R-:W-:Y:S01]  /*04d0*/  IMAD R17, R47, c[0x0][0x1e4], R14 ;  /* 0x000079002f117a24 */ /* 0x000fe200078e020e */
[----:B------:R-:W-:Y:S01]  /*04e0*/  IADD3 R48, R42, 0x4, RZ ;  /* 0x000000042a307810 */ /* 0x000fe20007ffe0ff */
[----:B------:R-:W-:Y:S01]  /*04f0*/  IMAD.MOV.U32 R41, RZ, RZ, RZ ;  /* 0x000000ffff297224 */ /* 0x000fe200078e00ff */
[C---:B------:R-:W-:Y:S02]  /*0500*/  IADD3.X R4, R9.reuse, R3, R15, P0, !PT ;  /* 0x0000000309047210 */ /* 0x040fe400007fe40f */
[----:B------:R-:W-:Y:S01]  /*0510*/  IADD3.X R15, R9, R5, R17, P1, !PT ;  /* 0x00000005090f7210 */ /* 0x000fe20000ffe411 */
[C---:B------:R-:W-:Y:S01]  /*0520*/  IMAD R5, R2.reuse, c[0x0][0x1a8], RZ ;  /* 0x00006a0002057a24 */ /* 0x040fe200078e02ff */
[C---:B------:R-:W-:Y:S01]  /*0530*/  LEA R12, P0, R13.reuse, c[0x0][0x240], 0x1 ;  /* 0x000090000d0c7a11 */ /* 0x040fe200078008ff */
[----:B------:R-:W-:Y:S01]  /*0540*/  IMAD R17, R2, c[0x0][0x1c8], RZ ;  /* 0x0000720002117a24 */ /* 0x000fe200078e02ff */
[----:B------:R-:W-:Y:S01]  /*0550*/  IADD3 R46, R42, 0x5, RZ ;  /* 0x000000052a2e7810 */ /* 0x000fe20007ffe0ff */
[----:B------:R-:W-:Y:S01]  /*0560*/  IMAD.WIDE.U32 R2, R0, c[0x0][0x1a8], R6 ;  /* 0x00006a0000027a25 */ /* 0x000fe200078e0006 */
[----:B------:R-:W-:-:S02]  /*0570*/  LEA.HI.X R13, R13, c[0x0][0x244], R4, 0x1, P0 ;  /* 0x000091000d0d7a11 */ /* 0x000fc400000f0c04 */
[----:B------:R-:W-:Y:S01]  /*0580*/  IADD3 R44, R42, 0x6, RZ ;  /* 0x000000062a2c7810 */ /* 0x000fe20007ffe0ff */
[----:B------:R-:W-:Y:S01]  /*0590*/  IMAD R31, R0, c[0x0][0x1ac], R5 ;  /* 0x00006b00001f7a24 */ /* 0x000fe200078e0205 */
[----:B------:R-:W-:Y:S01]  /*05a0*/  LEA R35, P0, R2, c[0x0][0x228], 0x1 ;  /* 0x00008a0002237a11 */ /* 0x000fe200078008ff */
[----:B------:R-:W-:Y:S01]  /*05b0*/  IMAD.WIDE.U32 R4, R0, c[0x0][0x1c8], R10 ;  /* 0x0000720000047a25 */ /* 0x000fe200078e000a */
[----:B------:R-:W-:Y:S02]  /*05c0*/  IADD3 R42, R42, 0x7, RZ ;  /* 0x000000072a2a7810 */ /* 0x000fe40007ffe0ff */
[----:B------:R-:W-:Y:S01]  /*05d0*/  IADD3 R31, R3, R31, RZ ;  /* 0x0000001f031f7210 */ /* 0x000fe20007ffe0ff */
[----:B------:R-:W-:Y:S01]  /*05e0*/  IMAD R29, R0, c[0x0][0x1cc], R17 ;  /* 0x00007300001d7a24 */ /* 0x000fe200078e0211 */
[----:B------:R-:W-:Y:S01]  /*05f0*/  LEA R17, P2, R22, c[0x0][0x248], 0x1 ;  /* 0x0000920016117a11 */ /* 0x000fe200078408ff */
[----:B------:R-:W-:Y:S01]  /*0600*/  IMAD R3, R53, c[0x0][0x180], RZ ;  /* 0x0000600035037a24 */ /* 0x000fe200078e02ff */
[----:B------:R-:W-:Y:S01]  /*0610*/  LEA R33, P1, R4, c[0x0][0x230], 0x1 ;  /* 0x00008c0004217a11 */ /* 0x000fe200078208ff */
[----:B------:R-:W-:Y:S01]  /*0620*/  IMAD R0, R47, c[0x0][0x164], R56 ;  /* 0x000059002f007a24 */ /* 0x000fe200078e0238 */
[----:B------:R-:W-:Y:S01]  /*0630*/  LEA.HI.X R22, R22, c[0x0][0x24c], R15, 0x1, P2 ;  /* 0x0000930016167a11 */ /* 0x000fe200010f0c0f */
[----:B------:R-:W-:Y:S01]  /*0640*/  IMAD.IADD R29, R5, 0x1, R29 ;  /* 0x00000001051d7824 */ /* 0x000fe200078e021d */
[----:B------:R-:W-:Y:S01]  /*0650*/  LEA.HI.X R31, R2, c[0x0][0x22c], R31, 0x1, P0 ;  /* 0x00008b00021f7a11 */ /* 0x000fe200000f0c1f */
[----:B------:R-:W-:Y:S01]  /*0660*/  IMAD.WIDE.U32 R6, R56, c[0x0][0x180], RZ ;  /* 0x0000600038067a25 */ /* 0x000fe200078e00ff */
[----:B------:R-:W-:-:S02]  /*0670*/  LOP3.LUT R40, R8, 0x20, RZ, 0xfc, !PT ;  /* 0x0000002008287812 */ /* 0x000fc400078efcff */
[----:B------:R-:W-:Y:S01]  /*0680*/  LEA.HI.X R29, R4, c[0x0][0x234], R29, 0x1, P1 ;  /* 0x00008d00041d7a11 */ /* 0x000fe200008f0c1d */
[----:B------:R-:W-:Y:S01]  /*0690*/  IMAD R3, R56, c[0x0][0x184], R3 ;  /* 0x0000610038037a24 */ /* 0x000fe200078e0203 */
[----:B------:R-:W-:Y:S01]  /*06a0*/  LOP3.LUT R38, R8, 0x40, RZ, 0xfc, !PT ;  /* 0x0000004008267812 */ /* 0x000fe200078efcff */
[----:B------:R-:W-:Y:S01]  /*06b0*/  IMAD R0, R0, c[0x0][0x174], RZ ;  /* 0x00005d0000007a24 */ /* 0x000fe200078e02ff */
[----:B------:R-:W-:Y:S02]  /*06c0*/  LOP3.LUT R36, R8, 0x60, RZ, 0xfc, !PT ;  /* 0x0000006008247812 */ /* 0x000fe400078efcff */
[----:B------:R-:W-:Y:S01]  /*06d0*/  IADD3 R37, R7, R3, RZ ;  /* 0x0000000307257210 */ /* 0x000fe20007ffe0ff */
[----:B------:R-:W-:Y:S01]  /*06e0*/  IMAD R39, R0, c[0x0][0x16c], RZ ;  /* 0x00005b0000277a24 */ /* 0x000fe200078e02ff */
[C---:B------:R-:W-:Y:S02]  /*06f0*/  LOP3.LUT R34, R8.reuse, 0x80, RZ, 0xfc, !PT ;  /* 0x0000008008227812 */ /* 0x040fe400078efcff */
[----:B------:R-:W-:-:S02]  /*0700*/  LOP3.LUT R32, R8, 0xa0, RZ, 0xfc, !PT ;  /* 0x000000a008207812 */ /* 0x000fc400078efcff */
[C---:B------:R-:W-:Y:S02]  /*0710*/  LOP3.LUT R30, R8.reuse, 0xc0, RZ, 0xfc, !PT ;  /* 0x000000c0081e7812 */ /* 0x040fe400078efcff */
[----:B-1----:R-:W-:Y:S02]  /*0720*/  LOP3.LUT R28, R8, 0xe0, RZ, 0xfc, !PT ;  /* 0x000000e0081c7812 */ /* 0x002fe400078efcff */
.L_x_4855:
[----:B------:R-:W-:Y:S01]  /*0730*/  BAR.SYNC.DEFER_BLOCKING 0x0 ;  /* 0x0000000000007b1d */ /* 0x000fe20000010000 */
[----:B------:R-:W-:Y:S01]  /*0740*/  IMAD.MOV.U32 R0, RZ, RZ, -0x100 ;  /* 0xffffff00ff007424 */ /* 0x000fe200078e00ff */
[----:B------:R-:W-:Y:S01]  /*0750*/  PRMT R3, RZ, 0x7610, R3 ;  /* 0x00007610ff037816 */ /* 0x000fe20000000003 */
[----:B------:R-:W-:Y:S01]  /*0760*/  IMAD.MOV.U32 R4, RZ, RZ, R12 ;  /* 0x000000ffff047224 */ /* 0x000fe200078e000c */
[----:B------:R-:W-:Y:S01]  /*0770*/  MOV R5, R13 ;  /* 0x0000000d00057202 */ /* 0x000fe20000000f00 */
[----:B------:R-:W-:Y:S01]  /*0780*/  IMAD R27, R41, R0, c[0x0][0x168] ;  /* 0x00005a00291b7624 */ /* 0x000fe200078e0200 */
[----:B------:R-:W-:Y:S02]  /*0790*/  PRMT R0, RZ, 0x7610, R0 ;  /* 0x00007610ff007816 */ /* 0x000fe40000000000 */
[----:B0-----:R-:W-:-:S02]  /*07a0*/  PRMT R11, RZ, 0x7610, R11 ;  /* 0x00007610ff0b7816 */ /* 0x001fc4000000000b */
        /* <DEDUP_REMOVED lines=27> */
[----:B------:R-:W-:Y:S01]  /*0960*/  IADD3 R14, R43, 0x60, RZ ;  /* 0x000000602b0e7810 */ /* 0x000fe20007ffe0ff */
[----:B------:R-:W-:Y:S01]  /*0970*/  IMAD.SHL.U32 R26, R26, 0x2, RZ ;  /* 0x000000021a1a7824 */ /* 0x000fe200078e00ff */
[----:B------:R-:W-:-:S02]  /*0980*/  SHF.L.U32 R24, R16, 0x1, RZ ;  /* 0x0000000110187819 */ /* 0x000fc400000006ff */
[-C--:B------:R-:W-:Y:S02]  /*0990*/  LEA.HI.SX32 R14, R14, R43.reuse, 0x1b ;  /* 0x0000002b0e0e7211 */ /* 0x080fe400078fdaff */
[C---:B------:R-:W-:Y:S02]  /*09a0*/  IADD3 R16, R43.reuse, 0x80, RZ ;  /* 0x000000802b107810 */ /* 0x040fe40007ffe0ff */
[C---:B------:R-:W-:Y:S01]  /*09b0*/  IADD3 R18, R43.reuse, 0xa0, RZ ;  /* 0x000000a02b127810 */ /* 0x040fe20007ffe0ff */
[----:B------:R-:W-:Y:S01]  /*09c0*/  IMAD.SHL.U32 R58, R14, 0x2, RZ ;  /* 0x000000020e3a7824 */ /* 0x000fe200078e00ff */
[C---:B------:R-:W-:Y:S02]  /*09d0*/  IADD3 R20, R43.reuse, 0xc0, RZ ;  /* 0x000000c02b147810 */ /* 0x040fe40007ffe0ff */
[----:B------:R-:W-:Y:S02]  /*09e0*/  LEA.HI.SX32 R16, R16, R43, 0x1b ;  /* 0x0000002b10107211 */ /* 0x000fe400078fdaff */
[----:B------:R-:W-:-:S02]  /*09f0*/  IADD3 R14, R43, 0xe0, RZ ;  /* 0x000000e02b0e7810 */ /* 0x000fc40007ffe0ff */
[-C--:B------:R-:W-:Y:S01]  /*0a00*/  LEA.HI.SX32 R18, R18, R43.reuse, 0x1b ;  /* 0x0000002b12127211 */ /* 0x080fe200078fdaff */
[----:B------:R-:W-:Y:S01]  /*0a10*/  IMAD.SHL.U32 R57, R16, 0x2, RZ ;  /* 0x0000000210397824 */ /* 0x000fe200078e00ff */
[-C--:B------:R-:W-:Y:S02]  /*0a20*/  LEA.HI.SX32 R20, R20, R43.reuse, 0x1b ;  /* 0x0000002b14147211 */ /* 0x080fe400078fdaff */
[----:B------:R-:W-:Y:S02]  /*0a30*/  LEA.HI.SX32 R14, R14, R43, 0x1b ;  /* 0x0000002b0e0e7211 */ /* 0x000fe400078fdaff */
[----:B------:R-:W-:Y:S01]  /*0a40*/  SHF.L.U32 R55, R18, 0x1, RZ ;  /* 0x0000000112377819 */ /* 0x000fe200000006ff */
[----:B------:R-:W-:Y:S01]  /*0a50*/  IMAD.SHL.U32 R60, R20, 0x2, RZ ;  /* 0x00000002143c7824 */ /* 0x000fe200078e00ff */
[----:B------:R-:W-:Y:S02]  /*0a60*/  SHF.L.U32 R59, R14, 0x1, RZ ;  /* 0x000000010e3b7819 */ /* 0x000fe400000006ff */
[----:B------:R-:W-:-:S02]  /*0a70*/  ISETP.GE.AND P6, PT, R8, R27, PT ;  /* 0x0000001b0800720c */ /* 0x000fc40003fc6270 */
        /* <DEDUP_REMOVED lines=14> */
[----:B----4-:R-:W-:Y:S01]  /*0b60*/  STS.U16 [R24+0x80], R11 ;  /* 0x0000800b18007388 */ /* 0x010fe20000000400 */
[----:B0-----:R-:W-:-:S02]  /*0b70*/  IMAD.MOV.U32 R3, RZ, RZ, R22 ;  /* 0x000000ffff037224 */ /* 0x001fc400078e0016 */
[----:B-1----:R-:W-:Y:S01]  /*0b80*/  IMAD.SHL.U32 R0, R43, 0x8, RZ ;  /* 0x000000082b007824 */ /* 0x002fe200078e00ff */
[----:B------:R-:W-:Y:S04]  /*0b90*/  STS.U16 [R58+0xc0], R13 ;  /* 0x0000c00d3a007388 */ /* 0x000fe80000000400 */
[----:B------:R-:W-:Y:S01]  /*0ba0*/  LEA.HI.SX32 R0, R0, R0, 0x1b ;  /* 0x0000000000007211 */ /* 0x000fe200078fdaff */
[----:B------:R0:W-:Y:S03]  /*0bb0*/  STS.U16 [R57+0x100], R2 ;  /* 0x0001000239007388 */ /* 0x0001e60000000400 */
[----:B------:R-:W-:Y:S01]  /*0bc0*/  SHF.L.U32 R23, R0, 0x1, RZ ;  /* 0x0000000100177819 */ /* 0x000fe200000006ff */
[----:B------:R-:W-:Y:S04]  /*0bd0*/  STS.U16 [R55+0x140], R10 ;  /* 0x0001400a37007388 */ /* 0x000fe80000000400 */
[----:B------:R-:W-:Y:S01]  /*0be0*/  STS.U16 [R60+0x180], R15 ;  /* 0x0001800f3c007388 */ /* 0x000fe20000000400 */
[--C-:B0-----:R-:W-:Y:S01]  /*0bf0*/  IMAD.MOV.U32 R2, RZ, RZ, R17.reuse ;  /* 0x000000ffff027224 */ /* 0x101fe200078e0011 */
[----:B------:R-:W-:-:S02]  /*0c00*/  PRMT R17, RZ, 0x7610, R17 ;  /* 0x00007610ff117816 */ /* 0x000fc40000000011 */
        /* <DEDUP_REMOVED lines=45> */
[----:B---3--:R-:W-:-:S03]  /*0ee0*/  HADD2.F32 R64, -RZ, R64.H0_H0 ;  /* 0x20000040ff407230 */ /* 0x008fc60000004100 */
[----:B------:R-:W-:Y:S01]  /*0ef0*/  ISETP.EQ.OR P4, PT, RZ, UR6, P2 ;  /* 0x00000006ff007c0c */ /* 0x000fe20009782670 */
[----:B----4-:R-:W-:Y:S02]  /*0f00*/  HADD2.F32 R20, -RZ, R17.H0_H0 ;  /* 0x20000011ff147230 */ /* 0x010fe40000004100 */
[----:B------:R-:W-:Y:S01]  /*0f10*/  HADD2.F32 R18, -RZ, R19.H0_H0 ;  /* 0x20000013ff127230 */ /* 0x000fe20000004100 */
[--C-:B------:R-:W-:Y:S02]  /*0f20*/  FADD.FTZ R19, R16, R49.reuse ;  /* 0x0000003110137221 */ /* 0x100fe40000010000 */
[--C-:B------:R-:W-:Y:S01]  /*0f30*/  FADD.FTZ R16, R0, R49.reuse ;  /* 0x0000003100107221 */ /* 0x100fe20000010000 */
[----:B------:R-:W-:Y:S01]  /*0f40*/  HADD2.F32 R66, -RZ, R21.H0_H0 ;  /* 0x20000015ff427230 */ /* 0x000fe20000004100 */
[--C-:B------:R-:W-:Y:S01]  /*0f50*/  FADD.FTZ R21, R64, R49.reuse ;  /* 0x0000003140157221 */ /* 0x100fe20000010000 */
[----:B------:R-:W-:Y:S01]  /*0f60*/  FSETP.GTU.FTZ.AND P0, PT, R19, 20, PT ;  /* 0x41a000001300780b */ /* 0x000fe20003f1c000 */
        /* <DEDUP_REMOVED lines=9> */
[----:B------:R-:W-:Y:S01]  /*1000*/  FSETP.GTU.FTZ.AND P2, PT, R16, 20, PT ;  /* 0x41a000001000780b */ /* 0x000fe20003f5c000 */
        /* <DEDUP_REMOVED lines=32> */
.L_x_4833:
[----:B------:R-:W-:Y:S05]  /*1210*/  BSYNC B0 ;  /* 0x0000000000007941 */ /* 0x000fea0003800000 */
.L_x_4832:
        /* <DEDUP_REMOVED lines=42> */
.L_x_4835:
[----:B------:R-:W-:Y:S05]  /*14c0*/  BSYNC B0 ;  /* 0x0000000000007941 */ /* 0x000fea0003800000 */
.L_x_4834:
        /* <DEDUP_REMOVED lines=33> */
.L_x_4837:
[----:B------:R-:W-:Y:S05]  /*16e0*/  BSYNC B0 ;  /* 0x0000000000007941 */ /* 0x000fea0003800000 */
.L_x_4836:
        /* <DEDUP_REMOVED lines=33> */
.L_x_4839:
[----:B------:R-:W-:Y:S05]  /*1900*/  BSYNC B0 ;  /* 0x0000000000007941 */ /* 0x000fea0003800000 */
.L_x_4838:
        /* <DEDUP_REMOVED lines=33> */
.L_x_4841:
[----:B------:R-:W-:Y:S05]  /*1b20*/  BSYNC B0 ;  /* 0x0000000000007941 */ /* 0x000fea0003800000 */
.L_x_4840:
        /* <DEDUP_REMOVED lines=33> */
.L_x_4843:
[----:B------:R-:W-:Y:S05]  /*1d40*/  BSYNC B0 ;  /* 0x0000000000007941 */ /* 0x000fea0003800000 */
.L_x_4842:
        /* <DEDUP_REMOVED lines=33> */
.L_x_4845:
[----:B------:R-:W-:Y:S05]  /*1f60*/  BSYNC B0 ;  /* 0x0000000000007941 */ /* 0x000fea0003800000 */
.L_x_4844:
        /* <DEDUP_REMOVED lines=33> */
.L_x_4847:
[----:B------:R-:W-:Y:S05]  /*2180*/  BSYNC B0 ;  /* 0x0000000000007941 */ /* 0x000fea0003800000 */
.L_x_4846:
        /* <DEDUP_REMOVED lines=30> */
.L_x_4851:
[----:B------:R-:W-:Y:S01]  /*2370*/  SHF.R.S32.HI R86, RZ, 0x1f, R61 ;  /* 0x0000001fff567819 */ /* 0x000fe2000001143d */
[----:B------:R-:W-:Y:S01]  /*2380*/  IMAD.MOV.U32 R10, RZ, RZ, -0x100 ;  /* 0xffffff00ff0a7424 */ /* 0x000fe200078e00ff */
[----:B------:R-:W-:-:S02]  /*2390*/  PRMT R79, RZ, 0x7610, R79 ;  /* 0x00007610ff4f7816 */ /* 0x000fc4000000004f */
[----:B------:R-:W-:Y:S01]  /*23a0*/  PRMT R78, RZ, 0x7610, R78 ;  /* 0x00007610ff4e7816 */ /* 0x000fe2000000004e */
[----:B------:R-:W-:Y:S02]  /*23b0*/  IMAD R12, R86, c[0x0][0x1a0], RZ ;  /* 0x00006800560c7a24 */ /* 0x000fe400078e02ff */
[----:B------:R-:W-:Y:S02]  /*23c0*/  IMAD R27, R41, R10, c[0x0][0x168] ;  /* 0x00005a00291b7624 */ /* 0x000fe400078e020a */
[----:B------:R-:W-:-:S03]  /*23d0*/  IMAD.WIDE.U32 R10, R61, c[0x0][0x1a0], R8 ;  /* 0x000068003d0a7a25 */ /* 0x000fc600078e0008 */
[-C--:B------:R-:W-:Y:S01]  /*23e0*/  ISETP.GE.AND P6, PT, R8, R27.reuse, PT ;  /* 0x0000001b0800720c */ /* 0x080fe20003fc6270 */
[----:B------:R-:W-:Y:S01]  /*23f0*/  IMAD R13, R61, c[0x0][0x1a4], R12 ;  /* 0x000069003d0d7a24 */ /* 0x000fe200078e020c */
[----:B------:R-:W-:Y:S02]  /*2400*/  ISETP.GE.AND P1, PT, R40, R27, PT ;  /* 0x0000001b2800720c */ /* 0x000fe40003f26270 */
[----:B------:R-:W-:Y:S02]  /*2410*/  LEA R12, P2, R10, R35, 0x1 ;  /* 0x000000230a0c7211 */ /* 0x000fe400078408ff */
[----:B------:R-:W-:Y:S02]  /*2420*/  IADD3 R11, R11, R13, RZ ;  /* 0x0000000d0b0b7210 */ /* 0x000fe40007ffe0ff */
[----:B------:R-:W-:Y:S02]  /*2430*/  ISETP.GE.AND P3, PT, R36, R27, PT ;  /* 0x0000001b2400720c */ /* 0x000fe40003f66270 */
[----:B------:R-:W-:-:S02]  /*2440*/  LEA.HI.X R13, R10, R31, R11, 0x1, P2 ;  /* 0x0000001f0a0d7211 */ /* 0x000fc400010f0c0b */
        /* <DEDUP_REMOVED lines=14> */
[----:B------:R0:W5:Y:S04]  /*2530*/  @!P3 LDG.E.U16 R83, [R12.64+0xc0] ;  /* 0x0000c0040c53b981 */ /* 0x000168000c1e1500 */
[----:B------:R0:W5:Y:S04]  /*2540*/  @!P4 LDG.E.U16 R80, [R12.64+0x100] ;  /* 0x000100040c50c981 */ /* 0x000168000c1e1500 */
[----:B------:R0:W5:Y:S04]  /*2550*/  @!P5 LDG.E.U16 R82, [R12.64+0x140] ;  /* 0x000140040c52d981 */ /* 0x000168000c1e1500 */
[----:B------:R0:W5:Y:S04]  /*2560*/  @!P6 LDG.E.U16 R85, [R12.64+0x180] ;  /* 0x000180040c55e981 */ /* 0x000168000c1e1500 */
[----:B------:R0:W5:Y:S01]  /*2570*/  @!P1 LDG.E.U16 R84, [R12.64+0x1c0] ;  /* 0x0001c0040c549981 */ /* 0x000162000c1e1500 */
[----:B------:R-:W-:Y:S01]  /*2580*/  MOV R11, R37 ;  /* 0x00000025000b7202 */ /* 0x000fe20000000f00 */
[----:B------:R-:W-:-:S02]  /*2590*/  IMAD R14, R86, c[0x0][0x188], RZ ;  /* 0x00006200560e7a24 */ /* 0x000fc400078e02ff */
[----:B------:R-:W-:Y:S02]  /*25a0*/  IMAD.MOV.U32 R10, RZ, RZ, R6 ;  /* 0x000000ffff0a7224 */ /* 0x000fe400078e0006 */
[C---:B------:R-:W-:Y:S02]  /*25b0*/  IMAD R15, R61.reuse, c[0x0][0x18c], R14 ;  /* 0x000063003d0f7a24 */ /* 0x040fe400078e020e */
[----:B------:R-:W-:-:S04]  /*25c0*/  IMAD.WIDE.U32 R10, R61, c[0x0][0x188], R10 ;  /* 0x000062003d0a7a25 */ /* 0x000fc800078e000a */
[----:B------:R-:W-:Y:S01]  /*25d0*/  IMAD.IADD R11, R11, 0x1, R15 ;  /* 0x000000010b0b7824 */ /* 0x000fe200078e020f */
[----:B------:R-:W-:-:S04]  /*25e0*/  LEA R14, P1, R10, c[0x0][0x220], 0x2 ;  /* 0x000088000a0e7a11 */ /* 0x000fc800078210ff */
[----:B------:R-:W-:-:S05]  /*25f0*/  LEA.HI.X R15, R10, c[0x0][0x224], R11, 0x2, P1 ;  /* 0x000089000a0f7a11 */ /* 0x000fca00008f140b */
[----:B------:R1:W5:Y:S01]  /*2600*/  LDG.E R87, [R14.64] ;  /* 0x000000040e577981 */ /* 0x000362000c1e1900 */
[----:B------:R-:W-:Y:S02]  /*2610*/  IMAD R86, R86, c[0x0][0x1c0], RZ ;  /* 0x0000700056567a24 */ /* 0x000fe400078e02ff */
[----:B------:R-:W-:-:S04]  /*2620*/  IMAD.WIDE.U32 R10, R61, c[0x0][0x1c0], R8 ;  /* 0x000070003d0a7a25 */ /* 0x000fc800078e0008 */
[----:B0-----:R-:W-:Y:S01]  /*2630*/  IMAD R13, R61, c[0x0][0x1c4], R86 ;  /* 0x000071003d0d7a24 */ /* 0x001fe200078e0256 */
[----:B------:R-:W-:-:S04]  /*2640*/  LEA R12, P1, R10, R33, 0x1 ;  /* 0x000000210a0c7211 */ /* 0x000fc800078208ff */
[----:B------:R-:W-:Y:S02]  /*2650*/  IADD3 R11, R11, R13, RZ ;  /* 0x0000000d0b0b7210 */ /* 0x000fe40007ffe0ff */
[----:B------:R-:W-:Y:S02]  /*2660*/  ISETP.GE.AND P2, PT, R40, R27, PT ;  /* 0x0000001b2800720c */ /* 0x000fe40003f46270 */
[----:B------:R-:W-:Y:S02]  /*2670*/  LEA.HI.X R13, R10, R29, R11, 0x1, P1 ;  /* 0x0000001d0a0d7211 */ /* 0x000fe400008f0c0b */
[-C--:B------:R-:W-:Y:S02]  /*2680*/  ISETP.GE.AND P1, PT, R8, R27.reuse, PT ;  /* 0x0000001b0800720c */ /* 0x080fe40003f26270 */
[----:B------:R-:W-:Y:S02]  /*2690*/  ISETP.GE.AND P3, PT, R38, R27, PT ;  /* 0x0000001b2600720c */ /* 0x000fe40003f66270 */
[----:B------:R-:W-:-:S02]  /*26a0*/  PRMT R93, RZ, 0x7610, R93 ;  /* 0x00007610ff5d7816 */ /* 0x000fc4000000005d */
[----:B------:R-:W-:Y:S02]  /*26b0*/  PRMT R92, RZ, 0x7610, R92 ;  /* 0x00007610ff5c7816 */ /* 0x000fe4000000005c */
[----:B------:R-:W-:Y:S02]  /*26c0*/  PRMT R91, RZ, 0x7610, R91 ;  /* 0x00007610ff5b7816 */ /* 0x000fe4000000005b */
[----:B------:R-:W-:Y:S02]  /*26d0*/  PRMT R89, RZ, 0x7610, R89 ;  /* 0x00007610ff597816 */ /* 0x000fe40000000059 */
[----:B------:R-:W-:Y:S02]  /*26e0*/  PRMT R86, RZ, 0x7610, R86 ;  /* 0x00007610ff567816 */ /* 0x000fe40000000056 */
[----:B-1----:R-:W-:Y:S02]  /*26f0*/  PRMT R14, RZ, 0x7610, R14 ;  /* 0x00007610ff0e7816 */ /* 0x002fe4000000000e */
[----:B------:R-:W-:-:S02]  /*2700*/  ISETP.GE.AND P4, PT, R30, R27, PT ;  /* 0x0000001b1e00720c */ /* 0x000fc40003f86270 */
[----:B------:R-:W-:Y:S02]  /*2710*/  ISETP.GE.AND P5, PT, R28, R27, PT ;  /* 0x0000001b1c00720c */ /* 0x000fe40003fa6270 */
[----:B------:R-:W-:Y:S01]  /*2720*/  PRMT R15, RZ, 0x7610, R15 ;  /* 0x00007610ff0f7816 */ /* 0x000fe2000000000f */
[----:B--2---:R-:W-:Y:S04]  /*2730*/  STS.U16 [R26], R79 ;  /* 0x0000004f1a007388 */ /* 0x004fe80000000400 */
[----:B---3--:R-:W-:Y:S04]  /*2740*/  STS.U16 [R25+0x40], R78 ;  /* 0x0000404e19007388 */ /* 0x008fe80000000400 */
[----:B----4-:R-:W-:Y:S04]  /*2750*/  STS.U16 [R24+0x80], R81 ;  /* 0x0000805118007388 */ /* 0x010fe80000000400 */
[----:B-----5:R-:W-:Y:S04]  /*2760*/  STS.U16 [R58+0xc0], R83 ;  /* 0x0000c0533a007388 */ /* 0x020fe80000000400 */
[----:B------:R-:W-:Y:S04]  /*2770*/  STS.U16 [R57+0x100], R80 ;  /* 0x0001005039007388 */ /* 0x000fe80000000400 */
[----:B------:R-:W-:Y:S04]  /*2780*/  STS.U16 [R55+0x140], R82 ;  /* 0x0001405237007388 */ /* 0x000fe80000000400 */
[----:B------:R-:W-:Y:S04]  /*2790*/  STS.U16 [R60+0x180], R85 ;  /* 0x000180553c007388 */ /* 0x000fe80000000400 */
[----:B------:R0:W-:Y:S01]  /*27a0*/  STS.U16 [R59+0x1c0], R84 ;  /* 0x0001c0543b007388 */ /* 0x0001e20000000400 */
[----:B------:R-:W-:-:S06]  /*27b0*/  NOP ;  /* 0x0000000000007918 */ /* 0x000fcc0000000000 */
[----:B------:R1:W2:Y:S04]  /*27c0*/  @!P1 LDG.E.U16 R93, [R12.64] ;  /* 0x000000040c5d9981 */ /* 0x0002a8000c1e1500 */
[----:B------:R1:W3:Y:S04]  /*27d0*/  @!P2 LDG.E.U16 R92, [R12.64+0x40] ;  /* 0x000040040c5ca981 */ /* 0x0002e8000c1e1500 */
[----:B------:R1:W4:Y:S01]  /*27e0*/  @!P3 LDG.E.U16 R91, [R12.64+0x80] ;  /* 0x000080040c5bb981 */ /* 0x000322000c1e1500 */
[-C--:B------:R-:W-:Y:S02]  /*27f0*/  ISETP.GE.AND P1, PT, R36, R27.reuse, PT ;  /* 0x0000001b2400720c */ /* 0x080fe40003f26270 */
[-C--:B------:R-:W-:Y:S01]  /*2800*/  ISETP.GE.AND P2, PT, R34, R27.reuse, PT ;  /* 0x0000001b2200720c */ /* 0x080fe20003f46270 */
[----:B------:R1:W5:Y:S01]  /*2810*/  @!P4 LDG.E.U16 R15, [R12.64+0x180] ;  /* 0x000180040c0fc981 */ /* 0x000362000c1e1500 */
[----:B------:R-:W-:-:S02]  /*2820*/  ISETP.GE.AND P3, PT, R32, R27, PT ;  /* 0x0000001b2000720c */ /* 0x000fc40003f66270 */
[----:B0-----:R-:W-:Y:S01]  /*2830*/  PRMT R84, RZ, 0x7610, R84 ;  /* 0x00007610ff547816 */ /* 0x001fe20000000054 */
[----:B------:R-:W0:Y:S04]  /*2840*/  LDS.U16 R11, [R23] ;  /* 0x00000000170b7984 */ /* 0x000e280000000400 */
[----:B------:R-:W0:Y:S04]  /*2850*/  LDS.U16 R10, [R23+0x2] ;  /* 0x00000200170a7984 */ /* 0x000e280000000400 */
[----:B------:R1:W5:Y:S04]  /*2860*/  @!P1 LDG.E.U16 R89, [R12.64+0xc0] ;  /* 0x0000c0040c599981 */ /* 0x000368000c1e1500 */
[----:B------:R1:W5:Y:S04]  /*2870*/  @!P2 LDG.E.U16 R86, [R12.64+0x100] ;  /* 0x000100040c56a981 */ /* 0x000368000c1e1500 */
[----:B------:R1:W5:Y:S04]  /*2880*/  @!P3 LDG.E.U16 R14, [R12.64+0x140] ;  /* 0x000140040c0eb981 */ /* 0x000368000c1e1500 */
[----:B------:R1:W5:Y:S01]  /*2890*/  @!P5 LDG.E.U16 R84, [R12.64+0x1c0] ;  /* 0x0001c0040c54d981 */ /* 0x000362000c1e1500 */
[----:B------:R-:W-:-:S03]  /*28a0*/  FMUL.FTZ R57, R87, 1.4426950216293334961 ;  /* 0x3fb8aa3b57397820 */ /* 0x000fc60000410000 */
[----:B------:R-:W-:Y:S04]  /*28b0*/  LDS.U16 R25, [R23+0x8] ;  /* 0x0000080017197984 */ /* 0x000fe80000000400 */
[----:B-1----:R-:W1:Y:S01]  /*28c0*/  LDS.U16 R13, [R23+0x4] ;  /* 0x00000400170d7984 */ /* 0x002e620000000400 */
[----:B------:R-:W-:-:S03]  /*28d0*/  FMUL.FTZ R24, R57, R22 ;  /* 0x0000001639187220 */ /* 0x000fc60000410000 */
[----:B------:R-:W1:Y:S01]  /*28e0*/  LDS.U16 R12, [R23+0x6] ;  /* 0x00000600170c7984 */ /* 0x000e620000000400 */
[C---:B------:R-:W-:Y:S01]  /*28f0*/  FMUL.FTZ R26, R57.reuse, R21 ;  /* 0x00000015391a7220 */ /* 0x040fe20000410000 */
[----:B------:R0:W-:Y:S02]  /*2900*/  MUFU.EX2 R83, R24 ;  /* 0x0000001800537308 */ /* 0x0001e40000000800 */
[----:B------:R-:W1:Y:S01]  /*2910*/  S2R R78, SR_TID.X ;  /* 0x00000000004e7919 */ /* 0x000e620000002100 */
[----:B------:R-:W-:-:S03]  /*2920*/  FMUL.FTZ R55, R57, R20 ;  /* 0x0000001439377220 */ /* 0x000fc60000410000 */
[----:B0-----:R-:W0:Y:S02]  /*2930*/  LDS.U16 R24, [R23+0xa] ;  /* 0x00000a0017187984 */ /* 0x001e240000000400 */
[----:B------:R1:W0:Y:S02]  /*2940*/  MUFU.EX2 R88, R26 ;  /* 0x0000001a00587308 */ /* 0x0002240000000800 */
[----:B-1----:R-:W1:Y:S06]  /*2950*/  LDS.U16 R26, [R23+0xc] ;  /* 0x00000c00171a7984 */ /* 0x002e6c0000000400 */
[----:B------:R0:W0:Y:S02]  /*2960*/  MUFU.EX2 R90, R55 ;  /* 0x00000037005a7308 */ /* 0x0000240000000800 */
[----:B0-----:R-:W-:-:S02]  /*2970*/  HADD2.F32 R55, -RZ, R11.H0_H0 ;  /* 0x2000000bff377230 */ /* 0x001fc40000004100 */
[----:B------:R0:W1:Y:S01]  /*2980*/  LDS.U16 R11, [R23+0xe] ;  /* 0x00000e00170b7984 */ /* 0x0000620000000400 */
[----:B------:R-:W-:Y:S01]  /*2990*/  HADD2.F32 R10, -RZ, R10.H0_H0 ;  /* 0x2000000aff0a7230 */ /* 0x000fe20000004100 */
[----:B------:R-:W-:Y:S01]  /*29a0*/  FMUL.FTZ R58, R57, R19 ;  /* 0x00000013393a7220 */ /* 0x000fe20000410000 */
[-C--:B------:R-:W-:Y:S01]  /*29b0*/  ISETP.GE.U32.AND P1, PT, R54, R27.reuse, PT ;  /* 0x0000001b3600720c */ /* 0x080fe20003f26070 */
[----:B------:R-:W-:Y:S02]  /*29c0*/  IMAD.SHL.U32 R60, R78, 0x8, RZ ;  /* 0x000000084e3c7824 */ /* 0x000fe400078e00ff */
[----:B------:R-:W-:Y:S02]  /*29d0*/  FMUL.FTZ R10, R65, R10 ;  /* 0x0000000a410a7220 */ /* 0x000fe40000410000 */
[C---:B------:R-:W-:Y:S01]  /*29e0*/  FMUL.FTZ R59, R57.reuse, R18 ;  /* 0x00000012393b7220 */ /* 0x040fe20000410000 */
[----:B------:R-:W0:Y:S01]  /*29f0*/  MUFU.EX2 R58, R58 ;  /* 0x0000003a003a7308 */ /* 0x000e220000000800 */
[----:B------:R-:W-:Y:S01]  /*2a00*/  ISETP.GE.U32.AND P6, PT, R60, R27, PT ;  /* 0x0000001b3c00720c */ /* 0x000fe20003fc6070 */
[----:B------:R-:W-:Y:S01]  /*2a10*/  FMUL.FTZ R60, R57, R17 ;  /* 0x00000011393c7220 */ /* 0x000fe20000410000 */
[----:B------:R-:W-:Y:S01]  /*2a20*/  FSEL R85, R10, RZ, !P1 ;  /* 0x000000ff0a557208 */ /* 0x000fe20004800000 */
[----:B------:R-:W-:Y:S01]  /*2a30*/  HADD2.F32 R10, -RZ, R13.H0_H0 ;  /* 0x2000000dff0a7230 */ /* 0x000fe20000004100 */
[----:B------:R-:W-:Y:S01]  /*2a40*/  FMUL.FTZ R55, R66, R55 ;  /* 0x0000003742377220 */ /* 0x000fe20000410000 */
[----:B------:R-:W-:-:S02]  /*2a50*/  HADD2.F32 R13, -RZ, R12.H0_H0 ;  /* 0x2000000cff0d7230 */ /* 0x000fc40000004100 */
[----:B------:R-:W0:Y:S01]  /*2a60*/  MUFU.EX2 R59, R59 ;  /* 0x0000003b003b7308 */ /* 0x000e220000000800 */
[----:B------:R-:W-:Y:S01]  /*2a70*/  FMUL.FTZ R10, R67, R10 ;  /* 0x0000000a430a7220 */ /* 0x000fe20000410000 */
[----:B------:R-:W-:Y:S01]  /*2a80*/  ISETP.GE.U32.AND P2, PT, R52, R27, PT ;  /* 0x0000001b3400720c */ /* 0x000fe20003f46070 */
[----:B------:R-:W-:Y:S01]  /*2a90*/  FMUL.FTZ R79, R57, R16 ;  /* 0x00000010394f7220 */ /* 0x000fe20000410000 */
[----:B------:R-:W-:Y:S02]  /*2aa0*/  FSEL R82, R55, RZ, !P6 ;  /* 0x000000ff37527208 */ /* 0x000fe40007000000 */
[----:B------:R-:W-:Y:S02]  /*2ab0*/  FSEL R88, R88, 1, !P1 ;  /* 0x3f80000058587808 */ /* 0x000fe40004800000 */
[----:B------:R-:W1:Y:S01]  /*2ac0*/  MUFU.EX2 R60, R60 ;  /* 0x0000003c003c7308 */ /* 0x000e620000000800 */
[----:B------:R-:W-:Y:S01]  /*2ad0*/  FSEL R83, R83, 1, !P6 ;  /* 0x3f80000053537808 */ /* 0x000fe20007000000 */
[----:B------:R-:W-:Y:S01]  /*2ae0*/  FMUL.FTZ R57, R57, R0 ;  /* 0x0000000039397220 */ /* 0x000fe20000410000 */
[----:B------:R-:W-:Y:S01]  /*2af0*/  HADD2.F32 R25, -RZ, R25.H0_H0 ;  /* 0x20000019ff197230 */ /* 0x000fe20000004100 */
[----:B------:R-:W-:Y:S01]  /*2b00*/  FMUL.FTZ R13, R64, R13 ;  /* 0x0000000d400d7220 */ /* 0x000fe20000410000 */
[----:B------:R-:W-:-:S02]  /*2b10*/  ISETP.GE.U32.AND P3, PT, R50, R27, PT ;  /* 0x0000001b3200720c */ /* 0x000fc40003f66070 */
[----:B------:R-:W-:Y:S01]  /*2b20*/  FSEL R90, R90, 1, !P2 ;  /* 0x3f8000005a5a7808 */ /* 0x000fe20005000000 */
[----:B------:R1:W1:Y:S01]  /*2b30*/  MUFU.EX2 R81, R79 ;  /* 0x0000004f00517308 */ /* 0x0002620000000800 */
[----:B------:R-:W-:Y:S01]  /*2b40*/  FSEL R95, R10, RZ, !P2 ;  /* 0x000000ff0a5f7208 */ /* 0x000fe20005000000 */
[-C--:B------:R-:W-:Y:S01]  /*2b50*/  FFMA.FTZ R10, R82, R88.reuse, R85 ;  /* 0x00000058520a7223 */ /* 0x080fe20000010055 */
[----:B------:R-:W-:Y:S01]  /*2b60*/  HADD2.F32 R24, -RZ, R24.H0_H0 ;  /* 0x20000018ff187230 */ /* 0x000fe20000004100 */
[----:B0-----:R-:W-:Y:S01]  /*2b70*/  FMUL.FTZ R23, R83, R88 ;  /* 0x0000005853177220 */ /* 0x001fe20000410000 */
[----:B------:R-:W-:Y:S01]  /*2b80*/  ISETP.GE.U32.AND P4, PT, R48, R27, PT ;  /* 0x0000001b3000720c */ /* 0x000fe20003f86070 */
[----:B------:R-:W-:Y:S01]  /*2b90*/  FMUL.FTZ R25, R68, R25 ;  /* 0x0000001944197220 */ /* 0x000fe20000410000 */
[----:B------:R-:W-:Y:S01]  /*2ba0*/  FSEL R87, R58, 1, !P3 ;  /* 0x3f8000003a577808 */ /* 0x000fe20005800000 */
[----:B------:R-:W0:Y:S01]  /*2bb0*/  MUFU.EX2 R57, R57 ;  /* 0x0000003900397308 */ /* 0x000e220000000800 */
[----:B------:R-:W-:Y:S01]  /*2bc0*/  FSEL R94, R13, RZ, !P3 ;  /* 0x000000ff0d5e7208 */ /* 0x000fe20005800000 */
[C---:B------:R-:W-:Y:S01]  /*2bd0*/  FFMA.FTZ R10, R90.reuse, R10, R95 ;  /* 0x0000000a5a0a7223 */ /* 0x040fe2000001005f */
[----:B-1----:R-:W-:Y:S01]  /*2be0*/  HADD2.F32 R26, -RZ, R26.H0_H0 ;  /* 0x2000001aff1a7230 */ /* 0x002fe20000004100 */
[----:B------:R-:W-:Y:S01]  /*2bf0*/  FMUL.FTZ R58, R90, R23 ;  /* 0x000000175a3a7220 */ /* 0x000fe20000410000 */
[-C--:B------:R-:W-:Y:S01]  /*2c00*/  ISETP.GE.U32.AND P5, PT, R46, R27.reuse, PT ;  /* 0x0000001b2e00720c */ /* 0x080fe20003fa6070 */
[----:B------:R-:W-:Y:S01]  /*2c10*/  FMUL.FTZ R24, R63, R24 ;  /* 0x000000183f187220 */ /* 0x000fe20000410000 */
[----:B------:R-:W-:Y:S01]  /*2c20*/  FSEL R80, R59, 1, !P4 ;  /* 0x3f8000003b507808 */ /* 0x000fe20006000000 */
[----:B------:R-:W-:Y:S01]  /*2c30*/  FFMA.FTZ R10, R87, R10, R94 ;  /* 0x0000000a570a7223 */ /* 0x000fe2000001005e */
[----:B------:R-:W-:Y:S01]  /*2c40*/  FSEL R97, R25, RZ, !P4 ;  /* 0x000000ff19617208 */ /* 0x000fe20006000000 */
[----:B------:R-:W-:Y:S01]  /*2c50*/  FMUL.FTZ R23, R87, R58 ;  /* 0x0000003a57177220 */ /* 0x000fe20000410000 */
[----:B------:R-:W-:Y:S01]  /*2c60*/  HADD2.F32 R11, -RZ, R11.H0_H0 ;  /* 0x2000000bff0b7230 */ /* 0x000fe20000004100 */
[----:B------:R-:W-:Y:S01]  /*2c70*/  FMUL.FTZ R26, R69, R26 ;  /* 0x0000001a451a7220 */ /* 0x000fe20000410000 */
[----:B------:R-:W-:Y:S01]  /*2c80*/  ISETP.GE.U32.AND P6, PT, R44, R27, PT ;  /* 0x0000001b2c00720c */ /* 0x000fe20003fc6070 */
[----:B------:R-:W-:Y:S01]  /*2c90*/  FFMA.FTZ R12, R80, R10, R97 ;  /* 0x0000000a500c7223 */ /* 0x000fe20000010061 */
[----:B------:R-:W-:-:S02]  /*2ca0*/  FSEL R79, R60, 1, !P5 ;  /* 0x3f8000003c4f7808 */ /* 0x000fc40006800000 */
[----:B------:R-:W-:Y:S01]  /*2cb0*/  FSEL R98, R24, RZ, !P5 ;  /* 0x000000ff18627208 */ /* 0x000fe20006800000 */
[----:B------:R-:W-:Y:S01]  /*2cc0*/  FMUL.FTZ R10, R80, R23 ;  /* 0x00000017500a7220 */ /* 0x000fe20000410000 */
[----:B------:R-:W-:Y:S01]  /*2cd0*/  ISETP.GE.U32.AND P1, PT, R42, R27, PT ;  /* 0x0000001b2a00720c */ /* 0x000fe20003f26070 */
[----:B------:R-:W-:Y:S01]  /*2ce0*/  FMUL.FTZ R11, R62, R11 ;  /* 0x0000000b3e0b7220 */ /* 0x000fe20000410000 */
[----:B------:R-:W-:Y:S01]  /*2cf0*/  FSEL R81, R81, 1, !P6 ;  /* 0x3f80000051517808 */ /* 0x000fe20007000000 */
[C---:B------:R-:W-:Y:S01]  /*2d00*/  FFMA.FTZ R12, R79.reuse, R12, R98 ;  /* 0x0000000c4f0c7223 */ /* 0x040fe20000010062 */
[----:B------:R-:W-:Y:S01]  /*2d10*/  FSEL R102, R26, RZ, !P6 ;  /* 0x000000ff1a667208 */ /* 0x000fe20007000000 */
[----:B------:R-:W-:Y:S01]  /*2d20*/  FMUL.FTZ R10, R79, R10 ;  /* 0x0000000a4f0a7220 */ /* 0x000fe20000410000 */
[----:B0-----:R-:W-:Y:S02]  /*2d30*/  FSEL R99, R57, 1, !P1 ;  /* 0x3f80000039637808 */ /* 0x001fe40004800000 */
        /* <DEDUP_REMOVED lines=19> */
[C---:B------:R-:W-:Y:S02]  /*2e70*/  IADD3 R24, R43.reuse, 0x40, RZ ;  /* 0x000000402b187810 */ /* 0x040fe40007ffe0ff */
[----:B------:R-:W-:-:S02]  /*2e80*/  LEA.HI.SX32 R23, R43, R43, 0x1b ;  /* 0x0000002b2b177211 */ /* 0x000fc400078fdaff */
[-C--:B------:R-:W-:Y:S02]  /*2e90*/  LEA.HI.SX32 R25, R26, R43.reuse, 0x1b ;  /* 0x0000002b1a197211 */ /* 0x080fe400078fdaff */
[----:B------:R-:W-:Y:S02]  /*2ea0*/  LEA.HI.SX32 R24, R24, R43, 0x1b ;  /* 0x0000002b18187211 */ /* 0x000fe400078fdaff */
[----:B------:R-:W-:Y:S01]  /*2eb0*/  SHF.L.U32 R26, R23, 0x1, RZ ;  /* 0x00000001171a7819 */ /* 0x000fe200000006ff */
[----:B------:R-:W-:Y:S01]  /*2ec0*/  IMAD.SHL.U32 R25, R25, 0x2, RZ ;  /* 0x0000000219197824 */ /* 0x000fe200078e00ff */
[----:B------:R-:W-:Y:S01]  /*2ed0*/  SHF.L.U32 R24, R24, 0x1, RZ ;  /* 0x0000000118187819 */ /* 0x000fe200000006ff */
[C---:B0-----:R-:W-:Y:S02]  /*2ee0*/  @P1 FFMA.FTZ R11, R10.reuse, R12, R11 ;  /* 0x0000000c0a0b1223 */ /* 0x041fe4000001000b */
[----:B-1----:R-:W-:-:S05]  /*2ef0*/  @P1 FMUL.FTZ R10, R10, R13 ;  /* 0x0000000d0a0a1220 */ /* 0x002fca0000410000 */
[----:B------:R-:W-:Y:S01]  /*2f00*/  SHFL.UP PT, R23, R10, 0x8, RZ ;  /* 0x050000000a177989 */ /* 0x000fe200000e00ff */
[C---:B------:R-:W-:Y:S02]  /*2f10*/  ISETP.GE.AND P1, PT, R43.reuse, 0x8, PT ;  /* 0x000000082b00780c */ /* 0x040fe40003f26270 */
[C---:B------:R-:W-:Y:S02]  /*2f20*/  IADD3 R12, R43.reuse, 0x60, RZ ;  /* 0x000000602b0c7810 */ /* 0x040fe40007ffe0ff */
[C---:B------:R-:W-:Y:S02]  /*2f30*/  IADD3 R104, R43.reuse, 0x80, RZ ;  /* 0x000000802b687810 */ /* 0x040fe40007ffe0ff */
[----:B------:R-:W-:Y:S02]  /*2f40*/  IADD3 R58, R43, 0xa0, RZ ;  /* 0x000000a02b3a7810 */ /* 0x000fe40007ffe0ff */
[-C--:B------:R-:W-:Y:S02]  /*2f50*/  LEA.HI.SX32 R13, R12, R43.reuse, 0x1b ;  /* 0x0000002b0c0d7211 */ /* 0x080fe400078fdaff */
[----:B------:R-:W-:-:S02]  /*2f60*/  LEA.HI.SX32 R104, R104, R43, 0x1b ;  /* 0x0000002b68687211 */ /* 0x000fc400078fdaff */
[----:B------:R-:W-:Y:S01]  /*2f70*/  LEA.HI.SX32 R55, R58, R43, 0x1b ;  /* 0x0000002b3a377211 */ /* 0x000fe200078fdaff */
[----:B------:R-:W-:Y:S01]  /*2f80*/  IMAD.SHL.U32 R58, R13, 0x2, RZ ;  /* 0x000000020d3a7824 */ /* 0x000fe200078e00ff */
[----:B------:R-:W-:Y:S02]  /*2f90*/  SHF.L.U32 R57, R104, 0x1, RZ ;  /* 0x0000000168397819 */ /* 0x000fe400000006ff */
[----:B------:R-:W-:Y:S01]  /*2fa0*/  IADD3 R12, R43, 0xe0, RZ ;  /* 0x000000e02b0c7810 */ /* 0x000fe20007ffe0ff */
[----:B------:R-:W-:Y:S01]  /*2fb0*/  IMAD.SHL.U32 R55, R55, 0x2, RZ ;  /* 0x0000000237377824 */ /* 0x000fe200078e00ff */
[----:B--2---:R-:W-:Y:S04]  /*2fc0*/  STS.U16 [R26+0x210], R93 ;  /* 0x0002105d1a007388 */ /* 0x004fe80000000400 */
[----:B---3--:R-:W-:Y:S04]  /*2fd0*/  STS.U16 [R25+0x250], R92 ;  /* 0x0002505c19007388 */ /* 0x008fe80000000400 */
[----:B----4-:R-:W-:Y:S04]  /*2fe0*/  STS.U16 [R24+0x290], R91 ;  /* 0x0002905b18007388 */ /* 0x010fe80000000400 */
[----:B------:R-:W0:Y:S01]  /*2ff0*/  SHFL.UP PT, R91, R11, 0x8, RZ ;  /* 0x050000000b5b7989 */ /* 0x000e2200000e00ff */
[----:B------:R-:W-:-:S02]  /*3000*/  IADD3 R60, R43, 0xc0, RZ ;  /* 0x000000c02b3c7810 */ /* 0x000fc40007ffe0ff */
[-C--:B------:R-:W-:Y:S02]  /*3010*/  LEA.HI.SX32 R12, R12, R43.reuse, 0x1b ;  /* 0x0000002b0c0c7211 */ /* 0x080fe400078fdaff */
[----:B------:R-:W-:Y:S01]  /*3020*/  LEA.HI.SX32 R60, R60, R43, 0x1b ;  /* 0x0000002b3c3c7211 */ /* 0x000fe200078fdaff */
[----:B-----5:R-:W-:Y:S04]  /*3030*/  STS.U16 [R58+0x2d0], R89 ;  /* 0x0002d0593a007388 */ /* 0x020fe80000000400 */
[----:B------:R-:W-:Y:S04]  /*3040*/  STS.U16 [R57+0x310], R86 ;  /* 0x0003105639007388 */ /* 0x000fe80000000400 */
[----:B------:R-:W-:Y:S01]  /*3050*/  STS.U16 [R55+0x350], R14 ;  /* 0x0003500e37007388 */ /* 0x000fe20000000400 */
[----:B0-----:R-:W-:-:S02]  /*3060*/  @P1 FFMA.FTZ R11, R10, R91, R11 ;  /* 0x0000005b0a0b1223 */ /* 0x001fc4000001000b */
[----:B------:R-:W-:-:S03]  /*3070*/  @P1 FMUL.FTZ R10, R10, R23 ;  /* 0x000000170a0a1220 */ /* 0x000fc60000410000 */
[----:B------:R-:W0:Y:S01]  /*3080*/  SHFL.UP PT, R14, R11, 0x10, RZ ;  /* 0x060000000b0e7989 */ /* 0x000e2200000e00ff */
[----:B------:R-:W-:-:S03]  /*3090*/  IMAD.SHL.U32 R59, R12, 0x2, RZ ;  /* 0x000000020c3b7824 */ /* 0x000fc600078e00ff */
[----:B------:R-:W1:Y:S01]  /*30a0*/  SHFL.UP PT, R89, R10, 0x10, RZ ;  /* 0x060000000a597989 */ /* 0x000e6200000e00ff */
[----:B------:R-:W-:Y:S01]  /*30b0*/  HFMA2.MMA R12, -RZ, RZ, 1.875, 0 ;  /* 0x3f800000ff0c7435 */ /* 0x000fe200000001ff */
[----:B------:R-:W-:Y:S01]  /*30c0*/  SHF.L.U32 R60, R60, 0x1, RZ ;  /* 0x000000013c3c7819 */ /* 0x000fe200000006ff */
[----:B------:R-:W-:Y:S01]  /*30d0*/  IMAD.MOV.U32 R13, RZ, RZ, RZ ;  /* 0x000000ffff0d7224 */ /* 0x000fe200078e00ff */
[----:B------:R-:W-:Y:S02]  /*30e0*/  SHF.L.U32 R92, R61, 0x3, RZ ;  /* 0x000000033d5c7819 */ /* 0x000fe400000006ff */
[----:B------:R-:W-:Y:S01]  /*30f0*/  ISETP.GE.AND P1, PT, R43, 0x10, PT ;  /* 0x000000102b00780c */ /* 0x000fe20003f26270 */
[----:B------:R2:W-:Y:S04]  /*3100*/  STS.U16 [R60+0x390], R15 ;  /* 0x0003900f3c007388 */ /* 0x0005e80000000400 */
[----:B------:R-:W-:Y:S01]  /*3110*/  STS.U16 [R59+0x3d0], R84 ;  /* 0x0003d0543b007388 */ /* 0x000fe20000000400 */
[----:B------:R-:W-:-:S06]  /*3120*/  NOP ;  /* 0x0000000000007918 */ /* 0x000fcc0000000000 */
[----:B------:R-:W3:Y:S01]  /*3130*/  @!P0 LDS.64 R12, [R92+0x440] ;  /* 0x000440005c0c8984 */ /* 0x000ee20000000a00 */
[C---:B--2---:R-:W-:Y:S01]  /*3140*/  IMAD.SHL.U32 R15, R43.reuse, 0x8, RZ ;  /* 0x000000082b0f7824 */ /* 0x044fe200078e00ff */
[----:B------:R-:W-:-:S04]  /*3150*/  ISETP.NE.AND P2, PT, R43, 0x1f, PT ;  /* 0x0000001f2b00780c */ /* 0x000fc80003f45270 */
[----:B------:R-:W-:Y:S01]  /*3160*/  LEA.HI.SX32 R15, R15, R15, 0x1b ;  /* 0x0000000f0f0f7211 */ /* 0x000fe200078fdaff */
[C---:B0-----:R-:W-:Y:S02]  /*3170*/  @P1 FFMA.FTZ R11, R10.reuse, R14, R11 ;  /* 0x0000000e0a0b1223 */ /* 0x041fe4000001000b */
[----:B-1----:R-:W-:Y:S01]  /*3180*/  @P1 FMUL.FTZ R10, R10, R89 ;  /* 0x000000590a0a1220 */ /* 0x002fe20000410000 */
[----:B------:R-:W-:-:S05]  /*3190*/  SHF.L.U32 R23, R15, 0x1, RZ ;  /* 0x000000010f177819 */ /* 0x000fca00000006ff */
        /* <DEDUP_REMOVED lines=27> */
[----:B------:R-:W-:Y:S01]  /*3350*/  FFMA.FTZ R90, R90, R85, R95 ;  /* 0x000000555a5a7223 */ /* 0x000fe2000001005f */
[----:B------:R-:W-:-:S03]  /*3360*/  HADD2.F32 R82, -RZ, R101.H0_H0 ;  /* 0x20000065ff527230 */ /* 0x000fc60000004100 */
        /* <DEDUP_REMOVED lines=10> */
.L_x_4850:
[----:B------:R-:W-:Y:S05]  /*3410*/  BSYNC B0 ;  /* 0x0000000000007941 */ /* 0x000fea0003800000 */
.L_x_4849:
[----:B------:R-:W-:Y:S01]  /*3420*/  IADD3 R61, R61, 0x1, RZ ;  /* 0x000000013d3d7810 */ /* 0x000fe20007ffe0ff */
[----:B------:R-:W-:Y:S01]  /*3430*/  FFMA.FTZ R80, R80, R87, R97 ;  /* 0x0000005750507223 */ /* 0x000fe20000010061 */
[----:B------:R-:W-:Y:S01]  /*3440*/  HADD2.F32 R93, -RZ, R93.H0_H0 ;  /* 0x2000005dff5d7230 */ /* 0x000fe20000004100 */
[----:B------:R-:W-:Y:S01]  /*3450*/  FFMA.FTZ R77, R82, R83, R77 ;  /* 0x00000053524d7223 */ /* 0x000fe2000001004d */
[----:B------:R-:W-:Y:S01]  /*3460*/  ISETP.GE.AND P1, PT, R61, c[0x0][0x16c], PT ;  /* 0x00005b003d007a0c */ /* 0x000fe20003f26270 */
[----:B------:R-:W-:Y:S01]  /*3470*/  FFMA.FTZ R79, R79, R80, R98 ;  /* 0x000000504f4f7223 */ /* 0x000fe20000010062 */
[----:B------:R-:W-:Y:S01]  /*3480*/  HADD2.F32 R104, -RZ, R104.H0_H0 ;  /* 0x20000068ff687230 */ /* 0x000fe20000004100 */
[----:B------:R-:W-:Y:S01]  /*3490*/  FFMA.FTZ R76, R93, R85, R76 ;  /* 0x000000555d4c7223 */ /* 0x000fe2000001004c */
[----:B------:R-:W-:Y:S01]  /*34a0*/  HADD2.F32 R103, -RZ, R103.H0_H0 ;  /* 0x20000067ff677230 */ /* 0x000fe20000004100 */
[----:B------:R-:W-:Y:S01]  /*34b0*/  FFMA.FTZ R81, R81, R79, R102 ;  /* 0x0000004f51517223 */ /* 0x000fe20000010066 */
[----:B------:R-:W-:Y:S01]  /*34c0*/  HADD2.F32 R91, -RZ, R91.H0_H0 ;  /* 0x2000005bff5b7230 */ /* 0x000fe20000004100 */
[----:B------:R-:W-:Y:S01]  /*34d0*/  FFMA.FTZ R75, R104, R90, R75 ;  /* 0x0000005a684b7223 */ /* 0x000fe2000001004b */
[----:B0-----:R-:W-:Y:S01]  /*34e0*/  HADD2.F32 R10, -RZ, R89.H0_H0 ;  /* 0x20000059ff0a7230 */ /* 0x001fe20000004100 */
[----:B------:R-:W-:Y:S01]  /*34f0*/  FFMA.FTZ R99, R99, R81, R100 ;  /* 0x0000005163637223 */ /* 0x000fe20000010064 */
[----:B------:R-:W-:Y:S01]  /*3500*/  HADD2.F32 R86, -RZ, R86.H0_H0 ;  /* 0x20000056ff567230 */ /* 0x000fe20000004100 */
[----:B------:R-:W-:Y:S01]  /*3510*/  FFMA.FTZ R74, R103, R87, R74 ;  /* 0x00000057674a7223 */ /* 0x000fe2000001004a */
[----:B------:R-:W-:Y:S01]  /*3520*/  HADD2.F32 R11, -RZ, R84.H0_H0 ;  /* 0x20000054ff0b7230 */ /* 0x000fe20000004100 */
[----:B------:R-:W-:-:S02]  /*3530*/  FFMA.FTZ R73, R10, R80, R73 ;  /* 0x000000500a497223 */ /* 0x000fc40000010049 */
[----:B------:R-:W-:Y:S02]  /*3540*/  FFMA.FTZ R72, R91, R79, R72 ;  /* 0x0000004f5b487223 */ /* 0x000fe40000010048 */
[----:B------:R-:W-:Y:S02]  /*3550*/  FFMA.FTZ R71, R86, R81, R71 ;  /* 0x0000005156477223 */ /* 0x000fe40000010047 */
[----:B------:R-:W-:Y:S01]  /*3560*/  FFMA.FTZ R70, R11, R99, R70 ;  /* 0x000000630b467223 */ /* 0x000fe20000010046 */
[----:B------:R-:W-:Y:S01]  /*3570*/  @P1 CALL.REL.NOINC `(.L_x_4848) ;  /* 0x0000001000001944 */ /* 0x000fe20003c00000 */
[----:B------:R-:W-:Y:S05]  /*3580*/  BRA `(.L_x_4851) ;  /* 0xffffede000007947 */ /* 0x000fea000383ffff */
.L_x_4848:
        /* <DEDUP_REMOVED lines=49> */
.L_x_4853:
[----:B------:R-:W-:Y:S05]  /*38a0*/  BSYNC B0 ;  /* 0x0000000000007941 */ /* 0x000fea0003800000 */
.L_x_4852:
[----:B------:R-:W-:Y:S01]  /*38b0*/  MOV R13, R63 ;  /* 0x0000003f000d7202 */ /* 0x000fe20000000f00 */
[----:B------:R-:W-:Y:S01]  /*38c0*/  HFMA2.MMA R11, -RZ, RZ, 0, 1.1920928955078125e-07 ;  /* 0x00000002ff0b7435 */ /* 0x000fe200000001ff */
[----:B------:R-:W-:Y:S01]  /*38d0*/  IMAD.MOV.U32 R12, RZ, RZ, R10 ;  /* 0x000000ffff0c7224 */ /* 0x000fe200078e000a */
[-C--:B------:R-:W-:Y:S01]  /*38e0*/  ISETP.GE.AND P5, PT, R30, R23.reuse, PT ;  /* 0x000000171e00720c */ /* 0x080fe20003fa6270 */
[----:B0-----:R-:W-:Y:S01]  /*38f0*/  IMAD R17, R53, c[0x0][0x208], RZ ;  /* 0x0000820035117a24 */ /* 0x001fe200078e02ff */
[-C--:B------:R-:W-:Y:S01]  /*3900*/  ISETP.GE.AND P6, PT, R28, R23.reuse, PT ;  /* 0x000000171c00720c */ /* 0x080fe20003fc6270 */
[C---:B------:R-:W-:Y:S01]  /*3910*/  IMAD.SHL.U32 R15, R41.reuse, 0x100, RZ ;  /* 0x00000100290f7824 */ /* 0x040fe200078e00ff */
[-C--:B------:R-:W-:Y:S01]  /*3920*/  ISETP.GE.AND P1, PT, R38, R23.reuse, PT ;  /* 0x000000172600720c */ /* 0x080fe20003f26270 */
[----:B------:R-:W-:Y:S01]  /*3930*/  IMAD.WIDE.U32 R12, R56, c[0x0][0x208], R12 ;  /* 0x00008200380c7a25 */ /* 0x000fe200078e000c */
[----:B------:R-:W-:Y:S02]  /*3940*/  ISETP.GE.AND P3, PT, R34, R23, PT ;  /* 0x000000172200720c */ /* 0x000fe40003f66270 */
[----:B------:R-:W-:Y:S01]  /*3950*/  IADD3 R41, R41, 0x1, RZ ;  /* 0x0000000129297810 */ /* 0x000fe20007ffe0ff */
        /* <DEDUP_REMOVED lines=28> */
.L_x_4854:
[----:B------:R-:W-:Y:S05]  /*3b20*/  EXIT ;  /* 0x000000000000794d */ /* 0x000fea0003800000 */
.L_x_4856:
        /* <DEDUP_REMOVED lines=13> */
.L_x_5454:


//--------------------- .text._Z25selective_scan_fwd_kernelI32Selective_Scan_fwd_kernel_traitsILi32ELi8ELi1ELb0ELb1ELb1ELb1EN3c104HalfEfEEv13SSMParamsBase --------------------------
	.section	.text._Z25selective_scan_fwd_kernelI32Selective_Scan_fwd_kernel_traitsILi32ELi8ELi1ELb0ELb1ELb1ELb1EN3c104HalfEfEEv13SSMParamsBase,"ax",@progbits
	.sectioninfo	@"SHI_REGISTERS=110"
	.align	128
        .global         _Z25selective_scan_fwd_kernelI32Selective_Scan_fwd_kernel_traitsILi32ELi8ELi1ELb0ELb1ELb1ELb1EN3c104HalfEfEEv13SSMParamsBase
        .type           _Z25selective_scan_fwd_kernelI32Selective_Scan_fwd_kernel_traitsILi32ELi8ELi1ELb0ELb1ELb1ELb1EN3c104HalfEfEEv13SSMParamsBase,@function
        .size           _Z25selective_scan_fwd_kernelI32Selective_Scan_fwd_kernel_traitsILi32ELi8ELi1ELb0ELb1ELb1ELb1EN3c104HalfEfEEv13SSMParamsBase,(.L_x_5455 - _Z25selective_scan_fwd_kernelI32Selective_Scan_fwd_kernel_traitsILi32ELi8ELi1ELb0ELb1ELb1ELb1EN3c104HalfEfEEv13SSMParamsBase)
        .other          _Z25selective_scan_fwd_kernelI32Selective_Scan_fwd_kernel_traitsILi32ELi8ELi1ELb0ELb1ELb1ELb1EN3c104HalfEfEEv13SSMParamsBase,@"STO_CUDA_ENTRY STV_DEFAULT"
_Z25selective_scan_fwd_kernelI32Selective_Scan_fwd_kernel_traitsILi32ELi8ELi1ELb0ELb1ELb1ELb1EN3c104HalfEfEEv13SSMParamsBase:
.text._Z25selective_scan_fwd_kernelI32Selective_Scan_fwd_kernel_traitsILi32ELi8ELi1ELb0ELb1ELb1ELb1EN3c104HalfEfEEv13SSMParamsBase:
        /* <DEDUP_REMOVED lines=35> */
[----:B------:R-:W-:-:S04]  /*0230*/  IMAD R3, R88, c[0x0][0x190], RZ ;  /* 0x0000640058037a24 */ /* 0x000fc800078e02ff */
[----:B------:R-:W-:-:S06]  /*0240*/  IMAD R3, R26, c[0x0][0x194], R3 ;  /* 0x000065001a037a24 */ /* 0x000fcc00078e0203 */
[----:B------:R-:W-:Y:S02]  /*0250*/  @!P1 IMAD.IADD R2, R2, 0x1, -R9 ;  /* 0x0000000102029824 */ /* 0x000fe400078e0a09 */
[----:B------:R-:W-:Y:S05]  /*0260*/  @!P0 EXIT ;  /* 0x000000000000894d */ /* 0x000fea0003800000 */
[----:B----4-:R-:W0:Y:S01]  /*0270*/  S2R R69, SR_TID.X ;  /* 0x0000000000457919 */ /* 0x010e220000002100 */
[----:B------:R-:W-:Y:S01]  /*0280*/  ISETP.GE.U32.AND P0, PT, R2, R9, PT ;  /* 0x000000090200720c */ /* 0x000fe20003f06070 */
[C---:B------:R-:W-:Y:S01]  /*0290*/  IMAD R4, R22.reuse, c[0x0][0x1d8], RZ ;  /* 0x0000760016047a24 */ /* 0x040fe200078e02ff */
[C---:B------:R-:W-:Y:S01]  /*02a0*/  LOP3.LUT R10, R21.reuse, c[0x0][0x178], RZ, 0x3c, !PT ;  /* 0x00005e00150a7a12 */ /* 0x040fe200078e3cff */
[----:B------:R-:W-:Y:S01]  /*02b0*/  IMAD R8, R22, c[0x0][0x1e8], RZ ;  /* 0x00007a0016087a24 */ /* 0x000fe200078e02ff */
[----:B------:R-:W-:Y:S01]  /*02c0*/  @!P1 IADD3 R0, R0, 0x1, RZ ;  /* 0x0000000100009810 */ /* 0x000fe20007ffe0ff */
[C---:B------:R-:W-:Y:S01]  /*02d0*/  IMAD R9, R21.reuse, c[0x0][0x1dc], R4 ;  /* 0x0000770015097a24 */ /* 0x040fe200078e0204 */
[----:B------:R-:W-:Y:S01]  /*02e0*/  ISETP.GE.AND P2, PT, R10, RZ, PT ;  /* 0x000000ff0a00720c */ /* 0x000fe20003f46270 */
[----:B------:R-:W-:Y:S01]  /*02f0*/  IMAD.WIDE.U32 R4, R21, c[0x0][0x1e8], RZ ;  /* 0x00007a0015047a25 */ /* 0x000fe200078e00ff */
        /* <DEDUP_REMOVED lines=12> */
[----:B------:R-:W-:Y:S01]  /*03c0*/  LOP3.LUT R8, R27, 0xffffff00, R12, 0xf8, !PT ;  /* 0xffffff001b087812 */ /* 0x000fe200078ef80c */
[----:B------:R-:W-:Y:S01]  /*03d0*/  IMAD R13, R26, c[0x0][0x1b4], R13 ;  /* 0x00006d001a0d7a24 */ /* 0x000fe200078e020d */
[----:B------:R-:W-:Y:S01]  /*03e0*/  IADD3 R31, R12, 0x1, RZ ;  /* 0x000000010c1f7810 */ /* 0x000fe20007ffe0ff */
[----:B------:R-:W-:Y:S01]  /*03f0*/  IMAD R9, R88, c[0x0][0x1d0], RZ ;  /* 0x0000740058097a24 */ /* 0x000fe200078e02ff */
[----:B------:R-:W-:Y:S01]  /*0400*/  IADD3 R32, R12, 0x2, RZ ;  /* 0x000000020c207810 */ /* 0x000fe20007ffe0ff */
[----:B------:R-:W-:Y:S01]  /*0410*/  IMAD.WIDE.U32 R2, R26, c[0x0][0x1d0], R2 ;  /* 0x000074001a027a25 */ /* 0x000fe200078e0002 */
[----:B------:R-:W-:Y:S02]  /*0420*/  IADD3 R11, R11, R13, RZ ;  /* 0x0000000d0b0b7210 */ /* 0x000fe40007ffe0ff */
[----:B------:R-:W-:Y:S01]  /*0430*/  IADD3 R33, R12, 0x3, RZ ;  /* 0x000000030c217810 */ /* 0x000fe20007ffe0ff */
        /* <DEDUP_REMOVED lines=8> */
[----:B------:R-:W-:Y:S01]  /*04c0*/  SHF.R.S32.HI R9, RZ, 0x1f, R8 ;  /* 0x0000001fff097819 */ /* 0x000fe20000011408 */
[----:B------:R-:W-:Y:S01]  /*04d0*/  IMAD R15, R26, c[0x0][0x1e4], R15 ;  /* 0x000079001a0f7a24 */ /* 0x000fe200078e020f */
[----:B------:R-:W-:Y:S01]  /*04e0*/  IADD3 R73, P1, R8, R4, RZ ;  /* 0x0000000408497210 */ /* 0x000fe20007f3e0ff */
[----:B------:R-:W-:Y:S01]  /*04f0*/  IMAD.MOV.U32 R29, RZ, RZ, RZ ;  /* 0x000000ffff1d7224 */ /* 0x000fe200078e00ff */
[C---:B------:R-:W-:Y:S02]  /*0500*/  IADD3.X R3, R9.reuse, R3, R13, P0, !PT ;  /* 0x0000000309037210 */ /* 0x040fe400007fe40d */
[----:B------:R-:W-:Y:S02]  /*0510*/  LEA R13, P0, R16, c[0x0][0x240], 0x1 ;  /* 0x00009000100d7a11 */ /* 0x000fe400078008ff */
[----:B------:R-:W-:Y:S01]  /*0520*/  IADD3.X R18, R9, R5, R15, P1, !PT ;  /* 0x0000000509127210 */ /* 0x000fe20000ffe40f */
[----:B------:R-:W-:Y:S01]  /*0530*/  IMAD R5, R2, c[0x0][0x1a8], RZ ;  /* 0x00006a0002057a24 */ /* 0x000fe200078e02ff */
[----:B------:R-:W-:Y:S01]  /*0540*/  LEA.HI.X R16, R16, c[0x0][0x244], R3, 0x1, P0 ;  /* 0x0000910010107a11 */ /* 0x000fe200000f0c03 */
[----:B------:R-:W-:Y:S01]  /*0550*/  IMAD R15, R2, c[0x0][0x1c8], RZ ;  /* 0x00007200020f7a24 */ /* 0x000fe200078e02ff */
[----:B------:R-:W-:Y:S01]  /*0560*/  LEA R14, P2, R73, c[0x0][0x248], 0x1 ;  /* 0x00009200490e7a11 */ /* 0x000fe200078408ff */
[----:B------:R-:W-:Y:S01]  /*0570*/  IMAD.WIDE.U32 R2, R0, c[0x0][0x1a8], R6 ;  /* 0x00006a0000027a25 */ /* 0x000fe200078e0006 */
[----:B------:R-:W-:-:S02]  /*0580*/  IADD3 R35, R12, 0x5, RZ ;  /* 0x000000050c237810 */ /* 0x000fc40007ffe0ff */
[----:B------:R-:W-:Y:S01]  /*0590*/  LEA.HI.X R73, R73, c[0x0][0x24c], R18, 0x1, P2 ;  /* 0x0000930049497a11 */ /* 0x000fe200010f0c12 */
[----:B------:R-:W-:Y:S01]  /*05a0*/  IMAD R51, R0, c[0x0][0x1ac], R5 ;  /* 0x00006b0000337a24 */ /* 0x000fe200078e0205 */
[----:B------:R-:W-:Y:S01]  /*05b0*/  LEA R47, P0, R2, c[0x0][0x228], 0x1 ;  /* 0x00008a00022f7a11 */ /* 0x000fe200078008ff */
[----:B------:R-:W-:Y:S01]  /*05c0*/  IMAD.WIDE.U32 R4, R0, c[0x0][0x1c8], R10 ;  /* 0x0000720000047a25 */ /* 0x000fe200078e000a */
[----:B------:R-:W-:Y:S02]  /*05d0*/  IADD3 R36, R12, 0x6, RZ ;  /* 0x000000060c247810 */ /* 0x000fe40007ffe0ff */
[----:B------:R-:W-:Y:S01]  /*05e0*/  IADD3 R51, R3, R51, RZ ;  /* 0x0000003303337210 */ /* 0x000fe20007ffe0ff */
[----:B------:R-:W-:Y:S01]  /*05f0*/  IMAD R15, R0, c[0x0][0x1cc], R15 ;  /* 0x00007300000f7a24 */ /* 0x000fe200078e020f */
[----:B------:R-:W-:Y:S01]  /*0600*/  LEA R49, P1, R4, c[0x0][0x230], 0x1 ;  /* 0x00008c0004317a11 */ /* 0x000fe200078208ff */
[----:B------:R-:W-:Y:S01]  /*0610*/  IMAD R0, R26, c[0x0][0x164], R21 ;  /* 0x000059001a007a24 */ /* 0x000fe200078e0215 */
[----:B------:R-:W-:Y:S01]  /*0620*/  LEA.HI.X R51, R2, c[0x0][0x22c], R51, 0x1, P0 ;  /* 0x00008b0002337a11 */ /* 0x000fe200000f0c33 */
[----:B------:R-:W-:Y:S01]  /*0630*/  IMAD R2, R22, c[0x0][0x180], RZ ;  /* 0x0000600016027a24 */ /* 0x000fe200078e02ff */
[----:B------:R-:W-:Y:S01]  /*0640*/  IADD3 R37, R12, 0x7, RZ ;  /* 0x000000070c257810 */ /* 0x000fe20007ffe0ff */
[----:B------:R-:W-:Y:S01]  /*0650*/  IMAD.IADD R53, R5, 0x1, R15 ;  /* 0x0000000105357824 */ /* 0x000fe200078e020f */
[C---:B------:R-:W-:Y:S01]  /*0660*/  LOP3.LUT R41, R8.reuse, 0x20, RZ, 0xfc, !PT ;  /* 0x0000002008297812 */ /* 0x040fe200078efcff */
        /* <DEDUP_REMOVED lines=11> */
[----:B-1----:R-:W-:Y:S02]  /*0720*/  LOP3.LUT R45, R8, 0xe0, RZ, 0xfc, !PT ;  /* 0x000000e0082d7812 */ /* 0x002fe400078efcff */
.L_x_4882:
[----:B------:R-:W-:Y:S01]  /*0730*/  BAR.SYNC.DEFER_BLOCKING 0x0 ;  /* 0x0000000000007b1d */ /* 0x000fe20000010000 */
[----:B------:R-:W-:Y:S01]  /*0740*/  IMAD.MOV.U32 R0, RZ, RZ, -0x100 ;  /* 0xffffff00ff007424 */ /* 0x000fe200078e00ff */
[----:B------:R-:W-:Y:S01]  /*0750*/  PRMT R3, RZ, 0x7610, R3 ;  /* 0x00007610ff037816 */ /* 0x000fe20000000003 */
[----:B------:R-:W-:Y:S01]  /*0760*/  IMAD.MOV.U32 R4, RZ, RZ, R13 ;  /* 0x000000ffff047224 */ /* 0x000fe200078e000d */
[----:B------:R-:W-:Y:S01]  /*0770*/  MOV R5, R16 ;  /* 0x0000001000057202 */ /* 0x000fe20000000f00 */
[----:B------:R-:W-:Y:S01]  /*0780*/  IMAD R55, R29, R0, c[0x0][0x168] ;  /* 0x00005a001d377624 */ /* 0x000fe200078e0200 */
[----:B------:R-:W-:Y:S02]  /*0790*/  PRMT R0, RZ, 0x7610, R0 ;  /* 0x00007610ff007816 */ /* 0x000fe40000000000 */
[----:B0-----:R-:W-:Y:S02]  /*07a0*/  PRMT R11, RZ, 0x7610, R11 ;  /* 0x00007610ff0b7816 */ /* 0x001fe4000000000b */
[----:B------:R-:W-:-:S02]  /*07b0*/  ISETP.GE.AND P0, PT, R8, R55, PT ;  /* 0x000000370800720c */ /* 0x000fc40003f06270 */
        /* <DEDUP_REMOVED lines=20> */
[C---:B------:R-:W-:Y:S01]  /*0900*/  IADD3 R17, R28.reuse, 0x20, RZ ;  /* 0x000000201c117810 */ /* 0x040fe20007ffe0ff */
[C---:B------:R-:W-:Y:S01]  /*0910*/  IMAD.SHL.U32 R10, R28.reuse, 0x8, RZ ;  /* 0x000000081c0a7824 */ /* 0x040fe200078e00ff */
[----:B------:R-:W-:-:S02]  /*0920*/  IADD3 R19, R28, 0x40, RZ ;  /* 0x000000401c137810 */ /* 0x000fc40007ffe0ff */
[-C--:B------:R-:W-:Y:S02]  /*0930*/  LEA.HI.SX32 R17, R17, R28.reuse, 0x1b ;  /* 0x0000001c11117211 */ /* 0x080fe400078fdaff */
[-C--:B------:R-:W-:Y:S02]  /*0940*/  LEA.HI.SX32 R18, R19, R28.reuse, 0x1b ;  /* 0x0000001c13127211 */ /* 0x080fe400078fdaff */
[C---:B------:R-:W-:Y:S01]  /*0950*/  LEA.HI.SX32 R20, R28.reuse, R28, 0x1b ;  /* 0x0000001c1c147211 */ /* 0x040fe200078fdaff */
[----:B------:R-:W-:Y:S01]  /*0960*/  IMAD.SHL.U32 R19, R17, 0x2, RZ ;  /* 0x0000000211137824 */ /* 0x000fe200078e00ff */
[C---:B------:R-:W-:Y:S02]  /*0970*/  IADD3 R17, R28.reuse, 0x60, RZ ;  /* 0x000000601c117810 */ /* 0x040fe40007ffe0ff */
[----:B------:R-:W-:Y:S01]  /*0980*/  IADD3 R25, R28, 0x80, RZ ;  /* 0x000000801c197810 */ /* 0x000fe20007ffe0ff */
[----:B------:R-:W-:Y:S01]  /*0990*/  IMAD.SHL.U32 R20, R20, 0x2, RZ ;  /* 0x0000000214147824 */ /* 0x000fe200078e00ff */
[----:B------:R-:W-:-:S02]  /*09a0*/  IADD3 R61, R28, 0xa0, RZ ;  /* 0x000000a01c3d7810 */ /* 0x000fc40007ffe0ff */
[C---:B------:R-:W-:Y:S02]  /*09b0*/  IADD3 R63, R28.reuse, 0xc0, RZ ;  /* 0x000000c01c3f7810 */ /* 0x040fe40007ffe0ff */
[-C--:B------:R-:W-:Y:S02]  /*09c0*/  LEA.HI.SX32 R17, R17, R28.reuse, 0x1b ;  /* 0x0000001c11117211 */ /* 0x080fe400078fdaff */
[-C--:B------:R-:W-:Y:S02]  /*09d0*/  LEA.HI.SX32 R25, R25, R28.reuse, 0x1b ;  /* 0x0000001c19197211 */ /* 0x080fe400078fdaff */
[----:B------:R-:W-:Y:S01]  /*09e0*/  IADD3 R65, R28, 0xe0, RZ ;  /* 0x000000e01c417810 */ /* 0x000fe20007ffe0ff */
[----:B------:R-:W-:Y:S01]  /*09f0*/  IMAD.SHL.U32 R17, R17, 0x2, RZ ;  /* 0x0000000211117824 */ /* 0x000fe200078e00ff */
[-C--:B------:R-:W-:Y:S01]  /*0a00*/  LEA.HI.SX32 R61, R61, R28.reuse, 0x1b ;  /* 0x0000001c3d3d7211 */ /* 0x080fe200078fdaff */
[----:B------:R-:W-:Y:S01]  /*0a10*/  IMAD.SHL.U32 R16, R25, 0x2, RZ ;  /* 0x0000000219107824 */ /* 0x000fe200078e00ff */
[----:B------:R-:W-:-:S02]  /*0a20*/  LEA.HI.SX32 R63, R63, R28, 0x1b ;  /* 0x0000001c3f3f7211 */ /* 0x000fc400078fdaff */
[----:B------:R-:W-:Y:S02]  /*0a30*/  SHF.L.U32 R18, R18, 0x1, RZ ;  /* 0x0000000112127819 */ /* 0x000fe400000006ff */
[----:B------:R-:W-:Y:S01]  /*0a40*/  LEA.HI.SX32 R65, R65, R28, 0x1b ;  /* 0x0000001c41417211 */ /* 0x000fe200078fdaff */
[----:B------:R-:W-:Y:S01]  /*0a50*/  IMAD.SHL.U32 R48, R63, 0x2, RZ ;  /* 0x000000023f307824 */ /* 0x000fe200078e00ff */
[----:B------:R-:W-:Y:S02]  /*0a60*/  LEA.HI.SX32 R10, R10, R10, 0x1b ;  /* 0x0000000a0a0a7211 */ /* 0x000fe400078fdaff */
[----:B------:R-:W-:Y:S02]  /*0a70*/  SHF.L.U32 R46, R65, 0x1, RZ ;  /* 0x00000001412e7819 */ /* 0x000fe400000006ff */
        /* <DEDUP_REMOVED lines=16> */
[----:B0-----:R-:W-:Y:S01]  /*0b80*/  IMAD.MOV.U32 R3, RZ, RZ, R73 ;  /* 0x000000ffff037224 */ /* 0x001fe200078e0049 */
[----:B-1----:R-:W-:-:S02]  /*0b90*/  SHF.L.U32 R0, R61, 0x1, RZ ;  /* 0x000000013d007819 */ /* 0x002fc400000006ff */
[----:B------:R-:W-:Y:S01]  /*0ba0*/  PRMT R61, RZ, 0x7610, R61 ;  /* 0x00007610ff3d7816 */ /* 0x000fe2000000003d */
[----:B------:R0:W-:Y:S04]  /*0bb0*/  STS.U16 [R17+0xc0], R2 ;  /* 0x0000c00211007388 */ /* 0x0001e80000000400 */
[----:B------:R-:W-:Y:S04]  /*0bc0*/  STS.U16 [R16+0x100], R13 ;  /* 0x0001000d10007388 */ /* 0x000fe80000000400 */
[----:B------:R-:W-:Y:S01]  /*0bd0*/  STS.U16 [R0+0x140], R15 ;  /* 0x0001400f00007388 */ /* 0x000fe20000000400 */
[----:B0-----:R-:W-:-:S03]  /*0be0*/  IMAD.MOV.U32 R2, RZ, RZ, R14 ;  /* 0x000000ffff027224 */ /* 0x001fc600078e000e */
        /* <DEDUP_REMOVED lines=98> */
.L_x_4858:
[----:B------:R-:W-:Y:S05]  /*1210*/  BSYNC B0 ;  /* 0x0000000000007941 */ /* 0x000fea0003800000 */
.L_x_4857:
        /* <DEDUP_REMOVED lines=42> */
.L_x_4860:
[----:B------:R-:W-:Y:S05]  /*14c0*/  BSYNC B0 ;  /* 0x0000000000007941 */ /* 0x000fea0003800000 */
.L_x_4859:
        /* <DEDUP_REMOVED lines=33> */
.L_x_4862:
[----:B------:R-:W-:Y:S05]  /*16e0*/  BSYNC B0 ;  /* 0x0000000000007941 */ /* 0x000fea0003800000 */
.L_x_4861:
        /* <DEDUP_REMOVED lines=33> */
.L_x_4864:
[----:B------:R-:W-:Y:S05]  /*1900*/  BSYNC B0 ;  /* 0x0000000000007941 */ /* 0x000fea0003800000 */
.L_x_4863:
        /* <DEDUP_REMOVED lines=33> */
.L_x_4866:
[----:B------:R-:W-:Y:S05]  /*1b20*/  BSYNC B0 ;  /* 0x0000000000007941 */ /* 0x000fea0003800000 */
.L_x_4865:
        /* <DEDUP_REMOVED lines=33> */
.L_x_4868:
[----:B------:R-:W-:Y:S05]  /*1d40*/  BSYNC B0 ;  /* 0x0000000000007941 */ /* 0x000fea0003800000 */
.L_x_4867:
        /* <DEDUP_REMOVED lines=33> */
.L_x_4870:
[----:B------:R-:W-:Y:S05]  /*1f60*/  BSYNC B0 ;  /* 0x0000000000007941 */ /* 0x000fea0003800000 */
.L_x_4869:
        /* <DEDUP_REMOVED lines=33> */
.L_x_4872:
[----:B------:R-:W-:Y:S05]  /*2180*/  BSYNC B0 ;  /* 0x0000000000007941 */ /* 0x000fea0003800000 */
.L_x_4871:
        /* <DEDUP_REMOVED lines=30> */
.L_x_4876:
        /* <DEDUP_REMOVED lines=34> */
[----:B------:R-:W-:Y:S02]  /*2590*/  IMAD.MOV.U32 R10, RZ, RZ, R6 ;  /* 0x000000ffff0a7224 */ /* 0x000fe400078e0006 */
[----:B------:R-:W-:Y:S02]  /*25a0*/  IMAD.MOV.U32 R11, RZ, RZ, R39 ;  /* 0x000000ffff0b7224 */ /* 0x000fe400078e0027 */
[C---:B------:R-:W-:Y:S02]  /*25b0*/  IMAD R15, R71.reuse, c[0x0][0x18c], R14 ;  /* 0x00006300470f7a24 */ /* 0x040fe400078e020e */
[----:B------:R-:W-:-:S05]  /*25c0*/  IMAD.WIDE.U32 R10, R71, c[0x0][0x188], R10 ;  /* 0x00006200470a7a25 */ /* 0x000fca00078e000a */
[----:B------:R-:W-:Y:S02]  /*25d0*/  LEA R14, P1, R10, c[0x0][0x220], 0x2 ;  /* 0x000088000a0e7a11 */ /* 0x000fe400078210ff */
[----:B------:R-:W-:-:S04]  /*25e0*/  IADD3 R11, R11, R15, RZ ;  /* 0x0000000f0b0b7210 */ /* 0x000fc80007ffe0ff */
[----:B------:R-:W-:-:S05]  /*25f0*/  LEA.HI.X R15, R10, c[0x0][0x224], R11, 0x2, P1 ;  /* 0x000089000a0f7a11 */ /* 0x000fca00008f140b */
[----:B------:R1:W5:Y:S01]  /*2600*/  LDG.E R86, [R14.64] ;  /* 0x000000040e567981 */ /* 0x000362000c1e1900 */
[----:B------:R-:W-:Y:S02]  /*2610*/  IMAD R84, R84, c[0x0][0x1c0], RZ ;  /* 0x0000700054547a24 */ /* 0x000fe400078e02ff */
[----:B------:R-:W-:-:S04]  /*2620*/  IMAD.WIDE.U32 R10, R71, c[0x0][0x1c0], R8 ;  /* 0x00007000470a7a25 */ /* 0x000fc800078e0008 */
[----:B0-----:R-:W-:Y:S01]  /*2630*/  IMAD R13, R71, c[0x0][0x1c4], R84 ;  /* 0x00007100470d7a24 */ /* 0x001fe200078e0254 */
[----:B------:R-:W-:-:S03]  /*2640*/  LEA R12, P1, R10, R49, 0x1 ;  /* 0x000000310a0c7211 */ /* 0x000fc600078208ff */
[----:B------:R-:W-:Y:S01]  /*2650*/  IMAD.IADD R11, R11, 0x1, R13 ;  /* 0x000000010b0b7824 */ /* 0x000fe200078e020d */
[----:B------:R-:W-:-:S04]  /*2660*/  ISETP.GE.AND P2, PT, R41, R55, PT ;  /* 0x000000372900720c */ /* 0x000fc80003f46270 */
[----:B------:R-:W-:Y:S02]  /*2670*/  LEA.HI.X R13, R10, R53, R11, 0x1, P1 ;  /* 0x000000350a0d7211 */ /* 0x000fe400008f0c0b */
[-C--:B------:R-:W-:Y:S02]  /*2680*/  ISETP.GE.AND P1, PT, R8, R55.reuse, PT ;  /* 0x000000370800720c */ /* 0x080fe40003f26270 */
[----:B------:R-:W-:Y:S02]  /*2690*/  PRMT R95, RZ, 0x7610, R95 ;  /* 0x00007610ff5f7816 */ /* 0x000fe4000000005f */
[----:B------:R-:W-:Y:S02]  /*26a0*/  PRMT R92, RZ, 0x7610, R92 ;  /* 0x00007610ff5c7816 */ /* 0x000fe4000000005c */
[----:B------:R-:W-:Y:S02]  /*26b0*/  ISETP.GE.AND P3, PT, R38, R55, PT ;  /* 0x000000372600720c */ /* 0x000fe40003f66270 */
[----:B------:R-:W-:-:S02]  /*26c0*/  PRMT R93, RZ, 0x7610, R93 ;  /* 0x00007610ff5d7816 */ /* 0x000fc4000000005d */
[----:B-1----:R-:W-:Y:S02]  /*26d0*/  PRMT R14, RZ, 0x7610, R14 ;  /* 0x00007610ff0e7816 */ /* 0x002fe4000000000e */
[----:B------:R-:W-:Y:S02]  /*26e0*/  PRMT R89, RZ, 0x7610, R89 ;  /* 0x00007610ff597816 */ /* 0x000fe40000000059 */
[----:B------:R-:W-:Y:S02]  /*26f0*/  PRMT R15, RZ, 0x7610, R15 ;  /* 0x00007610ff0f7816 */ /* 0x000fe4000000000f */
[-C--:B------:R-:W-:Y:S02]  /*2700*/  ISETP.GE.AND P4, PT, R44, R55.reuse, PT ;  /* 0x000000372c00720c */ /* 0x080fe40003f86270 */
[----:B------:R-:W-:Y:S01]  /*2710*/  ISETP.GE.AND P5, PT, R45, R55, PT ;  /* 0x000000372d00720c */ /* 0x000fe20003fa6270 */
[----:B--2---:R-:W-:Y:S04]  /*2720*/  STS.U16 [R20], R69 ;  /* 0x0000004514007388 */ /* 0x004fe80000000400 */
[----:B---3--:R-:W-:Y:S04]  /*2730*/  STS.U16 [R19+0x40], R80 ;  /* 0x0000405013007388 */ /* 0x008fe80000000400 */
[----:B----4-:R-:W-:Y:S04]  /*2740*/  STS.U16 [R18+0x80], R79 ;  /* 0x0000804f12007388 */ /* 0x010fe80000000400 */
[----:B-----5:R-:W-:Y:S04]  /*2750*/  STS.U16 [R17+0xc0], R82 ;  /* 0x0000c05211007388 */ /* 0x020fe80000000400 */
[----:B------:R-:W-:Y:S04]  /*2760*/  STS.U16 [R16+0x100], R81 ;  /* 0x0001005110007388 */ /* 0x000fe80000000400 */
[----:B------:R-:W-:Y:S04]  /*2770*/  STS.U16 [R0+0x140], R83 ;  /* 0x0001405300007388 */ /* 0x000fe80000000400 */
[----:B------:R0:W-:Y:S04]  /*2780*/  STS.U16 [R48+0x180], R85 ;  /* 0x0001805530007388 */ /* 0x0001e80000000400 */
[----:B------:R1:W-:Y:S01]  /*2790*/  STS.U16 [R46+0x1c0], R87 ;  /* 0x0001c0572e007388 */ /* 0x0003e20000000400 */
[----:B------:R-:W-:-:S06]  /*27a0*/  NOP ;  /* 0x0000000000007918 */ /* 0x000fcc0000000000 */
[----:B------:R2:W3:Y:S04]  /*27b0*/  @!P1 LDG.E.U16 R95, [R12.64] ;  /* 0x000000040c5f9981 */ /* 0x0004e8000c1e1500 */
[----:B------:R2:W4:Y:S01]  /*27c0*/  @!P2 LDG.E.U16 R92, [R12.64+0x40] ;  /* 0x000040040c5ca981 */ /* 0x000522000c1e1500 */
[-C--:B------:R-:W-:Y:S02]  /*27d0*/  ISETP.GE.AND P1, PT, R40, R55.reuse, PT ;  /* 0x000000372800720c */ /* 0x080fe40003f26270 */
[-C--:B------:R-:W-:Y:S01]  /*27e0*/  ISETP.GE.AND P2, PT, R42, R55.reuse, PT ;  /* 0x000000372a00720c */ /* 0x080fe20003f46270 */
[----:B------:R2:W5:Y:S01]  /*27f0*/  @!P3 LDG.E.U16 R93, [R12.64+0x80] ;  /* 0x000080040c5db981 */ /* 0x000562000c1e1500 */
[----:B------:R-:W-:Y:S02]  /*2800*/  ISETP.GE.AND P3, PT, R43, R55, PT ;  /* 0x000000372b00720c */ /* 0x000fe40003f66270 */
[----:B0-----:R-:W-:Y:S01]  /*2810*/  PRMT R85, RZ, 0x7610, R85 ;  /* 0x00007610ff557816 */ /* 0x001fe20000000055 */
[----:B------:R-:W0:Y:S01]  /*2820*/  LDS.U16 R10, [R25] ;  /* 0x00000000190a7984 */ /* 0x000e220000000400 */
[----:B-1----:R-:W-:-:S03]  /*2830*/  PRMT R87, RZ, 0x7610, R87 ;  /* 0x00007610ff577816 */ /* 0x002fc60000000057 */
[----:B------:R-:W1:Y:S04]  /*2840*/  LDS.U16 R0, [R25+0x2] ;  /* 0x0000020019007984 */ /* 0x000e680000000400 */
[----:B------:R2:W5:Y:S04]  /*2850*/  @!P1 LDG.E.U16 R14, [R12.64+0xc0] ;  /* 0x0000c0040c0e9981 */ /* 0x000568000c1e1500 */
[----:B------:R2:W5:Y:S04]  /*2860*/  @!P2 LDG.E.U16 R89, [R12.64+0x100] ;  /* 0x000100040c59a981 */ /* 0x000568000c1e1500 */
[----:B------:R2:W5:Y:S04]  /*2870*/  @!P3 LDG.E.U16 R15, [R12.64+0x140] ;  /* 0x000140040c0fb981 */ /* 0x000568000c1e1500 */
[----:B------:R2:W5:Y:S04]  /*2880*/  @!P4 LDG.E.U16 R85, [R12.64+0x180] ;  /* 0x000180040c55c981 */ /* 0x000568000c1e1500 */
[----:B------:R2:W5:Y:S01]  /*2890*/  @!P5 LDG.E.U16 R87, [R12.64+0x1c0] ;  /* 0x0001c0040c57d981 */ /* 0x000562000c1e1500 */
[----:B------:R-:W-:-:S03]  /*28a0*/  FMUL.FTZ R79, R86, 1.4426950216293334961 ;  /* 0x3fb8aa3b564f7820 */ /* 0x000fc60000410000 */
[----:B------:R-:W-:Y:S04]  /*28b0*/  LDS.U16 R11, [R25+0x6] ;  /* 0x00000600190b7984 */ /* 0x000fe80000000400 */
[----:B------:R-:W-:Y:S04]  /*28c0*/  LDS.U16 R16, [R25+0x8] ;  /* 0x0000080019107984 */ /* 0x000fe80000000400 */
[----:B--2---:R-:W2:Y:S01]  /*28d0*/  LDS.U16 R12, [R25+0x4] ;  /* 0x00000400190c7984 */ /* 0x004ea20000000400 */
[----:B------:R-:W-:-:S03]  /*28e0*/  FMUL.FTZ R17, R79, R68 ;  /* 0x000000444f117220 */ /* 0x000fc60000410000 */
[----:B------:R-:W0:Y:S01]  /*28f0*/  S2R R69, SR_TID.X ;  /* 0x0000000000457919 */ /* 0x000e220000002100 */
[----:B------:R-:W-:-:S03]  /*2900*/  FMUL.FTZ R18, R79, R67 ;  /* 0x000000434f127220 */ /* 0x000fc60000410000 */
[----:B------:R-:W2:Y:S01]  /*2910*/  LDS.U16 R13, [R25+0xa] ;  /* 0x00000a00190d7984 */ /* 0x000ea20000000400 */
[----:B------:R1:W-:Y:S01]  /*2920*/  MUFU.EX2 R83, R17 ;  /* 0x0000001100537308 */ /* 0x0003e20000000800 */
[----:B------:R-:W-:Y:S02]  /*2930*/  FMUL.FTZ R19, R79, R66 ;  /* 0x000000424f137220 */ /* 0x000fe40000410000 */
[----:B-1----:R-:W1:Y:S05]  /*2940*/  LDS.U16 R17, [R25+0xc] ;  /* 0x00000c0019117984 */ /* 0x002e6a0000000400 */
[----:B------:R0:W1:Y:S02]  /*2950*/  MUFU.EX2 R86, R18 ;  /* 0x0000001200567308 */ /* 0x0000640000000800 */
[----:B0-----:R-:W-:-:S02]  /*2960*/  HADD2.F32 R18, -RZ, R10.H0_H0 ;  /* 0x2000000aff127230 */ /* 0x001fc40000004100 */
[----:B------:R0:W0:Y:S04]  /*2970*/  LDS.U16 R10, [R25+0xe] ;  /* 0x00000e00190a7984 */ /* 0x0000280000000400 */
[----:B------:R2:W1:Y:S01]  /*2980*/  MUFU.EX2 R90, R19 ;  /* 0x00000013005a7308 */ /* 0x0004620000000800 */
[----:B------:R-:W-:Y:S01]  /*2990*/  FMUL.FTZ R20, R79, R65 ;  /* 0x000000414f147220 */ /* 0x000fe20000410000 */
[----:B------:R-:W-:Y:S01]  /*29a0*/  ISETP.GE.U32.AND P1, PT, R31, R55, PT ;  /* 0x000000371f00720c */ /* 0x000fe20003f26070 */
[----:B------:R-:W-:Y:S01]  /*29b0*/  IMAD.SHL.U32 R48, R69, 0x8, RZ ;  /* 0x0000000845307824 */ /* 0x000fe200078e00ff */
[----:B--2---:R-:W-:Y:S01]  /*29c0*/  HADD2.F32 R19, -RZ, R0.H0_H0 ;  /* 0x20000000ff137230 */ /* 0x004fe20000004100 */
[----:B------:R-:W-:-:S04]  /*29d0*/  FMUL.FTZ R46, R79, R64 ;  /* 0x000000404f2e7220 */ /* 0x000fc80000410000 */
[----:B------:R-:W-:Y:S01]  /*29e0*/  FMUL.FTZ R19, R74, R19 ;  /* 0x000000134a137220 */ /* 0x000fe20000410000 */
[----:B------:R-:W2:Y:S01]  /*29f0*/  MUFU.EX2 R20, R20 ;  /* 0x0000001400147308 */ /* 0x000ea20000000800 */
[----:B------:R-:W-:Y:S01]  /*2a00*/  ISETP.GE.U32.AND P6, PT, R48, R55, PT ;  /* 0x000000373000720c */ /* 0x000fe20003fc6070 */
[----:B------:R-:W-:Y:S02]  /*2a10*/  FMUL.FTZ R48, R79, R62 ;  /* 0x0000003e4f307220 */ /* 0x000fe40000410000 */
[----:B------:R-:W-:Y:S01]  /*2a20*/  FSEL R91, R19, RZ, !P1 ;  /* 0x000000ff135b7208 */ /* 0x000fe20004800000 */
[----:B------:R-:W-:Y:S01]  /*2a30*/  HADD2.F32 R19, -RZ, R12.H0_H0 ;  /* 0x2000000cff137230 */ /* 0x000fe20000004100 */
[----:B------:R-:W-:Y:S02]  /*2a40*/  FMUL.FTZ R18, R75, R18 ;  /* 0x000000124b127220 */ /* 0x000fe40000410000 */
[----:B------:R-:W0:Y:S01]  /*2a50*/  MUFU.EX2 R46, R46 ;  /* 0x0000002e002e7308 */ /* 0x000e220000000800 */
[----:B------:R-:W-:Y:S01]  /*2a60*/  HADD2.F32 R0, -RZ, R11.H0_H0 ;  /* 0x2000000bff007230 */ /* 0x000fe20000004100 */
[----:B------:R-:W-:Y:S01]  /*2a70*/  FMUL.FTZ R19, R76, R19 ;  /* 0x000000134c137220 */ /* 0x000fe20000410000 */
[----:B------:R-:W-:Y:S01]  /*2a80*/  ISETP.GE.U32.AND P2, PT, R32, R55, PT ;  /* 0x000000372000720c */ /* 0x000fe20003f46070 */
[----:B------:R-:W-:Y:S01]  /*2a90*/  FMUL.FTZ R80, R79, R60 ;  /* 0x0000003c4f507220 */ /* 0x000fe20000410000 */
[----:B------:R-:W-:-:S02]  /*2aa0*/  FSEL R82, R18, RZ, !P6 ;  /* 0x000000ff12527208 */ /* 0x000fc40007000000 */
[----:B-1----:R-:W-:Y:S01]  /*2ab0*/  FSEL R86, R86, 1, !P1 ;  /* 0x3f80000056567808 */ /* 0x002fe20004800000 */
[----:B------:R-:W1:Y:S01]  /*2ac0*/  MUFU.EX2 R48, R48 ;  /* 0x0000003000307308 */ /* 0x000e620000000800 */
[----:B------:R-:W-:Y:S01]  /*2ad0*/  FSEL R83, R83, 1, !P6 ;  /* 0x3f80000053537808 */ /* 0x000fe20007000000 */
[----:B------:R-:W-:Y:S01]  /*2ae0*/  FMUL.FTZ R18, R79, R58 ;  /* 0x0000003a4f127220 */ /* 0x000fe20000410000 */
[----:B------:R-:W-:Y:S01]  /*2af0*/  HADD2.F32 R16, -RZ, R16.H0_H0 ;  /* 0x20000010ff107230 */ /* 0x000fe20000004100 */
[----:B------:R-:W-:Y:S01]  /*2b00*/  FMUL.FTZ R0, R73, R0 ;  /* 0x0000000049007220 */ /* 0x000fe20000410000 */
[-C--:B------:R-:W-:Y:S01]  /*2b10*/  ISETP.GE.U32.AND P3, PT, R33, R55.reuse, PT ;  /* 0x000000372100720c */ /* 0x080fe20003f66070 */
[-C--:B------:R-:W-:Y:S01]  /*2b20*/  FFMA.FTZ R11, R82, R86.reuse, R91 ;  /* 0x00000056520b7223 */ /* 0x080fe2000001005b */
[----:B------:R-:W-:Y:S01]  /*2b30*/  FSEL R90, R90, 1, !P2 ;  /* 0x3f8000005a5a7808 */ /* 0x000fe20005000000 */
[----:B------:R1:W1:Y:S01]  /*2b40*/  MUFU.EX2 R81, R80 ;  /* 0x0000005000517308 */ /* 0x0002620000000800 */
[----:B------:R-:W-:Y:S01]  /*2b50*/  FSEL R97, R19, RZ, !P2 ;  /* 0x000000ff13617208 */ /* 0x000fe20005000000 */
[----:B0-----:R-:W-:Y:S01]  /*2b60*/  FMUL.FTZ R25, R83, R86 ;  /* 0x0000005653197220 */ /* 0x001fe20000410000 */
[----:B------:R-:W-:Y:S01]  /*2b70*/  HADD2.F32 R13, -RZ, R13.H0_H0 ;  /* 0x2000000dff0d7230 */ /* 0x000fe20000004100 */
[----:B------:R-:W-:Y:S01]  /*2b80*/  FMUL.FTZ R16, R77, R16 ;  /* 0x000000104d107220 */ /* 0x000fe20000410000 */
[----:B------:R-:W-:Y:S01]  /*2b90*/  ISETP.GE.U32.AND P4, PT, R34, R55, PT ;  /* 0x000000372200720c */ /* 0x000fe20003f86070 */
[----:B------:R-:W-:Y:S01]  /*2ba0*/  FFMA.FTZ R11, R90, R11, R97 ;  /* 0x0000000b5a0b7223 */ /* 0x000fe20000010061 */
[----:B--2---:R-:W-:Y:S01]  /*2bb0*/  FSEL R84, R20, 1, !P3 ;  /* 0x3f80000014547808 */ /* 0x004fe20005800000 */
[----:B------:R-:W0:Y:S01]  /*2bc0*/  MUFU.EX2 R18, R18 ;  /* 0x0000001200127308 */ /* 0x000e220000000800 */
[----:B------:R-:W-:Y:S01]  /*2bd0*/  FSEL R101, R0, RZ, !P3 ;  /* 0x000000ff00657208 */ /* 0x000fe20005800000 */
[----:B------:R-:W-:Y:S01]  /*2be0*/  FMUL.FTZ R25, R90, R25 ;  /* 0x000000195a197220 */ /* 0x000fe20000410000 */
[----:B------:R-:W-:Y:S01]  /*2bf0*/  HADD2.F32 R17, -RZ, R17.H0_H0 ;  /* 0x20000011ff117230 */ /* 0x000fe20000004100 */
[----:B------:R-:W-:Y:S01]  /*2c00*/  FMUL.FTZ R13, R72, R13 ;  /* 0x0000000d480d7220 */ /* 0x000fe20000410000 */
[----:B------:R-:W-:Y:S01]  /*2c10*/  ISETP.GE.U32.AND P5, PT, R35, R55, PT ;  /* 0x000000372300720c */ /* 0x000fe20003fa6070 */
[----:B------:R-:W-:Y:S01]  /*2c20*/  FFMA.FTZ R0, R84, R11, R101 ;  /* 0x0000000b54007223 */ /* 0x000fe20000010065 */
[----:B-1----:R-:W-:-:S02]  /*2c30*/  FSEL R80, R46, 1, !P4 ;  /* 0x3f8000002e507808 */ /* 0x002fc40006000000 */
[----:B------:R-:W-:Y:S01]  /*2c40*/  FSEL R99, R16, RZ, !P4 ;  /* 0x000000ff10637208 */ /* 0x000fe20006000000 */
[----:B------:R-:W-:Y:S01]  /*2c50*/  FMUL.FTZ R25, R84, R25 ;  /* 0x0000001954197220 */ /* 0x000fe20000410000 */
[----:B------:R-:W-:Y:S01]  /*2c60*/  HADD2.F32 R11, -RZ, R10.H0_H0 ;  /* 0x2000000aff0b7230 */ /* 0x000fe20000004100 */
[----:B------:R-:W-:Y:S01]  /*2c70*/  FMUL.FTZ R17, R78, R17 ;  /* 0x000000114e117220 */ /* 0x000fe20000410000 */
[----:B------:R-:W-:Y:S01]  /*2c80*/  ISETP.GE.U32.AND P6, PT, R36, R55, PT ;  /* 0x000000372400720c */ /* 0x000fe20003fc6070 */
[----:B------:R-:W-:Y:S01]  /*2c90*/  FFMA.FTZ R10, R80, R0, R99 ;  /* 0x00000000500a7223 */ /* 0x000fe20000010063 */
[----:B------:R-:W-:Y:S02]  /*2ca0*/  FSEL R79, R48, 1, !P5 ;  /* 0x3f800000304f7808 */ /* 0x000fe40006800000 */
[----:B------:R-:W-:Y:S01]  /*2cb0*/  FSEL R94, R13, RZ, !P5 ;  /* 0x000000ff0d5e7208 */ /* 0x000fe20006800000 */
[----:B------:R-:W-:Y:S01]  /*2cc0*/  FMUL.FTZ R0, R80, R25 ;  /* 0x0000001950007220 */ /* 0x000fe20000410000 */
[----:B------:R-:W-:Y:S01]  /*2cd0*/  ISETP.GE.U32.AND P1, PT, R37, R55, PT ;  /* 0x000000372500720c */ /* 0x000fe20003f26070 */
[----:B------:R-:W-:Y:S01]  /*2ce0*/  FMUL.FTZ R11, R70, R11 ;  /* 0x0000000b460b7220 */ /* 0x000fe20000410000 */
[----:B------:R-:W-:Y:S01]  /*2cf0*/  FSEL R81, R81, 1, !P6 ;  /* 0x3f80000051517808 */ /* 0x000fe20007000000 */
[----:B------:R-:W-:Y:S01]  /*2d00*/  FFMA.FTZ R10, R79, R10, R94 ;  /* 0x0000000a4f0a7223 */ /* 0x000fe2000001005e */
[----:B------:R-:W-:Y:S01]  /*2d10*/  FSEL R98, R17, RZ, !P6 ;  /* 0x000000ff11627208 */ /* 0x000fe20007000000 */
[----:B------:R-:W-:Y:S01]  /*2d20*/  FMUL.FTZ R0, R79, R0 ;  /* 0x000000004f007220 */ /* 0x000fe20000410000 */
[----:B0-----:R-:W-:-:S02]  /*2d30*/  FSEL R96, R18, 1, !P1 ;  /* 0x3f80000012607808 */ /* 0x001fc40004800000 */
        /* <DEDUP_REMOVED lines=19> */
[-C--:B------:R-:W-:Y:S02]  /*2e70*/  LEA.HI.SX32 R20, R28, R28.reuse, 0x1b ;  /* 0x0000001c1c147211 */ /* 0x080fe400078fdaff */
[----:B------:R-:W-:-:S02]  /*2e80*/  LEA.HI.SX32 R19, R19, R28, 0x1b ;  /* 0x0000001c13137211 */ /* 0x000fc400078fdaff */
[----:B------:R-:W-:Y:S02]  /*2e90*/  SHF.L.U32 R20, R20, 0x1, RZ ;  /* 0x0000000114147819 */ /* 0x000fe400000006ff */
[----:B------:R-:W-:Y:S01]  /*2ea0*/  IADD3 R25, R28, 0x80, RZ ;  /* 0x000000801c197810 */ /* 0x000fe20007ffe0ff */
[----:B------:R-:W-:-:S03]  /*2eb0*/  IMAD.SHL.U32 R19, R19, 0x2, RZ ;  /* 0x0000000213137824 */ /* 0x000fc600078e00ff */
[----:B------:R-:W-:Y:S01]  /*2ec0*/  LEA.HI.SX32 R16, R25, R28, 0x1b ;  /* 0x0000001c19107211 */ /* 0x000fe200078fdaff */
[C---:B0-----:R-:W-:Y:S02]  /*2ed0*/  @P1 FFMA.FTZ R11, R10.reuse, R0, R11 ;  /* 0x000000000a0b1223 */ /* 0x041fe4000001000b */
[----:B-1----:R-:W-:Y:S01]  /*2ee0*/  @P1 FMUL.FTZ R10, R10, R13 ;  /* 0x0000000d0a0a1220 */ /* 0x002fe20000410000 */
[----:B------:R-:W-:-:S04]  /*2ef0*/  IADD3 R17, R28, 0x40, RZ ;  /* 0x000000401c117810 */ /* 0x000fc80007ffe0ff */
[----:B------:R-:W-:Y:S01]  /*2f00*/  SHFL.UP PT, R25, R10, 0x8, RZ ;  /* 0x050000000a197989 */ /* 0x000fe200000e00ff */
[-C--:B------:R-:W-:Y:S02]  /*2f10*/  LEA.HI.SX32 R17, R17, R28.reuse, 0x1b ;  /* 0x0000001c11117211 */ /* 0x080fe400078fdaff */
[C---:B------:R-:W-:Y:S02]  /*2f20*/  ISETP.GE.AND P1, PT, R28.reuse, 0x8, PT ;  /* 0x000000081c00780c */ /* 0x040fe40003f26270 */
[C---:B------:R-:W-:Y:S01]  /*2f30*/  IADD3 R13, R28.reuse, 0x60, RZ ;  /* 0x000000601c0d7810 */ /* 0x040fe20007ffe0ff */
[----:B------:R-:W-:Y:S01]  /*2f40*/  IMAD.SHL.U32 R18, R17, 0x2, RZ ;  /* 0x0000000211127824 */ /* 0x000fe200078e00ff */
[----:B------:R-:W-:Y:S02]  /*2f50*/  IADD3 R17, R28, 0xa0, RZ ;  /* 0x000000a01c117810 */ /* 0x000fe40007ffe0ff */
[-C--:B------:R-:W-:Y:S02]  /*2f60*/  LEA.HI.SX32 R12, R13, R28.reuse, 0x1b ;  /* 0x0000001c0d0c7211 */ /* 0x080fe400078fdaff */
[----:B------:R-:W-:Y:S01]  /*2f70*/  LEA.HI.SX32 R0, R17, R28, 0x1b ;  /* 0x0000001c11007211 */ /* 0x000fe200078fdaff */
[----:B------:R-:W-:Y:S01]  /*2f80*/  IMAD.SHL.U32 R16, R16, 0x2, RZ ;  /* 0x0000000210107824 */ /* 0x000fe200078e00ff */
[----:B------:R-:W-:-:S02]  /*2f90*/  SHF.L.U32 R17, R12, 0x1, RZ ;  /* 0x000000010c117819 */ /* 0x000fc400000006ff */
[----:B------:R-:W-:Y:S01]  /*2fa0*/  IADD3 R13, R28, 0xe0, RZ ;  /* 0x000000e01c0d7810 */ /* 0x000fe20007ffe0ff */
[----:B------:R-:W-:Y:S01]  /*2fb0*/  IMAD.SHL.U32 R0, R0, 0x2, RZ ;  /* 0x0000000200007824 */ /* 0x000fe200078e00ff */
[----:B---3--:R-:W-:Y:S04]  /*2fc0*/  STS.U16 [R20+0x210], R95 ;  /* 0x0002105f14007388 */ /* 0x008fe80000000400 */
[----:B----4-:R-:W-:Y:S04]  /*2fd0*/  STS.U16 [R19+0x250], R92 ;  /* 0x0002505c13007388 */ /* 0x010fe80000000400 */
[----:B------:R-:W0:Y:S01]  /*2fe0*/  SHFL.UP PT, R92, R11, 0x8, RZ ;  /* 0x050000000b5c7989 */ /* 0x000e2200000e00ff */
[----:B------:R-:W-:-:S03]  /*2ff0*/  IADD3 R105, R28, 0xc0, RZ ;  /* 0x000000c01c697810 */ /* 0x000fc60007ffe0ff */
[----:B-----5:R1:W-:Y:S01]  /*3000*/  STS.U16 [R18+0x290], R93 ;  /* 0x0002905d12007388 */ /* 0x0203e20000000400 */
[-C--:B------:R-:W-:Y:S02]  /*3010*/  LEA.HI.SX32 R13, R13, R28.reuse, 0x1b ;  /* 0x0000001c0d0d7211 */ /* 0x080fe400078fdaff */
[----:B------:R-:W-:Y:S01]  /*3020*/  LEA.HI.SX32 R105, R105, R28, 0x1b ;  /* 0x0000001c69697211 */ /* 0x000fe200078fdaff */
[----:B------:R-:W-:Y:S04]  /*3030*/  STS.U16 [R17+0x2d0], R14 ;  /* 0x0002d00e11007388 */ /* 0x000fe80000000400 */
[----:B------:R-:W-:Y:S01]  /*3040*/  STS.U16 [R16+0x310], R89 ;  /* 0x0003105910007388 */ /* 0x000fe20000000400 */
[C---:B0-----:R-:W-:Y:S02]  /*3050*/  @P1 FFMA.FTZ R11, R10.reuse, R92, R11 ;  /* 0x0000005c0a0b1223 */ /* 0x041fe4000001000b */
[----:B------:R-:W-:Y:S01]  /*3060*/  @P1 FMUL.FTZ R10, R10, R25 ;  /* 0x000000190a0a1220 */ /* 0x000fe20000410000 */
[----:B------:R-:W-:Y:S04]  /*3070*/  STS.U16 [R0+0x350], R15 ;  /* 0x0003500f00007388 */ /* 0x000fe80000000400 */
[----:B------:R-:W0:Y:S01]  /*3080*/  SHFL.UP PT, R14, R11, 0x10, RZ ;  /* 0x060000000b0e7989 */ /* 0x000e2200000e00ff */
[----:B------:R-:W-:-:S03]  /*3090*/  IMAD.SHL.U32 R46, R13, 0x2, RZ ;  /* 0x000000020d2e7824 */ /* 0x000fc600078e00ff */
[----:B------:R-:W2:Y:S01]  /*30a0*/  SHFL.UP PT, R15, R10, 0x10, RZ ;  /* 0x060000000a0f7989 */ /* 0x000ea200000e00ff */
[----:B------:R-:W-:Y:S01]  /*30b0*/  HFMA2.MMA R13, -RZ, RZ, 0, 0 ;  /* 0x00000000ff0d7435 */ /* 0x000fe200000001ff */
[----:B------:R-:W-:Y:S01]  /*30c0*/  SHF.L.U32 R48, R105, 0x1, RZ ;  /* 0x0000000169307819 */ /* 0x000fe200000006ff */
[----:B------:R-:W-:Y:S01]  /*30d0*/  IMAD.MOV.U32 R12, RZ, RZ, 0x3f800000 ;  /* 0x3f800000ff0c7424 */ /* 0x000fe200078e00ff */
[C---:B------:R-:W-:Y:S01]  /*30e0*/  ISETP.GE.AND P1, PT, R28.reuse, 0x10, PT ;  /* 0x000000101c00780c */ /* 0x040fe20003f26270 */
[----:B-1----:R-:W-:Y:S02]  /*30f0*/  IMAD.SHL.U32 R93, R71, 0x8, RZ ;  /* 0x00000008475d7824 */ /* 0x002fe400078e00ff */
[----:B------:R-:W-:Y:S01]  /*3100*/  STS.U16 [R48+0x390], R85 ;  /* 0x0003905530007388 */ /* 0x000fe20000000400 */
[----:B------:R-:W-:-:S03]  /*3110*/  IMAD.SHL.U32 R25, R28, 0x8, RZ ;  /* 0x000000081c197824 */ /* 0x000fc600078e00ff */
[----:B------:R-:W-:Y:S01]  /*3120*/  STS.U16 [R46+0x3d0], R87 ;  /* 0x0003d0572e007388 */ /* 0x000fe20000000400 */
[----:B------:R-:W-:-:S06]  /*3130*/  NOP ;  /* 0x0000000000007918 */ /* 0x000fcc0000000000 */
[----:B------:R-:W1:Y:S01]  /*3140*/  @!P0 LDS.64 R12, [R93+0x440] ;  /* 0x000440005d0c8984 */ /* 0x000e620000000a00 */
[----:B------:R-:W-:Y:S02]  /*3150*/  ISETP.NE.AND P2, PT, R28, 0x1f, PT ;  /* 0x0000001f1c00780c */ /* 0x000fe40003f45270 */
[----:B------:R-:W-:Y:S01]  /*3160*/  LEA.HI.SX32 R25, R25, R25, 0x1b ;  /* 0x0000001919197211 */ /* 0x000fe200078fdaff */
[C---:B0-----:R-:W-:Y:S02]  /*3170*/  @P1 FFMA.FTZ R11, R10.reuse, R14, R11 ;  /* 0x0000000e0a0b1223 */ /* 0x041fe4000001000b */
[----:B--2---:R-:W-:Y:S01]  /*3180*/  @P1 FMUL.FTZ R10, R10, R15 ;  /* 0x0000000f0a0a1220 */ /* 0x004fe20000410000 */
        /* <DEDUP_REMOVED lines=12> */
[----:B-1----:R-:W-:Y:S04]  /*3250*/  @!P3 STS.64 [0x430], R12 ;  /* 0x0004300cff00b388 */ /* 0x002fe80000000a00 */
        /* <DEDUP_REMOVED lines=9> */
[C---:B------:R-:W-:Y:S01]  /*32f0*/  FFMA.FTZ R15, R14.reuse, R13, R15 ;  /* 0x0000000d0e0f7223 */ /* 0x040fe2000001000f */
[----:B------:R-:W-:Y:S01]  /*3300*/  HADD2.F32 R100, -RZ, R100.H0_H0 ;  /* 0x20000064ff647230 */ /* 0x000fe20000004100 */
[----:B------:R-:W-:-:S06]  /*3310*/  FMUL.FTZ R14, R14, R12 ;  /* 0x0000000c0e0e7220 */ /* 0x000fcc0000410000 */
[----:B--2---:R-:W-:Y:S01]  /*3320*/  @P1 FFMA.FTZ R107, R106, R105, R107 ;  /* 0x000000696a6b1223 */ /* 0x004fe2000001006b */
[----:B------:R-:W-:-:S03]  /*3330*/  ISETP.NE.AND P1, PT, R69, RZ, PT ;  /* 0x000000ff4500720c */ /* 0x000fc60003f25270 */
        /* <DEDUP_REMOVED lines=13> */
.L_x_4875:
[----:B------:R-:W-:Y:S05]  /*3410*/  BSYNC B0 ;  /* 0x0000000000007941 */ /* 0x000fea0003800000 */
.L_x_4874:
[----:B------:R-:W-:Y:S01]  /*3420*/  IADD3 R71, R71, 0x1, RZ ;  /* 0x0000000147477810 */ /* 0x000fe20007ffe0ff */
[----:B------:R-:W-:Y:S01]  /*3430*/  FFMA.FTZ R80, R80, R84, R99 ;  /* 0x0000005450507223 */ /* 0x000fe20000010063 */
[----:B0-----:R-:W-:Y:S01]  /*3440*/  HADD2.F32 R11, -RZ, R102.H0_H0 ;  /* 0x20000066ff0b7230 */ /* 0x001fe20000004100 */
        /* <DEDUP_REMOVED lines=20> */
.L_x_4873:
        /* <DEDUP_REMOVED lines=13> */
[----:B------:R-:W-:Y:S01]  /*3660*/  IMAD.SHL.U32 R10, R29, 0x100, RZ ;  /* 0x000001001d0a7824 */ /* 0x000fe200078e00ff */
[----:B------:R-:W-:-:S02]  /*3670*/  PRMT R60, R12, 0x7610, R60 ;  /* 0x000076100c3c7816 */ /* 0x000fc4000000003c */
[----:B------:R-:W-:Y:S01]  /*3680*/  PRMT R62, R12, 0x7632, R62 ;  /* 0x000076320c3e7816 */ /* 0x000fe2000000003e */
[----:B------:R0:W-:Y:S01]  /*3690*/  STS.U16 [R25], R13 ;  /* 0x0000000d19007388 */ /* 0x0001e20000000400 */
[----:B------:R-:W-:-:S03]  /*36a0*/  ISETP.GE.AND P2, PT, R8, R55, PT ;  /* 0x000000370800720c */ /* 0x000fc60003f46270 */
[----:B------:R-:W-:Y:S04]  /*36b0*/  STS.U16 [R25+0x2], R14 ;  /* 0x0000020e19007388 */ /* 0x000fe80000000400 */
[----:B------:R1:W-:Y:S01]  /*36c0*/  STS.U16 [R25+0x4], R11 ;  /* 0x0000040b19007388 */ /* 0x0003e20000000400 */
[----:B0-----:R-:W-:-:S03]  /*36d0*/  IMAD.WIDE.U32 R12, R26, c[0x0][0x200], RZ ;  /* 0x000080001a0c7a25 */ /* 0x001fc600078e00ff */
[----:B------:R0:W-:Y:S04]  /*36e0*/  STS.U16 [R25+0x6], R15 ;  /* 0x0000060f19007388 */ /* 0x0001e80000000400 */
[----:B------:R2:W-:Y:S01]  /*36f0*/  STS.U16 [R25+0x8], R41 ;  /* 0x0000082919007388 */ /* 0x0005e20000000400 */
[----:B-1----:R-:W-:-:S03]  /*3700*/  IMAD R11, R88, c[0x0][0x200], RZ ;  /* 0x00008000580b7a24 */ /* 0x002fc600078e02ff */
[----:B------:R1:W-:Y:S01]  /*3710*/  STS.U16 [R25+0xa], R58 ;  /* 0x00000a3a19007388 */ /* 0x0003e20000000400 */
[----:B------:R-:W-:Y:S01]  /*3720*/  IMAD R93, R26, c[0x0][0x204], R11 ;  /* 0x000081001a5d7a24 */ /* 0x000fe200078e020b */
[----:B------:R-:W-:Y:S02]  /*3730*/  SHF.R.S32.HI R11, RZ, 0x1f, R10 ;  /* 0x0000001fff0b7819 */ /* 0x000fe4000001140a */
[----:B------:R3:W-:Y:S01]  /*3740*/  STS.U16 [R25+0xc], R60 ;  /* 0x00000c3c19007388 */ /* 0x0007e20000000400 */
[----:B0-----:R-:W-:Y:S01]  /*3750*/  IMAD R15, R88, c[0x0][0x1f0], RZ ;  /* 0x00007c00580f7a24 */ /* 0x001fe200078e02ff */
[----:B--2---:R-:W-:Y:S02]  /*3760*/  LOP3.LUT R41, R8, 0x20, RZ, 0xfc, !PT ;  /* 0x0000002008297812 */ /* 0x004fe400078efcff */
[----:B------:R0:W-:Y:S01]  /*3770*/  STS.U16 [R25+0xe], R62 ;  /* 0x00000e3e19007388 */ /* 0x0001e20000000400 */
[----:B------:R-:W-:-:S06]  /*3780*/  NOP ;  /* 0x0000000000007918 */ /* 0x000fcc0000000000 */
[----:B------:R-:W-:Y:S01]  /*3790*/  LDS.U16 R73, [R20] ;  /* 0x0000000014497984 */ /* 0x000fe20000000400 */
[----:B------:R-:W-:Y:S01]  /*37a0*/  IADD3 R13, R13, R93, RZ ;  /* 0x0000005d0d0d7210 */ /* 0x000fe20007ffe0ff */
[----:B-1----:R-:W-:Y:S01]  /*37b0*/  IMAD R58, R22, c[0x0][0x208], RZ ;  /* 0x00008200163a7a24 */ /* 0x002fe200078e02ff */
[----:B---3--:R-:W-:Y:S01]  /*37c0*/  SHF.L.U64.HI R60, R41, 0x1, R9 ;  /* 0x00000001293c7819 */ /* 0x008fe20000010209 */
[----:B------:R-:W-:Y:S01]  /*37d0*/  LDS.U16 R75, [R19+0x40] ;  /* 0x00004000134b7984 */ /* 0x000fe20000000400 */
[C---:B------:R-:W-:Y:S02]  /*37e0*/  IMAD R71, R26.reuse, c[0x0][0x1f4], R15 ;  /* 0x00007d001a477a24 */ /* 0x040fe400078e020f */
[----:B------:R-:W-:Y:S01]  /*37f0*/  IMAD.WIDE.U32 R12, R21, c[0x0][0x208], R12 ;  /* 0x00008200150c7a25 */ /* 0x000fe200078e000c */
[----:B------:R-:W-:Y:S03]  /*3800*/  LDS.U16 R77, [R18+0x80] ;  /* 0x00008000124d7984 */ /* 0x000fe60000000400 */
[----:B------:R-:W-:Y:S01]  /*3810*/  @!P2 IMAD.WIDE.U32 R14, R26, c[0x0][0x1f0], R10 ;  /* 0x00007c001a0eaa25 */ /* 0x000fe200078e000a */
[----:B------:R-:W-:Y:S01]  /*3820*/  LDS.U16 R79, [R17+0xc0] ;  /* 0x0000c000114f7984 */ /* 0x000fe20000000400 */
[----:B------:R-:W-:-:S02]  /*3830*/  IADD3 R66, P1, R10, R12, RZ ;  /* 0x0000000c0a427210 */ /* 0x000fc40007f3e0ff */
[----:B------:R-:W-:Y:S01]  /*3840*/  IMAD R67, R21, c[0x0][0x20c], R58 ;  /* 0x0000830015437a24 */ /* 0x000fe200078e023a */
[----:B------:R-:W-:Y:S01]  /*3850*/  LDS.U16 R81, [R16+0x100] ;  /* 0x0001000010517984 */ /* 0x000fe20000000400 */
[----:B------:R-:W-:Y:S01]  /*3860*/  SHF.L.U32 R58, R41, 0x1, RZ ;  /* 0x00000001293a7819 */ /* 0x000fe200000006ff */
[----:B------:R-:W-:Y:S02]  /*3870*/  @!P2 IMAD.IADD R15, R71, 0x1, R15 ;  /* 0x00000001470fa824 */ /* 0x000fe400078e020f */
[----:B------:R-:W-:Y:S01]  /*3880*/  LDS.U16 R83, [R0+0x140] ;  /* 0x0001400000537984 */ /* 0x000fe20000000400 */
[----:B------:R-:W-:Y:S01]  /*3890*/  IADD3.X R67, R11, R67, R13, P1, !PT ;  /* 0x000000430b437210 */ /* 0x000fe20000ffe40d */
[----:B0-----:R-:W-:Y:S01]  /*38a0*/  IMAD R62, R22, c[0x0][0x1f8], RZ ;  /* 0x00007e00163e7a24 */ /* 0x001fe200078e02ff */
[----:B------:R-:W-:Y:S01]  /*38b0*/  IADD3 R12, P1, R58, c[0x0][0x258], RZ ;  /* 0x000096003a0c7a10 */ /* 0x000fe20007f3e0ff */
[----:B------:R-:W-:Y:S01]  /*38c0*/  LDS.U16 R85, [R48+0x180] ;  /* 0x0001800030557984 */ /* 0x000fe20000000400 */
[----:B------:R-:W-:-:S02]  /*38d0*/  @!P2 IMAD.WIDE.U32 R14, R21, c[0x0][0x1f8], R14 ;  /* 0x00007e00150eaa25 */ /* 0x000fc400078e000e */
[----:B------:R-:W-:Y:S01]  /*38e0*/  IADD3.X R13, R60, c[0x0][0x25c], RZ, P1, !PT ;  /* 0x000097003c0d7a10 */ /* 0x000fe20000ffe4ff */
[----:B------:R-:W-:Y:S01]  /*38f0*/  LDS.U16 R87, [R46+0x1c0] ;  /* 0x0001c0002e577984 */ /* 0x000fe20000000400 */
[----:B------:R-:W-:Y:S01]  /*3900*/  LEA R12, P3, R66, R12, 0x1 ;  /* 0x0000000c420c7211 */ /* 0x000fe200078608ff */
[----:B------:R-:W-:Y:S01]  /*3910*/  IMAD R95, R21, c[0x0][0x1fc], R62 ;  /* 0x00007f00155f7a24 */ /* 0x000fe200078e023e */
[----:B------:R-:W-:Y:S01]  /*3920*/  @!P2 IADD3 R62, P4, R8, R14, RZ ;  /* 0x0000000e083ea210 */ /* 0x000fe20007f9e0ff */
[----:B------:R-:W-:Y:S01]  /*3930*/  @!P0 STS [0x210], R55 ;  /* 0x00021037ff008388 */ /* 0x000fe20000000800 */
[----:B------:R-:W-:Y:S01]  /*3940*/  IMAD.IADD R65, R65, 0x1, R71 ;  /* 0x0000000141417824 */ /* 0x000fe200078e0247 */
[----:B------:R-:W-:Y:S02]  /*3950*/  LEA.HI.X R13, R66, R13, R67, 0x1, P3 ;  /* 0x0000000d420d7211 */ /* 0x000fe400018f0c43 */
[----:B------:R-:W-:Y:S01]  /*3960*/  BAR.SYNC.DEFER_BLOCKING 0x0 ;  /* 0x0000000000007b1d */ /* 0x000fe20000010000 */
[----:B------:R-:W-:Y:S01]  /*3970*/  IMAD.WIDE.U32 R66, R21, c[0x0][0x1f8], R64 ;  /* 0x00007e0015427a25 */ /* 0x000fe200078e0040 */
[----:B------:R-:W-:-:S02]  /*3980*/  @!P2 IADD3.X R71, R9, R15, R95, P4, !PT ;  /* 0x0000000f0947a210 */ /* 0x000fc400027fe45f */
[----:B------:R-:W-:Y:S02]  /*3990*/  @!P2 LEA R64, P6, R62, c[0x0][0x268], 0x1 ;  /* 0x00009a003e40aa11 */ /* 0x000fe400078c08ff */
        /* <DEDUP_REMOVED lines=20> */
.L_x_4878:
[----:B------:R-:W-:Y:S05]  /*3ae0*/  BSYNC B0 ;  /* 0x0000000000007941 */ /* 0x000fea0003800000 */
.L_x_4877:
        /* <DEDUP_REMOVED lines=59> */
[----:B------:R-:W-:Y:S02]  /*3ea0*/  FMUL.FTZ R71, R70, -1.4426950216293334961 ;  /* 0xbfb8aa3b46477820 */ /* 0x000fe40000410000 */
[----:B------:R-:W-:Y:S01]  /*3eb0*/  FMUL.FTZ R66, R64, -1.4426950216293334961 ;  /* 0xbfb8aa3b40427820 */ /* 0x000fe20000410000 */
[----:B--2---:R-:W-:-:S03]  /*3ec0*/  HADD2.F32 R67, -RZ, R67.H0_H0 ;  /* 0x20000043ff437230 */ /* 0x004fc60000004100 */
[----:B------:R-:W0:Y:S01]  /*3ed0*/  MUFU.EX2 R71, R71 ;  /* 0x0000004700477308 */ /* 0x000e220000000800 */
[----:B---3--:R-:W-:Y:S02]  /*3ee0*/  HADD2.F32 R72, -RZ, R62.H0_H0 ;  /* 0x2000003eff487230 */ /* 0x008fe40000004100 */
[----:B----4-:R-:W-:Y:S02]  /*3ef0*/  HADD2.F32 R74, -RZ, R13.H0_H0 ;  /* 0x2000000dff4a7230 */ /* 0x010fe40000004100 */
[----:B-----5:R-:W-:-:S03]  /*3f00*/  HADD2.F32 R75, -RZ, R12.H0_H0 ;  /* 0x2000000cff4b7230 */ /* 0x020fc60000004100 */
[----:B------:R-:W1:Y:S01]  /*3f10*/  MUFU.EX2 R66, R66 ;  /* 0x0000004200427308 */ /* 0x000e620000000800 */
[----:B------:R-:W-:Y:S01]  /*3f20*/  HADD2.F32 R76, -RZ, R65.H0_H0 ;  /* 0x20000041ff4c7230 */ /* 0x000fe20000004100 */
[----:B------:R-:W-:Y:S01]  /*3f30*/  FMUL.FTZ R62, R67, -1.4426950216293334961 ;  /* 0xbfb8aa3b433e7820 */ /* 0x000fe20000410000 */
[----:B------:R-:W-:Y:S01]  /*3f40*/  HADD2.F32 R78, -RZ, R68.H0_H0 ;  /* 0x20000044ff4e7230 */ /* 0x000fe20000004100 */
[----:B------:R-:W-:Y:S02]  /*3f50*/  FMUL.FTZ R73, R72, -1.4426950216293334961 ;  /* 0xbfb8aa3b48497820 */ /* 0x000fe40000410000 */
[----:B------:R-:W-:Y:S02]  /*3f60*/  FMUL.FTZ R12, R74, -1.4426950216293334961 ;  /* 0xbfb8aa3b4a0c7820 */ /* 0x000fe40000410000 */
[----:B------:R-:W-:Y:S02]  /*3f70*/  FMUL.FTZ R13, R75, -1.4426950216293334961 ;  /* 0xbfb8aa3b4b0d7820 */ /* 0x000fe40000410000 */
[----:B------:R-:W-:-:S02]  /*3f80*/  FMUL.FTZ R65, R76, -1.4426950216293334961 ;  /* 0xbfb8aa3b4c417820 */ /* 0x000fc40000410000 */
[----:B------:R-:W-:Y:S01]  /*3f90*/  FMUL.FTZ R68, R78, -1.4426950216293334961 ;  /* 0xbfb8aa3b4e447820 */ /* 0x000fe20000410000 */
[----:B------:R-:W2:Y:S01]  /*3fa0*/  MUFU.EX2 R62, R62 ;  /* 0x0000003e003e7308 */ /* 0x000ea20000000800 */
[----:B0-----:R-:W-:-:S07]  /*3fb0*/  FADD.FTZ R71, R71, 1 ;  /* 0x3f80000047477421 */ /* 0x001fce0000010000 */
[----:B------:R-:W0:Y:S08]  /*3fc0*/  MUFU.EX2 R73, R73 ;  /* 0x0000004900497308 */ /* 0x000e300000000800 */
[----:B------:R-:W3:Y:S08]  /*3fd0*/  MUFU.EX2 R12, R12 ;  /* 0x0000000c000c7308 */ /* 0x000ef00000000800 */
[----:B------:R-:W4:Y:S08]  /*3fe0*/  MUFU.EX2 R13, R13 ;  /* 0x0000000d000d7308 */ /* 0x000f300000000800 */
[----:B------:R3:W5:Y:S08]  /*3ff0*/  MUFU.EX2 R77, R65 ;  /* 0x00000041004d7308 */ /* 0x0007700000000800 */
[----:B------:R4:W4:Y:S01]  /*4000*/  MUFU.EX2 R79, R68 ;  /* 0x00000044004f7308 */ /* 0x0009220000000800 */
[----:B-1----:R-:W-:-:S02]  /*4010*/  FADD.FTZ R66, R66, 1 ;  /* 0x3f80000042427421 */ /* 0x002fc40000010000 */
[----:B--2---:R-:W-:-:S05]  /*4020*/  FADD.FTZ R62, R62, 1 ;  /* 0x3f8000003e3e7421 */ /* 0x004fca0000010000 */
[----:B------:R-:W1:Y:S01]  /*4030*/  MUFU.RCP R81, R66 ;  /* 0x0000004200517308 */ /* 0x000e620000001000 */
[----:B0-----:R-:W-:Y:S02]  /*4040*/  FADD.FTZ R73, R73, 1 ;  /* 0x3f80000049497421 */ /* 0x001fe40000010000 */
[----:B---3--:R-:W-:-:S05]  /*4050*/  FADD.FTZ R65, R12, 1 ;  /* 0x3f8000000c417421 */ /* 0x008fca0000010000 */
[----:B------:R-:W0:Y:S01]  /*4060*/  MUFU.RCP R71, R71 ;  /* 0x0000004700477308 */ /* 0x000e220000001000 */
[----:B----4-:R-:W-:Y:S02]  /*4070*/  FADD.FTZ R68, R13, 1 ;  /* 0x3f8000000d447421 */ /* 0x010fe40000010000 */
[----:B-----5:R-:W-:Y:S02]  /*4080*/  FADD.FTZ R77, R77, 1 ;  /* 0x3f8000004d4d7421 */ /* 0x020fe40000010000 */
[----:B------:R-:W-:-:S03]  /*4090*/  FADD.FTZ R79, R79, 1 ;  /* 0x3f8000004f4f7421 */ /* 0x000fc60000010000 */
[----:B------:R-:W2:Y:S01]  /*40a0*/  MUFU.RCP R62, R62 ;  /* 0x0000003e003e7308 */ /* 0x000ea20000001000 */
[----:B-1----:R-:W-:-:S07]  /*40b0*/  FMUL.FTZ R64, R64, R81 ;  /* 0x0000005140407220 */ /* 0x002fce0000410000 */
[----:B------:R-:W1:Y:S01]  /*40c0*/  MUFU.RCP R73, R73 ;  /* 0x0000004900497308 */ /* 0x000e620000001000 */
[----:B0-----:R-:W-:Y:S01]  /*40d0*/  FMUL.FTZ R13, R70, R71 ;  /* 0x00000047460d7220 */ /* 0x001fe20000410000 */
[----:B------:R-:W-:Y:S06]  /*40e0*/  BAR.SYNC.DEFER_BLOCKING 0x0 ;  /* 0x0000000000007b1d */ /* 0x000fec0000010000 */
[----:B------:R-:W0:Y:S08]  /*40f0*/  MUFU.RCP R65, R65 ;  /* 0x0000004100417308 */ /* 0x000e300000001000 */
[----:B------:R-:W3:Y:S08]  /*4100*/  MUFU.RCP R68, R68 ;  /* 0x0000004400447308 */ /* 0x000ef00000001000 */
[----:B------:R-:W4:Y:S08]  /*4110*/  MUFU.RCP R77, R77 ;  /* 0x0000004d004d7308 */ /* 0x000f300000001000 */
[----:B------:R-:W5:Y:S01]  /*4120*/  MUFU.RCP R79, R79 ;  /* 0x0000004f004f7308 */ /* 0x000f620000001000 */
[----:B------:R-:W-:-:S02]  /*4130*/  FMUL.FTZ R64, R64, R63 ;  /* 0x0000003f40407220 */ /* 0x000fc40000410000 */
[----:B------:R-:W-:Y:S02]  /*4140*/  FMUL.FTZ R13, R13, R56 ;  /* 0x000000380d0d7220 */ /* 0x000fe40000410000 */
[----:B--2---:R-:W-:Y:S02]  /*4150*/  FMUL.FTZ R12, R67, R62 ;  /* 0x0000003e430c7220 */ /* 0x004fe40000410000 */
[----:B-1----:R-:W-:Y:S01]  /*4160*/  FMUL.FTZ R63, R72, R73 ;  /* 0x00000049483f7220 */ /* 0x002fe20000410000 */
[----:B------:R-:W-:Y:S01]  /*4170*/  F2FP.PACK_AB R64, R13, R64 ;  /* 0x000000400d40723e */ /* 0x000fe200000000ff */
[----:B0-----:R-:W-:Y:S02]  /*4180*/  FMUL.FTZ R74, R74, R65 ;  /* 0x000000414a4a7220 */ /* 0x001fe40000410000 */
[----:B---3--:R-:W-:Y:S02]  /*4190*/  FMUL.FTZ R75, R75, R68 ;  /* 0x000000444b4b7220 */ /* 0x008fe40000410000 */
[----:B----4-:R-:W-:-:S02]  /*41a0*/  FMUL.FTZ R76, R76, R77 ;  /* 0x0000004d4c4c7220 */ /* 0x010fc40000410000 */
[----:B-----5:R-:W-:Y:S02]  /*41b0*/  FMUL.FTZ R13, R78, R79 ;  /* 0x0000004f4e0d7220 */ /* 0x020fe40000410000 */
[----:B------:R-:W-:Y:S02]  /*41c0*/  FMUL.FTZ R12, R12, R61 ;  /* 0x0000003d0c0c7220 */ /* 0x000fe40000410000 */
[----:B------:R-:W-:Y:S02]  /*41d0*/  FMUL.FTZ R63, R63, R54 ;  /* 0x000000363f3f7220 */ /* 0x000fe40000410000 */
[----:B------:R-:W-:Y:S02]  /*41e0*/  FMUL.FTZ R74, R74, R59 ;  /* 0x0000003b4a4a7220 */ /* 0x000fe40000410000 */
[----:B------:R-:W-:Y:S02]  /*41f0*/  FMUL.FTZ R75, R75, R52 ;  /* 0x000000344b4b7220 */ /* 0x000fe40000410000 */
[----:B------:R-:W-:-:S02]  /*4200*/  FMUL.FTZ R76, R76, R57 ;  /* 0x000000394c4c7220 */ /* 0x000fc40000410000 */
[----:B------:R-:W-:Y:S01]  /*4210*/  FMUL.FTZ R13, R13, R50 ;  /* 0x000000320d0d7220 */ /* 0x000fe20000410000 */
[----:B------:R-:W-:Y:S02]  /*4220*/  F2FP.PACK_AB R12, R63, R12 ;  /* 0x0000000c3f0c723e */ /* 0x000fe400000000ff */
        /* <DEDUP_REMOVED lines=18> */
[----:B------:R1:W-:Y:S04]  /*4350*/  LDS.U16 R61, [R17+0xc0] ;  /* 0x0000c000113d7984 */ /* 0x0003e80000000400 */
[----:B------:R-:W-:Y:S04]  /*4360*/  LDS.U16 R63, [R16+0x100] ;  /* 0x00010000103f7984 */ /* 0x000fe80000000400 */
[----:B------:R-:W-:Y:S04]  /*4370*/  LDS.U16 R65, [R0+0x140] ;  /* 0x0001400000417984 */ /* 0x000fe80000000400 */
[----:B------:R-:W-:Y:S04]  /*4380*/  LDS.U16 R67, [R48+0x180] ;  /* 0x0001800030437984 */ /* 0x000fe80000000400 */
[----:B------:R-:W-:Y:S04]  /*4390*/  LDS.U16 R71, [R46+0x1c0] ;  /* 0x0001c0002e477984 */ /* 0x000fe80000000400 */
[----:B------:R-:W-:Y:S04]  /*43a0*/  @!P0 STS [0x210], R55 ;  /* 0x00021037ff008388 */ /* 0x000fe80000000800 */
[----:B------:R-:W-:Y:S06]  /*43b0*/  BAR.SYNC.DEFER_BLOCKING 0x0 ;  /* 0x0000000000007b1d */ /* 0x000fec0000010000 */
[----:B------:R-:W2:Y:S01]  /*43c0*/  LDS R25, [0x210] ;  /* 0x00021000ff197984 */ /* 0x000ea20000000800 */
[----:B------:R-:W-:-:S02]  /*43d0*/  IMAD R73, R88, c[0x0][0x210], RZ ;  /* 0x0000840058497a24 */ /* 0x000fc400078e02ff */
[----:B0-----:R-:W-:-:S04]  /*43e0*/  IMAD.WIDE.U32 R12, R26, c[0x0][0x210], RZ ;  /* 0x000084001a0c7a25 */ /* 0x001fc800078e00ff */
[----:B-1----:R-:W-:-:S04]  /*43f0*/  IMAD R17, R26, c[0x0][0x214], R73 ;  /* 0x000085001a117a24 */ /* 0x002fc800078e0249 */
        /* <DEDUP_REMOVED lines=12> */
.L_x_4880:
[----:B------:R-:W-:Y:S05]  /*44c0*/  BSYNC B0 ;  /* 0x0000000000007941 */ /* 0x000fea0003800000 */
.L_x_4879:
[----:B------:R-:W-:Y:S01]  /*44d0*/  MOV R13, R73 ;  /* 0x00000049000d7202 */ /* 0x000fe20000000f00 */
[----:B------:R-:W-:Y:S01]  /*44e0*/  IMAD R0, R22, c[0x0][0x218], RZ ;  /* 0x0000860016007a24 */ /* 0x000fe200078e02ff */
[----:B------:R-:W-:Y:S02]  /*44f0*/  IADD3 R58, P1, R58, c[0x0][0x270], RZ ;  /* 0x00009c003a3a7a10 */ /* 0x000fe40007f3e0ff */
[-C--:B------:R-:W-:Y:S01]  /*4500*/  ISETP.GE.AND P5, PT, R44, R25.reuse, PT ;  /* 0x000000192c00720c */ /* 0x080fe20003fa6270 */
[----:B------:R-:W-:Y:S01]  /*4510*/  IMAD.WIDE.U32 R12, R21, c[0x0][0x218], R12 ;  /* 0x00008600150c7a25 */ /* 0x000fe200078e000c */
[----:B------:R-:W-:Y:S02]  /*4520*/  ISETP.GE.AND P6, PT, R45, R25, PT ;  /* 0x000000192d00720c */ /* 0x000fe40003fc6270 */
[----:B------:R-:W-:Y:S01]  /*4530*/  IADD3.X R60, R60, c[0x0][0x274], RZ, P1, !PT ;  /* 0x00009d003c3c7a10 */ /* 0x000fe20000ffe4ff */
        /* <DEDUP_REMOVED lines=8> */
[----:B------:R-:W-:Y:S01]  /*45c0*/  IADD3 R29, R29, 0x1, RZ ;  /* 0x000000011d1d7810 */ /* 0x000fe20007ffe0ff */
[----:B------:R0:W-:Y:S01]  /*45d0*/  @!P5 STG.E.U16 [R10.64+0x140], R67 ;  /* 0x000140430a00d986 */ /* 0x0001e2000c101504 */
[-C--:B------:R-:W-:Y:S02]  /*45e0*/  ISETP.GE.AND P2, PT, R40, R25.reuse, PT ;  /* 0x000000192800720c */ /* 0x080fe40003f46270 */
[----:B------:R-:W-:Y:S01]  /*45f0*/  ISETP.GE.AND P4, PT, R43, R25, PT ;  /* 0x000000192b00720c */ /* 0x000fe20003f86270 */
        /* <DEDUP_REMOVED lines=17> */
.L_x_4881:
[----:B------:R-:W-:Y:S05]  /*4710*/  EXIT ;  /* 0x000000000000794d */ /* 0x000fea0003800000 */
.L_x_4883:
        /* <DEDUP_REMOVED lines=14> */
.L_x_5455:


//--------------------- .text._Z25selective_scan_fwd_kernelI32Selective_Scan_fwd_kernel_traitsILi32ELi8ELi1ELb1ELb0ELb0ELb0EN3c104HalfEfEEv13SSMParamsBase --------------------------
	.section	.text._Z25selective_scan_fwd_kernelI32Selective_Scan_fwd_kernel_traitsILi32ELi8ELi1ELb1ELb0ELb0ELb0EN3c104HalfEfEEv13SSMParamsBase,"ax",@progbits
	.sectioninfo	@"SHI_REGISTERS=71"
	.align	128
        .global         _Z25selective_scan_fwd_kernelI32Selective_Scan_fwd_kernel_traitsILi32ELi8ELi1ELb1ELb0ELb0ELb0EN3c104HalfEfEEv13SSMParamsBase
        .type           _Z25selective_scan_fwd_kernelI32Selective_Scan_fwd_kernel_traitsILi32ELi8ELi1ELb1ELb0ELb0ELb0EN3c104HalfEfEEv13SSMParamsBase,@function
        .size           _Z25selective_scan_fwd_kernelI32Selective_Scan_fwd_kernel_traitsILi32ELi8ELi1ELb1ELb0ELb0ELb0EN3c104HalfEfEEv13SSMParamsBase,(.L_x_5456 - _Z25selective_scan_fwd_kernelI32Selective_Scan_fwd_kernel_traitsILi32ELi8ELi1ELb1ELb0ELb0ELb0EN3c104HalfEfEEv13SSMParamsBase)
        .other          _Z25selective_scan_fwd_kernelI32Selective_Scan_fwd_kernel_traitsILi32ELi8ELi1ELb1ELb0ELb0ELb0EN3c104HalfEfEEv13SSMParamsBase,@"STO_CUDA_ENTRY STV_DEFAULT"
_Z25selective_scan_fwd_kernelI32Selective_Scan_fwd_kernel_traitsILi32ELi8ELi1ELb1ELb0ELb0ELb0EN3c104HalfEfEEv13SSMParamsBase:
.text._Z25selective_scan_fwd_kernelI32Selective_Scan_fwd_kernel_traitsILi32ELi8ELi1ELb1ELb0ELb0ELb0EN3c104HalfEfEEv13SSMParamsBase:
[----:B------:R-:W-:Y:S02]  /*0000*/  MOV R1, c[0x0][0x28] ;  /* 0x00000a0000017a02 */ /* 0x000fe40000000f00 */
[----:B------:R-:W0:Y:S01]  /*0010*/  S2R R23, SR_CTAID.Y ;  /* 0x0000000000177919 */ /* 0x000e220000002600 */
[----:B------:R-:W-:Y:S01]  /*0020*/  ISETP.NE.U32.AND P1, PT, RZ, c[0x0][0x250], PT ;  /* 0x00009400ff007a0c */ /* 0x000fe20003f25070 */
[----:B------:R-:W-:Y:S01]  /*0030*/  CS2R R20, SRZ ;  /* 0x0000000000147805 */ /* 0x000fe2000001ff00 */
[----:B------:R-:W-:Y:S01]  /*0040*/  ULDC.64 UR6, c[0x0][0x118] ;  /* 0x0000460000067ab9 */ /* 0x000fe20000000a00 */
[----:B------:R-:W-:Y:S02]  /*0050*/  ISETP.NE.U32.AND P0, PT, RZ, c[0x0][0x238], PT ;  /* 0x00008e00ff007a0c */ /* 0x000fe40003f05070 */
[----:B------:R-:W-:Y:S01]  /*0060*/  ISETP.NE.AND.EX P1, PT, RZ, c[0x0][0x254], PT, P1 ;  /* 0x00009500ff007a0c */ /* 0x000fe20003f25310 */
[----:B------:R-:W1:Y:S01]  /*0070*/  S2UR UR4, SR_CTAID.X ;  /* 0x00000000000479c3 */ /* 0x000e620000002500 */
        /* <DEDUP_REMOVED lines=16> */
[----:B--2---:R-:W-:Y:S01]  /*0180*/  IMAD R7, R19, c[0x0][0x1d4], R0 ;  /* 0x0000750013077a24 */ /* 0x004fe200078e0200 */
        /* <DEDUP_REMOVED lines=9> */
[----:B------:R-:W-:Y:S01]  /*0220*/  HFMA2.MMA R16, -RZ, RZ, 0, 0 ;  /* 0x00000000ff107435 */ /* 0x000fe200000001ff */
[----:B------:R-:W-:-:S04]  /*0230*/  IMAD.WIDE.U32 R2, R23, c[0x0][0x1d8], R2 ;  /* 0x0000760017027a25 */ /* 0x000fc800078e0002 */
[----:B------:R-:W-:Y:S01]  /*0240*/  IMAD R9, R23, c[0x0][0x1ec], R6 ;  /* 0x00007b0017097a24 */ /* 0x000fe200078e0206 */
[----:B------:R-:W-:Y:S01]  /*0250*/  IADD3 R7, R3, R7, RZ ;  /* 0x0000000703077210 */ /* 0x000fe20007ffe0ff */
[----:B------:R-:W-:Y:S01]  /*0260*/  IMAD.WIDE.U32 R4, R23, c[0x0][0x1e8], R4 ;  /* 0x00007a0017047a25 */ /* 0x000fe200078e0004 */
[----:B------:R-:W-:-:S04]  /*0270*/  LEA R14, P0, R2, c[0x0][0x240], 0x1 ;  /* 0x00009000020e7a11 */ /* 0x000fc800078008ff */
[----:B------:R-:W-:Y:S02]  /*0280*/  IADD3 R3, R5, R9, RZ ;  /* 0x0000000905037210 */ /* 0x000fe40007ffe0ff */
[C---:B------:R-:W-:Y:S02]  /*0290*/  LEA R13, P1, R4.reuse, c[0x0][0x248], 0x1 ;  /* 0x00009200040d7a11 */ /* 0x040fe400078208ff */
[----:B0-----:R-:W-:Y:S02]  /*02a0*/  SHF.R.S32.HI R0, RZ, 0x1f, R15 ;  /* 0x0000001fff007819 */ /* 0x001fe4000001140f */
[----:B------:R-:W-:Y:S02]  /*02b0*/  LEA.HI.X R4, R4, c[0x0][0x24c], R3, 0x1, P1 ;  /* 0x0000930004047a11 */ /* 0x000fe400008f0c03 */
[----:B------:R-:W-:Y:S02]  /*02c0*/  SHF.L.U64.HI R17, R15, 0x4, R0 ;  /* 0x000000040f117819 */ /* 0x000fe40000010200 */
[----:B------:R-:W-:-:S02]  /*02d0*/  LEA.HI.X R12, R2, c[0x0][0x244], R7, 0x1, P0 ;  /* 0x00009100020c7a11 */ /* 0x000fc400000f0c07 */
[----:B------:R-:W-:Y:S02]  /*02e0*/  SHF.L.U32 R15, R15, 0x4, RZ ;  /* 0x000000040f0f7819 */ /* 0x000fe400000006ff */
[----:B-1----:R-:W-:Y:S02]  /*02f0*/  MOV R0, R4 ;  /* 0x0000000400007202 */ /* 0x002fe40000000f00 */
.L_x_4903:
[----:B------:R-:W-:Y:S01]  /*0300*/  BAR.SYNC.DEFER_BLOCKING 0x0 ;  /* 0x0000000000007b1d */ /* 0x000fe20000010000 */
[----:B------:R-:W-:-:S04]  /*0310*/  IADD3 R8, P0, R13, R15, RZ ;  /* 0x0000000f0d087210 */ /* 0x000fc80007f1e0ff */
[----:B------:R-:W-:-:S06]  /*0320*/  IADD3.X R9, R0, R17, RZ, P0, !PT ;  /* 0x0000001100097210 */ /* 0x000fcc00007fe4ff */
[----:B------:R-:W2:Y:S01]  /*0330*/  LDG.E.128 R8, [R8.64] ;  /* 0x0000000608087981 */ /* 0x000ea2000c1e1d00 */
[----:B0-----:R-:W-:-:S04]  /*0340*/  IADD3 R4, P0, R14, R15, RZ ;  /* 0x0000000f0e047210 */ /* 0x001fc80007f1e0ff */
[----:B------:R-:W-:-:S06]  /*0350*/  IADD3.X R5, R12, R17, RZ, P0, !PT ;  /* 0x000000110c057210 */ /* 0x000fcc00007fe4ff */
        /* <DEDUP_REMOVED lines=59> */
.L_x_4885:
[----:B------:R-:W-:Y:S05]  /*0710*/  BSYNC B0 ;  /* 0x0000000000007941 */ /* 0x000fea0003800000 */
.L_x_4884:
        /* <DEDUP_REMOVED lines=36> */
.L_x_4887:
[----:B------:R-:W-:Y:S05]  /*0960*/  BSYNC B0 ;  /* 0x0000000000007941 */ /* 0x000fea0003800000 */
.L_x_4886:
        /* <DEDUP_REMOVED lines=46> */
.L_x_4889:
[----:B------:R-:W-:Y:S05]  /*0c50*/  BSYNC B0 ;  /* 0x0000000000007941 */ /* 0x000fea0003800000 */
.L_x_4888:
        /* <DEDUP_REMOVED lines=33> */
.L_x_4891:
[----:B------:R-:W-:Y:S05]  /*0e70*/  BSYNC B0 ;  /* 0x0000000000007941 */ /* 0x000fea0003800000 */
.L_x_4890:
        /* <DEDUP_REMOVED lines=33> */
.L_x_4893:
[----:B------:R-:W-:Y:S05]  /*1090*/  BSYNC B0 ;  /* 0x0000000000007941 */ /* 0x000fea0003800000 */
.L_x_4892:
        /* <DEDUP_REMOVED lines=33> */
.L_x_4895:
[----:B------:R-:W-:Y:S05]  /*12b0*/  BSYNC B0 ;  /* 0x0000000000007941 */ /* 0x000fea0003800000 */
.L_x_4894:
        /* <DEDUP_REMOVED lines=33> */
.L_x_4897:
[----:B------:R-:W-:Y:S05]  /*14d0*/  BSYNC B0 ;  /* 0x0000000000007941 */ /* 0x000fea0003800000 */
.L_x_4896:
        /* <DEDUP_REMOVED lines=33> */
.L_x_4899:
[----:B------:R-:W-:Y:S05]  /*16f0*/  BSYNC B0 ;  /* 0x0000000000007941 */ /* 0x000fea0003800000 */
.L_x_4898:
        /* <DEDUP_REMOVED lines=31> */
[----:B------:R-:W-:-:S04]  /*18f0*/  IMAD.WIDE.U32 R4, R23, c[0x0][0x1b8], RZ ;  /* 0x00006e0017047a25 */ /* 0x000fc800078e00ff */
[----:B------:R-:W-:Y:S02]  /*1900*/  IMAD R2, R2, c[0x0][0x174], RZ ;  /* 0x00005d0002027a24 */ /* 0x000fe400078e02ff */
[C---:B------:R-:W-:Y:S02]  /*1910*/  IMAD R53, R23.reuse, c[0x0][0x19c], R46 ;  /* 0x0000670017357a24 */ /* 0x040fe400078e022e */
        /* <DEDUP_REMOVED lines=14> */
[----:B------:R-:W-:Y:S02]  /*1a00*/  MOV R53, RZ ;  /* 0x000000ff00357202 */ /* 0x000fe40000000f00 */
.L_x_4901:
[----:B------:R-:W-:Y:S02]  /*1a10*/  MOV R2, R48 ;  /* 0x0000003000027202 */ /* 0x000fe40000000f00 */
[----:B------:R-:W-:-:S05]  /*1a20*/  MOV R3, R49 ;  /* 0x0000003100037202 */ /* 0x000fca0000000f00 */
[----:B------:R0:W2:Y:S01]  /*1a30*/  LDG.E R6, [R2.64] ;  /* 0x0000000602067981 */ /* 0x0000a2000c1e1900 */
[----:B------:R-:W-:Y:S02]  /*1a40*/  MOV R4, R47 ;  /* 0x0000002f00047202 */ /* 0x000fe40000000f00 */
[----:B------:R-:W-:-:S05]  /*1a50*/  MOV R5, R50 ;  /* 0x0000003200057202 */ /* 0x000fca0000000f00 */
[----:B------:R1:W3:Y:S01]  /*1a60*/  LDG.E R63, [R4.64] ;  /* 0x00000006043f7981 */ /* 0x0002e2000c1e1900 */
[----:B0-----:R-:W-:Y:S02]  /*1a70*/  MOV R2, R46 ;  /* 0x0000002e00027202 */ /* 0x001fe40000000f00 */
[----:B------:R-:W-:-:S05]  /*1a80*/  MOV R3, R51 ;  /* 0x0000003300037202 */ /* 0x000fca0000000f00 */
[----:B------:R0:W3:Y:S01]  /*1a90*/  LDG.E R56, [R2.64] ;  /* 0x0000000602387981 */ /* 0x0000e2000c1e1900 */
[----:B------:R-:W-:-:S03]  /*1aa0*/  ISETP.GE.AND P0, PT, R39, 0x1, PT ;  /* 0x000000012700780c */ /* 0x000fc60003f06270 */
[----:B------:R-:W4:Y:S01]  /*1ab0*/  S2R R62, SR_TID.X ;  /* 0x00000000003e7919 */ /* 0x000f220000002100 */
[C---:B------:R-:W-:Y:S02]  /*1ac0*/  ISETP.GE.AND P1, PT, R39.reuse, 0x8, PT ;  /* 0x000000082700780c */ /* 0x040fe40003f26270 */
[----:B------:R-:W-:Y:S01]  /*1ad0*/  ISETP.NE.AND P2, PT, R39, RZ, PT ;  /* 0x000000ff2700720c */ /* 0x000fe20003f45270 */
[----:B--2---:R-:W-:-:S04]  /*1ae0*/  FMUL.FTZ R6, R6, 1.4426950216293334961 ;  /* 0x3fb8aa3b06067820 */ /* 0x004fc80000410000 */
[C---:B------:R-:W-:Y:S02]  /*1af0*/  FMUL.FTZ R65, R6.reuse, R28 ;  /* 0x0000001c06417220 */ /* 0x040fe40000410000 */
[C---:B------:R-:W-:Y:S02]  /*1b00*/  FMUL.FTZ R60, R6.reuse, R29 ;  /* 0x0000001d063c7220 */ /* 0x040fe40000410000 */
[C---:B------:R-:W-:Y:S02]  /*1b10*/  FMUL.FTZ R58, R6.reuse, R27 ;  /* 0x0000001b063a7220 */ /* 0x040fe40000410000 */
[----:B------:R-:W0:Y:S01]  /*1b20*/  MUFU.EX2 R65, R65 ;  /* 0x0000004100417308 */ /* 0x000e220000000800 */
[C---:B------:R-:W-:Y:S02]  /*1b30*/  FMUL.FTZ R61, R6.reuse, R26 ;  /* 0x0000001a063d7220 */ /* 0x040fe40000410000 */
[----:B------:R-:W-:-:S05]  /*1b40*/  FMUL.FTZ R55, R6, R25 ;  /* 0x0000001906377220 */ /* 0x000fca0000410000 */
[----:B------:R-:W2:Y:S01]  /*1b50*/  MUFU.EX2 R60, R60 ;  /* 0x0000003c003c7308 */ /* 0x000ea20000000800 */
[----:B------:R-:W-:-:S07]  /*1b60*/  FMUL.FTZ R54, R6, R24 ;  /* 0x0000001806367220 */ /* 0x000fce0000410000 */
[----:B------:R-:W1:Y:S01]  /*1b70*/  MUFU.EX2 R58, R58 ;  /* 0x0000003a003a7308 */ /* 0x000e620000000800 */
[----:B------:R-:W-:-:S07]  /*1b80*/  FMUL.FTZ R57, R6, R10 ;  /* 0x0000000a06397220 */ /* 0x000fce0000410000 */
[----:B------:R-:W5:Y:S01]  /*1b90*/  MUFU.EX2 R61, R61 ;  /* 0x0000003d003d7308 */ /* 0x000f620000000800 */
[-C--:B0-----:R-:W-:Y:S02]  /*1ba0*/  FFMA.FTZ R2, R43, R65.reuse, R42 ;  /* 0x000000412b027223 */ /* 0x081fe4000001002a */
[----:B--2---:R-:W-:-:S05]  /*1bb0*/  FMUL.FTZ R3, R60, R65 ;  /* 0x000000413c037220 */ /* 0x004fca0000410000 */
[----:B------:R-:W0:Y:S01]  /*1bc0*/  MUFU.EX2 R55, R55 ;  /* 0x0000003700377308 */ /* 0x000e220000000800 */
[----:B------:R-:W-:Y:S02]  /*1bd0*/  FMUL.FTZ R59, R6, R11 ;  /* 0x0000000b063b7220 */ /* 0x000fe40000410000 */
[----:B-1----:R-:W-:-:S05]  /*1be0*/  FFMA.FTZ R4, R58, R2, R41 ;  /* 0x000000023a047223 */ /* 0x002fca0000010029 */
[----:B------:R-:W1:Y:S01]  /*1bf0*/  MUFU.EX2 R54, R54 ;  /* 0x0000003600367308 */ /* 0x000e620000000800 */
[----:B------:R-:W-:Y:S02]  /*1c00*/  FMUL.FTZ R2, R58, R3 ;  /* 0x000000033a027220 */ /* 0x000fe40000410000 */
[----:B-----5:R-:W-:-:S05]  /*1c10*/  FFMA.FTZ R4, R61, R4, R40 ;  /* 0x000000043d047223 */ /* 0x020fca0000010028 */
[----:B------:R-:W2:Y:S01]  /*1c20*/  MUFU.EX2 R57, R57 ;  /* 0x0000003900397308 */ /* 0x000ea20000000800 */
[----:B------:R-:W-:Y:S02]  /*1c30*/  FMUL.FTZ R2, R61, R2 ;  /* 0x000000023d027220 */ /* 0x000fe40000410000 */
[----:B0-----:R-:W-:-:S05]  /*1c40*/  FFMA.FTZ R4, R55, R4, R38 ;  /* 0x0000000437047223 */ /* 0x001fca0000010026 */
[----:B------:R-:W0:Y:S01]  /*1c50*/  MUFU.EX2 R59, R59 ;  /* 0x0000003b003b7308 */ /* 0x000e220000000800 */
[----:B------:R-:W-:Y:S02]  /*1c60*/  FMUL.FTZ R3, R55, R2 ;  /* 0x0000000237037220 */ /* 0x000fe40000410000 */
[C---:B-1----:R-:W-:Y:S02]  /*1c70*/  FFMA.FTZ R4, R54.reuse, R4, R37 ;  /* 0x0000000436047223 */ /* 0x042fe40000010025 */
[----:B------:R-:W-:Y:S02]  /*1c80*/  FMUL.FTZ R2, R54, R3 ;  /* 0x0000000336027220 */ /* 0x000fe40000410000 */
[C---:B--2---:R-:W-:Y:S02]  /*1c90*/  FFMA.FTZ R4, R57.reuse, R4, R36 ;  /* 0x0000000439047223 */ /* 0x044fe40000010024 */
[----:B------:R-:W-:Y:S02]  /*1ca0*/  FMUL.FTZ R2, R57, R2 ;  /* 0x0000000239027220 */ /* 0x000fe40000410000 */
[----:B0-----:R-:W-:-:S02]  /*1cb0*/  FFMA.FTZ R3, R59, R4, R52 ;  /* 0x000000043b037223 */ /* 0x001fc40000010034 */
        /* <DEDUP_REMOVED lines=17> */
[----:B----4-:R-:W-:-:S04]  /*1dd0*/  LOP3.LUT P0, RZ, R62, 0x1f, RZ, 0xc0, !PT ;  /* 0x0000001f3eff7812 */ /* 0x010fc8000780c0ff */
        /* <DEDUP_REMOVED lines=22> */
[-C--:B-1----:R-:W-:Y:S02]  /*1f40*/  @!P2 MOV R67, R4.reuse ;  /* 0x000000040043a202 */ /* 0x082fe40000000f00 */
[----:B------:R-:W-:Y:S02]  /*1f50*/  ISETP.NE.AND P1, PT, R62, RZ, PT ;  /* 0x000000ff3e00720c */ /* 0x000fe40003f25270 */
[----:B------:R-:W-:Y:S01]  /*1f60*/  MOV R62, c[0x0][0x1a0] ;  /* 0x00006800003e7a02 */ /* 0x000fe20000000f00 */
[C---:B------:R-:W-:Y:S01]  /*1f70*/  FFMA.FTZ R7, R6.reuse, R5, R7 ;  /* 0x0000000506077223 */ /* 0x040fe20000010007 */
[----:B------:R-:W-:Y:S01]  /*1f80*/  MOV R5, c[0x0][0x188] ;  /* 0x0000620000057a02 */ /* 0x000fe20000000f00 */
[----:B------:R-:W-:Y:S01]  /*1f90*/  FMUL.FTZ R6, R6, R4 ;  /* 0x0000000406067220 */ /* 0x000fe20000410000 */
[----:B------:R-:W-:-:S02]  /*1fa0*/  MOV R4, c[0x0][0x18c] ;  /* 0x0000630000047a02 */ /* 0x000fc40000000f00 */
[----:B------:R-:W-:Y:S01]  /*1fb0*/  IADD3 R53, R53, 0x1, RZ ;  /* 0x0000000135357810 */ /* 0x000fe20007ffe0ff */
[----:B--2---:R-:W-:-:S04]  /*1fc0*/  @P0 FFMA.FTZ R64, R66, R67, R64 ;  /* 0x0000004342400223 */ /* 0x004fc80000010040 */
[----:B------:R-:W-:Y:S01]  /*1fd0*/  FFMA.FTZ R60, R60, R64, R43 ;  /* 0x000000403c3c7223 */ /* 0x000fe2000001002b */
[----:B------:R-:W-:-:S03]  /*1fe0*/  MOV R66, c[0x0][0x1a4] ;  /* 0x0000690000427a02 */ /* 0x000fc60000000f00 */
[----:B------:R-:W-:Y:S01]  /*1ff0*/  FFMA.FTZ R65, R65, R60, R42 ;  /* 0x0000003c41417223 */ /* 0x000fe2000001002a */
[----:B------:R-:W-:-:S03]  /*2000*/  LEA R46, P0, R62, R46, 0x2 ;  /* 0x0000002e3e2e7211 */ /* 0x000fc600078010ff */
[----:B------:R-:W-:Y:S01]  /*2010*/  FFMA.FTZ R58, R58, R65, R41 ;  /* 0x000000413a3a7223 */ /* 0x000fe20000010029 */
[----:B------:R-:W-:Y:S02]  /*2020*/  LEA.HI.X R51, R62, R51, R66, 0x2, P0 ;  /* 0x000000333e337211 */ /* 0x000fe400000f1442 */
[----:B------:R-:W-:Y:S01]  /*2030*/  LEA R48, P0, R5, R48, 0x2 ;  /* 0x0000003005307211 */ /* 0x000fe200078010ff */
[----:B------:R-:W-:-:S03]  /*2040*/  FFMA.FTZ R61, R61, R58, R40 ;  /* 0x0000003a3d3d7223 */ /* 0x000fc60000010028 */
[----:B------:R-:W-:Y:S01]  /*2050*/  LEA.HI.X R49, R5, R49, R4, 0x2, P0 ;  /* 0x0000003105317211 */ /* 0x000fe200000f1404 */
[----:B------:R-:W-:Y:S01]  /*2060*/  FFMA.FTZ R55, R55, R61, R38 ;  /* 0x0000003d37377223 */ /* 0x000fe20000010026 */
[----:B------:R-:W-:-:S03]  /*2070*/  ISETP.GE.AND P0, PT, R53, c[0x0][0x16c], PT ;  /* 0x00005b0035007a0c */ /* 0x000fc60003f06270 */
[----:B------:R-:W-:Y:S01]  /*2080*/  FFMA.FTZ R5, R54, R55, R37 ;  /* 0x0000003736057223 */ /* 0x000fe20000010025 */
[----:B------:R-:W-:Y:S02]  /*2090*/  @!P1 MOV R2, R8 ;  /* 0x0000000800029202 */ /* 0x000fe40000000f00 */
[----:B------:R-:W-:Y:S01]  /*20a0*/  @!P1 MOV R3, R9 ;  /* 0x0000000900039202 */ /* 0x000fe20000000f00 */
[----:B------:R-:W-:Y:S01]  /*20b0*/  FFMA.FTZ R57, R57, R5, R36 ;  /* 0x0000000539397223 */ /* 0x000fe20000010024 */
[----:B------:R-:W-:Y:S01]  /*20c0*/  MOV R67, c[0x0][0x1c0] ;  /* 0x0000700000437a02 */ /* 0x000fe20000000f00 */
[----:B------:R0:W-:Y:S01]  /*20d0*/  @!P1 STS.64 [UR4+0x240], R6 ;  /* 0x00024006ff009988 */ /* 0x0001e20008000a04 */
[----:B------:R-:W-:Y:S01]  /*20e0*/  MOV R68, c[0x0][0x1c4] ;  /* 0x0000710000447a02 */ /* 0x000fe20000000f00 */
[----:B---3--:R-:W-:Y:S01]  /*20f0*/  FMUL.FTZ R56, R56, R63 ;  /* 0x0000003f38387220 */ /* 0x008fe20000410000 */
[----:B------:R-:W-:Y:S01]  /*2100*/  LEA R47, P2, R67, R47, 0x2 ;  /* 0x0000002f432f7211 */ /* 0x000fe200078410ff */
[----:B------:R0:W-:Y:S01]  /*2110*/  @!P1 STG.E.64 [R2.64], R6 ;  /* 0x0000000602009986 */ /* 0x0001e2000c101b06 */
[----:B------:R-:W-:Y:S01]  /*2120*/  IADD3 R8, P1, R8, 0x8, RZ ;  /* 0x0000000808087810 */ /* 0x000fe20007f3e0ff */
[----:B------:R-:W-:Y:S01]  /*2130*/  FFMA.FTZ R59, R59, R57, R52 ;  /* 0x000000393b3b7223 */ /* 0x000fe20000010034 */
        /* <DEDUP_REMOVED lines=12> */
.L_x_4900:
[----:B------:R-:W-:Y:S01]  /*2200*/  SHF.L.U32 R2, R16, 0x8, RZ ;  /* 0x0000000810027819 */ /* 0x000fe200000006ff */
[----:B------:R-:W-:Y:S01]  /*2210*/  IMAD R4, R18, c[0x0][0x200], RZ ;  /* 0x0000800012047a24 */ /* 0x000fe200078e02ff */
[----:B------:R-:W-:Y:S01]  /*2220*/  BAR.SYNC.DEFER_BLOCKING 0x0 ;  /* 0x0000000000007b1d */ /* 0x000fe20000010000 */
[----:B------:R-:W-:-:S02]  /*2230*/  F2FP.PACK_AB R7, R44, R45 ;  /* 0x0000002d2c07723e */ /* 0x000fc400000000ff */
[----:B------:R-:W-:Y:S01]  /*2240*/  SHF.R.S32.HI R3, RZ, 0x1f, R2 ;  /* 0x0000001fff037819 */ /* 0x000fe20000011402 */
[C---:B------:R-:W-:Y:S01]  /*2250*/  IMAD R5, R19.reuse, c[0x0][0x204], R4 ;  /* 0x0000810013057a24 */ /* 0x040fe200078e0204 */
[----:B------:R-:W-:Y:S01]  /*2260*/  F2FP.PACK_AB R6, R34, R35 ;  /* 0x000000232206723e */ /* 0x000fe200000000ff */
[----:B------:R-:W-:Y:S01]  /*2270*/  IMAD R4, R22, c[0x0][0x208], RZ ;  /* 0x0000820016047a24 */ /* 0x000fe200078e02ff */
[----:B------:R-:W-:Y:S01]  /*2280*/  IADD3 R16, R16, 0x1, RZ ;  /* 0x0000000110107810 */ /* 0x000fe20007ffe0ff */
[----:B------:R-:W-:Y:S01]  /*2290*/  IMAD.WIDE.U32 R2, R19, c[0x0][0x200], R2 ;  /* 0x0000800013027a25 */ /* 0x000fe200078e0002 */
[----:B------:R-:W-:Y:S02]  /*22a0*/  IADD3 R14, P1, R14, 0x200, RZ ;  /* 0x000002000e0e7810 */ /* 0x000fe40007f3e0ff */
[----:B------:R-:W-:Y:S02]  /*22b0*/  IADD3 R13, P2, R13, 0x200, RZ ;  /* 0x000002000d0d7810 */ /* 0x000fe40007f5e0ff */
[----:B------:R-:W-:Y:S01]  /*22c0*/  IADD3 R3, R3, R5, RZ ;  /* 0x0000000503037210 */ /* 0x000fe20007ffe0ff */
[----:B------:R-:W-:Y:S01]  /*22d0*/  IMAD R5, R23, c[0x0][0x20c], R4 ;  /* 0x0000830017057a24 */ /* 0x000fe200078e0204 */
[----:B------:R-:W-:-:S02]  /*22e0*/  IADD3.X R12, RZ, R12, RZ, P1, !PT ;  /* 0x0000000cff0c7210 */ /* 0x000fc40000ffe4ff */
[----:B------:R-:W-:Y:S01]  /*22f0*/  IADD3.X R0, RZ, R0, RZ, P2, !PT ;  /* 0x00000000ff007210 */ /* 0x000fe200017fe4ff */
[----:B------:R-:W-:-:S05]  /*2300*/  IMAD.WIDE.U32 R2, R23, c[0x0][0x208], R2 ;  /* 0x0000820017027a25 */ /* 0x000fca00078e0002 */
[----:B------:R-:W-:Y:S02]  /*2310*/  IADD3 R3, R3, R5, RZ ;  /* 0x0000000503037210 */ /* 0x000fe40007ffe0ff */
[----:B------:R-:W-:Y:S02]  /*2320*/  LEA R4, P0, R2, c[0x0][0x258], 0x1 ;  /* 0x0000960002047a11 */ /* 0x000fe400078008ff */
[----:B------:R-:W-:Y:S02]  /*2330*/  F2FP.PACK_AB R5, R32, R33 ;  /* 0x000000212005723e */ /* 0x000fe400000000ff */
[----:B------:R-:W-:Y:S02]  /*2340*/  LEA.HI.X R8, R2, c[0x0][0x25c], R3, 0x1, P0 ;  /* 0x0000970002087a11 */ /* 0x000fe400000f0c03 */
[----:B------:R-:W-:Y:S02]  /*2350*/  IADD3 R2, P0, R4, R15, RZ ;  /* 0x0000000f04027210 */ /* 0x000fe40007f1e0ff */
[----:B------:R-:W-:-:S02]  /*2360*/  F2FP.PACK_AB R4, R30, R31 ;  /* 0x0000001f1e04723e */ /* 0x000fc400000000ff */
[----:B------:R-:W-:Y:S02]  /*2370*/  IADD3.X R3, R8, R17, RZ, P0, !PT ;  /* 0x0000001108037210 */ /* 0x000fe400007fe4ff */
[----:B------:R-:W-:-:S03]  /*2380*/  ISETP.GE.AND P0, PT, R16, c[0x0][0x174], PT ;  /* 0x00005d0010007a0c */ /* 0x000fc60003f06270 */
[----:B------:R0:W-:Y:S10]  /*2390*/  STG.E.128 [R2.64], R4 ;  /* 0x0000000402007986 */ /* 0x0001f4000c101d06 */
[----:B------:R-:W-:Y:S01]  /*23a0*/  @P0 CALL.REL.NOINC `(.L_x_4902) ;  /* 0x0000001000000944 */ /* 0x000fe20003c00000 */
[----:B------:R-:W-:Y:S05]  /*23b0*/  BRA `(.L_x_4903) ;  /* 0xffffdf4000007947 */ /* 0x000fea000383ffff */
.L_x_4902:
[----:B------:R-:W-:Y:S05]  /*23c0*/  EXIT ;  /* 0x000000000000794d */ /* 0x000fea0003800000 */
.L_x_4904:
        /* <DEDUP_REMOVED lines=11> */
.L_x_5456:


//--------------------- .text._Z25selective_scan_fwd_kernelI32Selective_Scan_fwd_kernel_traitsILi32ELi8ELi1ELb1ELb0ELb0ELb1EN3c104HalfEfEEv13SSMParamsBase --------------------------
	.section	.text._Z25selective_scan_fwd_kernelI32Selective_Scan_fwd_kernel_traitsILi32ELi8ELi1ELb1ELb0ELb0ELb1EN3c104HalfEfEEv13SSMParamsBase,"ax",@progbits
	.sectioninfo	@"SHI_REGISTERS=71"
	.align	128
        .global         _Z25selective_scan_fwd_kernelI32Selective_Scan_fwd_kernel_traitsILi32ELi8ELi1ELb1ELb0ELb0ELb1EN3c104HalfEfEEv13SSMParamsBase
        .type           _Z25selective_scan_fwd_kernelI32Selective_Scan_fwd_kernel_traitsILi32ELi8ELi1ELb1ELb0ELb0ELb1EN3c104HalfEfEEv13SSMParamsBase,@function
        .size           _Z25selective_scan_fwd_kernelI32Selective_Scan_fwd_kernel_traitsILi32ELi8ELi1ELb1ELb0ELb0ELb1EN3c104HalfEfEEv13SSMParamsBase,(.L_x_5457 - _Z25selective_scan_fwd_kernelI32Selective_Scan_fwd_kernel_traitsILi32ELi8ELi1ELb1ELb0ELb0ELb1EN3c104HalfEfEEv13SSMParamsBase)
        .other          _Z25selective_scan_fwd_kernelI32Selective_Scan_fwd_kernel_traitsILi32ELi8ELi1ELb1ELb0ELb0ELb1EN3c104HalfEfEEv13SSMParamsBase,@"STO_CUDA_ENTRY STV_DEFAULT"
_Z25selective_scan_fwd_kernelI32Selective_Scan_fwd_kernel_traitsILi32ELi8ELi1ELb1ELb0ELb0ELb1EN3c104HalfEfEEv13SSMParamsBase:
.text._Z25selective_scan_fwd_kernelI32Selective_Scan_fwd_kernel_traitsILi32ELi8ELi1ELb1ELb0ELb0ELb1EN3c104HalfEfEEv13SSMParamsBase:
        /* <DEDUP_REMOVED lines=48> */
.L_x_4924:
[----:B------:R-:W-:Y:S01]  /*0300*/  BAR.SYNC.DEFER_BLOCKING 0x0 ;  /* 0x0000000000007b1d */ /* 0x000fe20000010000 */
[----:B0-----:R-:W-:-:S04]  /*0310*/  IADD3 R8, P0, R3, R13, RZ ;  /* 0x0000000d03087210 */ /* 0x001fc80007f1e0ff */
[----:B------:R-:W-:-:S06]  /*0320*/  IADD3.X R9, R0, R15, RZ, P0, !PT ;  /* 0x0000000f00097210 */ /* 0x000fcc00007fe4ff */
[----:B------:R-:W2:Y:S01]  /*0330*/  LDG.E.128 R8, [R8.64] ;  /* 0x0000000608087981 */ /* 0x000ea2000c1e1d00 */
[----:B------:R-:W-:-:S04]  /*0340*/  IADD3 R4, P0, R12, R13, RZ ;  /* 0x0000000d0c047210 */ /* 0x000fc80007f1e0ff */
        /* <DEDUP_REMOVED lines=17> */
[----:B------:R-:W-:Y:S01]  /*0460*/  FSETP.GTU.FTZ.AND P3, PT, R36, 20, PT ;  /* 0x41a000002400780b */ /* 0x000fe20003f7c000 */
[--C-:B------:R-:W-:Y:S01]  /*0470*/  FADD.FTZ R32, R9, R18.reuse ;  /* 0x0000001209207221 */ /* 0x100fe20000010000 */
[----:B------:R-:W-:Y:S01]  /*0480*/  ISETP.EQ.OR P0, PT, RZ, UR4, P0 ;  /* 0x00000004ff007c0c */ /* 0x000fe20008702670 */
[----:B------:R-:W-:Y:S01]  /*0490*/  FADD.FTZ R31, R31, R18 ;  /* 0x000000121f1f7221 */ /* 0x000fe20000010000 */
[----:B------:R-:W-:Y:S01]  /*04a0*/  HADD2.F32 R9, -RZ, R11.H0_H0 ;  /* 0x2000000bff097230 */ /* 0x000fe20000004100 */
[----:B------:R-:W-:-:S02]  /*04b0*/  FSETP.GTU.FTZ.AND P4, PT, R34, 20, PT ;  /* 0x41a000002200780b */ /* 0x000fc40003f9c000 */
[----:B------:R-:W-:Y:S02]  /*04c0*/  FSETP.GTU.FTZ.AND P5, PT, R33, 20, PT ;  /* 0x41a000002100780b */ /* 0x000fe40003fbc000 */
[----:B------:R-:W-:Y:S01]  /*04d0*/  FSETP.GTU.FTZ.AND P2, PT, R32, 20, PT ;  /* 0x41a000002000780b */ /* 0x000fe20003f5c000 */
[----:B------:R-:W-:Y:S01]  /*04e0*/  FADD.FTZ R30, R9, R18 ;  /* 0x00000012091e7221 */ /* 0x000fe20000010000 */
[----:B------:R-:W-:Y:S02]  /*04f0*/  FSETP.GTU.FTZ.AND P1, PT, R31, 20, PT ;  /* 0x41a000001f00780b */ /* 0x000fe40003f3c000 */
[----:B------:R-:W-:Y:S02]  /*0500*/  ISETP.EQ.OR P3, PT, RZ, UR4, P3 ;  /* 0x00000004ff007c0c */ /* 0x000fe40009f62670 */
        /* <DEDUP_REMOVED lines=32> */
.L_x_4906:
[----:B------:R-:W-:Y:S05]  /*0710*/  BSYNC B0 ;  /* 0x0000000000007941 */ /* 0x000fea0003800000 */
.L_x_4905:
        /* <DEDUP_REMOVED lines=36> */
.L_x_4908:
[----:B------:R-:W-:Y:S05]  /*0960*/  BSYNC B0 ;  /* 0x0000000000007941 */ /* 0x000fea0003800000 */
.L_x_4907:
[----:B------:R-:W-:Y:S01]  /*0970*/  ISETP.EQ.OR P4, PT, RZ, UR4, P4 ;  /* 0x00000004ff007c0c */ /* 0x000fe2000a782670 */
[----:B------:R-:W-:Y:S01]  /*0980*/  BSSY B0, `(.L_x_4909) ;  /* 0x000002d000007945 */ /* 0x000fe20003800000 */
[----:B------:R-:W-:Y:S01]  /*0990*/  FSETP.GTU.FTZ.AND P3, PT, R38, 20, PT ;  /* 0x41a000002600780b */ /* 0x000fe20003f7c000 */
[----:B-----5:R-:W-:Y:S01]  /*09a0*/  HADD2.F32 R8, -RZ, R4.H0_H0 ;  /* 0x20000004ff087230 */ /* 0x020fe20000004100 */
[----:B------:R-:W-:Y:S01]  /*09b0*/  ISETP.EQ.OR P5, PT, RZ, UR4, P5 ;  /* 0x00000004ff007c0c */ /* 0x000fe2000afa2670 */
        /* <DEDUP_REMOVED lines=41> */
.L_x_4910:
[----:B------:R-:W-:Y:S05]  /*0c50*/  BSYNC B0 ;  /* 0x0000000000007941 */ /* 0x000fea0003800000 */
.L_x_4909:
        /* <DEDUP_REMOVED lines=33> */
.L_x_4912:
[----:B------:R-:W-:Y:S05]  /*0e70*/  BSYNC B0 ;  /* 0x0000000000007941 */ /* 0x000fea0003800000 */
.L_x_4911:
        /* <DEDUP_REMOVED lines=33> */
.L_x_4914:
[----:B------:R-:W-:Y:S05]  /*1090*/  BSYNC B0 ;  /* 0x0000000000007941 */ /* 0x000fea0003800000 */
.L_x_4913:
        /* <DEDUP_REMOVED lines=33> */
.L_x_4916:
[----:B------:R-:W-:Y:S05]  /*12b0*/  BSYNC B0 ;  /* 0x0000000000007941 */ /* 0x000fea0003800000 */
.L_x_4915:
        /* <DEDUP_REMOVED lines=33> */
.L_x_4918:
[----:B------:R-:W-:Y:S05]  /*14d0*/  BSYNC B0 ;  /* 0x0000000000007941 */ /* 0x000fea0003800000 */
.L_x_4917:
        /* <DEDUP_REMOVED lines=33> */
.L_x_4920:
[----:B------:R-:W-:Y:S05]  /*16f0*/  BSYNC B0 ;  /* 0x0000000000007941 */ /* 0x000fea0003800000 */
.L_x_4919:
        /* <DEDUP_REMOVED lines=49> */
.L_x_4922:
        /* <DEDUP_REMOVED lines=127> */
.L_x_4921:
        /* <DEDUP_REMOVED lines=23> */
[-C--:B------:R-:W-:Y:S02]  /*2370*/  IADD3 R10, P1, R10, R13.reuse, RZ ;  /* 0x0000000d0a0a7210 */ /* 0x080fe40007f3e0ff */
[----:B------:R-:W-:-:S02]  /*2380*/  IADD3 R36, P0, R36, R13, RZ ;  /* 0x0000000d24247210 */ /* 0x000fc40007f1e0ff */
[----:B------:R-:W-:Y:S02]  /*2390*/  IADD3.X R11, R4, R15, RZ, P1, !PT ;  /* 0x0000000f040b7210 */ /* 0x000fe40000ffe4ff */
[----:B------:R-:W-:Y:S02]  /*23a0*/  F2FP.PACK_AB R7, R22, R23 ;  /* 0x000000171607723e */ /* 0x000fe400000000ff */
[----:B------:R-:W-:Y:S02]  /*23b0*/  F2FP.PACK_AB R6, R24, R25 ;  /* 0x000000191806723e */ /* 0x000fe400000000ff */
[----:B------:R-:W-:Y:S02]  /*23c0*/  F2FP.PACK_AB R5, R26, R27 ;  /* 0x0000001b1a05723e */ /* 0x000fe400000000ff */
[----:B------:R-:W-:Y:S02]  /*23d0*/  IADD3.X R37, R8, R15, RZ, P0, !PT ;  /* 0x0000000f08257210 */ /* 0x000fe400007fe4ff */
[----:B------:R-:W-:-:S05]  /*23e0*/  F2FP.PACK_AB R4, R28, R29 ;  /* 0x0000001d1c04723e */ /* 0x000fca00000000ff */
[----:B------:R0:W-:Y:S04]  /*23f0*/  STG.E.128 [R36.64], R4 ;  /* 0x0000000424007986 */ /* 0x0001e8000c101d06 */
[----:B------:R-:W-:Y:S06]  /*2400*/  BAR.SYNC.DEFER_BLOCKING 0x0 ;  /* 0x0000000000007b1d */ /* 0x000fec0000010000 */
[----:B------:R-:W0:Y:S01]  /*2410*/  LDG.E.128 R8, [R10.64] ;  /* 0x000000060a087981 */ /* 0x000e22000c1e1d00 */
[----:B------:R-:W-:Y:S01]  /*2420*/  IMAD R44, R16, c[0x0][0x210], RZ ;  /* 0x00008400102c7a24 */ /* 0x000fe200078e02ff */
[----:B------:R-:W-:Y:S01]  /*2430*/  IADD3 R14, R14, 0x1, RZ ;  /* 0x000000010e0e7810 */ /* 0x000fe20007ffe0ff */
[----:B------:R-:W-:Y:S01]  /*2440*/  IMAD.WIDE.U32 R30, R17, c[0x0][0x210], R30 ;  /* 0x00008400111e7a25 */ /* 0x000fe200078e001e */
[----:B------:R-:W-:Y:S01]  /*2450*/  BAR.SYNC.DEFER_BLOCKING 0x0 ;  /* 0x0000000000007b1d */ /* 0x000fe20000010000 */
[----:B------:R-:W-:-:S02]  /*2460*/  IADD3 R12, P1, R12, 0x200, RZ ;  /* 0x000002000c0c7810 */ /* 0x000fc40007f3e0ff */
[----:B------:R-:W-:Y:S01]  /*2470*/  IMAD R47, R17, c[0x0][0x214], R44 ;  /* 0x00008500112f7a24 */ /* 0x000fe200078e022c */
[----:B------:R-:W-:Y:S02]  /*2480*/  IADD3 R3, P2, R3, 0x200, RZ ;  /* 0x0000020003037810 */ /* 0x000fe40007f5e0ff */
[----:B------:R-:W-:Y:S02]  /*2490*/  IADD3.X R2, RZ, R2, RZ, P1, !PT ;  /* 0x00000002ff027210 */ /* 0x000fe40000ffe4ff */
[----:B------:R-:W-:Y:S02]  /*24a0*/  IADD3 R31, R31, R47, RZ ;  /* 0x0000002f1f1f7210 */ /* 0x000fe40007ffe0ff */
[----:B------:R-:W-:-:S03]  /*24b0*/  IADD3.X R0, RZ, R0, RZ, P2, !PT ;  /* 0x00000000ff007210 */ /* 0x000fc600017fe4ff */
[----:B------:R-:W-:Y:S01]  /*24c0*/  IMAD.WIDE.U32 R30, R21, c[0x0][0x218], R30 ;  /* 0x00008600151e7a25 */ /* 0x000fe200078e001e */
        /* <DEDUP_REMOVED lines=33> */
[----:B------:R-:W-:Y:S08]  /*26e0*/  MUFU.RCP R37, R37 ;  /* 0x0000002500257308 */ /* 0x000ff00000001000 */
[----:B------:R1:W2:Y:S01]  /*26f0*/  MUFU.RCP R43, R6 ;  /* 0x00000006002b7308 */ /* 0x0002a20000001000 */
[----:B0-----:R-:W-:-:S07]  /*2700*/  FMUL.FTZ R32, R32, R41 ;  /* 0x0000002920207220 */ /* 0x001fce0000410000 */
[----:B------:R-:W-:Y:S01]  /*2710*/  MUFU.RCP R34, R39 ;  /* 0x0000002700227308 */ /* 0x000fe20000001000 */
[----:B-1----:R-:W-:-:S07]  /*2720*/  IMAD R6, R20, c[0x0][0x218], RZ ;  /* 0x0000860014067a24 */ /* 0x002fce00078e02ff */
[----:B------:R-:W0:Y:S01]  /*2730*/  MUFU.RCP R40, R40 ;  /* 0x0000002800287308 */ /* 0x000e220000001000 */
[----:B--2---:R-:W-:-:S07]  /*2740*/  FMUL.FTZ R8, R8, R43 ;  /* 0x0000002b08087220 */ /* 0x004fce0000410000 */
[----:B------:R-:W1:Y:S08]  /*2750*/  MUFU.RCP R38, R38 ;  /* 0x0000002600267308 */ /* 0x000e700000001000 */
[----:B------:R2:W3:Y:S01]  /*2760*/  MUFU.RCP R42, R7 ;  /* 0x00000007002a7308 */ /* 0x0004e20000001000 */
[----:B0-----:R-:W-:-:S07]  /*2770*/  FMUL.FTZ R11, R11, R40 ;  /* 0x000000280b0b7220 */ /* 0x001fce0000410000 */
[----:B------:R0:W4:Y:S01]  /*2780*/  MUFU.RCP R45, R36 ;  /* 0x00000024002d7308 */ /* 0x0001220000001000 */
[----:B--2---:R-:W-:Y:S02]  /*2790*/  IMAD R7, R21, c[0x0][0x21c], R6 ;  /* 0x0000870015077a24 */ /* 0x004fe400078e0206 */
[----:B-1----:R-:W-:-:S03]  /*27a0*/  FMUL.FTZ R33, R33, R38 ;  /* 0x0000002621217220 */ /* 0x002fc60000410000 */
[----:B------:R-:W-:Y:S01]  /*27b0*/  IADD3 R7, R31, R7, RZ ;  /* 0x000000071f077210 */ /* 0x000fe20007ffe0ff */
[----:B------:R-:W-:Y:S01]  /*27c0*/  FMUL.FTZ R33, R33, R28 ;  /* 0x0000001c21217220 */ /* 0x000fe20000410000 */
[----:B0-----:R-:W-:Y:S01]  /*27d0*/  LEA R36, P0, R30, c[0x0][0x270], 0x1 ;  /* 0x00009c001e247a11 */ /* 0x001fe200078008ff */
[----:B---3--:R-:W-:-:S03]  /*27e0*/  FMUL.FTZ R9, R9, R42 ;  /* 0x0000002a09097220 */ /* 0x008fc60000410000 */
[----:B------:R-:W-:Y:S01]  /*27f0*/  LEA.HI.X R30, R30, c[0x0][0x274], R7, 0x1, P0 ;  /* 0x00009d001e1e7a11 */ /* 0x000fe200000f0c07 */
[----:B------:R-:W-:Y:S02]  /*2800*/  FMUL.FTZ R7, R10, R37 ;  /* 0x000000250a077220 */ /* 0x000fe40000410000 */
[----:B------:R-:W-:Y:S02]  /*2810*/  FMUL.FTZ R10, R5, R34 ;  /* 0x00000022050a7220 */ /* 0x000fe40000410000 */
[----:B----4-:R-:W-:Y:S02]  /*2820*/  FMUL.FTZ R6, R4, R45 ;  /* 0x0000002d04067220 */ /* 0x010fe40000410000 */
[----:B------:R-:W-:Y:S02]  /*2830*/  FMUL.FTZ R10, R10, R23 ;  /* 0x000000170a0a7220 */ /* 0x000fe40000410000 */
[----:B------:R-:W-:Y:S02]  /*2840*/  FMUL.FTZ R23, R11, R22 ;  /* 0x000000160b177220 */ /* 0x000fe40000410000 */
[----:B------:R-:W-:-:S02]  /*2850*/  FMUL.FTZ R4, R32, R29 ;  /* 0x0000001d20047220 */ /* 0x000fc40000410000 */
[----:B------:R-:W-:Y:S01]  /*2860*/  FMUL.FTZ R5, R8, R27 ;  /* 0x0000001b08057220 */ /* 0x000fe20000410000 */
[----:B------:R-:W-:Y:S01]  /*2870*/  IADD3 R8, P0, R36, R13, RZ ;  /* 0x0000000d24087210 */ /* 0x000fe20007f1e0ff */
[----:B------:R-:W-:Y:S01]  /*2880*/  FMUL.FTZ R6, R6, R25 ;  /* 0x0000001906067220 */ /* 0x000fe20000410000 */
[----:B------:R-:W-:Y:S01]  /*2890*/  F2FP.PACK_AB R4, R33, R4 ;  /* 0x000000042104723e */ /* 0x000fe200000000ff */
[----:B------:R-:W-:Y:S01]  /*28a0*/  FMUL.FTZ R11, R7, R24 ;  /* 0x00000018070b7220 */ /* 0x000fe20000410000 */
[----:B------:R-:W-:Y:S01]  /*28b0*/  F2FP.PACK_AB R7, R23, R10 ;  /* 0x0000000a1707723e */ /* 0x000fe200000000ff */
[----:B------:R-:W-:Y:S01]  /*28c0*/  FMUL.FTZ R26, R9, R26 ;  /* 0x0000001a091a7220 */ /* 0x000fe20000410000 */
[----:B------:R-:W-:Y:S02]  /*28d0*/  IADD3.X R9, R30, R15, RZ, P0, !PT ;  /* 0x0000000f1e097210 */ /* 0x000fe400007fe4ff */
[----:B------:R-:W-:Y:S02]  /*28e0*/  F2FP.PACK_AB R6, R11, R6 ;  /* 0x000000060b06723e */ /* 0x000fe400000000ff */
[----:B------:R-:W-:-:S02]  /*28f0*/  F2FP.PACK_AB R5, R26, R5 ;  /* 0x000000051a05723e */ /* 0x000fc400000000ff */
[----:B------:R-:W-:-:S03]  /*2900*/  ISETP.GE.AND P0, PT, R14, c[0x0][0x174], PT ;  /* 0x00005d000e007a0c */ /* 0x000fc60003f06270 */
[----:B------:R0:W-:Y:S10]  /*2910*/  STG.E.128 [R8.64], R4 ;  /* 0x0000000408007986 */ /* 0x0001f4000c101d06 */
[----:B------:R-:W-:Y:S01]  /*2920*/  @P0 CALL.REL.NOINC `(.L_x_4923) ;  /* 0x0000001000000944 */ /* 0x000fe20003c00000 */
[----:B------:R-:W-:Y:S05]  /*2930*/  BRA `(.L_x_4924) ;  /* 0xffffd9c000007947 */ /* 0x000fea000383ffff */
.L_x_4923:
[----:B------:R-:W-:Y:S05]  /*2940*/  EXIT ;  /* 0x000000000000794d */ /* 0x000fea0003800000 */
.L_x_4925:
        /* <DEDUP_REMOVED lines=11> */
.L_x_5457:


//--------------------- .text._Z25selective_scan_fwd_kernelI32Selective_Scan_fwd_kernel_traitsILi32ELi8ELi1ELb1ELb0ELb1ELb0EN3c104HalfEfEEv13SSMParamsBase --------------------------
	.section	.text._Z25selective_scan_fwd_kernelI32Selective_Scan_fwd_kernel_traitsILi32ELi8ELi1ELb1ELb0ELb1ELb0EN3c104HalfEfEEv13SSMParamsBase,"ax",@progbits
	.sectioninfo	@"SHI_REGISTERS=79"
	.align	128
        .global         _Z25selective_scan_fwd_kernelI32Selective_Scan_fwd_kernel_traitsILi32ELi8ELi1ELb1ELb0ELb1ELb0EN3c104HalfEfEEv13SSMParamsBase
        .type           _Z25selective_scan_fwd_kernelI32Selective_Scan_fwd_kernel_traitsILi32ELi8ELi1ELb1ELb0ELb1ELb0EN3c104HalfEfEEv13SSMParamsBase,@function
        .size           _Z25selective_scan_fwd_kernelI32Selective_Scan_fwd_kernel_traitsILi32ELi8ELi1ELb1ELb0ELb1ELb0EN3c104HalfEfEEv13SSMParamsBase,(.L_x_5458 - _Z25selective_scan_fwd_kernelI32Selective_Scan_fwd_kernel_traitsILi32ELi8ELi1ELb1ELb0ELb1ELb0EN3c104HalfEfEEv13SSMParamsBase)
        .other          _Z25selective_scan_fwd_kernelI32Selective_Scan_fwd_kernel_traitsILi32ELi8ELi1ELb1ELb0ELb1ELb0EN3c104HalfEfEEv13SSMParamsBase,@"STO_CUDA_ENTRY STV_DEFAULT"
_Z25selective_scan_fwd_kernelI32Selective_Scan_fwd_kernel_traitsILi32ELi8ELi1ELb1ELb0ELb1ELb0EN3c104HalfEfEEv13SSMParamsBase:
.text._Z25selective_scan_fwd_kernelI32Selective_Scan_fwd_kernel_traitsILi32ELi8ELi1ELb1ELb0ELb1ELb0EN3c104HalfEfEEv13SSMParamsBase:
        /* <DEDUP_REMOVED lines=21> */
[----:B------:R-:W-:-:S04]  /*0150*/  IMAD R21, R13, c[0x0][0x1e8], RZ ;  /* 0x00007a000d157a24 */ /* 0x000fc800078e02ff */
[C---:B------:R-:W-:Y:S01]  /*0160*/  IMAD R21, R12.reuse, c[0x0][0x1ec], R21 ;  /* 0x00007b000c157a24 */ /* 0x040fe200078e0215 */
[----:B-1----:R-:W-:Y:S01]  /*0170*/  IABS R2, R12 ;  /* 0x0000000c00027213 */ /* 0x002fe20000000000 */
[----:B--2---:R-:W-:Y:S01]  /*0180*/  HFMA2.MMA R6, -RZ, RZ, 0, 0 ;  /* 0x00000000ff067435 */ /* 0x004fe200000001ff */
[----:B----4-:R-:W-:-:S04]  /*0190*/  LOP3.LUT R4, R12, c[0x0][0x178], RZ, 0x3c, !PT ;  /* 0x00005e000c047a12 */ /* 0x010fc800078e3cff */
[----:B------:R-:W-:Y:S02]  /*01a0*/  ISETP.GE.AND P2, PT, R4, RZ, PT ;  /* 0x000000ff0400720c */ /* 0x000fe40003f46270 */
[----:B---3--:R-:W-:Y:S02]  /*01b0*/  IADD3 R8, RZ, -R7, RZ ;  /* 0x80000007ff087210 */ /* 0x008fe40007ffe0ff */
[----:B0-----:R-:W-:-:S03]  /*01c0*/  SHF.R.S32.HI R16, RZ, 0x1f, R17 ;  /* 0x0000001fff107819 */ /* 0x001fc60000011411 */
[----:B------:R-:W-:-:S04]  /*01d0*/  IMAD R11, R8, R9, RZ ;  /* 0x00000009080b7224 */ /* 0x000fc800078e02ff */
[----:B------:R-:W-:Y:S01]  /*01e0*/  IMAD.HI.U32 R7, R7, R11, R6 ;  /* 0x0000000b07077227 */ /* 0x000fe200078e0006 */
[----:B------:R-:W-:-:S04]  /*01f0*/  MOV R6, c[0x0][0x174] ;  /* 0x00005d0000067a02 */ /* 0x000fc80000000f00 */
[----:B------:R-:W-:Y:S01]  /*0200*/  ISETP.GE.AND P3, PT, R6, 0x1, PT ;  /* 0x000000010600780c */ /* 0x000fe20003f66270 */
[----:B------:R-:W-:-:S04]  /*0210*/  IMAD.HI.U32 R8, R7, R2, RZ ;  /* 0x0000000207087227 */ /* 0x000fc800078e00ff */
[----:B------:R-:W-:Y:S01]  /*0220*/  IMAD.WIDE.U32 R6, R17, c[0x0][0x1b0], RZ ;  /* 0x00006c0011067a25 */ /* 0x000fe200078e00ff */
[----:B------:R-:W-:-:S05]  /*0230*/  IADD3 R0, -R8, RZ, RZ ;  /* 0x000000ff08007210 */ /* 0x000fca0007ffe1ff */
[----:B------:R-:W-:Y:S02]  /*0240*/  IMAD R0, R9, R0, R2 ;  /* 0x0000000009007224 */ /* 0x000fe400078e0202 */
[----:B------:R-:W-:-:S03]  /*0250*/  IMAD.WIDE.U32 R2, R17, c[0x0][0x1d0], RZ ;  /* 0x0000740011027a25 */ /* 0x000fc600078e00ff */
[----:B------:R-:W-:-:S13]  /*0260*/  ISETP.GT.U32.AND P1, PT, R9, R0, PT ;  /* 0x000000000900720c */ /* 0x000fda0003f24070 */
[-C--:B------:R-:W-:Y:S02]  /*0270*/  @!P1 IADD3 R0, R0, -R9.reuse, RZ ;  /* 0x8000000900009210 */ /* 0x080fe40007ffe0ff */
[----:B------:R-:W-:Y:S02]  /*0280*/  @!P1 IADD3 R8, R8, 0x1, RZ ;  /* 0x0000000108089810 */ /* 0x000fe40007ffe0ff */
[----:B------:R-:W-:Y:S01]  /*0290*/  ISETP.GE.U32.AND P0, PT, R0, R9, PT ;  /* 0x000000090000720c */ /* 0x000fe20003f06070 */
[----:B------:R-:W-:Y:S01]  /*02a0*/  IMAD R0, R16, c[0x0][0x1d0], RZ ;  /* 0x0000740010007a24 */ /* 0x000fe200078e02ff */
[----:B------:R-:W-:-:S03]  /*02b0*/  ISETP.NE.AND P1, PT, RZ, c[0x0][0x178], PT ;  /* 0x00005e00ff007a0c */ /* 0x000fc60003f25270 */
[----:B------:R-:W-:Y:S02]  /*02c0*/  IMAD R5, R17, c[0x0][0x1d4], R0 ;  /* 0x0000750011057a24 */ /* 0x000fe400078e0200 */
[----:B------:R-:W-:-:S03]  /*02d0*/  IMAD R0, R16, c[0x0][0x1e0], RZ ;  /* 0x0000780010007a24 */ /* 0x000fc600078e02ff */
[----:B------:R-:W-:Y:S01]  /*02e0*/  IADD3 R3, R3, R5, RZ ;  /* 0x0000000503037210 */ /* 0x000fe20007ffe0ff */
[C---:B------:R-:W-:Y:S02]  /*02f0*/  IMAD.WIDE.U32 R4, R17.reuse, c[0x0][0x1e0], RZ ;  /* 0x0000780011047a25 */ /* 0x040fe400078e00ff */
[----:B------:R-:W-:Y:S02]  /*0300*/  @P0 IADD3 R8, R8, 0x1, RZ ;  /* 0x0000000108080810 */ /* 0x000fe40007ffe0ff */
[----:B------:R-:W-:Y:S02]  /*0310*/  IMAD R9, R17, c[0x0][0x1e4], R0 ;  /* 0x0000790011097a24 */ /* 0x000fe400078e0200 */
[----:B------:R-:W-:Y:S01]  /*0320*/  MOV R11, R8 ;  /* 0x00000008000b7202 */ /* 0x000fe20000000f00 */
[----:B------:R-:W-:Y:S02]  /*0330*/  IMAD R0, R16, c[0x0][0x1b0], RZ ;  /* 0x00006c0010007a24 */ /* 0x000fe400078e02ff */
[----:B------:R-:W-:Y:S01]  /*0340*/  IADD3 R5, R5, R9, RZ ;  /* 0x0000000905057210 */ /* 0x000fe20007ffe0ff */
[----:B------:R-:W-:Y:S01]  /*0350*/  IMAD R9, R13, c[0x0][0x1d8], RZ ;  /* 0x000076000d097a24 */ /* 0x000fe200078e02ff */
[----:B------:R-:W-:Y:S01]  /*0360*/  @!P2 IADD3 R11, -R11, RZ, RZ ;  /* 0x000000ff0b0ba210 */ /* 0x000fe20007ffe1ff */
[----:B------:R-:W-:Y:S01]  /*0370*/  IMAD R23, R17, c[0x0][0x1b4], R0 ;  /* 0x00006d0011177a24 */ /* 0x000fe200078e0200 */
[----:B------:R-:W-:Y:S01]  /*0380*/  @!P1 LOP3.LUT R11, RZ, c[0x0][0x178], RZ, 0x33, !PT ;  /* 0x00005e00ff0b9a12 */ /* 0x000fe200078e33ff */
[----:B------:R-:W-:-:S03]  /*0390*/  IMAD R19, R12, c[0x0][0x1dc], R9 ;  /* 0x000077000c137a24 */ /* 0x000fc600078e0209 */
[----:B------:R-:W-:Y:S02]  /*03a0*/  IADD3 R9, R7, R23, RZ ;  /* 0x0000001707097210 */ /* 0x000fe40007ffe0ff */
[----:B------:R-:W-:Y:S01]  /*03b0*/  SHF.R.S32.HI R0, RZ, 0x1f, R11 ;  /* 0x0000001fff007819 */ /* 0x000fe2000001140b */
[----:B------:R-:W-:Y:S06]  /*03c0*/  @!P3 EXIT ;  /* 0x000000000000b94d */ /* 0x000fec0003800000 */
[----:B------:R-:W0:Y:S01]  /*03d0*/  S2R R25, SR_TID.X ;  /* 0x0000000000197919 */ /* 0x000e220000002100 */
[----:B------:R-:W-:Y:S01]  /*03e0*/  MOV R8, R6 ;  /* 0x0000000600087202 */ /* 0x000fe20000000f00 */
[C---:B------:R-:W-:Y:S01]  /*03f0*/  IMAD.WIDE.U32 R2, R12.reuse, c[0x0][0x1d8], R2 ;  /* 0x000076000c027a25 */ /* 0x040fe200078e0002 */
[----:B------:R-:W-:Y:S01]  /*0400*/  MOV R24, RZ ;  /* 0x000000ff00187202 */ /* 0x000fe20000000f00 */
[----:B------:R-:W1:Y:S02]  /*0410*/  S2R R18, SR_LANEID ;  /* 0x0000000000127919 */ /* 0x000e640000000000 */
[----:B------:R-:W-:Y:S01]  /*0420*/  IMAD.WIDE.U32 R4, R12, c[0x0][0x1e8], R4 ;  /* 0x00007a000c047a25 */ /* 0x000fe200078e0004 */
[----:B------:R-:W-:-:S03]  /*0430*/  LEA R28, P0, R2, c[0x0][0x240], 0x1 ;  /* 0x00009000021c7a11 */ /* 0x000fc600078008ff */
[----:B------:R-:W-:Y:S01]  /*0440*/  IMAD.WIDE.U32 R6, R11, c[0x0][0x1c8], R8 ;  /* 0x000072000b067a25 */ /* 0x000fe200078e0008 */
[----:B------:R-:W-:Y:S02]  /*0450*/  IADD3 R9, R3, R19, RZ ;  /* 0x0000001303097210 */ /* 0x000fe40007ffe0ff */
[----:B------:R-:W-:Y:S01]  /*0460*/  IADD3 R3, R5, R21, RZ ;  /* 0x0000001505037210 */ /* 0x000fe20007ffe0ff */
[----:B------:R-:W-:Y:S01]  /*0470*/  IMAD R0, R0, c[0x0][0x1c8], RZ ;  /* 0x0000720000007a24 */ /* 0x000fe200078e02ff */
[----:B------:R-:W-:Y:S01]  /*0480*/  LEA R30, P1, R4, c[0x0][0x248], 0x1 ;  /* 0x00009200041e7a11 */ /* 0x000fe200078208ff */
[----:B------:R-:W-:Y:S01]  /*0490*/  IMAD R5, R13, c[0x0][0x198], RZ ;  /* 0x000066000d057a24 */ /* 0x000fe200078e02ff */
[----:B------:R-:W-:Y:S01]  /*04a0*/  LEA.HI.X R32, R2, c[0x0][0x244], R9, 0x1, P0 ;  /* 0x0000910002207a11 */ /* 0x000fe200000f0c09 */
[----:B------:R-:W-:Y:S01]  /*04b0*/  IMAD R33, R11, c[0x0][0x1cc], R0 ;  /* 0x000073000b217a24 */ /* 0x000fe200078e0200 */
[----:B------:R-:W-:Y:S01]  /*04c0*/  LEA.HI.X R34, R4, c[0x0][0x24c], R3, 0x1, P1 ;  /* 0x0000930004227a11 */ /* 0x000fe200008f0c03 */
[----:B------:R-:W-:Y:S01]  /*04d0*/  IMAD R3, R13, c[0x0][0x180], RZ ;  /* 0x000060000d037a24 */ /* 0x000fe200078e02ff */
[----:B------:R-:W-:Y:S01]  /*04e0*/  LEA R31, P2, R6, c[0x0][0x230], 0x1 ;  /* 0x00008c00061f7a11 */ /* 0x000fe200078408ff */
[----:B------:R-:W-:Y:S01]  /*04f0*/  IMAD R0, R17, c[0x0][0x164], R12 ;  /* 0x0000590011007a24 */ /* 0x000fe200078e020c */
[----:B------:R-:W-:Y:S01]  /*0500*/  IADD3 R33, R7, R33, RZ ;  /* 0x0000002107217210 */ /* 0x000fe20007ffe0ff */
[----:B------:R-:W-:Y:S01]  /*0510*/  IMAD.WIDE.U32 R38, R12, c[0x0][0x180], RZ ;  /* 0x000060000c267a25 */ /* 0x000fe200078e00ff */
[----:B0-----:R-:W-:-:S02]  /*0520*/  SHF.R.S32.HI R2, RZ, 0x1f, R25 ;  /* 0x0000001fff027819 */ /* 0x001fc40000011419 */
[----:B------:R-:W-:Y:S01]  /*0530*/  LEA.HI.X R33, R6, c[0x0][0x234], R33, 0x1, P2 ;  /* 0x00008d0006217a11 */ /* 0x000fe200010f0c21 */
[C---:B------:R-:W-:Y:S01]  /*0540*/  IMAD.WIDE.U32 R36, R12.reuse, c[0x0][0x198], RZ ;  /* 0x000066000c247a25 */ /* 0x040fe200078e00ff */
[C---:B------:R-:W-:Y:S02]  /*0550*/  SHF.L.U64.HI R19, R25.reuse, 0x4, R2 ;  /* 0x0000000419137819 */ /* 0x040fe40000010202 */
[----:B------:R-:W-:Y:S01]  /*0560*/  SHF.L.U32 R25, R25, 0x4, RZ ;  /* 0x0000000419197819 */ /* 0x000fe200000006ff */
[C---:B------:R-:W-:Y:S02]  /*0570*/  IMAD R3, R12.reuse, c[0x0][0x184], R3 ;  /* 0x000061000c037a24 */ /* 0x040fe400078e0203 */
[----:B------:R-:W-:Y:S02]  /*0580*/  IMAD R5, R12, c[0x0][0x19c], R5 ;  /* 0x000067000c057a24 */ /* 0x000fe400078e0205 */
[----:B------:R-:W-:Y:S01]  /*0590*/  IMAD R0, R0, c[0x0][0x174], RZ ;  /* 0x00005d0000007a24 */ /* 0x000fe200078e02ff */
[----:B------:R-:W-:-:S02]  /*05a0*/  IADD3 R27, R39, R3, RZ ;  /* 0x00000003271b7210 */ /* 0x000fc40007ffe0ff */
[----:B------:R-:W-:Y:S01]  /*05b0*/  IADD3 R29, R37, R5, RZ ;  /* 0x00000005251d7210 */ /* 0x000fe20007ffe0ff */
[----:B-1----:R-:W-:Y:S02]  /*05c0*/  IMAD R26, R0, c[0x0][0x16c], RZ ;  /* 0x00005b00001a7a24 */ /* 0x002fe400078e02ff */
.L_x_4947:
[----:B------:R-:W-:Y:S01]  /*05d0*/  BAR.SYNC.DEFER_BLOCKING 0x0 ;  /* 0x0000000000007b1d */ /* 0x000fe20000010000 */
[----:B------:R-:W-:-:S04]  /*05e0*/  IADD3 R8, P0, R30, R25, RZ ;  /* 0x000000191e087210 */ /* 0x000fc80007f1e0ff */
[----:B------:R-:W-:-:S06]  /*05f0*/  IADD3.X R9, R34, R19, RZ, P0, !PT ;  /* 0x0000001322097210 */ /* 0x000fcc00007fe4ff */
[----:B------:R-:W2:Y:S01]  /*0600*/  LDG.E.128 R8, [R8.64] ;  /* 0x0000000408087981 */ /* 0x000ea2000c1e1d00 */
[----:B0-----:R-:W-:-:S04]  /*0610*/  IADD3 R4, P0, R28, R25, RZ ;  /* 0x000000191c047210 */ /* 0x001fc80007f1e0ff */
[----:B------:R-:W-:-:S06]  /*0620*/  IADD3.X R5, R32, R19, RZ, P0, !PT ;  /* 0x0000001320057210 */ /* 0x000fcc00007fe4ff */
[----:B-----5:R-:W5:Y:S01]  /*0630*/  LDG.E.128 R4, [R4.64] ;  /* 0x0000000404047981 */ /* 0x020f62000c1e1d00 */
[----:B------:R-:W-:Y:S01]  /*0640*/  MOV R0, c[0x0][0x16c] ;  /* 0x00005b0000007a02 */ /* 0x000fe20000000f00 */
[----:B------:R-:W-:Y:S01]  /*0650*/  ULDC.U8 UR6, c[0x0][0x17e] ;  /* 0x00005f8000067ab9 */ /* 0x000fe20000000000 */
[----:B------:R-:W-:Y:S02]  /*0660*/  BSSY B0, `(.L_x_4926) ;  /* 0x0000038000007945 */ /* 0x000fe40003800000 */
[----:B------:R-:W-:Y:S01]  /*0670*/  ISETP.GE.AND P6, PT, R0, 0x1, PT ;  /* 0x000000010000780c */ /* 0x000fe20003fc6270 */
[--C-:B--2---:R-:W-:Y:S02]  /*0680*/  HADD2.F32 R0, -RZ, R8.reuse.H0_H0 ;  /* 0x20000008ff007230 */ /* 0x104fe40000004100 */
[----:B------:R-:W-:Y:S02]  /*0690*/  HADD2.F32 R50, -RZ, R8.H1_H1 ;  /* 0x30000008ff327230 */ /* 0x000fe40000004100 */
[--C-:B------:R-:W-:Y:S01]  /*06a0*/  HADD2.F32 R8, -RZ, R10.reuse.H0_H0 ;  /* 0x2000000aff087230 */ /* 0x100fe20000004100 */
[--C-:B------:R-:W-:Y:S01]  /*06b0*/  FADD.FTZ R51, R0, R15.reuse ;  /* 0x0000000f00337221 */ /* 0x100fe20000010000 */
        /* <DEDUP_REMOVED lines=50> */
.L_x_4927:
[----:B------:R-:W-:Y:S05]  /*09e0*/  BSYNC B0 ;  /* 0x0000000000007941 */ /* 0x000fea0003800000 */
.L_x_4926:
        /* <DEDUP_REMOVED lines=36> */
.L_x_4929:
[----:B------:R-:W-:Y:S05]  /*0c30*/  BSYNC B0 ;  /* 0x0000000000007941 */ /* 0x000fea0003800000 */
.L_x_4928:
[----:B------:R-:W-:Y:S01]  /*0c40*/  ISETP.EQ.OR P4, PT, RZ, UR6, P4 ;  /* 0x00000006ff007c0c */ /* 0x000fe2000a782670 */
[----:B------:R-:W-:Y:S01]  /*0c50*/  BSSY B0, `(.L_x_4930) ;  /* 0x000002d000007945 */ /* 0x000fe20003800000 */
[----:B------:R-:W-:Y:S01]  /*0c60*/  FSETP.GTU.FTZ.AND P3, PT, R52, 20, PT ;  /* 0x41a000003400780b */ /* 0x000fe20003f7c000 */
[--C-:B-----5:R-:W-:Y:S01]  /*0c70*/  HADD2.F32 R2, -RZ, R4.reuse.H0_H0 ;  /* 0x20000004ff027230 */ /* 0x120fe20000004100 */
[----:B------:R-:W-:Y:S01]  /*0c80*/  ISETP.EQ.OR P5, PT, RZ, UR6, P5 ;  /* 0x00000006ff007c0c */ /* 0x000fe2000afa2670 */
        /* <DEDUP_REMOVED lines=41> */
.L_x_4931:
[----:B------:R-:W-:Y:S05]  /*0f20*/  BSYNC B0 ;  /* 0x0000000000007941 */ /* 0x000fea0003800000 */
.L_x_4930:
        /* <DEDUP_REMOVED lines=33> */
.L_x_4933:
[----:B------:R-:W-:Y:S05]  /*1140*/  BSYNC B0 ;  /* 0x0000000000007941 */ /* 0x000fea0003800000 */
.L_x_4932:
        /* <DEDUP_REMOVED lines=33> */
.L_x_4935:
[----:B------:R-:W-:Y:S05]  /*1360*/  BSYNC B0 ;  /* 0x0000000000007941 */ /* 0x000fea0003800000 */
.L_x_4934:
        /* <DEDUP_REMOVED lines=33> */
.L_x_4937:
[----:B------:R-:W-:Y:S05]  /*1580*/  BSYNC B0 ;  /* 0x0000000000007941 */ /* 0x000fea0003800000 */
.L_x_4936:
        /* <DEDUP_REMOVED lines=33> */
.L_x_4939:
[----:B------:R-:W-:Y:S05]  /*17a0*/  BSYNC B0 ;  /* 0x0000000000007941 */ /* 0x000fea0003800000 */
.L_x_4938:
        /* <DEDUP_REMOVED lines=33> */
.L_x_4941:
[----:B------:R-:W-:Y:S05]  /*19c0*/  BSYNC B0 ;  /* 0x0000000000007941 */ /* 0x000fea0003800000 */
.L_x_4940:
[--C-:B------:R-:W-:Y:S01]  /*19d0*/  HADD2.F32 R10, -RZ, R7.reuse.H0_H0 ;  /* 0x20000007ff0a7230 */ /* 0x100fe20000004100 */
[----:B------:R-:W-:Y:S01]  /*19e0*/  BAR.SYNC.DEFER_BLOCKING 0x0 ;  /* 0x0000000000007b1d */ /* 0x000fe20000010000 */
[----:B------:R-:W-:Y:S01]  /*19f0*/  HADD2.F32 R23, -RZ, R7.H1_H1 ;  /* 0x30000007ff177230 */ /* 0x000fe20000004100 */
[CC--:B------:R-:W-:Y:S02]  /*1a00*/  FMUL.FTZ R58, R8.reuse, R14.reuse ;  /* 0x0000000e083a7220 */ /* 0x0c0fe40000410000 */
[----:B------:R-:W-:Y:S02]  /*1a10*/  FMUL.FTZ R7, R8, R47 ;  /* 0x0000002f08077220 */ /* 0x000fe40000410000 */
[-C--:B------:R-:W-:Y:S02]  /*1a20*/  FMUL.FTZ R54, R2, R14.reuse ;  /* 0x0000000e02367220 */ /* 0x080fe40000410000 */
[-C--:B------:R-:W-:Y:S02]  /*1a30*/  FMUL.FTZ R56, R4, R14.reuse ;  /* 0x0000000e04387220 */ /* 0x080fe40000410000 */
[----:B------:R-:W-:-:S02]  /*1a40*/  FMUL.FTZ R57, R9, R14 ;  /* 0x0000000e09397220 */ /* 0x000fc40000410000 */
[----:B------:R-:W-:Y:S02]  /*1a50*/  FMUL.FTZ R8, R9, R46 ;  /* 0x0000002e09087220 */ /* 0x000fe40000410000 */
[-C--:B------:R-:W-:Y:S02]  /*1a60*/  FMUL.FTZ R53, R21, R14.reuse ;  /* 0x0000000e15357220 */ /* 0x080fe40000410000 */
[-C--:B------:R-:W-:Y:S02]  /*1a70*/  FMUL.FTZ R55, R11, R14.reuse ;  /* 0x0000000e0b377220 */ /* 0x080fe40000410000 */
[-C--:B------:R-:W-:Y:S02]  /*1a80*/  FMUL.FTZ R0, R10, R14.reuse ;  /* 0x0000000e0a007220 */ /* 0x080fe40000410000 */
[----:B------:R-:W-:Y:S02]  /*1a90*/  FMUL.FTZ R3, R23, R14 ;  /* 0x0000000e17037220 */ /* 0x000fe40000410000 */
[----:B------:R-:W-:-:S02]  /*1aa0*/  FMUL.FTZ R2, R2, R51 ;  /* 0x0000003302027220 */ /* 0x000fc40000410000 */
[----:B------:R-:W-:Y:S02]  /*1ab0*/  FMUL.FTZ R5, R21, R50 ;  /* 0x0000003215057220 */ /* 0x000fe40000410000 */
[----:B------:R-:W-:Y:S02]  /*1ac0*/  FMUL.FTZ R4, R4, R49 ;  /* 0x0000003104047220 */ /* 0x000fe40000410000 */
[----:B------:R-:W-:Y:S02]  /*1ad0*/  FMUL.FTZ R6, R11, R48 ;  /* 0x000000300b067220 */ /* 0x000fe40000410000 */
[----:B------:R-:W-:Y:S01]  /*1ae0*/  FMUL.FTZ R9, R10, R35 ;  /* 0x000000230a097220 */ /* 0x000fe20000410000 */
[----:B------:R-:W-:Y:S05]  /*1af0*/  @!P6 BRA `(.L_x_4942) ;  /* 0x000009b00000e947 */ /* 0x000fea0003800000 */
[----:B------:R-:W0:Y:S01]  /*1b00*/  S2R R59, SR_TID.X ;  /* 0x00000000003b7919 */ /* 0x000e220000002100 */
[----:B------:R-:W-:Y:S01]  /*1b10*/  HFMA2.MMA R11, -RZ, RZ, 0, 0 ;  /* 0x00000000ff0b7435 */ /* 0x000fe200000001ff */
[----:B------:R-:W-:Y:S01]  /*1b20*/  FMUL.FTZ R10, R23, R52 ;  /* 0x00000034170a7220 */ /* 0x000fe20000410000 */
[----:B0-----:R-:W-:-:S04]  /*1b30*/  LOP3.LUT P0, RZ, R59, 0x1f, RZ, 0xc0, !PT ;  /* 0x0000001f3bff7812 */ /* 0x001fc8000780c0ff */
[----:B------:R-:W-:-:S04]  /*1b40*/  ISETP.EQ.OR P0, PT, R24, RZ, P0 ;  /* 0x000000ff1800720c */ /* 0x000fc80000702670 */
.L_x_4945:
        /* <DEDUP_REMOVED lines=9> */
[----:B------:R0:W2:Y:S01]  /*1be0*/  LDG.E R44, [R22.64] ;  /* 0x00000004162c7981 */ /* 0x0000a2000c1e1900 */
[----:B------:R-:W-:Y:S02]  /*1bf0*/  IMAD R20, R42, c[0x0][0x1c0], RZ ;  /* 0x000070002a147a24 */ /* 0x000fe400078e02ff */
[----:B------:R-:W-:-:S04]  /*1c00*/  IMAD.WIDE.U32 R40, R11, c[0x0][0x1c0], RZ ;  /* 0x000070000b287a25 */ /* 0x000fc800078e00ff */
[----:B------:R-:W-:Y:S01]  /*1c10*/  IMAD R21, R11, c[0x0][0x1c4], R20 ;  /* 0x000071000b157a24 */ /* 0x000fe200078e0214 */
[----:B------:R-:W-:Y:S01]  /*1c20*/  LEA R20, P1, R40, R31, 0x1 ;  /* 0x0000001f28147211 */ /* 0x000fe200078208ff */
[----:B------:R-:W-:Y:S01]  /*1c30*/  IMAD R42, R42, c[0x0][0x1a0], RZ ;  /* 0x000068002a2a7a24 */ /* 0x000fe200078e02ff */
[----:B0-----:R-:W-:Y:S02]  /*1c40*/  MOV R22, R36 ;  /* 0x0000002400167202 */ /* 0x001fe40000000f00 */
[----:B------:R-:W-:Y:S01]  /*1c50*/  IADD3 R60, R41, R21, RZ ;  /* 0x00000015293c7210 */ /* 0x000fe20007ffe0ff */
[C---:B------:R-:W-:Y:S01]  /*1c60*/  IMAD R43, R11.reuse, c[0x0][0x1a4], R42 ;  /* 0x000069000b2b7a24 */ /* 0x040fe200078e022a */
[----:B------:R-:W-:Y:S02]  /*1c70*/  MOV R23, R29 ;  /* 0x0000001d00177202 */ /* 0x000fe40000000f00 */
[----:B------:R-:W-:Y:S02]  /*1c80*/  IADD3 R20, P2, R20, R25, RZ ;  /* 0x0000001914147210 */ /* 0x000fe40007f5e0ff */
[----:B------:R-:W-:Y:S01]  /*1c90*/  LEA.HI.X R60, R40, R33, R60, 0x1, P1 ;  /* 0x00000021283c7211 */ /* 0x000fe200008f0c3c */
[----:B------:R-:W-:-:S03]  /*1ca0*/  IMAD.WIDE.U32 R40, R11, c[0x0][0x1a0], R22 ;  /* 0x000068000b287a25 */ /* 0x000fc600078e0016 */
[----:B------:R-:W-:Y:S02]  /*1cb0*/  IADD3.X R21, R60, R19, RZ, P2, !PT ;  /* 0x000000133c157210 */ /* 0x000fe400017fe4ff */
[C---:B------:R-:W-:Y:S02]  /*1cc0*/  LEA R42, P1, R40.reuse, c[0x0][0x228], 0x2 ;  /* 0x00008a00282a7a11 */ /* 0x040fe400078210ff */
[----:B------:R-:W-:Y:S02]  /*1cd0*/  IADD3 R41, R41, R43, RZ ;  /* 0x0000002b29297210 */ /* 0x000fe40007ffe0ff */
[----:B------:R-:W3:Y:S02]  /*1ce0*/  LDG.E.128 R20, [R20.64] ;  /* 0x0000000414147981 */ /* 0x000ee4000c1e1d00 */
[----:B------:R-:W-:-:S05]  /*1cf0*/  LEA.HI.X R43, R40, c[0x0][0x22c], R41, 0x2, P1 ;  /* 0x00008b00282b7a11 */ /* 0x000fca00008f1429 */
[----:B------:R0:W4:Y:S01]  /*1d00*/  LDG.E R65, [R42.64] ;  /* 0x000000042a417981 */ /* 0x000122000c1e1900 */
[C---:B------:R-:W-:Y:S01]  /*1d10*/  ISETP.GE.AND P1, PT, R18.reuse, 0x1, PT ;  /* 0x000000011200780c */ /* 0x040fe20003f26270 */
[----:B------:R-:W-:Y:S01]  /*1d20*/  BSSY B0, `(.L_x_4943) ;  /* 0x000006a000007945 */ /* 0x000fe20003800000 */
[C---:B------:R-:W-:Y:S02]  /*1d30*/  ISETP.NE.AND P2, PT, R18.reuse, 0x1f, PT ;  /* 0x0000001f1200780c */ /* 0x040fe40003f45270 */
        /* <DEDUP_REMOVED lines=11> */
[----:B------:R-:W-:-:S07]  /*1df0*/  FMUL.FTZ R61, R44, R52 ;  /* 0x000000342c3d7220 */ /* 0x000fce0000410000 */
[----:B------:R-:W2:Y:S01]  /*1e00*/  MUFU.EX2 R71, R71 ;  /* 0x0000004700477308 */ /* 0x000ea20000000800 */
[-C--:B-1----:R-:W-:Y:S01]  /*1e10*/  FFMA.FTZ R40, R2, R69.reuse, R5 ;  /* 0x0000004502287223 */ /* 0x082fe20000010005 */
[----:B---3--:R-:W-:Y:S02]  /*1e20*/  HADD2.F32 R74, -RZ, R20.H1_H1 ;  /* 0x30000014ff4a7230 */ /* 0x008fe40000004100 */
[--C-:B------:R-:W-:Y:S02]  /*1e30*/  HADD2.F32 R76, -RZ, R21.reuse.H0_H0 ;  /* 0x20000015ff4c7230 */ /* 0x100fe40000004100 */
[----:B------:R-:W-:Y:S02]  /*1e40*/  HADD2.F32 R68, -RZ, R22.H0_H0 ;  /* 0x20000016ff447230 */ /* 0x000fe40000004100 */
[----:B------:R-:W1:Y:S01]  /*1e50*/  MUFU.EX2 R67, R67 ;  /* 0x0000004300437308 */ /* 0x000e620000000800 */
[----:B0-----:R-:W-:Y:S01]  /*1e60*/  FMUL.FTZ R42, R64, R69 ;  /* 0x00000045402a7220 */ /* 0x001fe20000410000 */
[----:B------:R-:W-:-:S02]  /*1e70*/  HADD2.F32 R21, -RZ, R21.H1_H1 ;  /* 0x30000015ff157230 */ /* 0x000fc40000004100 */
[----:B------:R-:W-:Y:S01]  /*1e80*/  HADD2.F32 R72, -RZ, R22.H1_H1 ;  /* 0x30000016ff487230 */ /* 0x000fe20000004100 */
[-C--:B----4-:R-:W-:Y:S01]  /*1e90*/  FMUL.FTZ R22, R74, R65.reuse ;  /* 0x000000414a167220 */ /* 0x090fe20000410000 */
[----:B------:R-:W-:Y:S02]  /*1ea0*/  HADD2.F32 R70, -RZ, R23.H1_H1 ;  /* 0x30000017ff467230 */ /* 0x000fe40000004100 */
[----:B------:R-:W0:Y:S01]  /*1eb0*/  MUFU.EX2 R62, R62 ;  /* 0x0000003e003e7308 */ /* 0x000e220000000800 */
[C---:B--2---:R-:W-:Y:S02]  /*1ec0*/  FFMA.FTZ R40, R71.reuse, R40, R4 ;  /* 0x0000002847287223 */ /* 0x044fe40000010004 */
[----:B------:R-:W-:Y:S02]  /*1ed0*/  FMUL.FTZ R42, R71, R42 ;  /* 0x0000002a472a7220 */ /* 0x000fe40000410000 */
[----:B------:R-:W-:-:S03]  /*1ee0*/  FMUL.FTZ R70, R70, R65 ;  /* 0x0000004146467220 */ /* 0x000fc60000410000 */
[----:B------:R-:W2:Y:S01]  /*1ef0*/  MUFU.EX2 R63, R63 ;  /* 0x0000003f003f7308 */ /* 0x000ea20000000800 */
[C---:B-1----:R-:W-:Y:S02]  /*1f00*/  FFMA.FTZ R40, R67.reuse, R40, R6 ;  /* 0x0000002843287223 */ /* 0x042fe40000010006 */
[----:B------:R-:W-:-:S05]  /*1f10*/  FMUL.FTZ R41, R67, R42 ;  /* 0x0000002a43297220 */ /* 0x000fca0000410000 */
[----:B------:R-:W1:Y:S01]  /*1f20*/  MUFU.EX2 R60, R60 ;  /* 0x0000003c003c7308 */ /* 0x000e620000000800 */
[C---:B0-----:R-:W-:Y:S02]  /*1f30*/  FFMA.FTZ R42, R62.reuse, R40, R7 ;  /* 0x000000283e2a7223 */ /* 0x041fe40000010007 */
[----:B------:R-:W-:-:S05]  /*1f40*/  FMUL.FTZ R40, R62, R41 ;  /* 0x000000293e287220 */ /* 0x000fca0000410000 */
[----:B------:R-:W0:Y:S01]  /*1f50*/  MUFU.EX2 R61, R61 ;  /* 0x0000003d003d7308 */ /* 0x000e220000000800 */
[C---:B--2---:R-:W-:Y:S02]  /*1f60*/  FFMA.FTZ R42, R63.reuse, R42, R8 ;  /* 0x0000002a3f2a7223 */ /* 0x044fe40000010008 */
[----:B------:R-:W-:Y:S02]  /*1f70*/  FMUL.FTZ R41, R63, R40 ;  /* 0x000000283f297220 */ /* 0x000fe40000410000 */
[C---:B-1----:R-:W-:Y:S02]  /*1f80*/  FFMA.FTZ R42, R60.reuse, R42, R9 ;  /* 0x0000002a3c2a7223 */ /* 0x042fe40000010009 */
[----:B------:R-:W-:Y:S02]  /*1f90*/  FMUL.FTZ R40, R60, R41 ;  /* 0x000000293c287220 */ /* 0x000fe40000410000 */
[C---:B0-----:R-:W-:Y:S02]  /*1fa0*/  FFMA.FTZ R41, R61.reuse, R42, R10 ;  /* 0x0000002a3d297223 */ /* 0x041fe4000001000a */
        /* <DEDUP_REMOVED lines=14> */
[----:B------:R-:W-:Y:S01]  /*2090*/  MOV R42, 0x3f800000 ;  /* 0x3f800000002a7802 */ /* 0x000fe20000000f00 */
[----:B-1----:R-:W-:-:S03]  /*20a0*/  @P1 FMUL.FTZ R40, R40, R43 ;  /* 0x0000002b28281220 */ /* 0x002fc60000410000 */
[----:B------:R-:W0:Y:S01]  /*20b0*/  SHFL.UP PT, R44, R41, 0x8, RZ ;  /* 0x05000000292c7989 */ /* 0x000e2200000e00ff */
[----:B------:R-:W-:Y:S02]  /*20c0*/  ISETP.GE.AND P1, PT, R18, 0x8, PT ;  /* 0x000000081200780c */ /* 0x000fe40003f26270 */
[----:B------:R-:W-:Y:S01]  /*20d0*/  MOV R43, RZ ;  /* 0x000000ff002b7202 */ /* 0x000fe20000000f00 */
[----:B------:R-:W1:Y:S05]  /*20e0*/  SHFL.UP PT, R45, R40, 0x8, RZ ;  /* 0x05000000282d7989 */ /* 0x000e6a00000e00ff */
[----:B------:R-:W-:Y:S05]  /*20f0*/  @!P0 LDS.64 R42, [R11.X8+0x240] ;  /* 0x000240000b2a8984 */ /* 0x000fea0000008a00 */
        /* <DEDUP_REMOVED lines=9> */
[----:B------:R-:W-:Y:S04]  /*2190*/  @!P2 STS.64 [0x220], R40 ;  /* 0x00022028ff00a388 */ /* 0x000fe80000000a00 */
[----:B------:R-:W-:Y:S06]  /*21a0*/  BAR.SYNC.DEFER_BLOCKING 0x0 ;  /* 0x0000000000007b1d */ /* 0x000fec0000010000 */
[----:B------:R1:W2:Y:S02]  /*21b0*/  SHFL.UP PT, R66, R40, 0x1, RZ ;  /* 0x0420000028427989 */ /* 0x0002a400000e00ff */
[----:B-1----:R-:W-:Y:S01]  /*21c0*/  FMUL.FTZ R40, R21, R65 ;  /* 0x0000004115287220 */ /* 0x002fe20000410000 */
[----:B0-----:R-:W-:Y:S01]  /*21d0*/  @!P3 MOV R75, R43 ;  /* 0x0000002b004bb202 */ /* 0x001fe20000000f00 */
        /* <DEDUP_REMOVED lines=11> */
[----:B------:R-:W-:Y:S01]  /*2290*/  HADD2.F32 R20, -RZ, R23.H0_H0 ;  /* 0x20000017ff147230 */ /* 0x000fe20000004100 */
[-C--:B------:R-:W-:Y:S02]  /*22a0*/  FMUL.FTZ R23, R76, R65.reuse ;  /* 0x000000414c177220 */ /* 0x080fe40000410000 */
        /* <DEDUP_REMOVED lines=9> */
[----:B------:R-:W-:Y:S01]  /*2340*/  IMAD R21, R24, c[0x0][0x16c], R11 ;  /* 0x00005b0018157a24 */ /* 0x000fe200078e020b */
[----:B------:R0:W-:Y:S04]  /*2350*/  STS.64 [R11.X8+0x240], R44 ;  /* 0x0002402c0b007388 */ /* 0x0001e80000008a00 */
[----:B------:R-:W-:-:S02]  /*2360*/  SHF.R.S32.HI R43, RZ, 0x1f, R21 ;  /* 0x0000001fff2b7819 */ /* 0x000fc40000011415 */
[----:B------:R-:W-:-:S04]  /*2370*/  IADD3 R21, P1, R26, R21, RZ ;  /* 0x000000151a157210 */ /* 0x000fc80007f3e0ff */
[----:B------:R-:W-:Y:S02]  /*2380*/  LEA.HI.X.SX32 R42, R26, R43, 0x1, P1 ;  /* 0x0000002b1a2a7211 */ /* 0x000fe400008f0eff */
[----:B------:R-:W-:-:S04]  /*2390*/  LEA R20, P1, R21, c[0x0][0x260], 0x3 ;  /* 0x0000980015147a11 */ /* 0x000fc800078218ff */
[----:B------:R-:W-:-:S05]  /*23a0*/  LEA.HI.X R21, R21, c[0x0][0x264], R42, 0x3, P1 ;  /* 0x0000990015157a11 */ /* 0x000fca00008f1c2a */
[----:B------:R0:W-:Y:S04]  /*23b0*/  STG.E.64 [R20.64], R44 ;  /* 0x0000002c14007986 */ /* 0x0001e8000c101b04 */
.L_x_4944:
[----:B------:R-:W-:Y:S05]  /*23c0*/  BSYNC B0 ;  /* 0x0000000000007941 */ /* 0x000fea0003800000 */
.L_x_4943:
[----:B0-----:R-:W-:Y:S01]  /*23d0*/  IADD3 R11, R11, 0x1, RZ ;  /* 0x000000010b0b7810 */ /* 0x001fe20007ffe0ff */
        /* <DEDUP_REMOVED lines=13> */
.L_x_4942:
        /* <DEDUP_REMOVED lines=8> */
[----:B------:R-:W-:Y:S01]  /*2530*/  IADD3 R24, R24, 0x1, RZ ;  /* 0x0000000118187810 */ /* 0x000fe20007ffe0ff */
[----:B------:R-:W-:Y:S01]  /*2540*/  IMAD.WIDE.U32 R4, R17, c[0x0][0x200], R4 ;  /* 0x0000800011047a25 */ /* 0x000fe200078e0004 */
[----:B------:R-:W-:-:S02]  /*2550*/  IADD3 R31, P1, R31, 0x200, RZ ;  /* 0x000002001f1f7810 */ /* 0x000fc40007f3e0ff */
[----:B------:R-:W-:Y:S02]  /*2560*/  IADD3 R28, P2, R28, 0x200, RZ ;  /* 0x000002001c1c7810 */ /* 0x000fe40007f5e0ff */
[----:B------:R-:W-:Y:S02]  /*2570*/  IADD3 R5, R5, R7, RZ ;  /* 0x0000000705057210 */ /* 0x000fe40007ffe0ff */
[----:B------:R-:W-:Y:S02]  /*2580*/  F2FP.PACK_AB R7, R3, R0 ;  /* 0x000000000307723e */ /* 0x000fe400000000ff */
[----:B------:R-:W-:Y:S01]  /*2590*/  IADD3 R30, P3, R30, 0x200, RZ ;  /* 0x000002001e1e7810 */ /* 0x000fe20007f7e0ff */
[----:B------:R-:W-:Y:S01]  /*25a0*/  IMAD.WIDE.U32 R4, R12, c[0x0][0x208], R4 ;  /* 0x000082000c047a25 */ /* 0x000fe200078e0004 */
[----:B------:R-:W-:Y:S02]  /*25b0*/  IADD3.X R33, RZ, R33, RZ, P1, !PT ;  /* 0x00000021ff217210 */ /* 0x000fe40000ffe4ff */
[----:B------:R-:W-:-:S02]  /*25c0*/  IADD3.X R32, RZ, R32, RZ, P2, !PT ;  /* 0x00000020ff207210 */ /* 0x000fc400017fe4ff */
[----:B------:R-:W-:Y:S02]  /*25d0*/  IADD3 R5, R5, R9, RZ ;  /* 0x0000000905057210 */ /* 0x000fe40007ffe0ff */
[C---:B------:R-:W-:Y:S02]  /*25e0*/  LEA R2, P0, R4.reuse, c[0x0][0x258], 0x1 ;  /* 0x0000960004027a11 */ /* 0x040fe400078008ff */
[----:B------:R-:W-:Y:S02]  /*25f0*/  IADD3.X R34, RZ, R34, RZ, P3, !PT ;  /* 0x00000022ff227210 */ /* 0x000fe40001ffe4ff */
[----:B------:R-:W-:Y:S02]  /*2600*/  LEA.HI.X R4, R4, c[0x0][0x25c], R5, 0x1, P0 ;  /* 0x0000970004047a11 */ /* 0x000fe400000f0c05 */
[----:B------:R-:W-:Y:S02]  /*2610*/  IADD3 R2, P0, R2, R25, RZ ;  /* 0x0000001902027210 */ /* 0x000fe40007f1e0ff */
[----:B------:R-:W-:-:S02]  /*2620*/  F2FP.PACK_AB R5, R55, R56 ;  /* 0x000000383705723e */ /* 0x000fc400000000ff */
[----:B------:R-:W-:Y:S02]  /*2630*/  IADD3.X R3, R4, R19, RZ, P0, !PT ;  /* 0x0000001304037210 */ /* 0x000fe400007fe4ff */
[----:B------:R-:W-:Y:S02]  /*2640*/  F2FP.PACK_AB R4, R53, R54 ;  /* 0x000000363504723e */ /* 0x000fe400000000ff */
[----:B------:R-:W-:-:S03]  /*2650*/  ISETP.GE.AND P0, PT, R24, c[0x0][0x174], PT ;  /* 0x00005d0018007a0c */ /* 0x000fc60003f06270 */
[----:B------:R0:W-:Y:S10]  /*2660*/  STG.E.128 [R2.64], R4 ;  /* 0x0000000402007986 */ /* 0x0001f4000c101d04 */
[----:B------:R-:W-:Y:S01]  /*2670*/  @P0 CALL.REL.NOINC `(.L_x_4946) ;  /* 0x0000001000000944 */ /* 0x000fe20003c00000 */
[----:B------:R-:W-:Y:S05]  /*2680*/  BRA `(.L_x_4947) ;  /* 0xffffdf4000007947 */ /* 0x000fea000383ffff */
.L_x_4946:
[----:B------:R-:W-:Y:S05]  /*2690*/  EXIT ;  /* 0x000000000000794d */ /* 0x000fea0003800000 */
.L_x_4948:
        /* <DEDUP_REMOVED lines=14> */
.L_x_5458:


//--------------------- .text._Z25selective_scan_fwd_kernelI32Selective_Scan_fwd_kernel_traitsILi32ELi8ELi1ELb1ELb0ELb1ELb1EN3c104HalfEfEEv13SSMParamsBase --------------------------
	.section	.text._Z25selective_scan_fwd_kernelI32Selective_Scan_fwd_kernel_traitsILi32ELi8ELi1ELb1ELb0ELb1ELb1EN3c104HalfEfEEv13SSMParamsBase,"ax",@progbits
	.sectioninfo	@"SHI_REGISTERS=79"
	.align	128
        .global         _Z25selective_scan_fwd_kernelI32Selective_Scan_fwd_kernel_traitsILi32ELi8ELi1ELb1ELb0ELb1ELb1EN3c104HalfEfEEv13SSMParamsBase
        .type           _Z25selective_scan_fwd_kernelI32Selective_Scan_fwd_kernel_traitsILi32ELi8ELi1ELb1ELb0ELb1ELb1EN3c104HalfEfEEv13SSMParamsBase,@function
        .size           _Z25selective_scan_fwd_kernelI32Selective_Scan_fwd_kernel_traitsILi32ELi8ELi1ELb1ELb0ELb1ELb1EN3c104HalfEfEEv13SSMParamsBase,(.L_x_5459 - _Z25selective_scan_fwd_kernelI32Selective_Scan_fwd_kernel_traitsILi32ELi8ELi1ELb1ELb0ELb1ELb1EN3c104HalfEfEEv13SSMParamsBase)
        .other          _Z25selective_scan_fwd_kernelI32Selective_Scan_fwd_kernel_traitsILi32ELi8ELi1ELb1ELb0ELb1ELb1EN3c104HalfEfEEv13SSMParamsBase,@"STO_CUDA_ENTRY STV_DEFAULT"
_Z25selective_scan_fwd_kernelI32Selective_Scan_fwd_kernel_traitsILi32ELi8ELi1ELb1ELb0ELb1ELb1EN3c104HalfEfEEv13SSMParamsBase:
.text._Z25selective_scan_fwd_kernelI32Selective_Scan_fwd_kernel_traitsILi32ELi8ELi1ELb1ELb0ELb1ELb1EN3c104HalfEfEEv13SSMParamsBase:
        /* <DEDUP_REMOVED lines=23> */
[----:B------:R-:W-:Y:S01]  /*0170*/  IMAD R13, R34, c[0x0][0x1ec], R13 ;  /* 0x00007b00220d7a24 */ /* 0x000fe200078e020d */
[----:B-1----:R-:W-:Y:S01]  /*0180*/  IABS R2, R34 ;  /* 0x0000002200027213 */ /* 0x002fe20000000000 */
[----:B--2---:R-:W-:Y:S01]  /*0190*/  HFMA2.MMA R6, -RZ, RZ, 0, 0 ;  /* 0x00000000ff067435 */ /* 0x004fe200000001ff */
[----:B----4-:R-:W-:-:S04]  /*01a0*/  MOV R4, c[0x0][0x174] ;  /* 0x00005d0000047a02 */ /* 0x010fc80000000f00 */
[----:B------:R-:W-:Y:S02]  /*01b0*/  ISETP.GE.AND P3, PT, R4, 0x1, PT ;  /* 0x000000010400780c */ /* 0x000fe40003f66270 */
[----:B---3--:R-:W-:Y:S02]  /*01c0*/  IADD3 R8, RZ, -R7, RZ ;  /* 0x80000007ff087210 */ /* 0x008fe40007ffe0ff */
[----:B0-----:R-:W-:-:S03]  /*01d0*/  SHF.R.S32.HI R29, RZ, 0x1f, R30 ;  /* 0x0000001fff1d7819 */ /* 0x001fc6000001141e */
[----:B------:R-:W-:Y:S02]  /*01e0*/  IMAD R11, R8, R9, RZ ;  /* 0x00000009080b7224 */ /* 0x000fe400078e02ff */
[----:B------:R-:W-:Y:S02]  /*01f0*/  IMAD R5, R29, c[0x0][0x1d0], RZ ;  /* 0x000074001d057a24 */ /* 0x000fe400078e02ff */
[----:B------:R-:W-:-:S04]  /*0200*/  IMAD.HI.U32 R7, R7, R11, R6 ;  /* 0x0000000b07077227 */ /* 0x000fc800078e0006 */
[----:B------:R-:W-:Y:S02]  /*0210*/  IMAD R5, R30, c[0x0][0x1d4], R5 ;  /* 0x000075001e057a24 */ /* 0x000fe400078e0205 */
[----:B------:R-:W-:-:S04]  /*0220*/  IMAD.HI.U32 R8, R7, R2, RZ ;  /* 0x0000000207087227 */ /* 0x000fc800078e00ff */
[C---:B------:R-:W-:Y:S01]  /*0230*/  IMAD R7, R29.reuse, c[0x0][0x1e0], RZ ;  /* 0x000078001d077a24 */ /* 0x040fe200078e02ff */
[----:B------:R-:W-:Y:S01]  /*0240*/  IADD3 R0, -R8, RZ, RZ ;  /* 0x000000ff08007210 */ /* 0x000fe20007ffe1ff */
[----:B------:R-:W-:-:S04]  /*0250*/  IMAD R15, R29, c[0x0][0x1b0], RZ ;  /* 0x00006c001d0f7a24 */ /* 0x000fc800078e02ff */
[----:B------:R-:W-:Y:S02]  /*0260*/  IMAD R0, R9, R0, R2 ;  /* 0x0000000009007224 */ /* 0x000fe400078e0202 */
[----:B------:R-:W-:-:S03]  /*0270*/  IMAD.WIDE.U32 R2, R30, c[0x0][0x1d0], RZ ;  /* 0x000074001e027a25 */ /* 0x000fc600078e00ff */
[----:B------:R-:W-:Y:S01]  /*0280*/  ISETP.GT.U32.AND P1, PT, R9, R0, PT ;  /* 0x000000000900720c */ /* 0x000fe20003f24070 */
[C---:B------:R-:W-:Y:S01]  /*0290*/  IMAD R15, R30.reuse, c[0x0][0x1b4], R15 ;  /* 0x00006d001e0f7a24 */ /* 0x040fe200078e020f */
[----:B------:R-:W-:Y:S01]  /*02a0*/  IADD3 R3, R3, R5, RZ ;  /* 0x0000000503037210 */ /* 0x000fe20007ffe0ff */
[----:B------:R-:W-:-:S10]  /*02b0*/  IMAD.WIDE.U32 R4, R30, c[0x0][0x1e0], RZ ;  /* 0x000078001e047a25 */ /* 0x000fd400078e00ff */
[-C--:B------:R-:W-:Y:S02]  /*02c0*/  @!P1 IADD3 R0, R0, -R9.reuse, RZ ;  /* 0x8000000900009210 */ /* 0x080fe40007ffe0ff */
[----:B------:R-:W-:Y:S02]  /*02d0*/  @!P1 IADD3 R8, R8, 0x1, RZ ;  /* 0x0000000108089810 */ /* 0x000fe40007ffe0ff */
[----:B------:R-:W-:Y:S01]  /*02e0*/  ISETP.GE.U32.AND P0, PT, R0, R9, PT ;  /* 0x000000090000720c */ /* 0x000fe20003f06070 */
[----:B------:R-:W-:Y:S01]  /*02f0*/  IMAD R9, R30, c[0x0][0x1e4], R7 ;  /* 0x000079001e097a24 */ /* 0x000fe200078e0207 */
[----:B------:R-:W-:Y:S01]  /*0300*/  LOP3.LUT R0, R34, c[0x0][0x178], RZ, 0x3c, !PT ;  /* 0x00005e0022007a12 */ /* 0x000fe200078e3cff */
[----:B------:R-:W-:Y:S01]  /*0310*/  IMAD.WIDE.U32 R6, R30, c[0x0][0x1b0], RZ ;  /* 0x00006c001e067a25 */ /* 0x000fe200078e00ff */
[----:B------:R-:W-:Y:S02]  /*0320*/  ISETP.NE.AND P1, PT, RZ, c[0x0][0x178], PT ;  /* 0x00005e00ff007a0c */ /* 0x000fe40003f25270 */
[----:B------:R-:W-:-:S02]  /*0330*/  ISETP.GE.AND P2, PT, R0, RZ, PT ;  /* 0x000000ff0000720c */ /* 0x000fc40003f46270 */
[----:B------:R-:W-:Y:S01]  /*0340*/  IADD3 R5, R5, R9, RZ ;  /* 0x0000000905057210 */ /* 0x000fe20007ffe0ff */
[----:B------:R-:W-:-:S04]  /*0350*/  IMAD R9, R33, c[0x0][0x1d8], RZ ;  /* 0x0000760021097a24 */ /* 0x000fc800078e02ff */
[----:B------:R-:W-:Y:S01]  /*0360*/  @P0 IADD3 R8, R8, 0x1, RZ ;  /* 0x0000000108080810 */ /* 0x000fe20007ffe0ff */
[----:B------:R-:W-:Y:S01]  /*0370*/  IMAD R19, R34, c[0x0][0x1dc], R9 ;  /* 0x0000770022137a24 */ /* 0x000fe200078e0209 */
[----:B------:R-:W-:Y:S02]  /*0380*/  IADD3 R9, R7, R15, RZ ;  /* 0x0000000f07097210 */ /* 0x000fe40007ffe0ff */
[----:B------:R-:W-:-:S04]  /*0390*/  MOV R11, R8 ;  /* 0x00000008000b7202 */ /* 0x000fc80000000f00 */
[----:B------:R-:W-:Y:S02]  /*03a0*/  @!P2 IADD3 R11, -R11, RZ, RZ ;  /* 0x000000ff0b0ba210 */ /* 0x000fe40007ffe1ff */
[----:B------:R-:W-:-:S04]  /*03b0*/  @!P1 LOP3.LUT R11, RZ, c[0x0][0x178], RZ, 0x33, !PT ;  /* 0x00005e00ff0b9a12 */ /* 0x000fc800078e33ff */
[----:B------:R-:W-:Y:S01]  /*03c0*/  SHF.R.S32.HI R0, RZ, 0x1f, R11 ;  /* 0x0000001fff007819 */ /* 0x000fe2000001140b */
[----:B------:R-:W-:Y:S06]  /*03d0*/  @!P3 EXIT ;  /* 0x000000000000b94d */ /* 0x000fec0003800000 */
[----:B------:R-:W0:Y:S01]  /*03e0*/  S2R R24, SR_TID.X ;  /* 0x0000000000187919 */ /* 0x000e220000002100 */
[----:B------:R-:W-:Y:S01]  /*03f0*/  MOV R8, R6 ;  /* 0x0000000600087202 */ /* 0x000fe20000000f00 */
[----:B------:R-:W-:Y:S01]  /*0400*/  IMAD R0, R0, c[0x0][0x1c8], RZ ;  /* 0x0000720000007a24 */ /* 0x000fe200078e02ff */
[----:B------:R-:W-:Y:S01]  /*0410*/  MOV R27, RZ ;  /* 0x000000ff001b7202 */ /* 0x000fe20000000f00 */
[----:B------:R-:W1:Y:S01]  /*0420*/  S2R R28, SR_LANEID ;  /* 0x00000000001c7919 */ /* 0x000e620000000000 */
[----:B------:R-:W-:-:S04]  /*0430*/  IMAD.WIDE.U32 R4, R34, c[0x0][0x1e8], R4 ;  /* 0x00007a0022047a25 */ /* 0x000fc800078e0004 */
[----:B------:R-:W-:Y:S01]  /*0440*/  IMAD.WIDE.U32 R2, R34, c[0x0][0x1d8], R2 ;  /* 0x0000760022027a25 */ /* 0x000fe200078e0002 */
[----:B------:R-:W-:Y:S02]  /*0450*/  IADD3 R5, R5, R13, RZ ;  /* 0x0000000d05057210 */ /* 0x000fe40007ffe0ff */
[C---:B------:R-:W-:Y:S01]  /*0460*/  LEA R20, P1, R4.reuse, c[0x0][0x248], 0x1 ;  /* 0x0000920004147a11 */ /* 0x040fe200078208ff */
[----:B------:R-:W-:Y:S01]  /*0470*/  IMAD.WIDE.U32 R6, R11, c[0x0][0x1c8], R8 ;  /* 0x000072000b067a25 */ /* 0x000fe200078e0008 */
[----:B------:R-:W-:Y:S02]  /*0480*/  IADD3 R19, R3, R19, RZ ;  /* 0x0000001303137210 */ /* 0x000fe40007ffe0ff */
[----:B------:R-:W-:Y:S01]  /*0490*/  LEA.HI.X R18, R4, c[0x0][0x24c], R5, 0x1, P1 ;  /* 0x0000930004127a11 */ /* 0x000fe200008f0c05 */
[----:B------:R-:W-:Y:S01]  /*04a0*/  IMAD R11, R11, c[0x0][0x1cc], R0 ;  /* 0x000073000b0b7a24 */ /* 0x000fe200078e0200 */
[----:B------:R-:W-:Y:S01]  /*04b0*/  LEA R17, P2, R6, c[0x0][0x230], 0x1 ;  /* 0x00008c0006117a11 */ /* 0x000fe200078408ff */
[----:B------:R-:W-:Y:S01]  /*04c0*/  IMAD R5, R33, c[0x0][0x180], RZ ;  /* 0x0000600021057a24 */ /* 0x000fe200078e02ff */
[----:B------:R-:W-:Y:S01]  /*04d0*/  LEA R21, P0, R2, c[0x0][0x240], 0x1 ;  /* 0x0000900002157a11 */ /* 0x000fe200078008ff */
[----:B------:R-:W-:Y:S01]  /*04e0*/  IMAD R0, R30, c[0x0][0x164], R34 ;  /* 0x000059001e007a24 */ /* 0x000fe200078e0222 */
[----:B------:R-:W-:Y:S01]  /*04f0*/  IADD3 R3, R7, R11, RZ ;  /* 0x0000000b07037210 */ /* 0x000fe20007ffe0ff */
[----:B------:R-:W-:Y:S01]  /*0500*/  IMAD R7, R33, c[0x0][0x198], RZ ;  /* 0x0000660021077a24 */ /* 0x000fe200078e02ff */
[----:B------:R-:W-:Y:S01]  /*0510*/  LEA.HI.X R19, R2, c[0x0][0x244], R19, 0x1, P0 ;  /* 0x0000910002137a11 */ /* 0x000fe200000f0c13 */
[----:B------:R-:W-:Y:S01]  /*0520*/  IMAD.WIDE.U32 R12, R34, c[0x0][0x180], RZ ;  /* 0x00006000220c7a25 */ /* 0x000fe200078e00ff */
[----:B------:R-:W-:-:S02]  /*0530*/  LEA.HI.X R16, R6, c[0x0][0x234], R3, 0x1, P2 ;  /* 0x00008d0006107a11 */ /* 0x000fc400010f0c03 */
[----:B0-----:R-:W-:Y:S01]  /*0540*/  SHF.R.S32.HI R3, RZ, 0x1f, R24 ;  /* 0x0000001fff037819 */ /* 0x001fe20000011418 */
[----:B------:R-:W-:-:S03]  /*0550*/  IMAD.WIDE.U32 R14, R34, c[0x0][0x198], RZ ;  /* 0x00006600220e7a25 */ /* 0x000fc600078e00ff */
[----:B------:R-:W-:Y:S01]  /*0560*/  SHF.L.U64.HI R26, R24, 0x4, R3 ;  /* 0x00000004181a7819 */ /* 0x000fe20000010203 */
[----:B------:R-:W-:Y:S01]  /*0570*/  IMAD R5, R34, c[0x0][0x184], R5 ;  /* 0x0000610022057a24 */ /* 0x000fe200078e0205 */
[----:B------:R-:W-:Y:S01]  /*0580*/  SHF.L.U32 R24, R24, 0x4, RZ ;  /* 0x0000000418187819 */ /* 0x000fe200000006ff */
[----:B------:R-:W-:Y:S02]  /*0590*/  IMAD R7, R34, c[0x0][0x19c], R7 ;  /* 0x0000670022077a24 */ /* 0x000fe400078e0207 */
[----:B------:R-:W-:Y:S01]  /*05a0*/  IMAD R0, R0, c[0x0][0x174], RZ ;  /* 0x00005d0000007a24 */ /* 0x000fe200078e02ff */
[----:B------:R-:W-:Y:S02]  /*05b0*/  IADD3 R25, R13, R5, RZ ;  /* 0x000000050d197210 */ /* 0x000fe40007ffe0ff */
[----:B------:R-:W-:Y:S01]  /*05c0*/  IADD3 R23, R15, R7, RZ ;  /* 0x000000070f177210 */ /* 0x000fe20007ffe0ff */
[----:B-1----:R-:W-:Y:S02]  /*05d0*/  IMAD R22, R0, c[0x0][0x16c], RZ ;  /* 0x00005b0000167a24 */ /* 0x002fe400078e02ff */
.L_x_4970:
        /* <DEDUP_REMOVED lines=65> */
.L_x_4950:
[----:B------:R-:W-:Y:S05]  /*09f0*/  BSYNC B0 ;  /* 0x0000000000007941 */ /* 0x000fea0003800000 */
.L_x_4949:
        /* <DEDUP_REMOVED lines=36> */
.L_x_4952:
[----:B------:R-:W-:Y:S05]  /*0c40*/  BSYNC B0 ;  /* 0x0000000000007941 */ /* 0x000fea0003800000 */
.L_x_4951:
        /* <DEDUP_REMOVED lines=46> */
.L_x_4954:
[----:B------:R-:W-:Y:S05]  /*0f30*/  BSYNC B0 ;  /* 0x0000000000007941 */ /* 0x000fea0003800000 */
.L_x_4953:
        /* <DEDUP_REMOVED lines=33> */
.L_x_4956:
[----:B------:R-:W-:Y:S05]  /*1150*/  BSYNC B0 ;  /* 0x0000000000007941 */ /* 0x000fea0003800000 */
.L_x_4955:
        /* <DEDUP_REMOVED lines=33> */
.L_x_4958:
[----:B------:R-:W-:Y:S05]  /*1370*/  BSYNC B0 ;  /* 0x0000000000007941 */ /* 0x000fea0003800000 */
.L_x_4957:
        /* <DEDUP_REMOVED lines=33> */
.L_x_4960:
[----:B------:R-:W-:Y:S05]  /*1590*/  BSYNC B0 ;  /* 0x0000000000007941 */ /* 0x000fea0003800000 */
.L_x_4959:
        /* <DEDUP_REMOVED lines=33> */
.L_x_4962:
[----:B------:R-:W-:Y:S05]  /*17b0*/  BSYNC B0 ;  /* 0x0000000000007941 */ /* 0x000fea0003800000 */
.L_x_4961:
        /* <DEDUP_REMOVED lines=33> */
.L_x_4964:
[----:B------:R-:W-:Y:S05]  /*19d0*/  BSYNC B0 ;  /* 0x0000000000007941 */ /* 0x000fea0003800000 */
.L_x_4963:
        /* <DEDUP_REMOVED lines=24> */
.L_x_4968:
        /* <DEDUP_REMOVED lines=13> */
[----:B------:R-:W-:Y:S02]  /*1c30*/  LEA R9, P1, R36, R17, 0x1 ;  /* 0x0000001124097211 */ /* 0x000fe400078208ff */
[----:B0-----:R-:W-:Y:S02]  /*1c40*/  MOV R10, R14 ;  /* 0x0000000e000a7202 */ /* 0x001fe40000000f00 */
[----:B------:R-:W-:Y:S01]  /*1c50*/  IADD3 R37, R37, R39, RZ ;  /* 0x0000002725257210 */ /* 0x000fe20007ffe0ff */
[----:B------:R-:W-:Y:S01]  /*1c60*/  IMAD R39, R38, c[0x0][0x1a0], RZ ;  /* 0x0000680026277a24 */ /* 0x000fe200078e02ff */
[----:B------:R-:W-:Y:S02]  /*1c70*/  MOV R11, R23 ;  /* 0x00000017000b7202 */ /* 0x000fe40000000f00 */
[----:B------:R-:W-:Y:S01]  /*1c80*/  IADD3 R8, P2, R9, R24, RZ ;  /* 0x0000001809087210 */ /* 0x000fe20007f5e0ff */
[----:B------:R-:W-:Y:S01]  /*1c90*/  IMAD R39, R58, c[0x0][0x1a4], R39 ;  /* 0x000069003a277a24 */ /* 0x000fe200078e0227 */
        /* <DEDUP_REMOVED lines=25> */
[----:B---3--:R-:W-:Y:S02]  /*1e30*/  HADD2.F32 R76, -RZ, R8.H0_H0 ;  /* 0x20000008ff4c7230 */ /* 0x008fe40000004100 */
[----:B------:R-:W-:Y:S02]  /*1e40*/  HADD2.F32 R74, -RZ, R10.H1_H1 ;  /* 0x3000000aff4a7230 */ /* 0x000fe40000004100 */
[----:B------:R-:W-:Y:S02]  /*1e50*/  HADD2.F32 R72, -RZ, R11.H0_H0 ;  /* 0x2000000bff487230 */ /* 0x000fe40000004100 */
[----:B------:R-:W1:Y:S01]  /*1e60*/  MUFU.EX2 R65, R65 ;  /* 0x0000004100417308 */ /* 0x000e620000000800 */
[----:B0-----:R-:W-:Y:S02]  /*1e70*/  FMUL.FTZ R38, R69, R68 ;  /* 0x0000004445267220 */ /* 0x001fe40000410000 */
[----:B----4-:R-:W-:-:S05]  /*1e80*/  FMUL.FTZ R72, R72, R63 ;  /* 0x0000003f48487220 */ /* 0x010fca0000410000 */
[----:B------:R-:W0:Y:S01]  /*1e90*/  MUFU.EX2 R64, R64 ;  /* 0x0000004000407308 */ /* 0x000e220000000800 */
[C---:B--2---:R-:W-:Y:S02]  /*1ea0*/  FFMA.FTZ R36, R67.reuse, R36, R2 ;  /* 0x0000002443247223 */ /* 0x044fe40000010002 */
[----:B------:R-:W-:-:S05]  /*1eb0*/  FMUL.FTZ R38, R67, R38 ;  /* 0x0000002643267220 */ /* 0x000fca0000410000 */
        /* <DEDUP_REMOVED lines=56> */
[----:B------:R-:W-:-:S02]  /*2240*/  HADD2.F32 R71, -RZ, R8.H1_H1 ;  /* 0x30000008ff477230 */ /* 0x000fc40000004100 */
[----:B------:R-:W-:Y:S01]  /*2250*/  FFMA.FTZ R66, R69, R70, R0 ;  /* 0x0000004645427223 */ /* 0x000fe20000010000 */
[--C-:B------:R-:W-:Y:S02]  /*2260*/  HADD2.F32 R69, -RZ, R9.reuse.H0_H0 ;  /* 0x20000009ff457230 */ /* 0x100fe40000004100 */
[----:B------:R-:W-:Y:S01]  /*2270*/  HADD2.F32 R9, -RZ, R9.H1_H1 ;  /* 0x30000009ff097230 */ /* 0x000fe20000004100 */
[----:B------:R-:W-:Y:S01]  /*2280*/  FFMA.FTZ R37, R68, R66, R3 ;  /* 0x0000004244257223 */ /* 0x000fe20000010003 */
[----:B------:R-:W-:Y:S01]  /*2290*/  HADD2.F32 R70, -RZ, R10.H0_H0 ;  /* 0x2000000aff467230 */ /* 0x000fe20000004100 */
[----:B------:R-:W-:Y:S01]  /*22a0*/  FMUL.FTZ R10, R69, R63 ;  /* 0x0000003f450a7220 */ /* 0x000fe20000410000 */
[----:B------:R-:W-:Y:S01]  /*22b0*/  HADD2.F32 R8, -RZ, R11.H1_H1 ;  /* 0x3000000bff087230 */ /* 0x000fe20000004100 */
[----:B------:R-:W-:Y:S02]  /*22c0*/  FFMA.FTZ R68, R67, R37, R2 ;  /* 0x0000002543447223 */ /* 0x000fe40000010002 */
[----:B------:R-:W-:-:S02]  /*22d0*/  FMUL.FTZ R11, R71, R63 ;  /* 0x0000003f470b7220 */ /* 0x000fc40000410000 */
[----:B------:R-:W-:Y:S02]  /*22e0*/  FFMA.FTZ R65, R65, R68, R4 ;  /* 0x0000004441417223 */ /* 0x000fe40000010004 */
[-C--:B------:R-:W-:Y:S02]  /*22f0*/  FMUL.FTZ R67, R9, R63.reuse ;  /* 0x0000003f09437220 */ /* 0x080fe40000410000 */
[-C--:B------:R-:W-:Y:S02]  /*2300*/  FMUL.FTZ R70, R70, R63.reuse ;  /* 0x0000003f46467220 */ /* 0x080fe40000410000 */
        /* <DEDUP_REMOVED lines=12> */
.L_x_4967:
[----:B------:R-:W-:Y:S05]  /*23d0*/  BSYNC B0 ;  /* 0x0000000000007941 */ /* 0x000fea0003800000 */
.L_x_4966:
        /* <DEDUP_REMOVED lines=14> */
.L_x_4965:
        /* <DEDUP_REMOVED lines=9> */
[----:B------:R-:W-:-:S04]  /*2550*/  IADD3 R5, R5, R9, RZ ;  /* 0x0000000905057210 */ /* 0x000fc80007ffe0ff */
[----:B------:R-:W-:Y:S01]  /*2560*/  IADD3 R9, R7, R11, RZ ;  /* 0x0000000b07097210 */ /* 0x000fe20007ffe0ff */
[C---:B------:R-:W-:Y:S01]  /*2570*/  IMAD R7, R33.reuse, c[0x0][0x208], RZ ;  /* 0x0000820021077a24 */ /* 0x040fe200078e02ff */
[----:B------:R-:W-:Y:S01]  /*2580*/  MOV R8, R6 ;  /* 0x0000000600087202 */ /* 0x000fe20000000f00 */
[----:B------:R-:W-:Y:S02]  /*2590*/  IMAD R11, R33, c[0x0][0x1f8], RZ ;  /* 0x00007e00210b7a24 */ /* 0x000fe400078e02ff */
[C---:B------:R-:W-:Y:S02]  /*25a0*/  IMAD R37, R34.reuse, c[0x0][0x20c], R7 ;  /* 0x0000830022257a24 */ /* 0x040fe400078e0207 */
[----:B------:R-:W-:-:S04]  /*25b0*/  IMAD.WIDE.U32 R6, R34, c[0x0][0x208], R4 ;  /* 0x0000820022067a25 */ /* 0x000fc800078e0004 */
[C---:B------:R-:W-:Y:S01]  /*25c0*/  IMAD R11, R34.reuse, c[0x0][0x1fc], R11 ;  /* 0x00007f00220b7a24 */ /* 0x040fe200078e020b */
[----:B------:R-:W-:Y:S01]  /*25d0*/  IADD3 R37, R7, R37, RZ ;  /* 0x0000002507257210 */ /* 0x000fe20007ffe0ff */
[----:B------:R-:W-:Y:S01]  /*25e0*/  IMAD.WIDE.U32 R4, R34, c[0x0][0x1f8], R8 ;  /* 0x00007e0022047a25 */ /* 0x000fe200078e0008 */
[----:B------:R-:W-:Y:S02]  /*25f0*/  LEA R39, P0, R6, c[0x0][0x258], 0x1 ;  /* 0x0000960006277a11 */ /* 0x000fe400078008ff */
[----:B------:R-:W-:Y:S02]  /*2600*/  F2FP.PACK_AB R7, R48, R47 ;  /* 0x0000002f3007723e */ /* 0x000fe400000000ff */
[----:B------:R-:W-:Y:S02]  /*2610*/  IADD3 R9, R5, R11, RZ ;  /* 0x0000000b05097210 */ /* 0x000fe40007ffe0ff */
[----:B------:R-:W-:Y:S02]  /*2620*/  LEA R11, P1, R4, c[0x0][0x268], 0x1 ;  /* 0x00009a00040b7a11 */ /* 0x000fe400078208ff */
[----:B------:R-:W-:-:S02]  /*2630*/  LEA.HI.X R37, R6, c[0x0][0x25c], R37, 0x1, P0 ;  /* 0x0000970006257a11 */ /* 0x000fc400000f0c25 */
[----:B------:R-:W-:Y:S02]  /*2640*/  IADD3 R38, P0, R39, R24, RZ ;  /* 0x0000001827267210 */ /* 0x000fe40007f1e0ff */
[----:B------:R-:W-:Y:S02]  /*2650*/  LEA.HI.X R9, R4, c[0x0][0x26c], R9, 0x1, P1 ;  /* 0x00009b0004097a11 */ /* 0x000fe400008f0c09 */
[----:B------:R-:W-:Y:S02]  /*2660*/  F2FP.PACK_AB R6, R46, R45 ;  /* 0x0000002d2e06723e */ /* 0x000fe400000000ff */
[----:B------:R-:W-:Y:S02]  /*2670*/  F2FP.PACK_AB R5, R44, R43 ;  /* 0x0000002b2c05723e */ /* 0x000fe400000000ff */
[----:B------:R-:W-:Y:S02]  /*2680*/  IADD3.X R39, R37, R26, RZ, P0, !PT ;  /* 0x0000001a25277210 */ /* 0x000fe400007fe4ff */
[----:B------:R-:W-:-:S02]  /*2690*/  F2FP.PACK_AB R4, R42, R35 ;  /* 0x000000232a04723e */ /* 0x000fc400000000ff */
[----:B------:R-:W-:-:S03]  /*26a0*/  IADD3 R10, P1, R11, R24, RZ ;  /* 0x000000180b0a7210 */ /* 0x000fc60007f3e0ff */
[----:B------:R0:W-:Y:S01]  /*26b0*/  STG.E.128 [R38.64], R4 ;  /* 0x0000000426007986 */ /* 0x0001e2000c101d04 */
[----:B------:R-:W-:-:S03]  /*26c0*/  IADD3.X R11, R9, R26, RZ, P1, !PT ;  /* 0x0000001a090b7210 */ /* 0x000fc60000ffe4ff */
        /* <DEDUP_REMOVED lines=14> */
[----:B------:R-:W-:Y:S04]  /*27b0*/  BAR.SYNC.DEFER_BLOCKING 0x0 ;  /* 0x0000000000007b1d */ /* 0x000fe80000010000 */
[----:B------:R-:W-:Y:S01]  /*27c0*/  LEA R57, P0, R2, c[0x0][0x270], 0x1 ;  /* 0x00009c0002397a11 */ /* 0x000fe200078008ff */
[----:B0-----:R-:W-:-:S02]  /*27d0*/  HADD2.F32 R4, -RZ, R10.H0_H0 ;  /* 0x2000000aff047230 */ /* 0x001fc40000004100 */
[--C-:B------:R-:W-:Y:S02]  /*27e0*/  HADD2.F32 R0, -RZ, R8.reuse.H0_H0 ;  /* 0x20000008ff007230 */ /* 0x100fe40000004100 */
        /* <DEDUP_REMOVED lines=8> */
[----:B------:R-:W-:Y:S01]  /*2870*/  HADD2.F32 R11, -RZ, R11.H1_H1 ;  /* 0x3000000bff0b7230 */ /* 0x000fe20000004100 */
        /* <DEDUP_REMOVED lines=30> */
[----:B0-----:R-:W-:Y:S02]  /*2a60*/  IMAD R7, R33, c[0x0][0x218], RZ ;  /* 0x0000860021077a24 */ /* 0x001fe400078e02ff */
[----:B--2---:R-:W-:Y:S02]  /*2a70*/  FMUL.FTZ R8, R8, R53 ;  /* 0x0000003508087220 */ /* 0x004fe40000410000 */
[----:B------:R-:W-:-:S03]  /*2a80*/  IMAD R7, R34, c[0x0][0x21c], R7 ;  /* 0x0000870022077a24 */ /* 0x000fc600078e0207 */
[----:B------:R-:W0:Y:S01]  /*2a90*/  MUFU.RCP R37, R37 ;  /* 0x0000002500257308 */ /* 0x000e220000001000 */
[----:B---3--:R-:W-:Y:S01]  /*2aa0*/  FMUL.FTZ R9, R9, R50 ;  /* 0x0000003209097220 */ /* 0x008fe20000410000 */
[----:B------:R-:W-:-:S03]  /*2ab0*/  IADD3 R59, R3, R7, RZ ;  /* 0x00000007033b7210 */ /* 0x000fc60007ffe0ff */
[----:B------:R-:W-:Y:S01]  /*2ac0*/  FMUL.FTZ R44, R9, R44 ;  /* 0x0000002c092c7220 */ /* 0x000fe20000410000 */
[----:B------:R-:W-:Y:S02]  /*2ad0*/  LEA.HI.X R59, R2, c[0x0][0x274], R59, 0x1, P0 ;  /* 0x00009d00023b7a11 */ /* 0x000fe400000f0c3b */
        /* <DEDUP_REMOVED lines=8> */
[----:B-1----:R-:W-:Y:S01]  /*2b60*/  FMUL.FTZ R2, R5, R6 ;  /* 0x0000000605027220 */ /* 0x002fe20000410000 */
[----:B------:R-:W-:Y:S01]  /*2b70*/  F2FP.PACK_AB R6, R11, R4 ;  /* 0x000000040b06723e */ /* 0x000fe200000000ff */
[----:B------:R-:W-:Y:S01]  /*2b80*/  FMUL.FTZ R5, R8, R43 ;  /* 0x0000002b08057220 */ /* 0x000fe20000410000 */
[----:B------:R-:W-:Y:S01]  /*2b90*/  F2FP.PACK_AB R4, R9, R0 ;  /* 0x000000000904723e */ /* 0x000fe200000000ff */
[----:B------:R-:W-:Y:S01]  /*2ba0*/  FMUL.FTZ R47, R2, R47 ;  /* 0x0000002f022f7220 */ /* 0x000fe20000410000 */
[----:B------:R-:W-:Y:S02]  /*2bb0*/  IADD3 R2, P0, R57, R24, RZ ;  /* 0x0000001839027210 */ /* 0x000fe40007f1e0ff */
[----:B------:R-:W-:Y:S02]  /*2bc0*/  F2FP.PACK_AB R5, R44, R5 ;  /* 0x000000052c05723e */ /* 0x000fe400000000ff */
[----:B------:R-:W-:-:S02]  /*2bd0*/  F2FP.PACK_AB R7, R48, R47 ;  /* 0x0000002f3007723e */ /* 0x000fc400000000ff */
[----:B------:R-:W-:Y:S02]  /*2be0*/  IADD3.X R3, R59, R26, RZ, P0, !PT ;  /* 0x0000001a3b037210 */ /* 0x000fe400007fe4ff */
[----:B------:R-:W-:-:S03]  /*2bf0*/  ISETP.GE.AND P0, PT, R27, c[0x0][0x174], PT ;  /* 0x00005d001b007a0c */ /* 0x000fc60003f06270 */
[----:B------:R0:W-:Y:S10]  /*2c00*/  STG.E.128 [R2.64], R4 ;  /* 0x0000000402007986 */ /* 0x0001f4000c101d04 */
[----:B------:R-:W-:Y:S01]  /*2c10*/  @P0 CALL.REL.NOINC `(.L_x_4969) ;  /* 0x0000001000000944 */ /* 0x000fe20003c00000 */
[----:B------:R-:W-:Y:S05]  /*2c20*/  BRA `(.L_x_4970) ;  /* 0xffffd9b000007947 */ /* 0x000fea000383ffff */
.L_x_4969:
[----:B------:R-:W-:Y:S05]  /*2c30*/  EXIT ;  /* 0x000000000000794d */ /* 0x000fea0003800000 */
.L_x_4971:
        /* <DEDUP_REMOVED lines=12> */
.L_x_5459:


//--------------------- .text._Z25selective_scan_fwd_kernelI32Selective_Scan_fwd_kernel_traitsILi32ELi8ELi1ELb1ELb1ELb0ELb0EN3c104HalfEfEEv13SSMParamsBase --------------------------
	.section	.text._Z25selective_scan_fwd_kernelI32Selective_Scan_fwd_kernel_traitsILi32ELi8ELi1ELb1ELb1ELb0ELb0EN3c104HalfEfEEv13SSMParamsBase,"ax",@progbits
	.sectioninfo	@"SHI_REGISTERS=78"
	.align	128
        .global         _Z25selective_scan_fwd_kernelI32Selective_Scan_fwd_kernel_traitsILi32ELi8ELi1ELb1ELb1ELb0ELb0EN3c104HalfEfEEv13SSMParamsBase
        .type           _Z25selective_scan_fwd_kernelI32Selective_Scan_fwd_kernel_traitsILi32ELi8ELi1ELb1ELb1ELb0ELb0EN3c104HalfEfEEv13SSMParamsBase,@function
        .size           _Z25selective_scan_fwd_kernelI32Selective_Scan_fwd_kernel_traitsILi32ELi8ELi1ELb1ELb1ELb0ELb0EN3c104HalfEfEEv13SSMParamsBase,(.L_x_5460 - _Z25selective_scan_fwd_kernelI32Selective_Scan_fwd_kernel_traitsILi32ELi8ELi1ELb1ELb1ELb0ELb0EN3c104HalfEfEEv13SSMParamsBase)
        .other          _Z25selective_scan_fwd_kernelI32Selective_Scan_fwd_kernel_traitsILi32ELi8ELi1ELb1ELb1ELb0ELb0EN3c104HalfEfEEv13SSMParamsBase,@"STO_CUDA_ENTRY STV_DEFAULT"
_Z25selective_scan_fwd_kernelI32Selective_Scan_fwd_kernel_traitsILi32ELi8ELi1ELb1ELb1ELb0ELb0EN3c104HalfEfEEv13SSMParamsBase:
.text._Z25selective_scan_fwd_kernelI32Selective_Scan_fwd_kernel_traitsILi32ELi8ELi1ELb1ELb1ELb0ELb0EN3c104HalfEfEEv13SSMParamsBase:
        /* <DEDUP_REMOVED lines=93> */
.L_x_4993:
        /* <DEDUP_REMOVED lines=8> */
[----:B------:R-:W-:Y:S01]  /*0650*/  BSSY B0, `(.L_x_4972) ;  /* 0x0000039000007945 */ /* 0x000fe20003800000 */
        /* <DEDUP_REMOVED lines=56> */
.L_x_4973:
[----:B------:R-:W-:Y:S05]  /*09e0*/  BSYNC B0 ;  /* 0x0000000000007941 */ /* 0x000fea0003800000 */
.L_x_4972:
        /* <DEDUP_REMOVED lines=42> */
.L_x_4975:
[----:B------:R-:W-:Y:S05]  /*0c90*/  BSYNC B0 ;  /* 0x0000000000007941 */ /* 0x000fea0003800000 */
.L_x_4974:
        /* <DEDUP_REMOVED lines=33> */
.L_x_4977:
[----:B------:R-:W-:Y:S05]  /*0eb0*/  BSYNC B0 ;  /* 0x0000000000007941 */ /* 0x000fea0003800000 */
.L_x_4976:
        /* <DEDUP_REMOVED lines=33> */
.L_x_4979:
[----:B------:R-:W-:Y:S05]  /*10d0*/  BSYNC B0 ;  /* 0x0000000000007941 */ /* 0x000fea0003800000 */
.L_x_4978:
        /* <DEDUP_REMOVED lines=33> */
.L_x_4981:
[----:B------:R-:W-:Y:S05]  /*12f0*/  BSYNC B0 ;  /* 0x0000000000007941 */ /* 0x000fea0003800000 */
.L_x_4980:
        /* <DEDUP_REMOVED lines=33> */
.L_x_4983:
[----:B------:R-:W-:Y:S05]  /*1510*/  BSYNC B0 ;  /* 0x0000000000007941 */ /* 0x000fea0003800000 */
.L_x_4982:
        /* <DEDUP_REMOVED lines=33> */
.L_x_4985:
[----:B------:R-:W-:Y:S05]  /*1730*/  BSYNC B0 ;  /* 0x0000000000007941 */ /* 0x000fea0003800000 */
.L_x_4984:
        /* <DEDUP_REMOVED lines=33> */
.L_x_4987:
[----:B------:R-:W-:Y:S05]  /*1950*/  BSYNC B0 ;  /* 0x0000000000007941 */ /* 0x000fea0003800000 */
.L_x_4986:
[----:B------:R-:W-:Y:S01]  /*1960*/  BAR.SYNC.DEFER_BLOCKING 0x0 ;  /* 0x0000000000007b1d */ /* 0x000fe20000010000 */
[----:B------:R-:W-:Y:S01]  /*1970*/  ISETP.GE.AND P0, PT, R8, 0x1, PT ;  /* 0x000000010800780c */ /* 0x000fe20003f06270 */
[--C-:B-----5:R-:W-:Y:S02]  /*1980*/  HADD2.F32 R8, -RZ, R4.reuse.H0_H0 ;  /* 0x20000004ff087230 */ /* 0x120fe40000004100 */
        /* <DEDUP_REMOVED lines=16> */
[----:B------:R-:W0:Y:S01]  /*1a90*/  S2R R57, SR_TID.X ;  /* 0x0000000000397919 */ /* 0x000e220000002100 */
[----:B------:R-:W-:Y:S02]  /*1aa0*/  FMUL.FTZ R6, R8, R49 ;  /* 0x0000003108067220 */ /* 0x000fe40000410000 */
[----:B------:R-:W-:Y:S01]  /*1ab0*/  FMUL.FTZ R8, R11, R46 ;  /* 0x0000002e0b087220 */ /* 0x000fe20000410000 */
[----:B------:R-:W-:Y:S01]  /*1ac0*/  HFMA2.MMA R11, -RZ, RZ, 0, 0 ;  /* 0x00000000ff0b7435 */ /* 0x000fe200000001ff */
[----:B------:R-:W-:Y:S02]  /*1ad0*/  FMUL.FTZ R5, R10, R47 ;  /* 0x0000002f0a057220 */ /* 0x000fe40000410000 */
[----:B------:R-:W-:-:S02]  /*1ae0*/  FMUL.FTZ R7, R9, R48 ;  /* 0x0000003009077220 */ /* 0x000fc40000410000 */
[----:B------:R-:W-:Y:S02]  /*1af0*/  FMUL.FTZ R2, R2, R35 ;  /* 0x0000002302027220 */ /* 0x000fe40000410000 */
[----:B------:R-:W-:Y:S02]  /*1b00*/  FMUL.FTZ R4, R4, R41 ;  /* 0x0000002904047220 */ /* 0x000fe40000410000 */
[----:B------:R-:W-:Y:S02]  /*1b10*/  FMUL.FTZ R9, R21, R40 ;  /* 0x0000002815097220 */ /* 0x000fe40000410000 */
[----:B------:R-:W-:Y:S01]  /*1b20*/  FMUL.FTZ R10, R23, R50 ;  /* 0x00000032170a7220 */ /* 0x000fe20000410000 */
[----:B0-----:R-:W-:-:S04]  /*1b30*/  LOP3.LUT P0, RZ, R57, 0x1f, RZ, 0xc0, !PT ;  /* 0x0000001f39ff7812 */ /* 0x001fc8000780c0ff */
[----:B------:R-:W-:Y:S02]  /*1b40*/  ISETP.EQ.OR P0, PT, R24, RZ, P0 ;  /* 0x000000ff1800720c */ /* 0x000fe40000702670 */
.L_x_4991:
[----:B------:R-:W-:Y:S02]  /*1b50*/  SHF.R.S32.HI R44, RZ, 0x1f, R11 ;  /* 0x0000001fff2c7819 */ /* 0x000fe4000001140b */
[----:B------:R-:W-:Y:S02]  /*1b60*/  MOV R20, R38 ;  /* 0x0000002600147202 */ /* 0x000fe40000000f00 */
[----:B------:R-:W-:Y:S01]  /*1b70*/  MOV R21, R27 ;  /* 0x0000001b00157202 */ /* 0x000fe20000000f00 */
[----:B------:R-:W-:-:S04]  /*1b80*/  IMAD R22, R44, c[0x0][0x188], RZ ;  /* 0x000062002c167a24 */ /* 0x000fc800078e02ff */
[----:B------:R-:W-:-:S04]  /*1b90*/  IMAD.WIDE.U32 R20, R11, c[0x0][0x188], R20 ;  /* 0x000062000b147a25 */ /* 0x000fc800078e0014 */
[----:B------:R-:W-:Y:S01]  /*1ba0*/  IMAD R23, R11, c[0x0][0x18c], R22 ;  /* 0x000063000b177a24 */ /* 0x000fe200078e0216 */
[----:B------:R-:W-:Y:S01]  /*1bb0*/  LEA R42, P1, R20, c[0x0][0x220], 0x2 ;  /* 0x00008800142a7a11 */ /* 0x000fe200078210ff */
[----:B------:R-:W-:-:S03]  /*1bc0*/  IMAD R22, R44, c[0x0][0x1a0], RZ ;  /* 0x000068002c167a24 */ /* 0x000fc600078e02ff */
[----:B------:R-:W-:Y:S01]  /*1bd0*/  IADD3 R21, R21, R23, RZ ;  /* 0x0000001715157210 */ /* 0x000fe20007ffe0ff */
[----:B------:R-:W-:-:S03]  /*1be0*/  IMAD R23, R11, c[0x0][0x1a4], R22 ;  /* 0x000069000b177a24 */ /* 0x000fc600078e0216 */
[----:B------:R-:W-:Y:S01]  /*1bf0*/  LEA.HI.X R43, R20, c[0x0][0x224], R21, 0x2, P1 ;  /* 0x00008900142b7a11 */ /* 0x000fe200008f1415 */
[----:B------:R-:W-:-:S04]  /*1c00*/  IMAD.WIDE.U32 R20, R11, c[0x0][0x1a0], RZ ;  /* 0x000068000b147a25 */ /* 0x000fc800078e00ff */
[----:B------:R0:W2:Y:S01]  /*1c10*/  LDG.E R58, [R42.64] ;  /* 0x000000042a3a7981 */ /* 0x0000a2000c1e1900 */
[----:B------:R-:W-:Y:S02]  /*1c20*/  LEA R22, P1, R20, R31, 0x1 ;  /* 0x0000001f14167211 */ /* 0x000fe400078208ff */
[----:B------:R-:W-:Y:S02]  /*1c30*/  IADD3 R21, R21, R23, RZ ;  /* 0x0000001715157210 */ /* 0x000fe40007ffe0ff */
[----:B------:R-:W-:Y:S02]  /*1c40*/  IADD3 R22, P2, R22, R25, RZ ;  /* 0x0000001916167210 */ /* 0x000fe40007f5e0ff */
[----:B------:R-:W-:-:S04]  /*1c50*/  LEA.HI.X R20, R20, R33, R21, 0x1, P1 ;  /* 0x0000002114147211 */ /* 0x000fc800008f0c15 */
[----:B------:R-:W-:-:S06]  /*1c60*/  IADD3.X R23, R20, R19, RZ, P2, !PT ;  /* 0x0000001314177210 */ /* 0x000fcc00017fe4ff */
[----:B------:R-:W3:Y:S01]  /*1c70*/  LDG.E.128 R20, [R22.64] ;  /* 0x0000000416147981 */ /* 0x000ee2000c1e1d00 */
[----:B0-----:R-:W-:Y:S01]  /*1c80*/  MOV R42, R36 ;  /* 0x00000024002a7202 */ /* 0x001fe20000000f00 */
[----:B------:R-:W-:Y:S01]  /*1c90*/  IMAD R44, R44, c[0x0][0x1c0], RZ ;  /* 0x000070002c2c7a24 */ /* 0x000fe200078e02ff */
[----:B------:R-:W-:-:S03]  /*1ca0*/  MOV R43, R29 ;  /* 0x0000001d002b7202 */ /* 0x000fc60000000f00 */
[C---:B------:R-:W-:Y:S02]  /*1cb0*/  IMAD R45, R11.reuse, c[0x0][0x1c4], R44 ;  /* 0x000071000b2d7a24 */ /* 0x040fe400078e022c */
[----:B------:R-:W-:-:S05]  /*1cc0*/  IMAD.WIDE.U32 R42, R11, c[0x0][0x1c0], R42 ;  /* 0x000070000b2a7a25 */ /* 0x000fca00078e002a */
[----:B------:R-:W-:Y:S02]  /*1cd0*/  LEA R44, P1, R42, c[0x0][0x230], 0x2 ;  /* 0x00008c002a2c7a11 */ /* 0x000fe400078210ff */
[----:B------:R-:W-:-:S04]  /*1ce0*/  IADD3 R43, R43, R45, RZ ;  /* 0x0000002d2b2b7210 */ /* 0x000fc80007ffe0ff */
[----:B------:R-:W-:-:S05]  /*1cf0*/  LEA.HI.X R45, R42, c[0x0][0x234], R43, 0x2, P1 ;  /* 0x00008d002a2d7a11 */ /* 0x000fca00008f142b */
[----:B------:R0:W5:Y:S01]  /*1d00*/  LDG.E R44, [R44.64] ;  /* 0x000000042c2c7981 */ /* 0x000162000c1e1900 */
        /* <DEDUP_REMOVED lines=11> */
[----:B0-----:R-:W-:Y:S01]  /*1dc0*/  FMUL.FTZ R45, R42, R40 ;  /* 0x000000282a2d7220 */ /* 0x001fe20000410000 */
[----:B---3--:R-:W-:-:S02]  /*1dd0*/  HADD2.F32 R43, -RZ, R20.H0_H0 ;  /* 0x20000014ff2b7230 */ /* 0x008fc40000004100 */
[----:B------:R-:W0:Y:S01]  /*1de0*/  MUFU.EX2 R65, R65 ;  /* 0x0000004100417308 */ /* 0x000e220000000800 */
[----:B------:R-:W-:Y:S01]  /*1df0*/  HADD2.F32 R20, -RZ, R20.H1_H1 ;  /* 0x30000014ff147230 */ /* 0x000fe20000004100 */
[----:B------:R-:W-:Y:S01]  /*1e00*/  FMUL.FTZ R58, R42, R35 ;  /* 0x000000232a3a7220 */ /* 0x000fe20000410000 */
[--C-:B------:R-:W-:Y:S01]  /*1e10*/  HADD2.F32 R70, -RZ, R21.reuse.H0_H0 ;  /* 0x20000015ff467230 */ /* 0x100fe20000004100 */
[----:B------:R-:W-:Y:S01]  /*1e20*/  FMUL.FTZ R68, R6, R43 ;  /* 0x0000002b06447220 */ /* 0x000fe20000410000 */
[----:B------:R-:W-:Y:S01]  /*1e30*/  HADD2.F32 R21, -RZ, R21.H1_H1 ;  /* 0x30000015ff157230 */ /* 0x000fe20000004100 */
[----:B------:R-:W-:Y:S01]  /*1e40*/  FMUL.FTZ R71, R7, R20 ;  /* 0x0000001407477220 */ /* 0x000fe20000410000 */
[--C-:B------:R-:W-:Y:S01]  /*1e50*/  HADD2.F32 R67, -RZ, R22.reuse.H0_H0 ;  /* 0x20000016ff437230 */ /* 0x100fe20000004100 */
[----:B------:R-:W2:Y:S01]  /*1e60*/  MUFU.EX2 R61, R61 ;  /* 0x0000003d003d7308 */ /* 0x000ea20000000800 */
[----:B------:R-:W-:Y:S01]  /*1e70*/  HADD2.F32 R64, -RZ, R22.H1_H1 ;  /* 0x30000016ff407230 */ /* 0x000fe20000004100 */
[----:B------:R-:W-:Y:S01]  /*1e80*/  FMUL.FTZ R70, R5, R70 ;  /* 0x0000004605467220 */ /* 0x000fe20000410000 */
[----:B------:R-:W-:Y:S01]  /*1e90*/  HADD2.F32 R69, -RZ, R23.H0_H0 ;  /* 0x20000017ff457230 */ /* 0x000fe20000004100 */
[----:B-1----:R-:W-:-:S02]  /*1ea0*/  FFMA.FTZ R20, R68, R62, R71 ;  /* 0x0000003e44147223 */ /* 0x002fc40000010047 */
[----:B------:R-:W-:Y:S02]  /*1eb0*/  FMUL.FTZ R60, R42, R50 ;  /* 0x000000322a3c7220 */ /* 0x000fe40000410000 */
[----:B------:R-:W1:Y:S01]  /*1ec0*/  MUFU.EX2 R63, R63 ;  /* 0x0000003f003f7308 */ /* 0x000e620000000800 */
[----:B0-----:R-:W-:Y:S02]  /*1ed0*/  FMUL.FTZ R22, R65, R62 ;  /* 0x0000003e41167220 */ /* 0x001fe40000410000 */
[----:B------:R-:W-:Y:S02]  /*1ee0*/  FMUL.FTZ R72, R8, R21 ;  /* 0x0000001508487220 */ /* 0x000fe40000410000 */
[----:B------:R-:W-:Y:S01]  /*1ef0*/  FMUL.FTZ R66, R4, R67 ;  /* 0x0000004304427220 */ /* 0x000fe20000410000 */
[----:B------:R-:W-:Y:S01]  /*1f00*/  HADD2.F32 R67, -RZ, R23.H1_H1 ;  /* 0x30000017ff437230 */ /* 0x000fe20000004100 */
[----:B------:R-:W-:Y:S01]  /*1f10*/  FMUL.FTZ R64, R9, R64 ;  /* 0x0000004009407220 */ /* 0x000fe20000410000 */
[----:B------:R-:W0:Y:S01]  /*1f20*/  MUFU.EX2 R59, R59 ;  /* 0x0000003b003b7308 */ /* 0x000e220000000800 */
[----:B--2---:R-:W-:-:S02]  /*1f30*/  FFMA.FTZ R20, R61, R20, R70 ;  /* 0x000000143d147223 */ /* 0x004fc40000010046 */
[----:B------:R-:W-:Y:S02]  /*1f40*/  FMUL.FTZ R22, R61, R22 ;  /* 0x000000163d167220 */ /* 0x000fe40000410000 */
[----:B------:R-:W-:Y:S02]  /*1f50*/  FMUL.FTZ R69, R2, R69 ;  /* 0x0000004502457220 */ /* 0x000fe40000410000 */
[----:B------:R-:W-:Y:S01]  /*1f60*/  FMUL.FTZ R67, R10, R67 ;  /* 0x000000430a437220 */ /* 0x000fe20000410000 */
        /* <DEDUP_REMOVED lines=44> */
[----:B------:R-:W1:Y:S01]  /*2230*/  SHFL.UP PT, R73, R20, 0x1, RZ ;  /* 0x0420000014497989 */ /* 0x000e6200000e00ff */
[----:B0-----:R-:W-:-:S03]  /*2240*/  @!P3 MOV R75, R23 ;  /* 0x00000017004bb202 */ /* 0x001fc60000000f00 */
[----:B------:R-:W-:Y:S04]  /*2250*/  @!P3 STS.64 [0x230], R22 ;  /* 0x00023016ff00b388 */ /* 0x000fe80000000a00 */
[----:B------:R-:W0:Y:S01]  /*2260*/  LDS.64 R42, [0x220] ;  /* 0x00022000ff2a7984 */ /* 0x000e220000000a00 */
[----:B-1----:R-:W-:-:S03]  /*2270*/  @!P3 MOV R73, R22 ;  /* 0x000000160049b202 */ /* 0x002fc60000000f00 */
[----:B------:R-:W-:Y:S06]  /*2280*/  BAR.SYNC.DEFER_BLOCKING 0x0 ;  /* 0x0000000000007b1d */ /* 0x000fec0000010000 */
[----:B------:R-:W1:Y:S01]  /*2290*/  LDS R74, [0x234] ;  /* 0x00023400ff4a7984 */ /* 0x000e620000000800 */
[C---:B0-----:R-:W-:Y:S02]  /*22a0*/  FFMA.FTZ R43, R42.reuse, R23, R43 ;  /* 0x000000172a2b7223 */ /* 0x041fe4000001002b */
[----:B------:R-:W-:Y:S02]  /*22b0*/  FMUL.FTZ R42, R42, R22 ;  /* 0x000000162a2a7220 */ /* 0x000fe40000410000 */
[----:B-1----:R-:W-:Y:S01]  /*22c0*/  @P1 FFMA.FTZ R75, R74, R73, R75 ;  /* 0x000000494a4b1223 */ /* 0x002fe2000001004b */
        /* <DEDUP_REMOVED lines=15> */
.L_x_4990:
[----:B------:R-:W-:Y:S05]  /*23c0*/  BSYNC B0 ;  /* 0x0000000000007941 */ /* 0x000fea0003800000 */
.L_x_4989:
[----:B0-----:R-:W-:Y:S01]  /*23d0*/  IADD3 R11, R11, 0x1, RZ ;  /* 0x000000010b0b7810 */ /* 0x001fe20007ffe0ff */
[----:B------:R-:W-:Y:S02]  /*23e0*/  FFMA.FTZ R45, R45, R59, R64 ;  /* 0x0000003b2d2d7223 */ /* 0x000fe40000010040 */
[----:B-----5:R-:W-:Y:S01]  /*23f0*/  FFMA.FTZ R52, R44, R65, R52 ;  /* 0x000000412c347223 */ /* 0x020fe20000010034 */
[----:B------:R-:W-:Y:S01]  /*2400*/  ISETP.GE.AND P1, PT, R11, c[0x0][0x16c], PT ;  /* 0x00005b000b007a0c */ /* 0x000fe20003f26270 */
[----:B------:R-:W-:Y:S02]  /*2410*/  FFMA.FTZ R69, R58, R45, R69 ;  /* 0x0000002d3a457223 */ /* 0x000fe40000010045 */
[----:B------:R-:W-:Y:S02]  /*2420*/  FFMA.FTZ R51, R44, R62, R51 ;  /* 0x0000003e2c337223 */ /* 0x000fe40000010033 */
        /* <DEDUP_REMOVED lines=8> */
.L_x_4988:
        /* <DEDUP_REMOVED lines=30> */
.L_x_4992:
[----:B------:R-:W-:Y:S05]  /*2690*/  EXIT ;  /* 0x000000000000794d */ /* 0x000fea0003800000 */
.L_x_4994:
        /* <DEDUP_REMOVED lines=14> */
.L_x_5460:


//--------------------- .text._Z25selective_scan_fwd_kernelI32Selective_Scan_fwd_kernel_traitsILi32ELi8ELi1ELb1ELb1ELb0ELb1EN3c104HalfEfEEv13SSMParamsBase --------------------------
	.section	.text._Z25selective_scan_fwd_kernelI32Selective_Scan_fwd_kernel_traitsILi32ELi8ELi1ELb1ELb1ELb0ELb1EN3c104HalfEfEEv13SSMParamsBase,"ax",@progbits
	.sectioninfo	@"SHI_REGISTERS=78"
	.align	128
        .global         _Z25selective_scan_fwd_kernelI32Selective_Scan_fwd_kernel_traitsILi32ELi8ELi1ELb1ELb1ELb0ELb1EN3c104HalfEfEEv13SSMParamsBase
        .type           _Z25selective_scan_fwd_kernelI32Selective_Scan_fwd_kernel_traitsILi32ELi8ELi1ELb1ELb1ELb0ELb1EN3c104HalfEfEEv13SSMParamsBase,@function
        .size           _Z25selective_scan_fwd_kernelI32Selective_Scan_fwd_kernel_traitsILi32ELi8ELi1ELb1ELb1ELb0ELb1EN3c104HalfEfEEv13SSMParamsBase,(.L_x_5461 - _Z25selective_scan_fwd_kernelI32Selective_Scan_fwd_kernel_traitsILi32ELi8ELi1ELb1ELb1ELb0ELb1EN3c104HalfEfEEv13SSMParamsBase)
        .other          _Z25selective_scan_fwd_kernelI32Selective_Scan_fwd_kernel_traitsILi32ELi8ELi1ELb1ELb1ELb0ELb1EN3c104HalfEfEEv13SSMParamsBase,@"STO_CUDA_ENTRY STV_DEFAULT"
_Z25selective_scan_fwd_kernelI32Selective_Scan_fwd_kernel_traitsILi32ELi8ELi1ELb1ELb1ELb0ELb1EN3c104HalfEfEEv13SSMParamsBase:
.text._Z25selective_scan_fwd_kernelI32Selective_Scan_fwd_kernel_traitsILi32ELi8ELi1ELb1ELb1ELb0ELb1EN3c104HalfEfEEv13SSMParamsBase:
        /* <DEDUP_REMOVED lines=94> */
.L_x_5016:
        /* <DEDUP_REMOVED lines=65> */
.L_x_4996:
[----:B------:R-:W-:Y:S05]  /*09f0*/  BSYNC B0 ;  /* 0x0000000000007941 */ /* 0x000fea0003800000 */
.L_x_4995:
        /* <DEDUP_REMOVED lines=42> */
.L_x_4998:
[----:B------:R-:W-:Y:S05]  /*0ca0*/  BSYNC B0 ;  /* 0x0000000000007941 */ /* 0x000fea0003800000 */
.L_x_4997:
        /* <DEDUP_REMOVED lines=33> */
.L_x_5000:
[----:B------:R-:W-:Y:S05]  /*0ec0*/  BSYNC B0 ;  /* 0x0000000000007941 */ /* 0x000fea0003800000 */
.L_x_4999:
        /* <DEDUP_REMOVED lines=33> */
.L_x_5002:
[----:B------:R-:W-:Y:S05]  /*10e0*/  BSYNC B0 ;  /* 0x0000000000007941 */ /* 0x000fea0003800000 */
.L_x_5001:
        /* <DEDUP_REMOVED lines=33> */
.L_x_5004:
[----:B------:R-:W-:Y:S05]  /*1300*/  BSYNC B0 ;  /* 0x0000000000007941 */ /* 0x000fea0003800000 */
.L_x_5003:
        /* <DEDUP_REMOVED lines=33> */
.L_x_5006:
[----:B------:R-:W-:Y:S05]  /*1520*/  BSYNC B0 ;  /* 0x0000000000007941 */ /* 0x000fea0003800000 */
.L_x_5005:
        /* <DEDUP_REMOVED lines=33> */
.L_x_5008:
[----:B------:R-:W-:Y:S05]  /*1740*/  BSYNC B0 ;  /* 0x0000000000007941 */ /* 0x000fea0003800000 */
.L_x_5007:
        /* <DEDUP_REMOVED lines=33> */
.L_x_5010:
[----:B------:R-:W-:Y:S05]  /*1960*/  BSYNC B0 ;  /* 0x0000000000007941 */ /* 0x000fea0003800000 */
.L_x_5009:
        /* <DEDUP_REMOVED lines=31> */
.L_x_5014:
[----:B------:R-:W-:Y:S02]  /*1b60*/  SHF.R.S32.HI R38, RZ, 0x1f, R56 ;  /* 0x0000001fff267819 */ /* 0x000fe40000011438 */
[----:B------:R-:W-:Y:S02]  /*1b70*/  MOV R8, R12 ;  /* 0x0000000c00087202 */ /* 0x000fe40000000f00 */
[----:B------:R-:W-:Y:S01]  /*1b80*/  MOV R9, R25 ;  /* 0x0000001900097202 */ /* 0x000fe20000000f00 */
[----:B------:R-:W-:-:S04]  /*1b90*/  IMAD R11, R38, c[0x0][0x188], RZ ;  /* 0x00006200260b7a24 */ /* 0x000fc800078e02ff */
[----:B------:R-:W-:-:S04]  /*1ba0*/  IMAD.WIDE.U32 R8, R56, c[0x0][0x188], R8 ;  /* 0x0000620038087a25 */ /* 0x000fc800078e0008 */
[----:B------:R-:W-:Y:S01]  /*1bb0*/  IMAD R11, R56, c[0x0][0x18c], R11 ;  /* 0x00006300380b7a24 */ /* 0x000fe200078e020b */
[----:B------:R-:W-:-:S04]  /*1bc0*/  LEA R36, P1, R8, c[0x0][0x220], 0x2 ;  /* 0x0000880008247a11 */ /* 0x000fc800078210ff */
[----:B------:R-:W-:Y:S01]  /*1bd0*/  IADD3 R9, R9, R11, RZ ;  /* 0x0000000b09097210 */ /* 0x000fe20007ffe0ff */
[----:B------:R-:W-:-:S03]  /*1be0*/  IMAD R11, R38, c[0x0][0x1a0], RZ ;  /* 0x00006800260b7a24 */ /* 0x000fc600078e02ff */
[----:B------:R-:W-:Y:S01]  /*1bf0*/  LEA.HI.X R37, R8, c[0x0][0x224], R9, 0x2, P1 ;  /* 0x0000890008257a11 */ /* 0x000fe200008f1409 */
[----:B------:R-:W-:-:S04]  /*1c00*/  IMAD.WIDE.U32 R8, R56, c[0x0][0x1a0], RZ ;  /* 0x0000680038087a25 */ /* 0x000fc800078e00ff */
[----:B------:R-:W-:Y:S01]  /*1c10*/  IMAD R39, R56, c[0x0][0x1a4], R11 ;  /* 0x0000690038277a24 */ /* 0x000fe200078e020b */
[----:B------:R0:W2:Y:S01]  /*1c20*/  LDG.E R58, [R36.64] ;  /* 0x00000004243a7981 */ /* 0x0000a2000c1e1900 */
[----:B------:R-:W-:-:S03]  /*1c30*/  LEA R11, P1, R8, R17, 0x1 ;  /* 0x00000011080b7211 */ /* 0x000fc600078208ff */
        /* <DEDUP_REMOVED lines=25> */
[----:B0-----:R-:W-:-:S02]  /*1dd0*/  FMUL.FTZ R39, R36, R48 ;  /* 0x0000003024277220 */ /* 0x001fc40000410000 */
[C---:B------:R-:W-:Y:S01]  /*1de0*/  FMUL.FTZ R58, R36.reuse, R47 ;  /* 0x0000002f243a7220 */ /* 0x040fe20000410000 */
[----:B------:R-:W0:Y:S01]  /*1df0*/  MUFU.EX2 R65, R65 ;  /* 0x0000004100417308 */ /* 0x000e220000000800 */
[--C-:B---3--:R-:W-:Y:S01]  /*1e00*/  HADD2.F32 R37, -RZ, R8.reuse.H0_H0 ;  /* 0x20000008ff257230 */ /* 0x108fe20000004100 */
[----:B------:R-:W-:Y:S01]  /*1e10*/  FMUL.FTZ R60, R36, R54 ;  /* 0x00000036243c7220 */ /* 0x000fe20000410000 */
[----:B------:R-:W-:Y:S02]  /*1e20*/  HADD2.F32 R8, -RZ, R8.H1_H1 ;  /* 0x30000008ff087230 */ /* 0x000fe40000004100 */
[--C-:B------:R-:W-:Y:S01]  /*1e30*/  HADD2.F32 R70, -RZ, R9.reuse.H0_H0 ;  /* 0x20000009ff467230 */ /* 0x100fe20000004100 */
[----:B------:R-:W-:Y:S01]  /*1e40*/  FMUL.FTZ R68, R4, R37 ;  /* 0x0000002504447220 */ /* 0x000fe20000410000 */
[----:B------:R-:W-:Y:S01]  /*1e50*/  HADD2.F32 R9, -RZ, R9.H1_H1 ;  /* 0x30000009ff097230 */ /* 0x000fe20000004100 */
[----:B------:R-:W2:Y:S01]  /*1e60*/  MUFU.EX2 R61, R61 ;  /* 0x0000003d003d7308 */ /* 0x000ea20000000800 */
[----:B------:R-:W-:Y:S01]  /*1e70*/  FMUL.FTZ R71, R5, R8 ;  /* 0x0000000805477220 */ /* 0x000fe20000410000 */
[--C-:B------:R-:W-:Y:S01]  /*1e80*/  HADD2.F32 R67, -RZ, R10.reuse.H0_H0 ;  /* 0x2000000aff437230 */ /* 0x100fe20000004100 */
[----:B------:R-:W-:Y:S01]  /*1e90*/  FMUL.FTZ R70, R3, R70 ;  /* 0x0000004603467220 */ /* 0x000fe20000410000 */
[----:B------:R-:W-:Y:S01]  /*1ea0*/  HADD2.F32 R64, -RZ, R10.H1_H1 ;  /* 0x3000000aff407230 */ /* 0x000fe20000004100 */
[-C--:B-1----:R-:W-:Y:S01]  /*1eb0*/  FFMA.FTZ R8, R68, R62.reuse, R71 ;  /* 0x0000003e44087223 */ /* 0x082fe20000010047 */
[----:B------:R-:W-:Y:S01]  /*1ec0*/  HADD2.F32 R69, -RZ, R11.H0_H0 ;  /* 0x2000000bff457230 */ /* 0x000fe20000004100 */
[----:B------:R-:W-:Y:S01]  /*1ed0*/  FMUL.FTZ R72, R6, R9 ;  /* 0x0000000906487220 */ /* 0x000fe20000410000 */
[----:B------:R-:W1:Y:S01]  /*1ee0*/  MUFU.EX2 R63, R63 ;  /* 0x0000003f003f7308 */ /* 0x000e620000000800 */
[----:B0-----:R-:W-:-:S02]  /*1ef0*/  FMUL.FTZ R10, R65, R62 ;  /* 0x0000003e410a7220 */ /* 0x001fc40000410000 */
[----:B------:R-:W-:Y:S02]  /*1f00*/  FMUL.FTZ R66, R2, R67 ;  /* 0x0000004302427220 */ /* 0x000fe40000410000 */
[----:B------:R-:W-:Y:S02]  /*1f10*/  FMUL.FTZ R64, R7, R64 ;  /* 0x0000004007407220 */ /* 0x000fe40000410000 */
[----:B------:R-:W-:Y:S01]  /*1f20*/  FMUL.FTZ R69, R0, R69 ;  /* 0x0000004500457220 */ /* 0x000fe20000410000 */
[----:B------:R-:W0:Y:S01]  /*1f30*/  MUFU.EX2 R59, R59 ;  /* 0x0000003b003b7308 */ /* 0x000e220000000800 */
[C---:B--2---:R-:W-:Y:S02]  /*1f40*/  FFMA.FTZ R8, R61.reuse, R8, R70 ;  /* 0x000000083d087223 */ /* 0x044fe40000010046 */
[----:B------:R-:W-:-:S05]  /*1f50*/  FMUL.FTZ R10, R61, R10 ;  /* 0x0000000a3d0a7220 */ /* 0x000fca0000410000 */
[----:B------:R-:W2:Y:S01]  /*1f60*/  MUFU.EX2 R39, R39 ;  /* 0x0000002700277308 */ /* 0x000ea20000000800 */
[C---:B-1----:R-:W-:Y:S02]  /*1f70*/  FFMA.FTZ R8, R63.reuse, R8, R72 ;  /* 0x000000083f087223 */ /* 0x042fe40000010048 */
[----:B------:R-:W-:-:S05]  /*1f80*/  FMUL.FTZ R10, R63, R10 ;  /* 0x0000000a3f0a7220 */ /* 0x000fca0000410000 */
[----:B------:R-:W1:Y:S01]  /*1f90*/  MUFU.EX2 R58, R58 ;  /* 0x0000003a003a7308 */ /* 0x000e620000000800 */
[C---:B0-----:R-:W-:Y:S01]  /*1fa0*/  FFMA.FTZ R9, R59.reuse, R8, R66 ;  /* 0x000000083b097223 */ /* 0x041fe20000010042 */
[----:B------:R-:W-:Y:S01]  /*1fb0*/  HADD2.F32 R8, -RZ, R11.H1_H1 ;  /* 0x3000000bff087230 */ /* 0x000fe20000004100 */
[----:B------:R-:W-:-:S04]  /*1fc0*/  FMUL.FTZ R10, R59, R10 ;  /* 0x0000000a3b0a7220 */ /* 0x000fc80000410000 */
[----:B------:R-:W-:Y:S01]  /*1fd0*/  FMUL.FTZ R67, R55, R8 ;  /* 0x0000000837437220 */ /* 0x000fe20000410000 */
[----:B------:R-:W0:Y:S01]  /*1fe0*/  MUFU.EX2 R60, R60 ;  /* 0x0000003c003c7308 */ /* 0x000e220000000800 */
[C---:B--2---:R-:W-:Y:S02]  /*1ff0*/  FFMA.FTZ R11, R39.reuse, R9, R64 ;  /* 0x00000009270b7223 */ /* 0x044fe40000010040 */
[----:B------:R-:W-:Y:S02]  /*2000*/  FMUL.FTZ R9, R39, R10 ;  /* 0x0000000a27097220 */ /* 0x000fe40000410000 */
[C---:B-1----:R-:W-:Y:S02]  /*2010*/  FFMA.FTZ R8, R58.reuse, R11, R69 ;  /* 0x0000000b3a087223 */ /* 0x042fe40000010045 */
[----:B------:R-:W-:Y:S02]  /*2020*/  FMUL.FTZ R11, R58, R9 ;  /* 0x000000093a0b7220 */ /* 0x000fe40000410000 */
[----:B0-----:R-:W-:-:S02]  /*2030*/  FFMA.FTZ R9, R60, R8, R67 ;  /* 0x000000083c097223 */ /* 0x001fc40000010043 */
        /* <DEDUP_REMOVED lines=57> */
.L_x_5013:
[----:B------:R-:W-:Y:S05]  /*23d0*/  BSYNC B0 ;  /* 0x0000000000007941 */ /* 0x000fea0003800000 */
.L_x_5012:
        /* <DEDUP_REMOVED lines=14> */
.L_x_5011:
        /* <DEDUP_REMOVED lines=49> */
[----:B--2---:R-:W-:-:S02]  /*27d0*/  HADD2.F32 R0, -RZ, R8.H0_H0 ;  /* 0x20000008ff007230 */ /* 0x004fc40000004100 */
[----:B------:R-:W-:Y:S02]  /*27e0*/  HADD2.F32 R36, -RZ, R8.H1_H1 ;  /* 0x30000008ff247230 */ /* 0x000fe40000004100 */
[----:B------:R-:W-:Y:S01]  /*27f0*/  HADD2.F32 R8, -RZ, R9.H0_H0 ;  /* 0x20000009ff087230 */ /* 0x000fe20000004100 */
[----:B------:R-:W-:Y:S01]  /*2800*/  FMUL.FTZ R37, R0, -1.4426950216293334961 ;  /* 0xbfb8aa3b00257820 */ /* 0x000fe20000410000 */
[--C-:B0-----:R-:W-:Y:S01]  /*2810*/  HADD2.F32 R4, -RZ, R10.reuse.H0_H0 ;  /* 0x2000000aff047230 */ /* 0x101fe20000004100 */
        /* <DEDUP_REMOVED lines=29> */
[----:B------:R2:W3:Y:S01]  /*29f0*/  MUFU.RCP R50, R7 ;  /* 0x0000000700327308 */ /* 0x0004e20000001000 */
[----:B0-----:R-:W-:-:S07]  /*2a00*/  FMUL.FTZ R8, R8, R51 ;  /* 0x0000003308087220 */ /* 0x001fce0000410000 */
[----:B------:R-:W0:Y:S01]  /*2a10*/  MUFU.RCP R53, R38 ;  /* 0x0000002600357308 */ /* 0x000e220000001000 */
[----:B--2---:R-:W-:Y:S02]  /*2a20*/  IMAD R7, R33, c[0x0][0x218], RZ ;  /* 0x0000860021077a24 */ /* 0x004fe400078e02ff */
[----:B-1----:R-:W-:Y:S02]  /*2a30*/  FMUL.FTZ R11, R11, R6 ;  /* 0x000000060b0b7220 */ /* 0x002fe40000410000 */
[----:B------:R-:W-:Y:S02]  /*2a40*/  IMAD R7, R34, c[0x0][0x21c], R7 ;  /* 0x0000870022077a24 */ /* 0x000fe400078e0207 */
[----:B------:R-:W-:Y:S01]  /*2a50*/  FMUL.FTZ R46, R11, R46 ;  /* 0x0000002e0b2e7220 */ /* 0x000fe20000410000 */
[----:B------:R-:W1:Y:S01]  /*2a60*/  MUFU.RCP R39, R39 ;  /* 0x0000002700277308 */ /* 0x000e620000001000 */
[----:B---3--:R-:W-:Y:S01]  /*2a70*/  FMUL.FTZ R9, R9, R50 ;  /* 0x0000003209097220 */ /* 0x008fe20000410000 */
[----:B------:R-:W-:-:S03]  /*2a80*/  IADD3 R57, R3, R7, RZ ;  /* 0x0000000703397210 */ /* 0x000fc60007ffe0ff */
[----:B------:R-:W-:Y:S01]  /*2a90*/  FMUL.FTZ R42, R9, R42 ;  /* 0x0000002a092a7220 */ /* 0x000fe20000410000 */
[----:B------:R-:W-:Y:S02]  /*2aa0*/  LEA.HI.X R57, R2, c[0x0][0x274], R57, 0x1, P0 ;  /* 0x00009d0002397a11 */ /* 0x000fe400000f0c39 */
        /* <DEDUP_REMOVED lines=8> */
[----:B------:R-:W-:-:S03]  /*2b30*/  F2FP.PACK_AB R6, R11, R4 ;  /* 0x000000040b06723e */ /* 0x000fc600000000ff */
[----:B------:R-:W-:Y:S02]  /*2b40*/  FMUL.FTZ R0, R0, R35 ;  /* 0x0000002300007220 */ /* 0x000fe40000410000 */
[----:B0-----:R-:W-:-:S04]  /*2b50*/  FMUL.FTZ R3, R36, R47 ;  /* 0x0000002f24037220 */ /* 0x001fc80000410000 */
[----:B------:R-:W-:Y:S02]  /*2b60*/  FMUL.FTZ R9, R3, R40 ;  /* 0x0000002803097220 */ /* 0x000fe40000410000 */
[----:B-1----:R-:W-:-:S03]  /*2b70*/  FMUL.FTZ R2, R5, R48 ;  /* 0x0000003005027220 */ /* 0x002fc60000410000 */
[----:B------:R-:W-:Y:S01]  /*2b80*/  F2FP.PACK_AB R4, R9, R0 ;  /* 0x000000000904723e */ /* 0x000fe200000000ff */
[----:B------:R-:W-:Y:S02]  /*2b90*/  FMUL.FTZ R5, R8, R41 ;  /* 0x0000002908057220 */ /* 0x000fe40000410000 */
[----:B------:R-:W-:Y:S01]  /*2ba0*/  FMUL.FTZ R45, R2, R45 ;  /* 0x0000002d022d7220 */ /* 0x000fe20000410000 */
[----:B------:R-:W-:Y:S02]  /*2bb0*/  IADD3 R2, P0, R55, R24, RZ ;  /* 0x0000001837027210 */ /* 0x000fe40007f1e0ff */
[----:B------:R-:W-:Y:S02]  /*2bc0*/  F2FP.PACK_AB R5, R42, R5 ;  /* 0x000000052a05723e */ /* 0x000fe400000000ff */
[----:B------:R-:W-:Y:S02]  /*2bd0*/  F2FP.PACK_AB R7, R46, R45 ;  /* 0x0000002d2e07723e */ /* 0x000fe400000000ff */
[----:B------:R-:W-:-:S02]  /*2be0*/  IADD3.X R3, R57, R26, RZ, P0, !PT ;  /* 0x0000001a39037210 */ /* 0x000fc400007fe4ff */
[----:B------:R-:W-:-:S03]  /*2bf0*/  ISETP.GE.AND P0, PT, R27, c[0x0][0x174], PT ;  /* 0x00005d001b007a0c */ /* 0x000fc60003f06270 */
[----:B------:R0:W-:Y:S10]  /*2c00*/  STG.E.128 [R2.64], R4 ;  /* 0x0000000402007986 */ /* 0x0001f4000c101d04 */
[----:B------:R-:W-:Y:S01]  /*2c10*/  @P0 CALL.REL.NOINC `(.L_x_5015) ;  /* 0x0000001000000944 */ /* 0x000fe20003c00000 */
[----:B------:R-:W-:Y:S05]  /*2c20*/  BRA `(.L_x_5016) ;  /* 0xffffd9b000007947 */ /* 0x000fea000383ffff */
.L_x_5015:
[----:B------:R-:W-:Y:S05]  /*2c30*/  EXIT ;  /* 0x000000000000794d */ /* 0x000fea0003800000 */
.L_x_5017:
        /* <DEDUP_REMOVED lines=12> */
.L_x_5461:


//--------------------- .text._Z25selective_scan_fwd_kernelI32Selective_Scan_fwd_kernel_traitsILi32ELi8ELi1ELb1ELb1ELb1ELb0EN3c104HalfEfEEv13SSMParamsBase --------------------------
	.section	.text._Z25selective_scan_fwd_kernelI32Selective_Scan_fwd_kernel_traitsILi32ELi8ELi1ELb1ELb1ELb1ELb0EN3c104HalfEfEEv13SSMParamsBase,"ax",@progbits
	.sectioninfo	@"SHI_REGISTERS=80"
	.align	128
        .global         _Z25selective_scan_fwd_kernelI32Selective_Scan_fwd_kernel_traitsILi32ELi8ELi1ELb1ELb1ELb1ELb0EN3c104HalfEfEEv13SSMParamsBase
        .type           _Z25selective_scan_fwd_kernelI32Selective_Scan_fwd_kernel_traitsILi32ELi8ELi1ELb1ELb1ELb1ELb0EN3c104HalfEfEEv13SSMParamsBase,@function
        .size           _Z25selective_scan_fwd_kernelI32Selective_Scan_fwd_kernel_traitsILi32ELi8ELi1ELb1ELb1ELb1ELb0EN3c104HalfEfEEv13SSMParamsBase,(.L_x_5462 - _Z25selective_scan_fwd_kernelI32Selective_Scan_fwd_kernel_traitsILi32ELi8ELi1ELb1ELb1ELb1ELb0EN3c104HalfEfEEv13SSMParamsBase)
        .other          _Z25selective_scan_fwd_kernelI32Selective_Scan_fwd_kernel_traitsILi32ELi8ELi1ELb1ELb1ELb1ELb0EN3c104HalfEfEEv13SSMParamsBase,@"STO_CUDA_ENTRY STV_DEFAULT"
_Z25selective_scan_fwd_kernelI32Selective_Scan_fwd_kernel_traitsILi32ELi8ELi1ELb1ELb1ELb1ELb0EN3c104HalfEfEEv13SSMParamsBase:
.text._Z25selective_scan_fwd_kernelI32Selective_Scan_fwd_kernel_traitsILi32ELi8ELi1ELb1ELb1ELb1ELb0EN3c104HalfEfEEv13SSMParamsBase:
        /* <DEDUP_REMOVED lines=20> */
[----:B------:R3:W5:Y:S01]  /*0140*/  @P1 LDG.E R4, [R8.64] ;  /* 0x0000000408041981 */ /* 0x000762000c1e1900 */
[----:B------:R-:W-:-:S03]  /*0150*/  ISETP.NE.AND P1, PT, RZ, c[0x0][0x178], PT ;  /* 0x00005e00ff007a0c */ /* 0x000fc60003f25270 */
[----:B------:R-:W4:Y:S01]  /*0160*/  S2R R5, SR_CTAID.X ;  /* 0x0000000000057919 */ /* 0x000f220000002500 */
[----:B0-----:R-:W-:Y:S01]  /*0170*/  IABS R6, R0 ;  /* 0x0000000000067213 */ /* 0x001fe20000000000 */
[----:B-1----:R-:W-:Y:S01]  /*0180*/  HFMA2.MMA R10, -RZ, RZ, 0, 0 ;  /* 0x00000000ff0a7435 */ /* 0x002fe200000001ff */
[----:B---3--:R-:W-:-:S04]  /*0190*/  MOV R9, c[0x0][0x174] ;  /* 0x00005d0000097a02 */ /* 0x008fc80000000f00 */
[----:B------:R-:W-:Y:S02]  /*01a0*/  ISETP.GE.AND P4, PT, R9, 0x1, PT ;  /* 0x000000010900780c */ /* 0x000fe40003f86270 */
[----:B--2---:R-:W-:-:S05]  /*01b0*/  IADD3 R12, RZ, -R11, RZ ;  /* 0x8000000bff0c7210 */ /* 0x004fca0007ffe0ff */
[----:B------:R-:W-:-:S04]  /*01c0*/  IMAD R15, R12, R13, RZ ;  /* 0x0000000d0c0f7224 */ /* 0x000fc800078e02ff */
[----:B------:R-:W-:-:S04]  /*01d0*/  IMAD.HI.U32 R11, R11, R15, R10 ;  /* 0x0000000f0b0b7227 */ /* 0x000fc800078e000a */
[----:B----4-:R-:W-:-:S04]  /*01e0*/  IMAD.WIDE.U32 R14, R5, c[0x0][0x1b0], RZ ;  /* 0x00006c00050e7a25 */ /* 0x010fc800078e00ff */
[----:B------:R-:W-:-:S04]  /*01f0*/  IMAD.HI.U32 R7, R11, R6, RZ ;  /* 0x000000060b077227 */ /* 0x000fc800078e00ff */
[----:B------:R-:W-:Y:S01]  /*0200*/  IMAD.WIDE.U32 R10, R5, c[0x0][0x1e0], RZ ;  /* 0x00007800050a7a25 */ /* 0x000fe200078e00ff */
[----:B------:R-:W-:-:S05]  /*0210*/  IADD3 R8, -R7, RZ, RZ ;  /* 0x000000ff07087210 */ /* 0x000fca0007ffe1ff */
[----:B------:R-:W-:Y:S01]  /*0220*/  IMAD R6, R13, R8, R6 ;  /* 0x000000080d067224 */ /* 0x000fe200078e0206 */
[----:B------:R-:W-:-:S04]  /*0230*/  LOP3.LUT R8, R0, c[0x0][0x178], RZ, 0x3c, !PT ;  /* 0x00005e0000087a12 */ /* 0x000fc800078e3cff */
[----:B------:R-:W-:Y:S02]  /*0240*/  ISETP.GT.U32.AND P2, PT, R13, R6, PT ;  /* 0x000000060d00720c */ /* 0x000fe40003f44070 */
[----:B------:R-:W-:Y:S01]  /*0250*/  ISETP.GE.AND P3, PT, R8, RZ, PT ;  /* 0x000000ff0800720c */ /* 0x000fe20003f66270 */
[----:B------:R-:W-:-:S10]  /*0260*/  IMAD.WIDE.U32 R8, R5, c[0x0][0x1d0], RZ ;  /* 0x0000740005087a25 */ /* 0x000fd400078e00ff */
[-C--:B------:R-:W-:Y:S02]  /*0270*/  @!P2 IADD3 R6, R6, -R13.reuse, RZ ;  /* 0x8000000d0606a210 */ /* 0x080fe40007ffe0ff */
[----:B------:R-:W-:Y:S02]  /*0280*/  @!P2 IADD3 R7, R7, 0x1, RZ ;  /* 0x000000010707a810 */ /* 0x000fe40007ffe0ff */
[----:B------:R-:W-:Y:S01]  /*0290*/  ISETP.GE.U32.AND P0, PT, R6, R13, PT ;  /* 0x0000000d0600720c */ /* 0x000fe20003f06070 */
[----:B------:R-:W-:Y:S01]  /*02a0*/  IMAD.WIDE.U32 R12, R5, c[0x0][0x190], RZ ;  /* 0x00006400050c7a25 */ /* 0x000fe200078e00ff */
[----:B------:R-:W-:-:S05]  /*02b0*/  SHF.R.S32.HI R6, RZ, 0x1f, R5 ;  /* 0x0000001fff067819 */ /* 0x000fca0000011405 */
[C---:B------:R-:W-:Y:S02]  /*02c0*/  IMAD R18, R6.reuse, c[0x0][0x190], RZ ;  /* 0x0000640006127a24 */ /* 0x040fe400078e02ff */
[C---:B------:R-:W-:Y:S02]  /*02d0*/  IMAD R16, R6.reuse, c[0x0][0x1d0], RZ ;  /* 0x0000740006107a24 */ /* 0x040fe400078e02ff */
[----:B------:R-:W-:Y:S02]  /*02e0*/  IMAD R19, R5, c[0x0][0x194], R18 ;  /* 0x0000650005137a24 */ /* 0x000fe400078e0212 */
[C---:B------:R-:W-:Y:S01]  /*02f0*/  IMAD R18, R6.reuse, c[0x0][0x1e0], RZ ;  /* 0x0000780006127a24 */ /* 0x040fe200078e02ff */
[----:B------:R-:W-:Y:S01]  /*0300*/  @P0 IADD3 R7, R7, 0x1, RZ ;  /* 0x0000000107070810 */ /* 0x000fe20007ffe0ff */
[----:B------:R-:W-:Y:S01]  /*0310*/  IMAD R17, R5, c[0x0][0x1d4], R16 ;  /* 0x0000750005117a24 */ /* 0x000fe200078e0210 */
[----:B------:R-:W-:Y:S01]  /*0320*/  IADD3 R13, R13, R19, RZ ;  /* 0x000000130d0d7210 */ /* 0x000fe20007ffe0ff */
[----:B------:R-:W-:Y:S01]  /*0330*/  IMAD R19, R5, c[0x0][0x1e4], R18 ;  /* 0x0000790005137a24 */ /* 0x000fe200078e0212 */
[----:B------:R-:W-:Y:S01]  /*0340*/  @!P3 IADD3 R7, -R7, RZ, RZ ;  /* 0x000000ff0707b210 */ /* 0x000fe20007ffe1ff */
[----:B------:R-:W-:Y:S01]  /*0350*/  IMAD R20, R6, c[0x0][0x1b0], RZ ;  /* 0x00006c0006147a24 */ /* 0x000fe200078e02ff */
[----:B------:R-:W-:Y:S01]  /*0360*/  IADD3 R9, R9, R17, RZ ;  /* 0x0000001109097210 */ /* 0x000fe20007ffe0ff */
[----:B------:R-:W-:Y:S01]  /*0370*/  IMAD R17, R3, c[0x0][0x1d8], RZ ;  /* 0x0000760003117a24 */ /* 0x000fe200078e02ff */
[----:B------:R-:W-:Y:S01]  /*0380*/  IADD3 R11, R11, R19, RZ ;  /* 0x000000130b0b7210 */ /* 0x000fe20007ffe0ff */
[----:B------:R-:W-:Y:S01]  /*0390*/  IMAD R21, R5, c[0x0][0x1b4], R20 ;  /* 0x00006d0005157a24 */ /* 0x000fe200078e0214 */
[----:B------:R-:W-:Y:S01]  /*03a0*/  @!P1 LOP3.LUT R7, RZ, c[0x0][0x178], RZ, 0x33, !PT ;  /* 0x00005e00ff079a12 */ /* 0x000fe200078e33ff */
[----:B------:R-:W-:-:S02]  /*03b0*/  IMAD R19, R3, c[0x0][0x1e8], RZ ;  /* 0x00007a0003137a24 */ /* 0x000fc400078e02ff */
[C---:B------:R-:W-:Y:S01]  /*03c0*/  IMAD R23, R0.reuse, c[0x0][0x1dc], R17 ;  /* 0x0000770000177a24 */ /* 0x040fe200078e0211 */
[----:B------:R-:W-:Y:S01]  /*03d0*/  IADD3 R15, R15, R21, RZ ;  /* 0x000000150f0f7210 */ /* 0x000fe20007ffe0ff */
[----:B------:R-:W-:Y:S01]  /*03e0*/  IMAD R19, R0, c[0x0][0x1ec], R19 ;  /* 0x00007b0000137a24 */ /* 0x000fe200078e0213 */
[----:B------:R-:W-:Y:S01]  /*03f0*/  SHF.R.S32.HI R17, RZ, 0x1f, R7 ;  /* 0x0000001fff117819 */ /* 0x000fe20000011407 */
[----:B------:R-:W-:Y:S06]  /*0400*/  @!P4 EXIT ;  /* 0x000000000000c94d */ /* 0x000fec0003800000 */
[C---:B------:R-:W-:Y:S01]  /*0410*/  IMAD R18, R17.reuse, c[0x0][0x1a8], RZ ;  /* 0x00006a0011127a24 */ /* 0x040fe200078e02ff */
[----:B------:R-:W0:Y:S01]  /*0420*/  S2R R16, SR_TID.X ;  /* 0x0000000000107919 */ /* 0x000e220000002100 */
[----:B------:R-:W-:Y:S02]  /*0430*/  IMAD R20, R17, c[0x0][0x1c8], RZ ;  /* 0x0000720011147a24 */ /* 0x000fe400078e02ff */
[----:B------:R-:W-:-:S04]  /*0440*/  IMAD.WIDE.U32 R12, R7, c[0x0][0x1a8], R12 ;  /* 0x00006a00070c7a25 */ /* 0x000fc800078e000c */
[----:B------:R-:W-:-:S04]  /*0450*/  IMAD.WIDE.U32 R14, R7, c[0x0][0x1c8], R14 ;  /* 0x00007200070e7a25 */ /* 0x000fc800078e000e */
[C---:B------:R-:W-:Y:S01]  /*0460*/  IMAD R25, R7.reuse, c[0x0][0x1ac], R18 ;  /* 0x00006b0007197a24 */ /* 0x040fe200078e0212 */
[----:B------:R-:W-:Y:S01]  /*0470*/  LEA R18, P3, R14, c[0x0][0x230], 0x1 ;  /* 0x00008c000e127a11 */ /* 0x000fe200078608ff */
[----:B------:R-:W-:Y:S02]  /*0480*/  IMAD R7, R7, c[0x0][0x1cc], R20 ;  /* 0x0000730007077a24 */ /* 0x000fe400078e0214 */
[----:B------:R-:W-:-:S03]  /*0490*/  IMAD.WIDE.U32 R8, R0, c[0x0][0x1d8], R8 ;  /* 0x0000760000087a25 */ /* 0x000fc600078e0008 */
[----:B------:R-:W-:Y:S01]  /*04a0*/  IADD3 R7, R15, R7, RZ ;  /* 0x000000070f077210 */ /* 0x000fe20007ffe0ff */
[----:B------:R-:W-:Y:S01]  /*04b0*/  IMAD.WIDE.U32 R10, R0, c[0x0][0x1e8], R10 ;  /* 0x00007a00000a7a25 */ /* 0x000fe200078e000a */
[----:B------:R-:W-:Y:S02]  /*04c0*/  IADD3 R23, R9, R23, RZ ;  /* 0x0000001709177210 */ /* 0x000fe40007ffe0ff */
[----:B------:R-:W-:Y:S01]  /*04d0*/  LEA.HI.X R28, R14, c[0x0][0x234], R7, 0x1, P3 ;  /* 0x00008d000e1c7a11 */ /* 0x000fe200018f0c07 */
[----:B------:R-:W-:Y:S01]  /*04e0*/  IMAD.WIDE.U32 R36, R0, c[0x0][0x180], RZ ;  /* 0x0000600000247a25 */ /* 0x000fe200078e00ff */
[----:B------:R-:W1:Y:S01]  /*04f0*/  S2R R7, SR_LANEID ;  /* 0x0000000000077919 */ /* 0x000e620000000000 */
[----:B------:R-:W-:Y:S02]  /*0500*/  LEA R22, P0, R8, c[0x0][0x240], 0x1 ;  /* 0x0000900008167a11 */ /* 0x000fe400078008ff */
[----:B------:R-:W-:Y:S02]  /*0510*/  IADD3 R21, R11, R19, RZ ;  /* 0x000000130b157210 */ /* 0x000fe40007ffe0ff */
[----:B------:R-:W-:-:S02]  /*0520*/  LEA R19, P2, R12, c[0x0][0x228], 0x1 ;  /* 0x00008a000c137a11 */ /* 0x000fc400078408ff */
[----:B------:R-:W-:Y:S01]  /*0530*/  IADD3 R9, R13, R25, RZ ;  /* 0x000000190d097210 */ /* 0x000fe20007ffe0ff */
[----:B------:R-:W-:Y:S01]  /*0540*/  IMAD R13, R3, c[0x0][0x180], RZ ;  /* 0x00006000030d7a24 */ /* 0x000fe200078e02ff */
[----:B------:R-:W-:Y:S01]  /*0550*/  LEA.HI.X R23, R8, c[0x0][0x244], R23, 0x1, P0 ;  /* 0x0000910008177a11 */ /* 0x000fe200000f0c17 */
[----:B------:R-:W-:Y:S01]  /*0560*/  IMAD R8, R5, c[0x0][0x164], R0 ;  /* 0x0000590005087a24 */ /* 0x000fe200078e0200 */
[----:B------:R-:W-:Y:S01]  /*0570*/  LEA R17, P1, R10, c[0x0][0x248], 0x1 ;  /* 0x000092000a117a11 */ /* 0x000fe200078208ff */
[----:B------:R-:W-:Y:S01]  /*0580*/  IMAD R13, R0, c[0x0][0x184], R13 ;  /* 0x00006100000d7a24 */ /* 0x000fe200078e020d */
[----:B------:R-:W-:Y:S01]  /*0590*/  LEA.HI.X R20, R12, c[0x0][0x22c], R9, 0x1, P2 ;  /* 0x00008b000c147a11 */ /* 0x000fe200010f0c09 */
[----:B------:R-:W-:Y:S01]  /*05a0*/  IMAD R11, R8, c[0x0][0x174], RZ ;  /* 0x00005d00080b7a24 */ /* 0x000fe200078e02ff */
[----:B0-----:R-:W-:Y:S02]  /*05b0*/  SHF.R.S32.HI R9, RZ, 0x1f, R16 ;  /* 0x0000001fff097819 */ /* 0x001fe40000011410 */
[----:B------:R-:W-:Y:S01]  /*05c0*/  LEA.HI.X R21, R10, c[0x0][0x24c], R21, 0x1, P1 ;  /* 0x000093000a157a11 */ /* 0x000fe200008f0c15 */
[----:B------:R-:W-:Y:S01]  /*05d0*/  IMAD R11, R11, c[0x0][0x16c], RZ ;  /* 0x00005b000b0b7a24 */ /* 0x000fe200078e02ff */
[----:B------:R-:W-:-:S02]  /*05e0*/  SHF.L.U64.HI R9, R16, 0x4, R9 ;  /* 0x0000000410097819 */ /* 0x000fc40000010209 */
[----:B------:R-:W-:Y:S02]  /*05f0*/  SHF.L.U32 R10, R16, 0x4, RZ ;  /* 0x00000004100a7819 */ /* 0x000fe400000006ff */
[----:B------:R-:W-:Y:S02]  /*0600*/  MOV R16, R19 ;  /* 0x0000001300107202 */ /* 0x000fe40000000f00 */
[----:B------:R-:W-:Y:S02]  /*0610*/  MOV R8, RZ ;  /* 0x000000ff00087202 */ /* 0x000fe40000000f00 */
[----:B------:R-:W-:Y:S02]  /*0620*/  IADD3 R13, R37, R13, RZ ;  /* 0x0000000d250d7210 */ /* 0x000fe40007ffe0ff */
[----:B------:R-:W-:Y:S02]  /*0630*/  MOV R15, R22 ;  /* 0x00000016000f7202 */ /* 0x000fe40000000f00 */
[----:B------:R-:W-:-:S02]  /*0640*/  MOV R12, R23 ;  /* 0x00000017000c7202 */ /* 0x000fc40000000f00 */
[----:B------:R-:W-:Y:S02]  /*0650*/  MOV R14, R21 ;  /* 0x00000015000e7202 */ /* 0x000fe40000000f00 */
[----:B-1----:R-:W-:Y:S02]  /*0660*/  MOV R19, R20 ;  /* 0x0000001400137202 */ /* 0x002fe40000000f00 */
.L_x_5039:
        /* <DEDUP_REMOVED lines=65> */
.L_x_5019:
[----:B------:R-:W-:Y:S05]  /*0a80*/  BSYNC B0 ;  /* 0x0000000000007941 */ /* 0x000fea0003800000 */
.L_x_5018:
        /* <DEDUP_REMOVED lines=42> */
.L_x_5021:
[----:B------:R-:W-:Y:S05]  /*0d30*/  BSYNC B0 ;  /* 0x0000000000007941 */ /* 0x000fea0003800000 */
.L_x_5020:
        /* <DEDUP_REMOVED lines=33> */
.L_x_5023:
[----:B------:R-:W-:Y:S05]  /*0f50*/  BSYNC B0 ;  /* 0x0000000000007941 */ /* 0x000fea0003800000 */
.L_x_5022:
        /* <DEDUP_REMOVED lines=33> */
.L_x_5025:
[----:B------:R-:W-:Y:S05]  /*1170*/  BSYNC B0 ;  /* 0x0000000000007941 */ /* 0x000fea0003800000 */
.L_x_5024:
        /* <DEDUP_REMOVED lines=33> */
.L_x_5027:
[----:B------:R-:W-:Y:S05]  /*1390*/  BSYNC B0 ;  /* 0x0000000000007941 */ /* 0x000fea0003800000 */
.L_x_5026:
        /* <DEDUP_REMOVED lines=33> */
.L_x_5029:
[----:B------:R-:W-:Y:S05]  /*15b0*/  BSYNC B0 ;  /* 0x0000000000007941 */ /* 0x000fea0003800000 */
.L_x_5028:
        /* <DEDUP_REMOVED lines=33> */
.L_x_5031:
[----:B------:R-:W-:Y:S05]  /*17d0*/  BSYNC B0 ;  /* 0x0000000000007941 */ /* 0x000fea0003800000 */
.L_x_5030:
        /* <DEDUP_REMOVED lines=33> */
.L_x_5033:
[----:B------:R-:W-:Y:S05]  /*19f0*/  BSYNC B0 ;  /* 0x0000000000007941 */ /* 0x000fea0003800000 */
.L_x_5032:
        /* <DEDUP_REMOVED lines=31> */
.L_x_5037:
        /* <DEDUP_REMOVED lines=13> */
[C---:B------:R-:W-:Y:S02]  /*1cc0*/  LEA R23, P1, R20.reuse, R16, 0x1 ;  /* 0x0000001014177211 */ /* 0x040fe400078208ff */
[----:B------:R-:W-:Y:S02]  /*1cd0*/  IADD3 R21, R21, R27, RZ ;  /* 0x0000001b15157210 */ /* 0x000fe40007ffe0ff */
[----:B------:R-:W-:Y:S02]  /*1ce0*/  IADD3 R22, P2, R23, R10, RZ ;  /* 0x0000000a17167210 */ /* 0x000fe40007f5e0ff */
[----:B------:R-:W-:-:S04]  /*1cf0*/  LEA.HI.X R20, R20, R19, R21, 0x1, P1 ;  /* 0x0000001314147211 */ /* 0x000fc800008f0c15 */
[----:B------:R-:W-:-:S06]  /*1d00*/  IADD3.X R23, R20, R9, RZ, P2, !PT ;  /* 0x0000000914177210 */ /* 0x000fcc00017fe4ff */
[----:B------:R-:W3:Y:S01]  /*1d10*/  LDG.E.128 R20, [R22.64] ;  /* 0x0000000416147981 */ /* 0x000ee2000c1e1d00 */
[----:B------:R-:W-:Y:S02]  /*1d20*/  IMAD R26, R26, c[0x0][0x1c0], RZ ;  /* 0x000070001a1a7a24 */ /* 0x000fe400078e02ff */
[----:B0-----:R-:W-:-:S04]  /*1d30*/  IMAD.WIDE.U32 R24, R59, c[0x0][0x1c0], RZ ;  /* 0x000070003b187a25 */ /* 0x001fc800078e00ff */
[----:B------:R-:W-:Y:S01]  /*1d40*/  IMAD R45, R59, c[0x0][0x1c4], R26 ;  /* 0x000071003b2d7a24 */ /* 0x000fe200078e021a */
[----:B------:R-:W-:-:S04]  /*1d50*/  LEA R27, P1, R24, R18, 0x1 ;  /* 0x00000012181b7211 */ /* 0x000fc800078208ff */
[----:B------:R-:W-:-:S04]  /*1d60*/  IADD3 R25, R25, R45, RZ ;  /* 0x0000002d19197210 */ /* 0x000fc80007ffe0ff */
[----:B------:R-:W-:Y:S02]  /*1d70*/  LEA.HI.X R26, R24, R28, R25, 0x1, P1 ;  /* 0x0000001c181a7211 */ /* 0x000fe400008f0c19 */
[----:B------:R-:W-:-:S04]  /*1d80*/  IADD3 R24, P1, R27, R10, RZ ;  /* 0x0000000a1b187210 */ /* 0x000fc80007f3e0ff */
[----:B------:R-:W-:-:S06]  /*1d90*/  IADD3.X R25, R26, R9, RZ, P1, !PT ;  /* 0x000000091a197210 */ /* 0x000fcc0000ffe4ff */
[----:B------:R-:W4:Y:S01]  /*1da0*/  LDG.E.128 R24, [R24.64] ;  /* 0x0000000418187981 */ /* 0x000f22000c1e1d00 */
        /* <DEDUP_REMOVED lines=8> */
[----:B------:R-:W0:Y:S01]  /*1e30*/  MUFU.EX2 R68, R68 ;  /* 0x0000004400447308 */ /* 0x000e220000000800 */
[C---:B------:R-:W-:Y:S02]  /*1e40*/  FMUL.FTZ R64, R44.reuse, R32 ;  /* 0x000000202c407220 */ /* 0x040fe40000410000 */
[C---:B------:R-:W-:Y:S02]  /*1e50*/  FMUL.FTZ R66, R44.reuse, R31 ;  /* 0x0000001f2c427220 */ /* 0x040fe40000410000 */
[----:B------:R-:W-:Y:S01]  /*1e60*/  FMUL.FTZ R58, R44, R30 ;  /* 0x0000001e2c3a7220 */ /* 0x000fe20000410000 */
[----:B---3--:R-:W-:-:S02]  /*1e70*/  HADD2.F32 R72, -RZ, R20.H0_H0 ;  /* 0x20000014ff487230 */ /* 0x008fc40000004100 */
[----:B------:R-:W1:Y:S01]  /*1e80*/  MUFU.EX2 R67, R67 ;  /* 0x0000004300437308 */ /* 0x000e620000000800 */
        /* <DEDUP_REMOVED lines=11> */
[----:B0-----:R-:W-:-:S02]  /*1f40*/  FFMA.FTZ R21, R72, R68, R75 ;  /* 0x0000004448157223 */ /* 0x001fc4000001004b */
[----:B------:R-:W-:Y:S02]  /*1f50*/  FMUL.FTZ R44, R44, R38 ;  /* 0x000000262c2c7220 */ /* 0x000fe40000410000 */
[----:B------:R-:W0:Y:S01]  /*1f60*/  MUFU.EX2 R64, R64 ;  /* 0x0000004000407308 */ /* 0x000e220000000800 */
[----:B-1----:R-:W-:Y:S02]  /*1f70*/  FMUL.FTZ R22, R67, R68 ;  /* 0x0000004443167220 */ /* 0x002fe40000410000 */
[----:B------:R-:W-:Y:S02]  /*1f80*/  FMUL.FTZ R73, R55, R60 ;  /* 0x0000003c37497220 */ /* 0x000fe40000410000 */
[----:B------:R-:W-:Y:S01]  /*1f90*/  FMUL.FTZ R69, R51, R20 ;  /* 0x0000001433457220 */ /* 0x000fe20000410000 */
[----:B------:R-:W-:Y:S01]  /*1fa0*/  HADD2.F32 R20, -RZ, R23.H1_H1 ;  /* 0x30000017ff147230 */ /* 0x000fe20000004100 */
[----:B------:R-:W-:Y:S01]  /*1fb0*/  FMUL.FTZ R61, R56, R61 ;  /* 0x0000003d383d7220 */ /* 0x000fe20000410000 */
[----:B------:R-:W1:Y:S01]  /*1fc0*/  MUFU.EX2 R66, R66 ;  /* 0x0000004200427308 */ /* 0x000e620000000800 */
[----:B--2---:R-:W-:-:S02]  /*1fd0*/  FFMA.FTZ R45, R71, R21, R70 ;  /* 0x00000015472d7223 */ /* 0x004fc40000010046 */
[----:B------:R-:W-:Y:S02]  /*1fe0*/  FMUL.FTZ R21, R71, R22 ;  /* 0x0000001647157220 */ /* 0x000fe40000410000 */
[----:B------:R-:W-:Y:S02]  /*1ff0*/  FMUL.FTZ R65, R50, R65 ;  /* 0x0000004132417220 */ /* 0x000fe40000410000 */
[----:B------:R-:W-:Y:S01]  /*2000*/  FMUL.FTZ R63, R57, R20 ;  /* 0x00000014393f7220 */ /* 0x000fe20000410000 */
        /* <DEDUP_REMOVED lines=8> */
[----:B------:R-:W-:Y:S02]  /*2090*/  FMUL.FTZ R21, R58, R21 ;  /* 0x000000153a157220 */ /* 0x000fe40000410000 */
[C---:B0-----:R-:W-:Y:S02]  /*20a0*/  FFMA.FTZ R45, R62.reuse, R45, R65 ;  /* 0x0000002d3e2d7223 */ /* 0x041fe40000010041 */
[----:B------:R-:W-:Y:S02]  /*20b0*/  FMUL.FTZ R23, R62, R21 ;  /* 0x000000153e177220 */ /* 0x000fe40000410000 */
[C---:B-1----:R-:W-:Y:S02]  /*20c0*/  FFMA.FTZ R21, R60.reuse, R45, R63 ;  /* 0x0000002d3c157223 */ /* 0x042fe4000001003f */
        /* <DEDUP_REMOVED lines=42> */
[----:B------:R-:W-:Y:S01]  /*2370*/  ISETP.NE.AND P1, PT, R49, RZ, PT ;  /* 0x000000ff3100720c */ /* 0x000fe20003f25270 */
[----:B----4-:R-:W-:-:S02]  /*2380*/  HADD2.F32 R74, -RZ, R26.H0_H0 ;  /* 0x2000001aff4a7230 */ /* 0x010fc40000004100 */
[----:B------:R-:W-:Y:S01]  /*2390*/  FFMA.FTZ R67, R67, R76, R72 ;  /* 0x0000004c43437223 */ /* 0x000fe20000010048 */
[----:B------:R-:W-:-:S03]  /*23a0*/  HADD2.F32 R72, -RZ, R24.H1_H1 ;  /* 0x30000018ff487230 */ /* 0x000fc60000004100 */
[----:B------:R-:W-:-:S04]  /*23b0*/  FFMA.FTZ R68, R68, R67, R75 ;  /* 0x0000004344447223 */ /* 0x000fc8000001004b */
[----:B------:R-:W-:Y:S01]  /*23c0*/  FFMA.FTZ R71, R71, R68, R70 ;  /* 0x0000004447477223 */ /* 0x000fe20000010046 */
[----:B------:R-:W-:Y:S02]  /*23d0*/  HADD2.F32 R70, -RZ, R24.H0_H0 ;  /* 0x20000018ff467230 */ /* 0x000fe40000004100 */
[----:B------:R-:W-:Y:S01]  /*23e0*/  HADD2.F32 R24, -RZ, R25.H0_H0 ;  /* 0x20000019ff187230 */ /* 0x000fe20000004100 */
[----:B------:R-:W-:Y:S01]  /*23f0*/  FFMA.FTZ R64, R64, R71, R73 ;  /* 0x0000004740407223 */ /* 0x000fe20000010049 */
[----:B------:R-:W-:Y:S02]  /*2400*/  HADD2.F32 R73, -RZ, R26.H1_H1 ;  /* 0x3000001aff497230 */ /* 0x000fe40000004100 */
[----:B------:R-:W-:Y:S01]  /*2410*/  HADD2.F32 R26, -RZ, R27.H0_H0 ;  /* 0x2000001bff1a7230 */ /* 0x000fe20000004100 */
[----:B------:R-:W-:Y:S01]  /*2420*/  FFMA.FTZ R66, R66, R64, R69 ;  /* 0x0000004042427223 */ /* 0x000fe20000010045 */
[----:B------:R-:W-:Y:S02]  /*2430*/  HADD2.F32 R25, -RZ, R25.H1_H1 ;  /* 0x30000019ff197230 */ /* 0x000fe40000004100 */
[----:B------:R-:W-:Y:S01]  /*2440*/  HADD2.F32 R27, -RZ, R27.H1_H1 ;  /* 0x3000001bff1b7230 */ /* 0x000fe20000004100 */
        /* <DEDUP_REMOVED lines=9> */
.L_x_5036:
[----:B------:R-:W-:Y:S05]  /*24e0*/  BSYNC B0 ;  /* 0x0000000000007941 */ /* 0x000fea0003800000 */
.L_x_5035:
        /* <DEDUP_REMOVED lines=14> */
.L_x_5034:
        /* <DEDUP_REMOVED lines=26> */
[----:B------:R-:W-:Y:S02]  /*2770*/  ISETP.GE.AND P0, PT, R8, c[0x0][0x174], PT ;  /* 0x00005d0008007a0c */ /* 0x000fe40003f06270 */
[----:B------:R-:W-:Y:S01]  /*2780*/  IADD3.X R12, RZ, R12, RZ, P3, !PT ;  /* 0x0000000cff0c7210 */ /* 0x000fe20001ffe4ff */
[----:B------:R0:W-:Y:S01]  /*2790*/  STG.E.128 [R24.64], R20 ;  /* 0x0000001418007986 */ /* 0x0001e2000c101d04 */
[----:B------:R-:W-:-:S09]  /*27a0*/  IADD3.X R14, RZ, R14, RZ, P4, !PT ;  /* 0x0000000eff0e7210 */ /* 0x000fd200027fe4ff */
[----:B------:R-:W-:Y:S01]  /*27b0*/  @P0 CALL.REL.NOINC `(.L_x_5038) ;  /* 0x0000001000000944 */ /* 0x000fe20003c00000 */
[----:B------:R-:W-:Y:S05]  /*27c0*/  BRA `(.L_x_5039) ;  /* 0xffffdea000007947 */ /* 0x000fea000383ffff */
.L_x_5038:
[----:B------:R-:W-:Y:S05]  /*27d0*/  EXIT ;  /* 0x000000000000794d */ /* 0x000fea0003800000 */
.L_x_5040:
        /* <DEDUP_REMOVED lines=10> */
.L_x_5462:


//--------------------- .text._Z25selective_scan_fwd_kernelI32Selective_Scan_fwd_kernel_traitsILi32ELi8ELi1ELb1ELb1ELb1ELb1EN3c104HalfEfEEv13SSMParamsBase --------------------------
	.section	.text._Z25selective_scan_fwd_kernelI32Selective_Scan_fwd_kernel_traitsILi32ELi8ELi1ELb1ELb1ELb1ELb1EN3c104HalfEfEEv13SSMParamsBase,"ax",@progbits
	.sectioninfo	@"SHI_REGISTERS=80"
	.align	128
        .global         _Z25selective_scan_fwd_kernelI32Selective_Scan_fwd_kernel_traitsILi32ELi8ELi1ELb1ELb1ELb1ELb1EN3c104HalfEfEEv13SSMParamsBase
        .type           _Z25selective_scan_fwd_kernelI32Selective_Scan_fwd_kernel_traitsILi32ELi8ELi1ELb1ELb1ELb1ELb1EN3c104HalfEfEEv13SSMParamsBase,@function
        .size           _Z25selective_scan_fwd_kernelI32Selective_Scan_fwd_kernel_traitsILi32ELi8ELi1ELb1ELb1ELb1ELb1EN3c104HalfEfEEv13SSMParamsBase,(.L_x_5463 - _Z25selective_scan_fwd_kernelI32Selective_Scan_fwd_kernel_traitsILi32ELi8ELi1ELb1ELb1ELb1ELb1EN3c104HalfEfEEv13SSMParamsBase)
        .other          _Z25selective_scan_fwd_kernelI32Selective_Scan_fwd_kernel_traitsILi32ELi8ELi1ELb1ELb1ELb1ELb1EN3c104HalfEfEEv13SSMParamsBase,@"STO_CUDA_ENTRY STV_DEFAULT"
_Z25selective_scan_fwd_kernelI32Selective_Scan_fwd_kernel_traitsILi32ELi8ELi1ELb1ELb1ELb1ELb1EN3c104HalfEfEEv13SSMParamsBase:
.text._Z25selective_scan_fwd_kernelI32Selective_Scan_fwd_kernel_traitsILi32ELi8ELi1ELb1ELb1ELb1ELb1EN3c104HalfEfEEv13SSMParamsBase:
        /* <DEDUP_REMOVED lines=103> */
.L_x_5062:
        /* <DEDUP_REMOVED lines=65> */
.L_x_5042:
[----:B------:R-:W-:Y:S05]  /*0a80*/  BSYNC B0 ;  /* 0x0000000000007941 */ /* 0x000fea0003800000 */
.L_x_5041:
        /* <DEDUP_REMOVED lines=42> */
.L_x_5044:
[----:B------:R-:W-:Y:S05]  /*0d30*/  BSYNC B0 ;  /* 0x0000000000007941 */ /* 0x000fea0003800000 */
.L_x_5043:
        /* <DEDUP_REMOVED lines=33> */
.L_x_5046:
[----:B------:R-:W-:Y:S05]  /*0f50*/  BSYNC B0 ;  /* 0x0000000000007941 */ /* 0x000fea0003800000 */
.L_x_5045:
        /* <DEDUP_REMOVED lines=33> */
.L_x_5048:
[----:B------:R-:W-:Y:S05]  /*1170*/  BSYNC B0 ;  /* 0x0000000000007941 */ /* 0x000fea0003800000 */
.L_x_5047:
        /* <DEDUP_REMOVED lines=33> */
.L_x_5050:
[----:B------:R-:W-:Y:S05]  /*1390*/  BSYNC B0 ;  /* 0x0000000000007941 */ /* 0x000fea0003800000 */
.L_x_5049:
        /* <DEDUP_REMOVED lines=33> */
.L_x_5052:
[----:B------:R-:W-:Y:S05]  /*15b0*/  BSYNC B0 ;  /* 0x0000000000007941 */ /* 0x000fea0003800000 */
.L_x_5051:
        /* <DEDUP_REMOVED lines=33> */
.L_x_5054:
[----:B------:R-:W-:Y:S05]  /*17d0*/  BSYNC B0 ;  /* 0x0000000000007941 */ /* 0x000fea0003800000 */
.L_x_5053:
        /* <DEDUP_REMOVED lines=33> */
.L_x_5056:
[----:B------:R-:W-:Y:S05]  /*19f0*/  BSYNC B0 ;  /* 0x0000000000007941 */ /* 0x000fea0003800000 */
.L_x_5055:
        /* <DEDUP_REMOVED lines=31> */
.L_x_5060:
        /* <DEDUP_REMOVED lines=121> */
[----:B----4-:R-:W-:-:S02]  /*2380*/  HADD2.F32 R74, -RZ, R27.H1_H1 ;  /* 0x3000001bff4a7230 */ /* 0x010fc40000004100 */
[----:B------:R-:W-:Y:S01]  /*2390*/  FFMA.FTZ R67, R67, R76, R72 ;  /* 0x0000004c43437223 */ /* 0x000fe20000010048 */
[----:B------:R-:W-:-:S03]  /*23a0*/  HADD2.F32 R72, -RZ, R24.H1_H1 ;  /* 0x30000018ff487230 */ /* 0x000fc60000004100 */
[----:B------:R-:W-:Y:S01]  /*23b0*/  FFMA.FTZ R68, R68, R67, R75 ;  /* 0x0000004344447223 */ /* 0x000fe2000001004b */
[----:B------:R-:W-:-:S03]  /*23c0*/  HADD2.F32 R75, -RZ, R27.H0_H0 ;  /* 0x2000001bff4b7230 */ /* 0x000fc60000004100 */
[----:B------:R-:W-:Y:S01]  /*23d0*/  FFMA.FTZ R71, R71, R68, R70 ;  /* 0x0000004447477223 */ /* 0x000fe20000010046 */
[----:B------:R-:W-:Y:S02]  /*23e0*/  HADD2.F32 R70, -RZ, R24.H0_H0 ;  /* 0x20000018ff467230 */ /* 0x000fe40000004100 */
[--C-:B------:R-:W-:Y:S01]  /*23f0*/  HADD2.F32 R24, -RZ, R25.reuse.H0_H0 ;  /* 0x20000019ff187230 */ /* 0x100fe20000004100 */
[----:B------:R-:W-:Y:S01]  /*2400*/  FFMA.FTZ R64, R64, R71, R73 ;  /* 0x0000004740407223 */ /* 0x000fe20000010049 */
[----:B------:R-:W-:Y:S02]  /*2410*/  HADD2.F32 R73, -RZ, R25.H1_H1 ;  /* 0x30000019ff497230 */ /* 0x000fe40000004100 */
[--C-:B------:R-:W-:Y:S01]  /*2420*/  HADD2.F32 R25, -RZ, R26.reuse.H0_H0 ;  /* 0x2000001aff197230 */ /* 0x100fe20000004100 */
[----:B------:R-:W-:Y:S01]  /*2430*/  FFMA.FTZ R66, R66, R64, R69 ;  /* 0x0000004042427223 */ /* 0x000fe20000010045 */
        /* <DEDUP_REMOVED lines=10> */
.L_x_5059:
[----:B------:R-:W-:Y:S05]  /*24e0*/  BSYNC B0 ;  /* 0x0000000000007941 */ /* 0x000fea0003800000 */
.L_x_5058:
        /* <DEDUP_REMOVED lines=14> */
.L_x_5057:
        /* <DEDUP_REMOVED lines=12> */
[----:B------:R-:W-:Y:S01]  /*2690*/  IMAD R23, R3, c[0x0][0x208], RZ ;  /* 0x0000820003177a24 */ /* 0x000fe200078e02ff */
[----:B------:R-:W-:Y:S01]  /*26a0*/  MOV R24, R22 ;  /* 0x0000001600187202 */ /* 0x000fe20000000f00 */
[C---:B------:R-:W-:Y:S02]  /*26b0*/  IMAD R39, R0.reuse, c[0x0][0x1fc], R39 ;  /* 0x00007f0000277a24 */ /* 0x040fe400078e0227 */
[C---:B------:R-:W-:Y:S02]  /*26c0*/  IMAD R27, R0.reuse, c[0x0][0x20c], R23 ;  /* 0x00008300001b7a24 */ /* 0x040fe400078e0217 */
[----:B------:R-:W-:-:S04]  /*26d0*/  IMAD.WIDE.U32 R22, R0, c[0x0][0x208], R20 ;  /* 0x0000820000167a25 */ /* 0x000fc800078e0014 */
[----:B------:R-:W-:Y:S01]  /*26e0*/  IMAD.WIDE.U32 R20, R0, c[0x0][0x1f8], R24 ;  /* 0x00007e0000147a25 */ /* 0x000fe200078e0018 */
[----:B------:R-:W-:Y:S02]  /*26f0*/  IADD3 R23, R23, R27, RZ ;  /* 0x0000001b17177210 */ /* 0x000fe40007ffe0ff */
[----:B------:R-:W-:Y:S02]  /*2700*/  LEA R45, P0, R22, c[0x0][0x258], 0x1 ;  /* 0x00009600162d7a11 */ /* 0x000fe400078008ff */
[----:B------:R-:W-:Y:S02]  /*2710*/  IADD3 R21, R21, R39, RZ ;  /* 0x0000002715157210 */ /* 0x000fe40007ffe0ff */
[----:B------:R-:W-:Y:S02]  /*2720*/  LEA R27, P1, R20, c[0x0][0x268], 0x1 ;  /* 0x00009a00141b7a11 */ /* 0x000fe400078208ff */
[----:B------:R-:W-:Y:S02]  /*2730*/  LEA.HI.X R24, R22, c[0x0][0x25c], R23, 0x1, P0 ;  /* 0x0000970016187a11 */ /* 0x000fe400000f0c17 */
[----:B------:R-:W-:-:S02]  /*2740*/  LEA.HI.X R20, R20, c[0x0][0x26c], R21, 0x1, P1 ;  /* 0x00009b0014147a11 */ /* 0x000fc400008f0c15 */
[-C--:B------:R-:W-:Y:S02]  /*2750*/  IADD3 R26, P1, R27, R10.reuse, RZ ;  /* 0x0000000a1b1a7210 */ /* 0x080fe40007f3e0ff */
[----:B------:R-:W-:Y:S02]  /*2760*/  IADD3 R44, P0, R45, R10, RZ ;  /* 0x0000000a2d2c7210 */ /* 0x000fe40007f1e0ff */
[----:B------:R-:W-:Y:S02]  /*2770*/  IADD3.X R27, R20, R9, RZ, P1, !PT ;  /* 0x00000009141b7210 */ /* 0x000fe40000ffe4ff */
[----:B------:R-:W-:Y:S02]  /*2780*/  F2FP.PACK_AB R23, R29, R30 ;  /* 0x0000001e1d17723e */ /* 0x000fe400000000ff */
[----:B------:R-:W-:Y:S02]  /*2790*/  F2FP.PACK_AB R22, R31, R34 ;  /* 0x000000221f16723e */ /* 0x000fe400000000ff */
[----:B------:R-:W-:-:S02]  /*27a0*/  F2FP.PACK_AB R21, R35, R36 ;  /* 0x000000242315723e */ /* 0x000fc400000000ff */
[----:B------:R-:W-:Y:S02]  /*27b0*/  IADD3.X R45, R24, R9, RZ, P0, !PT ;  /* 0x00000009182d7210 */ /* 0x000fe400007fe4ff */
        /* <DEDUP_REMOVED lines=8> */
[----:B------:R-:W-:Y:S02]  /*2840*/  IADD3 R18, P2, R18, 0x200, RZ ;  /* 0x0000020012127810 */ /* 0x000fe40007f5e0ff */
[----:B------:R-:W-:Y:S02]  /*2850*/  IADD3 R15, P3, R15, 0x200, RZ ;  /* 0x000002000f0f7810 */ /* 0x000fe40007f7e0ff */
[----:B------:R-:W-:Y:S02]  /*2860*/  IADD3 R17, P4, R17, 0x200, RZ ;  /* 0x0000020011117810 */ /* 0x000fe40007f9e0ff */
[----:B------:R-:W-:Y:S02]  /*2870*/  IADD3.X R19, RZ, R19, RZ, P1, !PT ;  /* 0x00000013ff137210 */ /* 0x000fe40000ffe4ff */
[----:B------:R-:W-:Y:S02]  /*2880*/  IADD3.X R28, RZ, R28, RZ, P2, !PT ;  /* 0x0000001cff1c7210 */ /* 0x000fe400017fe4ff */
[----:B------:R-:W-:-:S02]  /*2890*/  IADD3.X R12, RZ, R12, RZ, P3, !PT ;  /* 0x0000000cff0c7210 */ /* 0x000fc40001ffe4ff */
[----:B------:R-:W-:Y:S01]  /*28a0*/  IADD3.X R14, RZ, R14, RZ, P4, !PT ;  /* 0x0000000eff0e7210 */ /* 0x000fe200027fe4ff */
[----:B------:R-:W-:Y:S01]  /*28b0*/  BAR.SYNC.DEFER_BLOCKING 0x0 ;  /* 0x0000000000007b1d */ /* 0x000fe20000010000 */
[--C-:B--2---:R-:W-:Y:S02]  /*28c0*/  HADD2.F32 R39, -RZ, R24.reuse.H0_H0 ;  /* 0x20000018ff277230 */ /* 0x104fe40000004100 */
[----:B------:R-:W-:Y:S02]  /*28d0*/  HADD2.F32 R42, -RZ, R24.H1_H1 ;  /* 0x30000018ff2a7230 */ /* 0x000fe40000004100 */
[--C-:B0-----:R-:W-:Y:S01]  /*28e0*/  HADD2.F32 R20, -RZ, R26.reuse.H0_H0 ;  /* 0x2000001aff147230 */ /* 0x101fe20000004100 */
[----:B------:R-:W-:Y:S01]  /*28f0*/  FMUL.FTZ R43, R39, -1.4426950216293334961 ;  /* 0xbfb8aa3b272b7820 */ /* 0x000fe20000410000 */
[----:B------:R-:W-:Y:S01]  /*2900*/  HADD2.F32 R24, -RZ, R25.H0_H0 ;  /* 0x20000019ff187230 */ /* 0x000fe20000004100 */
[----:B------:R-:W-:Y:S01]  /*2910*/  FMUL.FTZ R46, R42, -1.4426950216293334961 ;  /* 0xbfb8aa3b2a2e7820 */ /* 0x000fe20000410000 */
[----:B------:R-:W-:Y:S01]  /*2920*/  HADD2.F32 R26, -RZ, R26.H1_H1 ;  /* 0x3000001aff1a7230 */ /* 0x000fe20000004100 */
[----:B------:R-:W-:Y:S01]  /*2930*/  FMUL.FTZ R44, R20, -1.4426950216293334961 ;  /* 0xbfb8aa3b142c7820 */ /* 0x000fe20000410000 */
[----:B------:R-:W-:Y:S01]  /*2940*/  HADD2.F32 R21, -RZ, R27.H0_H0 ;  /* 0x2000001bff157230 */ /* 0x000fe20000004100 */
[----:B------:R-:W-:Y:S01]  /*2950*/  FMUL.FTZ R22, R24, -1.4426950216293334961 ;  /* 0xbfb8aa3b18167820 */ /* 0x000fe20000410000 */
[----:B------:R-:W-:Y:S01]  /*2960*/  HADD2.F32 R25, -RZ, R25.H1_H1 ;  /* 0x30000019ff197230 */ /* 0x000fe20000004100 */
[----:B------:R-:W-:Y:S01]  /*2970*/  FMUL.FTZ R45, R26, -1.4426950216293334961 ;  /* 0xbfb8aa3b1a2d7820 */ /* 0x000fe20000410000 */
[----:B------:R-:W-:Y:S01]  /*2980*/  HADD2.F32 R27, -RZ, R27.H1_H1 ;  /* 0x3000001bff1b7230 */ /* 0x000fe20000004100 */
[----:B------:R-:W0:Y:S01]  /*2990*/  MUFU.EX2 R43, R43 ;  /* 0x0000002b002b7308 */ /* 0x000e220000000800 */
[----:B------:R-:W-:-:S02]  /*29a0*/  FMUL.FTZ R47, R21, -1.4426950216293334961 ;  /* 0xbfb8aa3b152f7820 */ /* 0x000fc40000410000 */
[----:B------:R-:W-:Y:S02]  /*29b0*/  FMUL.FTZ R23, R25, -1.4426950216293334961 ;  /* 0xbfb8aa3b19177820 */ /* 0x000fe40000410000 */
[----:B------:R-:W-:-:S03]  /*29c0*/  FMUL.FTZ R48, R27, -1.4426950216293334961 ;  /* 0xbfb8aa3b1b307820 */ /* 0x000fc60000410000 */
        /* <DEDUP_REMOVED lines=13> */
[----:B------:R2:W3:Y:S01]  /*2aa0*/  MUFU.RCP R50, R43 ;  /* 0x0000002b00327308 */ /* 0x0004e20000001000 */
[----:B0-----:R-:W-:Y:S02]  /*2ab0*/  FADD.FTZ R48, R48, 1 ;  /* 0x3f80000030307421 */ /* 0x001fe40000010000 */
[----:B-1----:R-:W-:-:S05]  /*2ac0*/  FADD.FTZ R44, R44, 1 ;  /* 0x3f8000002c2c7421 */ /* 0x002fca0000010000 */
[----:B------:R-:W0:Y:S01]  /*2ad0*/  MUFU.RCP R49, R46 ;  /* 0x0000002e00317308 */ /* 0x000e220000001000 */
[----:B--2---:R-:W-:-:S05]  /*2ae0*/  IMAD R43, R5, c[0x0][0x214], R54 ;  /* 0x00008500052b7a24 */ /* 0x004fca00078e0236 */
[----:B------:R-:W-:Y:S01]  /*2af0*/  IADD3 R41, R41, R43, RZ ;  /* 0x0000002b29297210 */ /* 0x000fe20007ffe0ff */
[----:B---3--:R-:W-:Y:S01]  /*2b00*/  FMUL.FTZ R39, R39, R50 ;  /* 0x0000003227277220 */ /* 0x008fe20000410000 */
[----:B------:R-:W-:Y:S03]  /*2b10*/  MUFU.RCP R51, R22 ;  /* 0x0000001600337308 */ /* 0x000fe60000001000 */
[----:B------:R-:W-:-:S05]  /*2b20*/  IMAD.WIDE.U32 R40, R0, c[0x0][0x218], R40 ;  /* 0x0000860000287a25 */ /* 0x000fca00078e0028 */
[----:B------:R1:W2:Y:S01]  /*2b30*/  MUFU.RCP R52, R23 ;  /* 0x0000001700347308 */ /* 0x0002a20000001000 */
[----:B------:R-:W-:Y:S01]  /*2b40*/  LEA R43, P0, R40, c[0x0][0x270], 0x1 ;  /* 0x00009c00282b7a11 */ /* 0x000fe200078008ff */
[----:B0-----:R-:W-:-:S04]  /*2b50*/  FMUL.FTZ R42, R42, R49 ;  /* 0x000000312a2a7220 */ /* 0x001fc80000410000 */
[----:B------:R-:W-:Y:S02]  /*2b60*/  FMUL.FTZ R37, R42, R37 ;  /* 0x000000252a257220 */ /* 0x000fe40000410000 */
[----:B------:R-:W0:Y:S01]  /*2b70*/  MUFU.RCP R46, R47 ;  /* 0x0000002f002e7308 */ /* 0x000e220000001000 */
[----:B-1----:R-:W-:-:S04]  /*2b80*/  IMAD R23, R3, c[0x0][0x218], RZ ;  /* 0x0000860003177a24 */ /* 0x002fc800078e02ff */
[----:B------:R-:W-:-:S03]  /*2b90*/  IMAD R23, R0, c[0x0][0x21c], R23 ;  /* 0x0000870000177a24 */ /* 0x000fc600078e0217 */
[----:B------:R-:W1:Y:S01]  /*2ba0*/  MUFU.RCP R53, R44 ;  /* 0x0000002c00357308 */ /* 0x000e620000001000 */
[----:B--2---:R-:W-:Y:S01]  /*2bb0*/  FMUL.FTZ R22, R25, R52 ;  /* 0x0000003419167220 */ /* 0x004fe20000410000 */
[----:B------:R-:W-:-:S04]  /*2bc0*/  IADD3 R23, R41, R23, RZ ;  /* 0x0000001729177210 */ /* 0x000fc80007ffe0ff */
[----:B------:R-:W-:Y:S01]  /*2bd0*/  LEA.HI.X R40, R40, c[0x0][0x274], R23, 0x1, P0 ;  /* 0x00009d0028287a11 */ /* 0x000fe200000f0c17 */
[----:B------:R-:W-:Y:S01]  /*2be0*/  FMUL.FTZ R23, R24, R51 ;  /* 0x0000003318177220 */ /* 0x000fe20000410000 */
[----:B------:R-:W2:Y:S01]  /*2bf0*/  MUFU.RCP R45, R45 ;  /* 0x0000002d002d7308 */ /* 0x000ea20000001000 */
[----:B0-----:R-:W-:Y:S02]  /*2c00*/  FMUL.FTZ R41, R21, R46 ;  /* 0x0000002e15297220 */ /* 0x001fe40000410000 */
[----:B------:R-:W-:Y:S02]  /*2c10*/  FMUL.FTZ R21, R23, R36 ;  /* 0x0000002417157220 */ /* 0x000fe40000410000 */
[----:B------:R-:W-:-:S03]  /*2c20*/  FMUL.FTZ R23, R41, R30 ;  /* 0x0000001e29177220 */ /* 0x000fc60000410000 */
[----:B------:R-:W0:Y:S01]  /*2c30*/  MUFU.RCP R48, R48 ;  /* 0x0000003000307308 */ /* 0x000e220000001000 */
[----:B-1----:R-:W-:Y:S02]  /*2c40*/  FMUL.FTZ R25, R20, R53 ;  /* 0x0000003514197220 */ /* 0x002fe40000410000 */
[----:B------:R-:W-:Y:S02]  /*2c50*/  FMUL.FTZ R20, R39, R38 ;  /* 0x0000002627147220 */ /* 0x000fe40000410000 */
[----:B------:R-:W-:Y:S02]  /*2c60*/  FMUL.FTZ R25, R25, R34 ;  /* 0x0000002219197220 */ /* 0x000fe40000410000 */
[----:B--2---:R-:W-:Y:S01]  /*2c70*/  FMUL.FTZ R26, R26, R45 ;  /* 0x0000002d1a1a7220 */ /* 0x004fe20000410000 */
[----:B------:R-:W-:-:S03]  /*2c80*/  F2FP.PACK_AB R20, R37, R20 ;  /* 0x000000142514723e */ /* 0x000fc600000000ff */
[----:B------:R-:W-:Y:S02]  /*2c90*/  FMUL.FTZ R30, R26, R31 ;  /* 0x0000001f1a1e7220 */ /* 0x000fe40000410000 */
[----:B------:R-:W-:Y:S02]  /*2ca0*/  FMUL.FTZ R26, R22, R35 ;  /* 0x00000023161a7220 */ /* 0x000fe40000410000 */
[----:B0-----:R-:W-:Y:S01]  /*2cb0*/  FMUL.FTZ R24, R27, R48 ;  /* 0x000000301b187220 */ /* 0x001fe20000410000 */
[----:B------:R-:W-:Y:S02]  /*2cc0*/  F2FP.PACK_AB R22, R30, R25 ;  /* 0x000000191e16723e */ /* 0x000fe400000000ff */
[----:B------:R-:W-:Y:S01]  /*2cd0*/  F2FP.PACK_AB R21, R26, R21 ;  /* 0x000000151a15723e */ /* 0x000fe200000000ff */
[----:B------:R-:W-:Y:S01]  /*2ce0*/  FMUL.FTZ R34, R24, R29 ;  /* 0x0000001d18227220 */ /* 0x000fe20000410000 */
[----:B------:R-:W-:-:S04]  /*2cf0*/  IADD3 R24, P0, R43, R10, RZ ;  /* 0x0000000a2b187210 */ /* 0x000fc80007f1e0ff */
[----:B------:R-:W-:Y:S02]  /*2d00*/  F2FP.PACK_AB R23, R34, R23 ;  /* 0x000000172217723e */ /* 0x000fe400000000ff */
[----:B------:R-:W-:Y:S02]  /*2d10*/  IADD3.X R25, R40, R9, RZ, P0, !PT ;  /* 0x0000000928197210 */ /* 0x000fe400007fe4ff */
[----:B------:R-:W-:-:S03]  /*2d20*/  ISETP.GE.AND P0, PT, R8, c[0x0][0x174], PT ;  /* 0x00005d0008007a0c */ /* 0x000fc60003f06270 */
[----:B------:R0:W-:Y:S10]  /*2d30*/  STG.E.128 [R24.64], R20 ;  /* 0x0000001418007986 */ /* 0x0001f4000c101d04 */
[----:B------:R-:W-:Y:S01]  /*2d40*/  @P0 CALL.REL.NOINC `(.L_x_5061) ;  /* 0x0000001000000944 */ /* 0x000fe20003c00000 */
[----:B------:R-:W-:Y:S05]  /*2d50*/  BRA `(.L_x_5062) ;  /* 0xffffd91000007947 */ /* 0x000fea000383ffff */
.L_x_5061:
[----:B------:R-:W-:Y:S05]  /*2d60*/  EXIT ;  /* 0x000000000000794d */ /* 0x000fea0003800000 */
.L_x_5063:
        /* <DEDUP_REMOVED lines=9> */
.L_x_5463:


//--------------------- .text._Z25selective_scan_fwd_kernelI32Selective_Scan_fwd_kernel_traitsILi32ELi4ELi1ELb0ELb0ELb0ELb0EN3c104HalfEfEEv13SSMParamsBase --------------------------
	.section	.text._Z25selective_scan_fwd_kernelI32Selective_Scan_fwd_kernel_traitsILi32ELi4ELi1ELb0ELb0ELb0ELb0EN3c104HalfEfEEv13SSMParamsBase,"ax",@progbits
	.sectioninfo	@"SHI_REGISTERS=67"
	.align	128
        .global         _Z25selective_scan_fwd_kernelI32Selective_Scan_fwd_kernel_traitsILi32ELi4ELi1ELb0ELb0ELb0ELb0EN3c104HalfEfEEv13SSMParamsBase
        .type           _Z25selective_scan_fwd_kernelI32Selective_Scan_fwd_kernel_traitsILi32ELi4ELi1ELb0ELb0ELb0ELb0EN3c104HalfEfEEv13SSMParamsBase,@function
        .size           _Z25selective_scan_fwd_kernelI32Selective_Scan_fwd_kernel_traitsILi32ELi4ELi1ELb0ELb0ELb0ELb0EN3c104HalfEfEEv13SSMParamsBase,(.L_x_5464 - _Z25selective_scan_fwd_kernelI32Selective_Scan_fwd_kernel_traitsILi32ELi4ELi1ELb0ELb0ELb0ELb0EN3c104HalfEfEEv13SSMParamsBase)
        .other          _Z25selective_scan_fwd_kernelI32Selective_Scan_fwd_kernel_traitsILi32ELi4ELi1ELb0ELb0ELb0ELb0EN3c104HalfEfEEv13SSMParamsBase,@"STO_CUDA_ENTRY STV_DEFAULT"
_Z25selective_scan_fwd_kernelI32Selective_Scan_fwd_kernel_traitsILi32ELi4ELi1ELb0ELb0ELb0ELb0EN3c104HalfEfEEv13SSMParamsBase:
.text._Z25selective_scan_fwd_kernelI32Selective_Scan_fwd_kernel_traitsILi32ELi4ELi1ELb0ELb0ELb0ELb0EN3c104HalfEfEEv13SSMParamsBase:
        /* <DEDUP_REMOVED lines=25> */
[C---:B------:R-:W-:Y:S02]  /*0190*/  IMAD R7, R32.reuse, c[0x0][0x1dc], R5 ;  /* 0x0000770020077a24 */ /* 0x040fe400078e0205 */
[C---:B------:R-:W-:Y:S01]  /*01a0*/  IMAD.WIDE.U32 R4, R32.reuse, c[0x0][0x1e8], RZ ;  /* 0x00007a0020047a25 */ /* 0x040fe200078e00ff */
[----:B------:R-:W2:Y:S03]  /*01b0*/  S2R R23, SR_LANEID ;  /* 0x0000000000177919 */ /* 0x000ea60000000000 */
[----:B------:R-:W-:-:S02]  /*01c0*/  IMAD R9, R32, c[0x0][0x1ec], R9 ;  /* 0x00007b0020097a24 */ /* 0x000fc400078e0209 */
[----:B------:R-:W-:-:S03]  /*01d0*/  IMAD.WIDE.U32 R2, R32, c[0x0][0x1d8], RZ ;  /* 0x0000760020027a25 */ /* 0x000fc600078e00ff */
[----:B------:R-:W-:Y:S01]  /*01e0*/  IADD3 R5, R5, R9, RZ ;  /* 0x0000000905057210 */ /* 0x000fe20007ffe0ff */
        /* <DEDUP_REMOVED lines=8> */
[C---:B------:R-:W-:Y:S01]  /*0270*/  IMAD.WIDE.U32 R4, R27.reuse, c[0x0][0x1e0], R4 ;  /* 0x000078001b047a25 */ /* 0x040fe200078e0004 */
[----:B------:R-:W-:Y:S02]  /*0280*/  IADD3 R26, R22, 0x1, RZ ;  /* 0x00000001161a7810 */ /* 0x000fe40007ffe0ff */
[----:B------:R-:W-:Y:S01]  /*0290*/  SHF.R.S32.HI R21, RZ, 0x1f, R28 ;  /* 0x0000001fff157819 */ /* 0x000fe2000001141c */
[C---:B------:R-:W-:Y:S01]  /*02a0*/  IMAD R0, R27.reuse, c[0x0][0x1d4], R0 ;  /* 0x000075001b007a24 */ /* 0x040fe200078e0200 */
[C---:B------:R-:W-:Y:S01]  /*02b0*/  IADD3 R2, P0, R28.reuse, R2, RZ ;  /* 0x000000021c027210 */ /* 0x040fe20007f1e0ff */
[----:B------:R-:W-:Y:S01]  /*02c0*/  IMAD R6, R27, c[0x0][0x1e4], R6 ;  /* 0x000079001b067a24 */ /* 0x000fe200078e0206 */
[----:B------:R-:W-:-:S02]  /*02d0*/  IADD3 R11, P1, R28, R4, RZ ;  /* 0x000000041c0b7210 */ /* 0x000fc40007f3e0ff */
[C---:B------:R-:W-:Y:S02]  /*02e0*/  IADD3.X R3, R21.reuse, R3, R0, P0, !PT ;  /* 0x0000000315037210 */ /* 0x040fe400007fe400 */
[----:B------:R-:W-:Y:S02]  /*02f0*/  IADD3.X R0, R21, R5, R6, P1, !PT ;  /* 0x0000000515007210 */ /* 0x000fe40000ffe406 */
[C---:B------:R-:W-:Y:S02]  /*0300*/  LEA R10, P1, R11.reuse, c[0x0][0x248], 0x1 ;  /* 0x000092000b0a7a11 */ /* 0x040fe400078208ff */
[----:B------:R-:W-:Y:S02]  /*0310*/  LEA R4, P0, R2, c[0x0][0x240], 0x1 ;  /* 0x0000900002047a11 */ /* 0x000fe400078008ff */
[----:B------:R-:W-:Y:S02]  /*0320*/  LEA.HI.X R11, R11, c[0x0][0x24c], R0, 0x1, P1 ;  /* 0x000093000b0b7a11 */ /* 0x000fe400008f0c00 */
[----:B------:R-:W-:-:S02]  /*0330*/  IADD3 R24, R22, 0x2, RZ ;  /* 0x0000000216187810 */ /* 0x000fc40007ffe0ff */
[----:B------:R-:W-:Y:S02]  /*0340*/  LEA.HI.X R5, R2, c[0x0][0x244], R3, 0x1, P0 ;  /* 0x0000910002057a11 */ /* 0x000fe400000f0c03 */
[----:B------:R-:W-:Y:S02]  /*0350*/  IADD3 R22, R22, 0x3, RZ ;  /* 0x0000000316167810 */ /* 0x000fe40007ffe0ff */
[C---:B------:R-:W-:Y:S02]  /*0360*/  LOP3.LUT R0, R28.reuse, 0x20, RZ, 0xfc, !PT ;  /* 0x000000201c007812 */ /* 0x040fe400078efcff */
[C---:B------:R-:W-:Y:S02]  /*0370*/  LOP3.LUT R20, R28.reuse, 0x40, RZ, 0xfc, !PT ;  /* 0x000000401c147812 */ /* 0x040fe400078efcff */
[----:B--2---:R-:W-:Y:S02]  /*0380*/  LOP3.LUT R18, R28, 0x60, RZ, 0xfc, !PT ;  /* 0x000000601c127812 */ /* 0x004fe400078efcff */
.L_x_5077:
[----:B------:R-:W-:Y:S01]  /*0390*/  BAR.SYNC.DEFER_BLOCKING 0x0 ;  /* 0x0000000000007b1d */ /* 0x000fe20000010000 */
[----:B------:R-:W-:Y:S01]  /*03a0*/  IMAD.MOV.U32 R2, RZ, RZ, -0x80 ;  /* 0xffffff80ff027424 */ /* 0x000fe200078e00ff */
[----:B------:R-:W-:-:S02]  /*03b0*/  PRMT R3, RZ, 0x7610, R3 ;  /* 0x00007610ff037816 */ /* 0x000fc40000000003 */
[----:B0-----:R-:W-:Y:S01]  /*03c0*/  PRMT R6, RZ, 0x7610, R6 ;  /* 0x00007610ff067816 */ /* 0x001fe20000000006 */
[----:B------:R-:W-:Y:S01]  /*03d0*/  IMAD R17, R19, R2, c[0x0][0x168] ;  /* 0x00005a0013117624 */ /* 0x000fe200078e0202 */
[----:B------:R-:W-:Y:S02]  /*03e0*/  PRMT R2, RZ, 0x7610, R2 ;  /* 0x00007610ff027816 */ /* 0x000fe40000000002 */
[----:B------:R-:W-:Y:S02]  /*03f0*/  PRMT R8, RZ, 0x7610, R8 ;  /* 0x00007610ff087816 */ /* 0x000fe40000000008 */
[-C--:B------:R-:W-:Y:S02]  /*0400*/  ISETP.GE.AND P0, PT, R28, R17.reuse, PT ;  /* 0x000000111c00720c */ /* 0x080fe40003f06270 */
[-C--:B------:R-:W-:Y:S02]  /*0410*/  ISETP.GE.AND P1, PT, R0, R17.reuse, PT ;  /* 0x000000110000720c */ /* 0x080fe40003f26270 */
[----:B------:R-:W-:-:S02]  /*0420*/  ISETP.GE.AND P2, PT, R20, R17, PT ;  /* 0x000000111400720c */ /* 0x000fc40003f46270 */
        /* <DEDUP_REMOVED lines=12> */
[----:B------:R-:W-:Y:S01]  /*04f0*/  PRMT R14, RZ, 0x7610, R14 ;  /* 0x00007610ff0e7816 */ /* 0x000fe2000000000e */
[----:B--2---:R0:W-:Y:S04]  /*0500*/  STS.U16 [R9], R2 ;  /* 0x0000000209007388 */ /* 0x0041e80000000400 */
[----:B---3--:R1:W-:Y:S04]  /*0510*/  STS.U16 [R9+0x40], R3 ;  /* 0x0000400309007388 */ /* 0x0083e80000000400 */
[----:B----4-:R-:W-:Y:S01]  /*0520*/  STS.U16 [R9+0x80], R6 ;  /* 0x0000800609007388 */ /* 0x010fe20000000400 */
[--C-:B0-----:R-:W-:Y:S01]  /*0530*/  IMAD.MOV.U32 R2, RZ, RZ, R10.reuse ;  /* 0x000000ffff027224 */ /* 0x101fe200078e000a */
[----:B------:R-:W-:-:S02]  /*0540*/  PRMT R10, RZ, 0x7610, R10 ;  /* 0x00007610ff0a7816 */ /* 0x000fc4000000000a */
[----:B------:R0:W-:Y:S01]  /*0550*/  STS.U16 [R9+0xc0], R8 ;  /* 0x0000c00809007388 */ /* 0x0001e20000000400 */
[----:B------:R-:W-:-:S06]  /*0560*/  NOP ;  /* 0x0000000000007918 */ /* 0x000fcc0000000000 */
[----:B------:R-:W2:Y:S01]  /*0570*/  LDS.64 R6, [R23.X8] ;  /* 0x0000000017067984 */ /* 0x000ea20000008a00 */
[----:B-1----:R-:W-:-:S03]  /*0580*/  MOV R3, R11 ;  /* 0x0000000b00037202 */ /* 0x002fc60000000f00 */
[----:B------:R-:W-:Y:S06]  /*0590*/  BAR.SYNC.DEFER_BLOCKING 0x0 ;  /* 0x0000000000007b1d */ /* 0x000fec0000010000 */
[----:B------:R-:W3:Y:S04]  /*05a0*/  @!P1 LDG.E.U16 R10, [R2.64+0x40] ;  /* 0x00004006020a9981 */ /* 0x000ee8000c1e1500 */
[----:B------:R-:W4:Y:S04]  /*05b0*/  @!P0 LDG.E.U16 R0, [R2.64] ;  /* 0x0000000602008981 */ /* 0x000f28000c1e1500 */
[----:B------:R-:W4:Y:S04]  /*05c0*/  @!P2 LDG.E.U16 R12, [R2.64+0x80] ;  /* 0x00008006020ca981 */ /* 0x000f28000c1e1500 */
[----:B------:R-:W4:Y:S01]  /*05d0*/  @!P3 LDG.E.U16 R14, [R2.64+0xc0] ;  /* 0x0000c006020eb981 */ /* 0x000f22000c1e1500 */
[----:B0-----:R-:W-:Y:S01]  /*05e0*/  IMAD.MOV.U32 R8, RZ, RZ, c[0x0][0x16c] ;  /* 0x00005b00ff087624 */ /* 0x001fe200078e00ff */
[----:B------:R-:W-:Y:S01]  /*05f0*/  ULDC.U8 UR5, c[0x0][0x17e] ;  /* 0x00005f8000057ab9 */ /* 0x000fe20000000000 */
[--C-:B--2---:R-:W-:Y:S01]  /*0600*/  HADD2.F32 R47, -RZ, R6.reuse.H0_H0 ;  /* 0x20000006ff2f7230 */ /* 0x104fe20000004100 */
[----:B------:R-:W-:Y:S01]  /*0610*/  UMOV UR4, URZ ;  /* 0x0000003f00047c82 */ /* 0x000fe20008000000 */
[----:B------:R-:W-:Y:S01]  /*0620*/  HADD2.F32 R46, -RZ, R6.H1_H1 ;  /* 0x30000006ff2e7230 */ /* 0x000fe20000004100 */
[----:B------:R-:W-:Y:S01]  /*0630*/  ISETP.GE.AND P4, PT, R8, 0x1, PT ;  /* 0x000000010800780c */ /* 0x000fe20003f86270 */
[--C-:B------:R-:W-:Y:S01]  /*0640*/  HADD2.F32 R43, -RZ, R7.reuse.H0_H0 ;  /* 0x20000007ff2b7230 */ /* 0x100fe20000004100 */
[----:B------:R-:W-:Y:S01]  /*0650*/  BSSY B0, `(.L_x_5064) ;  /* 0x000003c000007945 */ /* 0x000fe20003800000 */
[----:B------:R-:W-:Y:S01]  /*0660*/  HADD2.F32 R49, -RZ, R7.H1_H1 ;  /* 0x30000007ff317230 */ /* 0x000fe20000004100 */
[----:B-----5:R-:W-:-:S04]  /*0670*/  FMUL.FTZ R33, R47, R30 ;  /* 0x0000001e2f217220 */ /* 0x020fc80000410000 */
[----:B------:R-:W-:Y:S01]  /*0680*/  FMUL.FTZ R36, R49, R30 ;  /* 0x0000001e31247220 */ /* 0x000fe20000410000 */
[----:B---3--:R-:W-:Y:S04]  /*0690*/  STS.U16 [R9+0x40], R10 ;  /* 0x0000400a09007388 */ /* 0x008fe80000000400 */
[----:B----4-:R-:W-:Y:S04]  /*06a0*/  STS.U16 [R9], R0 ;  /* 0x0000000009007388 */ /* 0x010fe80000000400 */
[----:B------:R-:W-:Y:S04]  /*06b0*/  STS.U16 [R9+0x80], R12 ;  /* 0x0000800c09007388 */ /* 0x000fe80000000400 */
        /* <DEDUP_REMOVED lines=8> */
[--C-:B------:R-:W-:Y:S02]  /*0740*/  FADD.FTZ R15, R8, R29.reuse ;  /* 0x0000001d080f7221 */ /* 0x100fe40000010000 */
[--C-:B------:R-:W-:Y:S01]  /*0750*/  FADD.FTZ R14, R34, R29.reuse ;  /* 0x0000001d220e7221 */ /* 0x100fe20000010000 */
[----:B------:R-:W-:Y:S01]  /*0760*/  FSETP.GTU.FTZ.AND P1, PT, R16, 20, PT ;  /* 0x41a000001000780b */ /* 0x000fe20003f3c000 */
[----:B------:R-:W-:Y:S01]  /*0770*/  FADD.FTZ R0, R10, R29 ;  /* 0x0000001d0a007221 */ /* 0x000fe20000010000 */
[----:B------:R-:W-:Y:S01]  /*0780*/  FSETP.GTU.FTZ.AND P0, PT, R15, 20, PT ;  /* 0x41a000000f00780b */ /* 0x000fe20003f1c000 */
[-C--:B------:R-:W-:Y:S01]  /*0790*/  FMUL.FTZ R34, R46, R30.reuse ;  /* 0x0000001e2e227220 */ /* 0x080fe20000410000 */
[----:B------:R-:W-:Y:S01]  /*07a0*/  ISETP.EQ.OR P1, PT, RZ, UR5, P1 ;  /* 0x00000005ff007c0c */ /* 0x000fe20008f22670 */
[----:B------:R-:W-:Y:S01]  /*07b0*/  FMUL.FTZ R35, R43, R30 ;  /* 0x0000001e2b237220 */ /* 0x000fe20000410000 */
[----:B------:R-:W-:-:S02]  /*07c0*/  FSETP.GTU.FTZ.AND P3, PT, R14, 20, PT ;  /* 0x41a000000e00780b */ /* 0x000fc40003f7c000 */
        /* <DEDUP_REMOVED lines=36> */
.L_x_5065:
[----:B------:R-:W-:Y:S05]  /*0a10*/  BSYNC B0 ;  /* 0x0000000000007941 */ /* 0x000fea0003800000 */
.L_x_5064:
        /* <DEDUP_REMOVED lines=33> */
.L_x_5067:
[----:B------:R-:W-:Y:S05]  /*0c30*/  BSYNC B0 ;  /* 0x0000000000007941 */ /* 0x000fea0003800000 */
.L_x_5066:
        /* <DEDUP_REMOVED lines=33> */
.L_x_5069:
[----:B------:R-:W-:Y:S05]  /*0e50*/  BSYNC B0 ;  /* 0x0000000000007941 */ /* 0x000fea0003800000 */
.L_x_5068:
        /* <DEDUP_REMOVED lines=33> */
.L_x_5071:
[----:B------:R-:W-:Y:S05]  /*1070*/  BSYNC B0 ;  /* 0x0000000000007941 */ /* 0x000fea0003800000 */
.L_x_5070:
[----:B------:R-:W-:Y:S06]  /*1080*/  BAR.SYNC.DEFER_BLOCKING 0x0 ;  /* 0x0000000000007b1d */ /* 0x000fec0000010000 */
[----:B------:R-:W-:Y:S05]  /*1090*/  @!P4 BRA `(.L_x_5072) ;  /* 0x000009600000c947 */ /* 0x000fea0003800000 */
[----:B------:R-:W0:Y:S01]  /*10a0*/  S2R R32, SR_CTAID.Y ;  /* 0x0000000000207919 */ /* 0x000e220000002600 */
[----:B------:R-:W-:Y:S01]  /*10b0*/  HFMA2.MMA R11, -RZ, RZ, 0, 4.76837158203125e-07 ;  /* 0x00000008ff0b7435 */ /* 0x000fe200000001ff */
[C---:B------:R-:W-:Y:S01]  /*10c0*/  IMAD R7, R31.reuse, c[0x0][0x180], RZ ;  /* 0x000060001f077a24 */ /* 0x040fe200078e02ff */
[----:B------:R-:W-:Y:S01]  /*10d0*/  HFMA2.MMA R59, -RZ, RZ, 0, 0 ;  /* 0x00000000ff3b7435 */ /* 0x000fe200000001ff */
        /* <DEDUP_REMOVED lines=8> */
[C---:B0-----:R-:W-:Y:S02]  /*1160*/  IMAD R39, R32.reuse, c[0x0][0x184], R7 ;  /* 0x0000610020277a24 */ /* 0x041fe400078e0207 */
[C---:B------:R-:W-:Y:S02]  /*1170*/  IMAD R45, R32.reuse, c[0x0][0x19c], R13 ;  /* 0x00006700202d7a24 */ /* 0x040fe400078e020d */
[----:B-1----:R-:W-:Y:S02]  /*1180*/  IMAD R6, R27, c[0x0][0x164], R32 ;  /* 0x000059001b067a24 */ /* 0x002fe400078e0220 */
        /* <DEDUP_REMOVED lines=8> */
[----:B------:R-:W-:Y:S01]  /*1210*/  IMAD.IADD R39, R13, 0x1, R39 ;  /* 0x000000010d277824 */ /* 0x000fe200078e0227 */
[----:B------:R-:W-:Y:S01]  /*1220*/  IADD3 R41, R7, R41, RZ ;  /* 0x0000002907297210 */ /* 0x000fe20007ffe0ff */
[----:B------:R-:W-:Y:S01]  /*1230*/  IMAD.WIDE R10, R37, 0x8, R10 ;  /* 0x00000008250a7825 */ /* 0x000fe200078e020a */
[----:B------:R-:W-:Y:S02]  /*1240*/  LEA R37, P1, R6, c[0x0][0x230], 0x2 ;  /* 0x00008c0006257a11 */ /* 0x000fe400078210ff */
[----:B------:R-:W-:Y:S01]  /*1250*/  LEA R13, P2, R8, c[0x0][0x228], 0x2 ;  /* 0x00008a00080d7a11 */ /* 0x000fe200078410ff */
[----:B------:R-:W-:Y:S01]  /*1260*/  IMAD.IADD R7, R9, 0x1, R45 ;  /* 0x0000000109077824 */ /* 0x000fe200078e022d */
[----:B------:R-:W-:Y:S01]  /*1270*/  LEA.HI.X R39, R12, c[0x0][0x224], R39, 0x2, P0 ;  /* 0x000089000c277a11 */ /* 0x000fe200000f1427 */
[----:B------:R-:W-:Y:S01]  /*1280*/  IMAD.MOV.U32 R42, RZ, RZ, R11 ;  /* 0x000000ffff2a7224 */ /* 0x000fe200078e000b */
[----:B------:R-:W-:Y:S02]  /*1290*/  LEA.HI.X R12, R6, c[0x0][0x234], R41, 0x2, P1 ;  /* 0x00008d00060c7a11 */ /* 0x000fe400008f1429 */
[----:B------:R-:W-:-:S02]  /*12a0*/  LEA.HI.X R40, R8, c[0x0][0x22c], R7, 0x2, P2 ;  /* 0x00008b0008287a11 */ /* 0x000fc400010f1407 */
[----:B------:R-:W-:Y:S02]  /*12b0*/  MOV R41, R10 ;  /* 0x0000000a00297202 */ /* 0x000fe40000000f00 */
.L_x_5073:
[----:B------:R-:W-:Y:S01]  /*12c0*/  IMAD.MOV.U32 R6, RZ, RZ, R38 ;  /* 0x000000ffff067224 */ /* 0x000fe200078e0026 */
[----:B------:R-:W-:-:S05]  /*12d0*/  MOV R7, R39 ;  /* 0x0000002700077202 */ /* 0x000fca0000000f00 */
[----:B------:R0:W2:Y:S01]  /*12e0*/  LDG.E R10, [R6.64] ;  /* 0x00000006060a7981 */ /* 0x0000a2000c1e1900 */
[----:B------:R-:W-:Y:S02]  /*12f0*/  MOV R8, R13 ;  /* 0x0000000d00087202 */ /* 0x000fe40000000f00 */
[----:B------:R-:W-:Y:S01]  /*1300*/  MOV R9, R40 ;  /* 0x0000002800097202 */ /* 0x000fe20000000f00 */
[----:B------:R-:W1:Y:S04]  /*1310*/  S2R R45, SR_TID.X ;  /* 0x00000000002d7919 */ /* 0x000e680000002100 */
[----:B------:R3:W4:Y:S01]  /*1320*/  LDG.E R50, [R8.64] ;  /* 0x0000000608327981 */ /* 0x000722000c1e1900 */
[----:B0-----:R-:W-:Y:S01]  /*1330*/  MOV R6, R37 ;  /* 0x0000002500067202 */ /* 0x001fe20000000f00 */
[----:B------:R-:W-:-:S05]  /*1340*/  IMAD.MOV.U32 R7, RZ, RZ, R12 ;  /* 0x000000ffff077224 */ /* 0x000fca00078e000c */
[----:B------:R1:W4:Y:S01]  /*1350*/  LDG.E R47, [R6.64] ;  /* 0x00000006062f7981 */ /* 0x000322000c1e1900 */
[-C--:B------:R-:W-:Y:S02]  /*1360*/  ISETP.GE.U32.AND P1, PT, R26, R17.reuse, PT ;  /* 0x000000111a00720c */ /* 0x080fe40003f26070 */
[----:B------:R-:W-:Y:S01]  /*1370*/  ISETP.GE.U32.AND P2, PT, R24, R17, PT ;  /* 0x000000111800720c */ /* 0x000fe20003f46070 */
[----:B-1----:R-:W-:Y:S01]  /*1380*/  IMAD.SHL.U32 R6, R45, 0x4, RZ ;  /* 0x000000042d067824 */ /* 0x002fe200078e00ff */
[----:B------:R-:W-:-:S04]  /*1390*/  FSEL R51, R46, RZ, !P1 ;  /* 0x000000ff2e337208 */ /* 0x000fc80004800000 */
[----:B------:R-:W-:-:S04]  /*13a0*/  ISETP.GE.U32.AND P0, PT, R6, R17, PT ;  /* 0x000000110600720c */ /* 0x000fc80003f06070 */
[----:B------:R-:W-:Y:S01]  /*13b0*/  FSEL R52, R44, RZ, !P0 ;  /* 0x000000ff2c347208 */ /* 0x000fe20004000000 */
[----:B--2---:R-:W-:-:S04]  /*13c0*/  FMUL.FTZ R11, R10, 1.4426950216293334961 ;  /* 0x3fb8aa3b0a0b7820 */ /* 0x004fc80000410000 */
[C---:B------:R-:W-:Y:S02]  /*13d0*/  FMUL.FTZ R53, R11.reuse, R15 ;  /* 0x0000000f0b357220 */ /* 0x040fe40000410000 */
[C---:B------:R-:W-:Y:S02]  /*13e0*/  FMUL.FTZ R10, R11.reuse, R16 ;  /* 0x000000100b0a7220 */ /* 0x040fe40000410000 */
[C---:B------:R-:W-:Y:S02]  /*13f0*/  FMUL.FTZ R56, R11.reuse, R14 ;  /* 0x0000000e0b387220 */ /* 0x040fe40000410000 */
[----:B------:R-:W0:Y:S01]  /*1400*/  MUFU.EX2 R53, R53 ;  /* 0x0000003500357308 */ /* 0x000e220000000800 */
[----:B------:R-:W-:-:S07]  /*1410*/  FMUL.FTZ R11, R11, R0 ;  /* 0x000000000b0b7220 */ /* 0x000fce0000410000 */
[----:B------:R-:W1:Y:S08]  /*1420*/  MUFU.EX2 R10, R10 ;  /* 0x0000000a000a7308 */ /* 0x000e700000000800 */
[----:B------:R-:W2:Y:S08]  /*1430*/  MUFU.EX2 R56, R56 ;  /* 0x0000003800387308 */ /* 0x000eb00000000800 */
[----:B------:R-:W5:Y:S01]  /*1440*/  MUFU.EX2 R11, R11 ;  /* 0x0000000b000b7308 */ /* 0x000f620000000800 */
[----:B0-----:R-:W-:-:S02]  /*1450*/  FSEL R54, R53, 1, !P1 ;  /* 0x3f80000035367808 */ /* 0x001fc40004800000 */
[----:B-1----:R-:W-:Y:S02]  /*1460*/  FSEL R55, R10, 1, !P0 ;  /* 0x3f8000000a377808 */ /* 0x002fe40004000000 */
[----:B------:R-:W-:Y:S01]  /*1470*/  ISETP.GE.U32.AND P0, PT, R22, R17, PT ;  /* 0x000000111600720c */ /* 0x000fe20003f06070 */
[-C--:B------:R-:W-:Y:S01]  /*1480*/  FFMA.FTZ R6, R52, R54.reuse, R51 ;  /* 0x0000003634067223 */ /* 0x080fe20000010033 */
[----:B------:R-:W-:Y:S02]  /*1490*/  FSEL R53, R43, RZ, !P2 ;  /* 0x000000ff2b357208 */ /* 0x000fe40005000000 */
[----:B--2---:R-:W-:Y:S01]  /*14a0*/  FSEL R58, R56, 1, !P2 ;  /* 0x3f800000383a7808 */ /* 0x004fe20005000000 */
[----:B------:R-:W-:Y:S01]  /*14b0*/  FMUL.FTZ R7, R55, R54 ;  /* 0x0000003637077220 */ /* 0x000fe20000410000 */
[----:B------:R-:W-:-:S03]  /*14c0*/  FSEL R56, R49, RZ, !P0 ;  /* 0x000000ff31387208 */ /* 0x000fc60004000000 */
[C---:B---3--:R-:W-:Y:S01]  /*14d0*/  FFMA.FTZ R8, R58.reuse, R6, R53 ;  /* 0x000000063a087223 */ /* 0x048fe20000010035 */
[----:B-----5:R-:W-:Y:S01]  /*14e0*/  FSEL R57, R11, 1, !P0 ;  /* 0x3f8000000b397808 */ /* 0x020fe20004000000 */
        /* <DEDUP_REMOVED lines=16> */
[----:B------:R-:W-:-:S11]  /*15f0*/  ISETP.GE.AND P1, PT, R23, 0x8, PT ;  /* 0x000000081700780c */ /* 0x000fd60003f26270 */
        /* <DEDUP_REMOVED lines=19> */
[----:B------:R-:W-:-:S05]  /*1730*/  ISETP.NE.AND P2, PT, R23, RZ, PT ;  /* 0x000000ff1700720c */ /* 0x000fca0003f45270 */
[----:B------:R-:W-:Y:S08]  /*1740*/  LDS.64 R10, [0x110] ;  /* 0x00011000ff0a7984 */ /* 0x000ff00000000a00 */
[----:B------:R-:W-:Y:S04]  /*1750*/  @!P2 STS.64 [0x120], R8 ;  /* 0x00012008ff00a388 */ /* 0x000fe80000000a00 */
[----:B------:R-:W-:Y:S06]  /*1760*/  BAR.SYNC.DEFER_BLOCKING 0x0 ;  /* 0x0000000000007b1d */ /* 0x000fec0000010000 */
[----:B------:R-:W0:Y:S04]  /*1770*/  SHFL.UP PT, R62, R7, 0x1, RZ ;  /* 0x04200000073e7989 */ /* 0x000e2800000e00ff */
[----:B------:R-:W1:Y:S04]  /*1780*/  SHFL.UP PT, R60, R6, 0x1, RZ ;  /* 0x04200000063c7989 */ /* 0x000e6800000e00ff */
[----:B------:R-:W2:Y:S01]  /*1790*/  LDS R61, [0x124] ;  /* 0x00012400ff3d7984 */ /* 0x000ea20000000800 */
[----:B------:R-:W-:-:S02]  /*17a0*/  ISETP.NE.AND P0, PT, R45, RZ, PT ;  /* 0x000000ff2d00720c */ /* 0x000fc40003f05270 */
[----:B------:R-:W-:Y:S02]  /*17b0*/  ISETP.NE.AND P1, PT, R45, RZ, PT ;  /* 0x000000ff2d00720c */ /* 0x000fe40003f25270 */
[-C--:B0-----:R-:W-:Y:S01]  /*17c0*/  @!P2 MOV R62, R9.reuse ;  /* 0x00000009003ea202 */ /* 0x081fe20000000f00 */
[C---:B------:R-:W-:Y:S02]  /*17d0*/  FFMA.FTZ R11, R10.reuse, R9, R11 ;  /* 0x000000090a0b7223 */ /* 0x040fe4000001000b */
[----:B-1----:R-:W-:Y:S02]  /*17e0*/  @!P2 IMAD.MOV.U32 R60, RZ, RZ, R8 ;  /* 0x000000ffff3ca224 */ /* 0x002fe400078e0008 */
[----:B------:R-:W-:Y:S02]  /*17f0*/  FMUL.FTZ R10, R10, R8 ;  /* 0x000000080a0a7220 */ /* 0x000fe40000410000 */
[----:B------:R-:W-:Y:S01]  /*1800*/  IMAD.MOV.U32 R8, RZ, RZ, c[0x0][0x1c0] ;  /* 0x00007000ff087624 */ /* 0x000fe200078e00ff */
[----:B------:R-:W-:-:S02]  /*1810*/  MOV R9, c[0x0][0x1c4] ;  /* 0x0000710000097a02 */ /* 0x000fc40000000f00 */
[----:B------:R-:W-:Y:S02]  /*1820*/  IADD3 R59, R59, 0x1, RZ ;  /* 0x000000013b3b7810 */ /* 0x000fe40007ffe0ff */
[----:B------:R-:W-:Y:S02]  /*1830*/  @!P1 MOV R6, R41 ;  /* 0x0000002900069202 */ /* 0x000fe40000000f00 */
[----:B------:R-:W-:Y:S01]  /*1840*/  @!P1 MOV R7, R42 ;  /* 0x0000002a00079202 */ /* 0x000fe20000000f00 */
[----:B------:R0:W-:Y:S01]  /*1850*/  @!P1 STS.64 [UR4+0x130], R10 ;  /* 0x0001300aff009988 */ /* 0x0001e20008000a04 */
[----:B------:R-:W-:-:S03]  /*1860*/  IMAD.MOV.U32 R63, RZ, RZ, c[0x0][0x1a0] ;  /* 0x00006800ff3f7624 */ /* 0x000fc600078e00ff */
[----:B------:R0:W-:Y:S01]  /*1870*/  @!P1 STG.E.64 [R6.64], R10 ;  /* 0x0000000a06009986 */ /* 0x0001e2000c101b06 */
[----:B--2---:R-:W-:Y:S01]  /*1880*/  @P0 FFMA.FTZ R62, R61, R60, R62 ;  /* 0x0000003c3d3e0223 */ /* 0x004fe2000001003e */
[----:B------:R-:W-:-:S03]  /*1890*/  LEA R37, P0, R8, R37, 0x2 ;  /* 0x0000002508257211 */ /* 0x000fc600078010ff */
[----:B------:R-:W-:Y:S01]  /*18a0*/  FFMA.FTZ R62, R55, R62, R52 ;  /* 0x0000003e373e7223 */ /* 0x000fe20000010034 */
[----:B------:R-:W-:Y:S02]  /*18b0*/  LEA.HI.X R12, R8, R12, R9, 0x2, P0 ;  /* 0x0000000c080c7211 */ /* 0x000fe400000f1409 */
[----:B------:R-:W-:Y:S01]  /*18c0*/  ISETP.GE.AND P0, PT, R59, c[0x0][0x16c], PT ;  /* 0x00005b003b007a0c */ /* 0x000fe20003f06270 */
[----:B------:R-:W-:Y:S01]  /*18d0*/  FFMA.FTZ R54, R54, R62, R51 ;  /* 0x0000003e36367223 */ /* 0x000fe20000010033 */
[----:B------:R-:W-:Y:S01]  /*18e0*/  MOV R52, c[0x0][0x188] ;  /* 0x0000620000347a02 */ /* 0x000fe20000000f00 */
[----:B------:R-:W-:Y:S02]  /*18f0*/  IMAD.MOV.U32 R51, RZ, RZ, c[0x0][0x18c] ;  /* 0x00006300ff337624 */ /* 0x000fe400078e00ff */
[----:B------:R-:W-:Y:S01]  /*1900*/  FFMA.FTZ R58, R58, R54, R53 ;  /* 0x000000363a3a7223 */ /* 0x000fe20000010035 */
[C---:B------:R-:W-:Y:S01]  /*1910*/  LEA R38, P1, R52.reuse, R38, 0x2 ;  /* 0x0000002634267211 */ /* 0x040fe200078210ff */
[----:B----4-:R-:W-:Y:S01]  /*1920*/  FMUL.FTZ R47, R47, R50 ;  /* 0x000000322f2f7220 */ /* 0x010fe20000410000 */
[----:B------:R-:W-:Y:S01]  /*1930*/  MOV R64, c[0x0][0x1a4] ;  /* 0x0000690000407a02 */ /* 0x000fe20000000f00 */
[----:B------:R-:W-:Y:S01]  /*1940*/  FFMA.FTZ R56, R57, R58, R56 ;  /* 0x0000003a39387223 */ /* 0x000fe20000010038 */
[----:B------:R-:W-:Y:S01]  /*1950*/  LEA.HI.X R39, R52, R39, R51, 0x2, P1 ;  /* 0x0000002734277211 */ /* 0x000fe200008f1433 */
[----:B------:R-:W-:Y:S01]  /*1960*/  UIADD3 UR4, UR4, 0x8, URZ ;  /* 0x0000000804047890 */ /* 0x000fe2000fffe03f */
[----:B------:R-:W-:-:S02]  /*1970*/  LEA R13, P3, R63, R13, 0x2 ;  /* 0x0000000d3f0d7211 */ /* 0x000fc400078610ff */
[----:B------:R-:W-:Y:S01]  /*1980*/  IADD3 R41, P1, R41, 0x8, RZ ;  /* 0x0000000829297810 */ /* 0x000fe20007f3e0ff */
[----:B------:R-:W-:Y:S01]  /*1990*/  FFMA.FTZ R33, R47, R62, R33 ;  /* 0x0000003e2f217223 */ /* 0x000fe20000010021 */
[----:B------:R-:W-:Y:S01]  /*19a0*/  LEA.HI.X R40, R63, R40, R64, 0x2, P3 ;  /* 0x000000283f287211 */ /* 0x000fe200018f1440 */
[C---:B------:R-:W-:Y:S01]  /*19b0*/  FFMA.FTZ R34, R47.reuse, R54, R34 ;  /* 0x000000362f227223 */ /* 0x040fe20000010022 */
[----:B------:R-:W-:Y:S01]  /*19c0*/  IADD3.X R42, RZ, R42, RZ, P1, !PT ;  /* 0x0000002aff2a7210 */ /* 0x000fe20000ffe4ff */
[C---:B------:R-:W-:Y:S02]  /*19d0*/  FFMA.FTZ R35, R47.reuse, R58, R35 ;  /* 0x0000003a2f237223 */ /* 0x040fe40000010023 */
[----:B------:R-:W-:Y:S01]  /*19e0*/  FFMA.FTZ R36, R47, R56, R36 ;  /* 0x000000382f247223 */ /* 0x000fe20000010024 */
[----:B0-----:R-:W-:Y:S05]  /*19f0*/  @!P0 BRA `(.L_x_5073) ;  /* 0xfffff8c000008947 */ /* 0x001fea000383ffff */
.L_x_5072:
[----:B------:R-:W-:Y:S01]  /*1a00*/  BAR.SYNC.DEFER_BLOCKING 0x0 ;  /* 0x0000000000007b1d */ /* 0x000fe20000010000 */
[----:B------:R-:W-:Y:S02]  /*1a10*/  ISETP.NE.AND P0, PT, R45, RZ, PT ;  /* 0x000000ff2d00720c */ /* 0x000fe40003f05270 */
[----:B------:R-:W-:-:S02]  /*1a20*/  F2FP.PACK_AB R6, R34, R33 ;  /* 0x000000212206723e */ /* 0x000fc400000000ff */
[----:B------:R-:W-:Y:S01]  /*1a30*/  F2FP.PACK_AB R7, R36, R35 ;  /* 0x000000232407723e */ /* 0x000fe200000000ff */
[----:B------:R-:W-:Y:S01]  /*1a40*/  BSSY B0, `(.L_x_5074) ;  /* 0x000001f000007945 */ /* 0x000fe20003800000 */
[----:B------:R-:W-:-:S07]  /*1a50*/  SHF.L.U32 R8, R23, 0x1, RZ ;  /* 0x0000000117087819 */ /* 0x000fce00000006ff */
[----:B------:R-:W-:-:S04]  /*1a60*/  @!P0 IMAD.MOV.U32 R0, RZ, RZ, -0x80 ;  /* 0xffffff80ff008424 */ /* 0x000fc800078e00ff */
[----:B------:R-:W-:Y:S02]  /*1a70*/  @!P0 IMAD R9, R19, R0, c[0x0][0x168] ;  /* 0x00005a0013098624 */ /* 0x000fe400078e0200 */
[----:B------:R-:W-:Y:S01]  /*1a80*/  IMAD R0, R48, c[0x0][0x200], RZ ;  /* 0x0000800030007a24 */ /* 0x000fe200078e02ff */
        /* <DEDUP_REMOVED lines=26> */
.L_x_5075:
[----:B------:R-:W-:Y:S05]  /*1c30*/  BSYNC B0 ;  /* 0x0000000000007941 */ /* 0x000fea0003800000 */
.L_x_5074:
[----:B------:R-:W-:Y:S01]  /*1c40*/  MOV R7, R37 ;  /* 0x0000002500077202 */ /* 0x000fe20000000f00 */
[----:B0-----:R-:W-:Y:S01]  /*1c50*/  IMAD R11, R31, c[0x0][0x208], RZ ;  /* 0x000082001f0b7a24 */ /* 0x001fe200078e02ff */
[----:B------:R-:W-:Y:S01]  /*1c60*/  LOP3.LUT R0, R28, 0x20, RZ, 0xfc, !PT ;  /* 0x000000201c007812 */ /* 0x000fe200078efcff */
[C---:B------:R-:W-:Y:S01]  /*1c70*/  IMAD.SHL.U32 R9, R19.reuse, 0x80, RZ ;  /* 0x0000008013097824 */ /* 0x040fe200078e00ff */
[----:B------:R-:W-:Y:S01]  /*1c80*/  IADD3 R19, R19, 0x1, RZ ;  /* 0x0000000113137810 */ /* 0x000fe20007ffe0ff */
[----:B------:R-:W-:Y:S01]  /*1c90*/  IMAD.WIDE.U32 R6, R32, c[0x0][0x208], R6 ;  /* 0x0000820020067a25 */ /* 0x000fe200078e0006 */
[-C--:B------:R-:W-:Y:S02]  /*1ca0*/  ISETP.GE.AND P0, PT, R0, R35.reuse, PT ;  /* 0x000000230000720c */ /* 0x080fe40003f06270 */
[----:B------:R-:W-:Y:S01]  /*1cb0*/  ISETP.GE.AND P1, PT, R20, R35, PT ;  /* 0x000000231400720c */ /* 0x000fe20003f26270 */
[----:B------:R-:W-:Y:S01]  /*1cc0*/  IMAD R10, R32, c[0x0][0x20c], R11 ;  /* 0x00008300200a7a24 */ /* 0x000fe200078e020b */
[----:B------:R-:W-:-:S02]  /*1cd0*/  SHF.R.S32.HI R11, RZ, 0x1f, R9 ;  /* 0x0000001fff0b7819 */ /* 0x000fc40000011409 */
[----:B------:R-:W-:Y:S02]  /*1ce0*/  IADD3 R8, P3, R9, R6, RZ ;  /* 0x0000000609087210 */ /* 0x000fe40007f7e0ff */
[C---:B------:R-:W-:Y:S02]  /*1cf0*/  LEA R6, P4, R0.reuse, c[0x0][0x258], 0x1 ;  /* 0x0000960000067a11 */ /* 0x040fe400078808ff */
[----:B------:R-:W-:Y:S02]  /*1d00*/  IADD3.X R9, R11, R10, R7, P3, !PT ;  /* 0x0000000a0b097210 */ /* 0x000fe40001ffe407 */
[----:B------:R-:W-:Y:S02]  /*1d10*/  LEA.HI.X R7, R0, c[0x0][0x25c], R21, 0x1, P4 ;  /* 0x0000970000077a11 */ /* 0x000fe400020f0c15 */
[----:B------:R-:W-:Y:S02]  /*1d20*/  LEA R6, P3, R8, R6, 0x1 ;  /* 0x0000000608067211 */ /* 0x000fe400078608ff */
[----:B------:R-:W-:-:S02]  /*1d30*/  ISETP.GE.AND P2, PT, R18, R35, PT ;  /* 0x000000231200720c */ /* 0x000fc40003f46270 */
        /* <DEDUP_REMOVED lines=11> */
.L_x_5076:
[----:B------:R-:W-:Y:S05]  /*1df0*/  EXIT ;  /* 0x000000000000794d */ /* 0x000fea0003800000 */
.L_x_5078:
        /* <DEDUP_REMOVED lines=16> */
.L_x_5464:


//--------------------- .text._Z25selective_scan_fwd_kernelI32Selective_Scan_fwd_kernel_traitsILi32ELi4ELi1ELb0ELb0ELb0ELb1EN3c104HalfEfEEv13SSMParamsBase --------------------------
	.section	.text._Z25selective_scan_fwd_kernelI32Selective_Scan_fwd_kernel_traitsILi32ELi4ELi1ELb0ELb0ELb0ELb1EN3c104HalfEfEEv13SSMParamsBase,"ax",@progbits
	.sectioninfo	@"SHI_REGISTERS=67"
	.align	128
        .global         _Z25selective_scan_fwd_kernelI32Selective_Scan_fwd_kernel_traitsILi32ELi4ELi1ELb0ELb0ELb0ELb1EN3c104HalfEfEEv13SSMParamsBase
        .type           _Z25selective_scan_fwd_kernelI32Selective_Scan_fwd_kernel_traitsILi32ELi4ELi1ELb0ELb0ELb0ELb1EN3c104HalfEfEEv13SSMParamsBase,@function
        .size           _Z25selective_scan_fwd_kernelI32Selective_Scan_fwd_kernel_traitsILi32ELi4ELi1ELb0ELb0ELb0ELb1EN3c104HalfEfEEv13SSMParamsBase,(.L_x_5465 - _Z25selective_scan_fwd_kernelI32Selective_Scan_fwd_kernel_traitsILi32ELi4ELi1ELb0ELb0ELb0ELb1EN3c104HalfEfEEv13SSMParamsBase)
        .other          _Z25selective_scan_fwd_kernelI32Selective_Scan_fwd_kernel_traitsILi32ELi4ELi1ELb0ELb0ELb0ELb1EN3c104HalfEfEEv13SSMParamsBase,@"STO_CUDA_ENTRY STV_DEFAULT"
_Z25selective_scan_fwd_kernelI32Selective_Scan_fwd_kernel_traitsILi32ELi4ELi1ELb0ELb0ELb0ELb1EN3c104HalfEfEEv13SSMParamsBase:
.text._Z25selective_scan_fwd_kernelI32Selective_Scan_fwd_kernel_traitsILi32ELi4ELi1ELb0ELb0ELb0ELb1EN3c104HalfEfEEv13SSMParamsBase:
[----:B------:R-:W-:Y:S02]  /*0000*/  MOV R1, c[0x0][0x28] ;  /* 0x00000a0000017a02 */ /* 0x000fe40000000f00 */
[----:B------:R-:W0:Y:S01]  /*0010*/  S2UR UR4, SR_CTAID.Y ;  /* 0x00000000000479c3 */ /* 0x000e220000002600 */
[----:B------:R-:W-:Y:S01]  /*0020*/  ISETP.NE.U32.AND P1, PT, RZ, c[0x0][0x250], PT ;  /* 0x00009400ff007a0c */ /* 0x000fe20003f25070 */
[----:B------:R-:W-:Y:S01]  /*0030*/  CS2R R26, SRZ ;  /* 0x00000000001a7805 */ /* 0x000fe2000001ff00 */
[----:B------:R-:W-:Y:S01]  /*0040*/  ULDC.64 UR6, c[0x0][0x118] ;  /* 0x0000460000067ab9 */ /* 0x000fe20000000a00 */
[----:B------:R-:W-:Y:S02]  /*0050*/  ISETP.NE.U32.AND P0, PT, RZ, c[0x0][0x238], PT ;  /* 0x00008e00ff007a0c */ /* 0x000fe40003f05070 */
        /* <DEDUP_REMOVED lines=43> */
[----:B------:R-:W-:Y:S02]  /*0310*/  IADD3 R18, R17, 0x2, RZ ;  /* 0x0000000211127810 */ /* 0x000fe40007ffe0ff */
[----:B------:R-:W-:-:S02]  /*0320*/  LEA.HI.X R5, R2, c[0x0][0x244], R3, 0x1, P0 ;  /* 0x0000910002057a11 */ /* 0x000fc400000f0c03 */
[----:B------:R-:W-:Y:S02]  /*0330*/  LEA.HI.X R9, R9, c[0x0][0x24c], R0, 0x1, P1 ;  /* 0x0000930009097a11 */ /* 0x000fe400008f0c00 */
[----:B------:R-:W-:Y:S02]  /*0340*/  IADD3 R17, R17, 0x3, RZ ;  /* 0x0000000311117810 */ /* 0x000fe40007ffe0ff */
[C---:B------:R-:W-:Y:S02]  /*0350*/  LOP3.LUT R36, R22.reuse, 0x20, RZ, 0xfc, !PT ;  /* 0x0000002016247812 */ /* 0x040fe400078efcff */
[C---:B------:R-:W-:Y:S02]  /*0360*/  LOP3.LUT R16, R22.reuse, 0x40, RZ, 0xfc, !PT ;  /* 0x0000004016107812 */ /* 0x040fe400078efcff */
[----:B--2---:R-:W-:Y:S02]  /*0370*/  LOP3.LUT R14, R22, 0x60, RZ, 0xfc, !PT ;  /* 0x00000060160e7812 */ /* 0x004fe400078efcff */
.L_x_5094:
[----:B------:R-:W-:Y:S01]  /*0380*/  BAR.SYNC.DEFER_BLOCKING 0x0 ;  /* 0x0000000000007b1d */ /* 0x000fe20000010000 */
[----:B-1----:R-:W-:Y:S01]  /*0390*/  IMAD.MOV.U32 R33, RZ, RZ, -0x80 ;  /* 0xffffff80ff217424 */ /* 0x002fe200078e00ff */
[----:B------:R-:W-:-:S02]  /*03a0*/  PRMT R0, RZ, 0x7610, R0 ;  /* 0x00007610ff007816 */ /* 0x000fc40000000000 */
[----:B------:R-:W-:Y:S01]  /*03b0*/  PRMT R2, RZ, 0x7610, R2 ;  /* 0x00007610ff027816 */ /* 0x000fe20000000002 */
        /* <DEDUP_REMOVED lines=17> */
[----:B0-----:R-:W-:Y:S01]  /*04d0*/  PRMT R12, RZ, 0x7610, R12 ;  /* 0x00007610ff0c7816 */ /* 0x001fe2000000000c */
[----:B--2---:R0:W-:Y:S04]  /*04e0*/  STS.U16 [R7], R0 ;  /* 0x0000000007007388 */ /* 0x0041e80000000400 */
[----:B---3--:R1:W-:Y:S04]  /*04f0*/  STS.U16 [R7+0x40], R2 ;  /* 0x0000400207007388 */ /* 0x0083e80000000400 */
[----:B----4-:R2:W-:Y:S01]  /*0500*/  STS.U16 [R7+0x80], R3 ;  /* 0x0000800307007388 */ /* 0x0105e20000000400 */
[----:B0-----:R-:W-:-:S03]  /*0510*/  PRMT R0, RZ, 0x7610, R0 ;  /* 0x00007610ff007816 */ /* 0x001fc60000000000 */
[----:B------:R-:W-:Y:S01]  /*0520*/  STS.U16 [R7+0xc0], R6 ;  /* 0x0000c00607007388 */ /* 0x000fe20000000400 */
[----:B------:R-:W-:-:S06]  /*0530*/  NOP ;  /* 0x0000000000007918 */ /* 0x000fcc0000000000 */
[----:B------:R-:W0:Y:S01]  /*0540*/  LDS.64 R48, [R23.X8] ;  /* 0x0000000017307984 */ /* 0x000e220000008a00 */
[--C-:B-1----:R-:W-:Y:S01]  /*0550*/  IMAD.MOV.U32 R2, RZ, RZ, R8.reuse ;  /* 0x000000ffff027224 */ /* 0x102fe200078e0008 */
        /* <DEDUP_REMOVED lines=8> */
[--C-:B0-----:R-:W-:Y:S01]  /*05e0*/  HADD2.F32 R46, -RZ, R48.reuse.H0_H0 ;  /* 0x20000030ff2e7230 */ /* 0x101fe20000004100 */
[----:B------:R-:W-:Y:S01]  /*05f0*/  IMAD.MOV.U32 R6, RZ, RZ, c[0x0][0x16c] ;  /* 0x00005b00ff067624 */ /* 0x000fe200078e00ff */
[----:B------:R-:W-:Y:S01]  /*0600*/  HADD2.F32 R48, -RZ, R48.H1_H1 ;  /* 0x30000030ff307230 */ /* 0x000fe20000004100 */
[----:B------:R-:W-:Y:S01]  /*0610*/  UMOV UR4, URZ ;  /* 0x0000003f00047c82 */ /* 0x000fe20008000000 */
[--C-:B------:R-:W-:Y:S01]  /*0620*/  HADD2.F32 R45, -RZ, R49.reuse.H0_H0 ;  /* 0x20000031ff2d7230 */ /* 0x100fe20000004100 */
[----:B------:R-:W-:Y:S01]  /*0630*/  BSSY B0, `(.L_x_5079) ;  /* 0x000003d000007945 */ /* 0x000fe20003800000 */
[----:B------:R-:W-:Y:S01]  /*0640*/  HADD2.F32 R47, -RZ, R49.H1_H1 ;  /* 0x30000031ff2f7230 */ /* 0x000fe20000004100 */
[----:B------:R-:W-:Y:S01]  /*0650*/  ISETP.GE.AND P4, PT, R6, 0x1, PT ;  /* 0x000000010600780c */ /* 0x000fe20003f86270 */
[----:B-----5:R-:W-:Y:S01]  /*0660*/  FMUL.FTZ R15, R46, R27 ;  /* 0x0000001b2e0f7220 */ /* 0x020fe20000410000 */
[----:B--2---:R-:W-:Y:S04]  /*0670*/  STS.U16 [R7+0x40], R10 ;  /* 0x0000400a07007388 */ /* 0x004fe80000000400 */
[----:B---3--:R-:W-:Y:S04]  /*0680*/  STS.U16 [R7], R8 ;  /* 0x0000000807007388 */ /* 0x008fe80000000400 */
[----:B----4-:R0:W-:Y:S04]  /*0690*/  STS.U16 [R7+0x80], R12 ;  /* 0x0000800c07007388 */ /* 0x0101e80000000400 */
[----:B------:R1:W-:Y:S01]  /*06a0*/  STS.U16 [R7+0xc0], R0 ;  /* 0x0000c00007007388 */ /* 0x0003e20000000400 */
[----:B------:R-:W-:-:S06]  /*06b0*/  NOP ;  /* 0x0000000000007918 */ /* 0x000fcc0000000000 */
[----:B------:R-:W2:Y:S01]  /*06c0*/  LDS.64 R36, [R23.X8] ;  /* 0x0000000017247984 */ /* 0x000ea20000008a00 */
[-C--:B0-----:R-:W-:Y:S02]  /*06d0*/  FMUL.FTZ R12, R48, R27.reuse ;  /* 0x0000001b300c7220 */ /* 0x081fe40000410000 */
[----:B-1----:R-:W-:Y:S01]  /*06e0*/  FMUL.FTZ R0, R47, R27 ;  /* 0x0000001b2f007220 */ /* 0x002fe20000410000 */
[--C-:B--2---:R-:W-:Y:S02]  /*06f0*/  HADD2.F32 R9, -RZ, R36.reuse.H0_H0 ;  /* 0x20000024ff097230 */ /* 0x104fe40000004100 */
[----:B------:R-:W-:Y:S02]  /*0700*/  HADD2.F32 R35, -RZ, R36.H1_H1 ;  /* 0x30000024ff237230 */ /* 0x000fe40000004100 */
[--C-:B------:R-:W-:Y:S01]  /*0710*/  HADD2.F32 R11, -RZ, R37.reuse.H0_H0 ;  /* 0x20000025ff0b7230 */ /* 0x100fe20000004100 */
[--C-:B------:R-:W-:Y:S01]  /*0720*/  FADD.FTZ R36, R9, R26.reuse ;  /* 0x0000001a09247221 */ /* 0x100fe20000010000 */
[----:B------:R-:W-:Y:S01]  /*0730*/  HADD2.F32 R13, -RZ, R37.H1_H1 ;  /* 0x30000025ff0d7230 */ /* 0x000fe20000004100 */
[----:B------:R-:W-:-:S02]  /*0740*/  FADD.FTZ R35, R35, R26 ;  /* 0x0000001a23237221 */ /* 0x000fc40000010000 */
[--C-:B------:R-:W-:Y:S01]  /*0750*/  FADD.FTZ R34, R11, R26.reuse ;  /* 0x0000001a0b227221 */ /* 0x100fe20000010000 */
[----:B------:R-:W-:Y:S01]  /*0760*/  FSETP.GTU.FTZ.AND P1, PT, R36, 20, PT ;  /* 0x41a000002400780b */ /* 0x000fe20003f3c000 */
[----:B------:R-:W-:Y:S01]  /*0770*/  FADD.FTZ R32, R13, R26 ;  /* 0x0000001a0d207221 */ /* 0x000fe20000010000 */
[----:B------:R-:W-:Y:S01]  /*0780*/  FSETP.GTU.FTZ.AND P2, PT, R35, 20, PT ;  /* 0x41a000002300780b */ /* 0x000fe20003f5c000 */
[----:B------:R-:W-:Y:S01]  /*0790*/  FMUL.FTZ R13, R45, R27 ;  /* 0x0000001b2d0d7220 */ /* 0x000fe20000410000 */
[----:B------:R-:W-:Y:S02]  /*07a0*/  ISETP.EQ.OR P1, PT, RZ, UR5, P1 ;  /* 0x00000005ff007c0c */ /* 0x000fe40008f22670 */
[----:B------:R-:W-:Y:S02]  /*07b0*/  FSETP.GTU.FTZ.AND P3, PT, R34, 20, PT ;  /* 0x41a000002200780b */ /* 0x000fe40003f7c000 */
[----:B------:R-:W-:Y:S02]  /*07c0*/  FSETP.GTU.FTZ.AND P0, PT, R32, 20, PT ;  /* 0x41a000002000780b */ /* 0x000fe40003f1c000 */
[----:B------:R-:W-:-:S02]  /*07d0*/  ISETP.EQ.OR P2, PT, RZ, UR5, P2 ;  /* 0x00000005ff007c0c */ /* 0x000fc40009742670 */
        /* <DEDUP_REMOVED lines=34> */
.L_x_5080:
[----:B------:R-:W-:Y:S05]  /*0a00*/  BSYNC B0 ;  /* 0x0000000000007941 */ /* 0x000fea0003800000 */
.L_x_5079:
        /* <DEDUP_REMOVED lines=33> */
.L_x_5082:
[----:B------:R-:W-:Y:S05]  /*0c20*/  BSYNC B0 ;  /* 0x0000000000007941 */ /* 0x000fea0003800000 */
.L_x_5081:
        /* <DEDUP_REMOVED lines=33> */
.L_x_5084:
[----:B------:R-:W-:Y:S05]  /*0e40*/  BSYNC B0 ;  /* 0x0000000000007941 */ /* 0x000fea0003800000 */
.L_x_5083:
        /* <DEDUP_REMOVED lines=33> */
.L_x_5086:
[----:B------:R-:W-:Y:S05]  /*1060*/  BSYNC B0 ;  /* 0x0000000000007941 */ /* 0x000fea0003800000 */
.L_x_5085:
        /* <DEDUP_REMOVED lines=13> */
[----:B------:R-:W-:Y:S02]  /*1140*/  IMAD.MOV.U32 R59, RZ, RZ, RZ ;  /* 0x000000ffff3b7224 */ /* 0x000fe400078e00ff */
[C---:B0-----:R-:W-:Y:S02]  /*1150*/  IMAD R43, R29.reuse, c[0x0][0x184], R8 ;  /* 0x000061001d2b7a24 */ /* 0x041fe400078e0208 */
[----:B------:R-:W-:Y:S02]  /*1160*/  IMAD R41, R29, c[0x0][0x1bc], R10 ;  /* 0x00006f001d297a24 */ /* 0x000fe400078e020a */
[----:B-1----:R-:W-:Y:S02]  /*1170*/  IMAD R6, R25, c[0x0][0x164], R29 ;  /* 0x0000590019067a24 */ /* 0x002fe400078e021d */
[----:B------:R-:W-:Y:S02]  /*1180*/  IMAD R39, R29, c[0x0][0x19c], R38 ;  /* 0x000067001d277a24 */ /* 0x000fe400078e0226 */
[----:B------:R-:W-:-:S02]  /*1190*/  IMAD R6, R6, c[0x0][0x174], RZ ;  /* 0x00005d0006067a24 */ /* 0x000fc400078e02ff */
[----:B------:R-:W-:-:S04]  /*11a0*/  IMAD.WIDE.U32 R10, R29, c[0x0][0x198], RZ ;  /* 0x000066001d0a7a25 */ /* 0x000fc800078e00ff */
[----:B------:R-:W-:Y:S02]  /*11b0*/  IMAD R6, R6, c[0x0][0x16c], RZ ;  /* 0x00005b0006067a24 */ /* 0x000fe400078e02ff */
[----:B------:R-:W-:-:S04]  /*11c0*/  IMAD.WIDE.U32 R8, R29, c[0x0][0x1b8], RZ ;  /* 0x00006e001d087a25 */ /* 0x000fc800078e00ff */
[----:B------:R-:W-:Y:S01]  /*11d0*/  IMAD.WIDE R30, R6, R31, c[0x0][0x260] ;  /* 0x00009800061e7625 */ /* 0x000fe200078e021f */
[----:B------:R-:W-:Y:S02]  /*11e0*/  IADD3 R41, R9, R41, RZ ;  /* 0x0000002909297210 */ /* 0x000fe40007ffe0ff */
[----:B------:R-:W-:Y:S01]  /*11f0*/  LEA R38, P1, R8, c[0x0][0x230], 0x2 ;  /* 0x00008c0008267a11 */ /* 0x000fe200078210ff */
[----:B------:R-:W-:-:S03]  /*1200*/  IMAD.WIDE.U32 R6, R29, c[0x0][0x180], RZ ;  /* 0x000060001d067a25 */ /* 0x000fc600078e00ff */
[----:B------:R-:W-:Y:S01]  /*1210*/  LEA.HI.X R41, R8, c[0x0][0x234], R41, 0x2, P1 ;  /* 0x00008d0008297a11 */ /* 0x000fe200008f1429 */
[----:B------:R-:W-:Y:S02]  /*1220*/  IMAD.IADD R43, R7, 0x1, R43 ;  /* 0x00000001072b7824 */ /* 0x000fe400078e022b */
[----:B------:R-:W-:Y:S01]  /*1230*/  IMAD.IADD R7, R11, 0x1, R39 ;  /* 0x000000010b077824 */ /* 0x000fe200078e0227 */
[----:B------:R-:W-:Y:S01]  /*1240*/  LEA R39, P0, R6, c[0x0][0x220], 0x2 ;  /* 0x0000880006277a11 */ /* 0x000fe200078010ff */
[----:B------:R-:W-:Y:S01]  /*1250*/  IMAD.WIDE R30, R37, 0x8, R30 ;  /* 0x00000008251e7825 */ /* 0x000fe200078e021e */
[----:B------:R-:W-:Y:S02]  /*1260*/  LEA R37, P2, R10, c[0x0][0x228], 0x2 ;  /* 0x00008a000a257a11 */ /* 0x000fe400078410ff */
[----:B------:R-:W-:Y:S02]  /*1270*/  LEA.HI.X R42, R6, c[0x0][0x224], R43, 0x2, P0 ;  /* 0x00008900062a7a11 */ /* 0x000fe400000f142b */
[----:B------:R-:W-:-:S02]  /*1280*/  LEA.HI.X R44, R10, c[0x0][0x22c], R7, 0x2, P2 ;  /* 0x00008b000a2c7a11 */ /* 0x000fc400010f1407 */
[----:B------:R-:W-:Y:S02]  /*1290*/  MOV R43, R30 ;  /* 0x0000001e002b7202 */ /* 0x000fe40000000f00 */
.L_x_5088:
[----:B------:R-:W-:Y:S02]  /*12a0*/  MOV R6, R39 ;  /* 0x0000002700067202 */ /* 0x000fe40000000f00 */
[----:B------:R-:W-:-:S05]  /*12b0*/  MOV R7, R42 ;  /* 0x0000002a00077202 */ /* 0x000fca0000000f00 */
[----:B------:R0:W2:Y:S01]  /*12c0*/  LDG.E R10, [R6.64] ;  /* 0x00000006060a7981 */ /* 0x0000a2000c1e1900 */
[----:B------:R-:W-:Y:S01]  /*12d0*/  MOV R8, R37 ;  /* 0x0000002500087202 */ /* 0x000fe20000000f00 */
[----:B------:R-:W-:Y:S02]  /*12e0*/  IMAD.MOV.U32 R9, RZ, RZ, R44 ;  /* 0x000000ffff097224 */ /* 0x000fe400078e002c */
[----:B------:R-:W1:Y:S04]  /*12f0*/  S2R R30, SR_TID.X ;  /* 0x00000000001e7919 */ /* 0x000e680000002100 */
[----:B------:R3:W4:Y:S01]  /*1300*/  LDG.E R50, [R8.64] ;  /* 0x0000000608327981 */ /* 0x000722000c1e1900 */
[----:B0-----:R-:W-:Y:S01]  /*1310*/  IMAD.MOV.U32 R6, RZ, RZ, R38 ;  /* 0x000000ffff067224 */ /* 0x001fe200078e0026 */
[----:B------:R-:W-:-:S05]  /*1320*/  MOV R7, R41 ;  /* 0x0000002900077202 */ /* 0x000fca0000000f00 */
[----:B------:R1:W4:Y:S01]  /*1330*/  LDG.E R49, [R6.64] ;  /* 0x0000000606317981 */ /* 0x000322000c1e1900 */
[-C--:B------:R-:W-:Y:S02]  /*1340*/  ISETP.GE.U32.AND P1, PT, R19, R33.reuse, PT ;  /* 0x000000211300720c */ /* 0x080fe40003f26070 */
[----:B------:R-:W-:Y:S02]  /*1350*/  ISETP.GE.U32.AND P2, PT, R18, R33, PT ;  /* 0x000000211200720c */ /* 0x000fe40003f46070 */
[----:B-1----:R-:W-:-:S04]  /*1360*/  SHF.L.U32 R6, R30, 0x2, RZ ;  /* 0x000000021e067819 */ /* 0x002fc800000006ff */
[----:B------:R-:W-:Y:S02]  /*1370*/  ISETP.GE.U32.AND P0, PT, R6, R33, PT ;  /* 0x000000210600720c */ /* 0x000fe40003f06070 */
[----:B------:R-:W-:Y:S02]  /*1380*/  FSEL R51, R48, RZ, !P1 ;  /* 0x000000ff30337208 */ /* 0x000fe40004800000 */
        /* <DEDUP_REMOVED lines=41> */
[----:B------:R-:W-:Y:S01]  /*1620*/  ISETP.NE.AND P0, PT, R24, RZ, PT ;  /* 0x000000ff1800720c */ /* 0x000fe20003f05270 */
[----:B------:R-:W-:-:S03]  /*1630*/  HFMA2.MMA R9, -RZ, RZ, 0, 0 ;  /* 0x00000000ff097435 */ /* 0x000fc600000001ff */
[----:B------:R-:W-:Y:S01]  /*1640*/  ISETP.EQ.OR P0, PT, R20, RZ, P0 ;  /* 0x000000ff1400720c */ /* 0x000fe20000702670 */
[----:B------:R-:W-:-:S12]  /*1650*/  IMAD.MOV.U32 R8, RZ, RZ, 0x3f800000 ;  /* 0x3f800000ff087424 */ /* 0x000fd800078e00ff */
        /* <DEDUP_REMOVED lines=23> */
[----:B------:R-:W-:Y:S01]  /*17d0*/  FMUL.FTZ R10, R10, R8 ;  /* 0x000000080a0a7220 */ /* 0x000fe20000410000 */
[----:B------:R-:W-:Y:S02]  /*17e0*/  MOV R8, c[0x0][0x1c0] ;  /* 0x0000700000087a02 */ /* 0x000fe40000000f00 */
[----:B------:R-:W-:-:S02]  /*17f0*/  MOV R9, c[0x0][0x1c4] ;  /* 0x0000710000097a02 */ /* 0x000fc40000000f00 */
[----:B------:R-:W-:Y:S01]  /*1800*/  IADD3 R59, R59, 0x1, RZ ;  /* 0x000000013b3b7810 */ /* 0x000fe20007ffe0ff */
[----:B------:R-:W-:Y:S01]  /*1810*/  @!P1 IMAD.MOV.U32 R7, RZ, RZ, R31 ;  /* 0x000000ffff079224 */ /* 0x000fe200078e001f */
[----:B------:R-:W-:Y:S01]  /*1820*/  @!P1 MOV R6, R43 ;  /* 0x0000002b00069202 */ /* 0x000fe20000000f00 */
[----:B------:R0:W-:Y:S01]  /*1830*/  @!P1 STS.64 [UR4+0x130], R10 ;  /* 0x0001300aff009988 */ /* 0x0001e20008000a04 */
[----:B------:R-:W-:-:S03]  /*1840*/  MOV R63, c[0x0][0x1a0] ;  /* 0x00006800003f7a02 */ /* 0x000fc60000000f00 */
[----:B------:R0:W-:Y:S01]  /*1850*/  @!P1 STG.E.64 [R6.64], R10 ;  /* 0x0000000a06009986 */ /* 0x0001e2000c101b06 */
[----:B--2---:R-:W-:Y:S01]  /*1860*/  @P0 FFMA.FTZ R62, R61, R60, R62 ;  /* 0x0000003c3d3e0223 */ /* 0x004fe2000001003e */
[----:B------:R-:W-:-:S03]  /*1870*/  LEA R38, P0, R8, R38, 0x2 ;  /* 0x0000002608267211 */ /* 0x000fc600078010ff */
[----:B------:R-:W-:Y:S01]  /*1880*/  FFMA.FTZ R62, R55, R62, R52 ;  /* 0x0000003e373e7223 */ /* 0x000fe20000010034 */
[----:B------:R-:W-:Y:S01]  /*1890*/  LEA.HI.X R41, R8, R41, R9, 0x2, P0 ;  /* 0x0000002908297211 */ /* 0x000fe200000f1409 */
[----:B------:R-:W-:Y:S01]  /*18a0*/  IMAD.MOV.U32 R52, RZ, RZ, c[0x0][0x188] ;  /* 0x00006200ff347624 */ /* 0x000fe200078e00ff */
[----:B------:R-:W-:Y:S01]  /*18b0*/  ISETP.GE.AND P0, PT, R59, c[0x0][0x16c], PT ;  /* 0x00005b003b007a0c */ /* 0x000fe20003f06270 */
[----:B------:R-:W-:Y:S01]  /*18c0*/  FFMA.FTZ R54, R54, R62, R51 ;  /* 0x0000003e36367223 */ /* 0x000fe20000010033 */
[----:B------:R-:W-:Y:S02]  /*18d0*/  MOV R51, c[0x0][0x18c] ;  /* 0x0000630000337a02 */ /* 0x000fe40000000f00 */
[----:B------:R-:W-:Y:S01]  /*18e0*/  LEA R39, P1, R52, R39, 0x2 ;  /* 0x0000002734277211 */ /* 0x000fe200078210ff */
[----:B------:R-:W-:Y:S01]  /*18f0*/  FFMA.FTZ R58, R58, R54, R53 ;  /* 0x000000363a3a7223 */ /* 0x000fe20000010035 */
[----:B------:R-:W-:Y:S01]  /*1900*/  MOV R64, c[0x0][0x1a4] ;  /* 0x0000690000407a02 */ /* 0x000fe20000000f00 */
[----:B----4-:R-:W-:Y:S01]  /*1910*/  FMUL.FTZ R49, R49, R50 ;  /* 0x0000003231317220 */ /* 0x010fe20000410000 */
[----:B------:R-:W-:Y:S01]  /*1920*/  LEA.HI.X R42, R52, R42, R51, 0x2, P1 ;  /* 0x0000002a342a7211 */ /* 0x000fe200008f1433 */
[----:B------:R-:W-:Y:S01]  /*1930*/  FFMA.FTZ R56, R57, R58, R56 ;  /* 0x0000003a39387223 */ /* 0x000fe20000010038 */
[----:B------:R-:W-:Y:S01]  /*1940*/  LEA R37, P3, R63, R37, 0x2 ;  /* 0x000000253f257211 */ /* 0x000fe200078610ff */
[----:B------:R-:W-:Y:S01]  /*1950*/  UIADD3 UR4, UR4, 0x8, URZ ;  /* 0x0000000804047890 */ /* 0x000fe2000fffe03f */
[----:B------:R-:W-:Y:S01]  /*1960*/  IADD3 R43, P1, R43, 0x8, RZ ;  /* 0x000000082b2b7810 */ /* 0x000fe20007f3e0ff */
[----:B------:R-:W-:Y:S01]  /*1970*/  FFMA.FTZ R15, R49, R62, R15 ;  /* 0x0000003e310f7223 */ /* 0x000fe2000001000f */
[----:B------:R-:W-:Y:S01]  /*1980*/  LEA.HI.X R44, R63, R44, R64, 0x2, P3 ;  /* 0x0000002c3f2c7211 */ /* 0x000fe200018f1440 */
[C---:B------:R-:W-:Y:S01]  /*1990*/  FFMA.FTZ R12, R49.reuse, R54, R12 ;  /* 0x00000036310c7223 */ /* 0x040fe2000001000c */
[----:B------:R-:W-:Y:S01]  /*19a0*/  IADD3.X R31, RZ, R31, RZ, P1, !PT ;  /* 0x0000001fff1f7210 */ /* 0x000fe20000ffe4ff */
[----:B------:R-:W-:-:S02]  /*19b0*/  FFMA.FTZ R13, R49, R58, R13 ;  /* 0x0000003a310d7223 */ /* 0x000fc4000001000d */
[----:B------:R-:W-:Y:S01]  /*19c0*/  FFMA.FTZ R0, R49, R56, R0 ;  /* 0x0000003831007223 */ /* 0x000fe20000010000 */
[----:B0-----:R-:W-:Y:S05]  /*19d0*/  @!P0 BRA `(.L_x_5088) ;  /* 0xfffff8c000008947 */ /* 0x001fea000383ffff */
.L_x_5087:
[----:B------:R-:W-:Y:S01]  /*19e0*/  BAR.SYNC.DEFER_BLOCKING 0x0 ;  /* 0x0000000000007b1d */ /* 0x000fe20000010000 */
[----:B------:R-:W-:Y:S01]  /*19f0*/  ISETP.NE.AND P0, PT, R30, RZ, PT ;  /* 0x000000ff1e00720c */ /* 0x000fe20003f05270 */
[----:B------:R-:W-:Y:S01]  /*1a00*/  IMAD.SHL.U32 R31, R23, 0x2, RZ ;  /* 0x00000002171f7824 */ /* 0x000fe200078e00ff */
[----:B------:R-:W-:Y:S01]  /*1a10*/  F2FP.PACK_AB R6, R12, R15 ;  /* 0x0000000f0c06723e */ /* 0x000fe200000000ff */
[----:B------:R-:W-:Y:S01]  /*1a20*/  IMAD.WIDE.U32 R10, R25, c[0x0][0x200], RZ ;  /* 0x00008000190a7a25 */ /* 0x000fe200078e00ff */
[----:B------:R-:W-:Y:S01]  /*1a30*/  F2FP.PACK_AB R7, R0, R13 ;  /* 0x0000000d0007723e */ /* 0x000fe200000000ff */
[----:B------:R-:W-:Y:S01]  /*1a40*/  BSSY B0, `(.L_x_5089) ;  /* 0x0000022000007945 */ /* 0x000fe20003800000 */
[----:B------:R-:W-:Y:S02]  /*1a50*/  MOV R37, 0xffffff80 ;  /* 0xffffff8000257802 */ /* 0x000fe40000000f00 */
[----:B------:R-:W-:-:S03]  /*1a60*/  LOP3.LUT R36, R22, 0x20, RZ, 0xfc, !PT ;  /* 0x0000002016247812 */ /* 0x000fc600078efcff */
[----:B------:R-:W-:Y:S02]  /*1a70*/  IMAD R37, R20, R37, c[0x0][0x168] ;  /* 0x00005a0014257624 */ /* 0x000fe400078e0225 */
[----:B------:R-:W-:-:S03]  /*1a80*/  @!P0 MOV R9, 0xffffff80 ;  /* 0xffffff8000098802 */ /* 0x000fc60000000f00 */
[----:B------:R-:W-:Y:S02]  /*1a90*/  ISETP.GE.AND P1, PT, R22, R37, PT ;  /* 0x000000251600720c */ /* 0x000fe40003f26270 */
[----:B------:R-:W-:Y:S01]  /*1aa0*/  @!P0 IMAD R9, R20, R9, c[0x0][0x168] ;  /* 0x00005a0014098624 */ /* 0x000fe200078e0209 */
[----:B------:R0:W-:Y:S01]  /*1ab0*/  STS.64 [R23.X8], R6 ;  /* 0x0000000617007388 */ /* 0x0001e20000008a00 */
[----:B------:R-:W-:-:S06]  /*1ac0*/  NOP ;  /* 0x0000000000007918 */ /* 0x000fcc0000000000 */
[----:B------:R-:W-:Y:S04]  /*1ad0*/  LDS.U16 R39, [R31] ;  /* 0x000000001f277984 */ /* 0x000fe80000000400 */
[----:B------:R-:W-:Y:S01]  /*1ae0*/  LDS.U16 R41, [R31+0x40] ;  /* 0x000040001f297984 */ /* 0x000fe20000000400 */
[----:B0-----:R-:W-:-:S03]  /*1af0*/  IMAD R6, R40, c[0x0][0x200], RZ ;  /* 0x0000800028067a24 */ /* 0x001fc600078e02ff */
[----:B------:R-:W-:Y:S01]  /*1b00*/  LDS.U16 R45, [R31+0x80] ;  /* 0x000080001f2d7984 */ /* 0x000fe20000000400 */
[----:B------:R-:W-:Y:S02]  /*1b10*/  IMAD R35, R25, c[0x0][0x204], R6 ;  /* 0x0000810019237a24 */ /* 0x000fe400078e0206 */
[----:B------:R-:W-:Y:S01]  /*1b20*/  IMAD.SHL.U32 R6, R20, 0x80, RZ ;  /* 0x0000008014067824 */ /* 0x000fe200078e00ff */
[----:B------:R-:W-:Y:S02]  /*1b30*/  LDS.U16 R43, [R31+0xc0] ;  /* 0x0000c0001f2b7984 */ /* 0x000fe40000000400 */
[----:B------:R-:W-:Y:S02]  /*1b40*/  IADD3 R11, R11, R35, RZ ;  /* 0x000000230b0b7210 */ /* 0x000fe40007ffe0ff */
[----:B------:R0:W-:Y:S01]  /*1b50*/  @!P0 STS [0x100], R9 ;  /* 0x00010009ff008388 */ /* 0x0001e20000000800 */
[----:B------:R-:W-:-:S03]  /*1b60*/  SHF.R.S32.HI R7, RZ, 0x1f, R6 ;  /* 0x0000001fff077819 */ /* 0x000fc60000011406 */
[----:B------:R-:W-:Y:S01]  /*1b70*/  BAR.SYNC.DEFER_BLOCKING 0x0 ;  /* 0x0000000000007b1d */ /* 0x000fe20000010000 */
[----:B------:R-:W-:-:S04]  /*1b80*/  IADD3 R8, P3, R22, R6, RZ ;  /* 0x0000000616087210 */ /* 0x000fc80007f7e0ff */
[----:B0-----:R-:W-:Y:S01]  /*1b90*/  IADD3.X R9, R21, R7, RZ, P3, !PT ;  /* 0x0000000715097210 */ /* 0x001fe20001ffe4ff */
        /* <DEDUP_REMOVED lines=12> */
.L_x_5090:
[----:B------:R-:W-:Y:S05]  /*1c60*/  BSYNC B0 ;  /* 0x0000000000007941 */ /* 0x000fea0003800000 */
.L_x_5089:
[----:B0-----:R-:W-:Y:S01]  /*1c70*/  IMAD R34, R28, c[0x0][0x208], RZ ;  /* 0x000082001c227a24 */ /* 0x001fe200078e02ff */
[C---:B------:R-:W-:Y:S01]  /*1c80*/  SHF.L.U32 R38, R36.reuse, 0x1, RZ ;  /* 0x0000000124267819 */ /* 0x040fe200000006ff */
[C---:B------:R-:W-:Y:S01]  /*1c90*/  IMAD.WIDE.U32 R10, R29.reuse, c[0x0][0x208], R10 ;  /* 0x000082001d0a7a25 */ /* 0x040fe200078e000a */
[----:B------:R-:W-:Y:S02]  /*1ca0*/  SHF.L.U64.HI R39, R36, 0x1, R21 ;  /* 0x0000000124277819 */ /* 0x000fe40000010215 */
[----:B------:R-:W-:Y:S01]  /*1cb0*/  IADD3 R42, P3, R38, c[0x0][0x258], RZ ;  /* 0x00009600262a7a10 */ /* 0x000fe20007f7e0ff */
[----:B------:R-:W-:Y:S01]  /*1cc0*/  IMAD R51, R29, c[0x0][0x20c], R34 ;  /* 0x000083001d337a24 */ /* 0x000fe200078e0222 */
[----:B------:R-:W-:Y:S01]  /*1cd0*/  IADD3 R44, P2, R6, R10, RZ ;  /* 0x0000000a062c7210 */ /* 0x000fe20007f5e0ff */
[----:B------:R-:W-:Y:S01]  /*1ce0*/  IMAD R32, R40, c[0x0][0x1f0], RZ ;  /* 0x00007c0028207a24 */ /* 0x000fe200078e02ff */
[----:B------:R-:W-:Y:S01]  /*1cf0*/  ISETP.GE.AND P4, PT, R16, R47, PT ;  /* 0x0000002f1000720c */ /* 0x000fe20003f86270 */
[----:B------:R-:W-:Y:S01]  /*1d00*/  IMAD.WIDE.U32 R34, R25, c[0x0][0x1f0], RZ ;  /* 0x00007c0019227a25 */ /* 0x000fe200078e00ff */
[----:B------:R-:W-:-:S02]  /*1d10*/  IADD3.X R46, R7, R51, R11, P2, !PT ;  /* 0x00000033072e7210 */ /* 0x000fc400017fe40b */
[----:B------:R-:W-:Y:S01]  /*1d20*/  IADD3.X R11, R39, c[0x0][0x25c], RZ, P3, !PT ;  /* 0x00009700270b7a10 */ /* 0x000fe20001ffe4ff */
[C---:B------:R-:W-:Y:S01]  /*1d30*/  IMAD R49, R25.reuse, c[0x0][0x1f4], R32 ;  /* 0x00007d0019317a24 */ /* 0x040fe200078e0220 */
[-C--:B------:R-:W-:Y:S01]  /*1d40*/  ISETP.GE.AND P3, PT, R36, R47.reuse, PT ;  /* 0x0000002f2400720c */ /* 0x080fe20003f66270 */
[----:B------:R-:W-:Y:S01]  /*1d50*/  @!P1 IMAD.WIDE.U32 R32, R25, c[0x0][0x1f0], R6 ;  /* 0x00007c0019209a25 */ /* 0x000fe200078e0006 */
[----:B------:R-:W-:Y:S02]  /*1d60*/  ISETP.GE.AND P2, PT, R14, R47, PT ;  /* 0x0000002f0e00720c */ /* 0x000fe40003f46270 */
[----:B------:R-:W-:Y:S01]  /*1d70*/  LEA R10, P5, R44, R42, 0x1 ;  /* 0x0000002a2c0a7211 */ /* 0x000fe200078a08ff */
[----:B------:R-:W-:Y:S01]  /*1d80*/  IMAD.IADD R35, R35, 0x1, R49 ;  /* 0x0000000123237824 */ /* 0x000fe200078e0231 */
[----:B------:R-:W-:Y:S01]  /*1d90*/  @!P1 IADD3 R33, R49, R33, RZ ;  /* 0x0000002131219210 */ /* 0x000fe20007ffe0ff */
[----:B------:R-:W-:Y:S01]  /*1da0*/  IMAD R42, R28, c[0x0][0x1f8], RZ ;  /* 0x00007e001c2a7a24 */ /* 0x000fe200078e02ff */
[----:B------:R-:W-:Y:S01]  /*1db0*/  LEA.HI.X R11, R44, R11, R46, 0x1, P5 ;  /* 0x0000000b2c0b7211 */ /* 0x000fe200028f0c2e */
[----:B------:R-:W-:Y:S01]  /*1dc0*/  IMAD.WIDE.U32 R34, R29, c[0x0][0x1f8], R34 ;  /* 0x00007e001d227a25 */ /* 0x000fe200078e0022 */
[----:B------:R-:W-:-:S02]  /*1dd0*/  PRMT R46, RZ, 0x7610, R46 ;  /* 0x00007610ff2e7816 */ /* 0x000fc4000000002e */
[----:B------:R-:W-:Y:S01]  /*1de0*/  PRMT R48, RZ, 0x7610, R48 ;  /* 0x00007610ff307816 */ /* 0x000fe20000000030 */
[----:B------:R-:W-:Y:S01]  /*1df0*/  @!P4 STG.E.U16 [R10.64+0x40], R45 ;  /* 0x0000402d0a00c986 */ /* 0x000fe2000c101506 */
[----:B------:R-:W-:-:S03]  /*1e00*/  @!P1 IMAD.WIDE.U32 R32, R29, c[0x0][0x1f8], R32 ;  /* 0x00007e001d209a25 */ /* 0x000fc600078e0020 */
[----:B------:R-:W-:Y:S01]  /*1e10*/  @!P3 STG.E.U16 [R10.64], R41 ;  /* 0x000000290a00b986 */ /* 0x000fe2000c101506 */
[----:B------:R-:W-:Y:S01]  /*1e20*/  IMAD R49, R29, c[0x0][0x1fc], R42 ;  /* 0x00007f001d317a24 */ /* 0x000fe200078e022a */
[----:B------:R-:W-:Y:S02]  /*1e30*/  IADD3 R42, P5, R6, R34, RZ ;  /* 0x00000022062a7210 */ /* 0x000fe40007fbe0ff */
[----:B------:R-:W-:Y:S04]  /*1e40*/  @!P2 STG.E.U16 [R10.64+0x80], R43 ;  /* 0x0000802b0a00a986 */ /* 0x000fe8000c101506 */
[----:B------:R-:W-:Y:S01]  /*1e50*/  BAR.SYNC.DEFER_BLOCKING 0x0 ;  /* 0x0000000000007b1d */ /* 0x000fe20000010000 */
[----:B------:R-:W-:Y:S02]  /*1e60*/  @!P1 IADD3 R44, P4, R22, R32, RZ ;  /* 0x00000020162c9210 */ /* 0x000fe40007f9e0ff */
[----:B------:R-:W-:-:S02]  /*1e70*/  IADD3.X R35, R7, R49, R35, P5, !PT ;  /* 0x0000003107237210 */ /* 0x000fc40002ffe423 */
[----:B------:R-:W-:Y:S02]  /*1e80*/  IADD3 R34, P5, R38, c[0x0][0x268], RZ ;  /* 0x00009a0026227a10 */ /* 0x000fe40007fbe0ff */
[----:B------:R-:W-:Y:S02]  /*1e90*/  @!P1 IADD3.X R47, R21, R33, R49, P4, !PT ;  /* 0x00000021152f9210 */ /* 0x000fe400027fe431 */
[-C--:B------:R-:W-:Y:S02]  /*1ea0*/  ISETP.GE.AND P3, PT, R16, R37.reuse, PT ;  /* 0x000000251000720c */ /* 0x080fe40003f66270 */
[-C--:B------:R-:W-:Y:S02]  /*1eb0*/  ISETP.GE.AND P2, PT, R14, R37.reuse, PT ;  /* 0x000000250e00720c */ /* 0x080fe40003f46270 */
[----:B------:R-:W-:Y:S02]  /*1ec0*/  ISETP.GE.AND P4, PT, R36, R37, PT ;  /* 0x000000252400720c */ /* 0x000fe40003f86270 */
[----:B------:R-:W-:-:S02]  /*1ed0*/  IADD3.X R33, R39, c[0x0][0x26c], RZ, P5, !PT ;  /* 0x00009b0027217a10 */ /* 0x000fc40002ffe4ff */
[----:B------:R-:W-:Y:S02]  /*1ee0*/  LEA R34, P6, R42, R34, 0x1 ;  /* 0x000000222a227211 */ /* 0x000fe400078c08ff */
[----:B------:R-:W-:Y:S02]  /*1ef0*/  @!P1 LEA R32, P5, R44, c[0x0][0x268], 0x1 ;  /* 0x00009a002c209a11 */ /* 0x000fe400078a08ff */
[----:B------:R-:W-:Y:S02]  /*1f00*/  LEA.HI.X R35, R42, R33, R35, 0x1, P6 ;  /* 0x000000212a237211 */ /* 0x000fe400030f0c23 */
[----:B------:R-:W-:Y:S02]  /*1f10*/  @!P1 LEA.HI.X R33, R44, c[0x0][0x26c], R47, 0x1, P5 ;  /* 0x00009b002c219a11 */ /* 0x000fe400028f0c2f */
[----:B------:R-:W-:Y:S01]  /*1f20*/  PRMT R44, RZ, 0x7610, R44 ;  /* 0x00007610ff2c7816 */ /* 0x000fe2000000002c */
[----:B------:R-:W2:Y:S01]  /*1f30*/  @!P3 LDG.E.U16 R46, [R34.64+0x40] ;  /* 0x00004006222eb981 */ /* 0x000ea2000c1e1500 */
[----:B------:R-:W-:-:S03]  /*1f40*/  PRMT R42, RZ, 0x7610, R42 ;  /* 0x00007610ff2a7816 */ /* 0x000fc6000000002a */
[----:B------:R-:W3:Y:S04]  /*1f50*/  @!P2 LDG.E.U16 R48, [R34.64+0x80] ;  /* 0x000080062230a981 */ /* 0x000ee8000c1e1500 */
[----:B------:R-:W4:Y:S04]  /*1f60*/  @!P4 LDG.E.U16 R44, [R34.64] ;  /* 0x00000006222cc981 */ /* 0x000f28000c1e1500 */
[----:B------:R-:W5:Y:S01]  /*1f70*/  @!P1 LDG.E.U16 R42, [R32.64] ;  /* 0x00000006202a9981 */ /* 0x000f62000c1e1500 */
[----:B------:R-:W-:Y:S03]  /*1f80*/  BSSY B0, `(.L_x_5091) ;  /* 0x000003e000007945 */ /* 0x000fe60003800000 */
[----:B--2---:R-:W-:Y:S04]  /*1f90*/  STS.U16 [R31+0x80], R46 ;  /* 0x0000802e1f007388 */ /* 0x004fe80000000400 */
[----:B---3--:R-:W-:Y:S04]  /*1fa0*/  STS.U16 [R31+0xc0], R48 ;  /* 0x0000c0301f007388 */ /* 0x008fe80000000400 */
[----:B----4-:R-:W-:Y:S04]  /*1fb0*/  STS.U16 [R31+0x40], R44 ;  /* 0x0000402c1f007388 */ /* 0x010fe80000000400 */
[----:B-----5:R-:W-:Y:S01]  /*1fc0*/  STS.U16 [R31], R42 ;  /* 0x0000002a1f007388 */ /* 0x020fe20000000400 */
[----:B------:R-:W-:-:S06]  /*1fd0*/  NOP ;  /* 0x0000000000007918 */ /* 0x000fcc0000000000 */
[----:B------:R-:W0:Y:S02]  /*1fe0*/  LDS.64 R10, [R23.X8] ;  /* 0x00000000170a7984 */ /* 0x000e240000008a00 */
[--C-:B0-----:R-:W-:Y:S02]  /*1ff0*/  HADD2.F32 R43, -RZ, R10.reuse.H1_H1 ;  /* 0x3000000aff2b7230 */ /* 0x101fe40000004100 */
[----:B------:R-:W-:Y:S02]  /*2000*/  HADD2.F32 R41, -RZ, R10.H0_H0 ;  /* 0x2000000aff297230 */ /* 0x000fe40000004100 */
[--C-:B------:R-:W-:Y:S02]  /*2010*/  HADD2.F32 R34, -RZ, R11.reuse.H0_H0 ;  /* 0x2000000bff227230 */ /* 0x100fe40000004100 */
[----:B------:R-:W-:Y:S01]  /*2020*/  HADD2.F32 R44, -RZ, R11.H1_H1 ;  /* 0x3000000bff2c7230 */ /* 0x000fe20000004100 */
[----:B------:R-:W-:Y:S02]  /*2030*/  FMUL.FTZ R32, R43, -1.4426950216293334961 ;  /* 0xbfb8aa3b2b207820 */ /* 0x000fe40000410000 */
[----:B------:R-:W-:-:S02]  /*2040*/  FMUL.FTZ R10, R41, -1.4426950216293334961 ;  /* 0xbfb8aa3b290a7820 */ /* 0x000fc40000410000 */
[----:B------:R-:W-:Y:S02]  /*2050*/  FMUL.FTZ R35, R34, -1.4426950216293334961 ;  /* 0xbfb8aa3b22237820 */ /* 0x000fe40000410000 */
[----:B------:R-:W-:Y:S01]  /*2060*/  FMUL.FTZ R45, R44, -1.4426950216293334961 ;  /* 0xbfb8aa3b2c2d7820 */ /* 0x000fe20000410000 */
[----:B------:R-:W0:Y:S08]  /*2070*/  MUFU.EX2 R32, R32 ;  /* 0x0000002000207308 */ /* 0x000e300000000800 */
[----:B------:R-:W1:Y:S08]  /*2080*/  MUFU.EX2 R10, R10 ;  /* 0x0000000a000a7308 */ /* 0x000e700000000800 */
[----:B------:R-:W2:Y:S08]  /*2090*/  MUFU.EX2 R35, R35 ;  /* 0x0000002300237308 */ /* 0x000eb00000000800 */
[----:B------:R-:W3:Y:S01]  /*20a0*/  MUFU.EX2 R45, R45 ;  /* 0x0000002d002d7308 */ /* 0x000ee20000000800 */
[----:B0-----:R-:W-:-:S02]  /*20b0*/  FADD.FTZ R33, R32, 1 ;  /* 0x3f80000020217421 */ /* 0x001fc40000010000 */
[----:B-1----:R-:W-:Y:S02]  /*20c0*/  FADD.FTZ R11, R10, 1 ;  /* 0x3f8000000a0b7421 */ /* 0x002fe40000010000 */
[----:B--2---:R-:W-:-:S03]  /*20d0*/  FADD.FTZ R42, R35, 1 ;  /* 0x3f800000232a7421 */ /* 0x004fc60000010000 */
[----:B------:R-:W0:Y:S01]  /*20e0*/  MUFU.RCP R46, R11 ;  /* 0x0000000b002e7308 */ /* 0x000e220000001000 */
[----:B---3--:R-:W-:-:S07]  /*20f0*/  FADD.FTZ R32, R45, 1 ;  /* 0x3f8000002d207421 */ /* 0x008fce0000010000 */
[----:B------:R-:W1:Y:S01]  /*2100*/  MUFU.RCP R48, R33 ;  /* 0x0000002100307308 */ /* 0x000e620000001000 */
[----:B------:R-:W-:Y:S07]  /*2110*/  BAR.SYNC.DEFER_BLOCKING 0x0 ;  /* 0x0000000000007b1d */ /* 0x000fee0000010000 */
[----:B------:R-:W2:Y:S08]  /*2120*/  MUFU.RCP R47, R42 ;  /* 0x0000002a002f7308 */ /* 0x000eb00000001000 */
[----:B------:R-:W3:Y:S01]  /*2130*/  MUFU.RCP R49, R32 ;  /* 0x0000002000317308 */ /* 0x000ee20000001000 */
[----:B0-----:R-:W-:-:S02]  /*2140*/  FMUL.FTZ R10, R41, R46 ;  /* 0x0000002e290a7220 */ /* 0x001fc40000410000 */
[----:B-1----:R-:W-:Y:S02]  /*2150*/  FMUL.FTZ R43, R43, R48 ;  /* 0x000000302b2b7220 */ /* 0x002fe40000410000 */
[----:B--2---:R-:W-:Y:S02]  /*2160*/  FMUL.FTZ R34, R34, R47 ;  /* 0x0000002f22227220 */ /* 0x004fe40000410000 */
[----:B------:R-:W-:Y:S02]  /*2170*/  FMUL.FTZ R10, R10, R15 ;  /* 0x0000000f0a0a7220 */ /* 0x000fe40000410000 */
[----:B------:R-:W-:Y:S02]  /*2180*/  FMUL.FTZ R43, R43, R12 ;  /* 0x0000000c2b2b7220 */ /* 0x000fe40000410000 */
[----:B---3--:R-:W-:Y:S02]  /*2190*/  FMUL.FTZ R35, R44, R49 ;  /* 0x000000312c237220 */ /* 0x008fe40000410000 */
[----:B------:R-:W-:-:S02]  /*21a0*/  FMUL.FTZ R34, R34, R13 ;  /* 0x0000000d22227220 */ /* 0x000fc40000410000 */
[----:B------:R-:W-:Y:S01]  /*21b0*/  FMUL.FTZ R35, R35, R0 ;  /* 0x0000000023237220 */ /* 0x000fe20000410000 */
[----:B------:R-:W-:-:S04]  /*21c0*/  F2FP.PACK_AB R10, R43, R10 ;  /* 0x0000000a2b0a723e */ /* 0x000fc800000000ff */
[----:B------:R-:W-:-:S05]  /*21d0*/  F2FP.PACK_AB R11, R35, R34 ;  /* 0x00000022230b723e */ /* 0x000fca00000000ff */
[----:B------:R0:W-:Y:S01]  /*21e0*/  STS.64 [R23.X8], R10 ;  /* 0x0000000a17007388 */ /* 0x0001e20000008a00 */
[----:B------:R-:W-:-:S06]  /*21f0*/  NOP ;  /* 0x0000000000007918 */ /* 0x000fcc0000000000 */
[----:B------:R-:W-:Y:S04]  /*2200*/  LDS.U16 R15, [R31] ;  /* 0x000000001f0f7984 */ /* 0x000fe80000000400 */
[----:B------:R-:W-:Y:S04]  /*2210*/  LDS.U16 R33, [R31+0x40] ;  /* 0x000040001f217984 */ /* 0x000fe80000000400 */
[----:B------:R-:W-:Y:S04]  /*2220*/  LDS.U16 R35, [R31+0x80] ;  /* 0x000080001f237984 */ /* 0x000fe80000000400 */
[----:B------:R-:W-:Y:S04]  /*2230*/  LDS.U16 R41, [R31+0xc0] ;  /* 0x0000c0001f297984 */ /* 0x000fe80000000400 */
[----:B------:R-:W-:Y:S04]  /*2240*/  @!P0 STS [0x100], R37 ;  /* 0x00010025ff008388 */ /* 0x000fe80000000800 */
[----:B------:R-:W-:Y:S06]  /*2250*/  BAR.SYNC.DEFER_BLOCKING 0x0 ;  /* 0x0000000000007b1d */ /* 0x000fec0000010000 */
[----:B------:R-:W1:Y:S01]  /*2260*/  LDS R43, [0x100] ;  /* 0x00010000ff2b7984 */ /* 0x000e620000000800 */
[----:B------:R-:W-:-:S02]  /*2270*/  IMAD R0, R40, c[0x0][0x210], RZ ;  /* 0x0000840028007a24 */ /* 0x000fc400078e02ff */
[----:B0-----:R-:W-:-:S04]  /*2280*/  IMAD.WIDE.U32 R10, R25, c[0x0][0x210], RZ ;  /* 0x00008400190a7a25 */ /* 0x001fc800078e00ff */
        /* <DEDUP_REMOVED lines=13> */
.L_x_5092:
[----:B------:R-:W-:Y:S05]  /*2360*/  BSYNC B0 ;  /* 0x0000000000007941 */ /* 0x000fea0003800000 */
.L_x_5091:
[----:B------:R-:W-:Y:S01]  /*2370*/  MOV R8, R10 ;  /* 0x0000000a00087202 */ /* 0x000fe20000000f00 */
[----:B------:R-:W-:Y:S01]  /*2380*/  IMAD.MOV.U32 R9, RZ, RZ, R45 ;  /* 0x000000ffff097224 */ /* 0x000fe200078e002d */
[----:B------:R-:W-:Y:S01]  /*2390*/  IADD3 R38, P4, R38, c[0x0][0x270], RZ ;  /* 0x00009c0026267a10 */ /* 0x000fe20007f9e0ff */
[----:B------:R-:W-:Y:S01]  /*23a0*/  IMAD R0, R28, c[0x0][0x218], RZ ;  /* 0x000086001c007a24 */ /* 0x000fe200078e02ff */
[----:B------:R-:W-:Y:S01]  /*23b0*/  ISETP.GE.AND P0, PT, R36, R43, PT ;  /* 0x0000002b2400720c */ /* 0x000fe20003f06270 */
[----:B------:R-:W-:Y:S01]  /*23c0*/  IMAD.WIDE.U32 R8, R29, c[0x0][0x218], R8 ;  /* 0x000086001d087a25 */ /* 0x000fe200078e0008 */
[----:B------:R-:W-:Y:S02]  /*23d0*/  IADD3.X R39, R39, c[0x0][0x274], RZ, P4, !PT ;  /* 0x00009d0027277a10 */ /* 0x000fe400027fe4ff */
[----:B------:R-:W-:Y:S01]  /*23e0*/  IADD3 R20, R20, 0x1, RZ ;  /* 0x0000000114147810 */ /* 0x000fe20007ffe0ff */
[----:B------:R-:W-:Y:S01]  /*23f0*/  IMAD R11, R29, c[0x0][0x21c], R0 ;  /* 0x000087001d0b7a24 */ /* 0x000fe200078e0200 */
[----:B------:R-:W-:-:S02]  /*2400*/  IADD3 R0, P3, R6, R8, RZ ;  /* 0x0000000806007210 */ /* 0x000fc40007f7e0ff */
[----:B------:R-:W-:Y:S02]  /*2410*/  ISETP.GE.AND P1, PT, R16, R43, PT ;  /* 0x0000002b1000720c */ /* 0x000fe40003f26270 */
[----:B------:R-:W-:Y:S02]  /*2420*/  IADD3.X R7, R7, R11, R9, P3, !PT ;  /* 0x0000000b07077210 */ /* 0x000fe40001ffe409 */
[----:B------:R-:W-:Y:S02]  /*2430*/  LEA R6, P3, R0, R38, 0x1 ;  /* 0x0000002600067211 */ /* 0x000fe400078608ff */
        /* <DEDUP_REMOVED lines=12> */
.L_x_5093:
[----:B------:R-:W-:Y:S05]  /*2500*/  EXIT ;  /* 0x000000000000794d */ /* 0x000fea0003800000 */
.L_x_5095:
        /* <DEDUP_REMOVED lines=15> */
.L_x_5465:


//--------------------- .text._Z25selective_scan_fwd_kernelI32Selective_Scan_fwd_kernel_traitsILi32ELi4ELi1ELb0ELb0ELb1ELb0EN3c104HalfEfEEv13SSMParamsBase --------------------------
	.section	.text._Z25selective_scan_fwd_kernelI32Selective_Scan_fwd_kernel_traitsILi32ELi4ELi1ELb0ELb0ELb1ELb0EN3c104HalfEfEEv13SSMParamsBase,"ax",@progbits
	.sectioninfo	@"SHI_REGISTERS=70"
	.align	128
        .global         _Z25selective_scan_fwd_kernelI32Selective_Scan_fwd_kernel_traitsILi32ELi4ELi1ELb0ELb0ELb1ELb0EN3c104HalfEfEEv13SSMParamsBase
        .type           _Z25selective_scan_fwd_kernelI32Selective_Scan_fwd_kernel_traitsILi32ELi4ELi1ELb0ELb0ELb1ELb0EN3c104HalfEfEEv13SSMParamsBase,@function
        .size           _Z25selective_scan_fwd_kernelI32Selective_Scan_fwd_kernel_traitsILi32ELi4ELi1ELb0ELb0ELb1ELb0EN3c104HalfEfEEv13SSMParamsBase,(.L_x_5466 - _Z25selective_scan_fwd_kernelI32Selective_Scan_fwd_kernel_traitsILi32ELi4ELi1ELb0ELb0ELb1ELb0EN3c104HalfEfEEv13SSMParamsBase)
        .other          _Z25selective_scan_fwd_kernelI32Selective_Scan_fwd_kernel_traitsILi32ELi4ELi1ELb0ELb0ELb1ELb0EN3c104HalfEfEEv13SSMParamsBase,@"STO_CUDA_ENTRY STV_DEFAULT"
_Z25selective_scan_fwd_kernelI32Selective_Scan_fwd_kernel_traitsILi32ELi4ELi1ELb0ELb0ELb1ELb0EN3c104HalfEfEEv13SSMParamsBase:
.text._Z25selective_scan_fwd_kernelI32Selective_Scan_fwd_kernel_traitsILi32ELi4ELi1ELb0ELb0ELb1ELb0EN3c104HalfEfEEv13SSMParamsBase:
        /* <DEDUP_REMOVED lines=21> */
[----:B-1----:R-:W-:Y:S01]  /*0150*/  HFMA2.MMA R10, -RZ, RZ, 0, 0 ;  /* 0x00000000ff0a7435 */ /* 0x002fe200000001ff */
[----:B--2---:R-:W-:-:S04]  /*0160*/  IMAD.MOV R14, RZ, RZ, -R11 ;  /* 0x000000ffff0e7224 */ /* 0x004fc800078e0a0b */
[----:B------:R-:W-:-:S05]  /*0170*/  IMAD R5, R14, R13, RZ ;  /* 0x0000000d0e057224 */ /* 0x000fca00078e02ff */
[----:B------:R-:W-:Y:S02]  /*0180*/  IMAD.HI.U32 R11, R11, R5, R10 ;  /* 0x000000050b0b7227 */ /* 0x000fe400078e000a */
[----:B------:R-:W1:Y:S01]  /*0190*/  S2R R5, SR_CTAID.X ;  /* 0x0000000000057919 */ /* 0x000e620000002500 */
[----:B0-----:R-:W-:Y:S02]  /*01a0*/  MOV R9, c[0x0][0x174] ;  /* 0x00005d0000097a02 */ /* 0x001fe40000000f00 */
[----:B------:R-:W-:Y:S02]  /*01b0*/  IABS R8, R0 ;  /* 0x0000000000087213 */ /* 0x000fe40000000000 */
[----:B------:R-:W-:-:S03]  /*01c0*/  ISETP.GE.AND P0, PT, R9, 0x1, PT ;  /* 0x000000010900780c */ /* 0x000fc60003f06270 */
[----:B---3--:R-:W-:-:S04]  /*01d0*/  IMAD.HI.U32 R7, R11, R8, RZ ;  /* 0x000000080b077227 */ /* 0x008fc800078e00ff */
[----:B------:R-:W-:-:S04]  /*01e0*/  IMAD.MOV R6, RZ, RZ, -R7 ;  /* 0x000000ffff067224 */ /* 0x000fc800078e0a07 */
[----:B------:R-:W-:Y:S01]  /*01f0*/  IMAD R8, R13, R6, R8 ;  /* 0x000000060d087224 */ /* 0x000fe200078e0208 */
[----:B------:R-:W-:-:S04]  /*0200*/  LOP3.LUT R9, R0, c[0x0][0x178], RZ, 0x3c, !PT ;  /* 0x00005e0000097a12 */ /* 0x000fc800078e3cff */
[----:B------:R-:W-:Y:S02]  /*0210*/  ISETP.GT.U32.AND P1, PT, R13, R8, PT ;  /* 0x000000080d00720c */ /* 0x000fe40003f24070 */
[----:B-1----:R-:W-:Y:S01]  /*0220*/  SHF.R.S32.HI R6, RZ, 0x1f, R5 ;  /* 0x0000001fff067819 */ /* 0x002fe20000011405 */
[----:B------:R-:W-:Y:S10]  /*0230*/  @!P0 EXIT ;  /* 0x000000000000894d */ /* 0x000ff40003800000 */
[----:B------:R-:W-:Y:S01]  /*0240*/  @!P1 IMAD.IADD R8, R8, 0x1, -R13 ;  /* 0x0000000108089824 */ /* 0x000fe200078e0a0d */
[----:B------:R-:W0:Y:S01]  /*0250*/  S2R R54, SR_TID.X ;  /* 0x0000000000367919 */ /* 0x000e220000002100 */
[----:B------:R-:W-:Y:S01]  /*0260*/  IMAD R15, R3, c[0x0][0x1d8], RZ ;  /* 0x00007600030f7a24 */ /* 0x000fe200078e02ff */
[----:B------:R-:W-:Y:S01]  /*0270*/  @!P1 IADD3 R7, R7, 0x1, RZ ;  /* 0x0000000107079810 */ /* 0x000fe20007ffe0ff */
[----:B------:R-:W-:Y:S01]  /*0280*/  IMAD R10, R6, c[0x0][0x1b0], RZ ;  /* 0x00006c00060a7a24 */ /* 0x000fe200078e02ff */
[----:B------:R-:W-:Y:S01]  /*0290*/  ISETP.GE.U32.AND P0, PT, R8, R13, PT ;  /* 0x0000000d0800720c */ /* 0x000fe20003f06070 */
[C---:B------:R-:W-:Y:S01]  /*02a0*/  IMAD R15, R0.reuse, c[0x0][0x1dc], R15 ;  /* 0x00007700000f7a24 */ /* 0x040fe200078e020f */
[----:B------:R-:W-:Y:S01]  /*02b0*/  ISETP.GE.AND P2, PT, R9, RZ, PT ;  /* 0x000000ff0900720c */ /* 0x000fe20003f46270 */
[----:B------:R-:W-:Y:S01]  /*02c0*/  IMAD.WIDE.U32 R8, R0, c[0x0][0x1d8], RZ ;  /* 0x0000760000087a25 */ /* 0x000fe200078e00ff */
[----:B------:R-:W-:-:S03]  /*02d0*/  ISETP.NE.AND P1, PT, RZ, c[0x0][0x178], PT ;  /* 0x00005e00ff007a0c */ /* 0x000fc60003f25270 */
[----:B------:R-:W-:Y:S02]  /*02e0*/  IMAD R17, R3, c[0x0][0x1e8], RZ ;  /* 0x00007a0003117a24 */ /* 0x000fe400078e02ff */
[----:B------:R-:W-:Y:S02]  /*02f0*/  IMAD.IADD R9, R9, 0x1, R15 ;  /* 0x0000000109097824 */ /* 0x000fe400078e020f */
[----:B------:R-:W-:Y:S02]  /*0300*/  IMAD R19, R5, c[0x0][0x1b4], R10 ;  /* 0x00006d0005137a24 */ /* 0x000fe400078e020a */
[----:B------:R-:W-:Y:S01]  /*0310*/  @P0 IADD3 R7, R7, 0x1, RZ ;  /* 0x0000000107070810 */ /* 0x000fe20007ffe0ff */
[----:B------:R-:W-:-:S04]  /*0320*/  IMAD.WIDE.U32 R10, R0, c[0x0][0x1e8], RZ ;  /* 0x00007a00000a7a25 */ /* 0x000fc800078e00ff */
[----:B------:R-:W-:Y:S02]  /*0330*/  IMAD.MOV.U32 R15, RZ, RZ, R7 ;  /* 0x000000ffff0f7224 */ /* 0x000fe400078e0007 */
[----:B------:R-:W-:Y:S01]  /*0340*/  IMAD R17, R0, c[0x0][0x1ec], R17 ;  /* 0x00007b0000117a24 */ /* 0x000fe200078e0211 */
[C---:B0-----:R-:W-:Y:S01]  /*0350*/  LOP3.LUT R7, R54.reuse, 0x1f, RZ, 0xc0, !PT ;  /* 0x0000001f36077812 */ /* 0x041fe200078ec0ff */
[----:B------:R-:W-:Y:S01]  /*0360*/  IMAD.SHL.U32 R14, R54, 0x4, RZ ;  /* 0x00000004360e7824 */ /* 0x000fe200078e00ff */
[----:B------:R-:W-:Y:S01]  /*0370*/  @!P2 IADD3 R15, -R15, RZ, RZ ;  /* 0x000000ff0f0fa210 */ /* 0x000fe20007ffe1ff */
[----:B------:R-:W-:Y:S01]  /*0380*/  IMAD R16, R6, c[0x0][0x1d0], RZ ;  /* 0x0000740006107a24 */ /* 0x000fe200078e02ff */
[----:B------:R-:W-:Y:S01]  /*0390*/  @!P1 LOP3.LUT R15, RZ, c[0x0][0x178], RZ, 0x33, !PT ;  /* 0x00005e00ff0f9a12 */ /* 0x000fe200078e33ff */
[----:B------:R-:W-:Y:S01]  /*03a0*/  IMAD.WIDE.U32 R12, R5, c[0x0][0x1b0], RZ ;  /* 0x00006c00050c7a25 */ /* 0x000fe200078e00ff */
[----:B------:R-:W-:Y:S02]  /*03b0*/  IADD3 R11, R11, R17, RZ ;  /* 0x000000110b0b7210 */ /* 0x000fe40007ffe0ff */
[----:B------:R-:W-:Y:S01]  /*03c0*/  LOP3.LUT R34, R7, 0xffffff80, R14, 0xf8, !PT ;  /* 0xffffff8007227812 */ /* 0x000fe200078ef80e */
[----:B------:R-:W-:Y:S01]  /*03d0*/  IMAD.WIDE.U32 R8, R5, c[0x0][0x1d0], R8 ;  /* 0x0000740005087a25 */ /* 0x000fe200078e0008 */
[----:B------:R-:W-:-:S02]  /*03e0*/  IADD3 R13, R13, R19, RZ ;  /* 0x000000130d0d7210 */ /* 0x000fc40007ffe0ff */
[----:B------:R-:W-:Y:S01]  /*03f0*/  SHF.R.S32.HI R35, RZ, 0x1f, R34 ;  /* 0x0000001fff237819 */ /* 0x000fe20000011422 */
[C---:B------:R-:W-:Y:S01]  /*0400*/  IMAD R17, R5.reuse, c[0x0][0x1d4], R16 ;  /* 0x0000750005117a24 */ /* 0x040fe200078e0210 */
[----:B------:R-:W-:Y:S01]  /*0410*/  SHF.R.S32.HI R16, RZ, 0x1f, R15 ;  /* 0x0000001fff107819 */ /* 0x000fe2000001140f */
[----:B------:R-:W-:Y:S01]  /*0420*/  IMAD R18, R6, c[0x0][0x1e0], RZ ;  /* 0x0000780006127a24 */ /* 0x000fe200078e02ff */
[----:B------:R-:W-:Y:S01]  /*0430*/  IADD3 R29, P0, R34, R8, RZ ;  /* 0x00000008221d7210 */ /* 0x000fe20007f1e0ff */
[----:B------:R-:W-:-:S04]  /*0440*/  IMAD.WIDE.U32 R10, R5, c[0x0][0x1e0], R10 ;  /* 0x00007800050a7a25 */ /* 0x000fc800078e000a */
[----:B------:R-:W-:Y:S01]  /*0450*/  IMAD R19, R5, c[0x0][0x1e4], R18 ;  /* 0x0000790005137a24 */ /* 0x000fe200078e0212 */
[----:B------:R-:W-:Y:S01]  /*0460*/  IADD3 R27, P1, R34, R10, RZ ;  /* 0x0000000a221b7210 */ /* 0x000fe20007f3e0ff */
[----:B------:R-:W-:Y:S01]  /*0470*/  IMAD R18, R16, c[0x0][0x1c8], RZ ;  /* 0x0000720010127a24 */ /* 0x000fe200078e02ff */
[----:B------:R-:W-:Y:S01]  /*0480*/  IADD3.X R16, R35, R9, R17, P0, !PT ;  /* 0x0000000923107210 */ /* 0x000fe200007fe411 */
[----:B------:R-:W-:Y:S01]  /*0490*/  IMAD.WIDE.U32 R8, R15, c[0x0][0x1c8], R12 ;  /* 0x000072000f087a25 */ /* 0x000fe200078e000c */
[----:B------:R-:W-:Y:S02]  /*04a0*/  IADD3.X R10, R35, R11, R19, P1, !PT ;  /* 0x0000000b230a7210 */ /* 0x000fe40000ffe413 */
[----:B------:R-:W-:Y:S01]  /*04b0*/  LEA R25, P2, R27, c[0x0][0x248], 0x1 ;  /* 0x000092001b197a11 */ /* 0x000fe200078408ff */
[----:B------:R-:W-:Y:S01]  /*04c0*/  IMAD R15, R15, c[0x0][0x1cc], R18 ;  /* 0x000073000f0f7a24 */ /* 0x000fe200078e0212 */
[----:B------:R-:W-:Y:S01]  /*04d0*/  LEA R19, P0, R8, c[0x0][0x230], 0x1 ;  /* 0x00008c0008137a11 */ /* 0x000fe200078008ff */
[----:B------:R-:W-:Y:S01]  /*04e0*/  IMAD R11, R3, c[0x0][0x180], RZ ;  /* 0x00006000030b7a24 */ /* 0x000fe200078e02ff */
[----:B------:R-:W-:Y:S01]  /*04f0*/  LEA.HI.X R27, R27, c[0x0][0x24c], R10, 0x1, P2 ;  /* 0x000093001b1b7a11 */ /* 0x000fe200010f0c0a */
[----:B------:R-:W-:Y:S01]  /*0500*/  IMAD R10, R5, c[0x0][0x164], R0 ;  /* 0x00005900050a7a24 */ /* 0x000fe200078e0200 */
[----:B------:R-:W-:Y:S01]  /*0510*/  IADD3 R9, R9, R15, RZ ;  /* 0x0000000f09097210 */ /* 0x000fe20007ffe0ff */
[----:B------:R-:W-:Y:S01]  /*0520*/  IMAD R13, R3, c[0x0][0x198], RZ ;  /* 0x00006600030d7a24 */ /* 0x000fe200078e02ff */
[----:B------:R-:W-:Y:S01]  /*0530*/  LEA R28, P1, R29, c[0x0][0x240], 0x1 ;  /* 0x000090001d1c7a11 */ /* 0x000fe200078208ff */
[----:B------:R-:W-:Y:S01]  /*0540*/  IMAD.WIDE.U32 R32, R0, c[0x0][0x180], RZ ;  /* 0x0000600000207a25 */ /* 0x000fe200078e00ff */
[----:B------:R-:W-:-:S02]  /*0550*/  LEA.HI.X R20, R8, c[0x0][0x234], R9, 0x1, P0 ;  /* 0x00008d0008147a11 */ /* 0x000fc400000f0c09 */
[----:B------:R-:W0:Y:S01]  /*0560*/  S2R R8, SR_LANEID ;  /* 0x0000000000087919 */ /* 0x000e220000000000 */
[----:B------:R-:W-:Y:S01]  /*0570*/  IMAD R15, R0, c[0x0][0x184], R11 ;  /* 0x00006100000f7a24 */ /* 0x000fe200078e020b */
[----:B------:R-:W-:Y:S01]  /*0580*/  LEA.HI.X R29, R29, c[0x0][0x244], R16, 0x1, P1 ;  /* 0x000091001d1d7a11 */ /* 0x000fe200008f0c10 */
[----:B------:R-:W-:Y:S01]  /*0590*/  IMAD R10, R10, c[0x0][0x174], RZ ;  /* 0x00005d000a0a7a24 */ /* 0x000fe200078e02ff */
[----:B------:R-:W-:Y:S01]  /*05a0*/  IADD3 R11, R14, 0x1, RZ ;  /* 0x000000010e0b7810 */ /* 0x000fe20007ffe0ff */
[----:B------:R-:W-:Y:S01]  /*05b0*/  IMAD.WIDE.U32 R30, R0, c[0x0][0x198], RZ ;  /* 0x00006600001e7a25 */ /* 0x000fe200078e00ff */
[----:B------:R-:W-:Y:S02]  /*05c0*/  IADD3 R12, R14, 0x2, RZ ;  /* 0x000000020e0c7810 */ /* 0x000fe40007ffe0ff */
[----:B------:R-:W-:Y:S01]  /*05d0*/  IADD3 R15, R33, R15, RZ ;  /* 0x0000000f210f7210 */ /* 0x000fe20007ffe0ff */
[----:B------:R-:W-:Y:S01]  /*05e0*/  IMAD R17, R0, c[0x0][0x19c], R13 ;  /* 0x0000670000117a24 */ /* 0x000fe200078e020d */
[----:B------:R-:W-:Y:S01]  /*05f0*/  IADD3 R13, R14, 0x3, RZ ;  /* 0x000000030e0d7810 */ /* 0x000fe20007ffe0ff */
[----:B------:R-:W-:Y:S01]  /*0600*/  IMAD.MOV.U32 R9, RZ, RZ, RZ ;  /* 0x000000ffff097224 */ /* 0x000fe200078e00ff */
[----:B------:R-:W-:Y:S01]  /*0610*/  LOP3.LUT R14, R34, 0x20, RZ, 0xfc, !PT ;  /* 0x00000020220e7812 */ /* 0x000fe200078efcff */
[----:B------:R-:W-:Y:S01]  /*0620*/  IMAD R10, R10, c[0x0][0x16c], RZ ;  /* 0x00005b000a0a7a24 */ /* 0x000fe200078e02ff */
[C---:B------:R-:W-:Y:S01]  /*0630*/  LOP3.LUT R16, R34.reuse, 0x40, RZ, 0xfc, !PT ;  /* 0x0000004022107812 */ /* 0x040fe200078efcff */
[----:B------:R-:W-:Y:S01]  /*0640*/  IMAD.IADD R17, R31, 0x1, R17 ;  /* 0x000000011f117824 */ /* 0x000fe200078e0211 */
[----:B------:R-:W-:-:S02]  /*0650*/  LOP3.LUT R18, R34, 0x60, RZ, 0xfc, !PT ;  /* 0x0000006022127812 */ /* 0x000fc400078efcff */
.L_x_5111:
[----:B------:R-:W-:Y:S01]  /*0660*/  BAR.SYNC.DEFER_BLOCKING 0x0 ;  /* 0x0000000000007b1d */ /* 0x000fe20000010000 */
[----:B0-----:R-:W-:-:S02]  /*0670*/  MOV R22, 0xffffff80 ;  /* 0xffffff8000167802 */ /* 0x001fc40000000f00 */
[----:B------:R-:W-:Y:S02]  /*0680*/  PRMT R24, RZ, 0x7610, R24 ;  /* 0x00007610ff187816 */ /* 0x000fe40000000018 */
[----:B------:R-:W-:Y:S01]  /*0690*/  PRMT R26, RZ, 0x7610, R26 ;  /* 0x00007610ff1a7816 */ /* 0x000fe2000000001a */
[----:B------:R-:W-:Y:S01]  /*06a0*/  IMAD R21, R9, R22, c[0x0][0x168] ;  /* 0x00005a0009157624 */ /* 0x000fe200078e0216 */
[----:B------:R-:W-:Y:S02]  /*06b0*/  PRMT R22, RZ, 0x7610, R22 ;  /* 0x00007610ff167816 */ /* 0x000fe40000000016 */
[----:B------:R-:W-:Y:S02]  /*06c0*/  PRMT R36, RZ, 0x7610, R36 ;  /* 0x00007610ff247816 */ /* 0x000fe40000000024 */
        /* <DEDUP_REMOVED lines=8> */
[----:B0-----:R-:W-:Y:S01]  /*0750*/  IMAD.SHL.U32 R53, R8, 0x2, RZ ;  /* 0x0000000208357824 */ /* 0x001fe200078e00ff */
        /* <DEDUP_REMOVED lines=8> */
[----:B--2---:R-:W-:Y:S04]  /*07e0*/  STS.U16 [R53], R22 ;  /* 0x0000001635007388 */ /* 0x004fe80000000400 */
[----:B---3--:R-:W-:Y:S04]  /*07f0*/  STS.U16 [R53+0x40], R24 ;  /* 0x0000401835007388 */ /* 0x008fe80000000400 */
[----:B----4-:R0:W-:Y:S04]  /*0800*/  STS.U16 [R53+0x80], R26 ;  /* 0x0000801a35007388 */ /* 0x0101e80000000400 */
[----:B------:R-:W-:Y:S01]  /*0810*/  STS.U16 [R53+0xc0], R36 ;  /* 0x0000c02435007388 */ /* 0x000fe20000000400 */
[----:B------:R-:W-:-:S06]  /*0820*/  NOP ;  /* 0x0000000000007918 */ /* 0x000fcc0000000000 */
[----:B------:R-:W-:Y:S01]  /*0830*/  LDS.64 R36, [R8.X8] ;  /* 0x0000000008247984 */ /* 0x000fe20000008a00 */
[----:B0-----:R-:W-:-:S03]  /*0840*/  MOV R26, R25 ;  /* 0x00000019001a7202 */ /* 0x001fc60000000f00 */
        /* <DEDUP_REMOVED lines=12> */
[----:B------:R-:W0:Y:S02]  /*0910*/  LDS.64 R46, [R8.X8] ;  /* 0x00000000082e7984 */ /* 0x000e240000008a00 */
        /* <DEDUP_REMOVED lines=48> */
.L_x_5097:
[----:B------:R-:W-:Y:S05]  /*0c20*/  BSYNC B0 ;  /* 0x0000000000007941 */ /* 0x000fea0003800000 */
.L_x_5096:
        /* <DEDUP_REMOVED lines=33> */
.L_x_5099:
[----:B------:R-:W-:Y:S05]  /*0e40*/  BSYNC B0 ;  /* 0x0000000000007941 */ /* 0x000fea0003800000 */
.L_x_5098:
        /* <DEDUP_REMOVED lines=33> */
.L_x_5101:
[----:B------:R-:W-:Y:S05]  /*1060*/  BSYNC B0 ;  /* 0x0000000000007941 */ /* 0x000fea0003800000 */
.L_x_5100:
        /* <DEDUP_REMOVED lines=33> */
.L_x_5103:
[----:B------:R-:W-:Y:S05]  /*1280*/  BSYNC B0 ;  /* 0x0000000000007941 */ /* 0x000fea0003800000 */
.L_x_5102:
[----:B------:R-:W-:Y:S01]  /*1290*/  IMAD.MOV.U32 R38, RZ, RZ, c[0x0][0x16c] ;  /* 0x00005b00ff267624 */ /* 0x000fe200078e00ff */
[--C-:B------:R-:W-:Y:S01]  /*12a0*/  HADD2.F32 R45, -RZ, R36.reuse.H0_H0 ;  /* 0x20000024ff2d7230 */ /* 0x100fe20000004100 */
[----:B------:R-:W-:Y:S01]  /*12b0*/  BAR.SYNC.DEFER_BLOCKING 0x0 ;  /* 0x0000000000007b1d */ /* 0x000fe20000010000 */
[----:B------:R-:W-:Y:S02]  /*12c0*/  HADD2.F32 R44, -RZ, R36.H1_H1 ;  /* 0x30000024ff2c7230 */ /* 0x000fe40000004100 */
        /* <DEDUP_REMOVED lines=10> */
[----:B------:R-:W-:-:S07]  /*1370*/  ISETP.EQ.OR P0, PT, R9, RZ, P0 ;  /* 0x000000ff0900720c */ /* 0x000fce0000702670 */
.L_x_5107:
[----:B------:R-:W-:Y:S02]  /*1380*/  SHF.R.S32.HI R43, RZ, 0x1f, R52 ;  /* 0x0000001fff2b7819 */ /* 0x000fe40000011434 */
[----:B------:R-:W-:Y:S02]  /*1390*/  MOV R36, 0xffffff80 ;  /* 0xffffff8000247802 */ /* 0x000fe40000000f00 */
[----:B------:R-:W-:Y:S01]  /*13a0*/  PRMT R62, RZ, 0x7610, R62 ;  /* 0x00007610ff3e7816 */ /* 0x000fe2000000003e */
[----:B------:R-:W-:Y:S01]  /*13b0*/  IMAD R39, R43, c[0x0][0x1c0], RZ ;  /* 0x000070002b277a24 */ /* 0x000fe200078e02ff */
[----:B------:R-:W-:Y:S01]  /*13c0*/  PRMT R42, RZ, 0x7610, R42 ;  /* 0x00007610ff2a7816 */ /* 0x000fe2000000002a */
[----:B------:R-:W-:Y:S01]  /*13d0*/  IMAD R21, R9, R36, c[0x0][0x168] ;  /* 0x00005a0009157624 */ /* 0x000fe200078e0224 */
[----:B------:R-:W-:Y:S01]  /*13e0*/  PRMT R58, RZ, 0x7610, R58 ;  /* 0x00007610ff3a7816 */ /* 0x000fe2000000003a */
[----:B------:R-:W-:Y:S01]  /*13f0*/  IMAD.WIDE.U32 R36, R52, c[0x0][0x1c0], R34 ;  /* 0x0000700034247a25 */ /* 0x000fe200078e0022 */
[----:B------:R-:W-:-:S02]  /*1400*/  PRMT R56, RZ, 0x7610, R56 ;  /* 0x00007610ff387816 */ /* 0x000fc40000000038 */
[----:B------:R-:W-:Y:S01]  /*1410*/  ISETP.GE.AND P1, PT, R34, R21, PT ;  /* 0x000000152200720c */ /* 0x000fe20003f26270 */
[----:B------:R-:W-:Y:S01]  /*1420*/  IMAD R39, R52, c[0x0][0x1c4], R39 ;  /* 0x0000710034277a24 */ /* 0x000fe200078e0227 */
[----:B------:R-:W-:Y:S01]  /*1430*/  LEA R38, P5, R36, R19, 0x1 ;  /* 0x0000001324267211 */ /* 0x000fe200078a08ff */
[----:B------:R-:W-:Y:S01]  /*1440*/  IMAD R41, R43, c[0x0][0x188], RZ ;  /* 0x000062002b297a24 */ /* 0x000fe200078e02ff */
[-C--:B------:R-:W-:Y:S01]  /*1450*/  ISETP.GE.AND P4, PT, R18, R21.reuse, PT ;  /* 0x000000151200720c */ /* 0x080fe20003f86270 */
[----:B------:R-:W-:Y:S01]  /*1460*/  IMAD.IADD R37, R37, 0x1, R39 ;  /* 0x0000000125257824 */ /* 0x000fe200078e0227 */
[-C--:B------:R-:W-:Y:S02]  /*1470*/  ISETP.GE.AND P2, PT, R14, R21.reuse, PT ;  /* 0x000000150e00720c */ /* 0x080fe40003f46270 */
[----:B------:R-:W-:Y:S02]  /*1480*/  ISETP.GE.AND P3, PT, R16, R21, PT ;  /* 0x000000151000720c */ /* 0x000fe40003f66270 */
[----:B------:R-:W-:-:S02]  /*1490*/  LEA.HI.X R39, R36, R20, R37, 0x1, P5 ;  /* 0x0000001424277211 */ /* 0x000fc400028f0c25 */
[----:B------:R-:W-:Y:S02]  /*14a0*/  MOV R36, R32 ;  /* 0x0000002000247202 */ /* 0x000fe40000000f00 */
[----:B------:R-:W-:Y:S01]  /*14b0*/  MOV R37, R15 ;  /* 0x0000000f00257202 */ /* 0x000fe20000000f00 */
[C---:B------:R-:W-:Y:S01]  /*14c0*/  IMAD R41, R52.reuse, c[0x0][0x18c], R41 ;  /* 0x0000630034297a24 */ /* 0x040fe200078e0229 */
[----:B------:R0:W2:Y:S03]  /*14d0*/  @!P1 LDG.E.U16 R62, [R38.64] ;  /* 0x00000004263e9981 */ /* 0x0000a6000c1e1500 */
[----:B------:R-:W-:Y:S01]  /*14e0*/  IMAD.WIDE.U32 R36, R52, c[0x0][0x188], R36 ;  /* 0x0000620034247a25 */ /* 0x000fe200078e0024 */
[----:B------:R0:W3:Y:S03]  /*14f0*/  @!P4 LDG.E.U16 R42, [R38.64+0xc0] ;  /* 0x0000c004262ac981 */ /* 0x0000e6000c1e1500 */
[----:B------:R-:W-:Y:S01]  /*1500*/  IMAD.IADD R37, R37, 0x1, R41 ;  /* 0x0000000125257824 */ /* 0x000fe200078e0229 */
[C---:B------:R-:W-:Y:S01]  /*1510*/  LEA R40, P1, R36.reuse, c[0x0][0x220], 0x2 ;  /* 0x0000880024287a11 */ /* 0x040fe200078210ff */
[----:B------:R0:W4:Y:S03]  /*1520*/  @!P2 LDG.E.U16 R58, [R38.64+0x40] ;  /* 0x00004004263aa981 */ /* 0x000126000c1e1500 */
[----:B------:R-:W-:Y:S01]  /*1530*/  LEA.HI.X R41, R36, c[0x0][0x224], R37, 0x2, P1 ;  /* 0x0000890024297a11 */ /* 0x000fe200008f1425 */
[----:B------:R0:W2:Y:S04]  /*1540*/  @!P3 LDG.E.U16 R56, [R38.64+0x80] ;  /* 0x000080042638b981 */ /* 0x0000a8000c1e1500 */
[----:B------:R-:W2:Y:S01]  /*1550*/  LDG.E R40, [R40.64] ;  /* 0x0000000428287981 */ /* 0x000ea2000c1e1900 */
[----:B------:R-:W-:Y:S01]  /*1560*/  MOV R36, R30 ;  /* 0x0000001e00247202 */ /* 0x000fe20000000f00 */
[----:B------:R-:W-:Y:S01]  /*1570*/  IMAD R43, R43, c[0x0][0x1a0], RZ ;  /* 0x000068002b2b7a24 */ /* 0x000fe200078e02ff */
[----:B------:R-:W-:-:S03]  /*1580*/  MOV R37, R17 ;  /* 0x0000001100257202 */ /* 0x000fc60000000f00 */
[C---:B------:R-:W-:Y:S02]  /*1590*/  IMAD R43, R52.reuse, c[0x0][0x1a4], R43 ;  /* 0x00006900342b7a24 */ /* 0x040fe400078e022b */
[----:B------:R-:W-:Y:S01]  /*15a0*/  IMAD.WIDE.U32 R36, R52, c[0x0][0x1a0], R36 ;  /* 0x0000680034247a25 */ /* 0x000fe200078e0024 */
[----:B------:R-:W1:Y:S04]  /*15b0*/  S2R R54, SR_TID.X ;  /* 0x0000000000367919 */ /* 0x000e680000002100 */
[----:B0-----:R-:W-:Y:S02]  /*15c0*/  LEA R38, P1, R36, c[0x0][0x228], 0x2 ;  /* 0x00008a0024267a11 */ /* 0x001fe400078210ff */
[----:B------:R-:W-:-:S04]  /*15d0*/  IADD3 R37, R37, R43, RZ ;  /* 0x0000002b25257210 */ /* 0x000fc80007ffe0ff */
[----:B------:R-:W-:Y:S01]  /*15e0*/  LEA.HI.X R39, R36, c[0x0][0x22c], R37, 0x2, P1 ;  /* 0x00008b0024277a11 */ /* 0x000fe200008f1425 */
[----:B------:R-:W-:Y:S01]  /*15f0*/  IMAD.SHL.U32 R53, R8, 0x2, RZ ;  /* 0x0000000208357824 */ /* 0x000fe200078e00ff */
[-C--:B------:R-:W-:Y:S01]  /*1600*/  ISETP.GE.U32.AND P2, PT, R11, R21.reuse, PT ;  /* 0x000000150b00720c */ /* 0x080fe20003f46070 */
[----:B------:R-:W-:Y:S01]  /*1610*/  FMUL.FTZ R61, R45, R22 ;  /* 0x000000162d3d7220 */ /* 0x000fe20000410000 */
[----:B------:R-:W-:Y:S01]  /*1620*/  ISETP.GE.U32.AND P3, PT, R12, R21, PT ;  /* 0x000000150c00720c */ /* 0x000fe20003f66070 */
[----:B------:R-:W-:Y:S02]  /*1630*/  FMUL.FTZ R59, R47, R24 ;  /* 0x000000182f3b7220 */ /* 0x000fe40000410000 */
[----:B------:R-:W-:-:S03]  /*1640*/  FMUL.FTZ R57, R46, R25 ;  /* 0x000000192e397220 */ /* 0x000fc60000410000 */
[----:B------:R-:W-:Y:S01]  /*1650*/  FSEL R59, R59, RZ, !P3 ;  /* 0x000000ff3b3b7208 */ /* 0x000fe20005800000 */
[----:B------:R-:W-:Y:S02]  /*1660*/  IMAD.SHL.U32 R55, R52, 0x8, RZ ;  /* 0x0000000834377824 */ /* 0x000fe400078e00ff */
[----:B--2---:R-:W-:-:S04]  /*1670*/  FMUL.FTZ R36, R40, 1.4426950216293334961 ;  /* 0x3fb8aa3b28247820 */ /* 0x004fc80000410000 */
[C---:B------:R-:W-:Y:S02]  /*1680*/  FMUL.FTZ R40, R36.reuse, R23 ;  /* 0x0000001724287220 */ /* 0x040fe40000410000 */
[C---:B------:R-:W-:Y:S02]  /*1690*/  FMUL.FTZ R37, R36.reuse, R22 ;  /* 0x0000001624257220 */ /* 0x040fe40000410000 */
[C---:B------:R-:W-:Y:S02]  /*16a0*/  FMUL.FTZ R41, R36.reuse, R24 ;  /* 0x0000001824297220 */ /* 0x040fe40000410000 */
[----:B------:R-:W0:Y:S01]  /*16b0*/  MUFU.EX2 R40, R40 ;  /* 0x0000002800287308 */ /* 0x000e220000000800 */
[----:B------:R-:W-:Y:S01]  /*16c0*/  FMUL.FTZ R36, R36, R25 ;  /* 0x0000001924247220 */ /* 0x000fe20000410000 */
[----:B---3--:R1:W-:Y:S06]  /*16d0*/  STS.U16 [R53+0xc0], R42 ;  /* 0x0000c02a35007388 */ /* 0x0083ec0000000400 */
[----:B------:R-:W2:Y:S01]  /*16e0*/  MUFU.EX2 R37, R37 ;  /* 0x0000002500257308 */ /* 0x000ea20000000800 */
[----:B------:R3:W-:Y:S01]  /*16f0*/  STS.U16 [R53], R62 ;  /* 0x0000003e35007388 */ /* 0x0007e20000000400 */
[----:B-1----:R-:W-:-:S06]  /*1700*/  SHF.L.U32 R42, R54, 0x2, RZ ;  /* 0x00000002362a7819 */ /* 0x002fcc00000006ff */
[----:B------:R-:W1:Y:S01]  /*1710*/  MUFU.EX2 R41, R41 ;  /* 0x0000002900297308 */ /* 0x000e620000000800 */
[----:B------:R-:W-:Y:S01]  /*1720*/  ISETP.GE.U32.AND P1, PT, R42, R21, PT ;  /* 0x000000152a00720c */ /* 0x000fe20003f26070 */
[----:B---3--:R-:W-:-:S06]  /*1730*/  FMUL.FTZ R62, R44, R23 ;  /* 0x000000172c3e7220 */ /* 0x008fcc0000410000 */
[----:B------:R-:W3:Y:S01]  /*1740*/  MUFU.EX2 R36, R36 ;  /* 0x0000002400247308 */ /* 0x000ee20000000800 */
[----:B------:R-:W-:Y:S02]  /*1750*/  FSEL R61, R61, RZ, !P1 ;  /* 0x000000ff3d3d7208 */ /* 0x000fe40004800000 */
[----:B------:R-:W-:Y:S02]  /*1760*/  FSEL R62, R62, RZ, !P2 ;  /* 0x000000ff3e3e7208 */ /* 0x000fe40005000000 */
[----:B0-----:R-:W-:Y:S02]  /*1770*/  FSEL R63, R40, 1, !P2 ;  /* 0x3f800000283f7808 */ /* 0x001fe40005000000 */
[----:B--2---:R-:W-:Y:S01]  /*1780*/  FSEL R64, R37, 1, !P1 ;  /* 0x3f80000025407808 */ /* 0x004fe20004800000 */
[----:B----4-:R1:W-:Y:S01]  /*1790*/  STS.U16 [R53+0x40], R58 ;  /* 0x0000403a35007388 */ /* 0x0103e20000000400 */
[----:B------:R-:W-:Y:S01]  /*17a0*/  ISETP.GE.U32.AND P1, PT, R13, R21, PT ;  /* 0x000000150d00720c */ /* 0x000fe20003f26070 */
[----:B------:R-:W-:-:S02]  /*17b0*/  FFMA.FTZ R37, R61, R63, R62 ;  /* 0x0000003f3d257223 */ /* 0x000fc4000001003e */
[----:B------:R3:W-:Y:S01]  /*17c0*/  STS.U16 [R53+0x80], R56 ;  /* 0x0000803835007388 */ /* 0x0007e20000000400 */
[----:B------:R-:W-:-:S06]  /*17d0*/  NOP ;  /* 0x0000000000007918 */ /* 0x000fcc0000000000 */
[----:B-1----:R-:W-:Y:S01]  /*17e0*/  FSEL R58, R41, 1, !P3 ;  /* 0x3f800000293a7808 */ /* 0x002fe20005800000 */
[----:B------:R0:W5:Y:S01]  /*17f0*/  LDG.E R60, [R38.64] ;  /* 0x00000004263c7981 */ /* 0x000162000c1e1900 */
[----:B------:R-:W-:Y:S02]  /*1800*/  FSEL R57, R57, RZ, !P1 ;  /* 0x000000ff39397208 */ /* 0x000fe40004800000 */
[----:B---3--:R-:W-:Y:S01]  /*1810*/  FSEL R56, R36, 1, !P1 ;  /* 0x3f80000024387808 */ /* 0x008fe20004800000 */
[----:B------:R-:W-:Y:S02]  /*1820*/  FFMA.FTZ R37, R58, R37, R59 ;  /* 0x000000253a257223 */ /* 0x000fe4000001003b */
[----:B0-----:R-:W-:-:S04]  /*1830*/  FMUL.FTZ R39, R64, R63 ;  /* 0x0000003f40277220 */ /* 0x001fc80000410000 */
        /* <DEDUP_REMOVED lines=21> */
[----:B------:R-:W-:Y:S02]  /*1990*/  MOV R41, RZ ;  /* 0x000000ff00297202 */ /* 0x000fe40000000f00 */
[----:B------:R-:W-:Y:S02]  /*19a0*/  MOV R40, 0x3f800000 ;  /* 0x3f80000000287802 */ /* 0x000fe40000000f00 */
[----:B------:R-:W-:-:S04]  /*19b0*/  ISETP.NE.AND P2, PT, R8, 0x1f, PT ;  /* 0x0000001f0800780c */ /* 0x000fc80003f45270 */
[----:B------:R-:W-:Y:S03]  /*19c0*/  @!P0 LDS.64 R40, [R55+0x130] ;  /* 0x0001300037288984 */ /* 0x000fe60000000a00 */
[C---:B0-----:R-:W-:Y:S02]  /*19d0*/  @P1 FFMA.FTZ R37, R36.reuse, R38, R37 ;  /* 0x0000002624251223 */ /* 0x041fe40000010025 */
[----:B-1----:R-:W-:-:S03]  /*19e0*/  @P1 FMUL.FTZ R36, R36, R39 ;  /* 0x0000002724241220 */ /* 0x002fc60000410000 */
[----:B------:R-:W0:Y:S04]  /*19f0*/  SHFL.UP PT, R38, R37, 0x10, RZ ;  /* 0x0600000025267989 */ /* 0x000e2800000e00ff */
[----:B------:R-:W1:Y:S01]  /*1a00*/  SHFL.UP PT, R39, R36, 0x10, RZ ;  /* 0x0600000024277989 */ /* 0x000e6200000e00ff */
[----:B------:R-:W-:-:S13]  /*1a10*/  ISETP.GE.AND P1, PT, R8, 0x10, PT ;  /* 0x000000100800780c */ /* 0x000fda0003f26270 */
[C---:B0-----:R-:W-:Y:S02]  /*1a20*/  @P1 FFMA.FTZ R37, R36.reuse, R38, R37 ;  /* 0x0000002624251223 */ /* 0x041fe40000010025 */
[----:B-1----:R-:W-:Y:S02]  /*1a30*/  @P1 FMUL.FTZ R36, R36, R39 ;  /* 0x0000002724241220 */ /* 0x002fe40000410000 */
[----:B------:R-:W-:Y:S04]  /*1a40*/  LDS.64 R38, [R8.X8] ;  /* 0x0000000008267984 */ /* 0x000fe80000008a00 */
        /* <DEDUP_REMOVED lines=19> */
[----:B------:R-:W-:-:S06]  /*1b80*/  FFMA.FTZ R62, R63, R61, R62 ;  /* 0x0000003d3f3e7223 */ /* 0x000fcc000001003e */
        /* <DEDUP_REMOVED lines=9> */
.L_x_5106:
[----:B------:R-:W-:Y:S05]  /*1c20*/  BSYNC B0 ;  /* 0x0000000000007941 */ /* 0x000fea0003800000 */
.L_x_5105:
[----:B------:R-:W-:Y:S01]  /*1c30*/  IADD3 R52, R52, 0x1, RZ ;  /* 0x0000000134347810 */ /* 0x000fe20007ffe0ff */
[----:B0-----:R-:W-:Y:S01]  /*1c40*/  HADD2.F32 R37, -RZ, R38.H1_H1 ;  /* 0x30000026ff257230 */ /* 0x001fe20000004100 */
[----:B------:R-:W-:Y:S01]  /*1c50*/  FFMA.FTZ R58, R58, R62, R59 ;  /* 0x0000003e3a3a7223 */ /* 0x000fe2000001003b */
[--C-:B------:R-:W-:Y:S01]  /*1c60*/  HADD2.F32 R43, -RZ, R39.reuse.H0_H0 ;  /* 0x20000027ff2b7230 */ /* 0x100fe20000004100 */
[----:B------:R-:W-:Y:S01]  /*1c70*/  ISETP.GE.AND P1, PT, R52, c[0x0][0x16c], PT ;  /* 0x00005b0034007a0c */ /* 0x000fe20003f26270 */
[----:B------:R-:W-:Y:S01]  /*1c80*/  HADD2.F32 R39, -RZ, R39.H1_H1 ;  /* 0x30000027ff277230 */ /* 0x000fe20000004100 */
[-C--:B-----5:R-:W-:Y:S02]  /*1c90*/  FMUL.FTZ R41, R41, R60.reuse ;  /* 0x0000003c29297220 */ /* 0x0a0fe40000410000 */
[-C--:B------:R-:W-:Y:S02]  /*1ca0*/  FMUL.FTZ R37, R37, R60.reuse ;  /* 0x0000003c25257220 */ /* 0x080fe40000410000 */
[----:B------:R-:W-:-:S02]  /*1cb0*/  FMUL.FTZ R43, R43, R60 ;  /* 0x0000003c2b2b7220 */ /* 0x000fc40000410000 */
[----:B------:R-:W-:Y:S02]  /*1cc0*/  FMUL.FTZ R60, R39, R60 ;  /* 0x0000003c273c7220 */ /* 0x000fe40000410000 */
[----:B------:R-:W-:Y:S02]  /*1cd0*/  FFMA.FTZ R56, R56, R58, R57 ;  /* 0x0000003a38387223 */ /* 0x000fe40000010039 */
[----:B------:R-:W-:Y:S02]  /*1ce0*/  FFMA.FTZ R48, R61, R41, R48 ;  /* 0x000000293d307223 */ /* 0x000fe40000010030 */
[----:B------:R-:W-:Y:S02]  /*1cf0*/  FFMA.FTZ R49, R62, R37, R49 ;  /* 0x000000253e317223 */ /* 0x000fe40000010031 */
[----:B------:R-:W-:Y:S02]  /*1d00*/  FFMA.FTZ R50, R58, R43, R50 ;  /* 0x0000002b3a327223 */ /* 0x000fe40000010032 */
[----:B------:R-:W-:Y:S01]  /*1d10*/  FFMA.FTZ R51, R56, R60, R51 ;  /* 0x0000003c38337223 */ /* 0x000fe20000010033 */
[----:B------:R-:W-:Y:S05]  /*1d20*/  @!P1 BRA `(.L_x_5107) ;  /* 0xfffff65000009947 */ /* 0x000fea000383ffff */
.L_x_5104:
[----:B------:R-:W-:Y:S01]  /*1d30*/  BAR.SYNC.DEFER_BLOCKING 0x0 ;  /* 0x0000000000007b1d */ /* 0x000fe20000010000 */
[----:B------:R-:W-:Y:S01]  /*1d40*/  ISETP.NE.AND P0, PT, R54, RZ, PT ;  /* 0x000000ff3600720c */ /* 0x000fe20003f05270 */
[----:B------:R-:W-:Y:S01]  /*1d50*/  IMAD R24, R6, c[0x0][0x200], RZ ;  /* 0x0000800006187a24 */ /* 0x000fe200078e02ff */
[----:B------:R-:W-:Y:S01]  /*1d60*/  F2FP.PACK_AB R48, R49, R48 ;  /* 0x000000303130723e */ /* 0x000fe200000000ff */
[----:B------:R-:W-:Y:S01]  /*1d70*/  IMAD.WIDE.U32 R22, R5, c[0x0][0x200], RZ ;  /* 0x0000800005167a25 */ /* 0x000fe200078e00ff */
[----:B------:R-:W-:Y:S01]  /*1d80*/  F2FP.PACK_AB R49, R51, R50 ;  /* 0x000000323331723e */ /* 0x000fe200000000ff */
[----:B------:R-:W-:Y:S02]  /*1d90*/  BSSY B0, `(.L_x_5108) ;  /* 0x000001a000007945 */ /* 0x000fe40003800000 */
[----:B------:R-:W-:-:S05]  /*1da0*/  IMAD R37, R5, c[0x0][0x204], R24 ;  /* 0x0000810005257a24 */ /* 0x000fca00078e0218 */
        /* <DEDUP_REMOVED lines=12> */
[----:B------:R-:W-:-:S05]  /*1e70*/  IMAD.SHL.U32 R21, R9, 0x80, RZ ;  /* 0x0000008009157824 */ /* 0x000fca00078e00ff */
[----:B------:R-:W-:-:S04]  /*1e80*/  IADD3 R24, P0, R34, R21, RZ ;  /* 0x0000001522187210 */ /* 0x000fc80007f1e0ff */
[----:B------:R-:W-:Y:S01]  /*1e90*/  LEA.HI.X.SX32 R25, R21, R35, 0x1, P0 ;  /* 0x0000002315197211 */ /* 0x000fe200000f0eff */
        /* <DEDUP_REMOVED lines=9> */
.L_x_5109:
[----:B------:R-:W-:Y:S05]  /*1f30*/  BSYNC B0 ;  /* 0x0000000000007941 */ /* 0x000fea0003800000 */
.L_x_5108:
[----:B------:R-:W-:Y:S01]  /*1f40*/  IMAD.MOV.U32 R23, RZ, RZ, R45 ;  /* 0x000000ffff177224 */ /* 0x000fe200078e002d */
[----:B------:R-:W-:Y:S01]  /*1f50*/  SHF.L.U32 R21, R9, 0x7, RZ ;  /* 0x0000000709157819 */ /* 0x000fe200000006ff */
[----:B0-----:R-:W-:Y:S01]  /*1f60*/  IMAD R37, R3, c[0x0][0x208], RZ ;  /* 0x0000820003257a24 */ /* 0x001fe200078e02ff */
[----:B------:R-:W-:Y:S01]  /*1f70*/  MOV R25, 0x2 ;  /* 0x0000000200197802 */ /* 0x000fe20000000f00 */
[----:B------:R-:W-:Y:S01]  /*1f80*/  IMAD.WIDE.U32 R22, R0, c[0x0][0x208], R22 ;  /* 0x0000820000167a25 */ /* 0x000fe200078e0016 */
[-C--:B------:R-:W-:Y:S02]  /*1f90*/  ISETP.GE.AND P0, PT, R14, R43.reuse, PT ;  /* 0x0000002b0e00720c */ /* 0x080fe40003f06270 */
[----:B------:R-:W-:Y:S01]  /*1fa0*/  ISETP.GE.AND P1, PT, R16, R43, PT ;  /* 0x0000002b1000720c */ /* 0x000fe20003f26270 */
[----:B------:R-:W-:Y:S01]  /*1fb0*/  IMAD R36, R0, c[0x0][0x20c], R37 ;  /* 0x0000830000247a24 */ /* 0x000fe200078e0225 */
[----:B------:R-:W-:Y:S01]  /*1fc0*/  SHF.R.S32.HI R37, RZ, 0x1f, R21 ;  /* 0x0000001fff257819 */ /* 0x000fe20000011415 */
[----:B------:R-:W-:Y:S01]  /*1fd0*/  IMAD.WIDE R24, R34, R25, c[0x0][0x258] ;  /* 0x0000960022187625 */ /* 0x000fe200078e0219 */
[----:B------:R-:W-:-:S02]  /*1fe0*/  IADD3 R21, P3, R21, R22, RZ ;  /* 0x0000001615157210 */ /* 0x000fc40007f7e0ff */
[----:B------:R-:W-:Y:S02]  /*1ff0*/  IADD3 R9, R9, 0x1, RZ ;  /* 0x0000000109097810 */ /* 0x000fe40007ffe0ff */
[----:B------:R-:W-:Y:S02]  /*2000*/  IADD3.X R23, R37, R36, R23, P3, !PT ;  /* 0x0000002425177210 */ /* 0x000fe40001ffe417 */
[C---:B------:R-:W-:Y:S02]  /*2010*/  LEA R22, P3, R21.reuse, R24, 0x1 ;  /* 0x0000001815167211 */ /* 0x040fe400078608ff */
[----:B------:R-:W-:Y:S02]  /*2020*/  ISETP.GE.AND P2, PT, R18, R43, PT ;  /* 0x0000002b1200720c */ /* 0x000fe40003f46270 */
[----:B------:R-:W-:Y:S02]  /*2030*/  LEA.HI.X R23, R21, R25, R23, 0x1, P3 ;  /* 0x0000001915177211 */ /* 0x000fe400018f0c17 */
[----:B------:R-:W-:-:S03]  /*2040*/  IADD3 R19, P3, R19, 0x100, RZ ;  /* 0x0000010013137810 */ /* 0x000fc60007f7e0ff */
[----:B------:R0:W-:Y:S01]  /*2050*/  @!P0 STG.E.U16 [R22.64+0x40], R39 ;  /* 0x0000402716008986 */ /* 0x0001e2000c101504 */
[----:B------:R-:W-:Y:S02]  /*2060*/  ISETP.GE.AND P0, PT, R9, c[0x0][0x174], PT ;  /* 0x00005d0009007a0c */ /* 0x000fe40003f06270 */
[----:B------:R-:W-:Y:S01]  /*2070*/  IADD3.X R20, RZ, R20, RZ, P3, !PT ;  /* 0x00000014ff147210 */ /* 0x000fe20001ffe4ff */
[----:B------:R0:W-:Y:S01]  /*2080*/  @!P1 STG.E.U16 [R22.64+0x80], R38 ;  /* 0x0000802616009986 */ /* 0x0001e2000c101504 */
[----:B------:R-:W-:-:S03]  /*2090*/  IADD3 R25, P1, R26, 0x100, RZ ;  /* 0x000001001a197810 */ /* 0x000fc60007f3e0ff */
[----:B------:R0:W-:Y:S01]  /*20a0*/  @!P2 STG.E.U16 [R22.64+0xc0], R40 ;  /* 0x0000c0281600a986 */ /* 0x0001e2000c101504 */
[----:B------:R-:W-:Y:S01]  /*20b0*/  IADD3 R28, P2, R28, 0x100, RZ ;  /* 0x000001001c1c7810 */ /* 0x000fe20007f5e0ff */
[----:B------:R-:W-:-:S03]  /*20c0*/  IMAD.X R27, RZ, RZ, R27, P1 ;  /* 0x000000ffff1b7224 */ /* 0x000fc600008e061b */
[----:B------:R-:W-:Y:S01]  /*20d0*/  IADD3.X R29, RZ, R29, RZ, P2, !PT ;  /* 0x0000001dff1d7210 */ /* 0x000fe200017fe4ff */
[----:B------:R-:W-:Y:S01]  /*20e0*/  @P0 CALL.REL.NOINC `(.L_x_5110) ;  /* 0x0000001000000944 */ /* 0x000fe20003c00000 */
[----:B------:R-:W-:Y:S05]  /*20f0*/  BRA `(.L_x_5111) ;  /* 0xffffe56000007947 */ /* 0x000fea000383ffff */
.L_x_5110:
[----:B------:R-:W-:Y:S05]  /*2100*/  EXIT ;  /* 0x000000000000794d */ /* 0x000fea0003800000 */
.L_x_5112:
        /* <DEDUP_REMOVED lines=15> */
.L_x_5466:


//--------------------- .text._Z25selective_scan_fwd_kernelI32Selective_Scan_fwd_kernel_traitsILi32ELi4ELi1ELb0ELb0ELb1ELb1EN3c104HalfEfEEv13SSMParamsBase --------------------------
	.section	.text._Z25selective_scan_fwd_kernelI32Selective_Scan_fwd_kernel_traitsILi32ELi4ELi1ELb0ELb0ELb1ELb1EN3c104HalfEfEEv13SSMParamsBase,"ax",@progbits
	.sectioninfo	@"SHI_REGISTERS=70"
	.align	128
        .global         _Z25selective_scan_fwd_kernelI32Selective_Scan_fwd_kernel_traitsILi32ELi4ELi1ELb0ELb0ELb1ELb1EN3c104HalfEfEEv13SSMParamsBase
        .type           _Z25selective_scan_fwd_kernelI32Selective_Scan_fwd_kernel_traitsILi32ELi4ELi1ELb0ELb0ELb1ELb1EN3c104HalfEfEEv13SSMParamsBase,@function
        .size           _Z25selective_scan_fwd_kernelI32Selective_Scan_fwd_kernel_traitsILi32ELi4ELi1ELb0ELb0ELb1ELb1EN3c104HalfEfEEv13SSMParamsBase,(.L_x_5467 - _Z25selective_scan_fwd_kernelI32Selective_Scan_fwd_kernel_traitsILi32ELi4ELi1ELb0ELb0ELb1ELb1EN3c104HalfEfEEv13SSMParamsBase)
        .other          _Z25selective_scan_fwd_kernelI32Selective_Scan_fwd_kernel_traitsILi32ELi4ELi1ELb0ELb0ELb1ELb1EN3c104HalfEfEEv13SSMParamsBase,@"STO_CUDA_ENTRY STV_DEFAULT"
_Z25selective_scan_fwd_kernelI32Selective_Scan_fwd_kernel_traitsILi32ELi4ELi1ELb0ELb0ELb1ELb1EN3c104HalfEfEEv13SSMParamsBase:
.text._Z25selective_scan_fwd_kernelI32Selective_Scan_fwd_kernel_traitsILi32ELi4ELi1ELb0ELb0ELb1ELb1EN3c104HalfEfEEv13SSMParamsBase:
        /* <DEDUP_REMOVED lines=40> */
[----:B------:R-:W-:Y:S01]  /*0280*/  IMAD R4, R22, c[0x0][0x1b0], RZ ;  /* 0x00006c0016047a24 */ /* 0x000fe200078e02ff */
        /* <DEDUP_REMOVED lines=8> */
[C---:B------:R-:W-:Y:S02]  /*0310*/  IMAD.WIDE.U32 R4, R45.reuse, c[0x0][0x1e8], RZ ;  /* 0x00007a002d047a25 */ /* 0x040fe400078e00ff */
[----:B------:R-:W-:Y:S02]  /*0320*/  @P0 IADD3 R0, R0, 0x1, RZ ;  /* 0x0000000100000810 */ /* 0x000fe40007ffe0ff */
[----:B------:R-:W-:Y:S02]  /*0330*/  IMAD R11, R45, c[0x0][0x1ec], R10 ;  /* 0x00007b002d0b7a24 */ /* 0x000fe400078e020a */
[----:B------:R-:W-:Y:S01]  /*0340*/  IMAD.IADD R3, R3, 0x1, R9 ;  /* 0x0000000103037824 */ /* 0x000fe200078e0209 */
[C---:B0-----:R-:W-:Y:S01]  /*0350*/  LOP3.LUT R21, R54.reuse, 0x1f, RZ, 0xc0, !PT ;  /* 0x0000001f36157812 */ /* 0x041fe200078ec0ff */
[----:B------:R-:W-:Y:S01]  /*0360*/  @!P2 IMAD.MOV R0, RZ, RZ, -R0 ;  /* 0x000000ffff00a224 */ /* 0x000fe200078e0a00 */
[----:B------:R-:W-:Y:S01]  /*0370*/  SHF.L.U32 R16, R54, 0x2, RZ ;  /* 0x0000000236107819 */ /* 0x000fe200000006ff */
[----:B------:R-:W-:Y:S01]  /*0380*/  IMAD R8, R22, c[0x0][0x1d0], RZ ;  /* 0x0000740016087a24 */ /* 0x000fe200078e02ff */
[----:B------:R-:W-:Y:S01]  /*0390*/  @!P1 LOP3.LUT R0, RZ, c[0x0][0x178], RZ, 0x33, !PT ;  /* 0x00005e00ff009a12 */ /* 0x000fe200078e33ff */
[----:B------:R-:W-:Y:S01]  /*03a0*/  IMAD.WIDE.U32 R6, R23, c[0x0][0x1b0], RZ ;  /* 0x00006c0017067a25 */ /* 0x000fe200078e00ff */
[----:B------:R-:W-:-:S02]  /*03b0*/  IADD3 R5, R5, R11, RZ ;  /* 0x0000000b05057210 */ /* 0x000fc40007ffe0ff */
[----:B------:R-:W-:Y:S01]  /*03c0*/  LOP3.LUT R26, R21, 0xffffff80, R16, 0xf8, !PT ;  /* 0xffffff80151a7812 */ /* 0x000fe200078ef810 */
[----:B------:R-:W-:Y:S01]  /*03d0*/  IMAD.WIDE.U32 R2, R23, c[0x0][0x1d0], R2 ;  /* 0x0000740017027a25 */ /* 0x000fe200078e0002 */
[----:B------:R-:W-:Y:S02]  /*03e0*/  IADD3 R7, R7, R13, RZ ;  /* 0x0000000d07077210 */ /* 0x000fe40007ffe0ff */
[----:B------:R-:W-:Y:S01]  /*03f0*/  SHF.R.S32.HI R27, RZ, 0x1f, R26 ;  /* 0x0000001fff1b7819 */ /* 0x000fe2000001141a */
[C---:B------:R-:W-:Y:S01]  /*0400*/  IMAD R11, R23.reuse, c[0x0][0x1d4], R8 ;  /* 0x00007500170b7a24 */ /* 0x040fe200078e0208 */
[----:B------:R-:W-:Y:S01]  /*0410*/  SHF.R.S32.HI R8, RZ, 0x1f, R0 ;  /* 0x0000001fff087819 */ /* 0x000fe20000011400 */
[----:B------:R-:W-:Y:S01]  /*0420*/  IMAD R10, R22, c[0x0][0x1e0], RZ ;  /* 0x00007800160a7a24 */ /* 0x000fe200078e02ff */
[----:B------:R-:W-:Y:S01]  /*0430*/  IADD3 R33, P0, R26, R2, RZ ;  /* 0x000000021a217210 */ /* 0x000fe20007f1e0ff */
[----:B------:R-:W-:Y:S01]  /*0440*/  IMAD.WIDE.U32 R4, R23, c[0x0][0x1e0], R4 ;  /* 0x0000780017047a25 */ /* 0x000fe200078e0004 */
[----:B------:R-:W-:-:S02]  /*0450*/  IADD3 R20, R16, 0x1, RZ ;  /* 0x0000000110147810 */ /* 0x000fc40007ffe0ff */
[----:B------:R-:W-:Y:S01]  /*0460*/  IADD3 R18, R16, 0x2, RZ ;  /* 0x0000000210127810 */ /* 0x000fe20007ffe0ff */
[----:B------:R-:W-:Y:S01]  /*0470*/  IMAD R9, R8, c[0x0][0x1c8], RZ ;  /* 0x0000720008097a24 */ /* 0x000fe200078e02ff */
[----:B------:R-:W-:Y:S01]  /*0480*/  IADD3.X R8, R27, R3, R11, P0, !PT ;  /* 0x000000031b087210 */ /* 0x000fe200007fe40b */
[----:B------:R-:W-:Y:S01]  /*0490*/  IMAD R13, R23, c[0x0][0x1e4], R10 ;  /* 0x00007900170d7a24 */ /* 0x000fe200078e020a */
[----:B------:R-:W-:Y:S01]  /*04a0*/  IADD3 R39, P1, R26, R4, RZ ;  /* 0x000000041a277210 */ /* 0x000fe20007f3e0ff */
[----:B------:R-:W-:Y:S01]  /*04b0*/  IMAD.WIDE.U32 R2, R0, c[0x0][0x1c8], R6 ;  /* 0x0000720000027a25 */ /* 0x000fe200078e0006 */
[----:B------:R-:W-:Y:S02]  /*04c0*/  IADD3 R16, R16, 0x3, RZ ;  /* 0x0000000310107810 */ /* 0x000fe40007ffe0ff */
[----:B------:R-:W-:Y:S01]  /*04d0*/  IADD3.X R4, R27, R5, R13, P1, !PT ;  /* 0x000000051b047210 */ /* 0x000fe20000ffe40d */
[----:B------:R-:W-:Y:S01]  /*04e0*/  IMAD R7, R0, c[0x0][0x1cc], R9 ;  /* 0x0000730000077a24 */ /* 0x000fe200078e0209 */
[----:B------:R-:W-:Y:S01]  /*04f0*/  LEA R32, P1, R33, c[0x0][0x240], 0x1 ;  /* 0x0000900021207a11 */ /* 0x000fe200078208ff */
[----:B------:R-:W-:Y:S01]  /*0500*/  IMAD R0, R23, c[0x0][0x164], R45 ;  /* 0x0000590017007a24 */ /* 0x000fe200078e022d */
[----:B------:R-:W-:Y:S01]  /*0510*/  LEA R34, P2, R39, c[0x0][0x248], 0x1 ;  /* 0x0000920027227a11 */ /* 0x000fe200078408ff */
[----:B------:R-:W-:Y:S01]  /*0520*/  IMAD.IADD R3, R3, 0x1, R7 ;  /* 0x0000000103037824 */ /* 0x000fe200078e0207 */
[----:B------:R-:W-:Y:S01]  /*0530*/  LEA R9, P0, R2, c[0x0][0x230], 0x1 ;  /* 0x00008c0002097a11 */ /* 0x000fe200078008ff */
[----:B------:R-:W-:Y:S01]  /*0540*/  IMAD.WIDE.U32 R30, R45, c[0x0][0x198], RZ ;  /* 0x000066002d1e7a25 */ /* 0x000fe200078e00ff */
[----:B------:R-:W-:-:S02]  /*0550*/  LEA.HI.X R33, R33, c[0x0][0x244], R8, 0x1, P1 ;  /* 0x0000910021217a11 */ /* 0x000fc400008f0c08 */
[----:B------:R-:W-:Y:S01]  /*0560*/  LEA.HI.X R39, R39, c[0x0][0x24c], R4, 0x1, P2 ;  /* 0x0000930027277a11 */ /* 0x000fe200010f0c04 */
[----:B------:R-:W-:Y:S01]  /*0570*/  IMAD R4, R44, c[0x0][0x198], RZ ;  /* 0x000066002c047a24 */ /* 0x000fe200078e02ff */
[----:B------:R-:W-:Y:S01]  /*0580*/  LEA.HI.X R8, R2, c[0x0][0x234], R3, 0x1, P0 ;  /* 0x00008d0002087a11 */ /* 0x000fe200000f0c03 */
[----:B------:R-:W-:Y:S01]  /*0590*/  IMAD R2, R44, c[0x0][0x180], RZ ;  /* 0x000060002c027a24 */ /* 0x000fe200078e02ff */
[C---:B------:R-:W-:Y:S01]  /*05a0*/  LOP3.LUT R14, R26.reuse, 0x20, RZ, 0xfc, !PT ;  /* 0x000000201a0e7812 */ /* 0x040fe200078efcff */
[C---:B------:R-:W-:Y:S01]  /*05b0*/  IMAD R11, R45.reuse, c[0x0][0x19c], R4 ;  /* 0x000067002d0b7a24 */ /* 0x040fe200078e0204 */
[C---:B------:R-:W-:Y:S01]  /*05c0*/  LOP3.LUT R12, R26.reuse, 0x40, RZ, 0xfc, !PT ;  /* 0x000000401a0c7812 */ /* 0x040fe200078efcff */
[----:B------:R-:W-:Y:S01]  /*05d0*/  IMAD.WIDE.U32 R28, R45, c[0x0][0x180], RZ ;  /* 0x000060002d1c7a25 */ /* 0x000fe200078e00ff */
[----:B------:R-:W-:Y:S02]  /*05e0*/  LOP3.LUT R10, R26, 0x60, RZ, 0xfc, !PT ;  /* 0x000000601a0a7812 */ /* 0x000fe400078efcff */
[----:B------:R-:W-:Y:S01]  /*05f0*/  IADD3 R11, R31, R11, RZ ;  /* 0x0000000b1f0b7210 */ /* 0x000fe20007ffe0ff */
[----:B------:R-:W-:-:S02]  /*0600*/  IMAD R0, R0, c[0x0][0x174], RZ ;  /* 0x00005d0000007a24 */ /* 0x000fc400078e02ff */
[----:B------:R-:W-:Y:S02]  /*0610*/  IMAD R13, R45, c[0x0][0x184], R2 ;  /* 0x000061002d0d7a24 */ /* 0x000fe400078e0202 */
[----:B------:R-:W-:Y:S02]  /*0620*/  IMAD R15, R0, c[0x0][0x16c], RZ ;  /* 0x00005b00000f7a24 */ /* 0x000fe400078e02ff */
[----:B-1----:R-:W-:Y:S02]  /*0630*/  IMAD.IADD R13, R29, 0x1, R13 ;  /* 0x000000011d0d7824 */ /* 0x002fe400078e020d */
.L_x_5130:
[----:B------:R-:W-:Y:S01]  /*0640*/  BAR.SYNC.DEFER_BLOCKING 0x0 ;  /* 0x0000000000007b1d */ /* 0x000fe20000010000 */
[----:B------:R-:W-:Y:S01]  /*0650*/  IMAD.MOV.U32 R0, RZ, RZ, -0x80 ;  /* 0xffffff80ff007424 */ /* 0x000fe200078e00ff */
[----:B0-----:R-:W-:Y:S02]  /*0660*/  PRMT R3, RZ, 0x7610, R3 ;  /* 0x00007610ff037816 */ /* 0x001fe40000000003 */
[----:B------:R-:W-:Y:S01]  /*0670*/  PRMT R5, RZ, 0x7610, R5 ;  /* 0x00007610ff057816 */ /* 0x000fe20000000005 */
[----:B------:R-:W-:Y:S01]  /*0680*/  IMAD R7, R17, R0, c[0x0][0x168] ;  /* 0x00005a0011077624 */ /* 0x000fe200078e0200 */
[----:B------:R-:W-:-:S02]  /*0690*/  PRMT R35, RZ, 0x7610, R35 ;  /* 0x00007610ff237816 */ /* 0x000fc40000000023 */
[----:B------:R-:W-:Y:S02]  /*06a0*/  PRMT R37, RZ, 0x7610, R37 ;  /* 0x00007610ff257816 */ /* 0x000fe40000000025 */
[-C--:B------:R-:W-:Y:S02]  /*06b0*/  ISETP.GE.AND P0, PT, R26, R7.reuse, PT ;  /* 0x000000071a00720c */ /* 0x080fe40003f06270 */
        /* <DEDUP_REMOVED lines=21> */
[--C-:B0-----:R-:W-:Y:S01]  /*0810*/  IMAD.MOV.U32 R35, RZ, RZ, R39.reuse ;  /* 0x000000ffff237224 */ /* 0x101fe200078e0027 */
[----:B------:R-:W-:Y:S02]  /*0820*/  PRMT R39, RZ, 0x7610, R39 ;  /* 0x00007610ff277816 */ /* 0x000fe40000000027 */
        /* <DEDUP_REMOVED lines=61> */
.L_x_5114:
[----:B------:R-:W-:Y:S05]  /*0c00*/  BSYNC B0 ;  /* 0x0000000000007941 */ /* 0x000fea0003800000 */
.L_x_5113:
        /* <DEDUP_REMOVED lines=33> */
.L_x_5116:
[----:B------:R-:W-:Y:S05]  /*0e20*/  BSYNC B0 ;  /* 0x0000000000007941 */ /* 0x000fea0003800000 */
.L_x_5115:
        /* <DEDUP_REMOVED lines=33> */
.L_x_5118:
[----:B------:R-:W-:Y:S05]  /*1040*/  BSYNC B0 ;  /* 0x0000000000007941 */ /* 0x000fea0003800000 */
.L_x_5117:
        /* <DEDUP_REMOVED lines=33> */
.L_x_5120:
[----:B------:R-:W-:Y:S05]  /*1260*/  BSYNC B0 ;  /* 0x0000000000007941 */ /* 0x000fea0003800000 */
.L_x_5119:
[----:B------:R-:W-:Y:S01]  /*1270*/  MOV R0, c[0x0][0x16c] ;  /* 0x00005b0000007a02 */ /* 0x000fe20000000f00 */
[--C-:B------:R-:W-:Y:S01]  /*1280*/  HADD2.F32 R47, -RZ, R36.reuse.H1_H1 ;  /* 0x30000024ff2f7230 */ /* 0x100fe20000004100 */
[----:B------:R-:W-:Y:S01]  /*1290*/  BAR.SYNC.DEFER_BLOCKING 0x0 ;  /* 0x0000000000007b1d */ /* 0x000fe20000010000 */
[--C-:B------:R-:W-:Y:S01]  /*12a0*/  HADD2.F32 R46, -RZ, R37.reuse.H0_H0 ;  /* 0x20000025ff2e7230 */ /* 0x100fe20000004100 */
[----:B------:R-:W-:Y:S01]  /*12b0*/  ISETP.GE.AND P0, PT, R0, 0x1, PT ;  /* 0x000000010000780c */ /* 0x000fe20003f06270 */
[----:B------:R-:W-:Y:S01]  /*12c0*/  HADD2.F32 R0, -RZ, R36.H0_H0 ;  /* 0x20000024ff007230 */ /* 0x000fe20000004100 */
[-C--:B------:R-:W-:Y:S01]  /*12d0*/  FMUL.FTZ R50, R47, R25.reuse ;  /* 0x000000192f327220 */ /* 0x080fe20000410000 */
[----:B------:R-:W-:Y:S01]  /*12e0*/  HADD2.F32 R48, -RZ, R37.H1_H1 ;  /* 0x30000025ff307230 */ /* 0x000fe20000004100 */
[-C--:B------:R-:W-:Y:S02]  /*12f0*/  FMUL.FTZ R51, R46, R25.reuse ;  /* 0x000000192e337220 */ /* 0x080fe40000410000 */
[----:B------:R-:W-:-:S02]  /*1300*/  FMUL.FTZ R49, R0, R25 ;  /* 0x0000001900317220 */ /* 0x000fc40000410000 */
[----:B------:R-:W-:-:S05]  /*1310*/  FMUL.FTZ R52, R48, R25 ;  /* 0x0000001930347220 */ /* 0x000fca0000410000 */
[----:B------:R-:W-:Y:S05]  /*1320*/  @!P0 BRA `(.L_x_5121) ;  /* 0x000009d000008947 */ /* 0x000fea0003800000 */
[----:B------:R-:W-:Y:S01]  /*1330*/  ISETP.NE.AND P0, PT, R21, RZ, PT ;  /* 0x000000ff1500720c */ /* 0x000fe20003f05270 */
[----:B------:R-:W-:-:S03]  /*1340*/  IMAD.MOV.U32 R53, RZ, RZ, RZ ;  /* 0x000000ffff357224 */ /* 0x000fc600078e00ff */
[----:B------:R-:W-:Y:S02]  /*1350*/  ISETP.EQ.OR P0, PT, R17, RZ, P0 ;  /* 0x000000ff1100720c */ /* 0x000fe40000702670 */
.L_x_5124:
        /* <DEDUP_REMOVED lines=17> */
[----:B------:R-:W-:Y:S01]  /*1470*/  LEA.HI.X R39, R36, R8, R37, 0x1, P5 ;  /* 0x0000000824277211 */ /* 0x000fe200028f0c25 */
[----:B------:R-:W-:Y:S01]  /*1480*/  IMAD.MOV.U32 R37, RZ, RZ, R13 ;  /* 0x000000ffff257224 */ /* 0x000fe200078e000d */
[----:B------:R-:W-:Y:S01]  /*1490*/  MOV R36, R28 ;  /* 0x0000001c00247202 */ /* 0x000fe20000000f00 */
[----:B------:R-:W-:-:S02]  /*14a0*/  IMAD R41, R53, c[0x0][0x18c], R40 ;  /* 0x0000630035297a24 */ /* 0x000fc400078e0228 */
[----:B------:R0:W2:Y:S02]  /*14b0*/  @!P1 LDG.E.U16 R59, [R38.64] ;  /* 0x00000004263b9981 */ /* 0x0000a4000c1e1500 */
[----:B------:R-:W-:Y:S02]  /*14c0*/  IMAD.WIDE.U32 R36, R53, c[0x0][0x188], R36 ;  /* 0x0000620035247a25 */ /* 0x000fe400078e0024 */
[----:B------:R0:W3:Y:S03]  /*14d0*/  @!P2 LDG.E.U16 R57, [R38.64+0x40] ;  /* 0x000040042639a981 */ /* 0x0000e6000c1e1500 */
[----:B------:R-:W-:Y:S01]  /*14e0*/  LEA R40, P1, R36, c[0x0][0x220], 0x2 ;  /* 0x0000880024287a11 */ /* 0x000fe200078210ff */
[----:B------:R0:W4:Y:S01]  /*14f0*/  @!P3 LDG.E.U16 R55, [R38.64+0x80] ;  /* 0x000080042637b981 */ /* 0x000122000c1e1500 */
[----:B------:R-:W-:-:S03]  /*1500*/  IADD3 R37, R37, R41, RZ ;  /* 0x0000002925257210 */ /* 0x000fc60007ffe0ff */
[----:B------:R0:W4:Y:S01]  /*1510*/  @!P4 LDG.E.U16 R43, [R38.64+0xc0] ;  /* 0x0000c004262bc981 */ /* 0x000122000c1e1500 */
[----:B------:R-:W-:-:S05]  /*1520*/  LEA.HI.X R41, R36, c[0x0][0x224], R37, 0x2, P1 ;  /* 0x0000890024297a11 */ /* 0x000fca00008f1425 */
[----:B------:R-:W4:Y:S01]  /*1530*/  LDG.E R40, [R40.64] ;  /* 0x0000000428287981 */ /* 0x000f22000c1e1900 */
[----:B------:R-:W-:Y:S01]  /*1540*/  MOV R37, R11 ;  /* 0x0000000b00257202 */ /* 0x000fe20000000f00 */
[----:B------:R-:W-:Y:S02]  /*1550*/  IMAD R42, R42, c[0x0][0x1a0], RZ ;  /* 0x000068002a2a7a24 */ /* 0x000fe400078e02ff */
[----:B------:R-:W-:Y:S02]  /*1560*/  IMAD.MOV.U32 R36, RZ, RZ, R30 ;  /* 0x000000ffff247224 */ /* 0x000fe400078e001e */
[C---:B0-----:R-:W-:Y:S02]  /*1570*/  IMAD R39, R53.reuse, c[0x0][0x1a4], R42 ;  /* 0x0000690035277a24 */ /* 0x041fe400078e022a */
[----:B------:R-:W-:Y:S01]  /*1580*/  IMAD.WIDE.U32 R36, R53, c[0x0][0x1a0], R36 ;  /* 0x0000680035247a25 */ /* 0x000fe200078e0024 */
[----:B------:R-:W0:Y:S03]  /*1590*/  S2R R54, SR_TID.X ;  /* 0x0000000000367919 */ /* 0x000e260000002100 */
[----:B------:R-:W-:Y:S01]  /*15a0*/  IMAD.IADD R37, R37, 0x1, R39 ;  /* 0x0000000125257824 */ /* 0x000fe200078e0227 */
[----:B------:R-:W-:-:S04]  /*15b0*/  LEA R38, P1, R36, c[0x0][0x228], 0x2 ;  /* 0x00008a0024267a11 */ /* 0x000fc800078210ff */
[----:B------:R-:W-:Y:S01]  /*15c0*/  LEA.HI.X R39, R36, c[0x0][0x22c], R37, 0x2, P1 ;  /* 0x00008b0024277a11 */ /* 0x000fe200008f1425 */
[----:B------:R-:W-:Y:S01]  /*15d0*/  FMUL.FTZ R62, R0, R5 ;  /* 0x00000005003e7220 */ /* 0x000fe20000410000 */
[-C--:B------:R-:W-:Y:S01]  /*15e0*/  ISETP.GE.U32.AND P2, PT, R20, R7.reuse, PT ;  /* 0x000000071400720c */ /* 0x080fe20003f46070 */
[----:B------:R-:W-:Y:S01]  /*15f0*/  FMUL.FTZ R61, R47, R4 ;  /* 0x000000042f3d7220 */ /* 0x000fe20000410000 */
[----:B------:R-:W-:-:S04]  /*1600*/  ISETP.GE.U32.AND P3, PT, R18, R7, PT ;  /* 0x000000071200720c */ /* 0x000fc80003f66070 */
[----:B------:R-:W-:Y:S02]  /*1610*/  FSEL R61, R61, RZ, !P2 ;  /* 0x000000ff3d3d7208 */ /* 0x000fe40005000000 */
[----:B0-----:R-:W-:-:S04]  /*1620*/  SHF.L.U32 R42, R54, 0x2, RZ ;  /* 0x00000002362a7819 */ /* 0x001fc800000006ff */
[----:B------:R-:W-:-:S04]  /*1630*/  ISETP.GE.U32.AND P1, PT, R42, R7, PT ;  /* 0x000000072a00720c */ /* 0x000fc80003f26070 */
[----:B------:R-:W-:Y:S01]  /*1640*/  FSEL R62, R62, RZ, !P1 ;  /* 0x000000ff3e3e7208 */ /* 0x000fe20004800000 */
[----:B--2---:R0:W-:Y:S04]  /*1650*/  STS.U16 [R6], R59 ;  /* 0x0000003b06007388 */ /* 0x0041e80000000400 */
[----:B---3--:R1:W-:Y:S04]  /*1660*/  STS.U16 [R6+0x40], R57 ;  /* 0x0000403906007388 */ /* 0x0083e80000000400 */
[----:B----4-:R2:W-:Y:S04]  /*1670*/  STS.U16 [R6+0x80], R55 ;  /* 0x0000803706007388 */ /* 0x0105e80000000400 */
[----:B------:R-:W-:Y:S01]  /*1680*/  STS.U16 [R6+0xc0], R43 ;  /* 0x0000c02b06007388 */ /* 0x000fe20000000400 */
[----:B------:R-:W-:Y:S01]  /*1690*/  FMUL.FTZ R36, R40, 1.4426950216293334961 ;  /* 0x3fb8aa3b28247820 */ /* 0x000fe20000410000 */
[----:B------:R-:W-:-:S06]  /*16a0*/  NOP ;  /* 0x0000000000007918 */ /* 0x000fcc0000000000 */
[C---:B------:R-:W-:Y:S01]  /*16b0*/  FMUL.FTZ R40, R36.reuse, R4 ;  /* 0x0000000424287220 */ /* 0x040fe20000410000 */
[----:B------:R3:W5:Y:S01]  /*16c0*/  LDG.E R60, [R38.64] ;  /* 0x00000004263c7981 */ /* 0x000762000c1e1900 */
[C---:B------:R-:W-:Y:S01]  /*16d0*/  FMUL.FTZ R37, R36.reuse, R5 ;  /* 0x0000000524257220 */ /* 0x040fe20000410000 */
[----:B------:R-:W-:Y:S01]  /*16e0*/  BSSY B0, `(.L_x_5122) ;  /* 0x0000051000007945 */ /* 0x000fe20003800000 */
[CC--:B------:R-:W-:Y:S02]  /*16f0*/  FMUL.FTZ R41, R36.reuse, R3.reuse ;  /* 0x0000000324297220 */ /* 0x0c0fe40000410000 */
[----:B------:R-:W4:Y:S01]  /*1700*/  MUFU.EX2 R40, R40 ;  /* 0x0000002800287308 */ /* 0x000f220000000800 */
[-C--:B------:R-:W-:Y:S02]  /*1710*/  FMUL.FTZ R36, R36, R2.reuse ;  /* 0x0000000224247220 */ /* 0x080fe40000410000 */
[----:B0-----:R-:W-:Y:S02]  /*1720*/  FMUL.FTZ R59, R46, R3 ;  /* 0x000000032e3b7220 */ /* 0x001fe40000410000 */
[----:B-1----:R-:W-:-:S02]  /*1730*/  FMUL.FTZ R57, R48, R2 ;  /* 0x0000000230397220 */ /* 0x002fc40000410000 */
[----:B--2---:R-:W-:Y:S01]  /*1740*/  IMAD.SHL.U32 R55, R53, 0x8, RZ ;  /* 0x0000000835377824 */ /* 0x004fe200078e00ff */
[----:B------:R-:W0:Y:S01]  /*1750*/  MUFU.EX2 R37, R37 ;  /* 0x0000002500257308 */ /* 0x000e220000000800 */
[----:B------:R-:W-:-:S07]  /*1760*/  FSEL R59, R59, RZ, !P3 ;  /* 0x000000ff3b3b7208 */ /* 0x000fce0005800000 */
[----:B------:R-:W1:Y:S01]  /*1770*/  MUFU.EX2 R41, R41 ;  /* 0x0000002900297308 */ /* 0x000e620000000800 */
[----:B----4-:R-:W-:Y:S02]  /*1780*/  FSEL R63, R40, 1, !P2 ;  /* 0x3f800000283f7808 */ /* 0x010fe40005000000 */
[----:B------:R-:W-:Y:S02]  /*1790*/  MOV R40, 0x3f800000 ;  /* 0x3f80000000287802 */ /* 0x000fe40000000f00 */
[----:B------:R-:W-:-:S03]  /*17a0*/  ISETP.NE.AND P2, PT, R19, 0x1f, PT ;  /* 0x0000001f1300780c */ /* 0x000fc60003f45270 */
[----:B------:R-:W2:Y:S01]  /*17b0*/  MUFU.EX2 R36, R36 ;  /* 0x0000002400247308 */ /* 0x000ea20000000800 */
[----:B0-----:R-:W-:Y:S01]  /*17c0*/  FSEL R64, R37, 1, !P1 ;  /* 0x3f80000025407808 */ /* 0x001fe20004800000 */
[----:B------:R-:W-:Y:S01]  /*17d0*/  FFMA.FTZ R37, R62, R63, R61 ;  /* 0x0000003f3e257223 */ /* 0x000fe2000001003d */
[----:B------:R-:W-:-:S03]  /*17e0*/  ISETP.GE.U32.AND P1, PT, R16, R7, PT ;  /* 0x000000071000720c */ /* 0x000fc60003f26070 */
[----:B---3--:R-:W-:Y:S01]  /*17f0*/  FMUL.FTZ R39, R64, R63 ;  /* 0x0000003f40277220 */ /* 0x008fe20000410000 */
[----:B------:R-:W-:Y:S02]  /*1800*/  FSEL R57, R57, RZ, !P1 ;  /* 0x000000ff39397208 */ /* 0x000fe40004800000 */
[----:B-1----:R-:W-:Y:S01]  /*1810*/  FSEL R58, R41, 1, !P3 ;  /* 0x3f800000293a7808 */ /* 0x002fe20005800000 */
[----:B------:R-:W-:Y:S01]  /*1820*/  HFMA2.MMA R41, -RZ, RZ, 0, 0 ;  /* 0x00000000ff297435 */ /* 0x000fe200000001ff */
[----:B------:R-:W-:-:S03]  /*1830*/  ISETP.NE.AND P3, PT, R19, RZ, PT ;  /* 0x000000ff1300720c */ /* 0x000fc60003f65270 */
[----:B------:R-:W-:Y:S01]  /*1840*/  FFMA.FTZ R37, R58, R37, R59 ;  /* 0x000000253a257223 */ /* 0x000fe2000001003b */
[----:B--2---:R-:W-:Y:S01]  /*1850*/  FSEL R56, R36, 1, !P1 ;  /* 0x3f80000024387808 */ /* 0x004fe20004800000 */
[----:B------:R-:W-:Y:S01]  /*1860*/  FMUL.FTZ R39, R58, R39 ;  /* 0x000000273a277220 */ /* 0x000fe20000410000 */
[----:B------:R-:W-:-:S03]  /*1870*/  ISETP.GE.AND P1, PT, R19, 0x1, PT ;  /* 0x000000011300780c */ /* 0x000fc60003f26270 */
[----:B------:R-:W-:Y:S01]  /*1880*/  @!P0 LDS.64 R40, [R55+0x130] ;  /* 0x0001300037288984 */ /* 0x000fe20000000a00 */
[C---:B------:R-:W-:Y:S02]  /*1890*/  FFMA.FTZ R37, R56.reuse, R37, R57 ;  /* 0x0000002538257223 */ /* 0x040fe40000010039 */
        /* <DEDUP_REMOVED lines=27> */
[----:B------:R-:W-:Y:S04]  /*1a50*/  LDS.64 R38, [R19.X8] ;  /* 0x0000000013267984 */ /* 0x000fe80000008a00 */
[----:B------:R-:W-:Y:S04]  /*1a60*/  @!P2 STS.64 [0x110], R36 ;  /* 0x00011024ff00a388 */ /* 0x000fe80000000a00 */
[----:B------:R-:W-:Y:S06]  /*1a70*/  BAR.SYNC.DEFER_BLOCKING 0x0 ;  /* 0x0000000000007b1d */ /* 0x000fec0000010000 */
[----:B------:R-:W1:Y:S01]  /*1a80*/  SHFL.UP PT, R65, R36, 0x1, RZ ;  /* 0x0420000024417989 */ /* 0x000e6200000e00ff */
[----:B0-----:R-:W-:-:S03]  /*1a90*/  @!P3 IMAD.MOV.U32 R67, RZ, RZ, R41 ;  /* 0x000000ffff43b224 */ /* 0x001fc600078e0029 */
[----:B------:R-:W-:Y:S04]  /*1aa0*/  @!P3 STS.64 [0x120], R40 ;  /* 0x00012028ff00b388 */ /* 0x000fe80000000a00 */
[----:B------:R-:W0:Y:S01]  /*1ab0*/  LDS.64 R42, [0x110] ;  /* 0x00011000ff2a7984 */ /* 0x000e220000000a00 */
[----:B-1----:R-:W-:-:S03]  /*1ac0*/  @!P3 MOV R65, R40 ;  /* 0x000000280041b202 */ /* 0x002fc60000000f00 */
[----:B------:R-:W-:Y:S06]  /*1ad0*/  BAR.SYNC.DEFER_BLOCKING 0x0 ;  /* 0x0000000000007b1d */ /* 0x000fec0000010000 */
[----:B------:R-:W1:Y:S01]  /*1ae0*/  LDS R66, [0x124] ;  /* 0x00012400ff427984 */ /* 0x000e620000000800 */
[C---:B0-----:R-:W-:Y:S01]  /*1af0*/  FFMA.FTZ R43, R42.reuse, R41, R43 ;  /* 0x000000292a2b7223 */ /* 0x041fe2000001002b */
[----:B------:R-:W-:Y:S01]  /*1b00*/  HADD2.F32 R41, -RZ, R38.H0_H0 ;  /* 0x20000026ff297230 */ /* 0x000fe20000004100 */
[----:B------:R-:W-:Y:S02]  /*1b10*/  FMUL.FTZ R42, R42, R40 ;  /* 0x000000282a2a7220 */ /* 0x000fe40000410000 */
[----:B-1----:R-:W-:Y:S01]  /*1b20*/  @P1 FFMA.FTZ R67, R66, R65, R67 ;  /* 0x0000004142431223 */ /* 0x002fe20000010043 */
        /* <DEDUP_REMOVED lines=12> */
.L_x_5123:
[----:B------:R-:W-:Y:S05]  /*1bf0*/  BSYNC B0 ;  /* 0x0000000000007941 */ /* 0x000fea0003800000 */
.L_x_5122:
[----:B------:R-:W-:Y:S01]  /*1c00*/  IADD3 R53, R53, 0x1, RZ ;  /* 0x0000000135357810 */ /* 0x000fe20007ffe0ff */
[--C-:B0-----:R-:W-:Y:S01]  /*1c10*/  HADD2.F32 R43, -RZ, R39.reuse.H0_H0 ;  /* 0x20000027ff2b7230 */ /* 0x101fe20000004100 */
[----:B------:R-:W-:Y:S01]  /*1c20*/  FFMA.FTZ R58, R58, R61, R59 ;  /* 0x0000003d3a3a7223 */ /* 0x000fe2000001003b */
[----:B------:R-:W-:Y:S01]  /*1c30*/  HADD2.F32 R37, -RZ, R38.H1_H1 ;  /* 0x30000026ff257230 */ /* 0x000fe20000004100 */
        /* <DEDUP_REMOVED lines=12> */
.L_x_5121:
[----:B------:R-:W-:Y:S01]  /*1d00*/  BAR.SYNC.DEFER_BLOCKING 0x0 ;  /* 0x0000000000007b1d */ /* 0x000fe20000010000 */
[----:B------:R-:W-:Y:S01]  /*1d10*/  ISETP.NE.AND P0, PT, R54, RZ, PT ;  /* 0x000000ff3600720c */ /* 0x000fe20003f05270 */
[----:B------:R-:W-:Y:S01]  /*1d20*/  IMAD R0, R22, c[0x0][0x200], RZ ;  /* 0x0000800016007a24 */ /* 0x000fe200078e02ff */
[----:B------:R-:W-:Y:S01]  /*1d30*/  F2FP.PACK_AB R2, R50, R49 ;  /* 0x000000313202723e */ /* 0x000fe200000000ff */
[C---:B------:R-:W-:Y:S01]  /*1d40*/  IMAD.WIDE.U32 R36, R23.reuse, c[0x0][0x200], RZ ;  /* 0x0000800017247a25 */ /* 0x040fe200078e00ff */
[----:B------:R-:W-:Y:S01]  /*1d50*/  F2FP.PACK_AB R3, R52, R51 ;  /* 0x000000333403723e */ /* 0x000fe200000000ff */
[----:B------:R-:W-:Y:S01]  /*1d60*/  BSSY B0, `(.L_x_5125) ;  /* 0x000003b000007945 */ /* 0x000fe20003800000 */
[C---:B------:R-:W-:Y:S01]  /*1d70*/  ISETP.GE.AND P1, PT, R26.reuse, R7, PT ;  /* 0x000000071a00720c */ /* 0x040fe20003f26270 */
[----:B------:R-:W-:Y:S01]  /*1d80*/  IMAD R59, R23, c[0x0][0x204], R0 ;  /* 0x00008100173b7a24 */ /* 0x000fe200078e0200 */
[----:B------:R-:W-:Y:S01]  /*1d90*/  LOP3.LUT R14, R26, 0x20, RZ, 0xfc, !PT ;  /* 0x000000201a0e7812 */ /* 0x000fe200078efcff */
[----:B------:R-:W-:-:S02]  /*1da0*/  IMAD R0, R22, c[0x0][0x1f0], RZ ;  /* 0x00007c0016007a24 */ /* 0x000fc400078e02ff */
[----:B------:R-:W-:Y:S01]  /*1db0*/  IMAD.IADD R37, R37, 0x1, R59 ;  /* 0x0000000125257824 */ /* 0x000fe200078e023b */
[----:B------:R-:W-:Y:S01]  /*1dc0*/  SHF.L.U64.HI R46, R14, 0x1, R27 ;  /* 0x000000010e2e7819 */ /* 0x000fe2000001021b */
[----:B------:R-:W-:Y:S02]  /*1dd0*/  IMAD R61, R23, c[0x0][0x1f4], R0 ;  /* 0x00007d00173d7a24 */ /* 0x000fe400078e0200 */
[----:B------:R-:W-:Y:S02]  /*1de0*/  IMAD R0, R44, c[0x0][0x208], RZ ;  /* 0x000082002c007a24 */ /* 0x000fe400078e02ff */
[----:B------:R-:W-:-:S04]  /*1df0*/  IMAD.WIDE.U32 R36, R45, c[0x0][0x208], R36 ;  /* 0x000082002d247a25 */ /* 0x000fc800078e0024 */
[----:B------:R-:W-:Y:S01]  /*1e00*/  IMAD R41, R45, c[0x0][0x20c], R0 ;  /* 0x000083002d297a24 */ /* 0x000fe200078e0200 */
[----:B------:R-:W-:Y:S01]  /*1e10*/  SHF.L.U32 R0, R14, 0x1, RZ ;  /* 0x000000010e007819 */ /* 0x000fe200000006ff */
[----:B------:R0:W-:Y:S01]  /*1e20*/  STS.64 [R19.X8], R2 ;  /* 0x0000000213007388 */ /* 0x0001e20000008a00 */
[----:B------:R-:W-:-:S06]  /*1e30*/  NOP ;  /* 0x0000000000007918 */ /* 0x000fcc0000000000 */
[----:B------:R-:W-:Y:S04]  /*1e40*/  LDS.U16 R53, [R6] ;  /* 0x0000000006357984 */ /* 0x000fe80000000400 */
[----:B------:R-:W-:Y:S01]  /*1e50*/  LDS.U16 R55, [R6+0x40] ;  /* 0x0000400006377984 */ /* 0x000fe20000000400 */
[----:B0-----:R-:W-:-:S03]  /*1e60*/  SHF.L.U32 R2, R17, 0x7, RZ ;  /* 0x0000000711027819 */ /* 0x001fc600000006ff */
[----:B------:R-:W-:Y:S01]  /*1e70*/  LDS.U16 R57, [R6+0x80] ;  /* 0x0000800006397984 */ /* 0x000fe20000000400 */
[--C-:B------:R-:W-:Y:S02]  /*1e80*/  SHF.R.S32.HI R3, RZ, 0x1f, R2.reuse ;  /* 0x0000001fff037819 */ /* 0x100fe40000011402 */
[----:B------:R-:W-:Y:S01]  /*1e90*/  IADD3 R38, P2, R2, R36, RZ ;  /* 0x0000002402267210 */ /* 0x000fe20007f5e0ff */
[----:B------:R-:W-:Y:S01]  /*1ea0*/  LDS.U16 R47, [R6+0xc0] ;  /* 0x0000c000062f7984 */ /* 0x000fe20000000400 */
[----:B------:R-:W-:Y:S02]  /*1eb0*/  IMAD R36, R44, c[0x0][0x1f8], RZ ;  /* 0x00007e002c247a24 */ /* 0x000fe400078e02ff */
[----:B------:R-:W-:Y:S01]  /*1ec0*/  @!P1 IMAD.WIDE.U32 R4, R23, c[0x0][0x1f0], R2 ;  /* 0x00007c0017049a25 */ /* 0x000fe200078e0002 */
[----:B------:R-:W-:Y:S01]  /*1ed0*/  @!P0 STS [0x100], R7 ;  /* 0x00010007ff008388 */ /* 0x000fe20000000800 */
[----:B------:R-:W-:Y:S02]  /*1ee0*/  IADD3.X R48, R3, R41, R37, P2, !PT ;  /* 0x0000002903307210 */ /* 0x000fe400017fe425 */
[----:B------:R-:W-:Y:S01]  /*1ef0*/  IMAD.WIDE.U32 R40, R23, c[0x0][0x1f0], RZ ;  /* 0x00007c0017287a25 */ /* 0x000fe200078e00ff */
[----:B------:R-:W-:Y:S01]  /*1f00*/  BAR.SYNC.DEFER_BLOCKING 0x0 ;  /* 0x0000000000007b1d */ /* 0x000fe20000010000 */
[----:B------:R-:W-:-:S02]  /*1f10*/  @!P1 IADD3 R5, R61, R5, RZ ;  /* 0x000000053d059210 */ /* 0x000fc40007ffe0ff */
[----:B------:R-:W-:Y:S01]  /*1f20*/  IADD3 R37, P2, R0, c[0x0][0x258], RZ ;  /* 0x0000960000257a10 */ /* 0x000fe20007f5e0ff */
[C---:B------:R-:W-:Y:S02]  /*1f30*/  IMAD R43, R45.reuse, c[0x0][0x1fc], R36 ;  /* 0x00007f002d2b7a24 */ /* 0x040fe400078e0224 */
[----:B------:R-:W-:Y:S01]  /*1f40*/  @!P1 IMAD.WIDE.U32 R4, R45, c[0x0][0x1f8], R4 ;  /* 0x00007e002d049a25 */ /* 0x000fe200078e0004 */
[----:B------:R-:W-:-:S03]  /*1f50*/  LEA R36, P3, R38, R37, 0x1 ;  /* 0x0000002526247211 */ /* 0x000fc600078608ff */
[----:B------:R-:W-:Y:S01]  /*1f60*/  IMAD.IADD R41, R41, 0x1, R61 ;  /* 0x0000000129297824 */ /* 0x000fe200078e023d */
[----:B------:R-:W-:Y:S02]  /*1f70*/  IADD3.X R61, R46, c[0x0][0x25c], RZ, P2, !PT ;  /* 0x000097002e3d7a10 */ /* 0x000fe400017fe4ff */
[C---:B------:R-:W-:Y:S01]  /*1f80*/  @!P1 IADD3 R42, P4, R26.reuse, R4, RZ ;  /* 0x000000041a2a9210 */ /* 0x040fe20007f9e0ff */
[----:B------:R-:W-:Y:S01]  /*1f90*/  IMAD.WIDE.U32 R40, R45, c[0x0][0x1f8], R40 ;  /* 0x00007e002d287a25 */ /* 0x000fe200078e0028 */
[----:B------:R-:W-:Y:S02]  /*1fa0*/  IADD3 R4, P2, R26, R2, RZ ;  /* 0x000000021a047210 */ /* 0x000fe40007f5e0ff */
[----:B------:R-:W-:Y:S02]  /*1fb0*/  LEA.HI.X R37, R38, R61, R48, 0x1, P3 ;  /* 0x0000003d26257211 */ /* 0x000fe400018f0c30 */
[----:B------:R-:W-:Y:S02]  /*1fc0*/  @!P1 IADD3.X R61, R27, R5, R43, P4, !PT ;  /* 0x000000051b3d9210 */ /* 0x000fe400027fe42b */
[----:B------:R-:W-:-:S02]  /*1fd0*/  @!P1 LEA R38, P6, R42, c[0x0][0x268], 0x1 ;  /* 0x00009a002a269a11 */ /* 0x000fc400078c08ff */
[----:B------:R-:W-:Y:S01]  /*1fe0*/  IADD3.X R5, R27, R3, RZ, P2, !PT ;  /* 0x000000031b057210 */ /* 0x000fe200017fe4ff */
[----:B------:R-:W0:Y:S02]  /*1ff0*/  LDS R39, [0x100] ;  /* 0x00010000ff277984 */ /* 0x000e240000000800 */
[-C--:B0-----:R-:W-:Y:S02]  /*2000*/  ISETP.GE.AND P5, PT, R26, R39.reuse, PT ;  /* 0x000000271a00720c */ /* 0x081fe40003fa6270 */
[-C--:B------:R-:W-:Y:S02]  /*2010*/  ISETP.GE.AND P4, PT, R12, R39.reuse, PT ;  /* 0x000000270c00720c */ /* 0x080fe40003f86270 */
[-C--:B------:R-:W-:Y:S02]  /*2020*/  ISETP.GE.AND P3, PT, R14, R39.reuse, PT ;  /* 0x000000270e00720c */ /* 0x080fe40003f66270 */
[----:B------:R-:W-:Y:S02]  /*2030*/  ISETP.GE.AND P2, PT, R10, R39, PT ;  /* 0x000000270a00720c */ /* 0x000fe40003f46270 */
[----:B------:R-:W-:-:S02]  /*2040*/  @!P1 LEA.HI.X R39, R42, c[0x0][0x26c], R61, 0x1, P6 ;  /* 0x00009b002a279a11 */ /* 0x000fc400030f0c3d */
[----:B------:R-:W-:-:S04]  /*2050*/  IADD3 R48, P6, R2, R40, RZ ;  /* 0x0000002802307210 */ /* 0x000fc80007fde0ff */
[----:B------:R-:W-:Y:S01]  /*2060*/  IADD3.X R56, R3, R43, R41, P6, !PT ;  /* 0x0000002b03387210 */ /* 0x000fe200037fe429 */
        /* <DEDUP_REMOVED lines=10> */
.L_x_5126:
[----:B------:R-:W-:Y:S05]  /*2110*/  BSYNC B0 ;  /* 0x0000000000007941 */ /* 0x000fea0003800000 */
.L_x_5125:
[----:B------:R1:W-:Y:S01]  /*2120*/  @!P4 STG.E.U16 [R36.64+0x40], R57 ;  /* 0x000040392400c986 */ /* 0x0003e2000c101504 */
[----:B0-----:R-:W-:Y:S02]  /*2130*/  IADD3 R41, P5, R0, c[0x0][0x268], RZ ;  /* 0x00009a0000297a10 */ /* 0x001fe40007fbe0ff */
[-C--:B------:R-:W-:Y:S01]  /*2140*/  ISETP.GE.AND P4, PT, R12, R7.reuse, PT ;  /* 0x000000070c00720c */ /* 0x080fe20003f86270 */
[----:B------:R0:W-:Y:S01]  /*2150*/  @!P3 STG.E.U16 [R36.64], R55 ;  /* 0x000000372400b986 */ /* 0x0001e2000c101504 */
[----:B------:R-:W-:Y:S02]  /*2160*/  IADD3.X R43, R46, c[0x0][0x26c], RZ, P5, !PT ;  /* 0x00009b002e2b7a10 */ /* 0x000fe40002ffe4ff */
[-C--:B------:R-:W-:Y:S01]  /*2170*/  ISETP.GE.AND P3, PT, R14, R7.reuse, PT ;  /* 0x000000070e00720c */ /* 0x080fe20003f66270 */
[----:B------:R-:W-:Y:S04]  /*2180*/  @!P2 STG.E.U16 [R36.64+0x80], R47 ;  /* 0x0000802f2400a986 */ /* 0x000fe8000c101504 */
[----:B------:R-:W-:Y:S01]  /*2190*/  BAR.SYNC.DEFER_BLOCKING 0x0 ;  /* 0x0000000000007b1d */ /* 0x000fe20000010000 */
[----:B------:R-:W-:-:S02]  /*21a0*/  ISETP.GE.AND P5, PT, R10, R7, PT ;  /* 0x000000070a00720c */ /* 0x000fc40003fa6270 */
[C---:B------:R-:W-:Y:S02]  /*21b0*/  LEA R40, P6, R48.reuse, R41, 0x1 ;  /* 0x0000002930287211 */ /* 0x040fe400078c08ff */
[----:B------:R-:W-:Y:S02]  /*21c0*/  PRMT R53, RZ, 0x7610, R53 ;  /* 0x00007610ff357816 */ /* 0x000fe40000000035 */
[----:B------:R-:W-:Y:S02]  /*21d0*/  LEA.HI.X R41, R48, R43, R56, 0x1, P6 ;  /* 0x0000002b30297211 */ /* 0x000fe400030f0c38 */
[----:B------:R-:W-:Y:S02]  /*21e0*/  PRMT R43, RZ, 0x7610, R43 ;  /* 0x00007610ff2b7816 */ /* 0x000fe4000000002b */
[----:B-1----:R-:W-:Y:S02]  /*21f0*/  PRMT R57, RZ, 0x7610, R57 ;  /* 0x00007610ff397816 */ /* 0x002fe40000000039 */
[----:B0-----:R-:W-:-:S02]  /*2200*/  PRMT R55, RZ, 0x7610, R55 ;  /* 0x00007610ff377816 */ /* 0x001fc40000000037 */
        /* <DEDUP_REMOVED lines=24> */
[----:B-1----:R-:W-:Y:S01]  /*2390*/  FADD.FTZ R43, R41, 1 ;  /* 0x3f800000292b7421 */ /* 0x002fe20000010000 */
[----:B------:R-:W-:Y:S01]  /*23a0*/  BAR.SYNC.DEFER_BLOCKING 0x0 ;  /* 0x0000000000007b1d */ /* 0x000fe20000010000 */
[----:B--2---:R-:W-:-:S05]  /*23b0*/  FADD.FTZ R36, R39, 1 ;  /* 0x3f80000027247421 */ /* 0x004fca0000010000 */
[----:B------:R-:W1:Y:S01]  /*23c0*/  MUFU.RCP R37, R37 ;  /* 0x0000002500257308 */ /* 0x000e620000001000 */
[----:B0-----:R-:W-:-:S07]  /*23d0*/  FADD.FTZ R53, R48, 1 ;  /* 0x3f80000030357421 */ /* 0x001fce0000010000 */
[----:B------:R0:W2:Y:S01]  /*23e0*/  MUFU.RCP R55, R36 ;  /* 0x0000002400377308 */ /* 0x0000a20000001000 */
[----:B------:R-:W-:-:S07]  /*23f0*/  IMAD R48, R22, c[0x0][0x210], RZ ;  /* 0x0000840016307a24 */ /* 0x000fce00078e02ff */
[----:B------:R-:W3:Y:S01]  /*2400*/  MUFU.RCP R43, R43 ;  /* 0x0000002b002b7308 */ /* 0x000ee20000001000 */
[----:B-1----:R-:W-:Y:S02]  /*2410*/  FMUL.FTZ R42, R42, R37 ;  /* 0x000000252a2a7220 */ /* 0x002fe40000410000 */
[----:B0-----:R-:W-:-:S05]  /*2420*/  IMAD.WIDE.U32 R36, R23, c[0x0][0x210], RZ ;  /* 0x0000840017247a25 */ /* 0x001fca00078e00ff */
[----:B------:R-:W0:Y:S01]  /*2430*/  MUFU.RCP R56, R53 ;  /* 0x0000003500387308 */ /* 0x000e220000001000 */
[----:B--2---:R-:W-:Y:S02]  /*2440*/  FMUL.FTZ R39, R38, R55 ;  /* 0x0000003726277220 */ /* 0x004fe40000410000 */
[----:B------:R-:W-:Y:S02]  /*2450*/  FMUL.FTZ R38, R42, R49 ;  /* 0x000000312a267220 */ /* 0x000fe40000410000 */
[----:B------:R-:W-:Y:S02]  /*2460*/  FMUL.FTZ R39, R39, R50 ;  /* 0x0000003227277220 */ /* 0x000fe40000410000 */
[----:B------:R-:W-:Y:S02]  /*2470*/  IMAD R49, R23, c[0x0][0x214], R48 ;  /* 0x0000850017317a24 */ /* 0x000fe400078e0230 */
[----:B---3--:R-:W-:Y:S01]  /*2480*/  FMUL.FTZ R40, R40, R43 ;  /* 0x0000002b28287220 */ /* 0x008fe20000410000 */
[----:B------:R-:W-:-:S03]  /*2490*/  F2FP.PACK_AB R38, R39, R38 ;  /* 0x000000262726723e */ /* 0x000fc600000000ff */
[----:B------:R-:W-:Y:S02]  /*24a0*/  FMUL.FTZ R40, R40, R51 ;  /* 0x0000003328287220 */ /* 0x000fe40000410000 */
[----:B0-----:R-:W-:-:S04]  /*24b0*/  FMUL.FTZ R47, R47, R56 ;  /* 0x000000382f2f7220 */ /* 0x001fc80000410000 */
[----:B------:R-:W-:-:S05]  /*24c0*/  FMUL.FTZ R47, R47, R52 ;  /* 0x000000342f2f7220 */ /* 0x000fca0000410000 */
[----:B------:R-:W-:-:S05]  /*24d0*/  F2FP.PACK_AB R39, R47, R40 ;  /* 0x000000282f27723e */ /* 0x000fca00000000ff */
[----:B------:R0:W-:Y:S01]  /*24e0*/  STS.64 [R19.X8], R38 ;  /* 0x0000002613007388 */ /* 0x0001e20000008a00 */
        /* <DEDUP_REMOVED lines=20> */
.L_x_5128:
[----:B------:R-:W-:Y:S05]  /*2630*/  BSYNC B0 ;  /* 0x0000000000007941 */ /* 0x000fea0003800000 */
.L_x_5127:
[----:B------:R-:W-:Y:S01]  /*2640*/  MOV R4, R36 ;  /* 0x0000002400047202 */ /* 0x000fe20000000f00 */
[----:B0-----:R-:W-:Y:S01]  /*2650*/  IMAD R6, R44, c[0x0][0x218], RZ ;  /* 0x000086002c067a24 */ /* 0x001fe200078e02ff */
        /* <DEDUP_REMOVED lines=8> */
[----:B------:R-:W-:Y:S02]  /*26e0*/  IADD3 R17, R17, 0x1, RZ ;  /* 0x0000000111117810 */ /* 0x000fe40007ffe0ff */
        /* <DEDUP_REMOVED lines=16> */
.L_x_5129:
[----:B------:R-:W-:Y:S05]  /*27f0*/  EXIT ;  /* 0x000000000000794d */ /* 0x000fea0003800000 */
.L_x_5131:
        /* <DEDUP_REMOVED lines=16> */
.L_x_5467:


//--------------------- .text._Z25selective_scan_fwd_kernelI32Selective_Scan_fwd_kernel_traitsILi32ELi4ELi1ELb0ELb1ELb0ELb0EN3c104HalfEfEEv13SSMParamsBase --------------------------
	.section	.text._Z25selective_scan_fwd_kernelI32Selective_Scan_fwd_kernel_traitsILi32ELi4ELi1ELb0ELb1ELb0ELb0EN3c104HalfEfEEv13SSMParamsBase,"ax",@progbits
	.sectioninfo	@"SHI_REGISTERS=68"
	.align	128
        .global         _Z25selective_scan_fwd_kernelI32Selective_Scan_fwd_kernel_traitsILi32ELi4ELi1ELb0ELb1ELb0ELb0EN3c104HalfEfEEv13SSMParamsBase
        .type           _Z25selective_scan_fwd_kernelI32Selective_Scan_fwd_kernel_traitsILi32ELi4ELi1ELb0ELb1ELb0ELb0EN3c104HalfEfEEv13SSMParamsBase,@function
        .size           _Z25selective_scan_fwd_kernelI32Selective_Scan_fwd_kernel_traitsILi32ELi4ELi1ELb0ELb1ELb0ELb0EN3c104HalfEfEEv13SSMParamsBase,(.L_x_5468 - _Z25selective_scan_fwd_kernelI32Selective_Scan_fwd_kernel_traitsILi32ELi4ELi1ELb0ELb1ELb0ELb0EN3c104HalfEfEEv13SSMParamsBase)
        .other          _Z25selective_scan_fwd_kernelI32Selective_Scan_fwd_kernel_traitsILi32ELi4ELi1ELb0ELb1ELb0ELb0EN3c104HalfEfEEv13SSMParamsBase,@"STO_CUDA_ENTRY STV_DEFAULT"
_Z25selective_scan_fwd_kernelI32Selective_Scan_fwd_kernel_traitsILi32ELi4ELi1ELb0ELb1ELb0ELb0EN3c104HalfEfEEv13SSMParamsBase:
.text._Z25selective_scan_fwd_kernelI32Selective_Scan_fwd_kernel_traitsILi32ELi4ELi1ELb0ELb1ELb0ELb0EN3c104HalfEfEEv13SSMParamsBase:
        /* <DEDUP_REMOVED lines=102> */
.L_x_5147:
        /* <DEDUP_REMOVED lines=26> */
[----:B----4-:R-:W-:Y:S04]  /*0800*/  STS.U16 [R51+0x80], R26 ;  /* 0x0000801a33007388 */ /* 0x010fe80000000400 */
[----:B------:R0:W-:Y:S01]  /*0810*/  STS.U16 [R51+0xc0], R28 ;  /* 0x0000c01c33007388 */ /* 0x0001e20000000400 */
        /* <DEDUP_REMOVED lines=64> */
.L_x_5133:
[----:B------:R-:W-:Y:S05]  /*0c20*/  BSYNC B0 ;  /* 0x0000000000007941 */ /* 0x000fea0003800000 */
.L_x_5132:
        /* <DEDUP_REMOVED lines=33> */
.L_x_5135:
[----:B------:R-:W-:Y:S05]  /*0e40*/  BSYNC B0 ;  /* 0x0000000000007941 */ /* 0x000fea0003800000 */
.L_x_5134:
        /* <DEDUP_REMOVED lines=33> */
.L_x_5137:
[----:B------:R-:W-:Y:S05]  /*1060*/  BSYNC B0 ;  /* 0x0000000000007941 */ /* 0x000fea0003800000 */
.L_x_5136:
        /* <DEDUP_REMOVED lines=33> */
.L_x_5139:
[----:B------:R-:W-:Y:S05]  /*1280*/  BSYNC B0 ;  /* 0x0000000000007941 */ /* 0x000fea0003800000 */
.L_x_5138:
        /* <DEDUP_REMOVED lines=19> */
.L_x_5143:
[----:B0-----:R-:W-:Y:S02]  /*13c0*/  MOV R38, 0xffffff80 ;  /* 0xffffff8000267802 */ /* 0x001fe40000000f00 */
[----:B------:R-:W-:-:S02]  /*13d0*/  SHF.R.S32.HI R51, RZ, 0x1f, R50 ;  /* 0x0000001fff337819 */ /* 0x000fc40000011432 */
[----:B------:R-:W-:Y:S01]  /*13e0*/  PRMT R60, RZ, 0x7610, R60 ;  /* 0x00007610ff3c7816 */ /* 0x000fe2000000003c */
[----:B------:R-:W-:Y:S01]  /*13f0*/  IMAD R21, R9, R38, c[0x0][0x168] ;  /* 0x00005a0009157624 */ /* 0x000fe200078e0226 */
[----:B------:R-:W-:Y:S01]  /*1400*/  PRMT R58, RZ, 0x7610, R58 ;  /* 0x00007610ff3a7816 */ /* 0x000fe2000000003a */
[----:B------:R-:W-:Y:S01]  /*1410*/  IMAD R41, R51, c[0x0][0x1a0], RZ ;  /* 0x0000680033297a24 */ /* 0x000fe200078e02ff */
[----:B------:R-:W-:Y:S01]  /*1420*/  PRMT R56, RZ, 0x7610, R56 ;  /* 0x00007610ff387816 */ /* 0x000fe20000000038 */
[----:B------:R-:W-:Y:S01]  /*1430*/  IMAD.WIDE.U32 R38, R50, c[0x0][0x1a0], R36 ;  /* 0x0000680032267a25 */ /* 0x000fe200078e0024 */
[-C--:B------:R-:W-:Y:S02]  /*1440*/  ISETP.GE.AND P1, PT, R36, R21.reuse, PT ;  /* 0x000000152400720c */ /* 0x080fe40003f26270 */
[-C--:B------:R-:W-:Y:S01]  /*1450*/  ISETP.GE.AND P2, PT, R14, R21.reuse, PT ;  /* 0x000000150e00720c */ /* 0x080fe20003f46270 */
[----:B------:R-:W-:Y:S01]  /*1460*/  IMAD R41, R50, c[0x0][0x1a4], R41 ;  /* 0x0000690032297a24 */ /* 0x000fe200078e0229 */
[----:B------:R-:W-:-:S02]  /*1470*/  ISETP.GE.AND P3, PT, R16, R21, PT ;  /* 0x000000151000720c */ /* 0x000fc40003f66270 */
[----:B------:R-:W-:Y:S01]  /*1480*/  ISETP.GE.AND P4, PT, R18, R21, PT ;  /* 0x000000151200720c */ /* 0x000fe20003f86270 */
[----:B------:R-:W-:Y:S01]  /*1490*/  IMAD.IADD R39, R39, 0x1, R41 ;  /* 0x0000000127277824 */ /* 0x000fe200078e0229 */
[C---:B------:R-:W-:Y:S02]  /*14a0*/  LEA R40, P5, R38.reuse, R19, 0x1 ;  /* 0x0000001326287211 */ /* 0x040fe400078a08ff */
[----:B------:R-:W-:Y:S02]  /*14b0*/  PRMT R54, RZ, 0x7610, R54 ;  /* 0x00007610ff367816 */ /* 0x000fe40000000036 */
[----:B------:R-:W-:-:S05]  /*14c0*/  LEA.HI.X R41, R38, R20, R39, 0x1, P5 ;  /* 0x0000001426297211 */ /* 0x000fca00028f0c27 */
[----:B------:R0:W2:Y:S04]  /*14d0*/  @!P1 LDG.E.U16 R60, [R40.64] ;  /* 0x00000004283c9981 */ /* 0x0000a8000c1e1500 */
[----:B------:R0:W3:Y:S04]  /*14e0*/  @!P2 LDG.E.U16 R58, [R40.64+0x40] ;  /* 0x00004004283aa981 */ /* 0x0000e8000c1e1500 */
[----:B------:R0:W4:Y:S04]  /*14f0*/  @!P3 LDG.E.U16 R56, [R40.64+0x80] ;  /* 0x000080042838b981 */ /* 0x000128000c1e1500 */
[----:B------:R0:W4:Y:S01]  /*1500*/  @!P4 LDG.E.U16 R54, [R40.64+0xc0] ;  /* 0x0000c0042836c981 */ /* 0x000122000c1e1500 */
[----:B------:R-:W-:Y:S01]  /*1510*/  MOV R38, R34 ;  /* 0x0000002200267202 */ /* 0x000fe20000000f00 */
[----:B------:R-:W-:Y:S01]  /*1520*/  IMAD R43, R51, c[0x0][0x188], RZ ;  /* 0x00006200332b7a24 */ /* 0x000fe200078e02ff */
[----:B------:R-:W-:-:S03]  /*1530*/  MOV R39, R15 ;  /* 0x0000000f00277202 */ /* 0x000fc60000000f00 */
[C---:B------:R-:W-:Y:S02]  /*1540*/  IMAD R43, R50.reuse, c[0x0][0x18c], R43 ;  /* 0x00006300322b7a24 */ /* 0x040fe400078e022b */
[----:B------:R-:W-:-:S04]  /*1550*/  IMAD.WIDE.U32 R38, R50, c[0x0][0x188], R38 ;  /* 0x0000620032267a25 */ /* 0x000fc800078e0026 */
[----:B------:R-:W-:Y:S01]  /*1560*/  IMAD.IADD R39, R39, 0x1, R43 ;  /* 0x0000000127277824 */ /* 0x000fe200078e022b */
[----:B------:R-:W-:-:S04]  /*1570*/  LEA R42, P1, R38, c[0x0][0x220], 0x2 ;  /* 0x00008800262a7a11 */ /* 0x000fc800078210ff */
[----:B------:R-:W-:-:S05]  /*1580*/  LEA.HI.X R43, R38, c[0x0][0x224], R39, 0x2, P1 ;  /* 0x00008900262b7a11 */ /* 0x000fca00008f1427 */
[----:B------:R-:W4:Y:S01]  /*1590*/  LDG.E R42, [R42.64] ;  /* 0x000000042a2a7981 */ /* 0x000f22000c1e1900 */
[----:B------:R-:W-:Y:S01]  /*15a0*/  MOV R38, R32 ;  /* 0x0000002000267202 */ /* 0x000fe20000000f00 */
[----:B------:R-:W-:Y:S01]  /*15b0*/  IMAD R51, R51, c[0x0][0x1c0], RZ ;  /* 0x0000700033337a24 */ /* 0x000fe200078e02ff */
[----:B------:R-:W-:-:S03]  /*15c0*/  MOV R39, R17 ;  /* 0x0000001100277202 */ /* 0x000fc60000000f00 */
[C---:B0-----:R-:W-:Y:S02]  /*15d0*/  IMAD R41, R50.reuse, c[0x0][0x1c4], R51 ;  /* 0x0000710032297a24 */ /* 0x041fe400078e0233 */
[----:B------:R-:W-:-:S04]  /*15e0*/  IMAD.WIDE.U32 R38, R50, c[0x0][0x1c0], R38 ;  /* 0x0000700032267a25 */ /* 0x000fc800078e0026 */
[----:B------:R-:W-:Y:S01]  /*15f0*/  IMAD.SHL.U32 R51, R8, 0x2, RZ ;  /* 0x0000000208337824 */ /* 0x000fe200078e00ff */
[----:B------:R-:W-:Y:S02]  /*1600*/  IADD3 R39, R39, R41, RZ ;  /* 0x0000002927277210 */ /* 0x000fe40007ffe0ff */
[----:B------:R-:W-:-:S04]  /*1610*/  LEA R40, P1, R38, c[0x0][0x230], 0x2 ;  /* 0x00008c0026287a11 */ /* 0x000fc800078210ff */
[----:B------:R-:W-:Y:S01]  /*1620*/  LEA.HI.X R41, R38, c[0x0][0x234], R39, 0x2, P1 ;  /* 0x00008d0026297a11 */ /* 0x000fe200008f1427 */
[----:B------:R-:W0:Y:S01]  /*1630*/  S2R R52, SR_TID.X ;  /* 0x0000000000347919 */ /* 0x000e220000002100 */
[-C--:B------:R-:W-:Y:S02]  /*1640*/  ISETP.GE.U32.AND P2, PT, R11, R21.reuse, PT ;  /* 0x000000150b00720c */ /* 0x080fe40003f46070 */
[-C--:B------:R-:W-:Y:S02]  /*1650*/  ISETP.GE.U32.AND P3, PT, R12, R21.reuse, PT ;  /* 0x000000150c00720c */ /* 0x080fe40003f66070 */
[----:B------:R-:W-:Y:S01]  /*1660*/  ISETP.GE.U32.AND P4, PT, R13, R21, PT ;  /* 0x000000150d00720c */ /* 0x000fe20003f86070 */
[----:B------:R-:W-:Y:S01]  /*1670*/  IMAD.SHL.U32 R62, R50, 0x8, RZ ;  /* 0x00000008323e7824 */ /* 0x000fe200078e00ff */
[----:B--2---:R-:W-:Y:S04]  /*1680*/  STS.U16 [R51], R60 ;  /* 0x0000003c33007388 */ /* 0x004fe80000000400 */
[----:B---3--:R-:W-:Y:S04]  /*1690*/  STS.U16 [R51+0x40], R58 ;  /* 0x0000403a33007388 */ /* 0x008fe80000000400 */
[----:B----4-:R-:W-:Y:S04]  /*16a0*/  STS.U16 [R51+0x80], R56 ;  /* 0x0000803833007388 */ /* 0x010fe80000000400 */
[----:B------:R0:W-:Y:S01]  /*16b0*/  STS.U16 [R51+0xc0], R54 ;  /* 0x0000c03633007388 */ /* 0x0001e20000000400 */
[----:B------:R-:W-:-:S06]  /*16c0*/  NOP ;  /* 0x0000000000007918 */ /* 0x000fcc0000000000 */
[----:B------:R-:W1:Y:S04]  /*16d0*/  LDS.64 R38, [R8.X8] ;  /* 0x0000000008267984 */ /* 0x000e680000008a00 */
[----:B------:R1:W5:Y:S01]  /*16e0*/  LDG.E R53, [R40.64] ;  /* 0x0000000428357981 */ /* 0x000362000c1e1900 */
[----:B0-----:R-:W-:Y:S01]  /*16f0*/  SHF.L.U32 R54, R52, 0x2, RZ ;  /* 0x0000000234367819 */ /* 0x001fe200000006ff */
[----:B------:R-:W-:Y:S03]  /*1700*/  BSSY B0, `(.L_x_5141) ;  /* 0x0000059000007945 */ /* 0x000fe60003800000 */
[----:B------:R-:W-:Y:S01]  /*1710*/  ISETP.GE.U32.AND P1, PT, R54, R21, PT ;  /* 0x000000153600720c */ /* 0x000fe20003f26070 */
[----:B------:R-:W-:-:S04]  /*1720*/  FMUL.FTZ R42, R42, 1.4426950216293334961 ;  /* 0x3fb8aa3b2a2a7820 */ /* 0x000fc80000410000 */
[C---:B------:R-:W-:Y:S02]  /*1730*/  FMUL.FTZ R57, R42.reuse, R23 ;  /* 0x000000172a397220 */ /* 0x040fe40000410000 */
[C---:B------:R-:W-:Y:S02]  /*1740*/  FMUL.FTZ R55, R42.reuse, R22 ;  /* 0x000000162a377220 */ /* 0x040fe40000410000 */
[C---:B------:R-:W-:Y:S02]  /*1750*/  FMUL.FTZ R56, R42.reuse, R24 ;  /* 0x000000182a387220 */ /* 0x040fe40000410000 */
[----:B------:R-:W0:Y:S01]  /*1760*/  MUFU.EX2 R57, R57 ;  /* 0x0000003900397308 */ /* 0x000e220000000800 */
[----:B------:R-:W-:-:S07]  /*1770*/  FMUL.FTZ R42, R42, R25 ;  /* 0x000000192a2a7220 */ /* 0x000fce0000410000 */
[----:B------:R-:W2:Y:S01]  /*1780*/  MUFU.EX2 R55, R55 ;  /* 0x0000003700377308 */ /* 0x000ea20000000800 */
[----:B-1----:R-:W-:-:S07]  /*1790*/  HADD2.F32 R40, -RZ, R38.H0_H0 ;  /* 0x20000026ff287230 */ /* 0x002fce0000004100 */
[----:B------:R-:W1:Y:S01]  /*17a0*/  MUFU.EX2 R56, R56 ;  /* 0x0000003800387308 */ /* 0x000e620000000800 */
[----:B------:R-:W-:Y:S01]  /*17b0*/  HADD2.F32 R41, -RZ, R38.H1_H1 ;  /* 0x30000026ff297230 */ /* 0x000fe20000004100 */
[----:B0-----:R-:W-:Y:S01]  /*17c0*/  FSEL R54, R57, 1, !P2 ;  /* 0x3f80000039367808 */ /* 0x001fe20005000000 */
[--C-:B------:R-:W-:Y:S01]  /*17d0*/  HADD2.F32 R43, -RZ, R39.reuse.H0_H0 ;  /* 0x20000027ff2b7230 */ /* 0x100fe20000004100 */
[----:B------:R-:W-:Y:S01]  /*17e0*/  FMUL.FTZ R40, R47, R40 ;  /* 0x000000282f287220 */ /* 0x000fe20000410000 */
[----:B------:R-:W-:Y:S01]  /*17f0*/  HADD2.F32 R38, -RZ, R39.H1_H1 ;  /* 0x30000027ff267230 */ /* 0x000fe20000004100 */
[----:B------:R-:W-:Y:S02]  /*1800*/  FMUL.FTZ R41, R48, R41 ;  /* 0x0000002930297220 */ /* 0x000fe40000410000 */
[----:B------:R-:W0:Y:S01]  /*1810*/  MUFU.EX2 R42, R42 ;  /* 0x0000002a002a7308 */ /* 0x000e220000000800 */
[----:B------:R-:W-:Y:S01]  /*1820*/  FMUL.FTZ R43, R46, R43 ;  /* 0x0000002b2e2b7220 */ /* 0x000fe20000410000 */
[----:B------:R-:W-:Y:S01]  /*1830*/  FSEL R58, R40, RZ, !P1 ;  /* 0x000000ff283a7208 */ /* 0x000fe20004800000 */
[----:B------:R-:W-:Y:S01]  /*1840*/  FMUL.FTZ R38, R49, R38 ;  /* 0x0000002631267220 */ /* 0x000fe20000410000 */
[----:B------:R-:W-:-:S02]  /*1850*/  FSEL R57, R41, RZ, !P2 ;  /* 0x000000ff29397208 */ /* 0x000fc40005000000 */
[----:B--2---:R-:W-:Y:S02]  /*1860*/  FSEL R61, R55, 1, !P1 ;  /* 0x3f800000373d7808 */ /* 0x004fe40004800000 */
[----:B-1----:R-:W-:Y:S01]  /*1870*/  FSEL R55, R56, 1, !P3 ;  /* 0x3f80000038377808 */ /* 0x002fe20005800000 */
[-C--:B------:R-:W-:Y:S01]  /*1880*/  FFMA.FTZ R39, R58, R54.reuse, R57 ;  /* 0x000000363a277223 */ /* 0x080fe20000010039 */
[----:B------:R-:W-:Y:S01]  /*1890*/  FSEL R56, R43, RZ, !P3 ;  /* 0x000000ff2b387208 */ /* 0x000fe20005800000 */
[----:B------:R-:W-:Y:S01]  /*18a0*/  FMUL.FTZ R40, R61, R54 ;  /* 0x000000363d287220 */ /* 0x000fe20000410000 */
[----:B------:R-:W-:Y:S02]  /*18b0*/  FSEL R60, R38, RZ, !P4 ;  /* 0x000000ff263c7208 */ /* 0x000fe40006000000 */
[----:B------:R-:W-:Y:S01]  /*18c0*/  ISETP.GE.AND P1, PT, R8, 0x1, PT ;  /* 0x000000010800780c */ /* 0x000fe20003f26270 */
[C---:B------:R-:W-:Y:S01]  /*18d0*/  FFMA.FTZ R39, R55.reuse, R39, R56 ;  /* 0x0000002737277223 */ /* 0x040fe20000010038 */
[----:B0-----:R-:W-:Y:S01]  /*18e0*/  FSEL R59, R42, 1, !P4 ;  /* 0x3f8000002a3b7808 */ /* 0x001fe20006000000 */
[----:B------:R-:W-:Y:S01]  /*18f0*/  FMUL.FTZ R40, R55, R40 ;  /* 0x0000002837287220 */ /* 0x000fe20000410000 */
[----:B------:R-:W-:-:S02]  /*1900*/  ISETP.NE.AND P2, PT, R8, 0x1f, PT ;  /* 0x0000001f0800780c */ /* 0x000fc40003f45270 */
[----:B------:R-:W-:Y:S01]  /*1910*/  ISETP.NE.AND P3, PT, R8, RZ, PT ;  /* 0x000000ff0800720c */ /* 0x000fe20003f65270 */
        /* <DEDUP_REMOVED lines=21> */
[----:B------:R-:W-:Y:S05]  /*1a70*/  @!P0 LDS.64 R40, [R62+0x130] ;  /* 0x000130003e288984 */ /* 0x000fea0000000a00 */
        /* <DEDUP_REMOVED lines=33> */
.L_x_5142:
[----:B------:R-:W-:Y:S05]  /*1c90*/  BSYNC B0 ;  /* 0x0000000000007941 */ /* 0x000fea0003800000 */
.L_x_5141:
[----:B------:R-:W-:Y:S01]  /*1ca0*/  IADD3 R50, R50, 0x1, RZ ;  /* 0x0000000132327810 */ /* 0x000fe20007ffe0ff */
[----:B------:R-:W-:Y:S02]  /*1cb0*/  FFMA.FTZ R55, R55, R54, R56 ;  /* 0x0000003637377223 */ /* 0x000fe40000010038 */
[----:B-----5:R-:W-:Y:S01]  /*1cc0*/  FFMA.FTZ R26, R53, R58, R26 ;  /* 0x0000003a351a7223 */ /* 0x020fe2000001001a */
[----:B------:R-:W-:Y:S01]  /*1cd0*/  ISETP.GE.AND P1, PT, R50, c[0x0][0x16c], PT ;  /* 0x00005b0032007a0c */ /* 0x000fe20003f26270 */
[-C--:B------:R-:W-:Y:S02]  /*1ce0*/  FFMA.FTZ R60, R59, R55.reuse, R60 ;  /* 0x000000373b3c7223 */ /* 0x080fe4000001003c */
[C---:B------:R-:W-:Y:S02]  /*1cf0*/  FFMA.FTZ R27, R53.reuse, R54, R27 ;  /* 0x00000036351b7223 */ /* 0x040fe4000001001b */
[C---:B------:R-:W-:Y:S02]  /*1d00*/  FFMA.FTZ R44, R53.reuse, R55, R44 ;  /* 0x00000037352c7223 */ /* 0x040fe4000001002c */
[----:B------:R-:W-:-:S06]  /*1d10*/  FFMA.FTZ R45, R53, R60, R45 ;  /* 0x0000003c352d7223 */ /* 0x000fcc000001002d */
[----:B------:R-:W-:Y:S05]  /*1d20*/  @!P1 BRA `(.L_x_5143) ;  /* 0xfffff69000009947 */ /* 0x000fea000383ffff */
.L_x_5140:
[----:B------:R-:W-:Y:S01]  /*1d30*/  BAR.SYNC.DEFER_BLOCKING 0x0 ;  /* 0x0000000000007b1d */ /* 0x000fe20000010000 */
[----:B------:R-:W-:Y:S01]  /*1d40*/  ISETP.NE.AND P0, PT, R52, RZ, PT ;  /* 0x000000ff3400720c */ /* 0x000fe20003f05270 */
[----:B------:R-:W-:Y:S01]  /*1d50*/  IMAD R24, R6, c[0x0][0x200], RZ ;  /* 0x0000800006187a24 */ /* 0x000fe200078e02ff */
[----:B------:R-:W-:Y:S01]  /*1d60*/  F2FP.PACK_AB R26, R27, R26 ;  /* 0x0000001a1b1a723e */ /* 0x000fe200000000ff */
[----:B------:R-:W-:Y:S01]  /*1d70*/  IMAD.WIDE.U32 R22, R5, c[0x0][0x200], RZ ;  /* 0x0000800005167a25 */ /* 0x000fe200078e00ff */
[----:B------:R-:W-:Y:S01]  /*1d80*/  F2FP.PACK_AB R27, R45, R44 ;  /* 0x0000002c2d1b723e */ /* 0x000fe200000000ff */
[----:B------:R-:W-:Y:S04]  /*1d90*/  BSSY B0, `(.L_x_5144) ;  /* 0x000001a000007945 */ /* 0x000fe80003800000 */
[----:B------:R1:W-:Y:S01]  /*1da0*/  STS.64 [R8.X8], R26 ;  /* 0x0000001a08007388 */ /* 0x0003e20000008a00 */
[----:B------:R-:W-:-:S06]  /*1db0*/  NOP ;  /* 0x0000000000007918 */ /* 0x000fcc0000000000 */
[----:B------:R-:W-:Y:S04]  /*1dc0*/  LDS.U16 R41, [R51] ;  /* 0x0000000033297984 */ /* 0x000fe80000000400 */
[----:B0-----:R-:W-:Y:S01]  /*1dd0*/  LDS.U16 R39, [R51+0x40] ;  /* 0x0000400033277984 */ /* 0x001fe20000000400 */
[----:B-1----:R-:W-:-:S03]  /*1de0*/  IMAD R27, R5, c[0x0][0x204], R24 ;  /* 0x00008100051b7a24 */ /* 0x002fc600078e0218 */
        /* <DEDUP_REMOVED lines=20> */
.L_x_5145:
[----:B------:R-:W-:Y:S05]  /*1f30*/  BSYNC B0 ;  /* 0x0000000000007941 */ /* 0x000fea0003800000 */
.L_x_5144:
        /* <DEDUP_REMOVED lines=28> */
.L_x_5146:
[----:B------:R-:W-:Y:S05]  /*2100*/  EXIT ;  /* 0x000000000000794d */ /* 0x000fea0003800000 */
.L_x_5148:
        /* <DEDUP_REMOVED lines=15> */
.L_x_5468:


//--------------------- .text._Z25selective_scan_fwd_kernelI32Selective_Scan_fwd_kernel_traitsILi32ELi4ELi1ELb0ELb1ELb0ELb1EN3c104HalfEfEEv13SSMParamsBase --------------------------
	.section	.text._Z25selective_scan_fwd_kernelI32Selective_Scan_fwd_kernel_traitsILi32ELi4ELi1ELb0ELb1ELb0ELb1EN3c104HalfEfEEv13SSMParamsBase,"ax",@progbits
	.sectioninfo	@"SHI_REGISTERS=68"
	.align	128
        .global         _Z25selective_scan_fwd_kernelI32Selective_Scan_fwd_kernel_traitsILi32ELi4ELi1ELb0ELb1ELb0ELb1EN3c104HalfEfEEv13SSMParamsBase
        .type           _Z25selective_scan_fwd_kernelI32Selective_Scan_fwd_kernel_traitsILi32ELi4ELi1ELb0ELb1ELb0ELb1EN3c104HalfEfEEv13SSMParamsBase,@function
        .size           _Z25selective_scan_fwd_kernelI32Selective_Scan_fwd_kernel_traitsILi32ELi4ELi1ELb0ELb1ELb0ELb1EN3c104HalfEfEEv13SSMParamsBase,(.L_x_5469 - _Z25selective_scan_fwd_kernelI32Selective_Scan_fwd_kernel_traitsILi32ELi4ELi1ELb0ELb1ELb0ELb1EN3c104HalfEfEEv13SSMParamsBase)
        .other          _Z25selective_scan_fwd_kernelI32Selective_Scan_fwd_kernel_traitsILi32ELi4ELi1ELb0ELb1ELb0ELb1EN3c104HalfEfEEv13SSMParamsBase,@"STO_CUDA_ENTRY STV_DEFAULT"
_Z25selective_scan_fwd_kernelI32Selective_Scan_fwd_kernel_traitsILi32ELi4ELi1ELb0ELb1ELb0ELb1EN3c104HalfEfEEv13SSMParamsBase:
.text._Z25selective_scan_fwd_kernelI32Selective_Scan_fwd_kernel_traitsILi32ELi4ELi1ELb0ELb1ELb0ELb1EN3c104HalfEfEEv13SSMParamsBase:
        /* <DEDUP_REMOVED lines=102> */
.L_x_5166:
[----:B------:R-:W-:Y:S01]  /*0660*/  BAR.SYNC.DEFER_BLOCKING 0x0 ;  /* 0x0000000000007b1d */ /* 0x000fe20000010000 */
[----:B-1----:R-:W-:-:S02]  /*0670*/  MOV R22, 0xffffff80 ;  /* 0xffffff8000167802 */ /* 0x002fc40000000f00 */
        /* <DEDUP_REMOVED lines=19> */
[----:B------:R-:W-:Y:S01]  /*07b0*/  PRMT R47, RZ, 0x7610, R47 ;  /* 0x00007610ff2f7816 */ /* 0x000fe2000000002f */
[----:B--2---:R0:W-:Y:S04]  /*07c0*/  STS.U16 [R22], R23 ;  /* 0x0000001716007388 */ /* 0x0041e80000000400 */
[----:B---3--:R-:W-:Y:S04]  /*07d0*/  STS.U16 [R22+0x40], R25 ;  /* 0x0000401916007388 */ /* 0x008fe80000000400 */
[----:B----4-:R1:W-:Y:S01]  /*07e0*/  STS.U16 [R22+0x80], R27 ;  /* 0x0000801b16007388 */ /* 0x0103e20000000400 */
[----:B0-----:R-:W-:-:S03]  /*07f0*/  PRMT R23, RZ, 0x7610, R23 ;  /* 0x00007610ff177816 */ /* 0x001fc60000000017 */
[----:B------:R-:W-:Y:S01]  /*0800*/  STS.U16 [R22+0xc0], R37 ;  /* 0x0000c02516007388 */ /* 0x000fe20000000400 */
[----:B------:R-:W-:-:S06]  /*0810*/  NOP ;  /* 0x0000000000007918 */ /* 0x000fcc0000000000 */
[----:B------:R-:W-:Y:S01]  /*0820*/  LDS.64 R24, [R8.X8] ;  /* 0x0000000008187984 */ /* 0x000fe20000008a00 */
[----:B-1----:R-:W-:Y:S02]  /*0830*/  MOV R27, R39 ;  /* 0x00000027001b7202 */ /* 0x002fe40000000f00 */
[----:B------:R-:W-:Y:S01]  /*0840*/  PRMT R39, RZ, 0x7610, R39 ;  /* 0x00007610ff277816 */ /* 0x000fe20000000027 */
        /* <DEDUP_REMOVED lines=61> */
.L_x_5150:
[----:B------:R-:W-:Y:S05]  /*0c20*/  BSYNC B0 ;  /* 0x0000000000007941 */ /* 0x000fea0003800000 */
.L_x_5149:
        /* <DEDUP_REMOVED lines=33> */
.L_x_5152:
[----:B------:R-:W-:Y:S05]  /*0e40*/  BSYNC B0 ;  /* 0x0000000000007941 */ /* 0x000fea0003800000 */
.L_x_5151:
        /* <DEDUP_REMOVED lines=33> */
.L_x_5154:
[----:B------:R-:W-:Y:S05]  /*1060*/  BSYNC B0 ;  /* 0x0000000000007941 */ /* 0x000fea0003800000 */
.L_x_5153:
        /* <DEDUP_REMOVED lines=33> */
.L_x_5156:
[----:B------:R-:W-:Y:S05]  /*1280*/  BSYNC B0 ;  /* 0x0000000000007941 */ /* 0x000fea0003800000 */
.L_x_5155:
        /* <DEDUP_REMOVED lines=19> */
.L_x_5160:
[----:B------:R-:W-:Y:S01]  /*13c0*/  SHF.R.S32.HI R52, RZ, 0x1f, R51 ;  /* 0x0000001fff347819 */ /* 0x000fe20000011433 */
[----:B0-----:R-:W-:Y:S01]  /*13d0*/  IMAD.MOV.U32 R36, RZ, RZ, -0x80 ;  /* 0xffffff80ff247424 */ /* 0x001fe200078e00ff */
[----:B------:R-:W-:-:S02]  /*13e0*/  PRMT R61, RZ, 0x7610, R61 ;  /* 0x00007610ff3d7816 */ /* 0x000fc4000000003d */
[----:B------:R-:W-:Y:S01]  /*13f0*/  PRMT R59, RZ, 0x7610, R59 ;  /* 0x00007610ff3b7816 */ /* 0x000fe2000000003b */
[----:B------:R-:W-:Y:S01]  /*1400*/  IMAD R21, R9, R36, c[0x0][0x168] ;  /* 0x00005a0009157624 */ /* 0x000fe200078e0224 */
[----:B------:R-:W-:Y:S01]  /*1410*/  PRMT R57, RZ, 0x7610, R57 ;  /* 0x00007610ff397816 */ /* 0x000fe20000000039 */
[----:B------:R-:W-:Y:S01]  /*1420*/  IMAD R38, R52, c[0x0][0x1a0], RZ ;  /* 0x0000680034267a24 */ /* 0x000fe200078e02ff */
[----:B------:R-:W-:Y:S01]  /*1430*/  PRMT R55, RZ, 0x7610, R55 ;  /* 0x00007610ff377816 */ /* 0x000fe20000000037 */
[C---:B------:R-:W-:Y:S01]  /*1440*/  IMAD.WIDE.U32 R36, R51.reuse, c[0x0][0x1a0], R34 ;  /* 0x0000680033247a25 */ /* 0x040fe200078e0022 */
[-C--:B------:R-:W-:Y:S02]  /*1450*/  ISETP.GE.AND P1, PT, R34, R21.reuse, PT ;  /* 0x000000152200720c */ /* 0x080fe40003f26270 */
[-C--:B------:R-:W-:Y:S01]  /*1460*/  ISETP.GE.AND P2, PT, R14, R21.reuse, PT ;  /* 0x000000150e00720c */ /* 0x080fe20003f46270 */
[----:B------:R-:W-:Y:S01]  /*1470*/  IMAD R39, R51, c[0x0][0x1a4], R38 ;  /* 0x0000690033277a24 */ /* 0x000fe200078e0226 */
[----:B------:R-:W-:-:S02]  /*1480*/  ISETP.GE.AND P3, PT, R16, R21, PT ;  /* 0x000000151000720c */ /* 0x000fc40003f66270 */
[----:B------:R-:W-:Y:S02]  /*1490*/  ISETP.GE.AND P4, PT, R18, R21, PT ;  /* 0x000000151200720c */ /* 0x000fe40003f86270 */
[----:B------:R-:W-:Y:S02]  /*14a0*/  LEA R38, P5, R36, R19, 0x1 ;  /* 0x0000001324267211 */ /* 0x000fe400078a08ff */
[----:B------:R-:W-:-:S04]  /*14b0*/  IADD3 R37, R37, R39, RZ ;  /* 0x0000002725257210 */ /* 0x000fc80007ffe0ff */
[----:B------:R-:W-:-:S05]  /*14c0*/  LEA.HI.X R39, R36, R20, R37, 0x1, P5 ;  /* 0x0000001424277211 */ /* 0x000fca00028f0c25 */
[----:B------:R0:W2:Y:S04]  /*14d0*/  @!P1 LDG.E.U16 R61, [R38.64] ;  /* 0x00000004263d9981 */ /* 0x0000a8000c1e1500 */
[----:B------:R0:W3:Y:S04]  /*14e0*/  @!P2 LDG.E.U16 R59, [R38.64+0x40] ;  /* 0x00004004263ba981 */ /* 0x0000e8000c1e1500 */
[----:B------:R0:W4:Y:S04]  /*14f0*/  @!P3 LDG.E.U16 R57, [R38.64+0x80] ;  /* 0x000080042639b981 */ /* 0x000128000c1e1500 */
[----:B------:R0:W4:Y:S01]  /*1500*/  @!P4 LDG.E.U16 R55, [R38.64+0xc0] ;  /* 0x0000c0042637c981 */ /* 0x000122000c1e1500 */
        /* <DEDUP_REMOVED lines=14> */
[----:B------:R-:W-:Y:S01]  /*15f0*/  IMAD.IADD R37, R37, 0x1, R39 ;  /* 0x0000000125257824 */ /* 0x000fe200078e0227 */
[----:B------:R-:W-:-:S04]  /*1600*/  LEA R38, P1, R36, c[0x0][0x230], 0x2 ;  /* 0x00008c0024267a11 */ /* 0x000fc800078210ff */
[----:B------:R-:W-:Y:S01]  /*1610*/  LEA.HI.X R39, R36, c[0x0][0x234], R37, 0x2, P1 ;  /* 0x00008d0024277a11 */ /* 0x000fe200008f1425 */
[----:B------:R-:W0:Y:S01]  /*1620*/  S2R R52, SR_TID.X ;  /* 0x0000000000347919 */ /* 0x000e220000002100 */
[-C--:B------:R-:W-:Y:S02]  /*1630*/  ISETP.GE.U32.AND P2, PT, R11, R21.reuse, PT ;  /* 0x000000150b00720c */ /* 0x080fe40003f46070 */
[-C--:B------:R-:W-:Y:S02]  /*1640*/  ISETP.GE.U32.AND P3, PT, R12, R21.reuse, PT ;  /* 0x000000150c00720c */ /* 0x080fe40003f66070 */
[----:B------:R-:W-:Y:S02]  /*1650*/  ISETP.GE.U32.AND P4, PT, R13, R21, PT ;  /* 0x000000150d00720c */ /* 0x000fe40003f86070 */
[----:B0-----:R-:W-:-:S04]  /*1660*/  SHF.L.U32 R58, R52, 0x2, RZ ;  /* 0x00000002343a7819 */ /* 0x001fc800000006ff */
[----:B------:R-:W-:Y:S02]  /*1670*/  ISETP.GE.U32.AND P1, PT, R58, R21, PT ;  /* 0x000000153a00720c */ /* 0x000fe40003f26070 */
[----:B------:R-:W-:Y:S01]  /*1680*/  SHF.L.U32 R62, R51, 0x3, RZ ;  /* 0x00000003333e7819 */ /* 0x000fe200000006ff */
[----:B--2---:R-:W-:Y:S04]  /*1690*/  STS.U16 [R22], R61 ;  /* 0x0000003d16007388 */ /* 0x004fe80000000400 */
[----:B---3--:R-:W-:Y:S04]  /*16a0*/  STS.U16 [R22+0x40], R59 ;  /* 0x0000403b16007388 */ /* 0x008fe80000000400 */
[----:B----4-:R-:W-:Y:S04]  /*16b0*/  STS.U16 [R22+0x80], R57 ;  /* 0x0000803916007388 */ /* 0x010fe80000000400 */
[----:B------:R-:W-:Y:S01]  /*16c0*/  STS.U16 [R22+0xc0], R55 ;  /* 0x0000c03716007388 */ /* 0x000fe20000000400 */
[----:B------:R-:W-:-:S06]  /*16d0*/  NOP ;  /* 0x0000000000007918 */ /* 0x000fcc0000000000 */
[----:B------:R-:W0:Y:S04]  /*16e0*/  LDS.64 R36, [R8.X8] ;  /* 0x0000000008247984 */ /* 0x000e280000008a00 */
[----:B------:R0:W5:Y:S01]  /*16f0*/  LDG.E R53, [R38.64] ;  /* 0x0000000426357981 */ /* 0x000162000c1e1900 */
[----:B------:R-:W-:Y:S01]  /*1700*/  BSSY B0, `(.L_x_5158) ;  /* 0x0000058000007945 */ /* 0x000fe20003800000 */
[----:B------:R-:W-:-:S04]  /*1710*/  FMUL.FTZ R40, R40, 1.4426950216293334961 ;  /* 0x3fb8aa3b28287820 */ /* 0x000fc80000410000 */
[C---:B------:R-:W-:Y:S02]  /*1720*/  FMUL.FTZ R54, R40.reuse, R43 ;  /* 0x0000002b28367220 */ /* 0x040fe40000410000 */
[C---:B------:R-:W-:Y:S02]  /*1730*/  FMUL.FTZ R41, R40.reuse, R42 ;  /* 0x0000002a28297220 */ /* 0x040fe40000410000 */
[C---:B------:R-:W-:Y:S02]  /*1740*/  FMUL.FTZ R56, R40.reuse, R45 ;  /* 0x0000002d28387220 */ /* 0x040fe40000410000 */
[----:B------:R-:W1:Y:S01]  /*1750*/  MUFU.EX2 R54, R54 ;  /* 0x0000003600367308 */ /* 0x000e620000000800 */
[----:B------:R-:W-:-:S07]  /*1760*/  FMUL.FTZ R40, R40, R46 ;  /* 0x0000002e28287220 */ /* 0x000fce0000410000 */
[----:B------:R-:W2:Y:S01]  /*1770*/  MUFU.EX2 R41, R41 ;  /* 0x0000002900297308 */ /* 0x000ea20000000800 */
[----:B0-----:R-:W-:-:S07]  /*1780*/  HADD2.F32 R39, -RZ, R36.H0_H0 ;  /* 0x20000024ff277230 */ /* 0x001fce0000004100 */
[----:B------:R-:W0:Y:S01]  /*1790*/  MUFU.EX2 R55, R56 ;  /* 0x0000003800377308 */ /* 0x000e220000000800 */
[----:B------:R-:W-:Y:S01]  /*17a0*/  HADD2.F32 R36, -RZ, R36.H1_H1 ;  /* 0x30000024ff247230 */ /* 0x000fe20000004100 */
[----:B-1----:R-:W-:Y:S01]  /*17b0*/  FSEL R54, R54, 1, !P2 ;  /* 0x3f80000036367808 */ /* 0x002fe20005000000 */
[--C-:B------:R-:W-:Y:S01]  /*17c0*/  HADD2.F32 R38, -RZ, R37.reuse.H0_H0 ;  /* 0x20000025ff267230 */ /* 0x100fe20000004100 */
[----:B------:R-:W-:Y:S01]  /*17d0*/  FMUL.FTZ R39, R48, R39 ;  /* 0x0000002730277220 */ /* 0x000fe20000410000 */
[----:B------:R-:W-:Y:S01]  /*17e0*/  HADD2.F32 R37, -RZ, R37.H1_H1 ;  /* 0x30000025ff257230 */ /* 0x000fe20000004100 */
[----:B------:R-:W-:Y:S02]  /*17f0*/  FMUL.FTZ R36, R49, R36 ;  /* 0x0000002431247220 */ /* 0x000fe40000410000 */
[----:B------:R-:W1:Y:S01]  /*1800*/  MUFU.EX2 R40, R40 ;  /* 0x0000002800287308 */ /* 0x000e620000000800 */
[----:B------:R-:W-:Y:S01]  /*1810*/  FMUL.FTZ R38, R47, R38 ;  /* 0x000000262f267220 */ /* 0x000fe20000410000 */
[----:B------:R-:W-:Y:S01]  /*1820*/  FSEL R58, R39, RZ, !P1 ;  /* 0x000000ff273a7208 */ /* 0x000fe20004800000 */
[----:B------:R-:W-:Y:S01]  /*1830*/  FMUL.FTZ R37, R50, R37 ;  /* 0x0000002532257220 */ /* 0x000fe20000410000 */
[----:B------:R-:W-:-:S02]  /*1840*/  FSEL R57, R36, RZ, !P2 ;  /* 0x000000ff24397208 */ /* 0x000fc40005000000 */
[----:B--2---:R-:W-:Y:S02]  /*1850*/  FSEL R61, R41, 1, !P1 ;  /* 0x3f800000293d7808 */ /* 0x004fe40004800000 */
[----:B0-----:R-:W-:Y:S01]  /*1860*/  FSEL R55, R55, 1, !P3 ;  /* 0x3f80000037377808 */ /* 0x001fe20005800000 */
[-C--:B------:R-:W-:Y:S01]  /*1870*/  FFMA.FTZ R36, R58, R54.reuse, R57 ;  /* 0x000000363a247223 */ /* 0x080fe20000010039 */
[----:B------:R-:W-:Y:S01]  /*1880*/  FSEL R56, R38, RZ, !P3 ;  /* 0x000000ff26387208 */ /* 0x000fe20005800000 */
[----:B------:R-:W-:Y:S01]  /*1890*/  FMUL.FTZ R38, R61, R54 ;  /* 0x000000363d267220 */ /* 0x000fe20000410000 */
[----:B------:R-:W-:Y:S02]  /*18a0*/  FSEL R60, R37, RZ, !P4 ;  /* 0x000000ff253c7208 */ /* 0x000fe40006000000 */
[----:B------:R-:W-:Y:S01]  /*18b0*/  ISETP.GE.AND P1, PT, R8, 0x1, PT ;  /* 0x000000010800780c */ /* 0x000fe20003f26270 */
[C---:B------:R-:W-:Y:S01]  /*18c0*/  FFMA.FTZ R36, R55.reuse, R36, R56 ;  /* 0x0000002437247223 */ /* 0x040fe20000010038 */
[----:B-1----:R-:W-:Y:S01]  /*18d0*/  FSEL R59, R40, 1, !P4 ;  /* 0x3f800000283b7808 */ /* 0x002fe20006000000 */
        /* <DEDUP_REMOVED lines=21> */
[----:B------:R-:W-:Y:S01]  /*1a30*/  ISETP.GE.AND P1, PT, R8, 0x8, PT ;  /* 0x000000080800780c */ /* 0x000fe20003f26270 */
[----:B------:R-:W-:Y:S02]  /*1a40*/  IMAD.MOV.U32 R39, RZ, RZ, RZ ;  /* 0x000000ffff277224 */ /* 0x000fe400078e00ff */
[----:B------:R-:W1:Y:S04]  /*1a50*/  SHFL.UP PT, R41, R36, 0x8, RZ ;  /* 0x0500000024297989 */ /* 0x000e6800000e00ff */
[----:B------:R-:W-:Y:S06]  /*1a60*/  @!P0 LDS.64 R38, [R62+0x130] ;  /* 0x000130003e268984 */ /* 0x000fec0000000a00 */
        /* <DEDUP_REMOVED lines=15> */
[----:B-1----:R-:W-:-:S03]  /*1b60*/  @!P3 IMAD.MOV.U32 R63, RZ, RZ, R38 ;  /* 0x000000ffff3fb224 */ /* 0x002fc600078e0026 */
        /* <DEDUP_REMOVED lines=17> */
.L_x_5159:
[----:B------:R-:W-:Y:S05]  /*1c80*/  BSYNC B0 ;  /* 0x0000000000007941 */ /* 0x000fea0003800000 */
.L_x_5158:
[----:B------:R-:W-:Y:S01]  /*1c90*/  IADD3 R51, R51, 0x1, RZ ;  /* 0x0000000133337810 */ /* 0x000fe20007ffe0ff */
[----:B------:R-:W-:Y:S02]  /*1ca0*/  FFMA.FTZ R56, R55, R54, R56 ;  /* 0x0000003637387223 */ /* 0x000fe40000010038 */
[----:B-----5:R-:W-:Y:S01]  /*1cb0*/  FFMA.FTZ R23, R53, R58, R23 ;  /* 0x0000003a35177223 */ /* 0x020fe20000010017 */
[----:B------:R-:W-:Y:S01]  /*1cc0*/  ISETP.GE.AND P1, PT, R51, c[0x0][0x16c], PT ;  /* 0x00005b0033007a0c */ /* 0x000fe20003f26270 */
[----:B------:R-:W-:Y:S02]  /*1cd0*/  FFMA.FTZ R59, R59, R56, R60 ;  /* 0x000000383b3b7223 */ /* 0x000fe4000001003c */
[C---:B------:R-:W-:Y:S02]  /*1ce0*/  FFMA.FTZ R24, R53.reuse, R54, R24 ;  /* 0x0000003635187223 */ /* 0x040fe40000010018 */
[C---:B------:R-:W-:Y:S02]  /*1cf0*/  FFMA.FTZ R25, R53.reuse, R56, R25 ;  /* 0x0000003835197223 */ /* 0x040fe40000010019 */
[----:B------:R-:W-:-:S06]  /*1d00*/  FFMA.FTZ R44, R53, R59, R44 ;  /* 0x0000003b352c7223 */ /* 0x000fcc000001002c */
[----:B------:R-:W-:Y:S05]  /*1d10*/  @!P1 BRA `(.L_x_5160) ;  /* 0xfffff6a000009947 */ /* 0x000fea000383ffff */
.L_x_5157:
[----:B------:R-:W-:Y:S01]  /*1d20*/  BAR.SYNC.DEFER_BLOCKING 0x0 ;  /* 0x0000000000007b1d */ /* 0x000fe20000010000 */
[----:B------:R-:W-:Y:S01]  /*1d30*/  ISETP.NE.AND P0, PT, R52, RZ, PT ;  /* 0x000000ff3400720c */ /* 0x000fe20003f05270 */
[----:B0-----:R-:W-:Y:S01]  /*1d40*/  IMAD R40, R6, c[0x0][0x200], RZ ;  /* 0x0000800006287a24 */ /* 0x001fe200078e02ff */
[----:B------:R-:W-:Y:S01]  /*1d50*/  F2FP.PACK_AB R38, R24, R23 ;  /* 0x000000171826723e */ /* 0x000fe200000000ff */
[C---:B------:R-:W-:Y:S01]  /*1d60*/  IMAD.WIDE.U32 R42, R5.reuse, c[0x0][0x200], RZ ;  /* 0x00008000052a7a25 */ /* 0x040fe200078e00ff */
[----:B------:R-:W-:Y:S01]  /*1d70*/  F2FP.PACK_AB R39, R44, R25 ;  /* 0x000000192c27723e */ /* 0x000fe200000000ff */
[----:B------:R-:W-:Y:S01]  /*1d80*/  BSSY B0, `(.L_x_5161) ;  /* 0x0000039000007945 */ /* 0x000fe20003800000 */
[----:B------:R-:W-:Y:S01]  /*1d90*/  ISETP.GE.AND P1, PT, R34, R21, PT ;  /* 0x000000152200720c */ /* 0x000fe20003f26270 */
[----:B------:R-:W-:Y:S01]  /*1da0*/  IMAD R49, R5, c[0x0][0x204], R40 ;  /* 0x0000810005317a24 */ /* 0x000fe200078e0228 */
[----:B------:R-:W-:Y:S01]  /*1db0*/  SHF.L.U32 R36, R9, 0x7, RZ ;  /* 0x0000000709247819 */ /* 0x000fe200000006ff */
[----:B------:R-:W-:-:S02]  /*1dc0*/  IMAD R59, R3, c[0x0][0x208], RZ ;  /* 0x00008200033b7a24 */ /* 0x000fc400078e02ff */
[----:B------:R-:W-:Y:S01]  /*1dd0*/  IMAD.WIDE.U32 R46, R5, c[0x0][0x1f0], RZ ;  /* 0x00007c00052e7a25 */ /* 0x000fe200078e00ff */
[--C-:B------:R-:W-:Y:S02]  /*1de0*/  SHF.R.S32.HI R37, RZ, 0x1f, R36.reuse ;  /* 0x0000001fff257819 */ /* 0x100fe40000011424 */
[----:B------:R-:W-:Y:S01]  /*1df0*/  IADD3 R43, R43, R49, RZ ;  /* 0x000000312b2b7210 */ /* 0x000fe20007ffe0ff */
[----:B------:R-:W-:Y:S02]  /*1e00*/  IMAD R65, R0, c[0x0][0x20c], R59 ;  /* 0x0000830000417a24 */ /* 0x000fe400078e023b */
[----:B------:R-:W-:Y:S02]  /*1e10*/  IMAD R63, R3, c[0x0][0x1f8], RZ ;  /* 0x00007e00033f7a24 */ /* 0x000fe400078e02ff */
[----:B------:R-:W-:Y:S01]  /*1e20*/  @!P1 IMAD.WIDE.U32 R40, R5, c[0x0][0x1f0], R36 ;  /* 0x00007c0005289a25 */ /* 0x000fe200078e0024 */
[----:B------:R0:W-:Y:S01]  /*1e30*/  STS.64 [R8.X8], R38 ;  /* 0x0000002608007388 */ /* 0x0001e20000008a00 */
[----:B------:R-:W-:-:S06]  /*1e40*/  NOP ;  /* 0x0000000000007918 */ /* 0x000fcc0000000000 */
[----:B------:R-:W-:Y:S01]  /*1e50*/  LDS.U16 R45, [R22] ;  /* 0x00000000162d7984 */ /* 0x000fe20000000400 */
[----:B------:R-:W-:-:S03]  /*1e60*/  IMAD.WIDE.U32 R42, R0, c[0x0][0x208], R42 ;  /* 0x00008200002a7a25 */ /* 0x000fc600078e002a */
[----:B------:R-:W-:Y:S01]  /*1e70*/  LDS.U16 R51, [R22+0x40] ;  /* 0x0000400016337984 */ /* 0x000fe20000000400 */
[----:B0-----:R-:W-:Y:S01]  /*1e80*/  IMAD R38, R6, c[0x0][0x1f0], RZ ;  /* 0x00007c0006267a24 */ /* 0x001fe200078e02ff */
[----:B------:R-:W-:Y:S01]  /*1e90*/  MOV R39, 0x2 ;  /* 0x0000000200277802 */ /* 0x000fe20000000f00 */
[----:B------:R-:W-:Y:S01]  /*1ea0*/  IMAD R63, R0, c[0x0][0x1fc], R63 ;  /* 0x00007f00003f7a24 */ /* 0x000fe200078e023f */
[----:B------:R-:W-:Y:S01]  /*1eb0*/  LDS.U16 R53, [R22+0x80] ;  /* 0x0000800016357984 */ /* 0x000fe20000000400 */
[----:B------:R-:W-:Y:S01]  /*1ec0*/  IMAD R61, R5, c[0x0][0x1f4], R38 ;  /* 0x00007d00053d7a24 */ /* 0x000fe200078e0226 */
[----:B------:R-:W-:Y:S01]  /*1ed0*/  IADD3 R59, P2, R36, R42, RZ ;  /* 0x0000002a243b7210 */ /* 0x000fe20007f5e0ff */
[----:B------:R-:W-:Y:S01]  /*1ee0*/  IMAD.WIDE R38, R34, R39, c[0x0][0x258] ;  /* 0x0000960022267625 */ /* 0x000fe200078e0227 */
[----:B------:R-:W-:Y:S02]  /*1ef0*/  LDS.U16 R55, [R22+0xc0] ;  /* 0x0000c00016377984 */ /* 0x000fe40000000400 */
[----:B------:R-:W-:Y:S01]  /*1f00*/  IADD3 R47, R47, R61, RZ ;  /* 0x0000003d2f2f7210 */ /* 0x000fe20007ffe0ff */
[----:B------:R-:W-:Y:S01]  /*1f10*/  @!P1 IMAD.IADD R41, R61, 0x1, R41 ;  /* 0x000000013d299824 */ /* 0x000fe200078e0229 */
[----:B------:R-:W-:Y:S01]  /*1f20*/  @!P0 STS [0x100], R21 ;  /* 0x00010015ff008388 */ /* 0x000fe20000000800 */
[----:B------:R-:W-:-:S02]  /*1f30*/  IADD3.X R42, R37, R65, R43, P2, !PT ;  /* 0x00000041252a7210 */ /* 0x000fc400017fe42b */
[C---:B------:R-:W-:Y:S01]  /*1f40*/  @!P1 IMAD.WIDE.U32 R40, R0.reuse, c[0x0][0x1f8], R40 ;  /* 0x00007e0000289a25 */ /* 0x040fe200078e0028 */
[----:B------:R-:W-:Y:S01]  /*1f50*/  BAR.SYNC.DEFER_BLOCKING 0x0 ;  /* 0x0000000000007b1d */ /* 0x000fe20000010000 */
[C---:B------:R-:W-:Y:S02]  /*1f60*/  LEA R38, P3, R59.reuse, R38, 0x1 ;  /* 0x000000263b267211 */ /* 0x040fe400078608ff */
[----:B------:R-:W-:Y:S01]  /*1f70*/  IMAD.WIDE.U32 R46, R0, c[0x0][0x1f8], R46 ;  /* 0x00007e00002e7a25 */ /* 0x000fe200078e002e */
[C---:B------:R-:W-:Y:S02]  /*1f80*/  @!P1 IADD3 R43, P4, R34.reuse, R40, RZ ;  /* 0x00000028222b9210 */ /* 0x040fe40007f9e0ff */
[----:B------:R-:W-:Y:S02]  /*1f90*/  LEA.HI.X R39, R59, R39, R42, 0x1, P3 ;  /* 0x000000273b277211 */ /* 0x000fe400018f0c2a */
[----:B------:R-:W-:Y:S02]  /*1fa0*/  @!P1 IADD3.X R48, R35, R41, R63, P4, !PT ;  /* 0x0000002923309210 */ /* 0x000fe400027fe43f */
[----:B------:R-:W-:-:S02]  /*1fb0*/  IADD3 R40, P2, R34, R36, RZ ;  /* 0x0000002422287210 */ /* 0x000fc40007f5e0ff */
[----:B------:R-:W-:Y:S02]  /*1fc0*/  @!P1 LEA R42, P4, R43, c[0x0][0x268], 0x1 ;  /* 0x00009a002b2a9a11 */ /* 0x000fe400078808ff */
[----:B------:R-:W-:Y:S01]  /*1fd0*/  IADD3 R50, P6, R36, R46, RZ ;  /* 0x0000002e24327210 */ /* 0x000fe20007fde0ff */
[----:B------:R-:W-:Y:S01]  /*1fe0*/  IMAD.X R41, R35, 0x1, R37, P2 ;  /* 0x0000000123297824 */ /* 0x000fe200010e0625 */
[----:B------:R-:W-:Y:S02]  /*1ff0*/  @!P1 LEA.HI.X R43, R43, c[0x0][0x26c], R48, 0x1, P4 ;  /* 0x00009b002b2b9a11 */ /* 0x000fe400020f0c30 */
        /* <DEDUP_REMOVED lines=17> */
.L_x_5162:
[----:B------:R-:W-:Y:S05]  /*2110*/  BSYNC B0 ;  /* 0x0000000000007941 */ /* 0x000fea0003800000 */
.L_x_5161:
[----:B------:R1:W-:Y:S01]  /*2120*/  @!P4 STG.E.U16 [R38.64+0x40], R51 ;  /* 0x000040332600c986 */ /* 0x0003e2000c101504 */
[C---:B0-----:R-:W-:Y:S01]  /*2130*/  IMAD.SHL.U32 R45, R14.reuse, 0x2, RZ ;  /* 0x000000020e2d7824 */ /* 0x041fe200078e00ff */
[C---:B------:R-:W-:Y:S02]  /*2140*/  SHF.L.U64.HI R48, R14.reuse, 0x1, R35 ;  /* 0x000000010e307819 */ /* 0x040fe40000010223 */
[----:B------:R0:W-:Y:S01]  /*2150*/  @!P2 STG.E.U16 [R38.64+0x80], R53 ;  /* 0x000080352600a986 */ /* 0x0001e2000c101504 */
[----:B------:R-:W-:Y:S02]  /*2160*/  ISETP.GE.AND P2, PT, R14, R21, PT ;  /* 0x000000150e00720c */ /* 0x000fe40003f46270 */
[----:B------:R-:W-:Y:S01]  /*2170*/  IADD3 R47, P4, R45, c[0x0][0x268], RZ ;  /* 0x00009a002d2f7a10 */ /* 0x000fe20007f9e0ff */
[----:B------:R-:W-:Y:S04]  /*2180*/  @!P3 STG.E.U16 [R38.64+0xc0], R55 ;  /* 0x0000c0372600b986 */ /* 0x000fe8000c101504 */
[----:B------:R-:W-:Y:S01]  /*2190*/  BAR.SYNC.DEFER_BLOCKING 0x0 ;  /* 0x0000000000007b1d */ /* 0x000fe20000010000 */
[----:B------:R-:W-:-:S02]  /*21a0*/  LEA R46, P5, R50, R47, 0x1 ;  /* 0x0000002f322e7211 */ /* 0x000fc400078a08ff */
[----:B------:R-:W-:Y:S02]  /*21b0*/  IADD3.X R47, R48, c[0x0][0x26c], RZ, P4, !PT ;  /* 0x00009b00302f7a10 */ /* 0x000fe400027fe4ff */
[-C--:B------:R-:W-:Y:S02]  /*21c0*/  ISETP.GE.AND P3, PT, R16, R21.reuse, PT ;  /* 0x000000151000720c */ /* 0x080fe40003f66270 */
[----:B------:R-:W-:Y:S02]  /*21d0*/  ISETP.GE.AND P4, PT, R18, R21, PT ;  /* 0x000000151200720c */ /* 0x000fe40003f86270 */
[----:B------:R-:W-:Y:S02]  /*21e0*/  PRMT R49, RZ, 0x7610, R49 ;  /* 0x00007610ff317816 */ /* 0x000fe40000000031 */
[----:B-1----:R-:W-:Y:S02]  /*21f0*/  PRMT R51, RZ, 0x7610, R51 ;  /* 0x00007610ff337816 */ /* 0x002fe40000000033 */
[----:B0-----:R-:W-:-:S02]  /*2200*/  PRMT R53, RZ, 0x7610, R53 ;  /* 0x00007610ff357816 */ /* 0x001fc40000000035 */
        /* <DEDUP_REMOVED lines=28> */
[----:B------:R1:W2:Y:S01]  /*23d0*/  MUFU.RCP R57, R46 ;  /* 0x0000002e00397308 */ /* 0x0002a20000001000 */
[----:B0-----:R-:W-:-:S07]  /*23e0*/  FADD.FTZ R55, R54, 1 ;  /* 0x3f80000036377421 */ /* 0x001fce0000010000 */
[----:B------:R-:W0:Y:S01]  /*23f0*/  MUFU.RCP R39, R39 ;  /* 0x0000002700277308 */ /* 0x000e220000001000 */
[----:B-1----:R-:W-:-:S07]  /*2400*/  IMAD R46, R6, c[0x0][0x210], RZ ;  /* 0x00008400062e7a24 */ /* 0x002fce00078e02ff */
[----:B------:R-:W1:Y:S01]  /*2410*/  MUFU.RCP R38, R51 ;  /* 0x0000003300267308 */ /* 0x000e620000001000 */
[----:B--2---:R-:W-:-:S04]  /*2420*/  FMUL.FTZ R43, R42, R57 ;  /* 0x000000392a2b7220 */ /* 0x004fc80000410000 */
[----:B------:R-:W-:-:S03]  /*2430*/  FMUL.FTZ R43, R43, R24 ;  /* 0x000000182b2b7220 */ /* 0x000fc60000410000 */
[----:B------:R-:W2:Y:S01]  /*2440*/  MUFU.RCP R56, R55 ;  /* 0x0000003700387308 */ /* 0x000ea20000001000 */
[----:B0-----:R-:W-:Y:S02]  /*2450*/  FMUL.FTZ R50, R50, R39 ;  /* 0x0000002732327220 */ /* 0x001fe40000410000 */
[----:B-1----:R-:W-:Y:S01]  /*2460*/  FMUL.FTZ R42, R47, R38 ;  /* 0x000000262f2a7220 */ /* 0x002fe20000410000 */
[----:B------:R-:W-:Y:S01]  /*2470*/  BAR.SYNC.DEFER_BLOCKING 0x0 ;  /* 0x0000000000007b1d */ /* 0x000fe20000010000 */
[----:B------:R-:W-:Y:S02]  /*2480*/  FMUL.FTZ R38, R50, R23 ;  /* 0x0000001732267220 */ /* 0x000fe40000410000 */
[----:B------:R-:W-:Y:S02]  /*2490*/  FMUL.FTZ R39, R42, R25 ;  /* 0x000000192a277220 */ /* 0x000fe40000410000 */
[----:B------:R-:W-:Y:S01]  /*24a0*/  IMAD.WIDE.U32 R24, R5, c[0x0][0x210], RZ ;  /* 0x0000840005187a25 */ /* 0x000fe200078e00ff */
[----:B------:R-:W-:-:S03]  /*24b0*/  F2FP.PACK_AB R38, R43, R38 ;  /* 0x000000262b26723e */ /* 0x000fc600000000ff */
[----:B--2---:R-:W-:Y:S02]  /*24c0*/  FMUL.FTZ R53, R53, R56 ;  /* 0x0000003835357220 */ /* 0x004fe40000410000 */
[----:B------:R-:W-:Y:S02]  /*24d0*/  IMAD R23, R5, c[0x0][0x214], R46 ;  /* 0x0000850005177a24 */ /* 0x000fe400078e022e */
[----:B------:R-:W-:-:S03]  /*24e0*/  FMUL.FTZ R44, R53, R44 ;  /* 0x0000002c352c7220 */ /* 0x000fc60000410000 */
[----:B------:R-:W-:Y:S02]  /*24f0*/  IADD3 R51, R25, R23, RZ ;  /* 0x0000001719337210 */ /* 0x000fe40007ffe0ff */
[----:B------:R-:W-:-:S05]  /*2500*/  F2FP.PACK_AB R39, R44, R39 ;  /* 0x000000272c27723e */ /* 0x000fca00000000ff */
        /* <DEDUP_REMOVED lines=20> */
.L_x_5164:
[----:B------:R-:W-:Y:S05]  /*2650*/  BSYNC B0 ;  /* 0x0000000000007941 */ /* 0x000fea0003800000 */
.L_x_5163:
        /* <DEDUP_REMOVED lines=23> */
[----:B0-----:R-:W-:-:S03]  /*27d0*/  IMAD.X R39, RZ, RZ, R27, P1 ;  /* 0x000000ffff277224 */ /* 0x001fc600008e061b */
[----:B------:R-:W-:Y:S01]  /*27e0*/  IADD3.X R29, RZ, R29, RZ, P2, !PT ;  /* 0x0000001dff1d7210 */ /* 0x000fe200017fe4ff */
[----:B------:R-:W-:Y:S01]  /*27f0*/  @P0 CALL.REL.NOINC `(.L_x_5165) ;  /* 0x0000001000000944 */ /* 0x000fe20003c00000 */
[----:B------:R-:W-:Y:S05]  /*2800*/  BRA `(.L_x_5166) ;  /* 0xffffde5000007947 */ /* 0x000fea000383ffff */
.L_x_5165:
[----:B------:R-:W-:Y:S05]  /*2810*/  EXIT ;  /* 0x000000000000794d */ /* 0x000fea0003800000 */
.L_x_5167:
        /* <DEDUP_REMOVED lines=14> */
.L_x_5469:


//--------------------- .text._Z25selective_scan_fwd_kernelI32Selective_Scan_fwd_kernel_traitsILi32ELi4ELi1ELb0ELb1ELb1ELb0EN3c104HalfEfEEv13SSMParamsBase --------------------------
	.section	.text._Z25selective_scan_fwd_kernelI32Selective_Scan_fwd_kernel_traitsILi32ELi4ELi1ELb0ELb1ELb1ELb0EN3c104HalfEfEEv13SSMParamsBase,"ax",@progbits
	.sectioninfo	@"SHI_REGISTERS=70"
	.align	128
        .global         _Z25selective_scan_fwd_kernelI32Selective_Scan_fwd_kernel_traitsILi32ELi4ELi1ELb0ELb1ELb1ELb0EN3c104HalfEfEEv13SSMParamsBase
        .type           _Z25selective_scan_fwd_kernelI32Selective_Scan_fwd_kernel_traitsILi32ELi4ELi1ELb0ELb1ELb1ELb0EN3c104HalfEfEEv13SSMParamsBase,@function
        .size           _Z25selective_scan_fwd_kernelI32Selective_Scan_fwd_kernel_traitsILi32ELi4ELi1ELb0ELb1ELb1ELb0EN3c104HalfEfEEv13SSMParamsBase,(.L_x_5470 - _Z25selective_scan_fwd_kernelI32Selective_Scan_fwd_kernel_traitsILi32ELi4ELi1ELb0ELb1ELb1ELb0EN3c104HalfEfEEv13SSMParamsBase)
        .other          _Z25selective_scan_fwd_kernelI32Selective_Scan_fwd_kernel_traitsILi32ELi4ELi1ELb0ELb1ELb1ELb0EN3c104HalfEfEEv13SSMParamsBase,@"STO_CUDA_ENTRY STV_DEFAULT"
_Z25selective_scan_fwd_kernelI32Selective_Scan_fwd_kernel_traitsILi32ELi4ELi1ELb0ELb1ELb1ELb0EN3c104HalfEfEEv13SSMParamsBase:
.text._Z25selective_scan_fwd_kernelI32Selective_Scan_fwd_kernel_traitsILi32ELi4ELi1ELb0ELb1ELb1ELb0EN3c104HalfEfEEv13SSMParamsBase:
        /* <DEDUP_REMOVED lines=21> */
[----:B0-----:R-:W-:Y:S01]  /*0150*/  IABS R6, R0 ;  /* 0x0000000000067213 */ /* 0x001fe20000000000 */
[----:B-1----:R-:W-:Y:S01]  /*0160*/  HFMA2.MMA R10, -RZ, RZ, 0, 0 ;  /* 0x00000000ff0a7435 */ /* 0x002fe200000001ff */
[----:B--2---:R-:W-:-:S04]  /*0170*/  IMAD.MOV R14, RZ, RZ, -R11 ;  /* 0x000000ffff0e7224 */ /* 0x004fc800078e0a0b */
[----:B------:R-:W-:-:S05]  /*0180*/  IMAD R5, R14, R13, RZ ;  /* 0x0000000d0e057224 */ /* 0x000fca00078e02ff */
[----:B------:R-:W-:Y:S02]  /*0190*/  IMAD.HI.U32 R11, R11, R5, R10 ;  /* 0x000000050b0b7227 */ /* 0x000fe400078e000a */
[----:B------:R-:W0:Y:S04]  /*01a0*/  S2R R5, SR_CTAID.X ;  /* 0x0000000000057919 */ /* 0x000e280000002500 */
[----:B------:R-:W-:-:S04]  /*01b0*/  IMAD.HI.U32 R18, R11, R6, RZ ;  /* 0x000000060b127227 */ /* 0x000fc800078e00ff */
[----:B------:R-:W-:-:S04]  /*01c0*/  IMAD.MOV R7, RZ, RZ, -R18 ;  /* 0x000000ffff077224 */ /* 0x000fc800078e0a12 */
[----:B------:R-:W-:Y:S01]  /*01d0*/  IMAD R6, R13, R7, R6 ;  /* 0x000000070d067224 */ /* 0x000fe200078e0206 */
[----:B------:R-:W-:-:S04]  /*01e0*/  MOV R7, c[0x0][0x174] ;  /* 0x00005d0000077a02 */ /* 0x000fc80000000f00 */
[----:B------:R-:W-:Y:S02]  /*01f0*/  ISETP.GE.AND P0, PT, R7, 0x1, PT ;  /* 0x000000010700780c */ /* 0x000fe40003f06270 */
[----:B------:R-:W-:Y:S02]  /*0200*/  ISETP.GT.U32.AND P1, PT, R13, R6, PT ;  /* 0x000000060d00720c */ /* 0x000fe40003f24070 */
[----:B0-----:R-:W-:Y:S01]  /*0210*/  SHF.R.S32.HI R50, RZ, 0x1f, R5 ;  /* 0x0000001fff327819 */ /* 0x001fe20000011405 */
[----:B---3--:R-:W-:-:S04]  /*0220*/  IMAD.WIDE.U32 R8, R5, c[0x0][0x190], RZ ;  /* 0x0000640005087a25 */ /* 0x008fc800078e00ff */
[----:B------:R-:W-:-:S06]  /*0230*/  IMAD R10, R50, c[0x0][0x190], RZ ;  /* 0x00006400320a7a24 */ /* 0x000fcc00078e02ff */
[----:B------:R-:W-:Y:S02]  /*0240*/  @!P1 IMAD.IADD R6, R6, 0x1, -R13 ;  /* 0x0000000106069824 */ /* 0x000fe400078e0a0d */
[----:B------:R-:W-:Y:S01]  /*0250*/  IMAD R7, R5, c[0x0][0x194], R10 ;  /* 0x0000650005077a24 */ /* 0x000fe200078e020a */
[----:B------:R-:W-:Y:S06]  /*0260*/  @!P0 EXIT ;  /* 0x000000000000894d */ /* 0x000fec0003800000 */
        /* <DEDUP_REMOVED lines=8> */
[----:B------:R-:W-:Y:S01]  /*02f0*/  IMAD R14, R50, c[0x0][0x1b0], RZ ;  /* 0x00006c00320e7a24 */ /* 0x000fe200078e02ff */
[----:B------:R-:W-:Y:S01]  /*0300*/  ISETP.NE.AND P1, PT, RZ, c[0x0][0x178], PT ;  /* 0x00005e00ff007a0c */ /* 0x000fe20003f25270 */
[----:B------:R-:W-:Y:S01]  /*0310*/  IMAD.WIDE.U32 R10, R0, c[0x0][0x1e8], RZ ;  /* 0x00007a00000a7a25 */ /* 0x000fe200078e00ff */
[----:B------:R-:W-:-:S03]  /*0320*/  IADD3 R9, R9, R7, RZ ;  /* 0x0000000709097210 */ /* 0x000fc60007ffe0ff */
[----:B------:R-:W-:Y:S01]  /*0330*/  IMAD.WIDE.U32 R6, R0, c[0x0][0x1d8], RZ ;  /* 0x0000760000067a25 */ /* 0x000fe200078e00ff */
[----:B------:R-:W-:Y:S02]  /*0340*/  @P0 IADD3 R18, R18, 0x1, RZ ;  /* 0x0000000112120810 */ /* 0x000fe40007ffe0ff */
[----:B------:R-:W-:Y:S01]  /*0350*/  MOV R16, R10 ;  /* 0x0000000a00107202 */ /* 0x000fe20000000f00 */
[----:B------:R-:W-:Y:S02]  /*0360*/  IMAD R13, R0, c[0x0][0x1ec], R13 ;  /* 0x00007b00000d7a24 */ /* 0x000fe400078e020d */
[----:B------:R-:W-:Y:S02]  /*0370*/  IMAD.IADD R15, R7, 0x1, R15 ;  /* 0x00000001070f7824 */ /* 0x000fe400078e020f */
[----:B------:R-:W-:Y:S01]  /*0380*/  IMAD R7, R5, c[0x0][0x1b4], R14 ;  /* 0x00006d0005077a24 */ /* 0x000fe200078e020e */
[----:B------:R-:W-:Y:S01]  /*0390*/  IADD3 R17, R11, R13, RZ ;  /* 0x0000000d0b117210 */ /* 0x000fe20007ffe0ff */
[----:B------:R-:W-:Y:S01]  /*03a0*/  IMAD.MOV.U32 R14, RZ, RZ, R6 ;  /* 0x000000ffff0e7224 */ /* 0x000fe200078e0006 */
[----:B0-----:R-:W-:Y:S01]  /*03b0*/  LOP3.LUT R6, R53, 0x1f, RZ, 0xc0, !PT ;  /* 0x0000001f35067812 */ /* 0x001fe200078ec0ff */
[----:B------:R-:W-:Y:S01]  /*03c0*/  IMAD.WIDE.U32 R12, R5, c[0x0][0x1b0], RZ ;  /* 0x00006c00050c7a25 */ /* 0x000fe200078e00ff */
[----:B------:R-:W-:-:S03]  /*03d0*/  SHF.L.U32 R19, R53, 0x2, RZ ;  /* 0x0000000235137819 */ /* 0x000fc600000006ff */
[----:B------:R-:W-:Y:S01]  /*03e0*/  IMAD R20, R50, c[0x0][0x1d0], RZ ;  /* 0x0000740032147a24 */ /* 0x000fe200078e02ff */
[----:B------:R-:W-:Y:S01]  /*03f0*/  LOP3.LUT R34, R6, 0xffffff80, R19, 0xf8, !PT ;  /* 0xffffff8006227812 */ /* 0x000fe200078ef813 */
[----:B------:R-:W-:-:S03]  /*0400*/  IMAD.WIDE.U32 R10, R5, c[0x0][0x1d0], R14 ;  /* 0x00007400050a7a25 */ /* 0x000fc600078e000e */
[----:B------:R-:W-:Y:S01]  /*0410*/  SHF.R.S32.HI R35, RZ, 0x1f, R34 ;  /* 0x0000001fff237819 */ /* 0x000fe20000011422 */
[----:B------:R-:W-:Y:S01]  /*0420*/  @!P2 IMAD.MOV R18, RZ, RZ, -R18 ;  /* 0x000000ffff12a224 */ /* 0x000fe200078e0a12 */
[----:B------:R-:W-:Y:S01]  /*0430*/  @!P1 LOP3.LUT R18, RZ, c[0x0][0x178], RZ, 0x33, !PT ;  /* 0x00005e00ff129a12 */ /* 0x000fe200078e33ff */
[----:B------:R-:W-:Y:S01]  /*0440*/  IMAD.IADD R13, R13, 0x1, R7 ;  /* 0x000000010d0d7824 */ /* 0x000fe200078e0207 */
[----:B------:R-:W-:Y:S01]  /*0450*/  IADD3 R31, P0, R34, R10, RZ ;  /* 0x0000000a221f7210 */ /* 0x000fe20007f1e0ff */
[C---:B------:R-:W-:Y:S01]  /*0460*/  IMAD R21, R5.reuse, c[0x0][0x1d4], R20 ;  /* 0x0000750005157a24 */ /* 0x040fe200078e0214 */
[----:B------:R-:W-:Y:S01]  /*0470*/  SHF.R.S32.HI R7, RZ, 0x1f, R18 ;  /* 0x0000001fff077819 */ /* 0x000fe20000011412 */
[----:B------:R-:W-:Y:S02]  /*0480*/  IMAD R22, R50, c[0x0][0x1e0], RZ ;  /* 0x0000780032167a24 */ /* 0x000fe400078e02ff */
[----:B------:R-:W-:Y:S01]  /*0490*/  IMAD.WIDE.U32 R14, R5, c[0x0][0x1e0], R16 ;  /* 0x00007800050e7a25 */ /* 0x000fe200078e0010 */
[----:B------:R-:W-:-:S02]  /*04a0*/  IADD3.X R10, R35, R11, R21, P0, !PT ;  /* 0x0000000b230a7210 */ /* 0x000fc400007fe415 */
[----:B------:R-:W-:Y:S01]  /*04b0*/  LEA R30, P0, R31, c[0x0][0x240], 0x1 ;  /* 0x000090001f1e7a11 */ /* 0x000fe200078008ff */
[C---:B------:R-:W-:Y:S01]  /*04c0*/  IMAD R11, R7.reuse, c[0x0][0x1a8], RZ ;  /* 0x00006a00070b7a24 */ /* 0x040fe200078e02ff */
[----:B------:R-:W-:Y:S01]  /*04d0*/  IADD3 R39, P1, R34, R14, RZ ;  /* 0x0000000e22277210 */ /* 0x000fe20007f3e0ff */
[----:B------:R-:W-:Y:S01]  /*04e0*/  IMAD R7, R7, c[0x0][0x1c8], RZ ;  /* 0x0000720007077a24 */ /* 0x000fe200078e02ff */
[----:B------:R-:W-:Y:S01]  /*04f0*/  LEA.HI.X R31, R31, c[0x0][0x244], R10, 0x1, P0 ;  /* 0x000091001f1f7a11 */ /* 0x000fe200000f0c0a */
[----:B------:R-:W-:Y:S01]  /*0500*/  IMAD R17, R5, c[0x0][0x1e4], R22 ;  /* 0x0000790005117a24 */ /* 0x000fe200078e0216 */
[----:B------:R-:W-:Y:S01]  /*0510*/  LEA R28, P2, R39, c[0x0][0x248], 0x1 ;  /* 0x00009200271c7a11 */ /* 0x000fe200078408ff */
[----:B------:R-:W-:Y:S01]  /*0520*/  IMAD R21, R18, c[0x0][0x1ac], R11 ;  /* 0x00006b0012157a24 */ /* 0x000fe200078e020b */
[----:B------:R-:W-:Y:S01]  /*0530*/  LOP3.LUT R16, R34, 0x60, RZ, 0xfc, !PT ;  /* 0x0000006022107812 */ /* 0x000fe200078efcff */
[----:B------:R-:W-:Y:S01]  /*0540*/  IMAD.WIDE.U32 R10, R18, c[0x0][0x1c8], R12 ;  /* 0x00007200120a7a25 */ /* 0x000fe200078e000c */
[----:B------:R-:W-:-:S02]  /*0550*/  IADD3.X R14, R35, R15, R17, P1, !PT ;  /* 0x0000000f230e7210 */ /* 0x000fc40000ffe411 */
[----:B------:R-:W-:Y:S01]  /*0560*/  IADD3 R12, R19, 0x3, RZ ;  /* 0x00000003130c7810 */ /* 0x000fe20007ffe0ff */
[C---:B------:R-:W-:Y:S01]  /*0570*/  IMAD R7, R18.reuse, c[0x0][0x1cc], R7 ;  /* 0x0000730012077a24 */ /* 0x040fe200078e0207 */
[----:B------:R-:W-:Y:S01]  /*0580*/  LEA.HI.X R39, R39, c[0x0][0x24c], R14, 0x1, P2 ;  /* 0x0000930027277a11 */ /* 0x000fe200010f0c0e */
[----:B------:R-:W-:Y:S01]  /*0590*/  IMAD.WIDE.U32 R8, R18, c[0x0][0x1a8], R8 ;  /* 0x00006a0012087a25 */ /* 0x000fe200078e0008 */
[----:B------:R-:W-:Y:S02]  /*05a0*/  LEA R18, P1, R10, c[0x0][0x230], 0x1 ;  /* 0x00008c000a127a11 */ /* 0x000fe400078208ff */
[----:B------:R-:W-:Y:S01]  /*05b0*/  LOP3.LUT R14, R34, 0x20, RZ, 0xfc, !PT ;  /* 0x00000020220e7812 */ /* 0x000fe200078efcff */
[----:B------:R-:W-:Y:S01]  /*05c0*/  IMAD.IADD R7, R11, 0x1, R7 ;  /* 0x000000010b077824 */ /* 0x000fe200078e0207 */
[----:B------:R-:W-:Y:S01]  /*05d0*/  LEA R17, P0, R8, c[0x0][0x228], 0x1 ;  /* 0x00008a0008117a11 */ /* 0x000fe200078008ff */
[----:B------:R-:W-:Y:S01]  /*05e0*/  IMAD R11, R3, c[0x0][0x180], RZ ;  /* 0x00006000030b7a24 */ /* 0x000fe200078e02ff */
[----:B------:R-:W-:Y:S01]  /*05f0*/  IADD3 R21, R9, R21, RZ ;  /* 0x0000001509157210 */ /* 0x000fe20007ffe0ff */
[----:B------:R-:W-:Y:S01]  /*0600*/  IMAD.WIDE.U32 R32, R0, c[0x0][0x180], RZ ;  /* 0x0000600000207a25 */ /* 0x000fe200078e00ff */
[----:B------:R-:W-:-:S02]  /*0610*/  LEA.HI.X R20, R10, c[0x0][0x234], R7, 0x1, P1 ;  /* 0x00008d000a147a11 */ /* 0x000fc400008f0c07 */
[----:B------:R-:W0:Y:S01]  /*0620*/  S2R R7, SR_LANEID ;  /* 0x0000000000077919 */ /* 0x000e220000000000 */
[----:B------:R-:W-:Y:S01]  /*0630*/  LEA.HI.X R21, R8, c[0x0][0x22c], R21, 0x1, P0 ;  /* 0x00008b0008157a11 */ /* 0x000fe200000f0c15 */
[----:B------:R-:W-:Y:S01]  /*0640*/  IMAD R8, R5, c[0x0][0x164], R0 ;  /* 0x0000590005087a24 */ /* 0x000fe200078e0200 */
[C---:B------:R-:W-:Y:S01]  /*0650*/  IADD3 R10, R19.reuse, 0x1, RZ ;  /* 0x00000001130a7810 */ /* 0x040fe20007ffe0ff */
[----:B------:R-:W-:Y:S01]  /*0660*/  IMAD R13, R0, c[0x0][0x184], R11 ;  /* 0x00006100000d7a24 */ /* 0x000fe200078e020b */
[----:B------:R-:W-:Y:S01]  /*0670*/  IADD3 R11, R19, 0x2, RZ ;  /* 0x00000002130b7810 */ /* 0x000fe20007ffe0ff */
[----:B------:R-:W-:Y:S01]  /*0680*/  IMAD R9, R8, c[0x0][0x174], RZ ;  /* 0x00005d0008097a24 */ /* 0x000fe200078e02ff */
[----:B------:R-:W-:Y:S01]  /*0690*/  MOV R8, RZ ;  /* 0x000000ff00087202 */ /* 0x000fe20000000f00 */
[----:B------:R-:W-:Y:S01]  /*06a0*/  IMAD.IADD R13, R33, 0x1, R13 ;  /* 0x00000001210d7824 */ /* 0x000fe200078e020d */
[----:B------:R-:W-:Y:S01]  /*06b0*/  LOP3.LUT R15, R34, 0x40, RZ, 0xfc, !PT ;  /* 0x00000040220f7812 */ /* 0x000fe200078efcff */
[----:B------:R-:W-:Y:S01]  /*06c0*/  IMAD R9, R9, c[0x0][0x16c], RZ ;  /* 0x00005b0009097a24 */ /* 0x000fe200078e02ff */
[----:B------:R-:W-:-:S02]  /*06d0*/  MOV R19, R21 ;  /* 0x0000001500137202 */ /* 0x000fc40000000f00 */
.L_x_5183:
[----:B------:R-:W-:Y:S01]  /*06e0*/  BAR.SYNC.DEFER_BLOCKING 0x0 ;  /* 0x0000000000007b1d */ /* 0x000fe20000010000 */
[----:B------:R-:W-:Y:S01]  /*06f0*/  IMAD.MOV.U32 R21, RZ, RZ, -0x80 ;  /* 0xffffff80ff157424 */ /* 0x000fe200078e00ff */
[----:B0-----:R-:W-:-:S02]  /*0700*/  PRMT R23, RZ, 0x7610, R23 ;  /* 0x00007610ff177816 */ /* 0x001fc40000000017 */
        /* <DEDUP_REMOVED lines=12> */
[----:B0-----:R-:W-:-:S02]  /*07d0*/  SHF.L.U32 R52, R7, 0x1, RZ ;  /* 0x0000000107347819 */ /* 0x001fc400000006ff */
        /* <DEDUP_REMOVED lines=13> */
[----:B0-----:R-:W-:-:S03]  /*08b0*/  IMAD.MOV.U32 R29, RZ, RZ, R39 ;  /* 0x000000ffff1d7224 */ /* 0x001fc600078e0027 */
[----:B------:R-:W-:Y:S01]  /*08c0*/  BAR.SYNC.DEFER_BLOCKING 0x0 ;  /* 0x0000000000007b1d */ /* 0x000fe20000010000 */
[----:B------:R-:W-:-:S05]  /*08d0*/  PRMT R39, RZ, 0x7610, R39 ;  /* 0x00007610ff277816 */ /* 0x000fca0000000027 */
        /* <DEDUP_REMOVED lines=60> */
.L_x_5169:
[----:B------:R-:W-:Y:S05]  /*0ca0*/  BSYNC B0 ;  /* 0x0000000000007941 */ /* 0x000fea0003800000 */
.L_x_5168:
        /* <DEDUP_REMOVED lines=33> */
.L_x_5171:
[----:B------:R-:W-:Y:S05]  /*0ec0*/  BSYNC B0 ;  /* 0x0000000000007941 */ /* 0x000fea0003800000 */
.L_x_5170:
        /* <DEDUP_REMOVED lines=33> */
.L_x_5173:
[----:B------:R-:W-:Y:S05]  /*10e0*/  BSYNC B0 ;  /* 0x0000000000007941 */ /* 0x000fea0003800000 */
.L_x_5172:
        /* <DEDUP_REMOVED lines=33> */
.L_x_5175:
[----:B------:R-:W-:Y:S05]  /*1300*/  BSYNC B0 ;  /* 0x0000000000007941 */ /* 0x000fea0003800000 */
.L_x_5174:
        /* <DEDUP_REMOVED lines=13> */
[----:B------:R-:W-:Y:S02]  /*13e0*/  FMUL.FTZ R46, R37, R24 ;  /* 0x00000018252e7220 */ /* 0x000fe40000410000 */
[----:B------:R-:W-:Y:S01]  /*13f0*/  FMUL.FTZ R47, R47, R22 ;  /* 0x000000162f2f7220 */ /* 0x000fe20000410000 */
[----:B------:R-:W-:Y:S01]  /*1400*/  ISETP.EQ.OR P0, PT, R8, RZ, P0 ;  /* 0x000000ff0800720c */ /* 0x000fe20000702670 */
[----:B------:R-:W-:Y:S02]  /*1410*/  FMUL.FTZ R48, R48, R23 ;  /* 0x0000001730307220 */ /* 0x000fe40000410000 */
[----:B------:R-:W-:Y:S02]  /*1420*/  FMUL.FTZ R49, R49, R25 ;  /* 0x0000001931317220 */ /* 0x000fe40000410000 */
[----:B------:R-:W-:-:S03]  /*1430*/  IMAD.MOV.U32 R51, RZ, RZ, RZ ;  /* 0x000000ffff337224 */ /* 0x000fc600078e00ff */
.L_x_5179:
[----:B------:R-:W-:Y:S01]  /*1440*/  MOV R21, 0xffffff80 ;  /* 0xffffff8000157802 */ /* 0x000fe20000000f00 */
[----:B------:R-:W-:Y:S01]  /*1450*/  IMAD.WIDE.U32 R36, R51, c[0x0][0x1a0], R34 ;  /* 0x0000680033247a25 */ /* 0x000fe200078e0022 */
[----:B------:R-:W-:-:S02]  /*1460*/  SHF.R.S32.HI R42, RZ, 0x1f, R51 ;  /* 0x0000001fff2a7819 */ /* 0x000fc40000011433 */
[----:B------:R-:W-:Y:S01]  /*1470*/  PRMT R53, RZ, 0x7610, R53 ;  /* 0x00007610ff357816 */ /* 0x000fe20000000035 */
[----:B------:R-:W-:Y:S01]  /*1480*/  IMAD R21, R8, R21, c[0x0][0x168] ;  /* 0x00005a0008157624 */ /* 0x000fe200078e0215 */
[----:B------:R-:W-:Y:S01]  /*1490*/  PRMT R55, RZ, 0x7610, R55 ;  /* 0x00007610ff377816 */ /* 0x000fe20000000037 */
[----:B------:R-:W-:Y:S01]  /*14a0*/  IMAD R38, R42, c[0x0][0x1a0], RZ ;  /* 0x000068002a267a24 */ /* 0x000fe200078e02ff */
[----:B------:R-:W-:Y:S02]  /*14b0*/  PRMT R57, RZ, 0x7610, R57 ;  /* 0x00007610ff397816 */ /* 0x000fe40000000039 */
[-C--:B------:R-:W-:Y:S01]  /*14c0*/  ISETP.GE.AND P1, PT, R34, R21.reuse, PT ;  /* 0x000000152200720c */ /* 0x080fe20003f26270 */
[----:B------:R-:W-:Y:S01]  /*14d0*/  IMAD R39, R51, c[0x0][0x1a4], R38 ;  /* 0x0000690033277a24 */ /* 0x000fe200078e0226 */
[-C--:B------:R-:W-:Y:S02]  /*14e0*/  ISETP.GE.AND P2, PT, R14, R21.reuse, PT ;  /* 0x000000150e00720c */ /* 0x080fe40003f46270 */
[-C--:B------:R-:W-:Y:S01]  /*14f0*/  ISETP.GE.AND P3, PT, R15, R21.reuse, PT ;  /* 0x000000150f00720c */ /* 0x080fe20003f66270 */
[----:B------:R-:W-:Y:S01]  /*1500*/  IMAD.IADD R37, R37, 0x1, R39 ;  /* 0x0000000125257824 */ /* 0x000fe200078e0227 */
[----:B------:R-:W-:-:S02]  /*1510*/  ISETP.GE.AND P4, PT, R16, R21, PT ;  /* 0x000000151000720c */ /* 0x000fc40003f86270 */
[C---:B------:R-:W-:Y:S02]  /*1520*/  LEA R38, P5, R36.reuse, R17, 0x1 ;  /* 0x0000001124267211 */ /* 0x040fe400078a08ff */
[----:B------:R-:W-:Y:S02]  /*1530*/  PRMT R59, RZ, 0x7610, R59 ;  /* 0x00007610ff3b7816 */ /* 0x000fe4000000003b */
[----:B------:R-:W-:-:S05]  /*1540*/  LEA.HI.X R39, R36, R19, R37, 0x1, P5 ;  /* 0x0000001324277211 */ /* 0x000fca00028f0c25 */
[----:B------:R0:W2:Y:S04]  /*1550*/  @!P1 LDG.E.U16 R53, [R38.64] ;  /* 0x0000000426359981 */ /* 0x0000a8000c1e1500 */
[----:B------:R0:W3:Y:S04]  /*1560*/  @!P2 LDG.E.U16 R55, [R38.64+0x40] ;  /* 0x000040042637a981 */ /* 0x0000e8000c1e1500 */
[----:B------:R0:W4:Y:S04]  /*1570*/  @!P3 LDG.E.U16 R57, [R38.64+0x80] ;  /* 0x000080042639b981 */ /* 0x000128000c1e1500 */
[----:B------:R0:W5:Y:S01]  /*1580*/  @!P4 LDG.E.U16 R59, [R38.64+0xc0] ;  /* 0x0000c004263bc981 */ /* 0x000162000c1e1500 */
[----:B------:R-:W-:Y:S01]  /*1590*/  MOV R36, R32 ;  /* 0x0000002000247202 */ /* 0x000fe20000000f00 */
[----:B------:R-:W-:-:S02]  /*15a0*/  IMAD R40, R42, c[0x0][0x188], RZ ;  /* 0x000062002a287a24 */ /* 0x000fc400078e02ff */
[----:B------:R-:W-:Y:S02]  /*15b0*/  IMAD.MOV.U32 R37, RZ, RZ, R13 ;  /* 0x000000ffff257224 */ /* 0x000fe400078e000d */
[C---:B------:R-:W-:Y:S02]  /*15c0*/  IMAD R41, R51.reuse, c[0x0][0x18c], R40 ;  /* 0x0000630033297a24 */ /* 0x040fe400078e0228 */
[----:B------:R-:W-:-:S05]  /*15d0*/  IMAD.WIDE.U32 R36, R51, c[0x0][0x188], R36 ;  /* 0x0000620033247a25 */ /* 0x000fca00078e0024 */
[----:B------:R-:W-:Y:S02]  /*15e0*/  LEA R40, P1, R36, c[0x0][0x220], 0x2 ;  /* 0x0000880024287a11 */ /* 0x000fe400078210ff */
[----:B------:R-:W-:-:S04]  /*15f0*/  IADD3 R37, R37, R41, RZ ;  /* 0x0000002925257210 */ /* 0x000fc80007ffe0ff */
[----:B------:R-:W-:-:S05]  /*1600*/  LEA.HI.X R41, R36, c[0x0][0x224], R37, 0x2, P1 ;  /* 0x0000890024297a11 */ /* 0x000fca00008f1425 */
[----:B------:R-:W5:Y:S01]  /*1610*/  LDG.E R40, [R40.64] ;  /* 0x0000000428287981 */ /* 0x000f62000c1e1900 */
[----:B------:R-:W-:Y:S01]  /*1620*/  IMAD R42, R42, c[0x0][0x1c0], RZ ;  /* 0x000070002a2a7a24 */ /* 0x000fe200078e02ff */
[-C--:B------:R-:W-:Y:S01]  /*1630*/  ISETP.GE.AND P2, PT, R14, R21.reuse, PT ;  /* 0x000000150e00720c */ /* 0x080fe20003f46270 */
[----:B------:R-:W-:Y:S01]  /*1640*/  IMAD.WIDE.U32 R36, R51, c[0x0][0x1c0], R34 ;  /* 0x0000700033247a25 */ /* 0x000fe200078e0022 */
[-C--:B------:R-:W-:Y:S02]  /*1650*/  ISETP.GE.AND P3, PT, R15, R21.reuse, PT ;  /* 0x000000150f00720c */ /* 0x080fe40003f66270 */
[----:B------:R-:W-:Y:S01]  /*1660*/  ISETP.GE.AND P4, PT, R16, R21, PT ;  /* 0x000000151000720c */ /* 0x000fe20003f86270 */
[----:B0-----:R-:W-:Y:S01]  /*1670*/  IMAD R39, R51, c[0x0][0x1c4], R42 ;  /* 0x0000710033277a24 */ /* 0x001fe200078e022a */
[----:B------:R-:W-:Y:S01]  /*1680*/  LEA R38, P1, R36, R18, 0x1 ;  /* 0x0000001224267211 */ /* 0x000fe200078208ff */
[----:B------:R-:W-:Y:S01]  /*1690*/  IMAD.SHL.U32 R52, R7, 0x2, RZ ;  /* 0x0000000207347824 */ /* 0x000fe200078e00ff */
[----:B------:R-:W-:-:S02]  /*16a0*/  PRMT R63, RZ, 0x7610, R63 ;  /* 0x00007610ff3f7816 */ /* 0x000fc4000000003f */
[----:B------:R-:W-:Y:S02]  /*16b0*/  IADD3 R37, R37, R39, RZ ;  /* 0x0000002725257210 */ /* 0x000fe40007ffe0ff */
[----:B------:R-:W-:Y:S02]  /*16c0*/  PRMT R43, RZ, 0x7610, R43 ;  /* 0x00007610ff2b7816 */ /* 0x000fe4000000002b */
[----:B------:R-:W-:Y:S02]  /*16d0*/  LEA.HI.X R39, R36, R20, R37, 0x1, P1 ;  /* 0x0000001424277211 */ /* 0x000fe400008f0c25 */
[----:B------:R-:W-:Y:S02]  /*16e0*/  ISETP.GE.AND P1, PT, R34, R21, PT ;  /* 0x000000152200720c */ /* 0x000fe40003f26270 */
[----:B------:R-:W-:Y:S02]  /*16f0*/  PRMT R65, RZ, 0x7610, R65 ;  /* 0x00007610ff417816 */ /* 0x000fe40000000041 */
[----:B------:R-:W-:Y:S01]  /*1700*/  PRMT R61, RZ, 0x7610, R61 ;  /* 0x00007610ff3d7816 */ /* 0x000fe2000000003d */
[----:B--2---:R0:W-:Y:S04]  /*1710*/  STS.U16 [R52], R53 ;  /* 0x0000003534007388 */ /* 0x0041e80000000400 */
[----:B---3--:R-:W-:Y:S04]  /*1720*/  STS.U16 [R52+0x40], R55 ;  /* 0x0000403734007388 */ /* 0x008fe80000000400 */
[----:B----4-:R-:W-:Y:S04]  /*1730*/  STS.U16 [R52+0x80], R57 ;  /* 0x0000803934007388 */ /* 0x010fe80000000400 */
[----:B-----5:R-:W-:Y:S01]  /*1740*/  STS.U16 [R52+0xc0], R59 ;  /* 0x0000c03b34007388 */ /* 0x020fe20000000400 */
[----:B------:R-:W-:-:S06]  /*1750*/  NOP ;  /* 0x0000000000007918 */ /* 0x000fcc0000000000 */
[----:B------:R1:W2:Y:S04]  /*1760*/  @!P1 LDG.E.U16 R63, [R38.64] ;  /* 0x00000004263f9981 */ /* 0x0002a8000c1e1500 */
[----:B------:R1:W3:Y:S04]  /*1770*/  @!P2 LDG.E.U16 R43, [R38.64+0x40] ;  /* 0x00004004262ba981 */ /* 0x0002e8000c1e1500 */
[----:B------:R1:W4:Y:S04]  /*1780*/  @!P3 LDG.E.U16 R65, [R38.64+0x80] ;  /* 0x000080042641b981 */ /* 0x000328000c1e1500 */
[----:B------:R1:W5:Y:S01]  /*1790*/  @!P4 LDG.E.U16 R61, [R38.64+0xc0] ;  /* 0x0000c004263dc981 */ /* 0x000362000c1e1500 */
[-C--:B------:R-:W-:Y:S01]  /*17a0*/  ISETP.GE.U32.AND P2, PT, R10, R21.reuse, PT ;  /* 0x000000150a00720c */ /* 0x080fe20003f46070 */
[----:B------:R-:W-:Y:S01]  /*17b0*/  BSSY B0, `(.L_x_5177) ;  /* 0x0000066000007945 */ /* 0x000fe20003800000 */
[-C--:B------:R-:W-:Y:S01]  /*17c0*/  ISETP.GE.U32.AND P3, PT, R11, R21.reuse, PT ;  /* 0x000000150b00720c */ /* 0x080fe20003f66070 */
[----:B------:R-:W1:Y:S01]  /*17d0*/  LDS.64 R36, [R7.X8] ;  /* 0x0000000007247984 */ /* 0x000e620000008a00 */
[----:B------:R-:W-:Y:S01]  /*17e0*/  FMUL.FTZ R40, R40, 1.4426950216293334961 ;  /* 0x3fb8aa3b28287820 */ /* 0x000fe20000410000 */
[----:B------:R-:W-:-:S02]  /*17f0*/  ISETP.GE.U32.AND P4, PT, R12, R21, PT ;  /* 0x000000150c00720c */ /* 0x000fc40003f86070 */
[----:B0-----:R-:W0:Y:S01]  /*1800*/  S2R R53, SR_TID.X ;  /* 0x0000000000357919 */ /* 0x001e220000002100 */
[C---:B------:R-:W-:Y:S01]  /*1810*/  FMUL.FTZ R42, R40.reuse, R23 ;  /* 0x00000017282a7220 */ /* 0x040fe20000410000 */
[----:B------:R-:W-:Y:S01]  /*1820*/  SHF.L.U32 R62, R51, 0x3, RZ ;  /* 0x00000003333e7819 */ /* 0x000fe200000006ff */
[C---:B------:R-:W-:Y:S02]  /*1830*/  FMUL.FTZ R67, R40.reuse, R22 ;  /* 0x0000001628437220 */ /* 0x040fe40000410000 */
[C---:B------:R-:W-:Y:S02]  /*1840*/  FMUL.FTZ R54, R40.reuse, R24 ;  /* 0x0000001828367220 */ /* 0x040fe40000410000 */
[----:B------:R-:W0:Y:S01]  /*1850*/  MUFU.EX2 R42, R42 ;  /* 0x0000002a002a7308 */ /* 0x000e220000000800 */
[----:B------:R-:W-:-:S07]  /*1860*/  FMUL.FTZ R40, R40, R25 ;  /* 0x0000001928287220 */ /* 0x000fce0000410000 */
[----:B------:R-:W1:Y:S08]  /*1870*/  MUFU.EX2 R67, R67 ;  /* 0x0000004300437308 */ /* 0x000e700000000800 */
[----:B------:R-:W1:Y:S01]  /*1880*/  MUFU.EX2 R54, R54 ;  /* 0x0000003600367308 */ /* 0x000e620000000800 */
[----:B0-----:R-:W-:Y:S01]  /*1890*/  IMAD.SHL.U32 R56, R53, 0x4, RZ ;  /* 0x0000000435387824 */ /* 0x001fe200078e00ff */
[----:B------:R-:W-:-:S04]  /*18a0*/  FSEL R58, R42, 1, !P2 ;  /* 0x3f8000002a3a7808 */ /* 0x000fc80005000000 */
[----:B------:R-:W-:Y:S02]  /*18b0*/  ISETP.GE.U32.AND P1, PT, R56, R21, PT ;  /* 0x000000153800720c */ /* 0x000fe40003f26070 */
[----:B------:R-:W0:Y:S02]  /*18c0*/  MUFU.EX2 R40, R40 ;  /* 0x0000002800287308 */ /* 0x000e240000000800 */
[----:B-1----:R-:W-:Y:S01]  /*18d0*/  FSEL R67, R67, 1, !P1 ;  /* 0x3f80000043437808 */ /* 0x002fe20004800000 */
[--C-:B------:R-:W-:Y:S02]  /*18e0*/  HADD2.F32 R38, -RZ, R36.reuse.H0_H0 ;  /* 0x20000024ff267230 */ /* 0x100fe40000004100 */
[----:B------:R-:W-:Y:S01]  /*18f0*/  HADD2.F32 R39, -RZ, R36.H1_H1 ;  /* 0x30000024ff277230 */ /* 0x000fe20000004100 */
[----:B------:R-:W-:Y:S01]  /*1900*/  FSEL R57, R54, 1, !P3 ;  /* 0x3f80000036397808 */ /* 0x000fe20005800000 */
[--C-:B------:R-:W-:Y:S01]  /*1910*/  HADD2.F32 R41, -RZ, R37.reuse.H0_H0 ;  /* 0x20000025ff297230 */ /* 0x100fe20000004100 */
[----:B------:R-:W-:Y:S01]  /*1920*/  FMUL.FTZ R38, R47, R38 ;  /* 0x000000262f267220 */ /* 0x000fe20000410000 */
[----:B------:R-:W-:Y:S01]  /*1930*/  HADD2.F32 R36, -RZ, R37.H1_H1 ;  /* 0x30000025ff247230 */ /* 0x000fe20000004100 */
[----:B------:R-:W-:-:S02]  /*1940*/  FMUL.FTZ R39, R48, R39 ;  /* 0x0000002730277220 */ /* 0x000fc40000410000 */
[----:B------:R-:W-:Y:S01]  /*1950*/  FMUL.FTZ R41, R46, R41 ;  /* 0x000000292e297220 */ /* 0x000fe20000410000 */
[----:B------:R-:W-:Y:S01]  /*1960*/  FSEL R60, R38, RZ, !P1 ;  /* 0x000000ff263c7208 */ /* 0x000fe20004800000 */
[----:B------:R-:W-:Y:S01]  /*1970*/  FMUL.FTZ R36, R49, R36 ;  /* 0x0000002431247220 */ /* 0x000fe20000410000 */
[----:B------:R-:W-:Y:S01]  /*1980*/  FSEL R59, R39, RZ, !P2 ;  /* 0x000000ff273b7208 */ /* 0x000fe20005000000 */
[-C--:B------:R-:W-:Y:S01]  /*1990*/  FMUL.FTZ R38, R67, R58.reuse ;  /* 0x0000003a43267220 */ /* 0x080fe20000410000 */
[----:B------:R-:W-:Y:S01]  /*19a0*/  FSEL R56, R41, RZ, !P3 ;  /* 0x000000ff29387208 */ /* 0x000fe20005800000 */
[----:B------:R-:W-:Y:S01]  /*19b0*/  IMAD.MOV.U32 R41, RZ, RZ, RZ ;  /* 0x000000ffff297224 */ /* 0x000fe200078e00ff */
[----:B0-----:R-:W-:Y:S01]  /*19c0*/  FSEL R55, R40, 1, !P4 ;  /* 0x3f80000028377808 */ /* 0x001fe20006000000 */
[----:B------:R-:W-:Y:S01]  /*19d0*/  FFMA.FTZ R37, R60, R58, R59 ;  /* 0x0000003a3c257223 */ /* 0x000fe2000001003b */
[----:B------:R-:W-:Y:S01]  /*19e0*/  FSEL R54, R36, RZ, !P4 ;  /* 0x000000ff24367208 */ /* 0x000fe20006000000 */
[----:B------:R-:W-:Y:S01]  /*19f0*/  FMUL.FTZ R38, R57, R38 ;  /* 0x0000002639267220 */ /* 0x000fe20000410000 */
[----:B------:R-:W-:Y:S01]  /*1a00*/  ISETP.GE.AND P1, PT, R7, 0x1, PT ;  /* 0x000000010700780c */ /* 0x000fe20003f26270 */
[----:B------:R-:W-:Y:S01]  /*1a10*/  FFMA.FTZ R37, R57, R37, R56 ;  /* 0x0000002539257223 */ /* 0x000fe20000010038 */
[----:B------:R-:W-:Y:S01]  /*1a20*/  HFMA2.MMA R40, -RZ, RZ, 1.875, 0 ;  /* 0x3f800000ff287435 */ /* 0x000fe200000001ff */
[----:B------:R-:W-:Y:S01]  /*1a30*/  FMUL.FTZ R36, R55, R38 ;  /* 0x0000002637247220 */ /* 0x000fe20000410000 */
[----:B------:R-:W-:Y:S01]  /*1a40*/  ISETP.NE.AND P2, PT, R7, 0x1f, PT ;  /* 0x0000001f0700780c */ /* 0x000fe20003f45270 */
[----:B------:R-:W-:Y:S01]  /*1a50*/  FFMA.FTZ R37, R55, R37, R54 ;  /* 0x0000002537257223 */ /* 0x000fe20000010036 */
[----:B------:R-:W-:-:S02]  /*1a60*/  ISETP.NE.AND P3, PT, R7, RZ, PT ;  /* 0x000000ff0700720c */ /* 0x000fc40003f65270 */
[----:B------:R-:W-:Y:S04]  /*1a70*/  SHFL.UP PT, R39, R36, 0x1, RZ ;  /* 0x0420000024277989 */ /* 0x000fe800000e00ff */
[----:B------:R-:W0:Y:S02]  /*1a80*/  SHFL.UP PT, R38, R37, 0x1, RZ ;  /* 0x0420000025267989 */ /* 0x000e2400000e00ff */
[C---:B0-----:R-:W-:Y:S02]  /*1a90*/  @P1 FFMA.FTZ R37, R36.reuse, R38, R37 ;  /* 0x0000002624251223 */ /* 0x041fe40000010025 */
[----:B------:R-:W-:Y:S01]  /*1aa0*/  @P1 FMUL.FTZ R36, R36, R39 ;  /* 0x0000002724241220 */ /* 0x000fe20000410000 */
        /* <DEDUP_REMOVED lines=19> */
[----:B-1----:R-:W-:Y:S01]  /*1be0*/  @P1 FMUL.FTZ R36, R36, R39 ;  /* 0x0000002724241220 */ /* 0x002fe20000410000 */
[----:B------:R-:W-:Y:S01]  /*1bf0*/  ISETP.NE.AND P1, PT, R53, RZ, PT ;  /* 0x000000ff3500720c */ /* 0x000fe20003f25270 */
[----:B--2---:R-:W-:Y:S04]  /*1c00*/  STS.U16 [R52+0x100], R63 ;  /* 0x0001003f34007388 */ /* 0x004fe80000000400 */
[----:B---3--:R-:W-:Y:S04]  /*1c10*/  STS.U16 [R52+0x140], R43 ;  /* 0x0001402b34007388 */ /* 0x008fe80000000400 */
[----:B----4-:R-:W-:Y:S04]  /*1c20*/  STS.U16 [R52+0x180], R65 ;  /* 0x0001804134007388 */ /* 0x010fe80000000400 */
[----:B-----5:R-:W-:Y:S01]  /*1c30*/  STS.U16 [R52+0x1c0], R61 ;  /* 0x0001c03d34007388 */ /* 0x020fe20000000400 */
[----:B------:R-:W-:-:S06]  /*1c40*/  NOP ;  /* 0x0000000000007918 */ /* 0x000fcc0000000000 */
[----:B------:R-:W0:Y:S04]  /*1c50*/  @!P0 LDS.64 R40, [R62+0x220] ;  /* 0x000220003e288984 */ /* 0x000e280000000a00 */
[----:B------:R-:W-:Y:S04]  /*1c60*/  LDS.64 R38, [R7.X8+0x100] ;  /* 0x0001000007267984 */ /* 0x000fe80000008a00 */
[----:B------:R-:W-:Y:S04]  /*1c70*/  @!P2 STS.64 [0x200], R36 ;  /* 0x00020024ff00a388 */ /* 0x000fe80000000a00 */
[----:B------:R-:W-:Y:S06]  /*1c80*/  BAR.SYNC.DEFER_BLOCKING 0x0 ;  /* 0x0000000000007b1d */ /* 0x000fec0000010000 */
[----:B------:R-:W1:Y:S04]  /*1c90*/  SHFL.UP PT, R61, R36, 0x1, RZ ;  /* 0x04200000243d7989 */ /* 0x000e6800000e00ff */
[----:B------:R-:W2:Y:S04]  /*1ca0*/  SHFL.UP PT, R63, R37, 0x1, RZ ;  /* 0x04200000253f7989 */ /* 0x000ea800000e00ff */
[----:B------:R-:W3:Y:S04]  /*1cb0*/  LDS.64 R42, [0x200] ;  /* 0x00020000ff2a7984 */ /* 0x000ee80000000a00 */
[----:B0-----:R0:W-:Y:S01]  /*1cc0*/  @!P3 STS.64 [0x210], R40 ;  /* 0x00021028ff00b388 */ /* 0x0011e20000000a00 */
[----:B-1----:R-:W-:-:S03]  /*1cd0*/  @!P3 MOV R61, R40 ;  /* 0x00000028003db202 */ /* 0x002fc60000000f00 */
[----:B------:R-:W-:Y:S01]  /*1ce0*/  BAR.SYNC.DEFER_BLOCKING 0x0 ;  /* 0x0000000000007b1d */ /* 0x000fe20000010000 */
[----:B--2---:R-:W-:-:S05]  /*1cf0*/  @!P3 IMAD.MOV.U32 R63, RZ, RZ, R41 ;  /* 0x000000ffff3fb224 */ /* 0x004fca00078e0029 */
[----:B------:R-:W1:Y:S01]  /*1d00*/  LDS R64, [0x214] ;  /* 0x00021400ff407984 */ /* 0x000e620000000800 */
[C---:B---3--:R-:W-:Y:S01]  /*1d10*/  FFMA.FTZ R43, R42.reuse, R41, R43 ;  /* 0x000000292a2b7223 */ /* 0x048fe2000001002b */
[----:B0-----:R-:W-:Y:S01]  /*1d20*/  HADD2.F32 R41, -RZ, R38.H0_H0 ;  /* 0x20000026ff297230 */ /* 0x001fe20000004100 */
        /* <DEDUP_REMOVED lines=14> */
.L_x_5178:
[----:B------:R-:W-:Y:S05]  /*1e10*/  BSYNC B0 ;  /* 0x0000000000007941 */ /* 0x000fea0003800000 */
.L_x_5177:
[----:B------:R-:W-:Y:S01]  /*1e20*/  IADD3 R51, R51, 0x1, RZ ;  /* 0x0000000133337810 */ /* 0x000fe20007ffe0ff */
[----:B------:R-:W-:Y:S01]  /*1e30*/  FFMA.FTZ R56, R57, R58, R56 ;  /* 0x0000003a39387223 */ /* 0x000fe20000010038 */
[----:B------:R-:W-:Y:S01]  /*1e40*/  HADD2.F32 R38, -RZ, R38.H1_H1 ;  /* 0x30000026ff267230 */ /* 0x000fe20000004100 */
[----:B------:R-:W-:Y:S01]  /*1e50*/  FFMA.FTZ R26, R41, R67, R26 ;  /* 0x00000043291a7223 */ /* 0x000fe2000001001a */
[----:B------:R-:W-:Y:S01]  /*1e60*/  ISETP.GE.AND P1, PT, R51, c[0x0][0x16c], PT ;  /* 0x00005b0033007a0c */ /* 0x000fe20003f26270 */
[--C-:B0-----:R-:W-:Y:S01]  /*1e70*/  HADD2.F32 R37, -RZ, R39.reuse.H0_H0 ;  /* 0x20000027ff257230 */ /* 0x101fe20000004100 */
[----:B------:R-:W-:Y:S01]  /*1e80*/  FFMA.FTZ R54, R55, R56, R54 ;  /* 0x0000003837367223 */ /* 0x000fe20000010036 */
[----:B------:R-:W-:Y:S01]  /*1e90*/  HADD2.F32 R36, -RZ, R39.H1_H1 ;  /* 0x30000027ff247230 */ /* 0x000fe20000004100 */
[----:B------:R-:W-:Y:S02]  /*1ea0*/  FFMA.FTZ R27, R38, R58, R27 ;  /* 0x0000003a261b7223 */ /* 0x000fe4000001001b */
[----:B------:R-:W-:-:S02]  /*1eb0*/  FFMA.FTZ R44, R37, R56, R44 ;  /* 0x00000038252c7223 */ /* 0x000fc4000001002c */
[----:B------:R-:W-:-:S05]  /*1ec0*/  FFMA.FTZ R45, R36, R54, R45 ;  /* 0x00000036242d7223 */ /* 0x000fca000001002d */
[----:B------:R-:W-:Y:S05]  /*1ed0*/  @!P1 BRA `(.L_x_5179) ;  /* 0xfffff56000009947 */ /* 0x000fea000383ffff */
.L_x_5176:
        /* <DEDUP_REMOVED lines=10> */
[----:B------:R-:W-:Y:S01]  /*1f80*/  LDS.U16 R37, [R52+0x40] ;  /* 0x0000400034257984 */ /* 0x000fe20000000400 */
[----:B0-----:R-:W-:-:S03]  /*1f90*/  IMAD R27, R5, c[0x0][0x204], R24 ;  /* 0x00008100051b7a24 */ /* 0x001fc600078e0218 */
[----:B------:R-:W-:Y:S01]  /*1fa0*/  LDS.U16 R36, [R52+0x80] ;  /* 0x0000800034247984 */ /* 0x000fe20000000400 */
[----:B------:R-:W-:-:S03]  /*1fb0*/  IMAD.IADD R43, R23, 0x1, R27 ;  /* 0x00000001172b7824 */ /* 0x000fc600078e021b */
        /* <DEDUP_REMOVED lines=18> */
.L_x_5181:
[----:B------:R-:W-:Y:S05]  /*20e0*/  BSYNC B0 ;  /* 0x0000000000007941 */ /* 0x000fea0003800000 */
.L_x_5180:
[----:B------:R-:W-:Y:S01]  /*20f0*/  IMAD.MOV.U32 R23, RZ, RZ, R43 ;  /* 0x000000ffff177224 */ /* 0x000fe200078e002b */
[----:B------:R-:W-:Y:S01]  /*2100*/  SHF.L.U32 R21, R8, 0x7, RZ ;  /* 0x0000000708157819 */ /* 0x000fe200000006ff */
[----:B0-----:R-:W-:Y:S01]  /*2110*/  IMAD R27, R3, c[0x0][0x208], RZ ;  /* 0x00008200031b7a24 */ /* 0x001fe200078e02ff */
[-C--:B------:R-:W-:Y:S01]  /*2120*/  ISETP.GE.AND P0, PT, R14, R41.reuse, PT ;  /* 0x000000290e00720c */ /* 0x080fe20003f06270 */
[----:B------:R-:W-:Y:S01]  /*2130*/  IMAD.WIDE.U32 R22, R0, c[0x0][0x208], R22 ;  /* 0x0000820000167a25 */ /* 0x000fe200078e0016 */
[-C--:B------:R-:W-:Y:S02]  /*2140*/  ISETP.GE.AND P2, PT, R16, R41.reuse, PT ;  /* 0x000000291000720c */ /* 0x080fe40003f46270 */
[----:B------:R-:W-:Y:S01]  /*2150*/  IADD3 R8, R8, 0x1, RZ ;  /* 0x0000000108087810 */ /* 0x000fe20007ffe0ff */
[----:B------:R-:W-:Y:S01]  /*2160*/  IMAD.MOV.U32 R25, RZ, RZ, 0x2 ;  /* 0x00000002ff197424 */ /* 0x000fe200078e00ff */
[----:B------:R-:W-:Y:S01]  /*2170*/  ISETP.GE.AND P1, PT, R15, R41, PT ;  /* 0x000000290f00720c */ /* 0x000fe20003f26270 */
[----:B------:R-:W-:Y:S01]  /*2180*/  IMAD R26, R0, c[0x0][0x20c], R27 ;  /* 0x00008300001a7a24 */ /* 0x000fe200078e021b */
[----:B------:R-:W-:Y:S01]  /*2190*/  SHF.R.S32.HI R27, RZ, 0x1f, R21 ;  /* 0x0000001fff1b7819 */ /* 0x000fe20000011415 */
[----:B------:R-:W-:Y:S01]  /*21a0*/  IMAD.WIDE R24, R34, R25, c[0x0][0x258] ;  /* 0x0000960022187625 */ /* 0x000fe200078e0219 */
[----:B------:R-:W-:-:S02]  /*21b0*/  IADD3 R21, P3, R21, R22, RZ ;  /* 0x0000001615157210 */ /* 0x000fc40007f7e0ff */
[----:B------:R-:W-:Y:S02]  /*21c0*/  IADD3 R18, P4, R18, 0x100, RZ ;  /* 0x0000010012127810 */ /* 0x000fe40007f9e0ff */
[----:B------:R-:W-:Y:S02]  /*21d0*/  IADD3.X R23, R27, R26, R23, P3, !PT ;  /* 0x0000001a1b177210 */ /* 0x000fe40001ffe417 */
[C---:B------:R-:W-:Y:S02]  /*21e0*/  LEA R22, P3, R21.reuse, R24, 0x1 ;  /* 0x0000001815167211 */ /* 0x040fe400078608ff */
[----:B------:R-:W-:Y:S02]  /*21f0*/  IADD3.X R20, RZ, R20, RZ, P4, !PT ;  /* 0x00000014ff147210 */ /* 0x000fe400027fe4ff */
        /* <DEDUP_REMOVED lines=13> */
.L_x_5182:
[----:B------:R-:W-:Y:S05]  /*22d0*/  EXIT ;  /* 0x000000000000794d */ /* 0x000fea0003800000 */
.L_x_5184:
        /* <DEDUP_REMOVED lines=10> */
.L_x_5470:


//--------------------- .text._Z25selective_scan_fwd_kernelI32Selective_Scan_fwd_kernel_traitsILi32ELi4ELi1ELb0ELb1ELb1ELb1EN3c104HalfEfEEv13SSMParamsBase --------------------------
	.section	.text._Z25selective_scan_fwd_kernelI32Selective_Scan_fwd_kernel_traitsILi32ELi4ELi1ELb0ELb1ELb1ELb1EN3c104HalfEfEEv13SSMParamsBase,"ax",@progbits
	.sectioninfo	@"SHI_REGISTERS=70"
	.align	128
        .global         _Z25selective_scan_fwd_kernelI32Selective_Scan_fwd_kernel_traitsILi32ELi4ELi1ELb0ELb1ELb1ELb1EN3c104HalfEfEEv13SSMParamsBase
        .type           _Z25selective_scan_fwd_kernelI32Selective_Scan_fwd_kernel_traitsILi32ELi4ELi1ELb0ELb1ELb1ELb1EN3c104HalfEfEEv13SSMParamsBase,@function
        .size           _Z25selective_scan_fwd_kernelI32Selective_Scan_fwd_kernel_traitsILi32ELi4ELi1ELb0ELb1ELb1ELb1EN3c104HalfEfEEv13SSMParamsBase,(.L_x_5471 - _Z25selective_scan_fwd_kernelI32Selective_Scan_fwd_kernel_traitsILi32ELi4ELi1ELb0ELb1ELb1ELb1EN3c104HalfEfEEv13SSMParamsBase)
        .other          _Z25selective_scan_fwd_kernelI32Selective_Scan_fwd_kernel_traitsILi32ELi4ELi1ELb0ELb1ELb1ELb1EN3c104HalfEfEEv13SSMParamsBase,@"STO_CUDA_ENTRY STV_DEFAULT"
_Z25selective_scan_fwd_kernelI32Selective_Scan_fwd_kernel_traitsILi32ELi4ELi1ELb0ELb1ELb1ELb1EN3c104HalfEfEEv13SSMParamsBase:
.text._Z25selective_scan_fwd_kernelI32Selective_Scan_fwd_kernel_traitsILi32ELi4ELi1ELb0ELb1ELb1ELb1EN3c104HalfEfEEv13SSMParamsBase:
        /* <DEDUP_REMOVED lines=23> */
[----:B---3--:R-:W-:-:S04]  /*0170*/  MOV R8, c[0x0][0x174] ;  /* 0x00005d0000087a02 */ /* 0x008fc80000000f00 */
[----:B------:R-:W-:Y:S01]  /*0180*/  ISETP.GE.AND P0, PT, R8, 0x1, PT ;  /* 0x000000010800780c */ /* 0x000fe20003f06270 */
[----:B--2---:R-:W-:-:S04]  /*0190*/  IMAD.MOV R5, RZ, RZ, -R11 ;  /* 0x000000ffff057224 */ /* 0x004fc800078e0a0b */
[----:B------:R-:W-:-:S04]  /*01a0*/  IMAD R5, R5, R14, RZ ;  /* 0x0000000e05057224 */ /* 0x000fc800078e02ff */
[----:B------:R-:W-:Y:S02]  /*01b0*/  IMAD.HI.U32 R11, R11, R5, R10 ;  /* 0x000000050b0b7227 */ /* 0x000fe400078e000a */
[----:B------:R-:W0:Y:S04]  /*01c0*/  S2R R5, SR_CTAID.X ;  /* 0x0000000000057919 */ /* 0x000e280000002500 */
[----:B------:R-:W-:-:S04]  /*01d0*/  IMAD.HI.U32 R16, R11, R7, RZ ;  /* 0x000000070b107227 */ /* 0x000fc800078e00ff */
[----:B------:R-:W-:-:S04]  /*01e0*/  IMAD.MOV R6, RZ, RZ, -R16 ;  /* 0x000000ffff067224 */ /* 0x000fc800078e0a10 */
[----:B------:R-:W-:-:S05]  /*01f0*/  IMAD R7, R14, R6, R7 ;  /* 0x000000060e077224 */ /* 0x000fca00078e0207 */
[----:B------:R-:W-:Y:S02]  /*0200*/  ISETP.GT.U32.AND P1, PT, R14, R7, PT ;  /* 0x000000070e00720c */ /* 0x000fe40003f24070 */
[----:B0-----:R-:W-:Y:S01]  /*0210*/  SHF.R.S32.HI R6, RZ, 0x1f, R5 ;  /* 0x0000001fff067819 */ /* 0x001fe20000011405 */
[----:B------:R-:W-:-:S04]  /*0220*/  IMAD.WIDE.U32 R8, R5, c[0x0][0x190], RZ ;  /* 0x0000640005087a25 */ /* 0x000fc800078e00ff */
[----:B------:R-:W-:-:S06]  /*0230*/  IMAD R10, R6, c[0x0][0x190], RZ ;  /* 0x00006400060a7a24 */ /* 0x000fcc00078e02ff */
[----:B------:R-:W-:Y:S02]  /*0240*/  @!P1 IMAD.IADD R7, R7, 0x1, -R14 ;  /* 0x0000000107079824 */ /* 0x000fe400078e0a0e */
[----:B------:R-:W-:Y:S01]  /*0250*/  IMAD R11, R5, c[0x0][0x194], R10 ;  /* 0x00006500050b7a24 */ /* 0x000fe200078e020a */
[----:B------:R-:W-:Y:S06]  /*0260*/  @!P0 EXIT ;  /* 0x000000000000894d */ /* 0x000fec0003800000 */
[----:B------:R-:W0:Y:S01]  /*0270*/  S2R R52, SR_TID.X ;  /* 0x0000000000347919 */ /* 0x000e220000002100 */
[----:B------:R-:W-:Y:S01]  /*0280*/  ISETP.GE.U32.AND P0, PT, R7, R14, PT ;  /* 0x0000000e0700720c */ /* 0x000fe20003f06070 */
[C---:B------:R-:W-:Y:S01]  /*0290*/  IMAD R15, R3.reuse, c[0x0][0x1e8], RZ ;  /* 0x00007a00030f7a24 */ /* 0x040fe200078e02ff */
[C---:B------:R-:W-:Y:S01]  /*02a0*/  LOP3.LUT R14, R0.reuse, c[0x0][0x178], RZ, 0x3c, !PT ;  /* 0x00005e00000e7a12 */ /* 0x040fe200078e3cff */
[----:B------:R-:W-:Y:S01]  /*02b0*/  IMAD R7, R3, c[0x0][0x1d8], RZ ;  /* 0x0000760003077a24 */ /* 0x000fe200078e02ff */
[----:B------:R-:W-:Y:S01]  /*02c0*/  IADD3 R9, R9, R11, RZ ;  /* 0x0000000b09097210 */ /* 0x000fe20007ffe0ff */
[----:B------:R-:W-:Y:S01]  /*02d0*/  IMAD.WIDE.U32 R12, R0, c[0x0][0x1e8], RZ ;  /* 0x00007a00000c7a25 */ /* 0x000fe200078e00ff */
[----:B------:R-:W-:-:S02]  /*02e0*/  ISETP.GE.AND P2, PT, R14, RZ, PT ;  /* 0x000000ff0e00720c */ /* 0x000fc40003f46270 */
[----:B------:R-:W-:Y:S01]  /*02f0*/  @!P1 IADD3 R16, R16, 0x1, RZ ;  /* 0x0000000110109810 */ /* 0x000fe20007ffe0ff */
[C---:B------:R-:W-:Y:S01]  /*0300*/  IMAD R15, R0.reuse, c[0x0][0x1ec], R15 ;  /* 0x00007b00000f7a24 */ /* 0x040fe200078e020f */
[----:B------:R-:W-:Y:S01]  /*0310*/  ISETP.NE.AND P1, PT, RZ, c[0x0][0x178], PT ;  /* 0x00005e00ff007a0c */ /* 0x000fe20003f25270 */
[----:B------:R-:W-:Y:S02]  /*0320*/  IMAD.WIDE.U32 R10, R0, c[0x0][0x1d8], RZ ;  /* 0x00007600000a7a25 */ /* 0x000fe400078e00ff */
[----:B------:R-:W-:Y:S02]  /*0330*/  @P0 IADD3 R16, R16, 0x1, RZ ;  /* 0x0000000110100810 */ /* 0x000fe40007ffe0ff */
[----:B------:R-:W-:Y:S01]  /*0340*/  IMAD R7, R0, c[0x0][0x1dc], R7 ;  /* 0x0000770000077a24 */ /* 0x000fe200078e0207 */
[----:B------:R-:W-:Y:S01]  /*0350*/  IADD3 R13, R13, R15, RZ ;  /* 0x0000000f0d0d7210 */ /* 0x000fe20007ffe0ff */
[----:B------:R-:W-:Y:S02]  /*0360*/  IMAD R18, R6, c[0x0][0x1b0], RZ ;  /* 0x00006c0006127a24 */ /* 0x000fe400078e02ff */
[----:B------:R-:W-:-:S02]  /*0370*/  IMAD.IADD R11, R11, 0x1, R7 ;  /* 0x000000010b0b7824 */ /* 0x000fc400078e0207 */
[----:B------:R-:W-:-:S04]  /*0380*/  IMAD.WIDE.U32 R14, R5, c[0x0][0x1b0], RZ ;  /* 0x00006c00050e7a25 */ /* 0x000fc800078e00ff */
[C---:B------:R-:W-:Y:S01]  /*0390*/  IMAD R7, R5.reuse, c[0x0][0x1b4], R18 ;  /* 0x00006d0005077a24 */ /* 0x040fe200078e0212 */
[----:B0-----:R-:W-:Y:S01]  /*03a0*/  SHF.L.U32 R18, R52, 0x2, RZ ;  /* 0x0000000234127819 */ /* 0x001fe200000006ff */
[----:B------:R-:W-:-:S04]  /*03b0*/  IMAD.WIDE.U32 R10, R5, c[0x0][0x1d0], R10 ;  /* 0x00007400050a7a25 */ /* 0x000fc800078e000a */
[----:B------:R-:W-:Y:S01]  /*03c0*/  IMAD.IADD R15, R15, 0x1, R7 ;  /* 0x000000010f0f7824 */ /* 0x000fe200078e0207 */
[----:B------:R-:W-:Y:S01]  /*03d0*/  LOP3.LUT R7, R52, 0x1f, RZ, 0xc0, !PT ;  /* 0x0000001f34077812 */ /* 0x000fe200078ec0ff */
[C---:B------:R-:W-:Y:S02]  /*03e0*/  IMAD R20, R6.reuse, c[0x0][0x1d0], RZ ;  /* 0x0000740006147a24 */ /* 0x040fe400078e02ff */
[----:B------:R-:W-:Y:S01]  /*03f0*/  @!P2 IMAD.MOV R16, RZ, RZ, -R16 ;  /* 0x000000ffff10a224 */ /* 0x000fe200078e0a10 */
[----:B------:R-:W-:Y:S01]  /*0400*/  LOP3.LUT R34, R7, 0xffffff80, R18, 0xf8, !PT ;  /* 0xffffff8007227812 */ /* 0x000fe200078ef812 */
[----:B------:R-:W-:Y:S01]  /*0410*/  IMAD R22, R6, c[0x0][0x1e0], RZ ;  /* 0x0000780006167a24 */ /* 0x000fe200078e02ff */
[----:B------:R-:W-:Y:S01]  /*0420*/  @!P1 LOP3.LUT R16, RZ, c[0x0][0x178], RZ, 0x33, !PT ;  /* 0x00005e00ff109a12 */ /* 0x000fe200078e33ff */
[C---:B------:R-:W-:Y:S01]  /*0430*/  IMAD R17, R5.reuse, c[0x0][0x1d4], R20 ;  /* 0x0000750005117a24 */ /* 0x040fe200078e0214 */
[----:B------:R-:W-:Y:S01]  /*0440*/  IADD3 R31, P0, R34, R10, RZ ;  /* 0x0000000a221f7210 */ /* 0x000fe20007f1e0ff */
[----:B------:R-:W-:Y:S01]  /*0450*/  IMAD.WIDE.U32 R12, R5, c[0x0][0x1e0], R12 ;  /* 0x00007800050c7a25 */ /* 0x000fe200078e000c */
[----:B------:R-:W-:-:S02]  /*0460*/  SHF.R.S32.HI R35, RZ, 0x1f, R34 ;  /* 0x0000001fff237819 */ /* 0x000fc40000011422 */
[----:B------:R-:W-:Y:S01]  /*0470*/  SHF.R.S32.HI R10, RZ, 0x1f, R16 ;  /* 0x0000001fff0a7819 */ /* 0x000fe20000011410 */
[----:B------:R-:W-:Y:S01]  /*0480*/  IMAD R19, R5, c[0x0][0x1e4], R22 ;  /* 0x0000790005137a24 */ /* 0x000fe200078e0216 */
[----:B------:R-:W-:Y:S01]  /*0490*/  IADD3 R39, P1, R34, R12, RZ ;  /* 0x0000000c22277210 */ /* 0x000fe20007f3e0ff */
[----:B------:R-:W-:Y:S01]  /*04a0*/  IMAD.WIDE.U32 R8, R16, c[0x0][0x1a8], R8 ;  /* 0x00006a0010087a25 */ /* 0x000fe200078e0008 */
[C---:B------:R-:W-:Y:S02]  /*04b0*/  IADD3.X R20, R35.reuse, R11, R17, P0, !PT ;  /* 0x0000000b23147210 */ /* 0x040fe400007fe411 */
[----:B------:R-:W-:Y:S01]  /*04c0*/  IADD3.X R12, R35, R13, R19, P1, !PT ;  /* 0x0000000d230c7210 */ /* 0x000fe20000ffe413 */
[C---:B------:R-:W-:Y:S01]  /*04d0*/  IMAD R11, R10.reuse, c[0x0][0x1a8], RZ ;  /* 0x00006a000a0b7a24 */ /* 0x040fe200078e02ff */
[----:B------:R-:W-:Y:S01]  /*04e0*/  LEA R30, P0, R31, c[0x0][0x240], 0x1 ;  /* 0x000090001f1e7a11 */ /* 0x000fe200078008ff */
[----:B------:R-:W-:Y:S01]  /*04f0*/  IMAD R17, R10, c[0x0][0x1c8], RZ ;  /* 0x000072000a117a24 */ /* 0x000fe200078e02ff */
[----:B------:R-:W-:Y:S01]  /*0500*/  LEA R28, P2, R39, c[0x0][0x248], 0x1 ;  /* 0x00009200271c7a11 */ /* 0x000fe200078408ff */
[C---:B------:R-:W-:Y:S01]  /*0510*/  IMAD R13, R16.reuse, c[0x0][0x1ac], R11 ;  /* 0x00006b00100d7a24 */ /* 0x040fe200078e020b */
[----:B------:R-:W-:Y:S01]  /*0520*/  LEA.HI.X R31, R31, c[0x0][0x244], R20, 0x1, P0 ;  /* 0x000091001f1f7a11 */ /* 0x000fe200000f0c14 */
[----:B------:R-:W-:Y:S01]  /*0530*/  IMAD.WIDE.U32 R10, R16, c[0x0][0x1c8], R14 ;  /* 0x00007200100a7a25 */ /* 0x000fe200078e000e */
[----:B------:R-:W-:-:S02]  /*0540*/  LEA R20, P0, R8, c[0x0][0x228], 0x1 ;  /* 0x00008a0008147a11 */ /* 0x000fc400078008ff */
[----:B------:R-:W-:Y:S01]  /*0550*/  IADD3 R9, R9, R13, RZ ;  /* 0x0000000d09097210 */ /* 0x000fe20007ffe0ff */
[----:B------:R-:W-:Y:S01]  /*0560*/  IMAD R17, R16, c[0x0][0x1cc], R17 ;  /* 0x0000730010117a24 */ /* 0x000fe200078e0211 */
[----:B------:R-:W-:Y:S01]  /*0570*/  LEA R19, P1, R10, c[0x0][0x230], 0x1 ;  /* 0x00008c000a137a11 */ /* 0x000fe200078208ff */
[----:B------:R-:W-:Y:S01]  /*0580*/  IMAD.WIDE.U32 R32, R0, c[0x0][0x180], RZ ;  /* 0x0000600000207a25 */ /* 0x000fe200078e00ff */
[----:B------:R-:W-:Y:S02]  /*0590*/  LEA.HI.X R22, R8, c[0x0][0x22c], R9, 0x1, P0 ;  /* 0x00008b0008167a11 */ /* 0x000fe400000f0c09 */
[----:B------:R-:W0:Y:S01]  /*05a0*/  S2R R8, SR_LANEID ;  /* 0x0000000000087919 */ /* 0x000e220000000000 */
[----:B------:R-:W-:Y:S01]  /*05b0*/  IMAD.IADD R21, R11, 0x1, R17 ;  /* 0x000000010b157824 */ /* 0x000fe200078e0211 */
[----:B------:R-:W-:Y:S01]  /*05c0*/  LEA.HI.X R39, R39, c[0x0][0x24c], R12, 0x1, P2 ;  /* 0x0000930027277a11 */ /* 0x000fe200010f0c0c */
[----:B------:R-:W-:Y:S01]  /*05d0*/  IMAD R9, R5, c[0x0][0x164], R0 ;  /* 0x0000590005097a24 */ /* 0x000fe200078e0200 */
[----:B------:R-:W-:Y:S01]  /*05e0*/  IADD3 R12, R18, 0x2, RZ ;  /* 0x00000002120c7810 */ /* 0x000fe20007ffe0ff */
[----:B------:R-:W-:Y:S01]  /*05f0*/  IMAD R11, R3, c[0x0][0x180], RZ ;  /* 0x00006000030b7a24 */ /* 0x000fe200078e02ff */
[----:B------:R-:W-:Y:S01]  /*0600*/  LEA.HI.X R21, R10, c[0x0][0x234], R21, 0x1, P1 ;  /* 0x00008d000a157a11 */ /* 0x000fe200008f0c15 */
[----:B------:R-:W-:Y:S01]  /*0610*/  IMAD R10, R9, c[0x0][0x174], RZ ;  /* 0x00005d00090a7a24 */ /* 0x000fe200078e02ff */
[----:B------:R-:W-:Y:S01]  /*0620*/  IADD3 R13, R18, 0x3, RZ ;  /* 0x00000003120d7810 */ /* 0x000fe20007ffe0ff */
[----:B------:R-:W-:Y:S01]  /*0630*/  IMAD R15, R0, c[0x0][0x184], R11 ;  /* 0x00006100000f7a24 */ /* 0x000fe200078e020b */
[----:B------:R-:W-:Y:S01]  /*0640*/  IADD3 R11, R18, 0x1, RZ ;  /* 0x00000001120b7810 */ /* 0x000fe20007ffe0ff */
[----:B------:R-:W-:Y:S01]  /*0650*/  IMAD R10, R10, c[0x0][0x16c], RZ ;  /* 0x00005b000a0a7a24 */ /* 0x000fe200078e02ff */
[----:B------:R-:W-:Y:S01]  /*0660*/  MOV R18, R20 ;  /* 0x0000001400127202 */ /* 0x000fe20000000f00 */
[----:B------:R-:W-:Y:S01]  /*0670*/  IMAD.IADD R15, R33, 0x1, R15 ;  /* 0x00000001210f7824 */ /* 0x000fe200078e020f */
[----:B------:R-:W-:Y:S01]  /*0680*/  MOV R9, RZ ;  /* 0x000000ff00097202 */ /* 0x000fe20000000f00 */
[----:B------:R-:W-:Y:S01]  /*0690*/  IMAD.MOV.U32 R20, RZ, RZ, R22 ;  /* 0x000000ffff147224 */ /* 0x000fe200078e0016 */
[----:B------:R-:W-:-:S02]  /*06a0*/  LOP3.LUT R14, R34, 0x20, RZ, 0xfc, !PT ;  /* 0x00000020220e7812 */ /* 0x000fc400078efcff */
[C---:B------:R-:W-:Y:S02]  /*06b0*/  LOP3.LUT R16, R34.reuse, 0x40, RZ, 0xfc, !PT ;  /* 0x0000004022107812 */ /* 0x040fe400078efcff */
[----:B------:R-:W-:Y:S02]  /*06c0*/  LOP3.LUT R17, R34, 0x60, RZ, 0xfc, !PT ;  /* 0x0000006022117812 */ /* 0x000fe400078efcff */
.L_x_5202:
[----:B------:R-:W-:Y:S01]  /*06d0*/  BAR.SYNC.DEFER_BLOCKING 0x0 ;  /* 0x0000000000007b1d */ /* 0x000fe20000010000 */
[----:B-1----:R-:W-:Y:S02]  /*06e0*/  MOV R22, 0xffffff80 ;  /* 0xffffff8000167802 */ /* 0x002fe40000000f00 */
[----:B------:R-:W-:Y:S02]  /*06f0*/  PRMT R25, RZ, 0x7610, R25 ;  /* 0x00007610ff197816 */ /* 0x000fe40000000019 */
[----:B------:R-:W-:Y:S01]  /*0700*/  PRMT R27, RZ, 0x7610, R27 ;  /* 0x00007610ff1b7816 */ /* 0x000fe2000000001b */
[----:B------:R-:W-:Y:S01]  /*0710*/  IMAD R23, R9, R22, c[0x0][0x168] ;  /* 0x00005a0009177624 */ /* 0x000fe200078e0216 */
[----:B------:R-:W-:Y:S02]  /*0720*/  PRMT R29, RZ, 0x7610, R29 ;  /* 0x00007610ff1d7816 */ /* 0x000fe4000000001d */
[----:B0-----:R-:W-:-:S02]  /*0730*/  PRMT R37, RZ, 0x7610, R37 ;  /* 0x00007610ff257816 */ /* 0x001fc40000000025 */
        /* <DEDUP_REMOVED lines=19> */
[----:B------:R-:W-:Y:S01]  /*0870*/  STS.U16 [R22+0xc0], R37 ;  /* 0x0000c02516007388 */ /* 0x000fe20000000400 */
[----:B------:R-:W-:-:S06]  /*0880*/  NOP ;  /* 0x0000000000007918 */ /* 0x000fcc0000000000 */
[----:B------:R-:W-:Y:S01]  /*0890*/  LDS.64 R36, [R8.X8] ;  /* 0x0000000008247984 */ /* 0x000fe20000008a00 */
[----:B0-----:R-:W-:Y:S02]  /*08a0*/  MOV R29, R39 ;  /* 0x00000027001d7202 */ /* 0x001fe40000000f00 */
        /* <DEDUP_REMOVED lines=62> */
.L_x_5186:
[----:B------:R-:W-:Y:S05]  /*0c90*/  BSYNC B0 ;  /* 0x0000000000007941 */ /* 0x000fea0003800000 */
.L_x_5185:
        /* <DEDUP_REMOVED lines=33> */
.L_x_5188:
[----:B------:R-:W-:Y:S05]  /*0eb0*/  BSYNC B0 ;  /* 0x0000000000007941 */ /* 0x000fea0003800000 */
.L_x_5187:
        /* <DEDUP_REMOVED lines=33> */
.L_x_5190:
[----:B------:R-:W-:Y:S05]  /*10d0*/  BSYNC B0 ;  /* 0x0000000000007941 */ /* 0x000fea0003800000 */
.L_x_5189:
        /* <DEDUP_REMOVED lines=33> */
.L_x_5192:
[----:B------:R-:W-:Y:S05]  /*12f0*/  BSYNC B0 ;  /* 0x0000000000007941 */ /* 0x000fea0003800000 */
.L_x_5191:
[----:B------:R-:W-:Y:S01]  /*1300*/  IMAD.MOV.U32 R38, RZ, RZ, c[0x0][0x16c] ;  /* 0x00005b00ff267624 */ /* 0x000fe200078e00ff */
[--C-:B------:R-:W-:Y:S01]  /*1310*/  HADD2.F32 R49, -RZ, R36.reuse.H0_H0 ;  /* 0x20000024ff317230 */ /* 0x100fe20000004100 */
[----:B------:R-:W-:Y:S01]  /*1320*/  BAR.SYNC.DEFER_BLOCKING 0x0 ;  /* 0x0000000000007b1d */ /* 0x000fe20000010000 */
[--C-:B------:R-:W-:Y:S02]  /*1330*/  HADD2.F32 R39, -RZ, R37.reuse.H0_H0 ;  /* 0x20000025ff277230 */ /* 0x100fe40000004100 */
        /* <DEDUP_REMOVED lines=15> */
.L_x_5196:
[----:B------:R-:W-:Y:S01]  /*1430*/  SHF.R.S32.HI R42, RZ, 0x1f, R53 ;  /* 0x0000001fff2a7819 */ /* 0x000fe20000011435 */
[----:B------:R-:W-:Y:S01]  /*1440*/  IMAD.MOV.U32 R36, RZ, RZ, -0x80 ;  /* 0xffffff80ff247424 */ /* 0x000fe200078e00ff */
        /* <DEDUP_REMOVED lines=34> */
[----:B------:R-:W-:Y:S02]  /*1670*/  LEA R38, P1, R36, R19, 0x1 ;  /* 0x0000001324267211 */ /* 0x000fe400078208ff */
[----:B------:R-:W-:-:S02]  /*1680*/  PRMT R63, RZ, 0x7610, R63 ;  /* 0x00007610ff3f7816 */ /* 0x000fc4000000003f */
[----:B------:R-:W-:Y:S02]  /*1690*/  IADD3 R37, R37, R39, RZ ;  /* 0x0000002725257210 */ /* 0x000fe40007ffe0ff */
[----:B------:R-:W-:Y:S02]  /*16a0*/  PRMT R43, RZ, 0x7610, R43 ;  /* 0x00007610ff2b7816 */ /* 0x000fe4000000002b */
[----:B------:R-:W-:Y:S02]  /*16b0*/  LEA.HI.X R39, R36, R21, R37, 0x1, P1 ;  /* 0x0000001524277211 */ /* 0x000fe400008f0c25 */
[----:B------:R-:W-:Y:S02]  /*16c0*/  ISETP.GE.AND P1, PT, R34, R23, PT ;  /* 0x000000172200720c */ /* 0x000fe40003f26270 */
[----:B------:R-:W-:Y:S02]  /*16d0*/  PRMT R65, RZ, 0x7610, R65 ;  /* 0x00007610ff417816 */ /* 0x000fe40000000041 */
[----:B------:R-:W-:Y:S01]  /*16e0*/  PRMT R61, RZ, 0x7610, R61 ;  /* 0x00007610ff3d7816 */ /* 0x000fe2000000003d */
[----:B------:R-:W0:Y:S02]  /*16f0*/  S2R R52, SR_TID.X ;  /* 0x0000000000347919 */ /* 0x000e240000002100 */
[----:B0-----:R-:W-:-:S02]  /*1700*/  IMAD.SHL.U32 R56, R52, 0x4, RZ ;  /* 0x0000000434387824 */ /* 0x001fc400078e00ff */
[----:B--2---:R-:W-:Y:S04]  /*1710*/  STS.U16 [R22], R55 ;  /* 0x0000003716007388 */ /* 0x004fe80000000400 */
[----:B---3--:R-:W-:Y:S04]  /*1720*/  STS.U16 [R22+0x40], R57 ;  /* 0x0000403916007388 */ /* 0x008fe80000000400 */
[----:B----4-:R-:W-:Y:S04]  /*1730*/  STS.U16 [R22+0x80], R59 ;  /* 0x0000803b16007388 */ /* 0x010fe80000000400 */
[----:B-----5:R0:W-:Y:S01]  /*1740*/  STS.U16 [R22+0xc0], R67 ;  /* 0x0000c04316007388 */ /* 0x0201e20000000400 */
[----:B------:R-:W-:-:S06]  /*1750*/  NOP ;  /* 0x0000000000007918 */ /* 0x000fcc0000000000 */
[----:B------:R1:W2:Y:S04]  /*1760*/  @!P1 LDG.E.U16 R63, [R38.64] ;  /* 0x00000004263f9981 */ /* 0x0002a8000c1e1500 */
[----:B------:R1:W3:Y:S04]  /*1770*/  @!P2 LDG.E.U16 R43, [R38.64+0x40] ;  /* 0x00004004262ba981 */ /* 0x0002e8000c1e1500 */
[----:B------:R1:W4:Y:S04]  /*1780*/  @!P3 LDG.E.U16 R65, [R38.64+0x80] ;  /* 0x000080042641b981 */ /* 0x000328000c1e1500 */
[----:B------:R1:W5:Y:S01]  /*1790*/  @!P4 LDG.E.U16 R61, [R38.64+0xc0] ;  /* 0x0000c004263dc981 */ /* 0x000362000c1e1500 */
[-C--:B------:R-:W-:Y:S01]  /*17a0*/  ISETP.GE.U32.AND P1, PT, R56, R23.reuse, PT ;  /* 0x000000173800720c */ /* 0x080fe20003f26070 */
[----:B------:R-:W-:Y:S01]  /*17b0*/  BSSY B0, `(.L_x_5194) ;  /* 0x0000064000007945 */ /* 0x000fe20003800000 */
[----:B------:R-:W-:Y:S01]  /*17c0*/  FMUL.FTZ R40, R40, 1.4426950216293334961 ;  /* 0x3fb8aa3b28287820 */ /* 0x000fe20000410000 */
[----:B------:R-:W1:Y:S01]  /*17d0*/  LDS.64 R36, [R8.X8] ;  /* 0x0000000008247984 */ /* 0x000e620000008a00 */
[----:B------:R-:W-:-:S02]  /*17e0*/  ISETP.GE.U32.AND P2, PT, R11, R23, PT ;  /* 0x000000170b00720c */ /* 0x000fc40003f46070 */
[----:B------:R-:W-:Y:S01]  /*17f0*/  FMUL.FTZ R42, R40, R25 ;  /* 0x00000019282a7220 */ /* 0x000fe20000410000 */
[-C--:B------:R-:W-:Y:S01]  /*1800*/  ISETP.GE.U32.AND P3, PT, R12, R23.reuse, PT ;  /* 0x000000170c00720c */ /* 0x080fe20003f66070 */
[C---:B0-----:R-:W-:Y:S01]  /*1810*/  FMUL.FTZ R67, R40.reuse, R24 ;  /* 0x0000001828437220 */ /* 0x041fe20000410000 */
[----:B------:R-:W-:Y:S01]  /*1820*/  ISETP.GE.U32.AND P4, PT, R13, R23, PT ;  /* 0x000000170d00720c */ /* 0x000fe20003f86070 */
[C---:B------:R-:W-:Y:S01]  /*1830*/  FMUL.FTZ R54, R40.reuse, R26 ;  /* 0x0000001a28367220 */ /* 0x040fe20000410000 */
[----:B------:R-:W-:Y:S01]  /*1840*/  SHF.L.U32 R62, R53, 0x3, RZ ;  /* 0x00000003353e7819 */ /* 0x000fe200000006ff */
[----:B------:R-:W0:Y:S01]  /*1850*/  MUFU.EX2 R42, R42 ;  /* 0x0000002a002a7308 */ /* 0x000e220000000800 */
[----:B------:R-:W-:-:S07]  /*1860*/  FMUL.FTZ R40, R40, R27 ;  /* 0x0000001b28287220 */ /* 0x000fce0000410000 */
[----:B------:R-:W1:Y:S08]  /*1870*/  MUFU.EX2 R67, R67 ;  /* 0x0000004300437308 */ /* 0x000e700000000800 */
[----:B------:R-:W1:Y:S01]  /*1880*/  MUFU.EX2 R54, R54 ;  /* 0x0000003600367308 */ /* 0x000e620000000800 */
[----:B0-----:R-:W-:-:S07]  /*1890*/  FSEL R58, R42, 1, !P2 ;  /* 0x3f8000002a3a7808 */ /* 0x001fce0005000000 */
[----:B------:R-:W0:Y:S01]  /*18a0*/  MUFU.EX2 R40, R40 ;  /* 0x0000002800287308 */ /* 0x000e220000000800 */
[----:B-1----:R-:W-:Y:S01]  /*18b0*/  FSEL R67, R67, 1, !P1 ;  /* 0x3f80000043437808 */ /* 0x002fe20004800000 */
[--C-:B------:R-:W-:Y:S01]  /*18c0*/  HADD2.F32 R38, -RZ, R36.reuse.H0_H0 ;  /* 0x20000024ff267230 */ /* 0x100fe20000004100 */
[----:B------:R-:W-:Y:S01]  /*18d0*/  FSEL R57, R54, 1, !P3 ;  /* 0x3f80000036397808 */ /* 0x000fe20005800000 */
[----:B------:R-:W-:Y:S02]  /*18e0*/  HADD2.F32 R39, -RZ, R36.H1_H1 ;  /* 0x30000024ff277230 */ /* 0x000fe40000004100 */
[--C-:B------:R-:W-:Y:S01]  /*18f0*/  HADD2.F32 R41, -RZ, R37.reuse.H0_H0 ;  /* 0x20000025ff297230 */ /* 0x100fe20000004100 */
[----:B------:R-:W-:Y:S01]  /*1900*/  FMUL.FTZ R38, R49, R38 ;  /* 0x0000002631267220 */ /* 0x000fe20000410000 */
[----:B------:R-:W-:Y:S01]  /*1910*/  HADD2.F32 R36, -RZ, R37.H1_H1 ;  /* 0x30000025ff247230 */ /* 0x000fe20000004100 */
[----:B------:R-:W-:Y:S02]  /*1920*/  FMUL.FTZ R39, R50, R39 ;  /* 0x0000002732277220 */ /* 0x000fe40000410000 */
        /* <DEDUP_REMOVED lines=10> */
[C---:B------:R-:W-:Y:S01]  /*19d0*/  FMUL.FTZ R38, R57.reuse, R38 ;  /* 0x0000002639267220 */ /* 0x040fe20000410000 */
[C---:B------:R-:W-:Y:S01]  /*19e0*/  ISETP.GE.AND P1, PT, R8.reuse, 0x1, PT ;  /* 0x000000010800780c */ /* 0x040fe20003f26270 */
[----:B------:R-:W-:Y:S01]  /*19f0*/  FFMA.FTZ R37, R57, R37, R56 ;  /* 0x0000002539257223 */ /* 0x000fe20000010038 */
[----:B------:R-:W-:Y:S01]  /*1a00*/  MOV R40, 0x3f800000 ;  /* 0x3f80000000287802 */ /* 0x000fe20000000f00 */
[C---:B------:R-:W-:Y:S01]  /*1a10*/  FMUL.FTZ R36, R55.reuse, R38 ;  /* 0x0000002637247220 */ /* 0x040fe20000410000 */
[C---:B------:R-:W-:Y:S01]  /*1a20*/  ISETP.NE.AND P2, PT, R8.reuse, 0x1f, PT ;  /* 0x0000001f0800780c */ /* 0x040fe20003f45270 */
        /* <DEDUP_REMOVED lines=60> */
.L_x_5195:
[----:B------:R-:W-:Y:S05]  /*1df0*/  BSYNC B0 ;  /* 0x0000000000007941 */ /* 0x000fea0003800000 */
.L_x_5194:
        /* <DEDUP_REMOVED lines=12> */
.L_x_5193:
[----:B------:R-:W-:Y:S01]  /*1ec0*/  BAR.SYNC.DEFER_BLOCKING 0x0 ;  /* 0x0000000000007b1d */ /* 0x000fe20000010000 */
[----:B------:R-:W-:Y:S01]  /*1ed0*/  ISETP.NE.AND P0, PT, R52, RZ, PT ;  /* 0x000000ff3400720c */ /* 0x000fe20003f05270 */
[----:B------:R-:W-:Y:S01]  /*1ee0*/  IMAD.SHL.U32 R26, R9, 0x80, RZ ;  /* 0x00000080091a7824 */ /* 0x000fe200078e00ff */
[----:B------:R-:W-:Y:S01]  /*1ef0*/  F2FP.PACK_AB R24, R45, R44 ;  /* 0x0000002c2d18723e */ /* 0x000fe200000000ff */
[----:B------:R-:W-:Y:S01]  /*1f00*/  IMAD R36, R6, c[0x0][0x200], RZ ;  /* 0x0000800006247a24 */ /* 0x000fe200078e02ff */
[----:B------:R-:W-:Y:S01]  /*1f10*/  F2FP.PACK_AB R25, R47, R46 ;  /* 0x0000002e2f19723e */ /* 0x000fe200000000ff */
[C---:B------:R-:W-:Y:S01]  /*1f20*/  IMAD.WIDE.U32 R38, R5.reuse, c[0x0][0x200], RZ ;  /* 0x0000800005267a25 */ /* 0x040fe200078e00ff */
[----:B------:R-:W-:Y:S01]  /*1f30*/  ISETP.GE.AND P1, PT, R34, R23, PT ;  /* 0x000000172200720c */ /* 0x000fe20003f26270 */
[----:B------:R-:W-:Y:S01]  /*1f40*/  BSSY B0, `(.L_x_5197) ;  /* 0x0000037000007945 */ /* 0x000fe20003800000 */
[----:B------:R-:W-:Y:S01]  /*1f50*/  SHF.R.S32.HI R27, RZ, 0x1f, R26 ;  /* 0x0000001fff1b7819 */ /* 0x000fe2000001141a */
[----:B------:R-:W-:-:S02]  /*1f60*/  IMAD R57, R5, c[0x0][0x204], R36 ;  /* 0x0000810005397a24 */ /* 0x000fc400078e0224 */
[----:B------:R-:W-:-:S03]  /*1f70*/  IMAD.WIDE.U32 R40, R5, c[0x0][0x1f0], RZ ;  /* 0x00007c0005287a25 */ /* 0x000fc600078e00ff */
[----:B------:R-:W-:Y:S01]  /*1f80*/  IADD3 R39, R39, R57, RZ ;  /* 0x0000003927277210 */ /* 0x000fe20007ffe0ff */
[C---:B------:R-:W-:Y:S02]  /*1f90*/  IMAD R63, R3.reuse, c[0x0][0x1f8], RZ ;  /* 0x00007e00033f7a24 */ /* 0x040fe400078e02ff */
        /* <DEDUP_REMOVED lines=9> */
[C---:B------:R-:W-:Y:S01]  /*2030*/  IMAD R63, R0.reuse, c[0x0][0x1fc], R63 ;  /* 0x00007f00003f7a24 */ /* 0x040fe200078e023f */
[----:B------:R-:W-:Y:S01]  /*2040*/  LDS.U16 R51, [R22+0x80] ;  /* 0x0000800016337984 */ /* 0x000fe20000000400 */
[----:B------:R-:W-:Y:S02]  /*2050*/  IMAD R61, R5, c[0x0][0x1f4], R24 ;  /* 0x00007d00053d7a24 */ /* 0x000fe400078e0218 */
[----:B------:R-:W-:Y:S01]  /*2060*/  IMAD R65, R0, c[0x0][0x20c], R59 ;  /* 0x0000830000417a24 */ /* 0x000fe200078e023b */
[----:B------:R-:W-:Y:S01]  /*2070*/  LDS.U16 R53, [R22+0xc0] ;  /* 0x0000c00016357984 */ /* 0x000fe20000000400 */
[----:B------:R-:W-:Y:S01]  /*2080*/  @!P1 IMAD.IADD R37, R61, 0x1, R37 ;  /* 0x000000013d259824 */ /* 0x000fe200078e0225 */
[----:B------:R-:W-:Y:S01]  /*2090*/  IADD3 R59, P2, R26, R38, RZ ;  /* 0x000000261a3b7210 */ /* 0x000fe20007f5e0ff */
[----:B------:R-:W-:Y:S01]  /*20a0*/  IMAD.IADD R41, R41, 0x1, R61 ;  /* 0x0000000129297824 */ /* 0x000fe200078e023d */
[----:B------:R-:W-:Y:S01]  /*20b0*/  @!P0 STS [0x100], R23 ;  /* 0x00010017ff008388 */ /* 0x000fe20000000800 */
[----:B------:R-:W-:Y:S01]  /*20c0*/  @!P1 IMAD.WIDE.U32 R36, R0, c[0x0][0x1f8], R36 ;  /* 0x00007e0000249a25 */ /* 0x000fe200078e0024 */
[----:B------:R-:W-:-:S02]  /*20d0*/  IADD3.X R39, R27, R65, R39, P2, !PT ;  /* 0x000000411b277210 */ /* 0x000fc400017fe427 */
[----:B------:R-:W-:Y:S01]  /*20e0*/  BAR.SYNC.DEFER_BLOCKING 0x0 ;  /* 0x0000000000007b1d */ /* 0x000fe20000010000 */
[C---:B------:R-:W-:Y:S01]  /*20f0*/  IMAD.WIDE R24, R34.reuse, R25, c[0x0][0x258] ;  /* 0x0000960022187625 */ /* 0x040fe200078e0219 */
[C---:B------:R-:W-:Y:S02]  /*2100*/  @!P1 IADD3 R42, P4, R34.reuse, R36, RZ ;  /* 0x00000024222a9210 */ /* 0x040fe40007f9e0ff */
[----:B------:R-:W-:Y:S01]  /*2110*/  IADD3 R38, P2, R34, R26, RZ ;  /* 0x0000001a22267210 */ /* 0x000fe20007f5e0ff */
[----:B------:R-:W-:Y:S01]  /*2120*/  IMAD.WIDE.U32 R40, R0, c[0x0][0x1f8], R40 ;  /* 0x00007e0000287a25 */ /* 0x000fe200078e0028 */
[----:B------:R-:W-:Y:S02]  /*2130*/  @!P1 IADD3.X R37, R35, R37, R63, P4, !PT ;  /* 0x0000002523259210 */ /* 0x000fe400027fe43f */
[----:B------:R-:W-:Y:S02]  /*2140*/  LEA R24, P3, R59, R24, 0x1 ;  /* 0x000000183b187211 */ /* 0x000fe400078608ff */
[----:B------:R-:W-:-:S02]  /*2150*/  @!P1 LEA R36, P4, R42, c[0x0][0x268], 0x1 ;  /* 0x00009a002a249a11 */ /* 0x000fc400078808ff */
[----:B------:R-:W-:Y:S02]  /*2160*/  IADD3 R48, P6, R26, R40, RZ ;  /* 0x000000281a307210 */ /* 0x000fe40007fde0ff */
[----:B------:R-:W-:Y:S02]  /*2170*/  LEA.HI.X R25, R59, R25, R39, 0x1, P3 ;  /* 0x000000193b197211 */ /* 0x000fe400018f0c27 */
[----:B------:R-:W-:Y:S02]  /*2180*/  @!P1 LEA.HI.X R37, R42, c[0x0][0x26c], R37, 0x1, P4 ;  /* 0x00009b002a259a11 */ /* 0x000fe400020f0c25 */
[----:B------:R-:W-:Y:S02]  /*2190*/  IADD3.X R39, R35, R27, RZ, P2, !PT ;  /* 0x0000001b23277210 */ /* 0x000fe400017fe4ff */
[----:B------:R-:W-:Y:S01]  /*21a0*/  IADD3.X R50, R27, R63, R41, P6, !PT ;  /* 0x0000003f1b327210 */ /* 0x000fe200037fe429 */
[----:B------:R-:W0:Y:S02]  /*21b0*/  LDS R43, [0x100] ;  /* 0x00010000ff2b7984 */ /* 0x000e240000000800 */
[----:B0-----:R-:W-:-:S02]  /*21c0*/  ISETP.GE.AND P5, PT, R34, R43, PT ;  /* 0x0000002b2200720c */ /* 0x001fc40003fa6270 */
[-C--:B------:R-:W-:Y:S02]  /*21d0*/  ISETP.GE.AND P4, PT, R14, R43.reuse, PT ;  /* 0x0000002b0e00720c */ /* 0x080fe40003f86270 */
[-C--:B------:R-:W-:Y:S02]  /*21e0*/  ISETP.GE.AND P2, PT, R16, R43.reuse, PT ;  /* 0x0000002b1000720c */ /* 0x080fe40003f46270 */
[----:B------:R-:W-:Y:S02]  /*21f0*/  ISETP.GE.AND P3, PT, R17, R43, PT ;  /* 0x0000002b1100720c */ /* 0x000fe40003f66270 */
[----:B------:R-:W-:-:S05]  /*2200*/  LOP3.LUT R14, R34, 0x20, RZ, 0xfc, !PT ;  /* 0x00000020220e7812 */ /* 0x000fca00078efcff */
        /* <DEDUP_REMOVED lines=10> */
.L_x_5198:
[----:B------:R-:W-:Y:S05]  /*22b0*/  BSYNC B0 ;  /* 0x0000000000007941 */ /* 0x000fea0003800000 */
.L_x_5197:
[----:B------:R1:W-:Y:S01]  /*22c0*/  @!P4 STG.E.U16 [R24.64+0x40], R49 ;  /* 0x000040311800c986 */ /* 0x0003e2000c101504 */
[C---:B------:R-:W-:Y:S01]  /*22d0*/  IMAD.SHL.U32 R42, R14.reuse, 0x2, RZ ;  /* 0x000000020e2a7824 */ /* 0x040fe200078e00ff */
[C---:B------:R-:W-:Y:S02]  /*22e0*/  SHF.L.U64.HI R43, R14.reuse, 0x1, R35 ;  /* 0x000000010e2b7819 */ /* 0x040fe40000010223 */
[----:B------:R2:W-:Y:S01]  /*22f0*/  @!P2 STG.E.U16 [R24.64+0x80], R51 ;  /* 0x000080331800a986 */ /* 0x0005e2000c101504 */
[----:B------:R-:W-:Y:S02]  /*2300*/  ISETP.GE.AND P2, PT, R14, R23, PT ;  /* 0x000000170e00720c */ /* 0x000fe40003f46270 */
[----:B0-----:R-:W-:Y:S01]  /*2310*/  IADD3 R41, P4, R42, c[0x0][0x268], RZ ;  /* 0x00009a002a297a10 */ /* 0x001fe20007f9e0ff */
[----:B------:R-:W-:Y:S04]  /*2320*/  @!P3 STG.E.U16 [R24.64+0xc0], R53 ;  /* 0x0000c0351800b986 */ /* 0x000fe8000c101504 */
[----:B------:R-:W-:Y:S01]  /*2330*/  BAR.SYNC.DEFER_BLOCKING 0x0 ;  /* 0x0000000000007b1d */ /* 0x000fe20000010000 */
[----:B------:R-:W-:-:S02]  /*2340*/  LEA R40, P5, R48, R41, 0x1 ;  /* 0x0000002930287211 */ /* 0x000fc400078a08ff */
[----:B------:R-:W-:Y:S02]  /*2350*/  IADD3.X R41, R43, c[0x0][0x26c], RZ, P4, !PT ;  /* 0x00009b002b297a10 */ /* 0x000fe400027fe4ff */
[-C--:B------:R-:W-:Y:S02]  /*2360*/  ISETP.GE.AND P3, PT, R16, R23.reuse, PT ;  /* 0x000000171000720c */ /* 0x080fe40003f66270 */
[----:B------:R-:W-:Y:S02]  /*2370*/  ISETP.GE.AND P4, PT, R17, R23, PT ;  /* 0x000000171100720c */ /* 0x000fe40003f86270 */
[----:B-1----:R-:W-:Y:S02]  /*2380*/  PRMT R49, RZ, 0x7610, R49 ;  /* 0x00007610ff317816 */ /* 0x002fe40000000031 */
[----:B--2---:R-:W-:Y:S02]  /*2390*/  PRMT R51, RZ, 0x7610, R51 ;  /* 0x00007610ff337816 */ /* 0x004fe40000000033 */
[----:B------:R-:W-:-:S02]  /*23a0*/  PRMT R55, RZ, 0x7610, R55 ;  /* 0x00007610ff377816 */ /* 0x000fc40000000037 */
        /* <DEDUP_REMOVED lines=14> */
[--C-:B------:R-:W-:Y:S02]  /*2490*/  HADD2.F32 R50, -RZ, R25.reuse.H1_H1 ;  /* 0x30000019ff327230 */ /* 0x100fe40000004100 */
[----:B------:R-:W-:Y:S01]  /*24a0*/  HADD2.F32 R36, -RZ, R24.H1_H1 ;  /* 0x30000018ff247230 */ /* 0x000fe20000004100 */
[----:B------:R-:W-:Y:S01]  /*24b0*/  FMUL.FTZ R24, R48, -1.4426950216293334961 ;  /* 0xbfb8aa3b30187820 */ /* 0x000fe20000410000 */
[----:B------:R-:W-:Y:S01]  /*24c0*/  HADD2.F32 R41, -RZ, R25.H0_H0 ;  /* 0x20000019ff297230 */ /* 0x000fe20000004100 */
        /* <DEDUP_REMOVED lines=12> */
[----:B------:R0:W2:Y:S08]  /*2590*/  MUFU.RCP R55, R24 ;  /* 0x0000001800377308 */ /* 0x0000b00000001000 */
[----:B------:R-:W3:Y:S01]  /*25a0*/  MUFU.RCP R54, R49 ;  /* 0x0000003100367308 */ /* 0x000ee20000001000 */
[----:B-1----:R-:W-:Y:S02]  /*25b0*/  FMUL.FTZ R37, R48, R25 ;  /* 0x0000001930257220 */ /* 0x002fe40000410000 */
[----:B0-----:R-:W-:-:S05]  /*25c0*/  IMAD.WIDE.U32 R24, R5, c[0x0][0x210], RZ ;  /* 0x0000840005187a25 */ /* 0x001fca00078e00ff */
[----:B------:R-:W0:Y:S01]  /*25d0*/  MUFU.RCP R53, R53 ;  /* 0x0000003500357308 */ /* 0x000e220000001000 */
[----:B--2---:R-:W-:Y:S02]  /*25e0*/  FMUL.FTZ R40, R36, R55 ;  /* 0x0000003724287220 */ /* 0x004fe40000410000 */
[----:B------:R-:W-:Y:S01]  /*25f0*/  FMUL.FTZ R36, R37, R44 ;  /* 0x0000002c25247220 */ /* 0x000fe20000410000 */
[----:B------:R-:W-:Y:S01]  /*2600*/  BAR.SYNC.DEFER_BLOCKING 0x0 ;  /* 0x0000000000007b1d */ /* 0x000fe20000010000 */
[----:B------:R-:W-:Y:S02]  /*2610*/  FMUL.FTZ R45, R40, R45 ;  /* 0x0000002d282d7220 */ /* 0x000fe40000410000 */
[----:B---3--:R-:W-:-:S03]  /*2620*/  FMUL.FTZ R41, R41, R54 ;  /* 0x0000003629297220 */ /* 0x008fc60000410000 */
[----:B------:R-:W-:Y:S01]  /*2630*/  F2FP.PACK_AB R36, R45, R36 ;  /* 0x000000242d24723e */ /* 0x000fe200000000ff */
[----:B------:R-:W-:Y:S02]  /*2640*/  FMUL.FTZ R37, R41, R46 ;  /* 0x0000002e29257220 */ /* 0x000fe40000410000 */
[----:B------:R-:W-:Y:S02]  /*2650*/  IMAD R46, R6, c[0x0][0x210], RZ ;  /* 0x00008400062e7a24 */ /* 0x000fe400078e02ff */
[----:B0-----:R-:W-:-:S04]  /*2660*/  FMUL.FTZ R50, R50, R53 ;  /* 0x0000003532327220 */ /* 0x001fc80000410000 */
[----:B------:R-:W-:-:S05]  /*2670*/  FMUL.FTZ R50, R50, R47 ;  /* 0x0000002f32327220 */ /* 0x000fca0000410000 */
[----:B------:R-:W-:-:S05]  /*2680*/  F2FP.PACK_AB R37, R50, R37 ;  /* 0x000000253225723e */ /* 0x000fca00000000ff */
[----:B------:R0:W-:Y:S01]  /*2690*/  STS.64 [R8.X8], R36 ;  /* 0x0000002408007388 */ /* 0x0001e20000008a00 */
[----:B------:R-:W-:-:S06]  /*26a0*/  NOP ;  /* 0x0000000000007918 */ /* 0x000fcc0000000000 */
[----:B------:R-:W-:Y:S04]  /*26b0*/  LDS.U16 R45, [R22] ;  /* 0x00000000162d7984 */ /* 0x000fe80000000400 */
[----:B------:R-:W-:Y:S01]  /*26c0*/  LDS.U16 R40, [R22+0x40] ;  /* 0x0000400016287984 */ /* 0x000fe20000000400 */
[----:B0-----:R-:W-:-:S03]  /*26d0*/  IMAD R37, R5, c[0x0][0x214], R46 ;  /* 0x0000850005257a24 */ /* 0x001fc600078e022e */
        /* <DEDUP_REMOVED lines=17> */
.L_x_5200:
[----:B------:R-:W-:Y:S05]  /*27f0*/  BSYNC B0 ;  /* 0x0000000000007941 */ /* 0x000fea0003800000 */
.L_x_5199:
[----:B------:R-:W-:Y:S01]  /*2800*/  MOV R23, R49 ;  /* 0x0000003100177202 */ /* 0x000fe20000000f00 */
[----:B------:R-:W-:Y:S01]  /*2810*/  IMAD.MOV.U32 R22, RZ, RZ, R24 ;  /* 0x000000ffff167224 */ /* 0x000fe200078e0018 */
[----:B------:R-:W-:Y:S01]  /*2820*/  IADD3 R42, P4, R42, c[0x0][0x270], RZ ;  /* 0x00009c002a2a7a10 */ /* 0x000fe20007f9e0ff */
[----:B------:R-:W-:Y:S01]  /*2830*/  IMAD R25, R3, c[0x0][0x218], RZ ;  /* 0x0000860003197a24 */ /* 0x000fe200078e02ff */
[-C--:B------:R-:W-:Y:S01]  /*2840*/  ISETP.GE.AND P0, PT, R14, R47.reuse, PT ;  /* 0x0000002f0e00720c */ /* 0x080fe20003f06270 */
[C---:B------:R-:W-:Y:S01]  /*2850*/  IMAD.WIDE.U32 R22, R0.reuse, c[0x0][0x218], R22 ;  /* 0x0000860000167a25 */ /* 0x040fe200078e0016 */
[----:B------:R-:W-:Y:S02]  /*2860*/  IADD3.X R43, R43, c[0x0][0x274], RZ, P4, !PT ;  /* 0x00009d002b2b7a10 */ /* 0x000fe400027fe4ff */
[----:B------:R-:W-:Y:S01]  /*2870*/  ISETP.GE.AND P2, PT, R17, R47, PT ;  /* 0x0000002f1100720c */ /* 0x000fe20003f46270 */
[----:B------:R-:W-:Y:S01]  /*2880*/  IMAD R25, R0, c[0x0][0x21c], R25 ;  /* 0x0000870000197a24 */ /* 0x000fe200078e0219 */
[----:B------:R-:W-:-:S02]  /*2890*/  IADD3 R24, P3, R26, R22, RZ ;  /* 0x000000161a187210 */ /* 0x000fc40007f7e0ff */
[----:B------:R-:W-:Y:S02]  /*28a0*/  IADD3 R9, R9, 0x1, RZ ;  /* 0x0000000109097810 */ /* 0x000fe40007ffe0ff */
[----:B------:R-:W-:Y:S02]  /*28b0*/  IADD3.X R23, R27, R25, R23, P3, !PT ;  /* 0x000000191b177210 */ /* 0x000fe40001ffe417 */
[----:B------:R-:W-:Y:S02]  /*28c0*/  LEA R22, P3, R24, R42, 0x1 ;  /* 0x0000002a18167211 */ /* 0x000fe400078608ff */
[----:B------:R-:W-:Y:S02]  /*28d0*/  ISETP.GE.AND P1, PT, R16, R47, PT ;  /* 0x0000002f1000720c */ /* 0x000fe40003f26270 */
[----:B------:R-:W-:Y:S02]  /*28e0*/  LEA.HI.X R23, R24, R43, R23, 0x1, P3 ;  /* 0x0000002b18177211 */ /* 0x000fe400018f0c17 */
[----:B------:R-:W-:-:S02]  /*28f0*/  IADD3 R18, P3, R18, 0x100, RZ ;  /* 0x0000010012127810 */ /* 0x000fc40007f7e0ff */
[----:B------:R-:W-:Y:S01]  /*2900*/  IADD3 R19, P4, R19, 0x100, RZ ;  /* 0x0000010013137810 */ /* 0x000fe20007f9e0ff */
[----:B------:R1:W-:Y:S01]  /*2910*/  @!P0 STG.E.U16 [R22.64], R40 ;  /* 0x0000002816008986 */ /* 0x0003e2000c101504 */
[----:B------:R-:W-:Y:S02]  /*2920*/  ISETP.GE.AND P0, PT, R9, c[0x0][0x174], PT ;  /* 0x00005d0009007a0c */ /* 0x000fe40003f06270 */
[----:B------:R-:W-:Y:S01]  /*2930*/  IADD3.X R20, RZ, R20, RZ, P3, !PT ;  /* 0x00000014ff147210 */ /* 0x000fe20001ffe4ff */
[----:B------:R1:W-:Y:S01]  /*2940*/  @!P2 STG.E.U16 [R22.64+0x80], R44 ;  /* 0x0000802c1600a986 */ /* 0x0003e2000c101504 */
[----:B------:R-:W-:Y:S02]  /*2950*/  IADD3 R30, P2, R30, 0x100, RZ ;  /* 0x000001001e1e7810 */ /* 0x000fe40007f5e0ff */
[----:B------:R-:W-:Y:S01]  /*2960*/  IADD3.X R21, RZ, R21, RZ, P4, !PT ;  /* 0x00000015ff157210 */ /* 0x000fe200027fe4ff */
[----:B------:R1:W-:Y:S01]  /*2970*/  @!P1 STG.E.U16 [R22.64+0x40], R41 ;  /* 0x0000402916009986 */ /* 0x0003e2000c101504 */
[----:B------:R-:W-:Y:S01]  /*2980*/  IADD3 R28, P1, R28, 0x100, RZ ;  /* 0x000001001c1c7810 */ /* 0x000fe20007f3e0ff */
[----:B------:R-:W-:-:S03]  /*2990*/  IMAD.X R31, RZ, RZ, R31, P2 ;  /* 0x000000ffff1f7224 */ /* 0x000fc600010e061f */
[----:B------:R-:W-:Y:S01]  /*29a0*/  IADD3.X R39, RZ, R29, RZ, P1, !PT ;  /* 0x0000001dff277210 */ /* 0x000fe20000ffe4ff */
[----:B------:R-:W-:Y:S01]  /*29b0*/  @P0 CALL.REL.NOINC `(.L_x_5201) ;  /* 0x0000001000000944 */ /* 0x000fe20003c00000 */
[----:B------:R-:W-:Y:S05]  /*29c0*/  BRA `(.L_x_5202) ;  /* 0xffffdd0000007947 */ /* 0x000fea000383ffff */
.L_x_5201:
[----:B------:R-:W-:Y:S05]  /*29d0*/  EXIT ;  /* 0x000000000000794d */ /* 0x000fea0003800000 */
.L_x_5203:
        /* <DEDUP_REMOVED lines=10> */
.L_x_5471:


//--------------------- .text._Z25selective_scan_fwd_kernelI32Selective_Scan_fwd_kernel_traitsILi32ELi4ELi1ELb1ELb0ELb0ELb0EN3c104HalfEfEEv13SSMParamsBase --------------------------
	.section	.text._Z25selective_scan_fwd_kernelI32Selective_Scan_fwd_kernel_traitsILi32ELi4ELi1ELb1ELb0ELb0ELb0EN3c104HalfEfEEv13SSMParamsBase,"ax",@progbits
	.sectioninfo	@"SHI_REGISTERS=56"
	.align	128
        .global         _Z25selective_scan_fwd_kernelI32Selective_Scan_fwd_kernel_traitsILi32ELi4ELi1ELb1ELb0ELb0ELb0EN3c104HalfEfEEv13SSMParamsBase
        .type           _Z25selective_scan_fwd_kernelI32Selective_Scan_fwd_kernel_traitsILi32ELi4ELi1ELb1ELb0ELb0ELb0EN3c104HalfEfEEv13SSMParamsBase,@function
        .size           _Z25selective_scan_fwd_kernelI32Selective_Scan_fwd_kernel_traitsILi32ELi4ELi1ELb1ELb0ELb0ELb0EN3c104HalfEfEEv13SSMParamsBase,(.L_x_5472 - _Z25selective_scan_fwd_kernelI32Selective_Scan_fwd_kernel_traitsILi32ELi4ELi1ELb1ELb0ELb0ELb0EN3c104HalfEfEEv13SSMParamsBase)
        .other          _Z25selective_scan_fwd_kernelI32Selective_Scan_fwd_kernel_traitsILi32ELi4ELi1ELb1ELb0ELb0ELb0EN3c104HalfEfEEv13SSMParamsBase,@"STO_CUDA_ENTRY STV_DEFAULT"
_Z25selective_scan_fwd_kernelI32Selective_Scan_fwd_kernel_traitsILi32ELi4ELi1ELb1ELb0ELb0ELb0EN3c104HalfEfEEv13SSMParamsBase:
.text._Z25selective_scan_fwd_kernelI32Selective_Scan_fwd_kernel_traitsILi32ELi4ELi1ELb1ELb0ELb0ELb0EN3c104HalfEfEEv13SSMParamsBase:
        /* <DEDUP_REMOVED lines=13> */
[----:B-1----:R-:W-:Y:S02]  /*00d0*/  SHF.R.S32.HI R6, RZ, 0x1f, R7 ;  /* 0x0000001fff067819 */ /* 0x002fe40000011407 */
[C---:B------:R-:W-:Y:S02]  /*00e0*/  @P0 LEA.HI.X R9, R0.reuse, c[0x0][0x23c], R5, 0x2, P2 ;  /* 0x00008f0000090a11 */ /* 0x040fe400010f1405 */
[----:B------:R-:W-:-:S03]  /*00f0*/  @P1 LEA R12, P3, R0, c[0x0][0x250], 0x2 ;  /* 0x00009400000c1a11 */ /* 0x000fc600078610ff */
[----:B------:R0:W5:Y:S01]  /*0100*/  @P0 LDG.E R2, [R8.64] ;  /* 0x0000000608020981 */ /* 0x000162000c1e1900 */
[----:B------:R-:W-:Y:S01]  /*0110*/  ISETP.GE.AND P0, PT, R3, 0x1, PT ;  /* 0x000000010300780c */ /* 0x000fe20003f06270 */
[----:B------:R-:W-:Y:S01]  /*0120*/  IMAD R14, R6, c[0x0][0x1d0], RZ ;  /* 0x00007400060e7a24 */ /* 0x000fe200078e02ff */
[----:B------:R-:W-:Y:S01]  /*0130*/  @P1 LEA.HI.X R13, R0, c[0x0][0x254], R5, 0x2, P3 ;  /* 0x00009500000d1a11 */ /* 0x000fe200018f1405 */
[----:B------:R-:W-:-:S04]  /*0140*/  IMAD.WIDE.U32 R10, R7, c[0x0][0x1d0], RZ ;  /* 0x00007400070a7a25 */ /* 0x000fc800078e00ff */
[C---:B------:R-:W-:Y:S01]  /*0150*/  IMAD R3, R7.reuse, c[0x0][0x1d4], R14 ;  /* 0x0000750007037a24 */ /* 0x040fe200078e020e */
[----:B------:R1:W5:Y:S01]  /*0160*/  @P1 LDG.E R4, [R12.64] ;  /* 0x000000060c041981 */ /* 0x000362000c1e1900 */
[----:B------:R-:W-:Y:S02]  /*0170*/  IMAD R16, R6, c[0x0][0x1e0], RZ ;  /* 0x0000780006107a24 */ /* 0x000fe400078e02ff */
[----:B------:R-:W-:-:S04]  /*0180*/  IMAD.WIDE.U32 R14, R7, c[0x0][0x1e0], RZ ;  /* 0x00007800070e7a25 */ /* 0x000fc800078e00ff */
[----:B0-----:R-:W-:Y:S01]  /*0190*/  IMAD R9, R7, c[0x0][0x1e4], R16 ;  /* 0x0000790007097a24 */ /* 0x001fe200078e0210 */
[----:B-1----:R-:W-:Y:S01]  /*01a0*/  IADD3 R13, R11, R3, RZ ;  /* 0x000000030b0d7210 */ /* 0x002fe20007ffe0ff */
[----:B------:R-:W-:Y:S06]  /*01b0*/  @!P0 EXIT ;  /* 0x000000000000894d */ /* 0x000fec0003800000 */
[----:B------:R-:W-:Y:S01]  /*01c0*/  IADD3 R15, R15, R9, RZ ;  /* 0x000000090f0f7210 */ /* 0x000fe20007ffe0ff */
[C---:B------:R-:W-:Y:S01]  /*01d0*/  IMAD R9, R5.reuse, c[0x0][0x1e8], RZ ;  /* 0x00007a0005097a24 */ /* 0x040fe200078e02ff */
[----:B------:R-:W0:Y:S01]  /*01e0*/  S2R R8, SR_TID.X ;  /* 0x0000000000087919 */ /* 0x000e220000002100 */
[----:B------:R-:W-:Y:S01]  /*01f0*/  MOV R12, R10 ;  /* 0x0000000a000c7202 */ /* 0x000fe20000000f00 */
[----:B------:R-:W-:Y:S01]  /*0200*/  IMAD R3, R5, c[0x0][0x1d8], RZ ;  /* 0x0000760005037a24 */ /* 0x000fe200078e02ff */
[----:B------:R-:W-:Y:S01]  /*0210*/  MOV R24, 0x8 ;  /* 0x0000000800187802 */ /* 0x000fe20000000f00 */
[C---:B------:R-:W-:Y:S02]  /*0220*/  IMAD R19, R0.reuse, c[0x0][0x1ec], R9 ;  /* 0x00007b0000137a24 */ /* 0x040fe400078e0209 */
[----:B------:R-:W1:Y:S01]  /*0230*/  S2R R9, SR_LANEID ;  /* 0x0000000000097919 */ /* 0x000e620000000000 */
[----:B------:R-:W-:-:S02]  /*0240*/  IMAD R17, R0, c[0x0][0x1dc], R3 ;  /* 0x0000770000117a24 */ /* 0x000fc400078e0203 */
[----:B------:R-:W-:-:S04]  /*0250*/  IMAD.WIDE.U32 R10, R0, c[0x0][0x1d8], R12 ;  /* 0x00007600000a7a25 */ /* 0x000fc800078e000c */
[----:B------:R-:W-:Y:S01]  /*0260*/  IMAD.WIDE.U32 R12, R0, c[0x0][0x1e8], R14 ;  /* 0x00007a00000c7a25 */ /* 0x000fe200078e000e */
[----:B------:R-:W-:-:S03]  /*0270*/  LEA R14, P0, R10, c[0x0][0x240], 0x1 ;  /* 0x000090000a0e7a11 */ /* 0x000fc600078008ff */
[----:B------:R-:W-:Y:S01]  /*0280*/  IMAD R3, R7, c[0x0][0x164], R0 ;  /* 0x0000590007037a24 */ /* 0x000fe200078e0200 */
[----:B------:R-:W-:Y:S01]  /*0290*/  IADD3 R15, R13, R19, RZ ;  /* 0x000000130d0f7210 */ /* 0x000fe20007ffe0ff */
[----:B------:R-:W-:Y:S01]  /*02a0*/  IMAD.IADD R11, R11, 0x1, R17 ;  /* 0x000000010b0b7824 */ /* 0x000fe200078e0211 */
[----:B------:R-:W-:Y:S01]  /*02b0*/  LEA R13, P1, R12, c[0x0][0x248], 0x1 ;  /* 0x000092000c0d7a11 */ /* 0x000fe200078208ff */
[----:B------:R-:W-:-:S03]  /*02c0*/  IMAD R3, R3, c[0x0][0x174], RZ ;  /* 0x00005d0003037a24 */ /* 0x000fc600078e02ff */
[----:B------:R-:W-:Y:S01]  /*02d0*/  LEA.HI.X R16, R10, c[0x0][0x244], R11, 0x1, P0 ;  /* 0x000091000a107a11 */ /* 0x000fe200000f0c0b */
[----:B------:R-:W-:Y:S01]  /*02e0*/  IMAD R3, R3, c[0x0][0x16c], RZ ;  /* 0x00005b0003037a24 */ /* 0x000fe200078e02ff */
[----:B------:R-:W-:Y:S02]  /*02f0*/  LEA.HI.X R15, R12, c[0x0][0x24c], R15, 0x1, P1 ;  /* 0x000093000c0f7a11 */ /* 0x000fe400008f0c0f */
[----:B------:R-:W-:Y:S01]  /*0300*/  MOV R12, R14 ;  /* 0x0000000e000c7202 */ /* 0x000fe20000000f00 */
[----:B------:R-:W-:Y:S01]  /*0310*/  IMAD.WIDE R24, R3, R24, c[0x0][0x260] ;  /* 0x0000980003187625 */ /* 0x000fe200078e0218 */
[----:B------:R-:W-:Y:S02]  /*0320*/  MOV R10, RZ ;  /* 0x000000ff000a7202 */ /* 0x000fe40000000f00 */
[----:B0-----:R-:W-:Y:S02]  /*0330*/  SHF.R.S32.HI R11, RZ, 0x1f, R8 ;  /* 0x0000001fff0b7819 */ /* 0x001fe40000011408 */
[----:B-1----:R-:W-:-:S02]  /*0340*/  MOV R14, R16 ;  /* 0x00000010000e7202 */ /* 0x002fc40000000f00 */
.L_x_5215:
[----:B------:R-:W-:Y:S01]  /*0350*/  BAR.SYNC.DEFER_BLOCKING 0x0 ;  /* 0x0000000000007b1d */ /* 0x000fe20000010000 */
[----:B------:R-:W-:-:S02]  /*0360*/  SHF.L.U32 R20, R8, 0x3, RZ ;  /* 0x0000000308147819 */ /* 0x000fc400000006ff */
[----:B------:R-:W-:Y:S02]  /*0370*/  SHF.L.U64.HI R3, R8, 0x3, R11 ;  /* 0x0000000308037819 */ /* 0x000fe4000001020b */
[----:B0-----:R-:W-:-:S05]  /*0380*/  IADD3 R16, P0, R13, R20, RZ ;  /* 0x000000140d107210 */ /* 0x001fca0007f1e0ff */
[----:B------:R-:W-:-:S06]  /*0390*/  IMAD.X R17, R15, 0x1, R3, P0 ;  /* 0x000000010f117824 */ /* 0x000fcc00000e0603 */
[----:B------:R-:W2:Y:S01]  /*03a0*/  LDG.E.64 R16, [R16.64] ;  /* 0x0000000610107981 */ /* 0x000ea2000c1e1b00 */
[----:B------:R-:W-:-:S04]  /*03b0*/  IADD3 R20, P0, R12, R20, RZ ;  /* 0x000000140c147210 */ /* 0x000fc80007f1e0ff */
[----:B------:R-:W-:-:S06]  /*03c0*/  IADD3.X R21, R14, R3, RZ, P0, !PT ;  /* 0x000000030e157210 */ /* 0x000fcc00007fe4ff */
        /* <DEDUP_REMOVED lines=55> */
.L_x_5205:
[----:B------:R-:W-:Y:S05]  /*0740*/  BSYNC B0 ;  /* 0x0000000000007941 */ /* 0x000fea0003800000 */
.L_x_5204:
        /* <DEDUP_REMOVED lines=33> */
.L_x_5207:
[----:B------:R-:W-:Y:S05]  /*0960*/  BSYNC B0 ;  /* 0x0000000000007941 */ /* 0x000fea0003800000 */
.L_x_5206:
        /* <DEDUP_REMOVED lines=33> */
.L_x_5209:
[----:B------:R-:W-:Y:S05]  /*0b80*/  BSYNC B0 ;  /* 0x0000000000007941 */ /* 0x000fea0003800000 */
.L_x_5208:
        /* <DEDUP_REMOVED lines=33> */
.L_x_5211:
[----:B------:R-:W-:Y:S05]  /*0da0*/  BSYNC B0 ;  /* 0x0000000000007941 */ /* 0x000fea0003800000 */
.L_x_5210:
[----:B-----5:R-:W-:Y:S01]  /*0db0*/  MOV R3, R20 ;  /* 0x0000001400037202 */ /* 0x020fe20000000f00 */
[--C-:B------:R-:W-:Y:S01]  /*0dc0*/  IMAD.MOV.U32 R22, RZ, RZ, R21.reuse ;  /* 0x000000ffff167224 */ /* 0x100fe200078e0015 */
[--C-:B------:R-:W-:Y:S01]  /*0dd0*/  SHF.R.U64 R20, R20, 0x10, R21.reuse ;  /* 0x0000001014147819 */ /* 0x100fe20000001215 */
[----:B------:R-:W-:Y:S01]  /*0de0*/  BAR.SYNC.DEFER_BLOCKING 0x0 ;  /* 0x0000000000007b1d */ /* 0x000fe20000010000 */
[----:B------:R-:W-:Y:S01]  /*0df0*/  SHF.R.U32.HI R42, RZ, 0x10, R21 ;  /* 0x00000010ff2a7819 */ /* 0x000fe20000011615 */
[----:B------:R-:W-:Y:S01]  /*0e00*/  HADD2.F32 R3, -RZ, R3.H0_H0 ;  /* 0x20000003ff037230 */ /* 0x000fe20000004100 */
[----:B------:R-:W-:Y:S01]  /*0e10*/  MOV R21, c[0x0][0x16c] ;  /* 0x00005b0000157a02 */ /* 0x000fe20000000f00 */
[----:B------:R-:W-:Y:S02]  /*0e20*/  HADD2.F32 R33, -RZ, R20.H0_H0 ;  /* 0x20000014ff217230 */ /* 0x000fe40000004100 */
[----:B------:R-:W-:Y:S01]  /*0e30*/  HADD2.F32 R23, -RZ, R22.H0_H0 ;  /* 0x20000016ff177230 */ /* 0x000fe20000004100 */
[----:B------:R-:W-:Y:S01]  /*0e40*/  ISETP.GE.AND P0, PT, R21, 0x1, PT ;  /* 0x000000011500780c */ /* 0x000fe20003f06270 */
[----:B------:R-:W-:Y:S01]  /*0e50*/  HADD2.F32 R42, -RZ, R42.H0_H0 ;  /* 0x2000002aff2a7230 */ /* 0x000fe20000004100 */
[----:B------:R-:W-:-:S02]  /*0e60*/  FMUL.FTZ R20, R33, R2 ;  /* 0x0000000221147220 */ /* 0x000fc40000410000 */
[-C--:B------:R-:W-:Y:S02]  /*0e70*/  FMUL.FTZ R43, R3, R2.reuse ;  /* 0x00000002032b7220 */ /* 0x080fe40000410000 */
[-C--:B------:R-:W-:Y:S02]  /*0e80*/  FMUL.FTZ R21, R23, R2.reuse ;  /* 0x0000000217157220 */ /* 0x080fe40000410000 */
[----:B------:R-:W-:Y:S02]  /*0e90*/  FMUL.FTZ R22, R42, R2 ;  /* 0x000000022a167220 */ /* 0x000fe40000410000 */
[----:B------:R-:W-:Y:S02]  /*0ea0*/  FMUL.FTZ R32, R3, R16 ;  /* 0x0000001003207220 */ /* 0x000fe40000410000 */
[----:B------:R-:W-:Y:S02]  /*0eb0*/  FMUL.FTZ R33, R33, R17 ;  /* 0x0000001121217220 */ /* 0x000fe40000410000 */
[----:B------:R-:W-:Y:S01]  /*0ec0*/  FMUL.FTZ R34, R23, R18 ;  /* 0x0000001217227220 */ /* 0x000fe20000410000 */
[----:B------:R-:W-:Y:S05]  /*0ed0*/  @!P0 BRA `(.L_x_5212) ;  /* 0x000007f000008947 */ /* 0x000fea0003800000 */
[C---:B------:R-:W-:Y:S01]  /*0ee0*/  IMAD R3, R5.reuse, c[0x0][0x180], RZ ;  /* 0x0000600005037a24 */ /* 0x040fe200078e02ff */
[----:B------:R-:W-:Y:S01]  /*0ef0*/  UMOV UR4, URZ ;  /* 0x0000003f00047c82 */ /* 0x000fe20008000000 */
[----:B------:R-:W-:-:S02]  /*0f00*/  IMAD R23, R5, c[0x0][0x1b8], RZ ;  /* 0x00006e0005177a24 */ /* 0x000fc400078e02ff */
[----:B------:R-:W-:Y:S02]  /*0f10*/  IMAD R35, R5, c[0x0][0x198], RZ ;  /* 0x0000660005237a24 */ /* 0x000fe400078e02ff */
[----:B------:R-:W-:Y:S02]  /*0f20*/  IMAD R45, R10, c[0x0][0x16c], RZ ;  /* 0x00005b000a2d7a24 */ /* 0x000fe400078e02ff */
[----:B------:R-:W-:-:S04]  /*0f30*/  IMAD.WIDE.U32 R30, R0, c[0x0][0x180], RZ ;  /* 0x00006000001e7a25 */ /* 0x000fc800078e00ff */
[----:B------:R-:W-:Y:S01]  /*0f40*/  IMAD R3, R0, c[0x0][0x184], R3 ;  /* 0x0000610000037a24 */ /* 0x000fe200078e0203 */
[----:B------:R-:W-:Y:S01]  /*0f50*/  LEA R38, P0, R30, c[0x0][0x220], 0x2 ;  /* 0x000088001e267a11 */ /* 0x000fe200078010ff */
[----:B------:R-:W-:-:S03]  /*0f60*/  IMAD.WIDE.U32 R28, R0, c[0x0][0x1b8], RZ ;  /* 0x00006e00001c7a25 */ /* 0x000fc600078e00ff */
[----:B------:R-:W-:Y:S01]  /*0f70*/  IADD3 R49, R31, R3, RZ ;  /* 0x000000031f317210 */ /* 0x000fe20007ffe0ff */
[----:B------:R-:W-:Y:S01]  /*0f80*/  IMAD.WIDE.U32 R26, R0, c[0x0][0x198], RZ ;  /* 0x00006600001a7a25 */ /* 0x000fe200078e00ff */
[----:B------:R-:W-:Y:S02]  /*0f90*/  LEA R48, P1, R28, c[0x0][0x230], 0x2 ;  /* 0x00008c001c307a11 */ /* 0x000fe400078210ff */
[----:B------:R-:W-:Y:S01]  /*0fa0*/  LEA.HI.X R49, R30, c[0x0][0x224], R49, 0x2, P0 ;  /* 0x000089001e317a11 */ /* 0x000fe200000f1431 */
[----:B------:R-:W-:Y:S01]  /*0fb0*/  IMAD R23, R0, c[0x0][0x1bc], R23 ;  /* 0x00006f0000177a24 */ /* 0x000fe200078e0217 */
[----:B------:R-:W-:Y:S01]  /*0fc0*/  LEA R36, P2, R26, c[0x0][0x228], 0x2 ;  /* 0x00008a001a247a11 */ /* 0x000fe200078410ff */
[----:B------:R-:W-:Y:S02]  /*0fd0*/  IMAD R35, R0, c[0x0][0x19c], R35 ;  /* 0x0000670000237a24 */ /* 0x000fe400078e0223 */
[----:B------:R-:W-:Y:S01]  /*0fe0*/  IMAD.WIDE R44, R45, 0x8, R24 ;  /* 0x000000082d2c7825 */ /* 0x000fe200078e0218 */
[----:B------:R-:W-:-:S02]  /*0ff0*/  IADD3 R47, R29, R23, RZ ;  /* 0x000000171d2f7210 */ /* 0x000fc40007ffe0ff */
[----:B------:R-:W-:Y:S01]  /*1000*/  IADD3 R3, R27, R35, RZ ;  /* 0x000000231b037210 */ /* 0x000fe20007ffe0ff */
[----:B------:R-:W-:Y:S01]  /*1010*/  FMUL.FTZ R42, R42, R19 ;  /* 0x000000132a2a7220 */ /* 0x000fe20000410000 */
[----:B------:R-:W-:Y:S01]  /*1020*/  MOV R23, R45 ;  /* 0x0000002d00177202 */ /* 0x000fe20000000f00 */
[----:B------:R-:W-:Y:S01]  /*1030*/  HFMA2.MMA R45, -RZ, RZ, 0, 0 ;  /* 0x00000000ff2d7435 */ /* 0x000fe200000001ff */
[----:B------:R-:W-:Y:S02]  /*1040*/  LEA.HI.X R47, R28, c[0x0][0x234], R47, 0x2, P1 ;  /* 0x00008d001c2f7a11 */ /* 0x000fe400008f142f */
[----:B------:R-:W-:Y:S02]  /*1050*/  LEA.HI.X R3, R26, c[0x0][0x22c], R3, 0x2, P2 ;  /* 0x00008b001a037a11 */ /* 0x000fe400010f1403 */
.L_x_5213:
[----:B------:R-:W-:Y:S01]  /*1060*/  IMAD.MOV.U32 R26, RZ, RZ, R38 ;  /* 0x000000ffff1a7224 */ /* 0x000fe200078e0026 */
        /* <DEDUP_REMOVED lines=8> */
[C---:B------:R-:W-:Y:S02]  /*10f0*/  ISETP.GE.AND P0, PT, R9.reuse, 0x1, PT ;  /* 0x000000010900780c */ /* 0x040fe40003f06270 */
[----:B------:R-:W-:Y:S01]  /*1100*/  ISETP.GE.AND P1, PT, R9, 0x8, PT ;  /* 0x000000080900780c */ /* 0x000fe20003f26270 */
[----:B------:R-:W-:Y:S01]  /*1110*/  IMAD.MOV.U32 R53, RZ, RZ, c[0x0][0x1a0] ;  /* 0x00006800ff357624 */ /* 0x000fe200078e00ff */
[----:B------:R-:W-:Y:S01]  /*1120*/  IADD3 R45, R45, 0x1, RZ ;  /* 0x000000012d2d7810 */ /* 0x000fe20007ffe0ff */
[----:B--2---:R-:W-:-:S04]  /*1130*/  FMUL.FTZ R8, R8, 1.4426950216293334961 ;  /* 0x3fb8aa3b08087820 */ /* 0x004fc80000410000 */
[C---:B------:R-:W-:Y:S02]  /*1140*/  FMUL.FTZ R40, R8.reuse, R17 ;  /* 0x0000001108287220 */ /* 0x040fe40000410000 */
[C---:B------:R-:W-:Y:S02]  /*1150*/  FMUL.FTZ R35, R8.reuse, R16 ;  /* 0x0000001008237220 */ /* 0x040fe40000410000 */
[C---:B------:R-:W-:Y:S02]  /*1160*/  FMUL.FTZ R41, R8.reuse, R18 ;  /* 0x0000001208297220 */ /* 0x040fe40000410000 */
[----:B------:R-:W2:Y:S01]  /*1170*/  MUFU.EX2 R40, R40 ;  /* 0x0000002800287308 */ /* 0x000ea20000000800 */
[----:B------:R-:W-:-:S07]  /*1180*/  FMUL.FTZ R37, R8, R19 ;  /* 0x0000001308257220 */ /* 0x000fce0000410000 */
[----:B------:R-:W0:Y:S08]  /*1190*/  MUFU.EX2 R35, R35 ;  /* 0x0000002300237308 */ /* 0x000e300000000800 */
[----:B------:R-:W4:Y:S08]  /*11a0*/  MUFU.EX2 R41, R41 ;  /* 0x0000002900297308 */ /* 0x000f300000000800 */
[----:B------:R-:W5:Y:S01]  /*11b0*/  MUFU.EX2 R37, R37 ;  /* 0x0000002500257308 */ /* 0x000f620000000800 */
[----:B--2---:R-:W-:-:S02]  /*11c0*/  FFMA.FTZ R8, R32, R40, R33 ;  /* 0x0000002820087223 */ /* 0x004fc40000010021 */
[----:B0-----:R-:W-:Y:S02]  /*11d0*/  FMUL.FTZ R26, R35, R40 ;  /* 0x00000028231a7220 */ /* 0x001fe40000410000 */
[C---:B----4-:R-:W-:Y:S02]  /*11e0*/  FFMA.FTZ R8, R41.reuse, R8, R34 ;  /* 0x0000000829087223 */ /* 0x050fe40000010022 */
[----:B------:R-:W-:Y:S02]  /*11f0*/  FMUL.FTZ R26, R41, R26 ;  /* 0x0000001a291a7220 */ /* 0x000fe40000410000 */
[C---:B-----5:R-:W-:Y:S02]  /*1200*/  FFMA.FTZ R27, R37.reuse, R8, R42 ;  /* 0x00000008251b7223 */ /* 0x060fe4000001002a */
[----:B------:R-:W-:-:S03]  /*1210*/  FMUL.FTZ R26, R37, R26 ;  /* 0x0000001a251a7220 */ /* 0x000fc60000410000 */
[----:B------:R-:W0:Y:S04]  /*1220*/  SHFL.UP PT, R8, R27, 0x1, RZ ;  /* 0x042000001b087989 */ /* 0x000e2800000e00ff */
[----:B-1----:R-:W1:Y:S01]  /*1230*/  SHFL.UP PT, R29, R26, 0x1, RZ ;  /* 0x042000001a1d7989 */ /* 0x002e6200000e00ff */
        /* <DEDUP_REMOVED lines=9> */
[----:B------:R-:W-:-:S03]  /*12d0*/  ISETP.GE.AND P0, PT, R9, 0x4, PT ;  /* 0x000000040900780c */ /* 0x000fc60003f06270 */
[----:B------:R-:W2:Y:S10]  /*12e0*/  S2R R8, SR_TID.X ;  /* 0x0000000000087919 */ /* 0x000eb40000002100 */
[----:B0-----:R-:W-:-:S02]  /*12f0*/  @P0 FFMA.FTZ R27, R26, R28, R27 ;  /* 0x0000001c1a1b0223 */ /* 0x001fc4000001001b */
[----:B-1----:R-:W-:-:S03]  /*1300*/  @P0 FMUL.FTZ R26, R26, R29 ;  /* 0x0000001d1a1a0220 */ /* 0x002fc60000410000 */
[----:B------:R-:W0:Y:S04]  /*1310*/  SHFL.UP PT, R30, R27, 0x8, RZ ;  /* 0x050000001b1e7989 */ /* 0x000e2800000e00ff */
[----:B------:R-:W1:Y:S01]  /*1320*/  SHFL.UP PT, R31, R26, 0x8, RZ ;  /* 0x050000001a1f7989 */ /* 0x000e6200000e00ff */
[----:B--2---:R-:W-:-:S04]  /*1330*/  LOP3.LUT P0, RZ, R8, 0x1f, RZ, 0xc0, !PT ;  /* 0x0000001f08ff7812 */ /* 0x004fc8000780c0ff */
        /* <DEDUP_REMOVED lines=25> */
[-C--:B------:R-:W-:Y:S01]  /*14d0*/  FMUL.FTZ R30, R30, R28.reuse ;  /* 0x0000001c1e1e7220 */ /* 0x080fe20000410000 */
[----:B-1----:R-:W-:Y:S02]  /*14e0*/  @!P0 MOV R52, R28 ;  /* 0x0000001c00348202 */ /* 0x002fe40000000f00 */
[----:B------:R-:W-:Y:S02]  /*14f0*/  MOV R28, c[0x0][0x1c0] ;  /* 0x00007000001c7a02 */ /* 0x000fe40000000f00 */
[----:B------:R-:W-:-:S02]  /*1500*/  MOV R29, c[0x0][0x1c4] ;  /* 0x00007100001d7a02 */ /* 0x000fc40000000f00 */
[C---:B------:R-:W-:Y:S02]  /*1510*/  LEA R48, P0, R28.reuse, R48, 0x2 ;  /* 0x000000301c307211 */ /* 0x040fe400078010ff */
[----:B------:R-:W-:Y:S02]  /*1520*/  MOV R26, c[0x0][0x1a4] ;  /* 0x00006900001a7a02 */ /* 0x000fe40000000f00 */
[C---:B------:R-:W-:Y:S02]  /*1530*/  LEA R36, P3, R53.reuse, R36, 0x2 ;  /* 0x0000002435247211 */ /* 0x040fe400078610ff */
[----:B------:R-:W-:Y:S02]  /*1540*/  LEA.HI.X R47, R28, R47, R29, 0x2, P0 ;  /* 0x0000002f1c2f7211 */ /* 0x000fe400000f141d */
[----:B------:R-:W-:Y:S02]  /*1550*/  LEA.HI.X R3, R53, R3, R26, 0x2, P3 ;  /* 0x0000000335037211 */ /* 0x000fe400018f141a */
[----:B------:R-:W-:-:S02]  /*1560*/  ISETP.GE.AND P0, PT, R45, c[0x0][0x16c], PT ;  /* 0x00005b002d007a0c */ /* 0x000fc40003f06270 */
[----:B------:R-:W-:Y:S02]  /*1570*/  @!P2 MOV R26, R44 ;  /* 0x0000002c001aa202 */ /* 0x000fe40000000f00 */
[----:B------:R-:W-:Y:S01]  /*1580*/  @!P2 MOV R27, R23 ;  /* 0x00000017001ba202 */ /* 0x000fe20000000f00 */
[----:B--2---:R-:W-:Y:S02]  /*1590*/  @P1 FFMA.FTZ R51, R50, R52, R51 ;  /* 0x0000003432331223 */ /* 0x004fe40000010033 */
[----:B------:R-:W-:Y:S02]  /*15a0*/  IMAD.MOV.U32 R50, RZ, RZ, c[0x0][0x188] ;  /* 0x00006200ff327624 */ /* 0x000fe400078e00ff */
[----:B------:R-:W-:Y:S01]  /*15b0*/  FFMA.FTZ R52, R35, R51, R32 ;  /* 0x0000003323347223 */ /* 0x000fe20000010020 */
[----:B------:R0:W-:Y:S03]  /*15c0*/  @!P2 STG.E.64 [R26.64], R30 ;  /* 0x0000001e1a00a986 */ /* 0x0001e6000c101b06 */
[----:B------:R-:W-:Y:S01]  /*15d0*/  FFMA.FTZ R40, R40, R52, R33 ;  /* 0x0000003428287223 */ /* 0x000fe20000010021 */
[----:B------:R-:W-:-:S02]  /*15e0*/  MOV R35, c[0x0][0x18c] ;  /* 0x0000630000237a02 */ /* 0x000fc40000000f00 */
[----:B------:R-:W-:Y:S01]  /*15f0*/  LEA R38, P1, R50, R38, 0x2 ;  /* 0x0000002632267211 */ /* 0x000fe200078210ff */
[----:B------:R1:W-:Y:S01]  /*1600*/  @!P2 STS.64 [UR4+0x130], R30 ;  /* 0x0001301eff00a988 */ /* 0x0003e20008000a04 */
[----:B---3--:R-:W-:Y:S02]  /*1610*/  FMUL.FTZ R39, R46, R39 ;  /* 0x000000272e277220 */ /* 0x008fe40000410000 */
[----:B------:R-:W-:Y:S01]  /*1620*/  LEA.HI.X R49, R50, R49, R35, 0x2, P1 ;  /* 0x0000003132317211 */ /* 0x000fe200008f1423 */
[----:B0-----:R-:W-:Y:S01]  /*1630*/  FFMA.FTZ R26, R41, R40, R34 ;  /* 0x00000028291a7223 */ /* 0x001fe20000010022 */
[----:B------:R-:W-:Y:S01]  /*1640*/  IADD3 R44, P1, R44, 0x8, RZ ;  /* 0x000000082c2c7810 */ /* 0x000fe20007f3e0ff */
[----:B------:R-:W-:Y:S02]  /*1650*/  UIADD3 UR4, UR4, 0x8, URZ ;  /* 0x0000000804047890 */ /* 0x000fe4000fffe03f */
[----:B------:R-:W-:Y:S01]  /*1660*/  FFMA.FTZ R37, R37, R26, R42 ;  /* 0x0000001a25257223 */ /* 0x000fe2000001002a */
[----:B------:R-:W-:Y:S01]  /*1670*/  IADD3.X R23, RZ, R23, RZ, P1, !PT ;  /* 0x00000017ff177210 */ /* 0x000fe20000ffe4ff */
[----:B------:R-:W-:-:S02]  /*1680*/  FFMA.FTZ R43, R39, R52, R43 ;  /* 0x00000034272b7223 */ /* 0x000fc4000001002b */
[C---:B------:R-:W-:Y:S02]  /*1690*/  FFMA.FTZ R20, R39.reuse, R40, R20 ;  /* 0x0000002827147223 */ /* 0x040fe40000010014 */
[C---:B------:R-:W-:Y:S02]  /*16a0*/  FFMA.FTZ R21, R39.reuse, R26, R21 ;  /* 0x0000001a27157223 */ /* 0x040fe40000010015 */
[----:B------:R-:W-:Y:S01]  /*16b0*/  FFMA.FTZ R22, R39, R37, R22 ;  /* 0x0000002527167223 */ /* 0x000fe20000010016 */
[----:B-1----:R-:W-:Y:S05]  /*16c0*/  @!P0 BRA `(.L_x_5213) ;  /* 0xfffff99000008947 */ /* 0x002fea000383ffff */
.L_x_5212:
        /* <DEDUP_REMOVED lines=11> */
[----:B------:R-:W-:Y:S02]  /*1780*/  IADD3.X R14, RZ, R14, RZ, P1, !PT ;  /* 0x0000000eff0e7210 */ /* 0x000fe40000ffe4ff */
[----:B------:R-:W-:Y:S01]  /*1790*/  IADD3 R17, R17, R3, RZ ;  /* 0x0000000311117210 */ /* 0x000fe20007ffe0ff */
[----:B------:R-:W-:Y:S01]  /*17a0*/  IMAD R3, R5, c[0x0][0x208], RZ ;  /* 0x0000820005037a24 */ /* 0x000fe200078e02ff */
[----:B------:R-:W-:Y:S01]  /*17b0*/  IADD3.X R15, RZ, R15, RZ, P2, !PT ;  /* 0x0000000fff0f7210 */ /* 0x000fe200017fe4ff */
[----:B------:R-:W1:Y:S02]  /*17c0*/  F2F.F16.F32 R22, R22 ;  /* 0x0000001600167304 */ /* 0x000e640000200800 */
[----:B------:R-:W-:-:S02]  /*17d0*/  IMAD R3, R0, c[0x0][0x20c], R3 ;  /* 0x0000830000037a24 */ /* 0x000fc400078e0203 */
[----:B------:R-:W-:-:S04]  /*17e0*/  IMAD.WIDE.U32 R18, R0, c[0x0][0x208], R16 ;  /* 0x0000820000127a25 */ /* 0x000fc800078e0010 */
[----:B------:R-:W2:Y:S01]  /*17f0*/  F2F.F16.F32 R43, R43 ;  /* 0x0000002b002b7304 */ /* 0x000ea20000200800 */
[----:B------:R-:W-:Y:S01]  /*1800*/  IADD3 R3, R19, R3, RZ ;  /* 0x0000000313037210 */ /* 0x000fe20007ffe0ff */
[----:B0-----:R-:W-:Y:S01]  /*1810*/  IMAD.WIDE.U32 R16, R20, 0x10000, RZ ;  /* 0x0001000014107825 */ /* 0x001fe200078e00ff */
[----:B------:R-:W-:-:S04]  /*1820*/  LEA R19, P0, R18, c[0x0][0x258], 0x1 ;  /* 0x0000960012137a11 */ /* 0x000fc800078008ff */
[----:B------:R-:W-:Y:S02]  /*1830*/  LEA.HI.X R3, R18, c[0x0][0x25c], R3, 0x1, P0 ;  /* 0x0000970012037a11 */ /* 0x000fe400000f0c03 */
[----:B-1----:R-:W-:Y:S02]  /*1840*/  PRMT R21, R21, 0x5410, R22 ;  /* 0x0000541015157816 */ /* 0x002fe40000000016 */
[C---:B------:R-:W-:Y:S02]  /*1850*/  LEA R18, P0, R8.reuse, R19, 0x3 ;  /* 0x0000001308127211 */ /* 0x040fe400078018ff */
[----:B------:R-:W-:Y:S02]  /*1860*/  LOP3.LUT R17, R21, R17, RZ, 0xfc, !PT ;  /* 0x0000001115117212 */ /* 0x000fe400078efcff */
[----:B------:R-:W-:Y:S02]  /*1870*/  LEA.HI.X R19, R8, R3, R11, 0x3, P0 ;  /* 0x0000000308137211 */ /* 0x000fe400000f1c0b */
[----:B--2---:R-:W-:-:S02]  /*1880*/  LOP3.LUT R16, R16, R43, RZ, 0xfc, !PT ;  /* 0x0000002b10107212 */ /* 0x004fc400078efcff */
[----:B------:R-:W-:-:S03]  /*1890*/  ISETP.GE.AND P0, PT, R10, c[0x0][0x174], PT ;  /* 0x00005d000a007a0c */ /* 0x000fc60003f06270 */
[----:B------:R0:W-:Y:S10]  /*18a0*/  STG.E.64 [R18.64], R16 ;  /* 0x0000001012007986 */ /* 0x0001f4000c101b06 */
[----:B------:R-:W-:Y:S01]  /*18b0*/  @P0 CALL.REL.NOINC `(.L_x_5214) ;  /* 0x0000001000000944 */ /* 0x000fe20003c00000 */
[----:B------:R-:W-:Y:S05]  /*18c0*/  BRA `(.L_x_5215) ;  /* 0xffffea8000007947 */ /* 0x000fea000383ffff */
.L_x_5214:
[----:B------:R-:W-:Y:S05]  /*18d0*/  EXIT ;  /* 0x000000000000794d */ /* 0x000fea0003800000 */
.L_x_5216:
        /* <DEDUP_REMOVED lines=10> */
.L_x_5472:


//--------------------- .text._Z25selective_scan_fwd_kernelI32Selective_Scan_fwd_kernel_traitsILi32ELi4ELi1ELb1ELb0ELb0ELb1EN3c104HalfEfEEv13SSMParamsBase --------------------------
	.section	.text._Z25selective_scan_fwd_kernelI32Selective_Scan_fwd_kernel_traitsILi32ELi4ELi1ELb1ELb0ELb0ELb1EN3c104HalfEfEEv13SSMParamsBase,"ax",@progbits
	.sectioninfo	@"SHI_REGISTERS=56"
	.align	128
        .global         _Z25selective_scan_fwd_kernelI32Selective_Scan_fwd_kernel_traitsILi32ELi4ELi1ELb1ELb0ELb0ELb1EN3c104HalfEfEEv13SSMParamsBase
        .type           _Z25selective_scan_fwd_kernelI32Selective_Scan_fwd_kernel_traitsILi32ELi4ELi1ELb1ELb0ELb0ELb1EN3c104HalfEfEEv13SSMParamsBase,@function
        .size           _Z25selective_scan_fwd_kernelI32Selective_Scan_fwd_kernel_traitsILi32ELi4ELi1ELb1ELb0ELb0ELb1EN3c104HalfEfEEv13SSMParamsBase,(.L_x_5473 - _Z25selective_scan_fwd_kernelI32Selective_Scan_fwd_kernel_traitsILi32ELi4ELi1ELb1ELb0ELb0ELb1EN3c104HalfEfEEv13SSMParamsBase)
        .other          _Z25selective_scan_fwd_kernelI32Selective_Scan_fwd_kernel_traitsILi32ELi4ELi1ELb1ELb0ELb0ELb1EN3c104HalfEfEEv13SSMParamsBase,@"STO_CUDA_ENTRY STV_DEFAULT"
_Z25selective_scan_fwd_kernelI32Selective_Scan_fwd_kernel_traitsILi32ELi4ELi1ELb1ELb0ELb0ELb1EN3c104HalfEfEEv13SSMParamsBase:
.text._Z25selective_scan_fwd_kernelI32Selective_Scan_fwd_kernel_traitsILi32ELi4ELi1ELb1ELb0ELb0ELb1EN3c104HalfEfEEv13SSMParamsBase:
        /* <DEDUP_REMOVED lines=39> */
[----:B------:R-:W-:Y:S02]  /*0270*/  IADD3 R11, R11, R17, RZ ;  /* 0x000000110b0b7210 */ /* 0x000fe40007ffe0ff */
[----:B------:R-:W-:Y:S01]  /*0280*/  LEA R14, P0, R10, c[0x0][0x240], 0x1 ;  /* 0x000090000a0e7a11 */ /* 0x000fe200078008ff */
[----:B------:R-:W-:Y:S01]  /*0290*/  IMAD R3, R7, c[0x0][0x164], R0 ;  /* 0x0000590007037a24 */ /* 0x000fe200078e0200 */
[----:B------:R-:W-:Y:S02]  /*02a0*/  IADD3 R15, R13, R19, RZ ;  /* 0x000000130d0f7210 */ /* 0x000fe40007ffe0ff */
[----:B------:R-:W-:Y:S01]  /*02b0*/  LEA R13, P1, R12, c[0x0][0x248], 0x1 ;  /* 0x000092000c0d7a11 */ /* 0x000fe200078208ff */
[----:B------:R-:W-:Y:S01]  /*02c0*/  IMAD R3, R3, c[0x0][0x174], RZ ;  /* 0x00005d0003037a24 */ /* 0x000fe200078e02ff */
[----:B------:R-:W-:Y:S02]  /*02d0*/  LEA.HI.X R16, R10, c[0x0][0x244], R11, 0x1, P0 ;  /* 0x000091000a107a11 */ /* 0x000fe400000f0c0b */
[----:B------:R-:W-:Y:S01]  /*02e0*/  LEA.HI.X R15, R12, c[0x0][0x24c], R15, 0x1, P1 ;  /* 0x000093000c0f7a11 */ /* 0x000fe200008f0c0f */
[----:B------:R-:W-:Y:S01]  /*02f0*/  IMAD R3, R3, c[0x0][0x16c], RZ ;  /* 0x00005b0003037a24 */ /* 0x000fe200078e02ff */
[----:B------:R-:W-:-:S02]  /*0300*/  MOV R12, R14 ;  /* 0x0000000e000c7202 */ /* 0x000fc40000000f00 */
[----:B------:R-:W-:Y:S01]  /*0310*/  MOV R10, RZ ;  /* 0x000000ff000a7202 */ /* 0x000fe20000000f00 */
[----:B------:R-:W-:Y:S01]  /*0320*/  IMAD.WIDE R24, R3, R24, c[0x0][0x260] ;  /* 0x0000980003187625 */ /* 0x000fe200078e0218 */
[----:B0-----:R-:W-:Y:S02]  /*0330*/  SHF.R.S32.HI R11, RZ, 0x1f, R8 ;  /* 0x0000001fff0b7819 */ /* 0x001fe40000011408 */
[----:B-1----:R-:W-:Y:S02]  /*0340*/  MOV R14, R16 ;  /* 0x00000010000e7202 */ /* 0x002fe40000000f00 */
.L_x_5228:
[----:B------:R-:W-:Y:S01]  /*0350*/  BAR.SYNC.DEFER_BLOCKING 0x0 ;  /* 0x0000000000007b1d */ /* 0x000fe20000010000 */
[C---:B------:R-:W-:Y:S02]  /*0360*/  SHF.L.U32 R20, R8.reuse, 0x3, RZ ;  /* 0x0000000308147819 */ /* 0x040fe400000006ff */
[----:B------:R-:W-:Y:S02]  /*0370*/  SHF.L.U64.HI R3, R8, 0x3, R11 ;  /* 0x0000000308037819 */ /* 0x000fe4000001020b */
[----:B0-----:R-:W-:-:S04]  /*0380*/  IADD3 R16, P0, R13, R20, RZ ;  /* 0x000000140d107210 */ /* 0x001fc80007f1e0ff */
[----:B------:R-:W-:-:S06]  /*0390*/  IADD3.X R17, R15, R3, RZ, P0, !PT ;  /* 0x000000030f117210 */ /* 0x000fcc00007fe4ff */
        /* <DEDUP_REMOVED lines=58> */
.L_x_5218:
[----:B------:R-:W-:Y:S05]  /*0740*/  BSYNC B0 ;  /* 0x0000000000007941 */ /* 0x000fea0003800000 */
.L_x_5217:
        /* <DEDUP_REMOVED lines=33> */
.L_x_5220:
[----:B------:R-:W-:Y:S05]  /*0960*/  BSYNC B0 ;  /* 0x0000000000007941 */ /* 0x000fea0003800000 */
.L_x_5219:
        /* <DEDUP_REMOVED lines=33> */
.L_x_5222:
[----:B------:R-:W-:Y:S05]  /*0b80*/  BSYNC B0 ;  /* 0x0000000000007941 */ /* 0x000fea0003800000 */
.L_x_5221:
        /* <DEDUP_REMOVED lines=33> */
.L_x_5224:
[----:B------:R-:W-:Y:S05]  /*0da0*/  BSYNC B0 ;  /* 0x0000000000007941 */ /* 0x000fea0003800000 */
.L_x_5223:
        /* <DEDUP_REMOVED lines=38> */
[----:B------:R-:W-:Y:S01]  /*1010*/  IMAD.MOV.U32 R23, RZ, RZ, R45 ;  /* 0x000000ffff177224 */ /* 0x000fe200078e002d */
[----:B------:R-:W-:Y:S01]  /*1020*/  HFMA2.MMA R45, -RZ, RZ, 0, 0 ;  /* 0x00000000ff2d7435 */ /* 0x000fe200000001ff */
[----:B------:R-:W-:Y:S01]  /*1030*/  LEA.HI.X R47, R28, c[0x0][0x234], R47, 0x2, P1 ;  /* 0x00008d001c2f7a11 */ /* 0x000fe200008f142f */
[----:B------:R-:W-:Y:S01]  /*1040*/  FMUL.FTZ R42, R42, R19 ;  /* 0x000000132a2a7220 */ /* 0x000fe20000410000 */
[----:B------:R-:W-:Y:S02]  /*1050*/  LEA.HI.X R3, R26, c[0x0][0x22c], R3, 0x2, P2 ;  /* 0x00008b001a037a11 */ /* 0x000fe400010f1403 */
.L_x_5226:
        /* <DEDUP_REMOVED lines=10> */
[----:B------:R-:W-:Y:S02]  /*1100*/  ISETP.GE.AND P1, PT, R9, 0x8, PT ;  /* 0x000000080900780c */ /* 0x000fe40003f26270 */
[----:B------:R-:W-:Y:S02]  /*1110*/  MOV R53, c[0x0][0x1a0] ;  /* 0x0000680000357a02 */ /* 0x000fe40000000f00 */
        /* <DEDUP_REMOVED lines=61> */
[----:B------:R-:W-:Y:S01]  /*14f0*/  MOV R28, c[0x0][0x1c0] ;  /* 0x00007000001c7a02 */ /* 0x000fe20000000f00 */
[----:B------:R-:W-:Y:S01]  /*1500*/  IMAD.MOV.U32 R29, RZ, RZ, c[0x0][0x1c4] ;  /* 0x00007100ff1d7624 */ /* 0x000fe200078e00ff */
[----:B------:R-:W-:-:S02]  /*1510*/  MOV R26, c[0x0][0x1a4] ;  /* 0x00006900001a7a02 */ /* 0x000fc40000000f00 */
[C---:B------:R-:W-:Y:S02]  /*1520*/  LEA R48, P0, R28.reuse, R48, 0x2 ;  /* 0x000000301c307211 */ /* 0x040fe400078010ff */
[C---:B------:R-:W-:Y:S02]  /*1530*/  LEA R36, P3, R53.reuse, R36, 0x2 ;  /* 0x0000002435247211 */ /* 0x040fe400078610ff */
[----:B------:R-:W-:Y:S02]  /*1540*/  LEA.HI.X R47, R28, R47, R29, 0x2, P0 ;  /* 0x0000002f1c2f7211 */ /* 0x000fe400000f141d */
[----:B------:R-:W-:Y:S02]  /*1550*/  LEA.HI.X R3, R53, R3, R26, 0x2, P3 ;  /* 0x0000000335037211 */ /* 0x000fe400018f141a */
[----:B------:R-:W-:Y:S02]  /*1560*/  ISETP.GE.AND P0, PT, R45, c[0x0][0x16c], PT ;  /* 0x00005b002d007a0c */ /* 0x000fe40003f06270 */
[----:B------:R-:W-:-:S02]  /*1570*/  @!P2 MOV R26, R44 ;  /* 0x0000002c001aa202 */ /* 0x000fc40000000f00 */
[----:B------:R-:W-:Y:S01]  /*1580*/  @!P2 MOV R27, R23 ;  /* 0x00000017001ba202 */ /* 0x000fe20000000f00 */
[----:B--2---:R-:W-:Y:S01]  /*1590*/  @P1 FFMA.FTZ R51, R50, R52, R51 ;  /* 0x0000003432331223 */ /* 0x004fe20000010033 */
[----:B------:R-:W-:-:S03]  /*15a0*/  MOV R50, c[0x0][0x188] ;  /* 0x0000620000327a02 */ /* 0x000fc60000000f00 */
[----:B------:R-:W-:Y:S01]  /*15b0*/  FFMA.FTZ R52, R35, R51, R32 ;  /* 0x0000003323347223 */ /* 0x000fe20000010020 */
[----:B------:R0:W-:Y:S03]  /*15c0*/  @!P2 STG.E.64 [R26.64], R30 ;  /* 0x0000001e1a00a986 */ /* 0x0001e6000c101b06 */
[----:B------:R-:W-:Y:S01]  /*15d0*/  FFMA.FTZ R40, R40, R52, R33 ;  /* 0x0000003428287223 */ /* 0x000fe20000010021 */
[----:B------:R-:W-:Y:S02]  /*15e0*/  MOV R35, c[0x0][0x18c] ;  /* 0x0000630000237a02 */ /* 0x000fe40000000f00 */
[----:B------:R-:W-:Y:S01]  /*15f0*/  LEA R38, P1, R50, R38, 0x2 ;  /* 0x0000002632267211 */ /* 0x000fe200078210ff */
[----:B------:R1:W-:Y:S01]  /*1600*/  @!P2 STS.64 [UR4+0x130], R30 ;  /* 0x0001301eff00a988 */ /* 0x0003e20008000a04 */
[----:B---3--:R-:W-:Y:S02]  /*1610*/  FMUL.FTZ R39, R46, R39 ;  /* 0x000000272e277220 */ /* 0x008fe40000410000 */
[----:B------:R-:W-:Y:S01]  /*1620*/  LEA.HI.X R49, R50, R49, R35, 0x2, P1 ;  /* 0x0000003132317211 */ /* 0x000fe200008f1423 */
[----:B0-----:R-:W-:Y:S01]  /*1630*/  FFMA.FTZ R26, R41, R40, R34 ;  /* 0x00000028291a7223 */ /* 0x001fe20000010022 */
[----:B------:R-:W-:Y:S01]  /*1640*/  IADD3 R44, P1, R44, 0x8, RZ ;  /* 0x000000082c2c7810 */ /* 0x000fe20007f3e0ff */
[----:B------:R-:W-:-:S02]  /*1650*/  UIADD3 UR4, UR4, 0x8, URZ ;  /* 0x0000000804047890 */ /* 0x000fc4000fffe03f */
[----:B------:R-:W-:Y:S01]  /*1660*/  FFMA.FTZ R37, R37, R26, R42 ;  /* 0x0000001a25257223 */ /* 0x000fe2000001002a */
[----:B------:R-:W-:Y:S01]  /*1670*/  IADD3.X R23, RZ, R23, RZ, P1, !PT ;  /* 0x00000017ff177210 */ /* 0x000fe20000ffe4ff */
[C---:B------:R-:W-:Y:S02]  /*1680*/  FFMA.FTZ R43, R39.reuse, R52, R43 ;  /* 0x00000034272b7223 */ /* 0x040fe4000001002b */
[C---:B------:R-:W-:Y:S02]  /*1690*/  FFMA.FTZ R20, R39.reuse, R40, R20 ;  /* 0x0000002827147223 */ /* 0x040fe40000010014 */
[C---:B------:R-:W-:Y:S02]  /*16a0*/  FFMA.FTZ R21, R39.reuse, R26, R21 ;  /* 0x0000001a27157223 */ /* 0x040fe40000010015 */
[----:B------:R-:W-:Y:S01]  /*16b0*/  FFMA.FTZ R22, R39, R37, R22 ;  /* 0x0000002527167223 */ /* 0x000fe20000010016 */
[----:B-1----:R-:W-:Y:S05]  /*16c0*/  @!P0 BRA `(.L_x_5226) ;  /* 0xfffff99000008947 */ /* 0x002fea000383ffff */
.L_x_5225:
        /* <DEDUP_REMOVED lines=15> */
[----:B------:R-:W1:Y:S01]  /*17c0*/  F2F.F16.F32 R3, R20 ;  /* 0x0000001400037304 */ /* 0x000e620000200800 */
[C---:B------:R-:W-:Y:S02]  /*17d0*/  IMAD R31, R0.reuse, c[0x0][0x20c], R29 ;  /* 0x00008300001f7a24 */ /* 0x040fe400078e021d */
[----:B------:R-:W-:-:S04]  /*17e0*/  IMAD.WIDE.U32 R18, R0, c[0x0][0x208], R18 ;  /* 0x0000820000127a25 */ /* 0x000fc800078e0012 */
[C---:B------:R-:W-:Y:S01]  /*17f0*/  IMAD R33, R0.reuse, c[0x0][0x1fc], R33 ;  /* 0x00007f0000217a24 */ /* 0x040fe200078e0221 */
[----:B------:R-:W2:Y:S01]  /*1800*/  F2F.F16.F32 R29, R43 ;  /* 0x0000002b001d7304 */ /* 0x000ea20000200800 */
[----:B------:R-:W-:Y:S01]  /*1810*/  IMAD.WIDE.U32 R26, R0, c[0x0][0x1f8], R26 ;  /* 0x00007e00001a7a25 */ /* 0x000fe200078e001a */
[----:B------:R-:W-:Y:S02]  /*1820*/  IADD3 R19, R19, R31, RZ ;  /* 0x0000001f13137210 */ /* 0x000fe40007ffe0ff */
[----:B------:R-:W-:Y:S02]  /*1830*/  LEA R30, P0, R18, c[0x0][0x258], 0x1 ;  /* 0x00009600121e7a11 */ /* 0x000fe400078008ff */
[----:B0-----:R-:W-:Y:S02]  /*1840*/  PRMT R31, R23, 0x5410, R28 ;  /* 0x00005410171f7816 */ /* 0x001fe4000000001c */
[----:B------:R-:W-:Y:S02]  /*1850*/  IADD3 R27, R27, R33, RZ ;  /* 0x000000211b1b7210 */ /* 0x000fe40007ffe0ff */
[----:B------:R-:W-:-:S02]  /*1860*/  LEA R28, P1, R26, c[0x0][0x268], 0x1 ;  /* 0x00009a001a1c7a11 */ /* 0x000fc400078208ff */
[----:B------:R-:W-:Y:S02]  /*1870*/  SHF.L.U32 R23, R8, 0x3, RZ ;  /* 0x0000000308177819 */ /* 0x000fe400000006ff */
[----:B------:R-:W-:Y:S01]  /*1880*/  LEA.HI.X R34, R18, c[0x0][0x25c], R19, 0x1, P0 ;  /* 0x0000970012227a11 */ /* 0x000fe200000f0c13 */
[----:B-1----:R-:W-:Y:S01]  /*1890*/  IMAD.WIDE.U32 R18, R3, 0x10000, RZ ;  /* 0x0001000003127825 */ /* 0x002fe200078e00ff */
[----:B------:R-:W-:Y:S02]  /*18a0*/  LEA.HI.X R32, R26, c[0x0][0x26c], R27, 0x1, P1 ;  /* 0x00009b001a207a11 */ /* 0x000fe400008f0c1b */
[----:B------:R-:W-:Y:S02]  /*18b0*/  SHF.L.U64.HI R3, R8, 0x3, R11 ;  /* 0x0000000308037819 */ /* 0x000fe4000001020b */
[----:B------:R-:W-:Y:S02]  /*18c0*/  IADD3 R26, P0, R30, R23, RZ ;  /* 0x000000171e1a7210 */ /* 0x000fe40007f1e0ff */
[----:B------:R-:W-:-:S02]  /*18d0*/  LOP3.LUT R31, R31, R19, RZ, 0xfc, !PT ;  /* 0x000000131f1f7212 */ /* 0x000fc400078efcff */
[----:B--2---:R-:W-:Y:S02]  /*18e0*/  LOP3.LUT R30, R18, R29, RZ, 0xfc, !PT ;  /* 0x0000001d121e7212 */ /* 0x004fe400078efcff */
[----:B------:R-:W-:Y:S02]  /*18f0*/  IADD3.X R27, R34, R3, RZ, P0, !PT ;  /* 0x00000003221b7210 */ /* 0x000fe400007fe4ff */
[----:B------:R-:W-:-:S03]  /*1900*/  IADD3 R28, P1, R28, R23, RZ ;  /* 0x000000171c1c7210 */ /* 0x000fc60007f3e0ff */
[----:B------:R0:W-:Y:S01]  /*1910*/  STG.E.64 [R26.64], R30 ;  /* 0x0000001e1a007986 */ /* 0x0001e2000c101b06 */
[----:B------:R-:W-:-:S03]  /*1920*/  IADD3.X R29, R32, R3, RZ, P1, !PT ;  /* 0x00000003201d7210 */ /* 0x000fc60000ffe4ff */
[----:B------:R-:W-:Y:S06]  /*1930*/  BAR.SYNC.DEFER_BLOCKING 0x0 ;  /* 0x0000000000007b1d */ /* 0x000fec0000010000 */
[----:B------:R-:W2:Y:S01]  /*1940*/  LDG.E.64 R28, [R28.64] ;  /* 0x000000061c1c7981 */ /* 0x000ea2000c1e1b00 */
[----:B------:R-:W-:Y:S01]  /*1950*/  IMAD.WIDE.U32 R16, R7, c[0x0][0x210], R16 ;  /* 0x0000840007107a25 */ /* 0x000fe200078e0010 */
[----:B------:R-:W-:Y:S02]  /*1960*/  IADD3 R10, R10, 0x1, RZ ;  /* 0x000000010a0a7810 */ /* 0x000fe40007ffe0ff */
[----:B------:R-:W-:Y:S01]  /*1970*/  BAR.SYNC.DEFER_BLOCKING 0x0 ;  /* 0x0000000000007b1d */ /* 0x000fe20000010000 */
[----:B------:R-:W-:-:S02]  /*1980*/  IADD3 R12, P1, R12, 0x100, RZ ;  /* 0x000001000c0c7810 */ /* 0x000fc40007f3e0ff */
[----:B------:R-:W-:Y:S02]  /*1990*/  IADD3 R13, P2, R13, 0x100, RZ ;  /* 0x000001000d0d7810 */ /* 0x000fe40007f5e0ff */
[----:B------:R-:W-:Y:S02]  /*19a0*/  IADD3.X R14, RZ, R14, RZ, P1, !PT ;  /* 0x0000000eff0e7210 */ /* 0x000fe40000ffe4ff */
[----:B------:R-:W-:Y:S01]  /*19b0*/  IADD3.X R15, RZ, R15, RZ, P2, !PT ;  /* 0x0000000fff0f7210 */ /* 0x000fe200017fe4ff */
[----:B--2---:R-:W-:Y:S01]  /*19c0*/  HADD2.F32 R33, -RZ, R29.H0_H0 ;  /* 0x2000001dff217230 */ /* 0x004fe20000004100 */
[--C-:B------:R-:W-:Y:S01]  /*19d0*/  SHF.R.U64 R32, R28, 0x10, R29.reuse ;  /* 0x000000101c207819 */ /* 0x100fe2000000121d */
[----:B------:R-:W-:Y:S01]  /*19e0*/  HADD2.F32 R18, -RZ, R28.H0_H0 ;  /* 0x2000001cff127230 */ /* 0x000fe20000004100 */
[----:B------:R-:W-:Y:S02]  /*19f0*/  SHF.R.U32.HI R35, RZ, 0x10, R29 ;  /* 0x00000010ff237819 */ /* 0x000fe4000001161d */
[----:B------:R-:W-:Y:S01]  /*1a00*/  FMUL.FTZ R34, R33, -1.4426950216293334961 ;  /* 0xbfb8aa3b21227820 */ /* 0x000fe20000410000 */
[----:B------:R-:W-:Y:S01]  /*1a10*/  HADD2.F32 R32, -RZ, R32.H0_H0 ;  /* 0x20000020ff207230 */ /* 0x000fe20000004100 */
[----:B------:R-:W-:Y:S01]  /*1a20*/  FMUL.FTZ R19, R18, -1.4426950216293334961 ;  /* 0xbfb8aa3b12137820 */ /* 0x000fe20000410000 */
[----:B0-----:R-:W-:-:S03]  /*1a30*/  HADD2.F32 R31, -RZ, R35.H0_H0 ;  /* 0x20000023ff1f7230 */ /* 0x001fc60000004100 */
[----:B------:R-:W-:Y:S01]  /*1a40*/  FMUL.FTZ R27, R32, -1.4426950216293334961 ;  /* 0xbfb8aa3b201b7820 */ /* 0x000fe20000410000 */
[----:B------:R-:W0:Y:S01]  /*1a50*/  MUFU.EX2 R34, R34 ;  /* 0x0000002200227308 */ /* 0x000e220000000800 */
[----:B------:R-:W-:-:S07]  /*1a60*/  FMUL.FTZ R35, R31, -1.4426950216293334961 ;  /* 0xbfb8aa3b1f237820 */ /* 0x000fce0000410000 */
[----:B------:R-:W1:Y:S08]  /*1a70*/  MUFU.EX2 R27, R27 ;  /* 0x0000001b001b7308 */ /* 0x000e700000000800 */
        /* <DEDUP_REMOVED lines=10> */
[----:B------:R-:W-:Y:S02]  /*1b20*/  FMUL.FTZ R19, R30, R21 ;  /* 0x000000151e137220 */ /* 0x000fe40000410000 */
[----:B------:R-:W-:Y:S01]  /*1b30*/  IMAD R30, R6, c[0x0][0x210], RZ ;  /* 0x00008400061e7a24 */ /* 0x000fe200078e02ff */
[----:B------:R-:W1:Y:S01]  /*1b40*/  MUFU.RCP R27, R26 ;  /* 0x0000001a001b7308 */ /* 0x000e620000001000 */
[----:B--2---:R-:W-:Y:S02]  /*1b50*/  FMUL.FTZ R21, R32, R37 ;  /* 0x0000002520157220 */ /* 0x004fe40000410000 */
[----:B------:R-:W-:Y:S02]  /*1b60*/  IMAD R29, R7, c[0x0][0x214], R30 ;  /* 0x00008500071d7a24 */ /* 0x000fe400078e021e */
[----:B------:R-:W-:Y:S02]  /*1b70*/  FMUL.FTZ R21, R21, R20 ;  /* 0x0000001415157220 */ /* 0x000fe40000410000 */
[----:B0-----:R-:W-:Y:S01]  /*1b80*/  FMUL.FTZ R31, R31, R36 ;  /* 0x000000241f1f7220 */ /* 0x001fe20000410000 */
[----:B------:R-:W-:Y:S01]  /*1b90*/  F2F.F16.F32 R19, R19 ;  /* 0x0000001300137304 */ /* 0x000fe20000200800 */
[----:B------:R-:W-:-:S02]  /*1ba0*/  IADD3 R17, R17, R29, RZ ;  /* 0x0000001d11117210 */ /* 0x000fc40007ffe0ff */
[----:B------:R-:W-:-:S03]  /*1bb0*/  FMUL.FTZ R31, R31, R22 ;  /* 0x000000161f1f7220 */ /* 0x000fc60000410000 */
[----:B------:R-:W-:Y:S02]  /*1bc0*/  IMAD.WIDE.U32 R16, R0, c[0x0][0x218], R16 ;  /* 0x0000860000107a25 */ /* 0x000fe400078e0010 */
[----:B------:R-:W0:Y:S02]  /*1bd0*/  F2F.F16.F32 R21, R21 ;  /* 0x0000001500157304 */ /* 0x000e240000200800 */
[----:B-1----:R-:W-:Y:S02]  /*1be0*/  FMUL.FTZ R18, R18, R27 ;  /* 0x0000001b12127220 */ /* 0x002fe40000410000 */
[----:B------:R-:W-:Y:S02]  /*1bf0*/  IMAD R27, R5, c[0x0][0x218], RZ ;  /* 0x00008600051b7a24 */ /* 0x000fe400078e02ff */
[----:B------:R-:W-:Y:S01]  /*1c00*/  FMUL.FTZ R43, R18, R43 ;  /* 0x0000002b122b7220 */ /* 0x000fe20000410000 */
[----:B------:R-:W-:Y:S01]  /*1c10*/  LEA R18, P0, R16, c[0x0][0x270], 0x1 ;  /* 0x00009c0010127a11 */ /* 0x000fe200078008ff */
[----:B------:R-:W1:Y:S01]  /*1c20*/  F2F.F16.F32 R20, R31 ;  /* 0x0000001f00147304 */ /* 0x000e620000200800 */
[----:B------:R-:W-:-:S05]  /*1c30*/  IMAD R27, R0, c[0x0][0x21c], R27 ;  /* 0x00008700001b7a24 */ /* 0x000fca00078e021b */
[----:B------:R-:W-:Y:S02]  /*1c40*/  IADD3 R17, R17, R27, RZ ;  /* 0x0000001b11117210 */ /* 0x000fe40007ffe0ff */
[----:B------:R-:W2:Y:S02]  /*1c50*/  F2F.F16.F32 R43, R43 ;  /* 0x0000002b002b7304 */ /* 0x000ea40000200800 */
[----:B------:R-:W-:Y:S01]  /*1c60*/  LEA.HI.X R22, R16, c[0x0][0x274], R17, 0x1, P0 ;  /* 0x00009d0010167a11 */ /* 0x000fe200000f0c11 */
[----:B0-----:R-:W-:Y:S01]  /*1c70*/  IMAD.WIDE.U32 R16, R21, 0x10000, RZ ;  /* 0x0001000015107825 */ /* 0x001fe200078e00ff */
[----:B------:R-:W-:Y:S02]  /*1c80*/  IADD3 R18, P0, R18, R23, RZ ;  /* 0x0000001712127210 */ /* 0x000fe40007f1e0ff */
[----:B-1----:R-:W-:Y:S02]  /*1c90*/  PRMT R21, R19, 0x5410, R20 ;  /* 0x0000541013157816 */ /* 0x002fe40000000014 */
[----:B------:R-:W-:-:S02]  /*1ca0*/  IADD3.X R19, R22, R3, RZ, P0, !PT ;  /* 0x0000000316137210 */ /* 0x000fc400007fe4ff */
[----:B------:R-:W-:Y:S02]  /*1cb0*/  LOP3.LUT R17, R21, R17, RZ, 0xfc, !PT ;  /* 0x0000001115117212 */ /* 0x000fe400078efcff */
[----:B------:R-:W-:Y:S02]  /*1cc0*/  ISETP.GE.AND P0, PT, R10, c[0x0][0x174], PT ;  /* 0x00005d000a007a0c */ /* 0x000fe40003f06270 */
[----:B--2---:R-:W-:-:S05]  /*1cd0*/  LOP3.LUT R16, R16, R43, RZ, 0xfc, !PT ;  /* 0x0000002b10107212 */ /* 0x004fca00078efcff */
[----:B------:R0:W-:Y:S06]  /*1ce0*/  STG.E.64 [R18.64], R16 ;  /* 0x0000001012007986 */ /* 0x0001ec000c101b06 */
[----:B------:R-:W-:Y:S01]  /*1cf0*/  @P0 CALL.REL.NOINC `(.L_x_5227) ;  /* 0x0000001000000944 */ /* 0x000fe20003c00000 */
[----:B------:R-:W-:Y:S05]  /*1d00*/  BRA `(.L_x_5228) ;  /* 0xffffe64000007947 */ /* 0x000fea000383ffff */
.L_x_5227:
[----:B------:R-:W-:Y:S05]  /*1d10*/  EXIT ;  /* 0x000000000000794d */ /* 0x000fea0003800000 */
.L_x_5229:
        /* <DEDUP_REMOVED lines=14> */
.L_x_5473:


//--------------------- .text._Z25selective_scan_fwd_kernelI32Selective_Scan_fwd_kernel_traitsILi32ELi4ELi1ELb1ELb0ELb1ELb0EN3c104HalfEfEEv13SSMParamsBase --------------------------
	.section	.text._Z25selective_scan_fwd_kernelI32Selective_Scan_fwd_kernel_traitsILi32ELi4ELi1ELb1ELb0ELb1ELb0EN3c104HalfEfEEv13SSMParamsBase,"ax",@progbits
	.sectioninfo	@"SHI_REGISTERS=50"
	.align	128
        .global         _Z25selective_scan_fwd_kernelI32Selective_Scan_fwd_kernel_traitsILi32ELi4ELi1ELb1ELb0ELb1ELb0EN3c104HalfEfEEv13SSMParamsBase
        .type           _Z25selective_scan_fwd_kernelI32Selective_Scan_fwd_kernel_traitsILi32ELi4ELi1ELb1ELb0ELb1ELb0EN3c104HalfEfEEv13SSMParamsBase,@function
        .size           _Z25selective_scan_fwd_kernelI32Selective_Scan_fwd_kernel_traitsILi32ELi4ELi1ELb1ELb0ELb1ELb0EN3c104HalfEfEEv13SSMParamsBase,(.L_x_5474 - _Z25selective_scan_fwd_kernelI32Selective_Scan_fwd_kernel_traitsILi32ELi4ELi1ELb1ELb0ELb1ELb0EN3c104HalfEfEEv13SSMParamsBase)
        .other          _Z25selective_scan_fwd_kernelI32Selective_Scan_fwd_kernel_traitsILi32ELi4ELi1ELb1ELb0ELb1ELb0EN3c104HalfEfEEv13SSMParamsBase,@"STO_CUDA_ENTRY STV_DEFAULT"
_Z25selective_scan_fwd_kernelI32Selective_Scan_fwd_kernel_traitsILi32ELi4ELi1ELb1ELb0ELb1ELb0EN3c104HalfEfEEv13SSMParamsBase:
.text._Z25selective_scan_fwd_kernelI32Selective_Scan_fwd_kernel_traitsILi32ELi4ELi1ELb1ELb0ELb1ELb0EN3c104HalfEfEEv13SSMParamsBase:
[----:B------:R-:W-:Y:S02]  /*0000*/  MOV R1, c[0x0][0x28] ;  /* 0x00000a0000017a02 */ /* 0x000fe40000000f00 */
[----:B------:R-:W-:Y:S01]  /*0010*/  IABS R15, c[0x0][0x178] ;  /* 0x00005e00000f7a13 */ /* 0x000fe20000000000 */
[----:B------:R-:W0:Y:S01]  /*0020*/  S2R R10, SR_CTAID.Y ;  /* 0x00000000000a7919 */ /* 0x000e220000002600 */
[----:B------:R-:W-:Y:S01]  /*0030*/  ISETP.NE.U32.AND P1, PT, RZ, c[0x0][0x250], PT ;  /* 0x00009400ff007a0c */ /* 0x000fe20003f25070 */
[----:B------:R-:W-:Y:S01]  /*0040*/  ULDC.64 UR4, c[0x0][0x118] ;  /* 0x0000460000047ab9 */ /* 0x000fe20000000a00 */
[----:B------:R-:W1:Y:S01]  /*0050*/  I2F.RP R0, R15 ;  /* 0x0000000f00007306 */ /* 0x000e620000209400 */
[----:B------:R-:W-:Y:S01]  /*0060*/  ISETP.NE.U32.AND P0, PT, RZ, c[0x0][0x238], PT ;  /* 0x00008e00ff007a0c */ /* 0x000fe20003f05070 */
[----:B------:R-:W-:Y:S01]  /*0070*/  HFMA2.MMA R8, -RZ, RZ, 0, 0 ;  /* 0x00000000ff087435 */ /* 0x000fe200000001ff */
        /* <DEDUP_REMOVED lines=14> */
[----:B--2---:R-:W-:-:S05]  /*0160*/  IADD3 R6, RZ, -R13, RZ ;  /* 0x8000000dff067210 */ /* 0x004fca0007ffe0ff */
[----:B------:R-:W-:Y:S01]  /*0170*/  IMAD R11, R6, R15, RZ ;  /* 0x0000000f060b7224 */ /* 0x000fe200078e02ff */
[----:B0-----:R-:W-:-:S03]  /*0180*/  IABS R4, R10 ;  /* 0x0000000a00047213 */ /* 0x001fc60000000000 */
[----:B------:R-:W-:Y:S01]  /*0190*/  IMAD.HI.U32 R13, R13, R11, R12 ;  /* 0x0000000b0d0d7227 */ /* 0x000fe200078e000c */
[----:B------:R-:W0:Y:S05]  /*01a0*/  S2R R6, SR_CTAID.X ;  /* 0x0000000000067919 */ /* 0x000e2a0000002500 */
[----:B------:R-:W-:-:S05]  /*01b0*/  IMAD.HI.U32 R0, R13, R4, RZ ;  /* 0x000000040d007227 */ /* 0x000fca00078e00ff */
[----:B---3--:R-:W-:-:S05]  /*01c0*/  IADD3 R2, -R0, RZ, RZ ;  /* 0x000000ff00027210 */ /* 0x008fca0007ffe1ff */
[----:B------:R-:W-:-:S05]  /*01d0*/  IMAD R4, R15, R2, R4 ;  /* 0x000000020f047224 */ /* 0x000fca00078e0204 */
[----:B------:R-:W-:Y:S02]  /*01e0*/  ISETP.GT.U32.AND P2, PT, R15, R4, PT ;  /* 0x000000040f00720c */ /* 0x000fe40003f44070 */
[----:B0-----:R-:W-:Y:S02]  /*01f0*/  SHF.R.S32.HI R5, RZ, 0x1f, R6 ;  /* 0x0000001fff057819 */ /* 0x001fe40000011406 */
[----:B------:R-:W-:-:S03]  /*0200*/  MOV R12, c[0x0][0x174] ;  /* 0x00005d00000c7a02 */ /* 0x000fc60000000f00 */
[----:B------:R-:W-:-:S06]  /*0210*/  IMAD R11, R5, c[0x0][0x1d0], RZ ;  /* 0x00007400050b7a24 */ /* 0x000fcc00078e02ff */
[-C--:B------:R-:W-:Y:S01]  /*0220*/  @!P2 IADD3 R4, R4, -R15.reuse, RZ ;  /* 0x8000000f0404a210 */ /* 0x080fe20007ffe0ff */
[----:B------:R-:W-:Y:S01]  /*0230*/  IMAD.WIDE.U32 R2, R6, c[0x0][0x1d0], RZ ;  /* 0x0000740006027a25 */ /* 0x000fe200078e00ff */
[----:B------:R-:W-:Y:S02]  /*0240*/  ISETP.GE.AND P4, PT, R12, 0x1, PT ;  /* 0x000000010c00780c */ /* 0x000fe40003f86270 */
[----:B------:R-:W-:Y:S01]  /*0250*/  ISETP.GE.U32.AND P0, PT, R4, R15, PT ;  /* 0x0000000f0400720c */ /* 0x000fe20003f06070 */
[----:B------:R-:W-:Y:S01]  /*0260*/  IMAD R11, R6, c[0x0][0x1d4], R11 ;  /* 0x00007500060b7a24 */ /* 0x000fe200078e020b */
[----:B------:R-:W-:-:S03]  /*0270*/  @!P2 IADD3 R0, R0, 0x1, RZ ;  /* 0x000000010000a810 */ /* 0x000fc60007ffe0ff */
[----:B------:R-:W-:Y:S02]  /*0280*/  IMAD.IADD R15, R3, 0x1, R11 ;  /* 0x00000001030f7824 */ /* 0x000fe400078e020b */
[----:B------:R-:W-:Y:S02]  /*0290*/  IMAD R11, R5, c[0x0][0x1b0], RZ ;  /* 0x00006c00050b7a24 */ /* 0x000fe400078e02ff */
[----:B------:R-:W-:Y:S01]  /*02a0*/  IMAD.WIDE.U32 R16, R6, c[0x0][0x1b0], RZ ;  /* 0x00006c0006107a25 */ /* 0x000fe200078e00ff */
[----:B------:R-:W-:-:S03]  /*02b0*/  LOP3.LUT R4, R10, c[0x0][0x178], RZ, 0x3c, !PT ;  /* 0x00005e000a047a12 */ /* 0x000fc600078e3cff */
[----:B------:R-:W-:Y:S02]  /*02c0*/  IMAD R3, R5, c[0x0][0x1e0], RZ ;  /* 0x0000780005037a24 */ /* 0x000fe400078e02ff */
[----:B------:R-:W-:Y:S01]  /*02d0*/  IMAD R11, R6, c[0x0][0x1b4], R11 ;  /* 0x00006d00060b7a24 */ /* 0x000fe200078e020b */
[----:B------:R-:W-:Y:S01]  /*02e0*/  @P0 IADD3 R0, R0, 0x1, RZ ;  /* 0x0000000100000810 */ /* 0x000fe20007ffe0ff */
[----:B------:R-:W-:Y:S01]  /*02f0*/  IMAD R21, R6, c[0x0][0x1e4], R3 ;  /* 0x0000790006157a24 */ /* 0x000fe200078e0203 */
[----:B------:R-:W-:Y:S01]  /*0300*/  ISETP.GE.AND P3, PT, R4, RZ, PT ;  /* 0x000000ff0400720c */ /* 0x000fe20003f66270 */
[----:B------:R-:W-:Y:S01]  /*0310*/  IMAD.WIDE.U32 R12, R6, c[0x0][0x1e0], RZ ;  /* 0x00007800060c7a25 */ /* 0x000fe200078e00ff */
[----:B------:R-:W-:Y:S02]  /*0320*/  IADD3 R3, R17, R11, RZ ;  /* 0x0000000b11037210 */ /* 0x000fe40007ffe0ff */
[----:B------:R-:W-:Y:S01]  /*0330*/  MOV R14, R2 ;  /* 0x00000002000e7202 */ /* 0x000fe20000000f00 */
[----:B------:R-:W-:Y:S01]  /*0340*/  IMAD R19, R9, c[0x0][0x1d8], RZ ;  /* 0x0000760009137a24 */ /* 0x000fe200078e02ff */
[----:B------:R-:W-:-:S02]  /*0350*/  ISETP.NE.AND P1, PT, RZ, c[0x0][0x178], PT ;  /* 0x00005e00ff007a0c */ /* 0x000fc40003f25270 */
[----:B------:R-:W-:Y:S01]  /*0360*/  MOV R11, R0 ;  /* 0x00000000000b7202 */ /* 0x000fe20000000f00 */
[----:B------:R-:W-:Y:S10]  /*0370*/  @!P4 EXIT ;  /* 0x000000000000c94d */ /* 0x000ff40003800000 */
[----:B------:R-:W-:Y:S01]  /*0380*/  @!P3 IADD3 R11, -R11, RZ, RZ ;  /* 0x000000ff0b0bb210 */ /* 0x000fe20007ffe1ff */
[----:B------:R-:W0:Y:S01]  /*0390*/  S2R R0, SR_TID.X ;  /* 0x0000000000007919 */ /* 0x000e220000002100 */
[----:B------:R-:W-:Y:S01]  /*03a0*/  @!P1 LOP3.LUT R11, RZ, c[0x0][0x178], RZ, 0x33, !PT ;  /* 0x00005e00ff0b9a12 */ /* 0x000fe200078e33ff */
[C---:B------:R-:W-:Y:S01]  /*03b0*/  IMAD R19, R10.reuse, c[0x0][0x1dc], R19 ;  /* 0x000077000a137a24 */ /* 0x040fe200078e0213 */
[----:B------:R-:W-:Y:S01]  /*03c0*/  MOV R2, R16 ;  /* 0x0000001000027202 */ /* 0x000fe20000000f00 */
[----:B------:R-:W-:Y:S01]  /*03d0*/  IMAD.WIDE.U32 R14, R10, c[0x0][0x1d8], R14 ;  /* 0x000076000a0e7a25 */ /* 0x000fe200078e000e */
[----:B------:R-:W-:Y:S02]  /*03e0*/  SHF.R.S32.HI R4, RZ, 0x1f, R11 ;  /* 0x0000001fff047819 */ /* 0x000fe4000001140b */
[----:B------:R-:W-:Y:S01]  /*03f0*/  IADD3 R13, R13, R21, RZ ;  /* 0x000000150d0d7210 */ /* 0x000fe20007ffe0ff */
[----:B------:R-:W-:Y:S01]  /*0400*/  IMAD.WIDE.U32 R2, R11, c[0x0][0x1c8], R2 ;  /* 0x000072000b027a25 */ /* 0x000fe200078e0002 */
[----:B------:R-:W-:-:S02]  /*0410*/  IADD3 R19, R15, R19, RZ ;  /* 0x000000130f137210 */ /* 0x000fc40007ffe0ff */
[----:B------:R-:W-:Y:S01]  /*0420*/  LEA R18, P0, R14, c[0x0][0x240], 0x1 ;  /* 0x000090000e127a11 */ /* 0x000fe200078008ff */
[----:B------:R-:W-:Y:S02]  /*0430*/  IMAD R4, R4, c[0x0][0x1c8], RZ ;  /* 0x0000720004047a24 */ /* 0x000fe400078e02ff */
[----:B------:R-:W-:Y:S01]  /*0440*/  IMAD R17, R9, c[0x0][0x1e8], RZ ;  /* 0x00007a0009117a24 */ /* 0x000fe200078e02ff */
[----:B------:R-:W-:Y:S01]  /*0450*/  LEA.HI.X R19, R14, c[0x0][0x244], R19, 0x1, P0 ;  /* 0x000091000e137a11 */ /* 0x000fe200000f0c13 */
[----:B------:R-:W-:Y:S01]  /*0460*/  IMAD R11, R11, c[0x0][0x1cc], R4 ;  /* 0x000073000b0b7a24 */ /* 0x000fe200078e0204 */
[----:B------:R-:W-:Y:S01]  /*0470*/  LEA R14, P1, R2, c[0x0][0x230], 0x1 ;  /* 0x00008c00020e7a11 */ /* 0x000fe200078208ff */
[----:B------:R-:W1:Y:S01]  /*0480*/  S2R R4, SR_LANEID ;  /* 0x0000000000047919 */ /* 0x000e620000000000 */
[C---:B------:R-:W-:Y:S02]  /*0490*/  IMAD R17, R10.reuse, c[0x0][0x1ec], R17 ;  /* 0x00007b000a117a24 */ /* 0x040fe400078e0211 */
[----:B------:R-:W-:-:S04]  /*04a0*/  IMAD.WIDE.U32 R12, R10, c[0x0][0x1e8], R12 ;  /* 0x00007a000a0c7a25 */ /* 0x000fc800078e000c */
[----:B------:R-:W-:Y:S01]  /*04b0*/  IMAD.IADD R17, R13, 0x1, R17 ;  /* 0x000000010d117824 */ /* 0x000fe200078e0211 */
[----:B------:R-:W-:Y:S01]  /*04c0*/  IADD3 R13, R3, R11, RZ ;  /* 0x0000000b030d7210 */ /* 0x000fe20007ffe0ff */
[----:B------:R-:W-:Y:S01]  /*04d0*/  IMAD R3, R6, c[0x0][0x164], R10 ;  /* 0x0000590006037a24 */ /* 0x000fe200078e020a */
[----:B------:R-:W-:Y:S02]  /*04e0*/  LEA R15, P0, R12, c[0x0][0x248], 0x1 ;  /* 0x000092000c0f7a11 */ /* 0x000fe400078008ff */
[----:B0-----:R-:W-:Y:S01]  /*04f0*/  SHF.R.S32.HI R11, RZ, 0x1f, R0 ;  /* 0x0000001fff0b7819 */ /* 0x001fe20000011400 */
[----:B------:R-:W-:Y:S01]  /*0500*/  IMAD R43, R3, c[0x0][0x174], RZ ;  /* 0x00005d00032b7a24 */ /* 0x000fe200078e02ff */
[----:B------:R-:W-:Y:S02]  /*0510*/  LEA.HI.X R16, R2, c[0x0][0x234], R13, 0x1, P1 ;  /* 0x00008d0002107a11 */ /* 0x000fe400008f0c0d */
[----:B------:R-:W-:Y:S01]  /*0520*/  LEA.HI.X R17, R12, c[0x0][0x24c], R17, 0x1, P0 ;  /* 0x000093000c117a11 */ /* 0x000fe200000f0c11 */
[----:B------:R-:W-:Y:S01]  /*0530*/  IMAD R43, R43, c[0x0][0x16c], RZ ;  /* 0x00005b002b2b7a24 */ /* 0x000fe200078e02ff */
[----:B------:R-:W-:-:S02]  /*0540*/  SHF.L.U64.HI R2, R0, 0x3, R11 ;  /* 0x0000000300027819 */ /* 0x000fc4000001020b */
[----:B------:R-:W-:Y:S02]  /*0550*/  MOV R13, R15 ;  /* 0x0000000f000d7202 */ /* 0x000fe40000000f00 */
[----:B------:R-:W-:Y:S01]  /*0560*/  MOV R12, R14 ;  /* 0x0000000e000c7202 */ /* 0x000fe20000000f00 */
[----:B------:R-:W-:Y:S01]  /*0570*/  IMAD.MOV.U32 R14, RZ, RZ, R16 ;  /* 0x000000ffff0e7224 */ /* 0x000fe200078e0010 */
[----:B------:R-:W-:Y:S02]  /*0580*/  MOV R3, RZ ;  /* 0x000000ff00037202 */ /* 0x000fe40000000f00 */
[----:B------:R-:W-:Y:S02]  /*0590*/  SHF.L.U32 R0, R0, 0x3, RZ ;  /* 0x0000000300007819 */ /* 0x000fe400000006ff */
[----:B------:R-:W-:Y:S02]  /*05a0*/  MOV R11, R18 ;  /* 0x00000012000b7202 */ /* 0x000fe40000000f00 */
[----:B-1----:R-:W-:-:S02]  /*05b0*/  MOV R15, R19 ;  /* 0x00000013000f7202 */ /* 0x002fc40000000f00 */
.L_x_5243:
[----:B------:R-:W-:Y:S01]  /*05c0*/  BAR.SYNC.DEFER_BLOCKING 0x0 ;  /* 0x0000000000007b1d */ /* 0x000fe20000010000 */
        /* <DEDUP_REMOVED lines=31> */
[----:B------:R-:W-:-:S04]  /*07c0*/  MOV R27, 0x3d39bf78 ;  /* 0x3d39bf78001b7802 */ /* 0x000fc80000000f00 */
        /* <DEDUP_REMOVED lines=28> */
.L_x_5231:
[----:B------:R-:W-:Y:S05]  /*0990*/  BSYNC B0 ;  /* 0x0000000000007941 */ /* 0x000fea0003800000 */
.L_x_5230:
[----:B------:R-:W-:Y:S01]  /*09a0*/  BSSY B0, `(.L_x_5232) ;  /* 0x0000021000007945 */ /* 0x000fe20003800000 */
        /* <DEDUP_REMOVED lines=32> */
.L_x_5233:
[----:B------:R-:W-:Y:S05]  /*0bb0*/  BSYNC B0 ;  /* 0x0000000000007941 */ /* 0x000fea0003800000 */
.L_x_5232:
        /* <DEDUP_REMOVED lines=16> */
[----:B------:R-:W-:-:S04]  /*0cc0*/  FFMA.FTZ R24, R19, R24, -0.13229703903198242188 ;  /* 0xbe0778e013187423 */ /* 0x000fc80000010018 */
[----:B------:R-:W-:-:S04]  /*0cd0*/  FFMA.FTZ R24, R19, R24, 0.14491446316242218018 ;  /* 0x3e14647513187423 */ /* 0x000fc80000010018 */
[----:B------:R-:W-:-:S04]  /*0ce0*/  FFMA.FTZ R24, R19, R24, -0.16641564667224884033 ;  /* 0xbe2a68dd13187423 */ /* 0x000fc80000010018 */
[----:B------:R-:W-:-:S04]  /*0cf0*/  FFMA.FTZ R24, R19, R24, 0.19988867640495300293 ;  /* 0x3e4caf9e13187423 */ /* 0x000fc80000010018 */
[----:B------:R-:W-:-:S04]  /*0d00*/  FFMA.FTZ R24, R19, R24, -0.25000196695327758789 ;  /* 0xbe80004213187423 */ /* 0x000fc80000010018 */
[----:B------:R-:W-:-:S04]  /*0d10*/  FFMA.FTZ R24, R19, R24, 0.33333510160446166992 ;  /* 0x3eaaaae613187423 */ /* 0x000fc80000010018 */
[----:B------:R-:W-:-:S04]  /*0d20*/  FFMA.FTZ R24, R19, R24, -0.5 ;  /* 0xbf00000013187423 */ /* 0x000fc80000010018 */
[----:B------:R-:W-:Y:S02]  /*0d30*/  FMUL.FTZ R26, R19, R24 ;  /* 0x00000018131a7220 */ /* 0x000fe40000410000 */
[----:B0-----:R-:W-:Y:S02]  /*0d40*/  FMUL.FTZ R24, R23, 1.1920928955078125e-07 ;  /* 0x3400000017187820 */ /* 0x001fe40000410000 */
        /* <DEDUP_REMOVED lines=8> */
.L_x_5235:
[----:B------:R-:W-:Y:S05]  /*0dd0*/  BSYNC B0 ;  /* 0x0000000000007941 */ /* 0x000fea0003800000 */
.L_x_5234:
        /* <DEDUP_REMOVED lines=33> */
.L_x_5237:
[----:B------:R-:W-:Y:S05]  /*0ff0*/  BSYNC B0 ;  /* 0x0000000000007941 */ /* 0x000fea0003800000 */
.L_x_5236:
        /* <DEDUP_REMOVED lines=9> */
[C---:B------:R-:W-:Y:S01]  /*1090*/  FMUL.FTZ R29, R33.reuse, R8 ;  /* 0x00000008211d7220 */ /* 0x040fe20000410000 */
[----:B------:R-:W-:Y:S01]  /*10a0*/  HADD2.F32 R23, -RZ, R23.H0_H0 ;  /* 0x20000017ff177230 */ /* 0x000fe20000004100 */
[----:B------:R-:W-:Y:S01]  /*10b0*/  FMUL.FTZ R33, R33, R16 ;  /* 0x0000001021217220 */ /* 0x000fe20000410000 */
[----:B------:R-:W-:Y:S01]  /*10c0*/  HADD2.F32 R37, -RZ, R20.H0_H0 ;  /* 0x20000014ff257230 */ /* 0x000fe20000004100 */
[----:B------:R-:W-:-:S02]  /*10d0*/  FMUL.FTZ R30, R21, R8 ;  /* 0x00000008151e7220 */ /* 0x000fc40000410000 */
[-C--:B------:R-:W-:Y:S02]  /*10e0*/  FMUL.FTZ R31, R23, R8.reuse ;  /* 0x00000008171f7220 */ /* 0x080fe40000410000 */
[----:B------:R-:W-:Y:S02]  /*10f0*/  FMUL.FTZ R32, R37, R8 ;  /* 0x0000000825207220 */ /* 0x000fe40000410000 */
[----:B------:R-:W-:Y:S02]  /*1100*/  FMUL.FTZ R34, R21, R18 ;  /* 0x0000001215227220 */ /* 0x000fe40000410000 */
[----:B------:R-:W-:Y:S01]  /*1110*/  FMUL.FTZ R35, R23, R19 ;  /* 0x0000001317237220 */ /* 0x000fe20000410000 */
[----:B------:R-:W-:Y:S05]  /*1120*/  @!P0 BRA `(.L_x_5238) ;  /* 0x000007f000008947 */ /* 0x000fea0003800000 */
[----:B------:R-:W0:Y:S01]  /*1130*/  S2R R36, SR_TID.X ;  /* 0x0000000000247919 */ /* 0x000e220000002100 */
[----:B------:R-:W-:Y:S02]  /*1140*/  FMUL.FTZ R37, R37, R28 ;  /* 0x0000001c25257220 */ /* 0x000fe40000410000 */
[----:B------:R-:W-:Y:S01]  /*1150*/  IMAD.MOV.U32 R38, RZ, RZ, RZ ;  /* 0x000000ffff267224 */ /* 0x000fe200078e00ff */
[----:B0-----:R-:W-:-:S04]  /*1160*/  LOP3.LUT P0, RZ, R36, 0x1f, RZ, 0xc0, !PT ;  /* 0x0000001f24ff7812 */ /* 0x001fc8000780c0ff */
[----:B------:R-:W-:Y:S02]  /*1170*/  ISETP.EQ.OR P0, PT, R3, RZ, P0 ;  /* 0x000000ff0300720c */ /* 0x000fe40000702670 */
.L_x_5241:
        /* <DEDUP_REMOVED lines=15> */
[----:B------:R-:W-:Y:S01]  /*1270*/  LEA R23, P1, R20, R12, 0x1 ;  /* 0x0000000c14177211 */ /* 0x000fe200078208ff */
[----:B------:R-:W-:Y:S02]  /*1280*/  IMAD R41, R9, c[0x0][0x198], RZ ;  /* 0x0000660009297a24 */ /* 0x000fe400078e02ff */
[----:B------:R-:W-:Y:S01]  /*1290*/  IMAD.WIDE.U32 R24, R10, c[0x0][0x198], RZ ;  /* 0x000066000a187a25 */ /* 0x000fe200078e00ff */
[----:B------:R-:W-:-:S03]  /*12a0*/  IADD3 R21, R21, R39, RZ ;  /* 0x0000002715157210 */ /* 0x000fc60007ffe0ff */
[----:B------:R-:W-:Y:S01]  /*12b0*/  IMAD R41, R10, c[0x0][0x19c], R41 ;  /* 0x000067000a297a24 */ /* 0x000fe200078e0229 */
[----:B------:R-:W-:Y:S02]  /*12c0*/  LEA.HI.X R21, R20, R14, R21, 0x1, P1 ;  /* 0x0000000e14157211 */ /* 0x000fe400008f0c15 */
[----:B------:R-:W-:Y:S01]  /*12d0*/  IADD3 R20, P1, R23, R0, RZ ;  /* 0x0000000017147210 */ /* 0x000fe20007f3e0ff */
[----:B------:R-:W-:Y:S01]  /*12e0*/  IMAD R23, R22, c[0x0][0x1a0], RZ ;  /* 0x0000680016177a24 */ /* 0x000fe200078e02ff */
[----:B------:R-:W-:Y:S02]  /*12f0*/  IADD3 R25, R25, R41, RZ ;  /* 0x0000002919197210 */ /* 0x000fe40007ffe0ff */
[----:B------:R-:W-:Y:S01]  /*1300*/  IADD3.X R21, R21, R2, RZ, P1, !PT ;  /* 0x0000000215157210 */ /* 0x000fe20000ffe4ff */
[C---:B------:R-:W-:Y:S02]  /*1310*/  IMAD R23, R38.reuse, c[0x0][0x1a4], R23 ;  /* 0x0000690026177a24 */ /* 0x040fe400078e0217 */
[----:B------:R-:W-:-:S03]  /*1320*/  IMAD.WIDE.U32 R24, R38, c[0x0][0x1a0], R24 ;  /* 0x0000680026187a25 */ /* 0x000fc600078e0018 */
[----:B------:R-:W3:Y:S02]  /*1330*/  LDG.E.64 R20, [R20.64] ;  /* 0x0000000414147981 */ /* 0x000ee4000c1e1b00 */
[----:B------:R-:W-:Y:S02]  /*1340*/  IADD3 R23, R25, R23, RZ ;  /* 0x0000001719177210 */ /* 0x000fe40007ffe0ff */
[----:B------:R-:W-:-:S04]  /*1350*/  LEA R22, P1, R24, c[0x0][0x228], 0x2 ;  /* 0x00008a0018167a11 */ /* 0x000fc800078210ff */
[----:B------:R-:W-:-:S05]  /*1360*/  LEA.HI.X R23, R24, c[0x0][0x22c], R23, 0x2, P1 ;  /* 0x00008b0018177a11 */ /* 0x000fca00008f1417 */
[----:B------:R0:W5:Y:S01]  /*1370*/  LDG.E R39, [R22.64] ;  /* 0x0000000416277981 */ /* 0x000162000c1e1900 */
[C---:B------:R-:W-:Y:S01]  /*1380*/  ISETP.GE.AND P1, PT, R4.reuse, 0x1, PT ;  /* 0x000000010400780c */ /* 0x040fe20003f26270 */
[----:B------:R-:W-:Y:S01]  /*1390*/  BSSY B0, `(.L_x_5239) ;  /* 0x0000046000007945 */ /* 0x000fe20003800000 */
[C---:B------:R-:W-:Y:S02]  /*13a0*/  ISETP.GE.AND P2, PT, R4.reuse, 0x10, PT ;  /* 0x000000100400780c */ /* 0x040fe40003f46270 */
[----:B------:R-:W-:Y:S01]  /*13b0*/  ISETP.NE.AND P3, PT, R4, 0x1f, PT ;  /* 0x0000001f0400780c */ /* 0x000fe20003f65270 */
[----:B--2---:R-:W-:-:S04]  /*13c0*/  FMUL.FTZ R25, R26, 1.4426950216293334961 ;  /* 0x3fb8aa3b1a197820 */ /* 0x004fc80000410000 */
[C---:B------:R-:W-:Y:S02]  /*13d0*/  FMUL.FTZ R41, R25.reuse, R18 ;  /* 0x0000001219297220 */ /* 0x040fe40000410000 */
[C---:B------:R-:W-:Y:S02]  /*13e0*/  FMUL.FTZ R40, R25.reuse, R16 ;  /* 0x0000001019287220 */ /* 0x040fe40000410000 */
[C---:B------:R-:W-:Y:S02]  /*13f0*/  FMUL.FTZ R42, R25.reuse, R19 ;  /* 0x00000013192a7220 */ /* 0x040fe40000410000 */
[----:B------:R-:W1:Y:S01]  /*1400*/  MUFU.EX2 R41, R41 ;  /* 0x0000002900297308 */ /* 0x000e620000000800 */
[----:B------:R-:W-:-:S07]  /*1410*/  FMUL.FTZ R44, R25, R28 ;  /* 0x0000001c192c7220 */ /* 0x000fce0000410000 */
[----:B------:R-:W0:Y:S08]  /*1420*/  MUFU.EX2 R40, R40 ;  /* 0x0000002800287308 */ /* 0x000e300000000800 */
[----:B------:R-:W2:Y:S01]  /*1430*/  MUFU.EX2 R42, R42 ;  /* 0x0000002a002a7308 */ /* 0x000ea20000000800 */
[----:B-1----:R-:W-:-:S07]  /*1440*/  FFMA.FTZ R24, R33, R41, R34 ;  /* 0x0000002921187223 */ /* 0x002fce0000010022 */
[----:B------:R-:W1:Y:S01]  /*1450*/  MUFU.EX2 R44, R44 ;  /* 0x0000002c002c7308 */ /* 0x000e620000000800 */
[----:B0-----:R-:W-:Y:S02]  /*1460*/  FMUL.FTZ R23, R40, R41 ;  /* 0x0000002928177220 */ /* 0x001fe40000410000 */
[C---:B--2---:R-:W-:Y:S02]  /*1470*/  FFMA.FTZ R24, R42.reuse, R24, R35 ;  /* 0x000000182a187223 */ /* 0x044fe40000010023 */
        /* <DEDUP_REMOVED lines=20> */
[----:B------:R-:W-:Y:S02]  /*15c0*/  HFMA2.MMA R25, -RZ, RZ, 0, 0 ;  /* 0x00000000ff197435 */ /* 0x000fe400000001ff */
[----:B------:R-:W1:Y:S08]  /*15d0*/  SHFL.UP PT, R27, R22, 0x8, RZ ;  /* 0x05000000161b7989 */ /* 0x000e7000000e00ff */
[----:B------:R-:W-:Y:S02]  /*15e0*/  @!P0 LDS.64 R24, [R38.X8+0x130] ;  /* 0x0001300026188984 */ /* 0x000fe40000008a00 */
[----:B0-----:R-:W-:-:S02]  /*15f0*/  @P1 FFMA.FTZ R23, R22, R26, R23 ;  /* 0x0000001a16171223 */ /* 0x001fc40000010017 */
[----:B-1----:R-:W-:-:S03]  /*1600*/  @P1 FMUL.FTZ R22, R22, R27 ;  /* 0x0000001b16161220 */ /* 0x002fc60000410000 */
[----:B------:R-:W0:Y:S01]  /*1610*/  SHFL.UP PT, R26, R23, 0x10, RZ ;  /* 0x06000000171a7989 */ /* 0x000e2200000e00ff */
[----:B------:R-:W-:-:S03]  /*1620*/  ISETP.NE.AND P1, PT, R4, RZ, PT ;  /* 0x000000ff0400720c */ /* 0x000fc60003f25270 */
[----:B------:R-:W1:Y:S01]  /*1630*/  SHFL.UP PT, R27, R22, 0x10, RZ ;  /* 0x06000000161b7989 */ /* 0x000e6200000e00ff */
[C---:B0-----:R-:W-:Y:S02]  /*1640*/  @P2 FFMA.FTZ R23, R22.reuse, R26, R23 ;  /* 0x0000001a16172223 */ /* 0x041fe40000010017 */
[----:B-1----:R-:W-:-:S03]  /*1650*/  @P2 FMUL.FTZ R22, R22, R27 ;  /* 0x0000001b16162220 */ /* 0x002fc60000410000 */
[----:B------:R-:W0:Y:S01]  /*1660*/  SHFL.UP PT, R45, R23, 0x1, RZ ;  /* 0x04200000172d7989 */ /* 0x000e2200000e00ff */
[----:B------:R-:W-:-:S03]  /*1670*/  ISETP.NE.AND P2, PT, R36, RZ, PT ;  /* 0x000000ff2400720c */ /* 0x000fc60003f45270 */
[----:B------:R-:W-:Y:S04]  /*1680*/  @!P3 STS.64 [0x110], R22 ;  /* 0x00011016ff00b388 */ /* 0x000fe80000000a00 */
[----:B------:R-:W-:Y:S01]  /*1690*/  BAR.SYNC.DEFER_BLOCKING 0x0 ;  /* 0x0000000000007b1d */ /* 0x000fe20000010000 */
[----:B------:R-:W-:-:S05]  /*16a0*/  ISETP.NE.AND P3, PT, R36, RZ, PT ;  /* 0x000000ff2400720c */ /* 0x000fca0003f65270 */
        /* <DEDUP_REMOVED lines=10> */
[----:B---3--:R-:W-:Y:S01]  /*1750*/  HADD2.F32 R46, -RZ, R20.H0_H0 ;  /* 0x20000014ff2e7230 */ /* 0x008fe20000004100 */
        /* <DEDUP_REMOVED lines=9> */
.L_x_5240:
[----:B------:R-:W-:Y:S05]  /*17f0*/  BSYNC B0 ;  /* 0x0000000000007941 */ /* 0x000fea0003800000 */
.L_x_5239:
[----:B0-----:R-:W-:Y:S01]  /*1800*/  IADD3 R38, R38, 0x1, RZ ;  /* 0x0000000126267810 */ /* 0x001fe20007ffe0ff */
[----:B------:R-:W-:Y:S01]  /*1810*/  FFMA.FTZ R40, R40, R45, R33 ;  /* 0x0000002d28287223 */ /* 0x000fe20000010021 */
[----:B------:R-:W-:Y:S01]  /*1820*/  HADD2.F32 R20, -RZ, R20.H1_H1 ;  /* 0x30000014ff147230 */ /* 0x000fe20000004100 */
[-C--:B-----5:R-:W-:Y:S01]  /*1830*/  FMUL.FTZ R46, R46, R39.reuse ;  /* 0x000000272e2e7220 */ /* 0x0a0fe20000410000 */
[----:B------:R-:W-:Y:S01]  /*1840*/  ISETP.GE.AND P1, PT, R38, c[0x0][0x16c], PT ;  /* 0x00005b0026007a0c */ /* 0x000fe20003f26270 */
[----:B------:R-:W-:Y:S01]  /*1850*/  FFMA.FTZ R41, R41, R40, R34 ;  /* 0x0000002829297223 */ /* 0x000fe20000010022 */
[--C-:B------:R-:W-:Y:S01]  /*1860*/  HADD2.F32 R22, -RZ, R21.reuse.H0_H0 ;  /* 0x20000015ff167230 */ /* 0x100fe20000004100 */
[----:B------:R-:W-:Y:S01]  /*1870*/  FMUL.FTZ R20, R20, R39 ;  /* 0x0000002714147220 */ /* 0x000fe20000410000 */
[----:B------:R-:W-:Y:S01]  /*1880*/  HADD2.F32 R24, -RZ, R21.H1_H1 ;  /* 0x30000015ff187230 */ /* 0x000fe20000004100 */
[----:B------:R-:W-:Y:S02]  /*1890*/  FFMA.FTZ R42, R42, R41, R35 ;  /* 0x000000292a2a7223 */ /* 0x000fe40000010023 */
        /* <DEDUP_REMOVED lines=8> */
.L_x_5238:
[----:B------:R-:W-:Y:S01]  /*1920*/  SHF.L.U32 R18, R3, 0x7, RZ ;  /* 0x0000000703127819 */ /* 0x000fe200000006ff */
[----:B------:R-:W-:Y:S01]  /*1930*/  IMAD R21, R5, c[0x0][0x200], RZ ;  /* 0x0000800005157a24 */ /* 0x000fe200078e02ff */
[----:B------:R-:W-:Y:S01]  /*1940*/  BAR.SYNC.DEFER_BLOCKING 0x0 ;  /* 0x0000000000007b1d */ /* 0x000fe20000010000 */
[----:B------:R-:W-:Y:S01]  /*1950*/  IMAD R23, R9, c[0x0][0x208], RZ ;  /* 0x0000820009177a24 */ /* 0x000fe200078e02ff */
[----:B------:R-:W-:Y:S01]  /*1960*/  SHF.R.S32.HI R19, RZ, 0x1f, R18 ;  /* 0x0000001fff137819 */ /* 0x000fe20000011412 */
[----:B------:R-:W-:Y:S01]  /*1970*/  IMAD R21, R6, c[0x0][0x204], R21 ;  /* 0x0000810006157a24 */ /* 0x000fe200078e0215 */
[----:B------:R-:W-:-:S02]  /*1980*/  F2FP.PACK_AB R30, R30, R29 ;  /* 0x0000001d1e1e723e */ /* 0x000fc400000000ff */
[----:B------:R-:W-:Y:S01]  /*1990*/  F2FP.PACK_AB R31, R32, R31 ;  /* 0x0000001f201f723e */ /* 0x000fe200000000ff */
[----:B------:R-:W-:Y:S01]  /*19a0*/  IMAD.WIDE.U32 R18, R6, c[0x0][0x200], R18 ;  /* 0x0000800006127a25 */ /* 0x000fe200078e0012 */
[----:B------:R-:W-:Y:S02]  /*19b0*/  IADD3 R3, R3, 0x1, RZ ;  /* 0x0000000103037810 */ /* 0x000fe40007ffe0ff */
[----:B------:R-:W-:Y:S02]  /*19c0*/  IADD3 R12, P1, R12, 0x100, RZ ;  /* 0x000001000c0c7810 */ /* 0x000fe40007f3e0ff */
[----:B------:R-:W-:Y:S01]  /*19d0*/  IADD3 R19, R19, R21, RZ ;  /* 0x0000001513137210 */ /* 0x000fe20007ffe0ff */
[C---:B------:R-:W-:Y:S01]  /*19e0*/  IMAD R21, R10.reuse, c[0x0][0x20c], R23 ;  /* 0x000083000a157a24 */ /* 0x040fe200078e0217 */
[----:B------:R-:W-:Y:S02]  /*19f0*/  IADD3 R11, P2, R11, 0x100, RZ ;  /* 0x000001000b0b7810 */ /* 0x000fe40007f5e0ff */
[----:B------:R-:W-:Y:S01]  /*1a00*/  IADD3 R13, P3, R13, 0x100, RZ ;  /* 0x000001000d0d7810 */ /* 0x000fe20007f7e0ff */
[----:B------:R-:W-:Y:S01]  /*1a10*/  IMAD.WIDE.U32 R18, R10, c[0x0][0x208], R18 ;  /* 0x000082000a127a25 */ /* 0x000fe200078e0012 */
[----:B------:R-:W-:-:S02]  /*1a20*/  IADD3.X R14, RZ, R14, RZ, P1, !PT ;  /* 0x0000000eff0e7210 */ /* 0x000fc40000ffe4ff */
[----:B------:R-:W-:Y:S02]  /*1a30*/  IADD3.X R15, RZ, R15, RZ, P2, !PT ;  /* 0x0000000fff0f7210 */ /* 0x000fe400017fe4ff */
[----:B------:R-:W-:Y:S02]  /*1a40*/  IADD3 R21, R19, R21, RZ ;  /* 0x0000001513157210 */ /* 0x000fe40007ffe0ff */
[C---:B------:R-:W-:Y:S02]  /*1a50*/  LEA R19, P0, R18.reuse, c[0x0][0x258], 0x1 ;  /* 0x0000960012137a11 */ /* 0x040fe400078008ff */
[----:B------:R-:W-:Y:S02]  /*1a60*/  IADD3.X R17, RZ, R17, RZ, P3, !PT ;  /* 0x00000011ff117210 */ /* 0x000fe40001ffe4ff */
[----:B------:R-:W-:Y:S02]  /*1a70*/  LEA.HI.X R21, R18, c[0x0][0x25c], R21, 0x1, P0 ;  /* 0x0000970012157a11 */ /* 0x000fe400000f0c15 */
[----:B------:R-:W-:-:S04]  /*1a80*/  IADD3 R18, P0, R19, R0, RZ ;  /* 0x0000000013127210 */ /* 0x000fc80007f1e0ff */
[----:B------:R-:W-:Y:S02]  /*1a90*/  IADD3.X R19, R21, R2, RZ, P0, !PT ;  /* 0x0000000215137210 */ /* 0x000fe400007fe4ff */
[----:B------:R-:W-:-:S03]  /*1aa0*/  ISETP.GE.AND P0, PT, R3, c[0x0][0x174], PT ;  /* 0x00005d0003007a0c */ /* 0x000fc60003f06270 */
[----:B------:R0:W-:Y:S10]  /*1ab0*/  STG.E.64 [R18.64], R30 ;  /* 0x0000001e12007986 */ /* 0x0001f4000c101b04 */
[----:B------:R-:W-:Y:S01]  /*1ac0*/  @P0 CALL.REL.NOINC `(.L_x_5242) ;  /* 0x0000001000000944 */ /* 0x000fe20003c00000 */
[----:B------:R-:W-:Y:S05]  /*1ad0*/  BRA `(.L_x_5243) ;  /* 0xffffeae000007947 */ /* 0x000fea000383ffff */
.L_x_5242:
[----:B------:R-:W-:Y:S05]  /*1ae0*/  EXIT ;  /* 0x000000000000794d */ /* 0x000fea0003800000 */
.L_x_5244:
        /* <DEDUP_REMOVED lines=9> */
.L_x_5474:


//--------------------- .text._Z25selective_scan_fwd_kernelI32Selective_Scan_fwd_kernel_traitsILi32ELi4ELi1ELb1ELb0ELb1ELb1EN3c104HalfEfEEv13SSMParamsBase --------------------------
	.section	.text._Z25selective_scan_fwd_kernelI32Selective_Scan_fwd_kernel_traitsILi32ELi4ELi1ELb1ELb0ELb1ELb1EN3c104HalfEfEEv13SSMParamsBase,"ax",@progbits
	.sectioninfo	@"SHI_REGISTERS=50"
	.align	128
        .global         _Z25selective_scan_fwd_kernelI32Selective_Scan_fwd_kernel_traitsILi32ELi4ELi1ELb1ELb0ELb1ELb1EN3c104HalfEfEEv13SSMParamsBase
        .type           _Z25selective_scan_fwd_kernelI32Selective_Scan_fwd_kernel_traitsILi32ELi4ELi1ELb1ELb0ELb1ELb1EN3c104HalfEfEEv13SSMParamsBase,@function
        .size           _Z25selective_scan_fwd_kernelI32Selective_Scan_fwd_kernel_traitsILi32ELi4ELi1ELb1ELb0ELb1ELb1EN3c104HalfEfEEv13SSMParamsBase,(.L_x_5475 - _Z25selective_scan_fwd_kernelI32Selective_Scan_fwd_kernel_traitsILi32ELi4ELi1ELb1ELb0ELb1ELb1EN3c104HalfEfEEv13SSMParamsBase)
        .other          _Z25selective_scan_fwd_kernelI32Selective_Scan_fwd_kernel_traitsILi32ELi4ELi1ELb1ELb0ELb1ELb1EN3c104HalfEfEEv13SSMParamsBase,@"STO_CUDA_ENTRY STV_DEFAULT"
_Z25selective_scan_fwd_kernelI32Selective_Scan_fwd_kernel_traitsILi32ELi4ELi1ELb1ELb0ELb1ELb1EN3c104HalfEfEEv13SSMParamsBase:
.text._Z25selective_scan_fwd_kernelI32Selective_Scan_fwd_kernel_traitsILi32ELi4ELi1ELb1ELb0ELb1ELb1EN3c104HalfEfEEv13SSMParamsBase:
        /* <DEDUP_REMOVED lines=39> */
[----:B------:R-:W-:-:S04]  /*0270*/  @!P2 IADD3 R0, R0, 0x1, RZ ;  /* 0x000000010000a810 */ /* 0x000fc80007ffe0ff */
[----:B------:R-:W-:Y:S01]  /*0280*/  IADD3 R15, R3, R11, RZ ;  /* 0x0000000b030f7210 */ /* 0x000fe20007ffe0ff */
        /* <DEDUP_REMOVED lines=18> */
[----:B------:R-:W-:Y:S01]  /*03b0*/  IMAD R17, R9, c[0x0][0x1e8], RZ ;  /* 0x00007a0009117a24 */ /* 0x000fe200078e02ff */
[----:B------:R-:W-:Y:S01]  /*03c0*/  MOV R2, R16 ;  /* 0x0000001000027202 */ /* 0x000fe20000000f00 */
[C---:B------:R-:W-:Y:S01]  /*03d0*/  IMAD R19, R10.reuse, c[0x0][0x1dc], R19 ;  /* 0x000077000a137a24 */ /* 0x040fe200078e0213 */
[----:B------:R-:W-:Y:S01]  /*03e0*/  SHF.R.S32.HI R4, RZ, 0x1f, R11 ;  /* 0x0000001fff047819 */ /* 0x000fe2000001140b */
[----:B------:R-:W-:Y:S01]  /*03f0*/  IMAD.WIDE.U32 R14, R10, c[0x0][0x1d8], R14 ;  /* 0x000076000a0e7a25 */ /* 0x000fe200078e000e */
[----:B------:R-:W-:-:S03]  /*0400*/  IADD3 R13, R13, R21, RZ ;  /* 0x000000150d0d7210 */ /* 0x000fc60007ffe0ff */
[----:B------:R-:W-:Y:S01]  /*0410*/  IMAD R4, R4, c[0x0][0x1c8], RZ ;  /* 0x0000720004047a24 */ /* 0x000fe200078e02ff */
[----:B------:R-:W-:Y:S01]  /*0420*/  IADD3 R19, R15, R19, RZ ;  /* 0x000000130f137210 */ /* 0x000fe20007ffe0ff */
[----:B------:R-:W-:Y:S01]  /*0430*/  IMAD.WIDE.U32 R2, R11, c[0x0][0x1c8], R2 ;  /* 0x000072000b027a25 */ /* 0x000fe200078e0002 */
[----:B------:R-:W-:-:S03]  /*0440*/  LEA R18, P0, R14, c[0x0][0x240], 0x1 ;  /* 0x000090000e127a11 */ /* 0x000fc600078008ff */
[----:B------:R-:W-:Y:S01]  /*0450*/  IMAD R11, R11, c[0x0][0x1cc], R4 ;  /* 0x000073000b0b7a24 */ /* 0x000fe200078e0204 */
[----:B------:R-:W-:Y:S01]  /*0460*/  LEA.HI.X R19, R14, c[0x0][0x244], R19, 0x1, P0 ;  /* 0x000091000e137a11 */ /* 0x000fe200000f0c13 */
[----:B------:R-:W1:Y:S01]  /*0470*/  S2R R4, SR_LANEID ;  /* 0x0000000000047919 */ /* 0x000e620000000000 */
[----:B------:R-:W-:Y:S01]  /*0480*/  IMAD R17, R10, c[0x0][0x1ec], R17 ;  /* 0x00007b000a117a24 */ /* 0x000fe200078e0211 */
[----:B------:R-:W-:Y:S01]  /*0490*/  LEA R14, P1, R2, c[0x0][0x230], 0x1 ;  /* 0x00008c00020e7a11 */ /* 0x000fe200078208ff */
[----:B------:R-:W-:-:S05]  /*04a0*/  IMAD.WIDE.U32 R12, R10, c[0x0][0x1e8], R12 ;  /* 0x00007a000a0c7a25 */ /* 0x000fca00078e000c */
[----:B------:R-:W-:Y:S02]  /*04b0*/  IADD3 R17, R13, R17, RZ ;  /* 0x000000110d117210 */ /* 0x000fe40007ffe0ff */
        /* <DEDUP_REMOVED lines=10> */
[----:B------:R-:W-:Y:S02]  /*0560*/  MOV R12, R14 ;  /* 0x0000000e000c7202 */ /* 0x000fe40000000f00 */
[----:B------:R-:W-:Y:S02]  /*0570*/  MOV R3, RZ ;  /* 0x000000ff00037202 */ /* 0x000fe40000000f00 */
[----:B------:R-:W-:Y:S02]  /*0580*/  SHF.L.U32 R0, R0, 0x3, RZ ;  /* 0x0000000300007819 */ /* 0x000fe400000006ff */
[----:B------:R-:W-:Y:S02]  /*0590*/  MOV R11, R18 ;  /* 0x00000012000b7202 */ /* 0x000fe40000000f00 */
[----:B------:R-:W-:-:S02]  /*05a0*/  MOV R15, R19 ;  /* 0x00000013000f7202 */ /* 0x000fc40000000f00 */
[----:B-1----:R-:W-:Y:S02]  /*05b0*/  MOV R14, R16 ;  /* 0x00000010000e7202 */ /* 0x002fe40000000f00 */
.L_x_5258:
        /* <DEDUP_REMOVED lines=61> */
.L_x_5246:
[----:B------:R-:W-:Y:S05]  /*0990*/  BSYNC B0 ;  /* 0x0000000000007941 */ /* 0x000fea0003800000 */
.L_x_5245:
        /* <DEDUP_REMOVED lines=33> */
.L_x_5248:
[----:B------:R-:W-:Y:S05]  /*0bb0*/  BSYNC B0 ;  /* 0x0000000000007941 */ /* 0x000fea0003800000 */
.L_x_5247:
        /* <DEDUP_REMOVED lines=33> */
.L_x_5250:
[----:B------:R-:W-:Y:S05]  /*0dd0*/  BSYNC B0 ;  /* 0x0000000000007941 */ /* 0x000fea0003800000 */
.L_x_5249:
        /* <DEDUP_REMOVED lines=33> */
.L_x_5252:
[----:B------:R-:W-:Y:S05]  /*0ff0*/  BSYNC B0 ;  /* 0x0000000000007941 */ /* 0x000fea0003800000 */
.L_x_5251:
        /* <DEDUP_REMOVED lines=23> */
[----:B------:R-:W-:-:S03]  /*1170*/  ISETP.EQ.OR P0, PT, R3, RZ, P0 ;  /* 0x000000ff0300720c */ /* 0x000fc60000702670 */
.L_x_5256:
        /* <DEDUP_REMOVED lines=103> */
.L_x_5255:
[----:B------:R-:W-:Y:S05]  /*17f0*/  BSYNC B0 ;  /* 0x0000000000007941 */ /* 0x000fea0003800000 */
.L_x_5254:
        /* <DEDUP_REMOVED lines=18> */
.L_x_5253:
        /* <DEDUP_REMOVED lines=25> */
[-C--:B------:R-:W-:Y:S02]  /*1ab0*/  IADD3.X R21, R19, R2.reuse, RZ, P1, !PT ;  /* 0x0000000213157210 */ /* 0x080fe40000ffe4ff */
[----:B------:R-:W-:Y:S02]  /*1ac0*/  F2FP.PACK_AB R18, R30, R29 ;  /* 0x0000001d1e12723e */ /* 0x000fe400000000ff */
[----:B------:R-:W-:Y:S02]  /*1ad0*/  IADD3.X R25, R27, R2, RZ, P0, !PT ;  /* 0x000000021b197210 */ /* 0x000fe400007fe4ff */
[----:B------:R-:W-:-:S05]  /*1ae0*/  F2FP.PACK_AB R19, R32, R31 ;  /* 0x0000001f2013723e */ /* 0x000fca00000000ff */
        /* <DEDUP_REMOVED lines=16> */
[--C-:B--2---:R-:W-:Y:S01]  /*1bf0*/  SHF.R.U64 R27, R20, 0x10, R21.reuse ;  /* 0x00000010141b7819 */ /* 0x104fe20000001215 */
[----:B------:R-:W-:Y:S01]  /*1c00*/  HADD2.F32 R26, -RZ, R20.H0_H0 ;  /* 0x20000014ff1a7230 */ /* 0x000fe20000004100 */
[----:B------:R-:W-:Y:S01]  /*1c10*/  SHF.R.U32.HI R34, RZ, 0x10, R21 ;  /* 0x00000010ff227819 */ /* 0x000fe20000011615 */
[----:B------:R-:W-:-:S02]  /*1c20*/  HADD2.F32 R16, -RZ, R21.H0_H0 ;  /* 0x20000015ff107230 */ /* 0x000fc40000004100 */
[----:B------:R-:W-:Y:S01]  /*1c30*/  HADD2.F32 R27, -RZ, R27.H0_H0 ;  /* 0x2000001bff1b7230 */ /* 0x000fe20000004100 */
[----:B------:R-:W-:Y:S01]  /*1c40*/  FMUL.FTZ R28, R26, -1.4426950216293334961 ;  /* 0xbfb8aa3b1a1c7820 */ /* 0x000fe20000410000 */
[----:B0-----:R-:W-:Y:S01]  /*1c50*/  HADD2.F32 R18, -RZ, R34.H0_H0 ;  /* 0x20000022ff127230 */ /* 0x001fe20000004100 */
[----:B------:R-:W-:Y:S02]  /*1c60*/  FMUL.FTZ R33, R16, -1.4426950216293334961 ;  /* 0xbfb8aa3b10217820 */ /* 0x000fe40000410000 */
[----:B------:R-:W-:Y:S02]  /*1c70*/  FMUL.FTZ R20, R27, -1.4426950216293334961 ;  /* 0xbfb8aa3b1b147820 */ /* 0x000fe40000410000 */
[----:B------:R-:W-:Y:S01]  /*1c80*/  FMUL.FTZ R25, R18, -1.4426950216293334961 ;  /* 0xbfb8aa3b12197820 */ /* 0x000fe20000410000 */
[----:B------:R-:W0:Y:S08]  /*1c90*/  MUFU.EX2 R28, R28 ;  /* 0x0000001c001c7308 */ /* 0x000e300000000800 */
[----:B------:R-:W1:Y:S08]  /*1ca0*/  MUFU.EX2 R33, R33 ;  /* 0x0000002100217308 */ /* 0x000e700000000800 */
[----:B------:R-:W2:Y:S01]  /*1cb0*/  MUFU.EX2 R20, R20 ;  /* 0x0000001400147308 */ /* 0x000ea20000000800 */
[----:B0-----:R-:W-:-:S07]  /*1cc0*/  FADD.FTZ R19, R28, 1 ;  /* 0x3f8000001c137421 */ /* 0x001fce0000010000 */
[----:B------:R-:W0:Y:S01]  /*1cd0*/  MUFU.EX2 R25, R25 ;  /* 0x0000001900197308 */ /* 0x000e220000000800 */
[----:B-1----:R-:W-:Y:S02]  /*1ce0*/  FADD.FTZ R21, R33, 1 ;  /* 0x3f80000021157421 */ /* 0x002fe40000010000 */
[----:B------:R-:W-:-:S04]  /*1cf0*/  IMAD R33, R9, c[0x0][0x218], RZ ;  /* 0x0000860009217a24 */ /* 0x000fc800078e02ff */
[----:B------:R-:W-:Y:S01]  /*1d00*/  IMAD R33, R10, c[0x0][0x21c], R33 ;  /* 0x000087000a217a24 */ /* 0x000fe200078e0221 */
[----:B------:R-:W1:Y:S01]  /*1d10*/  MUFU.RCP R19, R19 ;  /* 0x0000001300137308 */ /* 0x000e620000001000 */
[----:B--2---:R-:W-:-:S03]  /*1d20*/  FADD.FTZ R24, R20, 1 ;  /* 0x3f80000014187421 */ /* 0x004fc60000010000 */
[----:B------:R-:W-:Y:S02]  /*1d30*/  IADD3 R33, R23, R33, RZ ;  /* 0x0000002117217210 */ /* 0x000fe40007ffe0ff */
[C---:B------:R-:W-:Y:S01]  /*1d40*/  LEA R23, P0, R22.reuse, c[0x0][0x270], 0x1 ;  /* 0x00009c0016177a11 */ /* 0x040fe200078008ff */
[----:B0-----:R-:W-:Y:S01]  /*1d50*/  FADD.FTZ R25, R25, 1 ;  /* 0x3f80000019197421 */ /* 0x001fe20000010000 */
[----:B------:R-:W0:Y:S02]  /*1d60*/  MUFU.RCP R21, R21 ;  /* 0x0000001500157308 */ /* 0x000e240000001000 */
[----:B------:R-:W-:Y:S01]  /*1d70*/  LEA.HI.X R33, R22, c[0x0][0x274], R33, 0x1, P0 ;  /* 0x00009d0016217a11 */ /* 0x000fe200000f0c21 */
[----:B-1----:R-:W-:-:S05]  /*1d80*/  FMUL.FTZ R26, R26, R19 ;  /* 0x000000131a1a7220 */ /* 0x002fca0000410000 */
[----:B------:R-:W1:Y:S01]  /*1d90*/  MUFU.RCP R24, R24 ;  /* 0x0000001800187308 */ /* 0x000e620000001000 */
[----:B------:R-:W-:-:S07]  /*1da0*/  FMUL.FTZ R26, R26, R29 ;  /* 0x0000001d1a1a7220 */ /* 0x000fce0000410000 */
[----:B------:R-:W2:Y:S01]  /*1db0*/  MUFU.RCP R25, R25 ;  /* 0x0000001900197308 */ /* 0x000ea20000001000 */
[----:B0-----:R-:W-:-:S04]  /*1dc0*/  FMUL.FTZ R16, R16, R21 ;  /* 0x0000001510107220 */ /* 0x001fc80000410000 */
[----:B------:R-:W-:Y:S02]  /*1dd0*/  FMUL.FTZ R16, R16, R31 ;  /* 0x0000001f10107220 */ /* 0x000fe40000410000 */
[----:B-1----:R-:W-:-:S04]  /*1de0*/  FMUL.FTZ R27, R27, R24 ;  /* 0x000000181b1b7220 */ /* 0x002fc80000410000 */
[----:B------:R-:W-:Y:S02]  /*1df0*/  FMUL.FTZ R27, R27, R30 ;  /* 0x0000001e1b1b7220 */ /* 0x000fe40000410000 */
[----:B--2---:R-:W-:Y:S01]  /*1e00*/  FMUL.FTZ R19, R18, R25 ;  /* 0x0000001912137220 */ /* 0x004fe20000410000 */
[----:B------:R-:W-:Y:S02]  /*1e10*/  IADD3 R18, P0, R23, R0, RZ ;  /* 0x0000000017127210 */ /* 0x000fe40007f1e0ff */
[----:B------:R-:W-:Y:S01]  /*1e20*/  F2FP.PACK_AB R20, R27, R26 ;  /* 0x0000001a1b14723e */ /* 0x000fe200000000ff */
[----:B------:R-:W-:Y:S01]  /*1e30*/  FMUL.FTZ R21, R19, R32 ;  /* 0x0000002013157220 */ /* 0x000fe20000410000 */
[----:B------:R-:W-:Y:S02]  /*1e40*/  IADD3.X R19, R33, R2, RZ, P0, !PT ;  /* 0x0000000221137210 */ /* 0x000fe400007fe4ff */
[----:B------:R-:W-:Y:S02]  /*1e50*/  ISETP.GE.AND P0, PT, R3, c[0x0][0x174], PT ;  /* 0x00005d0003007a0c */ /* 0x000fe40003f06270 */
[----:B------:R-:W-:-:S05]  /*1e60*/  F2FP.PACK_AB R21, R21, R16 ;  /* 0x000000101515723e */ /* 0x000fca00000000ff */
[----:B------:R0:W-:Y:S06]  /*1e70*/  STG.E.64 [R18.64], R20 ;  /* 0x0000001412007986 */ /* 0x0001ec000c101b04 */
[----:B------:R-:W-:Y:S01]  /*1e80*/  @P0 CALL.REL.NOINC `(.L_x_5257) ;  /* 0x0000001000000944 */ /* 0x000fe20003c00000 */
[----:B------:R-:W-:Y:S05]  /*1e90*/  BRA `(.L_x_5258) ;  /* 0xffffe72000007947 */ /* 0x000fea000383ffff */
.L_x_5257:
[----:B------:R-:W-:Y:S05]  /*1ea0*/  EXIT ;  /* 0x000000000000794d */ /* 0x000fea0003800000 */
.L_x_5259:
        /* <DEDUP_REMOVED lines=13> */
.L_x_5475:


//--------------------- .text._Z25selective_scan_fwd_kernelI32Selective_Scan_fwd_kernel_traitsILi32ELi4ELi1ELb1ELb1ELb0ELb0EN3c104HalfEfEEv13SSMParamsBase --------------------------
	.section	.text._Z25selective_scan_fwd_kernelI32Selective_Scan_fwd_kernel_traitsILi32ELi4ELi1ELb1ELb1ELb0ELb0EN3c104HalfEfEEv13SSMParamsBase,"ax",@progbits
	.sectioninfo	@"SHI_REGISTERS=52"
	.align	128
        .global         _Z25selective_scan_fwd_kernelI32Selective_Scan_fwd_kernel_traitsILi32ELi4ELi1ELb1ELb1ELb0ELb0EN3c104HalfEfEEv13SSMParamsBase
        .type           _Z25selective_scan_fwd_kernelI32Selective_Scan_fwd_kernel_traitsILi32ELi4ELi1ELb1ELb1ELb0ELb0EN3c104HalfEfEEv13SSMParamsBase,@function
        .size           _Z25selective_scan_fwd_kernelI32Selective_Scan_fwd_kernel_traitsILi32ELi4ELi1ELb1ELb1ELb0ELb0EN3c104HalfEfEEv13SSMParamsBase,(.L_x_5476 - _Z25selective_scan_fwd_kernelI32Selective_Scan_fwd_kernel_traitsILi32ELi4ELi1ELb1ELb1ELb0ELb0EN3c104HalfEfEEv13SSMParamsBase)
        .other          _Z25selective_scan_fwd_kernelI32Selective_Scan_fwd_kernel_traitsILi32ELi4ELi1ELb1ELb1ELb0ELb0EN3c104HalfEfEEv13SSMParamsBase,@"STO_CUDA_ENTRY STV_DEFAULT"
_Z25selective_scan_fwd_kernelI32Selective_Scan_fwd_kernel_traitsILi32ELi4ELi1ELb1ELb1ELb0ELb0EN3c104HalfEfEEv13SSMParamsBase:
.text._Z25selective_scan_fwd_kernelI32Selective_Scan_fwd_kernel_traitsILi32ELi4ELi1ELb1ELb1ELb0ELb0EN3c104HalfEfEEv13SSMParamsBase:
        /* <DEDUP_REMOVED lines=21> */
[----:B------:R-:W-:Y:S01]  /*0150*/  ISETP.NE.AND P1, PT, RZ, c[0x0][0x178], PT ;  /* 0x00005e00ff007a0c */ /* 0x000fe20003f25270 */
[----:B------:R-:W-:Y:S01]  /*0160*/  IMAD R17, R3, c[0x0][0x1d8], RZ ;  /* 0x0000760003117a24 */ /* 0x000fe200078e02ff */
[----:B0-----:R-:W-:Y:S01]  /*0170*/  IABS R6, R0 ;  /* 0x0000000000067213 */ /* 0x001fe20000000000 */
[----:B-1----:R-:W-:Y:S01]  /*0180*/  HFMA2.MMA R10, -RZ, RZ, 0, 0 ;  /* 0x00000000ff0a7435 */ /* 0x002fe200000001ff */
[----:B--2---:R-:W-:-:S05]  /*0190*/  IADD3 R14, RZ, -R11, RZ ;  /* 0x8000000bff0e7210 */ /* 0x004fca0007ffe0ff */
[----:B------:R-:W-:-:S04]  /*01a0*/  IMAD R5, R14, R13, RZ ;  /* 0x0000000d0e057224 */ /* 0x000fc800078e02ff */
[----:B------:R-:W-:Y:S02]  /*01b0*/  IMAD.HI.U32 R11, R11, R5, R10 ;  /* 0x000000050b0b7227 */ /* 0x000fe400078e000a */
[----:B------:R-:W0:Y:S04]  /*01c0*/  S2R R5, SR_CTAID.X ;  /* 0x0000000000057919 */ /* 0x000e280000002500 */
[----:B------:R-:W-:-:S05]  /*01d0*/  IMAD.HI.U32 R7, R11, R6, RZ ;  /* 0x000000060b077227 */ /* 0x000fca00078e00ff */
[----:B---3--:R-:W-:-:S05]  /*01e0*/  IADD3 R8, -R7, RZ, RZ ;  /* 0x000000ff07087210 */ /* 0x008fca0007ffe1ff */
[----:B------:R-:W-:-:S05]  /*01f0*/  IMAD R10, R13, R8, R6 ;  /* 0x000000080d0a7224 */ /* 0x000fca00078e0206 */
[----:B------:R-:W-:Y:S02]  /*0200*/  ISETP.GT.U32.AND P2, PT, R13, R10, PT ;  /* 0x0000000a0d00720c */ /* 0x000fe40003f44070 */
[----:B0-----:R-:W-:Y:S01]  /*0210*/  SHF.R.S32.HI R6, RZ, 0x1f, R5 ;  /* 0x0000001fff067819 */ /* 0x001fe20000011405 */
[----:B------:R-:W-:-:S04]  /*0220*/  IMAD.WIDE.U32 R8, R5, c[0x0][0x1d0], RZ ;  /* 0x0000740005087a25 */ /* 0x000fc800078e00ff */
[C---:B------:R-:W-:Y:S02]  /*0230*/  IMAD R12, R6.reuse, c[0x0][0x1d0], RZ ;  /* 0x00007400060c7a24 */ /* 0x040fe400078e02ff */
[----:B------:R-:W-:-:S04]  /*0240*/  IMAD R14, R6, c[0x0][0x1e0], RZ ;  /* 0x00007800060e7a24 */ /* 0x000fc800078e02ff */
[-C--:B------:R-:W-:Y:S01]  /*0250*/  @!P2 IADD3 R10, R10, -R13.reuse, RZ ;  /* 0x8000000d0a0aa210 */ /* 0x080fe20007ffe0ff */
[C---:B------:R-:W-:Y:S01]  /*0260*/  IMAD R11, R5.reuse, c[0x0][0x1d4], R12 ;  /* 0x00007500050b7a24 */ /* 0x040fe200078e020c */
[----:B------:R-:W-:Y:S01]  /*0270*/  MOV R12, c[0x0][0x174] ;  /* 0x00005d00000c7a02 */ /* 0x000fe20000000f00 */
[C---:B------:R-:W-:Y:S01]  /*0280*/  IMAD R19, R5.reuse, c[0x0][0x1e4], R14 ;  /* 0x0000790005137a24 */ /* 0x040fe200078e020e */
[----:B------:R-:W-:Y:S02]  /*0290*/  ISETP.GE.U32.AND P0, PT, R10, R13, PT ;  /* 0x0000000d0a00720c */ /* 0x000fe40003f06070 */
[----:B------:R-:W-:Y:S01]  /*02a0*/  ISETP.GE.AND P4, PT, R12, 0x1, PT ;  /* 0x000000010c00780c */ /* 0x000fe20003f86270 */
[----:B------:R-:W-:Y:S01]  /*02b0*/  IMAD.WIDE.U32 R12, R5, c[0x0][0x190], RZ ;  /* 0x00006400050c7a25 */ /* 0x000fe200078e00ff */
[----:B------:R-:W-:Y:S02]  /*02c0*/  LOP3.LUT R10, R0, c[0x0][0x178], RZ, 0x3c, !PT ;  /* 0x00005e00000a7a12 */ /* 0x000fe400078e3cff */
[----:B------:R-:W-:-:S02]  /*02d0*/  @!P2 IADD3 R7, R7, 0x1, RZ ;  /* 0x000000010707a810 */ /* 0x000fc40007ffe0ff */
[----:B------:R-:W-:Y:S01]  /*02e0*/  ISETP.GE.AND P3, PT, R10, RZ, PT ;  /* 0x000000ff0a00720c */ /* 0x000fe20003f66270 */
[----:B------:R-:W-:Y:S01]  /*02f0*/  IMAD R10, R6, c[0x0][0x190], RZ ;  /* 0x00006400060a7a24 */ /* 0x000fe200078e02ff */
[----:B------:R-:W-:-:S03]  /*0300*/  IADD3 R9, R9, R11, RZ ;  /* 0x0000000b09097210 */ /* 0x000fc60007ffe0ff */
[----:B------:R-:W-:Y:S01]  /*0310*/  IMAD R15, R5, c[0x0][0x194], R10 ;  /* 0x00006500050f7a24 */ /* 0x000fe200078e020a */
[----:B------:R-:W-:Y:S01]  /*0320*/  @P0 IADD3 R7, R7, 0x1, RZ ;  /* 0x0000000107070810 */ /* 0x000fe20007ffe0ff */
[----:B------:R-:W-:-:S03]  /*0330*/  IMAD.WIDE.U32 R10, R5, c[0x0][0x1e0], RZ ;  /* 0x00007800050a7a25 */ /* 0x000fc600078e00ff */
[----:B------:R-:W-:Y:S01]  /*0340*/  IADD3 R15, R13, R15, RZ ;  /* 0x0000000f0d0f7210 */ /* 0x000fe20007ffe0ff */
[----:B------:R-:W-:Y:S06]  /*0350*/  @!P4 EXIT ;  /* 0x000000000000c94d */ /* 0x000fec0003800000 */
[----:B------:R-:W-:Y:S01]  /*0360*/  @!P3 IADD3 R7, -R7, RZ, RZ ;  /* 0x000000ff0707b210 */ /* 0x000fe20007ffe1ff */
[C---:B------:R-:W-:Y:S01]  /*0370*/  IMAD R17, R0.reuse, c[0x0][0x1dc], R17 ;  /* 0x0000770000117a24 */ /* 0x040fe200078e0211 */
[----:B------:R-:W-:Y:S01]  /*0380*/  @!P1 LOP3.LUT R7, RZ, c[0x0][0x178], RZ, 0x33, !PT ;  /* 0x00005e00ff079a12 */ /* 0x000fe200078e33ff */
[----:B------:R-:W-:Y:S01]  /*0390*/  IMAD.WIDE.U32 R8, R0, c[0x0][0x1d8], R8 ;  /* 0x0000760000087a25 */ /* 0x000fe200078e0008 */
[----:B------:R-:W-:Y:S01]  /*03a0*/  MOV R14, R12 ;  /* 0x0000000c000e7202 */ /* 0x000fe20000000f00 */
[----:B------:R-:W0:Y:S01]  /*03b0*/  S2R R13, SR_TID.X ;  /* 0x00000000000d7919 */ /* 0x000e220000002100 */
[----:B------:R-:W-:Y:S02]  /*03c0*/  SHF.R.S32.HI R12, RZ, 0x1f, R7 ;  /* 0x0000001fff0c7819 */ /* 0x000fe40000011407 */
[----:B------:R-:W-:Y:S02]  /*03d0*/  IADD3 R9, R9, R17, RZ ;  /* 0x0000001109097210 */ /* 0x000fe40007ffe0ff */
[----:B------:R-:W-:Y:S01]  /*03e0*/  LEA R18, P0, R8, c[0x0][0x240], 0x1 ;  /* 0x0000900008127a11 */ /* 0x000fe200078008ff */
[----:B------:R-:W-:Y:S01]  /*03f0*/  IMAD R16, R12, c[0x0][0x1a8], RZ ;  /* 0x00006a000c107a24 */ /* 0x000fe200078e02ff */
[----:B------:R-:W-:Y:S01]  /*0400*/  IADD3 R11, R11, R19, RZ ;  /* 0x000000130b0b7210 */ /* 0x000fe20007ffe0ff */
[----:B------:R-:W-:Y:S01]  /*0410*/  IMAD R19, R3, c[0x0][0x1e8], RZ ;  /* 0x00007a0003137a24 */ /* 0x000fe200078e02ff */
[----:B------:R-:W-:Y:S01]  /*0420*/  LEA.HI.X R12, R8, c[0x0][0x244], R9, 0x1, P0 ;  /* 0x00009100080c7a11 */ /* 0x000fe200000f0c09 */
[----:B------:R-:W-:-:S04]  /*0430*/  IMAD.WIDE.U32 R8, R7, c[0x0][0x1a8], R14 ;  /* 0x00006a0007087a25 */ /* 0x000fc800078e000e */
[----:B------:R-:W-:Y:S01]  /*0440*/  IMAD R17, R7, c[0x0][0x1ac], R16 ;  /* 0x00006b0007117a24 */ /* 0x000fe200078e0210 */
[----:B------:R-:W-:Y:S01]  /*0450*/  LEA R16, P1, R8, c[0x0][0x228], 0x1 ;  /* 0x00008a0008107a11 */ /* 0x000fe200078208ff */
[----:B------:R-:W1:Y:S01]  /*0460*/  S2R R7, SR_LANEID ;  /* 0x0000000000077919 */ /* 0x000e620000000000 */
[C---:B------:R-:W-:Y:S02]  /*0470*/  IMAD R19, R0.reuse, c[0x0][0x1ec], R19 ;  /* 0x00007b0000137a24 */ /* 0x040fe400078e0213 */
[----:B------:R-:W-:Y:S01]  /*0480*/  IMAD.WIDE.U32 R10, R0, c[0x0][0x1e8], R10 ;  /* 0x00007a00000a7a25 */ /* 0x000fe200078e000a */
[----:B------:R-:W-:-:S03]  /*0490*/  IADD3 R17, R9, R17, RZ ;  /* 0x0000001109117210 */ /* 0x000fc60007ffe0ff */
[----:B------:R-:W-:Y:S01]  /*04a0*/  IMAD.IADD R11, R11, 0x1, R19 ;  /* 0x000000010b0b7824 */ /* 0x000fe200078e0213 */
[----:B------:R-:W-:Y:S01]  /*04b0*/  LEA R15, P0, R10, c[0x0][0x248], 0x1 ;  /* 0x000092000a0f7a11 */ /* 0x000fe200078008ff */
[----:B------:R-:W-:Y:S01]  /*04c0*/  IMAD R9, R5, c[0x0][0x164], R0 ;  /* 0x0000590005097a24 */ /* 0x000fe200078e0200 */
[----:B------:R-:W-:Y:S02]  /*04d0*/  LEA.HI.X R17, R8, c[0x0][0x22c], R17, 0x1, P1 ;  /* 0x00008b0008117a11 */ /* 0x000fe400008f0c11 */
[----:B------:R-:W-:Y:S01]  /*04e0*/  LEA.HI.X R14, R10, c[0x0][0x24c], R11, 0x1, P0 ;  /* 0x000093000a0e7a11 */ /* 0x000fe200000f0c0b */
[----:B------:R-:W-:Y:S01]  /*04f0*/  IMAD R11, R9, c[0x0][0x174], RZ ;  /* 0x00005d00090b7a24 */ /* 0x000fe200078e02ff */
[----:B0-----:R-:W-:Y:S02]  /*0500*/  SHF.R.S32.HI R10, RZ, 0x1f, R13 ;  /* 0x0000001fff0a7819 */ /* 0x001fe4000001140d */
[----:B------:R-:W-:Y:S01]  /*0510*/  MOV R8, RZ ;  /* 0x000000ff00087202 */ /* 0x000fe20000000f00 */
[----:B------:R-:W-:Y:S01]  /*0520*/  IMAD R11, R11, c[0x0][0x16c], RZ ;  /* 0x00005b000b0b7a24 */ /* 0x000fe200078e02ff */
[----:B------:R-:W-:-:S02]  /*0530*/  SHF.L.U64.HI R9, R13, 0x3, R10 ;  /* 0x000000030d097819 */ /* 0x000fc4000001020a */
[----:B------:R-:W-:Y:S02]  /*0540*/  SHF.L.U32 R10, R13, 0x3, RZ ;  /* 0x000000030d0a7819 */ /* 0x000fe400000006ff */
[----:B------:R-:W-:Y:S02]  /*0550*/  MOV R13, R18 ;  /* 0x00000012000d7202 */ /* 0x000fe40000000f00 */
.L_x_5273:
        /* <DEDUP_REMOVED lines=61> */
.L_x_5261:
[----:B------:R-:W-:Y:S05]  /*0930*/  BSYNC B0 ;  /* 0x0000000000007941 */ /* 0x000fea0003800000 */
.L_x_5260:
        /* <DEDUP_REMOVED lines=33> */
.L_x_5263:
[----:B------:R-:W-:Y:S05]  /*0b50*/  BSYNC B0 ;  /* 0x0000000000007941 */ /* 0x000fea0003800000 */
.L_x_5262:
        /* <DEDUP_REMOVED lines=33> */
.L_x_5265:
[----:B------:R-:W-:Y:S05]  /*0d70*/  BSYNC B0 ;  /* 0x0000000000007941 */ /* 0x000fea0003800000 */
.L_x_5264:
        /* <DEDUP_REMOVED lines=33> */
.L_x_5267:
[----:B------:R-:W-:Y:S05]  /*0f90*/  BSYNC B0 ;  /* 0x0000000000007941 */ /* 0x000fea0003800000 */
.L_x_5266:
        /* <DEDUP_REMOVED lines=8> */
[----:B------:R-:W-:-:S02]  /*1020*/  HADD2.F32 R26, -RZ, R26.H0_H0 ;  /* 0x2000001aff1a7230 */ /* 0x000fc40000004100 */
[----:B------:R-:W-:Y:S02]  /*1030*/  HADD2.F32 R25, -RZ, R25.H0_H0 ;  /* 0x20000019ff197230 */ /* 0x000fe40000004100 */
[----:B------:R-:W-:Y:S01]  /*1040*/  HADD2.F32 R36, -RZ, R22.H0_H0 ;  /* 0x20000016ff247230 */ /* 0x000fe20000004100 */
[-C--:B------:R-:W-:Y:S02]  /*1050*/  FMUL.FTZ R22, R27, R2.reuse ;  /* 0x000000021b167220 */ /* 0x080fe40000410000 */
[-C--:B------:R-:W-:Y:S02]  /*1060*/  FMUL.FTZ R23, R26, R2.reuse ;  /* 0x000000021a177220 */ /* 0x080fe40000410000 */
[-C--:B------:R-:W-:Y:S02]  /*1070*/  FMUL.FTZ R30, R25, R2.reuse ;  /* 0x00000002191e7220 */ /* 0x080fe40000410000 */
[----:B------:R-:W-:Y:S01]  /*1080*/  FMUL.FTZ R31, R36, R2 ;  /* 0x00000002241f7220 */ /* 0x000fe20000410000 */
[----:B------:R-:W-:Y:S05]  /*1090*/  @!P0 BRA `(.L_x_5268) ;  /* 0x0000082000008947 */ /* 0x000fea0003800000 */
[----:B------:R-:W0:Y:S01]  /*10a0*/  S2R R32, SR_TID.X ;  /* 0x0000000000207919 */ /* 0x000e220000002100 */
[----:B------:R-:W-:Y:S01]  /*10b0*/  HFMA2.MMA R37, -RZ, RZ, 0, 0 ;  /* 0x00000000ff257435 */ /* 0x000fe200000001ff */
[----:B------:R-:W-:-:S02]  /*10c0*/  FMUL.FTZ R33, R25, R20 ;  /* 0x0000001419217220 */ /* 0x000fc40000410000 */
[----:B------:R-:W-:Y:S02]  /*10d0*/  FMUL.FTZ R34, R27, R18 ;  /* 0x000000121b227220 */ /* 0x000fe40000410000 */
[----:B------:R-:W-:Y:S02]  /*10e0*/  FMUL.FTZ R35, R26, R19 ;  /* 0x000000131a237220 */ /* 0x000fe40000410000 */
[----:B------:R-:W-:Y:S01]  /*10f0*/  FMUL.FTZ R36, R36, R21 ;  /* 0x0000001524247220 */ /* 0x000fe20000410000 */
[----:B0-----:R-:W-:-:S04]  /*1100*/  LOP3.LUT P0, RZ, R32, 0x1f, RZ, 0xc0, !PT ;  /* 0x0000001f20ff7812 */ /* 0x001fc8000780c0ff */
[----:B------:R-:W-:Y:S02]  /*1110*/  ISETP.EQ.OR P0, PT, R8, RZ, P0 ;  /* 0x000000ff0800720c */ /* 0x000fe40000702670 */
.L_x_5271:
        /* <DEDUP_REMOVED lines=12> */
[C---:B------:R-:W-:Y:S02]  /*11e0*/  IMAD.WIDE.U32 R26, R37.reuse, c[0x0][0x1a0], RZ ;  /* 0x00006800251a7a25 */ /* 0x040fe400078e00ff */
[----:B------:R0:W2:Y:S02]  /*11f0*/  LDG.E R39, [R28.64] ;  /* 0x000000041c277981 */ /* 0x0000a4000c1e1900 */
[----:B------:R-:W-:Y:S01]  /*1200*/  IMAD R41, R37, c[0x0][0x1a4], R24 ;  /* 0x0000690025297a24 */ /* 0x000fe200078e0218 */
[----:B------:R-:W-:-:S04]  /*1210*/  LEA R25, P1, R26, R16, 0x1 ;  /* 0x000000101a197211 */ /* 0x000fc800078208ff */
[----:B------:R-:W-:Y:S02]  /*1220*/  IADD3 R27, R27, R41, RZ ;  /* 0x000000291b1b7210 */ /* 0x000fe40007ffe0ff */
[----:B------:R-:W-:Y:S02]  /*1230*/  IADD3 R24, P2, R25, R10, RZ ;  /* 0x0000000a19187210 */ /* 0x000fe40007f5e0ff */
[----:B------:R-:W-:-:S04]  /*1240*/  LEA.HI.X R26, R26, R17, R27, 0x1, P1 ;  /* 0x000000111a1a7211 */ /* 0x000fc800008f0c1b */
[----:B------:R-:W-:-:S06]  /*1250*/  IADD3.X R25, R26, R9, RZ, P2, !PT ;  /* 0x000000091a197210 */ /* 0x000fcc00017fe4ff */
[----:B------:R-:W3:Y:S01]  /*1260*/  LDG.E.64 R24, [R24.64] ;  /* 0x0000000418187981 */ /* 0x000ee2000c1e1b00 */
[----:B------:R-:W-:Y:S02]  /*1270*/  IMAD R41, R3, c[0x0][0x1b8], RZ ;  /* 0x00006e0003297a24 */ /* 0x000fe400078e02ff */
[----:B------:R-:W-:-:S04]  /*1280*/  IMAD.WIDE.U32 R26, R0, c[0x0][0x1b8], RZ ;  /* 0x00006e00001a7a25 */ /* 0x000fc800078e00ff */
[----:B------:R-:W-:Y:S02]  /*1290*/  IMAD R41, R0, c[0x0][0x1bc], R41 ;  /* 0x00006f0000297a24 */ /* 0x000fe400078e0229 */
[----:B------:R-:W-:-:S03]  /*12a0*/  IMAD R38, R38, c[0x0][0x1c0], RZ ;  /* 0x0000700026267a24 */ /* 0x000fc600078e02ff */
[----:B------:R-:W-:Y:S01]  /*12b0*/  IADD3 R27, R27, R41, RZ ;  /* 0x000000291b1b7210 */ /* 0x000fe20007ffe0ff */
[----:B0-----:R-:W-:-:S04]  /*12c0*/  IMAD R29, R37, c[0x0][0x1c4], R38 ;  /* 0x00007100251d7a24 */ /* 0x001fc800078e0226 */
[----:B------:R-:W-:-:S04]  /*12d0*/  IMAD.WIDE.U32 R26, R37, c[0x0][0x1c0], R26 ;  /* 0x00007000251a7a25 */ /* 0x000fc800078e001a */
[----:B------:R-:W-:Y:S01]  /*12e0*/  IMAD.IADD R27, R27, 0x1, R29 ;  /* 0x000000011b1b7824 */ /* 0x000fe200078e021d */
[----:B------:R-:W-:-:S04]  /*12f0*/  LEA R28, P1, R26, c[0x0][0x230], 0x2 ;  /* 0x00008c001a1c7a11 */ /* 0x000fc800078210ff */
[----:B------:R-:W-:Y:S02]  /*1300*/  LEA.HI.X R29, R26, c[0x0][0x234], R27, 0x2, P1 ;  /* 0x00008d001a1d7a11 */ /* 0x000fe400008f141b */
[----:B-1----:R-:W-:-:S03]  /*1310*/  ISETP.GE.AND P1, PT, R7, 0x1, PT ;  /* 0x000000010700780c */ /* 0x002fc60003f26270 */
[----:B------:R0:W5:Y:S01]  /*1320*/  LDG.E R38, [R28.64] ;  /* 0x000000041c267981 */ /* 0x000162000c1e1900 */
[C---:B------:R-:W-:Y:S01]  /*1330*/  ISETP.NE.AND P2, PT, R7.reuse, 0x1f, PT ;  /* 0x0000001f0700780c */ /* 0x040fe20003f45270 */
[----:B------:R-:W-:Y:S01]  /*1340*/  BSSY B0, `(.L_x_5269) ;  /* 0x000004e000007945 */ /* 0x000fe20003800000 */
[----:B------:R-:W-:Y:S01]  /*1350*/  ISETP.NE.AND P3, PT, R7, RZ, PT ;  /* 0x000000ff0700720c */ /* 0x000fe20003f65270 */
[----:B--2---:R-:W-:-:S04]  /*1360*/  FMUL.FTZ R26, R39, 1.4426950216293334961 ;  /* 0x3fb8aa3b271a7820 */ /* 0x004fc80000410000 */
[C---:B------:R-:W-:Y:S02]  /*1370*/  FMUL.FTZ R41, R26.reuse, R19 ;  /* 0x000000131a297220 */ /* 0x040fe40000410000 */
[C---:B------:R-:W-:Y:S02]  /*1380*/  FMUL.FTZ R42, R26.reuse, R18 ;  /* 0x000000121a2a7220 */ /* 0x040fe40000410000 */
[C---:B------:R-:W-:Y:S02]  /*1390*/  FMUL.FTZ R39, R26.reuse, R20 ;  /* 0x000000141a277220 */ /* 0x040fe40000410000 */
[----:B------:R-:W1:Y:S01]  /*13a0*/  MUFU.EX2 R41, R41 ;  /* 0x0000002900297308 */ /* 0x000e620000000800 */
[----:B------:R-:W-:-:S07]  /*13b0*/  FMUL.FTZ R40, R26, R21 ;  /* 0x000000151a287220 */ /* 0x000fce0000410000 */
[----:B------:R-:W2:Y:S01]  /*13c0*/  MUFU.EX2 R42, R42 ;  /* 0x0000002a002a7308 */ /* 0x000ea20000000800 */
[--C-:B---3--:R-:W-:Y:S02]  /*13d0*/  HADD2.F32 R45, -RZ, R24.reuse.H0_H0 ;  /* 0x20000018ff2d7230 */ /* 0x108fe40000004100 */
[----:B------:R-:W-:Y:S02]  /*13e0*/  HADD2.F32 R46, -RZ, R24.H1_H1 ;  /* 0x30000018ff2e7230 */ /* 0x000fe40000004100 */
[----:B------:R-:W-:-:S03]  /*13f0*/  HADD2.F32 R44, -RZ, R25.H0_H0 ;  /* 0x20000019ff2c7230 */ /* 0x000fc60000004100 */
[----:B------:R-:W3:Y:S01]  /*1400*/  MUFU.EX2 R39, R39 ;  /* 0x0000002700277308 */ /* 0x000ee20000000800 */
[----:B------:R-:W-:Y:S01]  /*1410*/  FMUL.FTZ R45, R34, R45 ;  /* 0x0000002d222d7220 */ /* 0x000fe20000410000 */
[----:B------:R-:W-:Y:S01]  /*1420*/  HADD2.F32 R43, -RZ, R25.H1_H1 ;  /* 0x30000019ff2b7230 */ /* 0x000fe20000004100 */
[----:B------:R-:W-:Y:S02]  /*1430*/  FMUL.FTZ R46, R35, R46 ;  /* 0x0000002e232e7220 */ /* 0x000fe40000410000 */
[----:B------:R-:W-:Y:S02]  /*1440*/  FMUL.FTZ R44, R33, R44 ;  /* 0x0000002c212c7220 */ /* 0x000fe40000410000 */
[-C--:B-1----:R-:W-:Y:S01]  /*1450*/  FFMA.FTZ R24, R45, R41.reuse, R46 ;  /* 0x000000292d187223 */ /* 0x082fe2000001002e */
[----:B------:R-:W1:Y:S01]  /*1460*/  MUFU.EX2 R40, R40 ;  /* 0x0000002800287308 */ /* 0x000e620000000800 */
[----:B--2---:R-:W-:Y:S02]  /*1470*/  FMUL.FTZ R26, R42, R41 ;  /* 0x000000292a1a7220 */ /* 0x004fe40000410000 */
[----:B------:R-:W-:-:S02]  /*1480*/  FMUL.FTZ R43, R36, R43 ;  /* 0x0000002b242b7220 */ /* 0x000fc40000410000 */
[C---:B---3--:R-:W-:Y:S02]  /*1490*/  FFMA.FTZ R24, R39.reuse, R24, R44 ;  /* 0x0000001827187223 */ /* 0x048fe4000001002c */
[----:B------:R-:W-:Y:S02]  /*14a0*/  FMUL.FTZ R27, R39, R26 ;  /* 0x0000001a271b7220 */ /* 0x000fe40000410000 */
[C---:B-1----:R-:W-:Y:S02]  /*14b0*/  FFMA.FTZ R25, R40.reuse, R24, R43 ;  /* 0x0000001828197223 */ /* 0x042fe4000001002b */
[----:B------:R-:W-:-:S03]  /*14c0*/  FMUL.FTZ R24, R40, R27 ;  /* 0x0000001b28187220 */ /* 0x000fc60000410000 */
[----:B------:R-:W1:Y:S04]  /*14d0*/  SHFL.UP PT, R26, R25, 0x1, RZ ;  /* 0x04200000191a7989 */ /* 0x000e6800000e00ff */
[----:B------:R-:W2:Y:S01]  /*14e0*/  SHFL.UP PT, R27, R24, 0x1, RZ ;  /* 0x04200000181b7989 */ /* 0x000ea200000e00ff */
        /* <DEDUP_REMOVED lines=11> */
[----:B------:R-:W-:Y:S01]  /*15a0*/  MOV R26, 0x3f800000 ;  /* 0x3f800000001a7802 */ /* 0x000fe20000000f00 */
[----:B--2---:R-:W-:-:S03]  /*15b0*/  @P1 FMUL.FTZ R24, R24, R27 ;  /* 0x0000001b18181220 */ /* 0x004fc60000410000 */
[----:B0-----:R-:W0:Y:S01]  /*15c0*/  SHFL.UP PT, R28, R25, 0x8, RZ ;  /* 0x05000000191c7989 */ /* 0x001e2200000e00ff */
        /* <DEDUP_REMOVED lines=37> */
.L_x_5270:
[----:B------:R-:W-:Y:S05]  /*1820*/  BSYNC B0 ;  /* 0x0000000000007941 */ /* 0x000fea0003800000 */
.L_x_5269:
[----:B0-----:R-:W-:Y:S01]  /*1830*/  IADD3 R37, R37, 0x1, RZ ;  /* 0x0000000125257810 */ /* 0x001fe20007ffe0ff */
        /* <DEDUP_REMOVED lines=8> */
.L_x_5268:
[----:B------:R-:W-:Y:S01]  /*18c0*/  SHF.L.U32 R18, R8, 0x7, RZ ;  /* 0x0000000708127819 */ /* 0x000fe200000006ff */
[----:B------:R-:W-:Y:S01]  /*18d0*/  IMAD R20, R6, c[0x0][0x200], RZ ;  /* 0x0000800006147a24 */ /* 0x000fe200078e02ff */
[----:B------:R-:W-:Y:S01]  /*18e0*/  BAR.SYNC.DEFER_BLOCKING 0x0 ;  /* 0x0000000000007b1d */ /* 0x000fe20000010000 */
[----:B------:R-:W-:Y:S01]  /*18f0*/  IMAD R25, R3, c[0x0][0x208], RZ ;  /* 0x0000820003197a24 */ /* 0x000fe200078e02ff */
[----:B------:R-:W-:Y:S01]  /*1900*/  SHF.R.S32.HI R19, RZ, 0x1f, R18 ;  /* 0x0000001fff137819 */ /* 0x000fe20000011412 */
[----:B------:R-:W-:Y:S01]  /*1910*/  IMAD R21, R5, c[0x0][0x204], R20 ;  /* 0x0000810005157a24 */ /* 0x000fe200078e0214 */
[----:B------:R-:W-:Y:S02]  /*1920*/  F2FP.PACK_AB R22, R23, R22 ;  /* 0x000000161716723e */ /* 0x000fe400000000ff */
[----:B------:R-:W-:Y:S01]  /*1930*/  F2FP.PACK_AB R23, R31, R30 ;  /* 0x0000001e1f17723e */ /* 0x000fe200000000ff */
[----:B------:R-:W-:Y:S01]  /*1940*/  IMAD.WIDE.U32 R18, R5, c[0x0][0x200], R18 ;  /* 0x0000800005127a25 */ /* 0x000fe200078e0012 */
[----:B------:R-:W-:-:S02]  /*1950*/  IADD3 R8, R8, 0x1, RZ ;  /* 0x0000000108087810 */ /* 0x000fc40007ffe0ff */
[----:B------:R-:W-:Y:S02]  /*1960*/  IADD3 R16, P1, R16, 0x100, RZ ;  /* 0x0000010010107810 */ /* 0x000fe40007f3e0ff */
[----:B------:R-:W-:Y:S01]  /*1970*/  IADD3 R19, R19, R21, RZ ;  /* 0x0000001513137210 */ /* 0x000fe20007ffe0ff */
[C---:B------:R-:W-:Y:S01]  /*1980*/  IMAD R21, R0.reuse, c[0x0][0x20c], R25 ;  /* 0x0000830000157a24 */ /* 0x040fe200078e0219 */
[----:B------:R-:W-:Y:S02]  /*1990*/  IADD3 R13, P2, R13, 0x100, RZ ;  /* 0x000001000d0d7810 */ /* 0x000fe40007f5e0ff */
        /* <DEDUP_REMOVED lines=14> */
.L_x_5272:
[----:B------:R-:W-:Y:S05]  /*1a80*/  EXIT ;  /* 0x000000000000794d */ /* 0x000fea0003800000 */
.L_x_5274:
        /* <DEDUP_REMOVED lines=15> */
.L_x_5476:


//--------------------- .text._Z25selective_scan_fwd_kernelI32Selective_Scan_fwd_kernel_traitsILi32ELi4ELi1ELb1ELb1ELb0ELb1EN3c104HalfEfEEv13SSMParamsBase --------------------------
	.section	.text._Z25selective_scan_fwd_kernelI32Selective_Scan_fwd_kernel_traitsILi32ELi4ELi1ELb1ELb1ELb0ELb1EN3c104HalfEfEEv13SSMParamsBase,"ax",@progbits
	.sectioninfo	@"SHI_REGISTERS=52"
	.align	128
        .global         _Z25selective_scan_fwd_kernelI32Selective_Scan_fwd_kernel_traitsILi32ELi4ELi1ELb1ELb1ELb0ELb1EN3c104HalfEfEEv13SSMParamsBase
        .type           _Z25selective_scan_fwd_kernelI32Selective_Scan_fwd_kernel_traitsILi32ELi4ELi1ELb1ELb1ELb0ELb1EN3c104HalfEfEEv13SSMParamsBase,@function
        .size           _Z25selective_scan_fwd_kernelI32Selective_Scan_fwd_kernel_traitsILi32ELi4ELi1ELb1ELb1ELb0ELb1EN3c104HalfEfEEv13SSMParamsBase,(.L_x_5477 - _Z25selective_scan_fwd_kernelI32Selective_Scan_fwd_kernel_traitsILi32ELi4ELi1ELb1ELb1ELb0ELb1EN3c104HalfEfEEv13SSMParamsBase)
        .other          _Z25selective_scan_fwd_kernelI32Selective_Scan_fwd_kernel_traitsILi32ELi4ELi1ELb1ELb1ELb0ELb1EN3c104HalfEfEEv13SSMParamsBase,@"STO_CUDA_ENTRY STV_DEFAULT"
_Z25selective_scan_fwd_kernelI32Selective_Scan_fwd_kernel_traitsILi32ELi4ELi1ELb1ELb1ELb0ELb1EN3c104HalfEfEEv13SSMParamsBase:
.text._Z25selective_scan_fwd_kernelI32Selective_Scan_fwd_kernel_traitsILi32ELi4ELi1ELb1ELb1ELb0ELb1EN3c104HalfEfEEv13SSMParamsBase:
        /* <DEDUP_REMOVED lines=74> */
[----:B------:R-:W-:Y:S01]  /*04a0*/  IMAD R9, R5, c[0x0][0x164], R0 ;  /* 0x0000590005097a24 */ /* 0x000fe200078e0200 */
[----:B------:R-:W-:Y:S02]  /*04b0*/  IADD3 R11, R11, R19, RZ ;  /* 0x000000130b0b7210 */ /* 0x000fe40007ffe0ff */
[----:B------:R-:W-:Y:S02]  /*04c0*/  LEA R15, P0, R10, c[0x0][0x248], 0x1 ;  /* 0x000092000a0f7a11 */ /* 0x000fe400078008ff */
        /* <DEDUP_REMOVED lines=8> */
[----:B-1----:R-:W-:Y:S02]  /*0550*/  MOV R13, R18 ;  /* 0x00000012000d7202 */ /* 0x002fe40000000f00 */
.L_x_5288:
        /* <DEDUP_REMOVED lines=61> */
.L_x_5276:
[----:B------:R-:W-:Y:S05]  /*0930*/  BSYNC B0 ;  /* 0x0000000000007941 */ /* 0x000fea0003800000 */
.L_x_5275:
        /* <DEDUP_REMOVED lines=33> */
.L_x_5278:
[----:B------:R-:W-:Y:S05]  /*0b50*/  BSYNC B0 ;  /* 0x0000000000007941 */ /* 0x000fea0003800000 */
.L_x_5277:
        /* <DEDUP_REMOVED lines=33> */
.L_x_5280:
[----:B------:R-:W-:Y:S05]  /*0d70*/  BSYNC B0 ;  /* 0x0000000000007941 */ /* 0x000fea0003800000 */
.L_x_5279:
        /* <DEDUP_REMOVED lines=33> */
.L_x_5282:
[----:B------:R-:W-:Y:S05]  /*0f90*/  BSYNC B0 ;  /* 0x0000000000007941 */ /* 0x000fea0003800000 */
.L_x_5281:
        /* <DEDUP_REMOVED lines=24> */
.L_x_5286:
        /* <DEDUP_REMOVED lines=27> */
[----:B------:R-:W-:-:S05]  /*12d0*/  IMAD.WIDE.U32 R26, R37, c[0x0][0x1c0], R26 ;  /* 0x00007000251a7a25 */ /* 0x000fca00078e001a */
[----:B------:R-:W-:Y:S02]  /*12e0*/  IADD3 R27, R27, R29, RZ ;  /* 0x0000001d1b1b7210 */ /* 0x000fe40007ffe0ff */
[----:B------:R-:W-:-:S04]  /*12f0*/  LEA R28, P1, R26, c[0x0][0x230], 0x2 ;  /* 0x00008c001a1c7a11 */ /* 0x000fc800078210ff */
[----:B------:R-:W-:Y:S02]  /*1300*/  LEA.HI.X R29, R26, c[0x0][0x234], R27, 0x2, P1 ;  /* 0x00008d001a1d7a11 */ /* 0x000fe400008f141b */
[----:B------:R-:W-:-:S03]  /*1310*/  ISETP.GE.AND P1, PT, R7, 0x1, PT ;  /* 0x000000010700780c */ /* 0x000fc60003f26270 */
        /* <DEDUP_REMOVED lines=80> */
.L_x_5285:
[----:B------:R-:W-:Y:S05]  /*1820*/  BSYNC B0 ;  /* 0x0000000000007941 */ /* 0x000fea0003800000 */
.L_x_5284:
        /* <DEDUP_REMOVED lines=9> */
.L_x_5283:
[----:B------:R-:W-:Y:S01]  /*18c0*/  SHF.L.U32 R18, R8, 0x7, RZ ;  /* 0x0000000708127819 */ /* 0x000fe200000006ff */
[C---:B------:R-:W-:Y:S01]  /*18d0*/  IMAD R20, R6.reuse, c[0x0][0x200], RZ ;  /* 0x0000800006147a24 */ /* 0x040fe200078e02ff */
[----:B------:R-:W-:Y:S01]  /*18e0*/  BAR.SYNC.DEFER_BLOCKING 0x0 ;  /* 0x0000000000007b1d */ /* 0x000fe20000010000 */
[----:B------:R-:W-:Y:S01]  /*18f0*/  IMAD R24, R6, c[0x0][0x1f0], RZ ;  /* 0x00007c0006187a24 */ /* 0x000fe200078e02ff */
[----:B------:R-:W-:Y:S01]  /*1900*/  SHF.R.S32.HI R19, RZ, 0x1f, R18 ;  /* 0x0000001fff137819 */ /* 0x000fe20000011412 */
[----:B------:R-:W-:Y:S01]  /*1910*/  IMAD R25, R5, c[0x0][0x204], R20 ;  /* 0x0000810005197a24 */ /* 0x000fe200078e0214 */
[----:B------:R-:W-:Y:S01]  /*1920*/  F2FP.PACK_AB R32, R23, R22 ;  /* 0x000000161720723e */ /* 0x000fe200000000ff */
        /* <DEDUP_REMOVED lines=13> */
[----:B------:R-:W-:-:S04]  /*1a00*/  LEA R27, P0, R20, c[0x0][0x258], 0x1 ;  /* 0x00009600141b7a11 */ /* 0x000fc800078008ff */
[----:B------:R-:W-:Y:S02]  /*1a10*/  LEA.HI.X R20, R20, c[0x0][0x25c], R33, 0x1, P0 ;  /* 0x0000970014147a11 */ /* 0x000fe400000f0c21 */
[----:B------:R-:W-:Y:S02]  /*1a20*/  IADD3 R26, P0, R27, R10, RZ ;  /* 0x0000000a1b1a7210 */ /* 0x000fe40007f1e0ff */
[----:B------:R-:W-:Y:S02]  /*1a30*/  F2FP.PACK_AB R33, R31, R30 ;  /* 0x0000001e1f21723e */ /* 0x000fe400000000ff */
[----:B------:R-:W-:Y:S02]  /*1a40*/  IADD3.X R27, R20, R9, RZ, P0, !PT ;  /* 0x00000009141b7210 */ /* 0x000fe400007fe4ff */
[----:B------:R-:W-:Y:S02]  /*1a50*/  IADD3 R21, R25, R29, RZ ;  /* 0x0000001d19157210 */ /* 0x000fe40007ffe0ff */
[C---:B------:R-:W-:Y:S01]  /*1a60*/  LEA R29, P1, R24.reuse, c[0x0][0x268], 0x1 ;  /* 0x00009a00181d7a11 */ /* 0x040fe200078208ff */
[----:B------:R0:W-:Y:S03]  /*1a70*/  STG.E.64 [R26.64], R32 ;  /* 0x000000201a007986 */ /* 0x0001e6000c101b04 */
[----:B------:R-:W-:Y:S01]  /*1a80*/  LEA.HI.X R24, R24, c[0x0][0x26c], R21, 0x1, P1 ;  /* 0x00009b0018187a11 */ /* 0x000fe200008f0c15 */
[----:B------:R-:W-:Y:S01]  /*1a90*/  BAR.SYNC.DEFER_BLOCKING 0x0 ;  /* 0x0000000000007b1d */ /* 0x000fe20000010000 */
[----:B------:R-:W-:-:S04]  /*1aa0*/  IADD3 R28, P1, R29, R10, RZ ;  /* 0x0000000a1d1c7210 */ /* 0x000fc80007f3e0ff */
[----:B------:R-:W-:-:S05]  /*1ab0*/  IADD3.X R29, R24, R9, RZ, P1, !PT ;  /* 0x00000009181d7210 */ /* 0x000fca0000ffe4ff */
[----:B------:R1:W2:Y:S01]  /*1ac0*/  LDG.E.64 R20, [R28.64] ;  /* 0x000000041c147981 */ /* 0x0002a2000c1e1b00 */
[----:B------:R-:W-:Y:S01]  /*1ad0*/  IMAD.WIDE.U32 R18, R5, c[0x0][0x210], R18 ;  /* 0x0000840005127a25 */ /* 0x000fe200078e0012 */
[----:B------:R-:W-:Y:S02]  /*1ae0*/  IADD3 R8, R8, 0x1, RZ ;  /* 0x0000000108087810 */ /* 0x000fe40007ffe0ff */
[----:B------:R-:W-:Y:S01]  /*1af0*/  BAR.SYNC.DEFER_BLOCKING 0x0 ;  /* 0x0000000000007b1d */ /* 0x000fe20000010000 */
[----:B------:R-:W-:Y:S02]  /*1b00*/  IADD3 R16, P1, R16, 0x100, RZ ;  /* 0x0000010010107810 */ /* 0x000fe40007f3e0ff */
[----:B------:R-:W-:Y:S02]  /*1b10*/  IADD3 R13, P2, R13, 0x100, RZ ;  /* 0x000001000d0d7810 */ /* 0x000fe40007f5e0ff */
[----:B------:R-:W-:Y:S01]  /*1b20*/  IADD3 R15, P3, R15, 0x100, RZ ;  /* 0x000001000f0f7810 */ /* 0x000fe20007f7e0ff */
[----:B-1----:R-:W-:Y:S01]  /*1b30*/  IMAD R28, R6, c[0x0][0x210], RZ ;  /* 0x00008400061c7a24 */ /* 0x002fe200078e02ff */
[----:B------:R-:W-:-:S02]  /*1b40*/  IADD3.X R17, RZ, R17, RZ, P1, !PT ;  /* 0x00000011ff117210 */ /* 0x000fc40000ffe4ff */
[----:B------:R-:W-:Y:S01]  /*1b50*/  IADD3.X R12, RZ, R12, RZ, P2, !PT ;  /* 0x0000000cff0c7210 */ /* 0x000fe200017fe4ff */
[----:B0-----:R-:W-:Y:S01]  /*1b60*/  IMAD R33, R5, c[0x0][0x214], R28 ;  /* 0x0000850005217a24 */ /* 0x001fe200078e021c */
[----:B------:R-:W-:-:S04]  /*1b70*/  IADD3.X R14, RZ, R14, RZ, P3, !PT ;  /* 0x0000000eff0e7210 */ /* 0x000fc80001ffe4ff */
[----:B------:R-:W-:Y:S01]  /*1b80*/  IADD3 R19, R19, R33, RZ ;  /* 0x0000002113137210 */ /* 0x000fe20007ffe0ff */
[----:B------:R-:W-:-:S04]  /*1b90*/  IMAD R33, R3, c[0x0][0x218], RZ ;  /* 0x0000860003217a24 */ /* 0x000fc800078e02ff */
[C---:B------:R-:W-:Y:S02]  /*1ba0*/  IMAD R33, R0.reuse, c[0x0][0x21c], R33 ;  /* 0x0000870000217a24 */ /* 0x040fe400078e0221 */
[----:B------:R-:W-:-:S05]  /*1bb0*/  IMAD.WIDE.U32 R18, R0, c[0x0][0x218], R18 ;  /* 0x0000860000127a25 */ /* 0x000fca00078e0012 */
[----:B------:R-:W-:Y:S02]  /*1bc0*/  IADD3 R19, R19, R33, RZ ;  /* 0x0000002113137210 */ /* 0x000fe40007ffe0ff */
[----:B------:R-:W-:Y:S01]  /*1bd0*/  LEA R33, P0, R18, c[0x0][0x270], 0x1 ;  /* 0x00009c0012217a11 */ /* 0x000fe200078008ff */
[----:B--2---:R-:W-:Y:S01]  /*1be0*/  HADD2.F32 R25, -RZ, R20.H0_H0 ;  /* 0x20000014ff197230 */ /* 0x004fe20000004100 */
[--C-:B------:R-:W-:Y:S01]  /*1bf0*/  SHF.R.U64 R36, R20, 0x10, R21.reuse ;  /* 0x0000001014247819 */ /* 0x100fe20000001215 */
[----:B------:R-:W-:Y:S01]  /*1c00*/  HADD2.F32 R24, -RZ, R21.H0_H0 ;  /* 0x20000015ff187230 */ /* 0x000fe20000004100 */
[----:B------:R-:W-:Y:S02]  /*1c10*/  SHF.R.U32.HI R20, RZ, 0x10, R21 ;  /* 0x00000010ff147819 */ /* 0x000fe40000011615 */
[----:B------:R-:W-:Y:S01]  /*1c20*/  FMUL.FTZ R34, R25, -1.4426950216293334961 ;  /* 0xbfb8aa3b19227820 */ /* 0x000fe20000410000 */
[----:B------:R-:W-:Y:S01]  /*1c30*/  HADD2.F32 R21, -RZ, R36.H0_H0 ;  /* 0x20000024ff157230 */ /* 0x000fe20000004100 */
[----:B------:R-:W-:Y:S01]  /*1c40*/  FMUL.FTZ R35, R24, -1.4426950216293334961 ;  /* 0xbfb8aa3b18237820 */ /* 0x000fe20000410000 */
[----:B------:R-:W-:-:S03]  /*1c50*/  HADD2.F32 R20, -RZ, R20.H0_H0 ;  /* 0x20000014ff147230 */ /* 0x000fc60000004100 */
[----:B------:R-:W-:Y:S01]  /*1c60*/  FMUL.FTZ R27, R21, -1.4426950216293334961 ;  /* 0xbfb8aa3b151b7820 */ /* 0x000fe20000410000 */
[----:B------:R-:W0:Y:S01]  /*1c70*/  MUFU.EX2 R34, R34 ;  /* 0x0000002200227308 */ /* 0x000e220000000800 */
[----:B------:R-:W-:-:S07]  /*1c80*/  FMUL.FTZ R32, R20, -1.4426950216293334961 ;  /* 0xbfb8aa3b14207820 */ /* 0x000fce0000410000 */
        /* <DEDUP_REMOVED lines=10> */
[----:B-1----:R-:W-:Y:S01]  /*1d30*/  FMUL.FTZ R25, R25, R26 ;  /* 0x0000001a19197220 */ /* 0x002fe20000410000 */
[----:B------:R-:W-:-:S03]  /*1d40*/  LEA.HI.X R26, R18, c[0x0][0x274], R19, 0x1, P0 ;  /* 0x00009d00121a7a11 */ /* 0x000fc600000f0c13 */
[----:B------:R-:W-:-:S03]  /*1d50*/  FMUL.FTZ R25, R25, R22 ;  /* 0x0000001619197220 */ /* 0x000fc60000410000 */
[----:B------:R-:W1:Y:S01]  /*1d60*/  MUFU.RCP R27, R32 ;  /* 0x00000020001b7308 */ /* 0x000e620000001000 */
[----:B0-----:R-:W-:-:S04]  /*1d70*/  FMUL.FTZ R19, R24, R29 ;  /* 0x0000001d18137220 */ /* 0x001fc80000410000 */
[----:B------:R-:W-:Y:S02]  /*1d80*/  FMUL.FTZ R30, R19, R30 ;  /* 0x0000001e131e7220 */ /* 0x000fe40000410000 */
[----:B--2---:R-:W-:Y:S02]  /*1d90*/  FMUL.FTZ R18, R21, R28 ;  /* 0x0000001c15127220 */ /* 0x004fe40000410000 */
[----:B-1----:R-:W-:Y:S02]  /*1da0*/  FMUL.FTZ R22, R20, R27 ;  /* 0x0000001b14167220 */ /* 0x002fe40000410000 */
[----:B------:R-:W-:Y:S01]  /*1db0*/  FMUL.FTZ R20, R18, R23 ;  /* 0x0000001712147220 */ /* 0x000fe20000410000 */
[----:B------:R-:W-:Y:S01]  /*1dc0*/  IADD3 R18, P0, R33, R10, RZ ;  /* 0x0000000a21127210 */ /* 0x000fe20007f1e0ff */
[----:B------:R-:W-:-:S03]  /*1dd0*/  FMUL.FTZ R31, R22, R31 ;  /* 0x0000001f161f7220 */ /* 0x000fc60000410000 */
[----:B------:R-:W-:Y:S02]  /*1de0*/  IADD3.X R19, R26, R9, RZ, P0, !PT ;  /* 0x000000091a137210 */ /* 0x000fe400007fe4ff */
[----:B------:R-:W-:Y:S02]  /*1df0*/  F2FP.PACK_AB R20, R20, R25 ;  /* 0x000000191414723e */ /* 0x000fe400000000ff */
[----:B------:R-:W-:Y:S02]  /*1e00*/  F2FP.PACK_AB R21, R31, R30 ;  /* 0x0000001e1f15723e */ /* 0x000fe400000000ff */
[----:B------:R-:W-:-:S03]  /*1e10*/  ISETP.GE.AND P0, PT, R8, c[0x0][0x174], PT ;  /* 0x00005d0008007a0c */ /* 0x000fc60003f06270 */
[----:B------:R0:W-:Y:S10]  /*1e20*/  STG.E.64 [R18.64], R20 ;  /* 0x0000001412007986 */ /* 0x0001f4000c101b04 */
[----:B------:R-:W-:Y:S01]  /*1e30*/  @P0 CALL.REL.NOINC `(.L_x_5287) ;  /* 0x0000001000000944 */ /* 0x000fe20003c00000 */
[----:B------:R-:W-:Y:S05]  /*1e40*/  BRA `(.L_x_5288) ;  /* 0xffffe71000007947 */ /* 0x000fea000383ffff */
.L_x_5287:
[----:B------:R-:W-:Y:S05]  /*1e50*/  EXIT ;  /* 0x000000000000794d */ /* 0x000fea0003800000 */
.L_x_5289:
        /* <DEDUP_REMOVED lines=10> */
.L_x_5477:


//--------------------- .text._Z25selective_scan_fwd_kernelI32Selective_Scan_fwd_kernel_traitsILi32ELi4ELi1ELb1ELb1ELb1ELb0EN3c104HalfEfEEv13SSMParamsBase --------------------------
	.section	.text._Z25selective_scan_fwd_kernelI32Selective_Scan_fwd_kernel_traitsILi32ELi4ELi1ELb1ELb1ELb1ELb0EN3c104HalfEfEEv13SSMParamsBase,"ax",@progbits
	.sectioninfo	@"SHI_REGISTERS=54"
	.align	128
        .global         _Z25selective_scan_fwd_kernelI32Selective_Scan_fwd_kernel_traitsILi32ELi4ELi1ELb1ELb1ELb1ELb0EN3c104HalfEfEEv13SSMParamsBase
        .type           _Z25selective_scan_fwd_kernelI32Selective_Scan_fwd_kernel_traitsILi32ELi4ELi1ELb1ELb1ELb1ELb0EN3c104HalfEfEEv13SSMParamsBase,@function
        .size           _Z25selective_scan_fwd_kernelI32Selective_Scan_fwd_kernel_traitsILi32ELi4ELi1ELb1ELb1ELb1ELb0EN3c104HalfEfEEv13SSMParamsBase,(.L_x_5478 - _Z25selective_scan_fwd_kernelI32Selective_Scan_fwd_kernel_traitsILi32ELi4ELi1ELb1ELb1ELb1ELb0EN3c104HalfEfEEv13SSMParamsBase)
        .other          _Z25selective_scan_fwd_kernelI32Selective_Scan_fwd_kernel_traitsILi32ELi4ELi1ELb1ELb1ELb1ELb0EN3c104HalfEfEEv13SSMParamsBase,@"STO_CUDA_ENTRY STV_DEFAULT"
_Z25selective_scan_fwd_kernelI32Selective_Scan_fwd_kernel_traitsILi32ELi4ELi1ELb1ELb1ELb1ELb0EN3c104HalfEfEEv13SSMParamsBase:
.text._Z25selective_scan_fwd_kernelI32Selective_Scan_fwd_kernel_traitsILi32ELi4ELi1ELb1ELb1ELb1ELb0EN3c104HalfEfEEv13SSMParamsBase:
        /* <DEDUP_REMOVED lines=24> */
[----:B---3--:R-:W-:-:S05]  /*0180*/  IADD3 R12, RZ, -R11, RZ ;  /* 0x8000000bff0c7210 */ /* 0x008fca0007ffe0ff */
[----:B------:R-:W-:Y:S01]  /*0190*/  IMAD R15, R12, R13, RZ ;  /* 0x0000000d0c0f7224 */ /* 0x000fe200078e02ff */
[----:B-1----:R-:W-:-:S03]  /*01a0*/  IABS R8, R0 ;  /* 0x0000000000087213 */ /* 0x002fc60000000000 */
[----:B------:R-:W-:-:S06]  /*01b0*/  IMAD.HI.U32 R11, R11, R15, R10 ;  /* 0x0000000f0b0b7227 */ /* 0x000fcc00078e000a */
[----:B----4-:R-:W-:-:S04]  /*01c0*/  IMAD.HI.U32 R7, R11, R8, RZ ;  /* 0x000000080b077227 */ /* 0x010fc800078e00ff */
[----:B------:R-:W-:-:S04]  /*01d0*/  IMAD.MOV R5, RZ, RZ, -R7 ;  /* 0x000000ffff057224 */ /* 0x000fc800078e0a07 */
[----:B------:R-:W-:Y:S01]  /*01e0*/  IMAD R8, R13, R5, R8 ;  /* 0x000000050d087224 */ /* 0x000fe200078e0208 */
[----:B0-----:R-:W-:-:S04]  /*01f0*/  MOV R5, UR6 ;  /* 0x0000000600057c02 */ /* 0x001fc80008000f00 */
[----:B------:R-:W-:Y:S02]  /*0200*/  ISETP.GT.U32.AND P1, PT, R13, R8, PT ;  /* 0x000000080d00720c */ /* 0x000fe40003f24070 */
[----:B------:R-:W-:Y:S02]  /*0210*/  SHF.R.S32.HI R6, RZ, 0x1f, R5 ;  /* 0x0000001fff067819 */ /* 0x000fe40000011405 */
[----:B------:R-:W-:-:S03]  /*0220*/  MOV R18, c[0x0][0x174] ;  /* 0x00005d0000127a02 */ /* 0x000fc60000000f00 */
[----:B------:R-:W-:-:S06]  /*0230*/  IMAD R14, R6, c[0x0][0x1d0], RZ ;  /* 0x00007400060e7a24 */ /* 0x000fcc00078e02ff */
[-C--:B------:R-:W-:Y:S01]  /*0240*/  @!P1 IADD3 R8, R8, -R13.reuse, RZ ;  /* 0x8000000d08089210 */ /* 0x080fe20007ffe0ff */
[C---:B------:R-:W-:Y:S01]  /*0250*/  IMAD R15, R5.reuse, c[0x0][0x1d4], R14 ;  /* 0x00007500050f7a24 */ /* 0x040fe200078e020e */
[----:B------:R-:W-:Y:S02]  /*0260*/  LOP3.LUT R14, R0, c[0x0][0x178], RZ, 0x3c, !PT ;  /* 0x00005e00000e7a12 */ /* 0x000fe400078e3cff */
[----:B------:R-:W-:Y:S01]  /*0270*/  ISETP.GE.U32.AND P0, PT, R8, R13, PT ;  /* 0x0000000d0800720c */ /* 0x000fe20003f06070 */
[----:B------:R-:W-:Y:S01]  /*0280*/  IMAD R12, R6, c[0x0][0x190], RZ ;  /* 0x00006400060c7a24 */ /* 0x000fe200078e02ff */
[----:B------:R-:W-:Y:S02]  /*0290*/  ISETP.GE.AND P3, PT, R18, 0x1, PT ;  /* 0x000000011200780c */ /* 0x000fe40003f66270 */
[----:B------:R-:W-:Y:S01]  /*02a0*/  ISETP.GE.AND P2, PT, R14, RZ, PT ;  /* 0x000000ff0e00720c */ /* 0x000fe20003f46270 */
[----:B------:R-:W-:Y:S01]  /*02b0*/  IMAD R17, R5, c[0x0][0x194], R12 ;  /* 0x0000650005117a24 */ /* 0x000fe200078e020c */
[----:B------:R-:W-:Y:S01]  /*02c0*/  @!P1 IADD3 R7, R7, 0x1, RZ ;  /* 0x0000000107079810 */ /* 0x000fe20007ffe0ff */
[----:B------:R-:W-:-:S04]  /*02d0*/  IMAD.WIDE.U32 R10, R5, c[0x0][0x190], RZ ;  /* 0x00006400050a7a25 */ /* 0x000fc800078e00ff */
[----:B------:R-:W-:Y:S02]  /*02e0*/  IMAD R16, R6, c[0x0][0x1b0], RZ ;  /* 0x00006c0006107a24 */ /* 0x000fe400078e02ff */
[----:B------:R-:W-:Y:S01]  /*02f0*/  IMAD.WIDE.U32 R12, R5, c[0x0][0x1d0], RZ ;  /* 0x00007400050c7a25 */ /* 0x000fe200078e00ff */
[----:B------:R-:W-:Y:S02]  /*0300*/  IADD3 R11, R11, R17, RZ ;  /* 0x000000110b0b7210 */ /* 0x000fe40007ffe0ff */
[----:B------:R-:W-:Y:S01]  /*0310*/  @P0 IADD3 R7, R7, 0x1, RZ ;  /* 0x0000000107070810 */ /* 0x000fe20007ffe0ff */
[----:B------:R-:W-:Y:S01]  /*0320*/  IMAD.WIDE.U32 R8, R5, c[0x0][0x1b0], RZ ;  /* 0x00006c0005087a25 */ /* 0x000fe200078e00ff */
[----:B------:R-:W-:-:S03]  /*0330*/  IADD3 R13, R13, R15, RZ ;  /* 0x0000000f0d0d7210 */ /* 0x000fc60007ffe0ff */
[----:B------:R-:W-:Y:S02]  /*0340*/  IMAD R19, R5, c[0x0][0x1b4], R16 ;  /* 0x00006d0005137a24 */ /* 0x000fe400078e0210 */
[----:B------:R-:W-:Y:S02]  /*0350*/  IMAD R17, R3, c[0x0][0x1d8], RZ ;  /* 0x0000760003117a24 */ /* 0x000fe400078e02ff */
[----:B------:R-:W-:Y:S01]  /*0360*/  IMAD R16, R6, c[0x0][0x1e0], RZ ;  /* 0x0000780006107a24 */ /* 0x000fe200078e02ff */
[----:B------:R-:W-:Y:S01]  /*0370*/  IADD3 R9, R9, R19, RZ ;  /* 0x0000001309097210 */ /* 0x000fe20007ffe0ff */
[----:B------:R-:W-:Y:S01]  /*0380*/  IMAD.WIDE.U32 R14, R5, c[0x0][0x1e0], RZ ;  /* 0x00007800050e7a25 */ /* 0x000fe200078e00ff */
[----:B------:R-:W-:-:S03]  /*0390*/  ISETP.NE.AND P1, PT, RZ, c[0x0][0x178], PT ;  /* 0x00005e00ff007a0c */ /* 0x000fc60003f25270 */
[C---:B------:R-:W-:Y:S02]  /*03a0*/  IMAD R17, R0.reuse, c[0x0][0x1dc], R17 ;  /* 0x0000770000117a24 */ /* 0x040fe400078e0211 */
[----:B------:R-:W-:Y:S02]  /*03b0*/  IMAD R19, R5, c[0x0][0x1e4], R16 ;  /* 0x0000790005137a24 */ /* 0x000fe400078e0210 */
[----:B------:R-:W-:-:S04]  /*03c0*/  IMAD.WIDE.U32 R12, R0, c[0x0][0x1d8], R12 ;  /* 0x00007600000c7a25 */ /* 0x000fc800078e000c */
[----:B------:R-:W-:Y:S01]  /*03d0*/  @!P2 IMAD.MOV R7, RZ, RZ, -R7 ;  /* 0x000000ffff07a224 */ /* 0x000fe200078e0a07 */
[----:B------:R-:W-:Y:S06]  /*03e0*/  @!P3 EXIT ;  /* 0x000000000000b94d */ /* 0x000fec0003800000 */
[----:B------:R-:W-:Y:S01]  /*03f0*/  @!P1 LOP3.LUT R7, RZ, c[0x0][0x178], RZ, 0x33, !PT ;  /* 0x00005e00ff079a12 */ /* 0x000fe200078e33ff */
[----:B------:R-:W0:Y:S01]  /*0400*/  S2R R16, SR_TID.X ;  /* 0x0000000000107919 */ /* 0x000e220000002100 */
[----:B------:R-:W-:Y:S01]  /*0410*/  IADD3 R15, R15, R19, RZ ;  /* 0x000000130f0f7210 */ /* 0x000fe20007ffe0ff */
[----:B------:R-:W-:Y:S01]  /*0420*/  IMAD R19, R3, c[0x0][0x1e8], RZ ;  /* 0x00007a0003137a24 */ /* 0x000fe200078e02ff */
[----:B------:R-:W-:Y:S01]  /*0430*/  IADD3 R13, R13, R17, RZ ;  /* 0x000000110d0d7210 */ /* 0x000fe20007ffe0ff */
[C---:B------:R-:W-:Y:S01]  /*0440*/  IMAD.WIDE.U32 R10, R7.reuse, c[0x0][0x1a8], R10 ;  /* 0x00006a00070a7a25 */ /* 0x040fe200078e000a */
[C---:B------:R-:W-:Y:S02]  /*0450*/  LEA R20, P0, R12.reuse, c[0x0][0x240], 0x1 ;  /* 0x000090000c147a11 */ /* 0x040fe400078008ff */
[----:B------:R-:W-:Y:S01]  /*0460*/  SHF.R.S32.HI R17, RZ, 0x1f, R7 ;  /* 0x0000001fff117819 */ /* 0x000fe20000011407 */
[----:B------:R-:W-:Y:S01]  /*0470*/  IMAD.WIDE.U32 R8, R7, c[0x0][0x1c8], R8 ;  /* 0x0000720007087a25 */ /* 0x000fe200078e0008 */
[----:B------:R-:W-:-:S03]  /*0480*/  LEA.HI.X R22, R12, c[0x0][0x244], R13, 0x1, P0 ;  /* 0x000091000c167a11 */ /* 0x000fc600000f0c0d */
[----:B------:R-:W-:Y:S01]  /*0490*/  IMAD.WIDE.U32 R12, R0, c[0x0][0x1e8], R14 ;  /* 0x00007a00000c7a25 */ /* 0x000fe200078e000e */
[----:B------:R-:W-:-:S03]  /*04a0*/  LEA R15, P1, R10, c[0x0][0x228], 0x1 ;  /* 0x00008a000a0f7a11 */ /* 0x000fc600078208ff */
[C---:B------:R-:W-:Y:S02]  /*04b0*/  IMAD R14, R17.reuse, c[0x0][0x1a8], RZ ;  /* 0x00006a00110e7a24 */ /* 0x040fe400078e02ff */
[----:B------:R-:W-:Y:S01]  /*04c0*/  IMAD R18, R17, c[0x0][0x1c8], RZ ;  /* 0x0000720011127a24 */ /* 0x000fe200078e02ff */
[----:B------:R-:W-:Y:S01]  /*04d0*/  LEA R17, P2, R8, c[0x0][0x230], 0x1 ;  /* 0x00008c0008117a11 */ /* 0x000fe200078408ff */
[C---:B------:R-:W-:Y:S02]  /*04e0*/  IMAD R23, R7.reuse, c[0x0][0x1ac], R14 ;  /* 0x00006b0007177a24 */ /* 0x040fe400078e020e */
[----:B------:R-:W-:Y:S02]  /*04f0*/  IMAD R25, R7, c[0x0][0x1cc], R18 ;  /* 0x0000730007197a24 */ /* 0x000fe400078e0212 */
[----:B------:R-:W1:Y:S01]  /*0500*/  S2R R7, SR_LANEID ;  /* 0x0000000000077919 */ /* 0x000e620000000000 */
[----:B------:R-:W-:-:S05]  /*0510*/  IMAD R19, R0, c[0x0][0x1ec], R19 ;  /* 0x00007b0000137a24 */ /* 0x000fca00078e0213 */
[----:B------:R-:W-:Y:S02]  /*0520*/  IADD3 R21, R13, R19, RZ ;  /* 0x000000130d157210 */ /* 0x000fe40007ffe0ff */
[----:B------:R-:W-:Y:S02]  /*0530*/  IADD3 R19, R11, R23, RZ ;  /* 0x000000170b137210 */ /* 0x000fe40007ffe0ff */
[----:B------:R-:W-:Y:S02]  /*0540*/  IADD3 R11, R9, R25, RZ ;  /* 0x00000019090b7210 */ /* 0x000fe40007ffe0ff */
[----:B0-----:R-:W-:Y:S02]  /*0550*/  SHF.R.S32.HI R9, RZ, 0x1f, R16 ;  /* 0x0000001fff097819 */ /* 0x001fe40000011410 */
[----:B------:R-:W-:Y:S02]  /*0560*/  LEA R13, P0, R12, c[0x0][0x248], 0x1 ;  /* 0x000092000c0d7a11 */ /* 0x000fe400078008ff */
[----:B------:R-:W-:Y:S01]  /*0570*/  LEA.HI.X R19, R10, c[0x0][0x22c], R19, 0x1, P1 ;  /* 0x00008b000a137a11 */ /* 0x000fe200008f0c13 */
[C---:B------:R-:W-:Y:S01]  /*0580*/  IMAD.SHL.U32 R10, R16.reuse, 0x8, RZ ;  /* 0x00000008100a7824 */ /* 0x040fe200078e00ff */
[----:B------:R-:W-:-:S02]  /*0590*/  SHF.L.U64.HI R9, R16, 0x3, R9 ;  /* 0x0000000310097819 */ /* 0x000fc40000010209 */
[----:B------:R-:W-:Y:S02]  /*05a0*/  LEA.HI.X R14, R12, c[0x0][0x24c], R21, 0x1, P0 ;  /* 0x000093000c0e7a11 */ /* 0x000fe400000f0c15 */
[----:B------:R-:W-:Y:S02]  /*05b0*/  LEA.HI.X R18, R8, c[0x0][0x234], R11, 0x1, P2 ;  /* 0x00008d0008127a11 */ /* 0x000fe400010f0c0b */
[----:B------:R-:W-:Y:S02]  /*05c0*/  MOV R16, R17 ;  /* 0x0000001100107202 */ /* 0x000fe40000000f00 */
[----:B------:R-:W-:Y:S02]  /*05d0*/  MOV R8, RZ ;  /* 0x000000ff00087202 */ /* 0x000fe40000000f00 */
[----:B------:R-:W-:Y:S02]  /*05e0*/  MOV R11, R20 ;  /* 0x00000014000b7202 */ /* 0x000fe40000000f00 */
[----:B------:R-:W-:-:S02]  /*05f0*/  MOV R12, R22 ;  /* 0x00000016000c7202 */ /* 0x000fc40000000f00 */
[----:B-1----:R-:W-:Y:S02]  /*0600*/  MOV R17, R19 ;  /* 0x0000001300117202 */ /* 0x002fe40000000f00 */
.L_x_5303:
        /* <DEDUP_REMOVED lines=9> */
[----:B--2---:R-:W-:Y:S01]  /*06a0*/  IMAD.MOV.U32 R19, RZ, RZ, R20 ;  /* 0x000000ffff137224 */ /* 0x004fe200078e0014 */
[--C-:B------:R-:W-:Y:S02]  /*06b0*/  SHF.R.U64 R23, R20, 0x10, R21.reuse ;  /* 0x0000001014177819 */ /* 0x100fe40000001215 */
[----:B------:R-:W-:Y:S02]  /*06c0*/  MOV R22, R21 ;  /* 0x0000001500167202 */ /* 0x000fe40000000f00 */
        /* <DEDUP_REMOVED lines=49> */
.L_x_5291:
[----:B------:R-:W-:Y:S05]  /*09e0*/  BSYNC B0 ;  /* 0x0000000000007941 */ /* 0x000fea0003800000 */
.L_x_5290:
        /* <DEDUP_REMOVED lines=33> */
.L_x_5293:
[----:B------:R-:W-:Y:S05]  /*0c00*/  BSYNC B0 ;  /* 0x0000000000007941 */ /* 0x000fea0003800000 */
.L_x_5292:
        /* <DEDUP_REMOVED lines=33> */
.L_x_5295:
[----:B------:R-:W-:Y:S05]  /*0e20*/  BSYNC B0 ;  /* 0x0000000000007941 */ /* 0x000fea0003800000 */
.L_x_5294:
        /* <DEDUP_REMOVED lines=33> */
.L_x_5297:
[----:B------:R-:W-:Y:S05]  /*1040*/  BSYNC B0 ;  /* 0x0000000000007941 */ /* 0x000fea0003800000 */
.L_x_5296:
        /* <DEDUP_REMOVED lines=16> */
[----:B------:R-:W0:Y:S01]  /*1150*/  S2R R35, SR_TID.X ;  /* 0x0000000000237919 */ /* 0x000e220000002100 */
[----:B------:R-:W-:Y:S02]  /*1160*/  FMUL.FTZ R36, R26, R21 ;  /* 0x000000151a247220 */ /* 0x000fe40000410000 */
[----:B------:R-:W-:Y:S02]  /*1170*/  FMUL.FTZ R37, R37, R19 ;  /* 0x0000001325257220 */ /* 0x000fe40000410000 */
[----:B------:R-:W-:-:S02]  /*1180*/  FMUL.FTZ R38, R27, R20 ;  /* 0x000000141b267220 */ /* 0x000fc40000410000 */
[----:B------:R-:W-:Y:S02]  /*1190*/  FMUL.FTZ R39, R39, R22 ;  /* 0x0000001627277220 */ /* 0x000fe40000410000 */
[----:B------:R-:W-:Y:S01]  /*11a0*/  IMAD.MOV.U32 R41, RZ, RZ, RZ ;  /* 0x000000ffff297224 */ /* 0x000fe200078e00ff */
[----:B0-----:R-:W-:-:S04]  /*11b0*/  LOP3.LUT P0, RZ, R35, 0x1f, RZ, 0xc0, !PT ;  /* 0x0000001f23ff7812 */ /* 0x001fc8000780c0ff */
[----:B------:R-:W-:Y:S02]  /*11c0*/  ISETP.EQ.OR P0, PT, R8, RZ, P0 ;  /* 0x000000ff0800720c */ /* 0x000fe40000702670 */
.L_x_5301:
        /* <DEDUP_REMOVED lines=9> */
[----:B------:R-:W-:Y:S02]  /*1260*/  IADD3 R25, R25, R27, RZ ;  /* 0x0000001b19197210 */ /* 0x000fe40007ffe0ff */
[----:B------:R-:W-:Y:S01]  /*1270*/  LEA R28, P1, R24, c[0x0][0x220], 0x2 ;  /* 0x00008800181c7a11 */ /* 0x000fe200078210ff */
        /* <DEDUP_REMOVED lines=9> */
[----:B------:R-:W3:Y:S01]  /*1310*/  LDG.E.64 R26, [R26.64] ;  /* 0x000000041a1a7981 */ /* 0x000ee2000c1e1b00 */
[----:B------:R-:W-:Y:S02]  /*1320*/  IMAD R30, R30, c[0x0][0x1c0], RZ ;  /* 0x000070001e1e7a24 */ /* 0x000fe400078e02ff */
[----:B------:R-:W-:-:S04]  /*1330*/  IMAD.WIDE.U32 R24, R41, c[0x0][0x1c0], RZ ;  /* 0x0000700029187a25 */ /* 0x000fc800078e00ff */
[----:B------:R-:W-:Y:S01]  /*1340*/  IMAD R31, R41, c[0x0][0x1c4], R30 ;  /* 0x00007100291f7a24 */ /* 0x000fe200078e021e */
[----:B0-----:R-:W-:-:S04]  /*1350*/  LEA R29, P1, R24, R16, 0x1 ;  /* 0x00000010181d7211 */ /* 0x001fc800078208ff */
[----:B------:R-:W-:-:S04]  /*1360*/  IADD3 R25, R25, R31, RZ ;  /* 0x0000001f19197210 */ /* 0x000fc80007ffe0ff */
[----:B------:R-:W-:Y:S02]  /*1370*/  LEA.HI.X R30, R24, R18, R25, 0x1, P1 ;  /* 0x00000012181e7211 */ /* 0x000fe400008f0c19 */
[----:B------:R-:W-:-:S04]  /*1380*/  IADD3 R24, P1, R29, R10, RZ ;  /* 0x0000000a1d187210 */ /* 0x000fc80007f3e0ff */
[----:B------:R-:W-:-:S06]  /*1390*/  IADD3.X R25, R30, R9, RZ, P1, !PT ;  /* 0x000000091e197210 */ /* 0x000fcc0000ffe4ff */
[----:B------:R-:W4:Y:S01]  /*13a0*/  LDG.E.64 R24, [R24.64] ;  /* 0x0000000418187981 */ /* 0x000f22000c1e1b00 */
        /* <DEDUP_REMOVED lines=9> */
[----:B------:R-:W-:Y:S01]  /*1440*/  FMUL.FTZ R42, R28, R22 ;  /* 0x000000161c2a7220 */ /* 0x000fe20000410000 */
[----:B---3--:R-:W-:-:S06]  /*1450*/  HADD2.F32 R46, -RZ, R26.H0_H0 ;  /* 0x2000001aff2e7230 */ /* 0x008fcc0000004100 */
[----:B------:R-:W1:Y:S01]  /*1460*/  MUFU.EX2 R47, R47 ;  /* 0x0000002f002f7308 */ /* 0x000e620000000800 */
[----:B------:R-:W-:Y:S02]  /*1470*/  HADD2.F32 R49, -RZ, R26.H1_H1 ;  /* 0x3000001aff317230 */ /* 0x000fe40000004100 */
[--C-:B------:R-:W-:Y:S01]  /*1480*/  HADD2.F32 R45, -RZ, R27.reuse.H0_H0 ;  /* 0x2000001bff2d7230 */ /* 0x100fe20000004100 */
[----:B------:R-:W-:Y:S01]  /*1490*/  FMUL.FTZ R46, R37, R46 ;  /* 0x0000002e252e7220 */ /* 0x000fe20000410000 */
[----:B------:R-:W-:Y:S01]  /*14a0*/  HADD2.F32 R26, -RZ, R27.H1_H1 ;  /* 0x3000001bff1a7230 */ /* 0x000fe20000004100 */
[----:B------:R-:W-:Y:S02]  /*14b0*/  FMUL.FTZ R49, R38, R49 ;  /* 0x0000003126317220 */ /* 0x000fe40000410000 */
[----:B------:R-:W2:Y:S01]  /*14c0*/  MUFU.EX2 R40, R40 ;  /* 0x0000002800287308 */ /* 0x000ea20000000800 */
[----:B------:R-:W-:Y:S02]  /*14d0*/  FMUL.FTZ R45, R36, R45 ;  /* 0x0000002d242d7220 */ /* 0x000fe40000410000 */
[----:B0-----:R-:W-:-:S02]  /*14e0*/  FFMA.FTZ R27, R46, R44, R49 ;  /* 0x0000002c2e1b7223 */ /* 0x001fc40000010031 */
[----:B------:R-:W-:-:S03]  /*14f0*/  FMUL.FTZ R43, R39, R26 ;  /* 0x0000001a272b7220 */ /* 0x000fc60000410000 */
[----:B------:R-:W0:Y:S01]  /*1500*/  MUFU.EX2 R42, R42 ;  /* 0x0000002a002a7308 */ /* 0x000e220000000800 */
[----:B-1----:R-:W-:Y:S02]  /*1510*/  FMUL.FTZ R29, R47, R44 ;  /* 0x0000002c2f1d7220 */ /* 0x002fe40000410000 */
[C---:B--2---:R-:W-:Y:S02]  /*1520*/  FFMA.FTZ R27, R40.reuse, R27, R45 ;  /* 0x0000001b281b7223 */ /* 0x044fe4000001002d */
        /* <DEDUP_REMOVED lines=16> */
[----:B------:R-:W-:Y:S01]  /*1630*/  HFMA2.MMA R28, -RZ, RZ, 1.875, 0 ;  /* 0x3f800000ff1c7435 */ /* 0x000fe200000001ff */
[----:B-1----:R-:W-:-:S03]  /*1640*/  @P1 FMUL.FTZ R26, R26, R29 ;  /* 0x0000001d1a1a1220 */ /* 0x002fc60000410000 */
[----:B------:R-:W0:Y:S01]  /*1650*/  SHFL.UP PT, R30, R27, 0x8, RZ ;  /* 0x050000001b1e7989 */ /* 0x000e2200000e00ff */
[----:B------:R-:W-:Y:S01]  /*1660*/  ISETP.GE.AND P1, PT, R7, 0x8, PT ;  /* 0x000000080700780c */ /* 0x000fe20003f26270 */
[----:B------:R-:W-:Y:S02]  /*1670*/  IMAD.MOV.U32 R29, RZ, RZ, RZ ;  /* 0x000000ffff1d7224 */ /* 0x000fe400078e00ff */
[----:B------:R-:W1:Y:S04]  /*1680*/  SHFL.UP PT, R31, R26, 0x8, RZ ;  /* 0x050000001a1f7989 */ /* 0x000e6800000e00ff */
[----:B------:R-:W-:Y:S06]  /*1690*/  @!P0 LDS.64 R28, [R41.X8+0x220] ;  /* 0x00022000291c8984 */ /* 0x000fec0000008a00 */
        /* <DEDUP_REMOVED lines=18> */
[C---:B0-----:R-:W-:Y:S01]  /*17c0*/  FFMA.FTZ R31, R30.reuse, R29, R31 ;  /* 0x0000001d1e1f7223 */ /* 0x041fe2000001001f */
[----:B----4-:R-:W-:Y:S01]  /*17d0*/  HADD2.F32 R29, -RZ, R24.H0_H0 ;  /* 0x20000018ff1d7230 */ /* 0x010fe20000004100 */
[----:B------:R-:W-:Y:S02]  /*17e0*/  FMUL.FTZ R30, R30, R28 ;  /* 0x0000001c1e1e7220 */ /* 0x000fe40000410000 */
[----:B-1----:R-:W-:Y:S01]  /*17f0*/  @P1 FFMA.FTZ R50, R51, R48, R50 ;  /* 0x0000003033321223 */ /* 0x002fe20000010032 */
[----:B------:R-:W-:-:S03]  /*1800*/  ISETP.NE.AND P1, PT, R35, RZ, PT ;  /* 0x000000ff2300720c */ /* 0x000fc60003f25270 */
[----:B------:R-:W-:-:S04]  /*1810*/  FFMA.FTZ R46, R47, R50, R46 ;  /* 0x000000322f2e7223 */ /* 0x000fc8000001002e */
[----:B------:R-:W-:-:S06]  /*1820*/  FFMA.FTZ R49, R44, R46, R49 ;  /* 0x0000002e2c317223 */ /* 0x000fcc0000010031 */
[----:B------:R-:W-:Y:S05]  /*1830*/  @P1 BRA `(.L_x_5300) ;  /* 0x000000f000001947 */ /* 0x000fea0003800000 */
[----:B------:R-:W0:Y:S01]  /*1840*/  S2UR UR6, SR_CTAID.Y ;  /* 0x00000000000679c3 */ /* 0x000e220000002600 */
[----:B------:R1:W-:Y:S07]  /*1850*/  STS.64 [R41.X8+0x220], R30 ;  /* 0x0002201e29007388 */ /* 0x0003ee0000008a00 */
[----:B------:R-:W2:Y:S01]  /*1860*/  S2UR UR7, SR_CTAID.X ;  /* 0x00000000000779c3 */ /* 0x000ea20000002500 */
[----:B0-----:R-:W-:Y:S02]  /*1870*/  MOV R0, UR6 ;  /* 0x0000000600007c02 */ /* 0x001fe40008000f00 */
        /* <DEDUP_REMOVED lines=11> */
.L_x_5300:
[----:B------:R-:W-:Y:S05]  /*1930*/  BSYNC B0 ;  /* 0x0000000000007941 */ /* 0x000fea0003800000 */
.L_x_5299:
[----:B-1----:R-:W-:Y:S01]  /*1940*/  IADD3 R41, R41, 0x1, RZ ;  /* 0x0000000129297810 */ /* 0x002fe20007ffe0ff */
[-C--:B------:R-:W-:Y:S01]  /*1950*/  FFMA.FTZ R40, R40, R49.reuse, R45 ;  /* 0x0000003128287223 */ /* 0x080fe2000001002d */
[--C-:B------:R-:W-:Y:S01]  /*1960*/  HADD2.F32 R26, -RZ, R25.reuse.H0_H0 ;  /* 0x20000019ff1a7230 */ /* 0x100fe20000004100 */
[----:B------:R-:W-:Y:S01]  /*1970*/  FFMA.FTZ R23, R29, R46, R23 ;  /* 0x0000002e1d177223 */ /* 0x000fe20000010017 */
[----:B------:R-:W-:Y:S01]  /*1980*/  ISETP.GE.AND P1, PT, R41, c[0x0][0x16c], PT ;  /* 0x00005b0029007a0c */ /* 0x000fe20003f26270 */
[----:B------:R-:W-:Y:S01]  /*1990*/  HADD2.F32 R24, -RZ, R24.H1_H1 ;  /* 0x30000018ff187230 */ /* 0x000fe20000004100 */
[-C--:B------:R-:W-:Y:S01]  /*19a0*/  FFMA.FTZ R42, R42, R40.reuse, R43 ;  /* 0x000000282a2a7223 */ /* 0x080fe2000001002b */
[----:B------:R-:W-:Y:S01]  /*19b0*/  HADD2.F32 R25, -RZ, R25.H1_H1 ;  /* 0x30000019ff197230 */ /* 0x000fe20000004100 */
[----:B------:R-:W-:Y:S02]  /*19c0*/  FFMA.FTZ R33, R26, R40, R33 ;  /* 0x000000281a217223 */ /* 0x000fe40000010021 */
[----:B------:R-:W-:-:S02]  /*19d0*/  FFMA.FTZ R32, R24, R49, R32 ;  /* 0x0000003118207223 */ /* 0x000fc40000010020 */
[----:B------:R-:W-:-:S05]  /*19e0*/  FFMA.FTZ R34, R25, R42, R34 ;  /* 0x0000002a19227223 */ /* 0x000fca0000010022 */
[----:B------:R-:W-:Y:S05]  /*19f0*/  @!P1 BRA `(.L_x_5301) ;  /* 0xfffff7d000009947 */ /* 0x000fea000383ffff */
.L_x_5298:
[----:B------:R-:W-:Y:S01]  /*1a00*/  SHF.L.U32 R20, R8, 0x7, RZ ;  /* 0x0000000708147819 */ /* 0x000fe200000006ff */
[----:B------:R-:W-:Y:S01]  /*1a10*/  IMAD R22, R6, c[0x0][0x200], RZ ;  /* 0x0000800006167a24 */ /* 0x000fe200078e02ff */
[----:B------:R-:W-:Y:S01]  /*1a20*/  BAR.SYNC.DEFER_BLOCKING 0x0 ;  /* 0x0000000000007b1d */ /* 0x000fe20000010000 */
[----:B------:R-:W-:Y:S01]  /*1a30*/  IMAD R25, R3, c[0x0][0x208], RZ ;  /* 0x0000820003197a24 */ /* 0x000fe200078e02ff */
[----:B------:R-:W-:Y:S01]  /*1a40*/  SHF.R.S32.HI R21, RZ, 0x1f, R20 ;  /* 0x0000001fff157819 */ /* 0x000fe20000011414 */
[C---:B------:R-:W-:Y:S01]  /*1a50*/  IMAD R19, R5.reuse, c[0x0][0x204], R22 ;  /* 0x0000810005137a24 */ /* 0x040fe200078e0216 */
[----:B------:R-:W-:Y:S02]  /*1a60*/  F2FP.PACK_AB R32, R32, R23 ;  /* 0x000000172020723e */ /* 0x000fe400000000ff */
[----:B------:R-:W-:Y:S01]  /*1a70*/  F2FP.PACK_AB R33, R34, R33 ;  /* 0x000000212221723e */ /* 0x000fe200000000ff */
[----:B------:R-:W-:Y:S01]  /*1a80*/  IMAD.WIDE.U32 R20, R5, c[0x0][0x200], R20 ;  /* 0x0000800005147a25 */ /* 0x000fe200078e0014 */
[----:B------:R-:W-:-:S02]  /*1a90*/  IADD3 R8, R8, 0x1, RZ ;  /* 0x0000000108087810 */ /* 0x000fc40007ffe0ff */
[----:B------:R-:W-:Y:S01]  /*1aa0*/  IADD3 R15, P1, R15, 0x100, RZ ;  /* 0x000001000f0f7810 */ /* 0x000fe20007f3e0ff */
[----:B------:R-:W-:Y:S01]  /*1ab0*/  IMAD.IADD R21, R21, 0x1, R19 ;  /* 0x0000000115157824 */ /* 0x000fe200078e0213 */
[----:B------:R-:W-:Y:S01]  /*1ac0*/  IADD3 R16, P2, R16, 0x100, RZ ;  /* 0x0000010010107810 */ /* 0x000fe20007f5e0ff */
[C---:B------:R-:W-:Y:S01]  /*1ad0*/  IMAD R19, R0.reuse, c[0x0][0x20c], R25 ;  /* 0x0000830000137a24 */ /* 0x040fe200078e0219 */
[----:B------:R-:W-:Y:S01]  /*1ae0*/  IADD3 R11, P3, R11, 0x100, RZ ;  /* 0x000001000b0b7810 */ /* 0x000fe20007f7e0ff */
[----:B------:R-:W-:Y:S01]  /*1af0*/  IMAD.WIDE.U32 R20, R0, c[0x0][0x208], R20 ;  /* 0x0000820000147a25 */ /* 0x000fe200078e0014 */
[----:B------:R-:W-:Y:S02]  /*1b00*/  IADD3 R13, P4, R13, 0x100, RZ ;  /* 0x000001000d0d7810 */ /* 0x000fe40007f9e0ff */
[----:B------:R-:W-:Y:S02]  /*1b10*/  IADD3.X R17, RZ, R17, RZ, P1, !PT ;  /* 0x00000011ff117210 */ /* 0x000fe40000ffe4ff */
[----:B------:R-:W-:-:S02]  /*1b20*/  IADD3 R19, R21, R19, RZ ;  /* 0x0000001315137210 */ /* 0x000fc40007ffe0ff */
[C---:B------:R-:W-:Y:S02]  /*1b30*/  LEA R21, P0, R20.reuse, c[0x0][0x258], 0x1 ;  /* 0x0000960014157a11 */ /* 0x040fe400078008ff */
[----:B------:R-:W-:Y:S02]  /*1b40*/  IADD3.X R18, RZ, R18, RZ, P2, !PT ;  /* 0x00000012ff127210 */ /* 0x000fe400017fe4ff */
[----:B------:R-:W-:Y:S02]  /*1b50*/  LEA.HI.X R22, R20, c[0x0][0x25c], R19, 0x1, P0 ;  /* 0x0000970014167a11 */ /* 0x000fe400000f0c13 */
[----:B------:R-:W-:Y:S02]  /*1b60*/  IADD3 R20, P0, R21, R10, RZ ;  /* 0x0000000a15147210 */ /* 0x000fe40007f1e0ff */
[----:B------:R-:W-:Y:S02]  /*1b70*/  IADD3.X R12, RZ, R12, RZ, P3, !PT ;  /* 0x0000000cff0c7210 */ /* 0x000fe40001ffe4ff */
[----:B------:R-:W-:-:S02]  /*1b80*/  IADD3.X R21, R22, R9, RZ, P0, !PT ;  /* 0x0000000916157210 */ /* 0x000fc400007fe4ff */
[----:B------:R-:W-:Y:S02]  /*1b90*/  ISETP.GE.AND P0, PT, R8, c[0x0][0x174], PT ;  /* 0x00005d0008007a0c */ /* 0x000fe40003f06270 */
[----:B------:R-:W-:Y:S01]  /*1ba0*/  IADD3.X R14, RZ, R14, RZ, P4, !PT ;  /* 0x0000000eff0e7210 */ /* 0x000fe200027fe4ff */
[----:B------:R0:W-:Y:S10]  /*1bb0*/  STG.E.64 [R20.64], R32 ;  /* 0x0000002014007986 */ /* 0x0001f4000c101b04 */
[----:B------:R-:W-:Y:S01]  /*1bc0*/  @P0 CALL.REL.NOINC `(.L_x_5302) ;  /* 0x0000001000000944 */ /* 0x000fe20003c00000 */
[----:B------:R-:W-:Y:S05]  /*1bd0*/  BRA `(.L_x_5303) ;  /* 0xffffea3000007947 */ /* 0x000fea000383ffff */
.L_x_5302:
[----:B------:R-:W-:Y:S05]  /*1be0*/  EXIT ;  /* 0x000000000000794d */ /* 0x000fea0003800000 */
.L_x_5304:
        /* <DEDUP_REMOVED lines=9> */
.L_x_5478:


//--------------------- .text._Z25selective_scan_fwd_kernelI32Selective_Scan_fwd_kernel_traitsILi32ELi4ELi1ELb1ELb1ELb1ELb1EN3c104HalfEfEEv13SSMParamsBase --------------------------
	.section	.text._Z25selective_scan_fwd_kernelI32Selective_Scan_fwd_kernel_traitsILi32ELi4ELi1ELb1ELb1ELb1ELb1EN3c104HalfEfEEv13SSMParamsBase,"ax",@progbits
	.sectioninfo	@"SHI_REGISTERS=54"
	.align	128
        .global         _Z25selective_scan_fwd_kernelI32Selective_Scan_fwd_kernel_traitsILi32ELi4ELi1ELb1ELb1ELb1ELb1EN3c104HalfEfEEv13SSMParamsBase
        .type           _Z25selective_scan_fwd_kernelI32Selective_Scan_fwd_kernel_traitsILi32ELi4ELi1ELb1ELb1ELb1ELb1EN3c104HalfEfEEv13SSMParamsBase,@function
        .size           _Z25selective_scan_fwd_kernelI32Selective_Scan_fwd_kernel_traitsILi32ELi4ELi1ELb1ELb1ELb1ELb1EN3c104HalfEfEEv13SSMParamsBase,(.L_x_5479 - _Z25selective_scan_fwd_kernelI32Selective_Scan_fwd_kernel_traitsILi32ELi4ELi1ELb1ELb1ELb1ELb1EN3c104HalfEfEEv13SSMParamsBase)
        .other          _Z25selective_scan_fwd_kernelI32Selective_Scan_fwd_kernel_traitsILi32ELi4ELi1ELb1ELb1ELb1ELb1EN3c104HalfEfEEv13SSMParamsBase,@"STO_CUDA_ENTRY STV_DEFAULT"
_Z25selective_scan_fwd_kernelI32Selective_Scan_fwd_kernel_traitsILi32ELi4ELi1ELb1ELb1ELb1ELb1EN3c104HalfEfEEv13SSMParamsBase:
.text._Z25selective_scan_fwd_kernelI32Selective_Scan_fwd_kernel_traitsILi32ELi4ELi1ELb1ELb1ELb1ELb1EN3c104HalfEfEEv13SSMParamsBase:
        /* <DEDUP_REMOVED lines=28> */
[----:B----4-:R-:W-:-:S05]  /*01c0*/  IMAD.HI.U32 R7, R11, R8, RZ ;  /* 0x000000080b077227 */ /* 0x010fca00078e00ff */
[----:B------:R-:W-:-:S05]  /*01d0*/  IADD3 R5, -R7, RZ, RZ ;  /* 0x000000ff07057210 */ /* 0x000fca0007ffe1ff */
        /* <DEDUP_REMOVED lines=13> */
[C---:B------:R-:W-:Y:S02]  /*02b0*/  IMAD R17, R5.reuse, c[0x0][0x194], R12 ;  /* 0x0000650005117a24 */ /* 0x040fe400078e020c */
[----:B------:R-:W-:Y:S01]  /*02c0*/  IMAD.WIDE.U32 R10, R5, c[0x0][0x190], RZ ;  /* 0x00006400050a7a25 */ /* 0x000fe200078e00ff */
[----:B------:R-:W-:-:S03]  /*02d0*/  @!P1 IADD3 R7, R7, 0x1, RZ ;  /* 0x0000000107079810 */ /* 0x000fc60007ffe0ff */
[----:B------:R-:W-:Y:S02]  /*02e0*/  IMAD R16, R6, c[0x0][0x1b0], RZ ;  /* 0x00006c0006107a24 */ /* 0x000fe400078e02ff */
[----:B------:R-:W-:Y:S01]  /*02f0*/  IMAD.WIDE.U32 R12, R5, c[0x0][0x1d0], RZ ;  /* 0x00007400050c7a25 */ /* 0x000fe200078e00ff */
[----:B------:R-:W-:-:S03]  /*0300*/  IADD3 R11, R11, R17, RZ ;  /* 0x000000110b0b7210 */ /* 0x000fc60007ffe0ff */
[----:B------:R-:W-:Y:S01]  /*0310*/  IMAD.WIDE.U32 R8, R5, c[0x0][0x1b0], RZ ;  /* 0x00006c0005087a25 */ /* 0x000fe200078e00ff */
[----:B------:R-:W-:-:S03]  /*0320*/  IADD3 R13, R13, R15, RZ ;  /* 0x0000000f0d0d7210 */ /* 0x000fc60007ffe0ff */
[----:B------:R-:W-:Y:S01]  /*0330*/  IMAD R19, R5, c[0x0][0x1b4], R16 ;  /* 0x00006d0005137a24 */ /* 0x000fe200078e0210 */
[----:B------:R-:W-:Y:S01]  /*0340*/  @P0 IADD3 R7, R7, 0x1, RZ ;  /* 0x0000000107070810 */ /* 0x000fe20007ffe0ff */
[----:B------:R-:W-:Y:S02]  /*0350*/  IMAD R17, R3, c[0x0][0x1d8], RZ ;  /* 0x0000760003117a24 */ /* 0x000fe400078e02ff */
[----:B------:R-:W-:Y:S01]  /*0360*/  IMAD R16, R6, c[0x0][0x1e0], RZ ;  /* 0x0000780006107a24 */ /* 0x000fe200078e02ff */
[----:B------:R-:W-:Y:S01]  /*0370*/  IADD3 R9, R9, R19, RZ ;  /* 0x0000001309097210 */ /* 0x000fe20007ffe0ff */
[----:B------:R-:W-:Y:S01]  /*0380*/  IMAD.WIDE.U32 R14, R5, c[0x0][0x1e0], RZ ;  /* 0x00007800050e7a25 */ /* 0x000fe200078e00ff */
[----:B------:R-:W-:Y:S02]  /*0390*/  ISETP.NE.AND P1, PT, RZ, c[0x0][0x178], PT ;  /* 0x00005e00ff007a0c */ /* 0x000fe40003f25270 */
[----:B------:R-:W-:Y:S01]  /*03a0*/  @!P2 IADD3 R7, -R7, RZ, RZ ;  /* 0x000000ff0707a210 */ /* 0x000fe20007ffe1ff */
[----:B------:R-:W-:-:S02]  /*03b0*/  IMAD R17, R0, c[0x0][0x1dc], R17 ;  /* 0x0000770000117a24 */ /* 0x000fc400078e0211 */
[----:B------:R-:W-:Y:S02]  /*03c0*/  IMAD R19, R5, c[0x0][0x1e4], R16 ;  /* 0x0000790005137a24 */ /* 0x000fe400078e0210 */
[----:B------:R-:W-:Y:S01]  /*03d0*/  IMAD.WIDE.U32 R12, R0, c[0x0][0x1d8], R12 ;  /* 0x00007600000c7a25 */ /* 0x000fe200078e000c */
        /* <DEDUP_REMOVED lines=25> */
[----:B------:R-:W-:-:S02]  /*0570*/  LEA.HI.X R19, R10, c[0x0][0x22c], R19, 0x1, P1 ;  /* 0x00008b000a137a11 */ /* 0x000fc400008f0c13 */
[C---:B------:R-:W-:Y:S02]  /*0580*/  SHF.L.U64.HI R9, R16.reuse, 0x3, R9 ;  /* 0x0000000310097819 */ /* 0x040fe40000010209 */
[----:B------:R-:W-:Y:S02]  /*0590*/  SHF.L.U32 R10, R16, 0x3, RZ ;  /* 0x00000003100a7819 */ /* 0x000fe400000006ff */
[----:B------:R-:W-:Y:S02]  /*05a0*/  LEA.HI.X R14, R12, c[0x0][0x24c], R21, 0x1, P0 ;  /* 0x000093000c0e7a11 */ /* 0x000fe400000f0c15 */
[----:B------:R-:W-:Y:S02]  /*05b0*/  LEA.HI.X R18, R8, c[0x0][0x234], R11, 0x1, P2 ;  /* 0x00008d0008127a11 */ /* 0x000fe400010f0c0b */
[----:B------:R-:W-:Y:S01]  /*05c0*/  MOV R16, R17 ;  /* 0x0000001100107202 */ /* 0x000fe20000000f00 */
[----:B------:R-:W-:Y:S01]  /*05d0*/  IMAD.MOV.U32 R17, RZ, RZ, R19 ;  /* 0x000000ffff117224 */ /* 0x000fe200078e0013 */
[----:B------:R-:W-:-:S02]  /*05e0*/  MOV R8, RZ ;  /* 0x000000ff00087202 */ /* 0x000fc40000000f00 */
[----:B------:R-:W-:Y:S02]  /*05f0*/  MOV R11, R20 ;  /* 0x00000014000b7202 */ /* 0x000fe40000000f00 */
[----:B-1----:R-:W-:Y:S02]  /*0600*/  MOV R12, R22 ;  /* 0x00000016000c7202 */ /* 0x002fe40000000f00 */
.L_x_5318:
        /* <DEDUP_REMOVED lines=61> */
.L_x_5306:
[----:B------:R-:W-:Y:S05]  /*09e0*/  BSYNC B0 ;  /* 0x0000000000007941 */ /* 0x000fea0003800000 */
.L_x_5305:
        /* <DEDUP_REMOVED lines=33> */
.L_x_5308:
[----:B------:R-:W-:Y:S05]  /*0c00*/  BSYNC B0 ;  /* 0x0000000000007941 */ /* 0x000fea0003800000 */
.L_x_5307:
        /* <DEDUP_REMOVED lines=33> */
.L_x_5310:
[----:B------:R-:W-:Y:S05]  /*0e20*/  BSYNC B0 ;  /* 0x0000000000007941 */ /* 0x000fea0003800000 */
.L_x_5309:
        /* <DEDUP_REMOVED lines=33> */
.L_x_5312:
[----:B------:R-:W-:Y:S05]  /*1040*/  BSYNC B0 ;  /* 0x0000000000007941 */ /* 0x000fea0003800000 */
.L_x_5311:
        /* <DEDUP_REMOVED lines=17> */
[----:B------:R-:W-:Y:S01]  /*1160*/  HFMA2.MMA R41, -RZ, RZ, 0, 0 ;  /* 0x00000000ff297435 */ /* 0x000fe200000001ff */
[----:B------:R-:W-:Y:S02]  /*1170*/  FMUL.FTZ R36, R26, R21 ;  /* 0x000000151a247220 */ /* 0x000fe40000410000 */
[----:B------:R-:W-:-:S02]  /*1180*/  FMUL.FTZ R37, R37, R19 ;  /* 0x0000001325257220 */ /* 0x000fc40000410000 */
[----:B------:R-:W-:Y:S02]  /*1190*/  FMUL.FTZ R38, R27, R20 ;  /* 0x000000141b267220 */ /* 0x000fe40000410000 */
[----:B------:R-:W-:Y:S01]  /*11a0*/  FMUL.FTZ R39, R39, R22 ;  /* 0x0000001627277220 */ /* 0x000fe20000410000 */
[----:B0-----:R-:W-:-:S04]  /*11b0*/  LOP3.LUT P0, RZ, R35, 0x1f, RZ, 0xc0, !PT ;  /* 0x0000001f23ff7812 */ /* 0x001fc8000780c0ff */
[----:B------:R-:W-:Y:S02]  /*11c0*/  ISETP.EQ.OR P0, PT, R8, RZ, P0 ;  /* 0x000000ff0800720c */ /* 0x000fe40000702670 */
.L_x_5316:
        /* <DEDUP_REMOVED lines=118> */
.L_x_5315:
[----:B------:R-:W-:Y:S05]  /*1930*/  BSYNC B0 ;  /* 0x0000000000007941 */ /* 0x000fea0003800000 */
.L_x_5314:
        /* <DEDUP_REMOVED lines=12> */
.L_x_5313:
[----:B------:R-:W-:Y:S01]  /*1a00*/  SHF.L.U32 R20, R8, 0x7, RZ ;  /* 0x0000000708147819 */ /* 0x000fe200000006ff */
[C---:B------:R-:W-:Y:S01]  /*1a10*/  IMAD R24, R6.reuse, c[0x0][0x1f0], RZ ;  /* 0x00007c0006187a24 */ /* 0x040fe200078e02ff */
[----:B------:R-:W-:Y:S01]  /*1a20*/  BAR.SYNC.DEFER_BLOCKING 0x0 ;  /* 0x0000000000007b1d */ /* 0x000fe20000010000 */
[----:B------:R-:W-:Y:S01]  /*1a30*/  IMAD R22, R6, c[0x0][0x200], RZ ;  /* 0x0000800006167a24 */ /* 0x000fe200078e02ff */
[----:B------:R-:W-:Y:S01]  /*1a40*/  SHF.R.S32.HI R21, RZ, 0x1f, R20 ;  /* 0x0000001fff157819 */ /* 0x000fe20000011414 */
[C---:B------:R-:W-:Y:S01]  /*1a50*/  IMAD R27, R5.reuse, c[0x0][0x1f4], R24 ;  /* 0x00007d00051b7a24 */ /* 0x040fe200078e0218 */
[----:B------:R-:W-:Y:S01]  /*1a60*/  F2FP.PACK_AB R36, R32, R23 ;  /* 0x000000172024723e */ /* 0x000fe200000000ff */
[C---:B------:R-:W-:Y:S01]  /*1a70*/  IMAD R19, R5.reuse, c[0x0][0x204], R22 ;  /* 0x0000810005137a24 */ /* 0x040fe200078e0216 */
[----:B------:R-:W-:Y:S01]  /*1a80*/  F2FP.PACK_AB R37, R34, R33 ;  /* 0x000000212225723e */ /* 0x000fe200000000ff */
[----:B------:R-:W-:-:S04]  /*1a90*/  IMAD.WIDE.U32 R24, R5, c[0x0][0x1f0], R20 ;  /* 0x00007c0005187a25 */ /* 0x000fc800078e0014 */
[----:B------:R-:W-:Y:S01]  /*1aa0*/  IMAD.WIDE.U32 R28, R5, c[0x0][0x200], R20 ;  /* 0x00008000051c7a25 */ /* 0x000fe200078e0014 */
[----:B------:R-:W-:Y:S02]  /*1ab0*/  IADD3 R27, R25, R27, RZ ;  /* 0x0000001b191b7210 */ /* 0x000fe40007ffe0ff */
[----:B------:R-:W-:Y:S01]  /*1ac0*/  MOV R26, R24 ;  /* 0x00000018001a7202 */ /* 0x000fe20000000f00 */
[----:B------:R-:W-:Y:S01]  /*1ad0*/  IMAD R25, R3, c[0x0][0x1f8], RZ ;  /* 0x00007e0003197a24 */ /* 0x000fe200078e02ff */
[----:B------:R-:W-:Y:S01]  /*1ae0*/  IADD3 R29, R29, R19, RZ ;  /* 0x000000131d1d7210 */ /* 0x000fe20007ffe0ff */
[----:B------:R-:W-:Y:S02]  /*1af0*/  IMAD R19, R3, c[0x0][0x208], RZ ;  /* 0x0000820003137a24 */ /* 0x000fe400078e02ff */
[C---:B------:R-:W-:Y:S02]  /*1b00*/  IMAD R31, R0.reuse, c[0x0][0x1fc], R25 ;  /* 0x00007f00001f7a24 */ /* 0x040fe400078e0219 */
[----:B------:R-:W-:-:S02]  /*1b10*/  IMAD R19, R0, c[0x0][0x20c], R19 ;  /* 0x0000830000137a24 */ /* 0x000fc400078e0213 */
[----:B------:R-:W-:-:S04]  /*1b20*/  IMAD.WIDE.U32 R24, R0, c[0x0][0x208], R28 ;  /* 0x0000820000187a25 */ /* 0x000fc800078e001c */
[----:B------:R-:W-:Y:S01]  /*1b30*/  IMAD.WIDE.U32 R26, R0, c[0x0][0x1f8], R26 ;  /* 0x00007e00001a7a25 */ /* 0x000fe200078e001a */
[----:B------:R-:W-:Y:S02]  /*1b40*/  IADD3 R25, R25, R19, RZ ;  /* 0x0000001319197210 */ /* 0x000fe40007ffe0ff */
[C---:B------:R-:W-:Y:S02]  /*1b50*/  LEA R29, P0, R24.reuse, c[0x0][0x258], 0x1 ;  /* 0x00009600181d7a11 */ /* 0x040fe400078008ff */
[----:B------:R-:W-:Y:S02]  /*1b60*/  IADD3 R19, R27, R31, RZ ;  /* 0x0000001f1b137210 */ /* 0x000fe40007ffe0ff */
[----:B------:R-:W-:Y:S02]  /*1b70*/  LEA.HI.X R24, R24, c[0x0][0x25c], R25, 0x1, P0 ;  /* 0x0000970018187a11 */ /* 0x000fe400000f0c19 */
[----:B------:R-:W-:Y:S02]  /*1b80*/  IADD3 R28, P0, R29, R10, RZ ;  /* 0x0000000a1d1c7210 */ /* 0x000fe40007f1e0ff */
[----:B------:R-:W-:-:S02]  /*1b90*/  LEA R31, P1, R26, c[0x0][0x268], 0x1 ;  /* 0x00009a001a1f7a11 */ /* 0x000fc400078208ff */
[-C--:B------:R-:W-:Y:S02]  /*1ba0*/  IADD3.X R29, R24, R9.reuse, RZ, P0, !PT ;  /* 0x00000009181d7210 */ /* 0x080fe400007fe4ff */
[----:B------:R-:W-:Y:S02]  /*1bb0*/  LEA.HI.X R26, R26, c[0x0][0x26c], R19, 0x1, P1 ;  /* 0x00009b001a1a7a11 */ /* 0x000fe400008f0c13 */
[----:B------:R-:W-:Y:S01]  /*1bc0*/  IADD3 R30, P1, R31, R10, RZ ;  /* 0x0000000a1f1e7210 */ /* 0x000fe20007f3e0ff */
[----:B------:R0:W-:Y:S03]  /*1bd0*/  STG.E.64 [R28.64], R36 ;  /* 0x000000241c007986 */ /* 0x0001e6000c101b04 */
[----:B------:R-:W-:Y:S01]  /*1be0*/  IADD3.X R31, R26, R9, RZ, P1, !PT ;  /* 0x000000091a1f7210 */ /* 0x000fe20000ffe4ff */
[----:B------:R-:W-:Y:S06]  /*1bf0*/  BAR.SYNC.DEFER_BLOCKING 0x0 ;  /* 0x0000000000007b1d */ /* 0x000fec0000010000 */
[----:B------:R1:W2:Y:S01]  /*1c00*/  LDG.E.64 R24, [R30.64] ;  /* 0x000000041e187981 */ /* 0x0002a2000c1e1b00 */
[----:B------:R-:W-:Y:S01]  /*1c10*/  IMAD R38, R6, c[0x0][0x210], RZ ;  /* 0x0000840006267a24 */ /* 0x000fe200078e02ff */
[----:B------:R-:W-:Y:S01]  /*1c20*/  IADD3 R8, R8, 0x1, RZ ;  /* 0x0000000108087810 */ /* 0x000fe20007ffe0ff */
[----:B------:R-:W-:Y:S01]  /*1c30*/  IMAD.WIDE.U32 R20, R5, c[0x0][0x210], R20 ;  /* 0x0000840005147a25 */ /* 0x000fe200078e0014 */
[----:B------:R-:W-:-:S02]  /*1c40*/  IADD3 R15, P1, R15, 0x100, RZ ;  /* 0x000001000f0f7810 */ /* 0x000fc40007f3e0ff */
[----:B------:R-:W-:Y:S02]  /*1c50*/  IADD3 R16, P2, R16, 0x100, RZ ;  /* 0x0000010010107810 */ /* 0x000fe40007f5e0ff */
[----:B------:R-:W-:Y:S01]  /*1c60*/  IADD3 R11, P3, R11, 0x100, RZ ;  /* 0x000001000b0b7810 */ /* 0x000fe20007f7e0ff */
[----:B-1----:R-:W-:Y:S01]  /*1c70*/  IMAD R31, R5, c[0x0][0x214], R38 ;  /* 0x00008500051f7a24 */ /* 0x002fe200078e0226 */
[----:B------:R-:W-:Y:S02]  /*1c80*/  IADD3 R13, P4, R13, 0x100, RZ ;  /* 0x000001000d0d7810 */ /* 0x000fe40007f9e0ff */
[----:B------:R-:W-:Y:S02]  /*1c90*/  IADD3.X R17, RZ, R17, RZ, P1, !PT ;  /* 0x00000011ff117210 */ /* 0x000fe40000ffe4ff */
[----:B------:R-:W-:Y:S02]  /*1ca0*/  IADD3 R21, R21, R31, RZ ;  /* 0x0000001f15157210 */ /* 0x000fe40007ffe0ff */
[----:B------:R-:W-:-:S02]  /*1cb0*/  IADD3.X R18, RZ, R18, RZ, P2, !PT ;  /* 0x00000012ff127210 */ /* 0x000fc400017fe4ff */
[----:B------:R-:W-:Y:S01]  /*1cc0*/  IADD3.X R12, RZ, R12, RZ, P3, !PT ;  /* 0x0000000cff0c7210 */ /* 0x000fe20001ffe4ff */
[----:B------:R-:W-:Y:S01]  /*1cd0*/  IMAD.WIDE.U32 R20, R0, c[0x0][0x218], R20 ;  /* 0x0000860000147a25 */ /* 0x000fe200078e0014 */
[----:B------:R-:W-:Y:S01]  /*1ce0*/  IADD3.X R14, RZ, R14, RZ, P4, !PT ;  /* 0x0000000eff0e7210 */ /* 0x000fe200027fe4ff */
[----:B------:R-:W-:Y:S01]  /*1cf0*/  BAR.SYNC.DEFER_BLOCKING 0x0 ;  /* 0x0000000000007b1d */ /* 0x000fe20000010000 */
        /* <DEDUP_REMOVED lines=8> */
[----:B0-----:R-:W-:Y:S01]  /*1d80*/  FMUL.FTZ R28, R24, -1.4426950216293334961 ;  /* 0xbfb8aa3b181c7820 */ /* 0x001fe20000410000 */
        /* <DEDUP_REMOVED lines=9> */
[----:B------:R-:W-:-:S04]  /*1e20*/  IMAD R35, R3, c[0x0][0x218], RZ ;  /* 0x0000860003237a24 */ /* 0x000fc800078e02ff */
[----:B------:R-:W-:Y:S02]  /*1e30*/  IMAD R35, R0, c[0x0][0x21c], R35 ;  /* 0x0000870000237a24 */ /* 0x000fe400078e0223 */
[----:B0-----:R-:W-:Y:S01]  /*1e40*/  FADD.FTZ R30, R30, 1 ;  /* 0x3f8000001e1e7421 */ /* 0x001fe20000010000 */
[----:B------:R0:W2:Y:S02]  /*1e50*/  MUFU.RCP R36, R29 ;  /* 0x0000001d00247308 */ /* 0x0000a40000001000 */
[----:B------:R-:W-:-:S06]  /*1e60*/  IADD3 R21, R21, R35, RZ ;  /* 0x0000002315157210 */ /* 0x000fcc0007ffe0ff */
[----:B------:R-:W3:Y:S01]  /*1e70*/  MUFU.RCP R27, R27 ;  /* 0x0000001b001b7308 */ /* 0x000ee20000001000 */
[----:B0-----:R-:W-:Y:S01]  /*1e80*/  LEA R29, P0, R20, c[0x0][0x270], 0x1 ;  /* 0x00009c00141d7a11 */ /* 0x001fe200078008ff */
[----:B-1----:R-:W-:-:S03]  /*1e90*/  FMUL.FTZ R26, R26, R25 ;  /* 0x000000191a1a7220 */ /* 0x002fc60000410000 */
[----:B------:R-:W-:Y:S01]  /*1ea0*/  LEA.HI.X R28, R20, c[0x0][0x274], R21, 0x1, P0 ;  /* 0x00009d00141c7a11 */ /* 0x000fe200000f0c15 */
[----:B------:R-:W-:Y:S02]  /*1eb0*/  FMUL.FTZ R26, R26, R23 ;  /* 0x000000171a1a7220 */ /* 0x000fe40000410000 */
[----:B------:R-:W0:Y:S01]  /*1ec0*/  MUFU.RCP R31, R30 ;  /* 0x0000001e001f7308 */ /* 0x000e220000001000 */
[----:B--2---:R-:W-:-:S04]  /*1ed0*/  FMUL.FTZ R20, R19, R36 ;  /* 0x0000002413147220 */ /* 0x004fc80000410000 */
[----:B------:R-:W-:Y:S01]  /*1ee0*/  FMUL.FTZ R33, R20, R33 ;  /* 0x0000002114217220 */ /* 0x000fe20000410000 */
[----:B------:R-:W-:Y:S01]  /*1ef0*/  IADD3 R20, P0, R29, R10, RZ ;  /* 0x0000000a1d147210 */ /* 0x000fe20007f1e0ff */
[----:B---3--:R-:W-:-:S04]  /*1f00*/  FMUL.FTZ R19, R24, R27 ;  /* 0x0000001b18137220 */ /* 0x008fc80000410000 */
[----:B------:R-:W-:Y:S02]  /*1f10*/  FMUL.FTZ R19, R19, R32 ;  /* 0x0000002013137220 */ /* 0x000fe40000410000 */
[----:B0-----:R-:W-:-:S03]  /*1f20*/  FMUL.FTZ R21, R22, R31 ;  /* 0x0000001f16157220 */ /* 0x001fc60000410000 */
        /* <DEDUP_REMOVED lines=8> */
.L_x_5317:
[----:B------:R-:W-:Y:S05]  /*1fb0*/  EXIT ;  /* 0x000000000000794d */ /* 0x000fea0003800000 */
.L_x_5319:
        /* <DEDUP_REMOVED lines=12> */
.L_x_5479:


//--------------------- .nv.shared._Z25selective_scan_fwd_kernelI32Selective_Scan_fwd_kernel_traitsILi128ELi16ELi1ELb0ELb0ELb0ELb0EN3c104HalfENS1_7complexIfEEEEv13SSMParamsBase --------------------------
	.section	.nv.shared._Z25selective_scan_fwd_kernelI32Selective_Scan_fwd_kernel_traitsILi128ELi16ELi1ELb0ELb0ELb0ELb0EN3c104HalfENS1_7complexIfEEEEv13SSMParamsBase,"aw",@nobits
	.sectionflags	@""
	.align	16


//--------------------- .nv.global                --------------------------
	.section	.nv.global,"aw",@nobits
.nv.global:
	.type		_ZN62_INTERNAL_2155c4e5_26_selective_scan_fwd_fp16_cu_c4313e8d_30564cuda3std3__48in_placeE,@object
	.size		_ZN62_INTERNAL_2155c4e5_26_selective_scan_fwd_fp16_cu_c4313e8d_30564cuda3std3__48in_placeE,(_ZN62_INTERNAL_2155c4e5_26_selective_scan_fwd_fp16_cu_c4313e8d_30564cuda3std6ranges3__45__cpo8distanceE - _ZN62_INTERNAL_2155c4e5_26_selective_scan_fwd_fp16_cu_c4313e8d_30564cuda3std3__48in_placeE)
_ZN62_INTERNAL_2155c4e5_26_selective_scan_fwd_fp16_cu_c4313e8d_30564cuda3std3__48in_placeE:
	.zero		1
	.type		_ZN62_INTERNAL_2155c4e5_26_selective_scan_fwd_fp16_cu_c4313e8d_30564cuda3std6ranges3__45__cpo8distanceE,@object
	.size		_ZN62_INTERNAL_2155c4e5_26_selective_scan_fwd_fp16_cu_c4313e8d_30564cuda3std6ranges3__45__cpo8distanceE,(_ZN62_INTERNAL_2155c4e5_26_selective_scan_fwd_fp16_cu_c4313e8d_30564cuda3std3__45__cpo6cbeginE - _ZN62_INTERNAL_2155c4e5_26_selective_scan_fwd_fp16_cu_c4313e8d_30564cuda3std6ranges3__45__cpo8distanceE)
_ZN62_INTERNAL_2155c4e5_26_selective_scan_fwd_fp16_cu_c4313e8d_30564cuda3std6ranges3__45__cpo8distanceE:
	.zero		1
	.type		_ZN62_INTERNAL_2155c4e5_26_selective_scan_fwd_fp16_cu_c4313e8d_30564cuda3std3__45__cpo6cbeginE,@object
	.size		_ZN62_INTERNAL_2155c4e5_26_selective_scan_fwd_fp16_cu_c4313e8d_30564cuda3std3__45__cpo6cbeginE,(_ZN62_INTERNAL_2155c4e5_26_selective_scan_fwd_fp16_cu_c4313e8d_30564cuda3std6ranges3__45__cpo7advanceE - _ZN62_INTERNAL_2155c4e5_26_selective_scan_fwd_fp16_cu_c4313e8d_30564cuda3std3__45__cpo6cbeginE)
_ZN62_INTERNAL_2155c4e5_26_selective_scan_fwd_fp16_cu_c4313e8d_30564cuda3std3__45__cpo6cbeginE:
	.zero		1
	.type		_ZN62_INTERNAL_2155c4e5_26_selective_scan_fwd_fp16_cu_c4313e8d_30564cuda3std6ranges3__45__cpo7advanceE,@object
	.size		_ZN62_INTERNAL_2155c4e5_26_selective_scan_fwd_fp16_cu_c4313e8d_30564cuda3std6ranges3__45__cpo7advanceE,(_ZN62_INTERNAL_2155c4e5_26_selective_scan_fwd_fp16_cu_c4313e8d_30564cuda3std3__45__cpo7crbeginE - _ZN62_INTERNAL_2155c4e5_26_selective_scan_fwd_fp16_cu_c4313e8d_30564cuda3std6ranges3__45__cpo7advanceE)
_ZN62_INTERNAL_2155c4e5_26_selective_scan_fwd_fp16_cu_c4313e8d_30564cuda3std6ranges3__45__cpo7advanceE:
	.zero		1
	.type		_ZN62_INTERNAL_2155c4e5_26_selective_scan_fwd_fp16_cu_c4313e8d_30564cuda3std3__45__cpo7crbeginE,@object
	.size		_ZN62_INTERNAL_2155c4e5_26_selective_scan_fwd_fp16_cu_c4313e8d_30564cuda3std3__45__cpo7crbeginE,(_ZN62_INTERNAL_2155c4e5_26_selective_scan_fwd_fp16_cu_c4313e8d_30564cuda3std6ranges3__45__cpo4dataE - _ZN62_INTERNAL_2155c4e5_26_selective_scan_fwd_fp16_cu_c4313e8d_30564cuda3std3__45__cpo7crbeginE)
_ZN62_INTERNAL_2155c4e5_26_selective_scan_fwd_fp16_cu_c4313e8d_30564cuda3std3__45__cpo7crbeginE:
	.zero		1
	.type		_ZN62_INTERNAL_2155c4e5_26_selective_scan_fwd_fp16_cu_c4313e8d_30564cuda3std6ranges3__45__cpo4dataE,@object
	.size		_ZN62_INTERNAL_2155c4e5_26_selective_scan_fwd_fp16_cu_c4313e8d_30564cuda3std6ranges3__45__cpo4dataE,(_ZN62_INTERNAL_2155c4e5_26_selective_scan_fwd_fp16_cu_c4313e8d_30564cuda3std6ranges3__45__cpo5beginE - _ZN62_INTERNAL_2155c4e5_26_selective_scan_fwd_fp16_cu_c4313e8d_30564cuda3std6ranges3__45__cpo4dataE)
_ZN62_INTERNAL_2155c4e5_26_selective_scan_fwd_fp16_cu_c4313e8d_30564cuda3std6ranges3__45__cpo4dataE:
	.zero		1
	.type		_ZN62_INTERNAL_2155c4e5_26_selective_scan_fwd_fp16_cu_c4313e8d_30564cuda3std6ranges3__45__cpo5beginE,@object
	.size		_ZN62_INTERNAL_2155c4e5_26_selective_scan_fwd_fp16_cu_c4313e8d_30564cuda3std6ranges3__45__cpo5beginE,(_ZN62_INTERNAL_2155c4e5_26_selective_scan_fwd_fp16_cu_c4313e8d_30564cuda3std3__464_GLOBAL__N__2155c4e5_26_selective_scan_fwd_fp16_cu_c4313e8d_30566ignoreE - _ZN62_INTERNAL_2155c4e5_26_selective_scan_fwd_fp16_cu_c4313e8d_30564cuda3std6ranges3__45__cpo5beginE)
_ZN62_INTERNAL_2155c4e5_26_selective_scan_fwd_fp16_cu_c4313e8d_30564cuda3std6ranges3__45__cpo5beginE:
	.zero		1
	.type		_ZN62_INTERNAL_2155c4e5_26_selective_scan_fwd_fp16_cu_c4313e8d_30564cuda3std3__464_GLOBAL__N__2155c4e5_26_selective_scan_fwd_fp16_cu_c4313e8d_30566ignoreE,@object
	.size		_ZN62_INTERNAL_2155c4e5_26_selective_scan_fwd_fp16_cu_c4313e8d_30564cuda3std3__464_GLOBAL__N__2155c4e5_26_selective_scan_fwd_fp16_cu_c4313e8d_30566ignoreE,(_ZN62_INTERNAL_2155c4e5_26_selective_scan_fwd_fp16_cu_c4313e8d_30564cuda3std6ranges3__45__cpo4sizeE - _ZN62_INTERNAL_2155c4e5_26_selective_scan_fwd_fp16_cu_c4313e8d_30564cuda3std3__464_GLOBAL__N__2155c4e5_26_selective_scan_fwd_fp16_cu_c4313e8d_30566ignoreE)
_ZN62_INTERNAL_2155c4e5_26_selective_scan_fwd_fp16_cu_c4313e8d_30564cuda3std3__464_GLOBAL__N__2155c4e5_26_selective_scan_fwd_fp16_cu_c4313e8d_30566ignoreE:
	.zero		1
	.type		_ZN62_INTERNAL_2155c4e5_26_selective_scan_fwd_fp16_cu_c4313e8d_30564cuda3std6ranges3__45__cpo4sizeE,@object
	.size		_ZN62_INTERNAL_2155c4e5_26_selective_scan_fwd_fp16_cu_c4313e8d_30564cuda3std6ranges3__45__cpo4sizeE,(_ZN62_INTERNAL_2155c4e5_26_selective_scan_fwd_fp16_cu_c4313e8d_30564cuda3std3__45__cpo5beginE - _ZN62_INTERNAL_2155c4e5_26_selective_scan_fwd_fp16_cu_c4313e8d_30564cuda3std6ranges3__45__cpo4sizeE)
_ZN62_INTERNAL_2155c4e5_26_selective_scan_fwd_fp16_cu_c4313e8d_30564cuda3std6ranges3__45__cpo4sizeE:
	.zero		1
	.type		_ZN62_INTERNAL_2155c4e5_26_selective_scan_fwd_fp16_cu_c4313e8d_30564cuda3std3__45__cpo5beginE,@object
	.size		_ZN62_INTERNAL_2155c4e5_26_selective_scan_fwd_fp16_cu_c4313e8d_30564cuda3std3__45__cpo5beginE,(_ZN62_INTERNAL_2155c4e5_26_selective_scan_fwd_fp16_cu_c4313e8d_30564cuda3std6ranges3__45__cpo6cbeginE - _ZN62_INTERNAL_2155c4e5_26_selective_scan_fwd_fp16_cu_c4313e8d_30564cuda3std3__45__cpo5beginE)
_ZN62_INTERNAL_2155c4e5_26_selective_scan_fwd_fp16_cu_c4313e8d_30564cuda3std3__45__cpo5beginE:
	.zero		1
	.type		_ZN62_INTERNAL_2155c4e5_26_selective_scan_fwd_fp16_cu_c4313e8d_30564cuda3std6ranges3__45__cpo6cbeginE,@object
	.size		_ZN62_INTERNAL_2155c4e5_26_selective_scan_fwd_fp16_cu_c4313e8d_30564cuda3std6ranges3__45__cpo6cbeginE,(_ZN62_INTERNAL_2155c4e5_26_selective_scan_fwd_fp16_cu_c4313e8d_30564cuda3std3__45__cpo6rbeginE - _ZN62_INTERNAL_2155c4e5_26_selective_scan_fwd_fp16_cu_c4313e8d_30564cuda3std6ranges3__45__cpo6cbeginE)
_ZN62_INTERNAL_2155c4e5_26_selective_scan_fwd_fp16_cu_c4313e8d_30564cuda3std6ranges3__45__cpo6cbeginE:
	.zero		1
	.type		_ZN62_INTERNAL_2155c4e5_26_selective_scan_fwd_fp16_cu_c4313e8d_30564cuda3std3__45__cpo6rbeginE,@object
	.size		_ZN62_INTERNAL_2155c4e5_26_selective_scan_fwd_fp16_cu_c4313e8d_30564cuda3std3__45__cpo6rbeginE,(_ZN62_INTERNAL_2155c4e5_26_selective_scan_fwd_fp16_cu_c4313e8d_30564cuda3std6ranges3__45__cpo4nextE - _ZN62_INTERNAL_2155c4e5_26_selective_scan_fwd_fp16_cu_c4313e8d_30564cuda3std3__45__cpo6rbeginE)
_ZN62_INTERNAL_2155c4e5_26_selective_scan_fwd_fp16_cu_c4313e8d_30564cuda3std3__45__cpo6rbeginE:
	.zero		1
	.type		_ZN62_INTERNAL_2155c4e5_26_selective_scan_fwd_fp16_cu_c4313e8d_30564cuda3std6ranges3__45__cpo4nextE,@object
	.size		_ZN62_INTERNAL_2155c4e5_26_selective_scan_fwd_fp16_cu_c4313e8d_30564cuda3std6ranges3__45__cpo4nextE,(_ZN62_INTERNAL_2155c4e5_26_selective_scan_fwd_fp16_cu_c4313e8d_30564cuda3std6ranges3__45__cpo4swapE - _ZN62_INTERNAL_2155c4e5_26_selective_scan_fwd_fp16_cu_c4313e8d_30564cuda3std6ranges3__45__cpo4nextE)
_ZN62_INTERNAL_2155c4e5_26_selective_scan_fwd_fp16_cu_c4313e8d_30564cuda3std6ranges3__45__cpo4nextE:
	.zero		1
	.type		_ZN62_INTERNAL_2155c4e5_26_selective_scan_fwd_fp16_cu_c4313e8d_30564cuda3std6ranges3__45__cpo4swapE,@object
	.size		_ZN62_INTERNAL_2155c4e5_26_selective_scan_fwd_fp16_cu_c4313e8d_30564cuda3std6ranges3__45__cpo4swapE,(_ZN62_INTERNAL_2155c4e5_26_selective_scan_fwd_fp16_cu_c4313e8d_30564cuda3std3__420unreachable_sentinelE - _ZN62_INTERNAL_2155c4e5_26_selective_scan_fwd_fp16_cu_c4313e8d_30564cuda3std6ranges3__45__cpo4swapE)
_ZN62_INTERNAL_2155c4e5_26_selective_scan_fwd_fp16_cu_c4313e8d_30564cuda3std6ranges3__45__cpo4swapE:
	.zero		1
	.type		_ZN62_INTERNAL_2155c4e5_26_selective_scan_fwd_fp16_cu_c4313e8d_30564cuda3std3__420unreachable_sentinelE,@object
	.size		_ZN62_INTERNAL_2155c4e5_26_selective_scan_fwd_fp16_cu_c4313e8d_30564cuda3std3__420unreachable_sentinelE,(_ZN62_INTERNAL_2155c4e5_26_selective_scan_fwd_fp16_cu_c4313e8d_30566thrust23THRUST_300001_SM_800_NS6system6detail10sequential3seqE - _ZN62_INTERNAL_2155c4e5_26_selective_scan_fwd_fp16_cu_c4313e8d_30564cuda3std3__420unreachable_sentinelE)
_ZN62_INTERNAL_2155c4e5_26_selective_scan_fwd_fp16_cu_c4313e8d_30564cuda3std3__420unreachable_sentinelE:
	.zero		1
	.type		_ZN62_INTERNAL_2155c4e5_26_selective_scan_fwd_fp16_cu_c4313e8d_30566thrust23THRUST_300001_SM_800_NS6system6detail10sequential3seqE,@object
	.size		_ZN62_INTERNAL_2155c4e5_26_selective_scan_fwd_fp16_cu_c4313e8d_30566thrust23THRUST_300001_SM_800_NS6system6detail10sequential3seqE,(_ZN62_INTERNAL_2155c4e5_26_selective_scan_fwd_fp16_cu_c4313e8d_30564cuda3std3__45__cpo4cendE - _ZN62_INTERNAL_2155c4e5_26_selective_scan_fwd_fp16_cu_c4313e8d_30566thrust23THRUST_300001_SM_800_NS6system6detail10sequential3seqE)
_ZN62_INTERNAL_2155c4e5_26_selective_scan_fwd_fp16_cu_c4313e8d_30566thrust23THRUST_300001_SM_800_NS6system6detail10sequential3seqE:
	.zero		1
	.type		_ZN62_INTERNAL_2155c4e5_26_selective_scan_fwd_fp16_cu_c4313e8d_30564cuda3std3__45__cpo4cendE,@object
	.size		_ZN62_INTERNAL_2155c4e5_26_selective_scan_fwd_fp16_cu_c4313e8d_30564cuda3std3__45__cpo4cendE,(_ZN62_INTERNAL_2155c4e5_26_selective_scan_fwd_fp16_cu_c4313e8d_30564cuda3std6ranges3__45__cpo9iter_swapE - _ZN62_INTERNAL_2155c4e5_26_selective_scan_fwd_fp16_cu_c4313e8d_30564cuda3std3__45__cpo4cendE)
_ZN62_INTERNAL_2155c4e5_26_selective_scan_fwd_fp16_cu_c4313e8d_30564cuda3std3__45__cpo4cendE:
	.zero		1
	.type		_ZN62_INTERNAL_2155c4e5_26_selective_scan_fwd_fp16_cu_c4313e8d_30564cuda3std6ranges3__45__cpo9iter_swapE,@object
	.size		_ZN62_INTERNAL_2155c4e5_26_selective_scan_fwd_fp16_cu_c4313e8d_30564cuda3std6ranges3__45__cpo9iter_swapE,(_ZN62_INTERNAL_2155c4e5_26_selective_scan_fwd_fp16_cu_c4313e8d_30564cuda3std3__45__cpo5crendE - _ZN62_INTERNAL_2155c4e5_26_selective_scan_fwd_fp16_cu_c4313e8d_30564cuda3std6ranges3__45__cpo9iter_swapE)
_ZN62_INTERNAL_2155c4e5_26_selective_scan_fwd_fp16_cu_c4313e8d_30564cuda3std6ranges3__45__cpo9iter_swapE:
	.zero		1
	.type		_ZN62_INTERNAL_2155c4e5_26_selective_scan_fwd_fp16_cu_c4313e8d_30564cuda3std3__45__cpo5crendE,@object
	.size		_ZN62_INTERNAL_2155c4e5_26_selective_scan_fwd_fp16_cu_c4313e8d_30564cuda3std3__45__cpo5crendE,(_ZN62_INTERNAL_2155c4e5_26_selective_scan_fwd_fp16_cu_c4313e8d_30564cuda3std6ranges3__45__cpo5cdataE - _ZN62_INTERNAL_2155c4e5_26_selective_scan_fwd_fp16_cu_c4313e8d_30564cuda3std3__45__cpo5crendE)
_ZN62_INTERNAL_2155c4e5_26_selective_scan_fwd_fp16_cu_c4313e8d_30564cuda3std3__45__cpo5crendE:
	.zero		1
	.type		_ZN62_INTERNAL_2155c4e5_26_selective_scan_fwd_fp16_cu_c4313e8d_30564cuda3std6ranges3__45__cpo5cdataE,@object
	.size		_ZN62_INTERNAL_2155c4e5_26_selective_scan_fwd_fp16_cu_c4313e8d_30564cuda3std6ranges3__45__cpo5cdataE,(_ZN62_INTERNAL_2155c4e5_26_selective_scan_fwd_fp16_cu_c4313e8d_30564cuda3std6ranges3__45__cpo3endE - _ZN62_INTERNAL_2155c4e5_26_selective_scan_fwd_fp16_cu_c4313e8d_30564cuda3std6ranges3__45__cpo5cdataE)
_ZN62_INTERNAL_2155c4e5_26_selective_scan_fwd_fp16_cu_c4313e8d_30564cuda3std6ranges3__45__cpo5cdataE:
	.zero		1
	.type		_ZN62_INTERNAL_2155c4e5_26_selective_scan_fwd_fp16_cu_c4313e8d_30564cuda3std6ranges3__45__cpo3endE,@object
	.size		_ZN62_INTERNAL_2155c4e5_26_selective_scan_fwd_fp16_cu_c4313e8d_30564cuda3std6ranges3__45__cpo3endE,(_ZN62_INTERNAL_2155c4e5_26_selective_scan_fwd_fp16_cu_c4313e8d_30564cuda3std3__419piecewise_constructE - _ZN62_INTERNAL_2155c4e5_26_selective_scan_fwd_fp16_cu_c4313e8d_30564cuda3std6ranges3__45__cpo3endE)
_ZN62_INTERNAL_2155c4e5_26_selective_scan_fwd_fp16_cu_c4313e8d_30564cuda3std6ranges3__45__cpo3endE:
	.zero		1
	.type		_ZN62_INTERNAL_2155c4e5_26_selective_scan_fwd_fp16_cu_c4313e8d_30564cuda3std3__419piecewise_constructE,@object
	.size		_ZN62_INTERNAL_2155c4e5_26_selective_scan_fwd_fp16_cu_c4313e8d_30564cuda3std3__419piecewise_constructE,(_ZN62_INTERNAL_2155c4e5_26_selective_scan_fwd_fp16_cu_c4313e8d_30564cuda3std6ranges3__45__cpo5ssizeE - _ZN62_INTERNAL_2155c4e5_26_selective_scan_fwd_fp16_cu_c4313e8d_30564cuda3std3__419piecewise_constructE)
_ZN62_INTERNAL_2155c4e5_26_selective_scan_fwd_fp16_cu_c4313e8d_30564cuda3std3__419piecewise_constructE:
	.zero		1
	.type		_ZN62_INTERNAL_2155c4e5_26_selective_scan_fwd_fp16_cu_c4313e8d_30564cuda3std6ranges3__45__cpo5ssizeE,@object
	.size		_ZN62_INTERNAL_2155c4e5_26_selective_scan_fwd_fp16_cu_c4313e8d_30564cuda3std6ranges3__45__cpo5ssizeE,(_ZN62_INTERNAL_2155c4e5_26_selective_scan_fwd_fp16_cu_c4313e8d_30564cuda3std3__45__cpo3endE - _ZN62_INTERNAL_2155c4e5_26_selective_scan_fwd_fp16_cu_c4313e8d_30564cuda3std6ranges3__45__cpo5ssizeE)
_ZN62_INTERNAL_2155c4e5_26_selective_scan_fwd_fp16_cu_c4313e8d_30564cuda3std6ranges3__45__cpo5ssizeE:
	.zero		1
	.type		_ZN62_INTERNAL_2155c4e5_26_selective_scan_fwd_fp16_cu_c4313e8d_30564cuda3std3__45__cpo3endE,@object
	.size		_ZN62_INTERNAL_2155c4e5_26_selective_scan_fwd_fp16_cu_c4313e8d_30564cuda3std3__45__cpo3endE,(_ZN62_INTERNAL_2155c4e5_26_selective_scan_fwd_fp16_cu_c4313e8d_30564cuda3std6ranges3__45__cpo4cendE - _ZN62_INTERNAL_2155c4e5_26_selective_scan_fwd_fp16_cu_c4313e8d_30564cuda3std3__45__cpo3endE)
_ZN62_INTERNAL_2155c4e5_26_selective_scan_fwd_fp16_cu_c4313e8d_30564cuda3std3__45__cpo3endE:
	.zero		1
	.type		_ZN62_INTERNAL_2155c4e5_26_selective_scan_fwd_fp16_cu_c4313e8d_30564cuda3std6ranges3__45__cpo4cendE,@object
	.size		_ZN62_INTERNAL_2155c4e5_26_selective_scan_fwd_fp16_cu_c4313e8d_30564cuda3std6ranges3__45__cpo4cendE,(_ZN62_INTERNAL_2155c4e5_26_selective_scan_fwd_fp16_cu_c4313e8d_30564cuda3std3__45__cpo4rendE - _ZN62_INTERNAL_2155c4e5_26_selective_scan_fwd_fp16_cu_c4313e8d_30564cuda3std6ranges3__45__cpo4cendE)
_ZN62_INTERNAL_2155c4e5_26_selective_scan_fwd_fp16_cu_c4313e8d_30564cuda3std6ranges3__45__cpo4cendE:
	.zero		1
	.type		_ZN62_INTERNAL_2155c4e5_26_selective_scan_fwd_fp16_cu_c4313e8d_30564cuda3std3__45__cpo4rendE,@object
	.size		_ZN62_INTERNAL_2155c4e5_26_selective_scan_fwd_fp16_cu_c4313e8d_30564cuda3std3__45__cpo4rendE,(_ZN62_INTERNAL_2155c4e5_26_selective_scan_fwd_fp16_cu_c4313e8d_30564cuda3std6ranges3__45__cpo4prevE - _ZN62_INTERNAL_2155c4e5_26_selective_scan_fwd_fp16_cu_c4313e8d_30564cuda3std3__45__cpo4rendE)
_ZN62_INTERNAL_2155c4e5_26_selective_scan_fwd_fp16_cu_c4313e8d_30564cuda3std3__45__cpo4rendE:
	.zero		1
	.type		_ZN62_INTERNAL_2155c4e5_26_selective_scan_fwd_fp16_cu_c4313e8d_30564cuda3std6ranges3__45__cpo4prevE,@object
	.size		_ZN62_INTERNAL_2155c4e5_26_selective_scan_fwd_fp16_cu_c4313e8d_30564cuda3std6ranges3__45__cpo4prevE,(_ZN62_INTERNAL_2155c4e5_26_selective_scan_fwd_fp16_cu_c4313e8d_30564cuda3std6ranges3__45__cpo9iter_moveE - _ZN62_INTERNAL_2155c4e5_26_selective_scan_fwd_fp16_cu_c4313e8d_30564cuda3std6ranges3__45__cpo4prevE)
_ZN62_INTERNAL_2155c4e5_26_selective_scan_fwd_fp16_cu_c4313e8d_30564cuda3std6ranges3__45__cpo4prevE:
	.zero		1
	.type		_ZN62_INTERNAL_2155c4e5_26_selective_scan_fwd_fp16_cu_c4313e8d_30564cuda3std6ranges3__45__cpo9iter_moveE,@object
	.size		_ZN62_INTERNAL_2155c4e5_26_selective_scan_fwd_fp16_cu_c4313e8d_30564cuda3std6ranges3__45__cpo9iter_moveE,(.L_13 - _ZN62_INTERNAL_2155c4e5_26_selective_scan_fwd_fp16_cu_c4313e8d_30564cuda3std6ranges3__45__cpo9iter_moveE)
_ZN62_INTERNAL_2155c4e5_26_selective_scan_fwd_fp16_cu_c4313e8d_30564cuda3std6ranges3__45__cpo9iter_moveE:
	.zero		1
.L_13:


//--------------------- .nv.shared._Z25selective_scan_fwd_kernelI32Selective_Scan_fwd_kernel_traitsILi128ELi16ELi1ELb0ELb0ELb0ELb1EN3c104HalfENS1_7complexIfEEEEv13SSMParamsBase --------------------------
	.section	.nv.shared._Z25selective_scan_fwd_kernelI32Selective_Scan_fwd_kernel_traitsILi128ELi16ELi1ELb0ELb0ELb0ELb1EN3c104HalfENS1_7complexIfEEEEv13SSMParamsBase,"aw",@nobits
	.sectionflags	@""
	.align	16


//--------------------- .nv.shared._Z25selective_scan_fwd_kernelI32Selective_Scan_fwd_kernel_traitsILi128ELi16ELi1ELb0ELb0ELb1ELb0EN3c104HalfENS1_7complexIfEEEEv13SSMParamsBase --------------------------
	.section	.nv.shared._Z25selective_scan_fwd_kernelI32Selective_Scan_fwd_kernel_traitsILi128ELi16ELi1ELb0ELb0ELb1ELb0EN3c104HalfENS1_7complexIfEEEEv13SSMParamsBase,"aw",@nobits
	.sectionflags	@""
	.align	16


//--------------------- .nv.shared._Z25selective_scan_fwd_kernelI32Selective_Scan_fwd_kernel_traitsILi128ELi16ELi1ELb0ELb0ELb1ELb1EN3c104HalfENS1_7complexIfEEEEv13SSMParamsBase --------------------------
	.section	.nv.shared._Z25selective_scan_fwd_kernelI32Selective_Scan_fwd_kernel_traitsILi128ELi16ELi1ELb0ELb0ELb1ELb1EN3c104HalfENS1_7complexIfEEEEv13SSMParamsBase,"aw",@nobits
	.sectionflags	@""
	.align	16


//--------------------- .nv.shared._Z25selective_scan_fwd_kernelI32Selective_Scan_fwd_kernel_traitsILi128ELi16ELi1ELb0ELb1ELb0ELb0EN3c104HalfENS1_7complexIfEEEEv13SSMParamsBase --------------------------
	.section	.nv.shared._Z25selective_scan_fwd_kernelI32Selective_Scan_fwd_kernel_traitsILi128ELi16ELi1ELb0ELb1ELb0ELb0EN3c104HalfENS1_7complexIfEEEEv13SSMParamsBase,"aw",@nobits
	.sectionflags	@""
	.align	16


//--------------------- .nv.shared._Z25selective_scan_fwd_kernelI32Selective_Scan_fwd_kernel_traitsILi128ELi16ELi1ELb0ELb1ELb0ELb1EN3c104HalfENS1_7complexIfEEEEv13SSMParamsBase --------------------------
	.section	.nv.shared._Z25selective_scan_fwd_kernelI32Selective_Scan_fwd_kernel_traitsILi128ELi16ELi1ELb0ELb1ELb0ELb1EN3c104HalfENS1_7complexIfEEEEv13SSMParamsBase,"aw",@nobits
	.sectionflags	@""
	.align	16


//--------------------- .nv.shared._Z25selective_scan_fwd_kernelI32Selective_Scan_fwd_kernel_traitsILi128ELi16ELi1ELb0ELb1ELb1ELb0EN3c104HalfENS1_7complexIfEEEEv13SSMParamsBase --------------------------
	.section	.nv.shared._Z25selective_scan_fwd_kernelI32Selective_Scan_fwd_kernel_traitsILi128ELi16ELi1ELb0ELb1ELb1ELb0EN3c104HalfENS1_7complexIfEEEEv13SSMParamsBase,"aw",@nobits
	.sectionflags	@""
	.align	16


//--------------------- .nv.shared._Z25selective_scan_fwd_kernelI32Selective_Scan_fwd_kernel_traitsILi128ELi16ELi1ELb0ELb1ELb1ELb1EN3c104HalfENS1_7complexIfEEEEv13SSMParamsBase --------------------------
	.section	.nv.shared._Z25selective_scan_fwd_kernelI32Selective_Scan_fwd_kernel_traitsILi128ELi16ELi1ELb0ELb1ELb1ELb1EN3c104HalfENS1_7complexIfEEEEv13SSMParamsBase,"aw",@nobits
	.sectionflags	@""
	.align	16


//--------------------- .nv.shared._Z25selective_scan_fwd_kernelI32Selective_Scan_fwd_kernel_traitsILi128ELi16ELi1ELb1ELb0ELb0ELb0EN3c104HalfENS1_7complexIfEEEEv13SSMParamsBase --------------------------
	.section	.nv.shared._Z25selective_scan_fwd_kernelI32Selective_Scan_fwd_kernel_traitsILi128ELi16ELi1ELb1ELb0ELb0ELb0EN3c104HalfENS1_7complexIfEEEEv13SSMParamsBase,"aw",@nobits
	.sectionflags	@""
	.align	16


//--------------------- .nv.shared._Z25selective_scan_fwd_kernelI32Selective_Scan_fwd_kernel_traitsILi128ELi16ELi1ELb1ELb0ELb0ELb1EN3c104HalfENS1_7complexIfEEEEv13SSMParamsBase --------------------------
	.section	.nv.shared._Z25selective_scan_fwd_kernelI32Selective_Scan_fwd_kernel_traitsILi128ELi16ELi1ELb1ELb0ELb0ELb1EN3c104HalfENS1_7complexIfEEEEv13SSMParamsBase,"aw",@nobits
	.sectionflags	@""
	.align	16


//--------------------- .nv.shared._Z25selective_scan_fwd_kernelI32Selective_Scan_fwd_kernel_traitsILi128ELi16ELi1ELb1ELb0ELb1ELb0EN3c104HalfENS1_7complexIfEEEEv13SSMParamsBase --------------------------
	.section	.nv.shared._Z25selective_scan_fwd_kernelI32Selective_Scan_fwd_kernel_traitsILi128ELi16ELi1ELb1ELb0ELb1ELb0EN3c104HalfENS1_7complexIfEEEEv13SSMParamsBase,"aw",@nobits
	.sectionflags	@""
	.align	16


//--------------------- .nv.shared._Z25selective_scan_fwd_kernelI32Selective_Scan_fwd_kernel_traitsILi128ELi16ELi1ELb1ELb0ELb1ELb1EN3c104HalfENS1_7complexIfEEEEv13SSMParamsBase --------------------------
	.section	.nv.shared._Z25selective_scan_fwd_kernelI32Selective_Scan_fwd_kernel_traitsILi128ELi16ELi1ELb1ELb0ELb1ELb1EN3c104HalfENS1_7complexIfEEEEv13SSMParamsBase,"aw",@nobits
	.sectionflags	@""
	.align	16


//--------------------- .nv.shared._Z25selective_scan_fwd_kernelI32Selective_Scan_fwd_kernel_traitsILi128ELi16ELi1ELb1ELb1ELb0ELb0EN3c104HalfENS1_7complexIfEEEEv13SSMParamsBase --------------------------
	.section	.nv.shared._Z25selective_scan_fwd_kernelI32Selective_Scan_fwd_kernel_traitsILi128ELi16ELi1ELb1ELb1ELb0ELb0EN3c104HalfENS1_7complexIfEEEEv13SSMParamsBase,"aw",@nobits
	.sectionflags	@""
	.align	16


//--------------------- .nv.shared._Z25selective_scan_fwd_kernelI32Selective_Scan_fwd_kernel_traitsILi128ELi16ELi1ELb1ELb1ELb0ELb1EN3c104HalfENS1_7complexIfEEEEv13SSMParamsBase --------------------------
	.section	.nv.shared._Z25selective_scan_fwd_kernelI32Selective_Scan_fwd_kernel_traitsILi128ELi16ELi1ELb1ELb1ELb0ELb1EN3c104HalfENS1_7complexIfEEEEv13SSMParamsBase,"aw",@nobits
	.sectionflags	@""
	.align	16


//--------------------- .nv.shared._Z25selective_scan_fwd_kernelI32Selective_Scan_fwd_kernel_traitsILi128ELi16ELi1ELb1ELb1ELb1ELb0EN3c104HalfENS1_7complexIfEEEEv13SSMParamsBase --------------------------
	.section	.nv.shared._Z25selective_scan_fwd_kernelI32Selective_Scan_fwd_kernel_traitsILi128ELi16ELi1ELb1ELb1ELb1ELb0EN3c104HalfENS1_7complexIfEEEEv13SSMParamsBase,"aw",@nobits
	.sectionflags	@""
	.align	16


//--------------------- .nv.shared._Z25selective_scan_fwd_kernelI32Selective_Scan_fwd_kernel_traitsILi128ELi16ELi1ELb1ELb1ELb1ELb1EN3c104HalfENS1_7complexIfEEEEv13SSMParamsBase --------------------------
	.section	.nv.shared._Z25selective_scan_fwd_kernelI32Selective_Scan_fwd_kernel_traitsILi128ELi16ELi1ELb1ELb1ELb1ELb1EN3c104HalfENS1_7complexIfEEEEv13SSMParamsBase,"aw",@nobits
	.sectionflags	@""
	.align	16


//--------------------- .nv.shared._Z25selective_scan_fwd_kernelI32Selective_Scan_fwd_kernel_traitsILi64ELi16ELi1ELb0ELb0ELb0ELb0EN3c104HalfENS1_7complexIfEEEEv13SSMParamsBase --------------------------
	.section	.nv.shared._Z25selective_scan_fwd_kernelI32Selective_Scan_fwd_kernel_traitsILi64ELi16ELi1ELb0ELb0ELb0ELb0EN3c104HalfENS1_7complexIfEEEEv13SSMParamsBase,"aw",@nobits
	.sectionflags	@""
	.align	16


//--------------------- .nv.shared._Z25selective_scan_fwd_kernelI32Selective_Scan_fwd_kernel_traitsILi64ELi16ELi1ELb0ELb0ELb0ELb1EN3c104HalfENS1_7complexIfEEEEv13SSMParamsBase --------------------------
	.section	.nv.shared._Z25selective_scan_fwd_kernelI32Selective_Scan_fwd_kernel_traitsILi64ELi16ELi1ELb0ELb0ELb0ELb1EN3c104HalfENS1_7complexIfEEEEv13SSMParamsBase,"aw",@nobits
	.sectionflags	@""
	.align	16


//--------------------- .nv.shared._Z25selective_scan_fwd_kernelI32Selective_Scan_fwd_kernel_traitsILi64ELi16ELi1ELb0ELb0ELb1ELb0EN3c104HalfENS1_7complexIfEEEEv13SSMParamsBase --------------------------
	.section	.nv.shared._Z25selective_scan_fwd_kernelI32Selective_Scan_fwd_kernel_traitsILi64ELi16ELi1ELb0ELb0ELb1ELb0EN3c104HalfENS1_7complexIfEEEEv13SSMParamsBase,"aw",@nobits
	.sectionflags	@""
	.align	16


//--------------------- .nv.shared._Z25selective_scan_fwd_kernelI32Selective_Scan_fwd_kernel_traitsILi64ELi16ELi1ELb0ELb0ELb1ELb1EN3c104HalfENS1_7complexIfEEEEv13SSMParamsBase --------------------------
	.section	.nv.shared._Z25selective_scan_fwd_kernelI32Selective_Scan_fwd_kernel_traitsILi64ELi16ELi1ELb0ELb0ELb1ELb1EN3c104HalfENS1_7complexIfEEEEv13SSMParamsBase,"aw",@nobits
	.sectionflags	@""
	.align	16


//--------------------- .nv.shared._Z25selective_scan_fwd_kernelI32Selective_Scan_fwd_kernel_traitsILi64ELi16ELi1ELb0ELb1ELb0ELb0EN3c104HalfENS1_7complexIfEEEEv13SSMParamsBase --------------------------
	.section	.nv.shared._Z25selective_scan_fwd_kernelI32Selective_Scan_fwd_kernel_traitsILi64ELi16ELi1ELb0ELb1ELb0ELb0EN3c104HalfENS1_7complexIfEEEEv13SSMParamsBase,"aw",@nobits
	.sectionflags	@""
	.align	16


//--------------------- .nv.shared._Z25selective_scan_fwd_kernelI32Selective_Scan_fwd_kernel_traitsILi64ELi16ELi1ELb0ELb1ELb0ELb1EN3c104HalfENS1_7complexIfEEEEv13SSMParamsBase --------------------------
	.section	.nv.shared._Z25selective_scan_fwd_kernelI32Selective_Scan_fwd_kernel_traitsILi64ELi16ELi1ELb0ELb1ELb0ELb1EN3c104HalfENS1_7complexIfEEEEv13SSMParamsBase,"aw",@nobits
	.sectionflags	@""
	.align	16


//--------------------- .nv.shared._Z25selective_scan_fwd_kernelI32Selective_Scan_fwd_kernel_traitsILi64ELi16ELi1ELb0ELb1ELb1ELb0EN3c104HalfENS1_7complexIfEEEEv13SSMParamsBase --------------------------
	.section	.nv.shared._Z25selective_scan_fwd_kernelI32Selective_Scan_fwd_kernel_traitsILi64ELi16ELi1ELb0ELb1ELb1ELb0EN3c104HalfENS1_7complexIfEEEEv13SSMParamsBase,"aw",@nobits
	.sectionflags	@""
	.align	16


//--------------------- .nv.shared._Z25selective_scan_fwd_kernelI32Selective_Scan_fwd_kernel_traitsILi64ELi16ELi1ELb0ELb1ELb1ELb1EN3c104HalfENS1_7complexIfEEEEv13SSMParamsBase --------------------------
	.section	.nv.shared._Z25selective_scan_fwd_kernelI32Selective_Scan_fwd_kernel_traitsILi64ELi16ELi1ELb0ELb1ELb1ELb1EN3c104HalfENS1_7complexIfEEEEv13SSMParamsBase,"aw",@nobits
	.sectionflags	@""
	.align	16


//--------------------- .nv.shared._Z25selective_scan_fwd_kernelI32Selective_Scan_fwd_kernel_traitsILi64ELi16ELi1ELb1ELb0ELb0ELb0EN3c104HalfENS1_7complexIfEEEEv13SSMParamsBase --------------------------
	.section	.nv.shared._Z25selective_scan_fwd_kernelI32Selective_Scan_fwd_kernel_traitsILi64ELi16ELi1ELb1ELb0ELb0ELb0EN3c104HalfENS1_7complexIfEEEEv13SSMParamsBase,"aw",@nobits
	.sectionflags	@""
	.align	16


//--------------------- .nv.shared._Z25selective_scan_fwd_kernelI32Selective_Scan_fwd_kernel_traitsILi64ELi16ELi1ELb1ELb0ELb0ELb1EN3c104HalfENS1_7complexIfEEEEv13SSMParamsBase --------------------------
	.section	.nv.shared._Z25selective_scan_fwd_kernelI32Selective_Scan_fwd_kernel_traitsILi64ELi16ELi1ELb1ELb0ELb0ELb1EN3c104HalfENS1_7complexIfEEEEv13SSMParamsBase,"aw",@nobits
	.sectionflags	@""
	.align	16


//--------------------- .nv.shared._Z25selective_scan_fwd_kernelI32Selective_Scan_fwd_kernel_traitsILi64ELi16ELi1ELb1ELb0ELb1ELb0EN3c104HalfENS1_7complexIfEEEEv13SSMParamsBase --------------------------
	.section	.nv.shared._Z25selective_scan_fwd_kernelI32Selective_Scan_fwd_kernel_traitsILi64ELi16ELi1ELb1ELb0ELb1ELb0EN3c104HalfENS1_7complexIfEEEEv13SSMParamsBase,"aw",@nobits
	.sectionflags	@""
	.align	16


//--------------------- .nv.shared._Z25selective_scan_fwd_kernelI32Selective_Scan_fwd_kernel_traitsILi64ELi16ELi1ELb1ELb0ELb1ELb1EN3c104HalfENS1_7complexIfEEEEv13SSMParamsBase --------------------------
	.section	.nv.shared._Z25selective_scan_fwd_kernelI32Selective_Scan_fwd_kernel_traitsILi64ELi16ELi1ELb1ELb0ELb1ELb1EN3c104HalfENS1_7complexIfEEEEv13SSMParamsBase,"aw",@nobits
	.sectionflags	@""
	.align	16


//--------------------- .nv.shared._Z25selective_scan_fwd_kernelI32Selective_Scan_fwd_kernel_traitsILi64ELi16ELi1ELb1ELb1ELb0ELb0EN3c104HalfENS1_7complexIfEEEEv13SSMParamsBase --------------------------
	.section	.nv.shared._Z25selective_scan_fwd_kernelI32Selective_Scan_fwd_kernel_traitsILi64ELi16ELi1ELb1ELb1ELb0ELb0EN3c104HalfENS1_7complexIfEEEEv13SSMParamsBase,"aw",@nobits
	.sectionflags	@""
	.align	16


//--------------------- .nv.shared._Z25selective_scan_fwd_kernelI32Selective_Scan_fwd_kernel_traitsILi64ELi16ELi1ELb1ELb1ELb0ELb1EN3c104HalfENS1_7complexIfEEEEv13SSMParamsBase --------------------------
	.section	.nv.shared._Z25selective_scan_fwd_kernelI32Selective_Scan_fwd_kernel_traitsILi64ELi16ELi1ELb1ELb1ELb0ELb1EN3c104HalfENS1_7complexIfEEEEv13SSMParamsBase,"aw",@nobits
	.sectionflags	@""
	.align	16


//--------------------- .nv.shared._Z25selective_scan_fwd_kernelI32Selective_Scan_fwd_kernel_traitsILi64ELi16ELi1ELb1ELb1ELb1ELb0EN3c104HalfENS1_7complexIfEEEEv13SSMParamsBase --------------------------
	.section	.nv.shared._Z25selective_scan_fwd_kernelI32Selective_Scan_fwd_kernel_traitsILi64ELi16ELi1ELb1ELb1ELb1ELb0EN3c104HalfENS1_7complexIfEEEEv13SSMParamsBase,"aw",@nobits
	.sectionflags	@""
	.align	16


//--------------------- .nv.shared._Z25selective_scan_fwd_kernelI32Selective_Scan_fwd_kernel_traitsILi64ELi16ELi1ELb1ELb1ELb1ELb1EN3c104HalfENS1_7complexIfEEEEv13SSMParamsBase --------------------------
	.section	.nv.shared._Z25selective_scan_fwd_kernelI32Selective_Scan_fwd_kernel_traitsILi64ELi16ELi1ELb1ELb1ELb1ELb1EN3c104HalfENS1_7complexIfEEEEv13SSMParamsBase,"aw",@nobits
	.sectionflags	@""
	.align	16


//--------------------- .nv.shared._Z25selective_scan_fwd_kernelI32Selective_Scan_fwd_kernel_traitsILi32ELi16ELi1ELb0ELb0ELb0ELb0EN3c104HalfENS1_7complexIfEEEEv13SSMParamsBase --------------------------
	.section	.nv.shared._Z25selective_scan_fwd_kernelI32Selective_Scan_fwd_kernel_traitsILi32ELi16ELi1ELb0ELb0ELb0ELb0EN3c104HalfENS1_7complexIfEEEEv13SSMParamsBase,"aw",@nobits
	.sectionflags	@""
	.align	16


//--------------------- .nv.shared._Z25selective_scan_fwd_kernelI32Selective_Scan_fwd_kernel_traitsILi32ELi16ELi1ELb0ELb0ELb0ELb1EN3c104HalfENS1_7complexIfEEEEv13SSMParamsBase --------------------------
	.section	.nv.shared._Z25selective_scan_fwd_kernelI32Selective_Scan_fwd_kernel_traitsILi32ELi16ELi1ELb0ELb0ELb0ELb1EN3c104HalfENS1_7complexIfEEEEv13SSMParamsBase,"aw",@nobits
	.sectionflags	@""
	.align	16


//--------------------- .nv.shared._Z25selective_scan_fwd_kernelI32Selective_Scan_fwd_kernel_traitsILi32ELi16ELi1ELb0ELb0ELb1ELb0EN3c104HalfENS1_7complexIfEEEEv13SSMParamsBase --------------------------
	.section	.nv.shared._Z25selective_scan_fwd_kernelI32Selective_Scan_fwd_kernel_traitsILi32ELi16ELi1ELb0ELb0ELb1ELb0EN3c104HalfENS1_7complexIfEEEEv13SSMParamsBase,"aw",@nobits
	.sectionflags	@""
	.align	16


//--------------------- .nv.shared._Z25selective_scan_fwd_kernelI32Selective_Scan_fwd_kernel_traitsILi32ELi16ELi1ELb0ELb0ELb1ELb1EN3c104HalfENS1_7complexIfEEEEv13SSMParamsBase --------------------------
	.section	.nv.shared._Z25selective_scan_fwd_kernelI32Selective_Scan_fwd_kernel_traitsILi32ELi16ELi1ELb0ELb0ELb1ELb1EN3c104HalfENS1_7complexIfEEEEv13SSMParamsBase,"aw",@nobits
	.sectionflags	@""
	.align	16


//--------------------- .nv.shared._Z25selective_scan_fwd_kernelI32Selective_Scan_fwd_kernel_traitsILi32ELi16ELi1ELb0ELb1ELb0ELb0EN3c104HalfENS1_7complexIfEEEEv13SSMParamsBase --------------------------
	.section	.nv.shared._Z25selective_scan_fwd_kernelI32Selective_Scan_fwd_kernel_traitsILi32ELi16ELi1ELb0ELb1ELb0ELb0EN3c104HalfENS1_7complexIfEEEEv13SSMParamsBase,"aw",@nobits
	.sectionflags	@""
	.align	16


//--------------------- .nv.shared._Z25selective_scan_fwd_kernelI32Selective_Scan_fwd_kernel_traitsILi32ELi16ELi1ELb0ELb1ELb0ELb1EN3c104HalfENS1_7complexIfEEEEv13SSMParamsBase --------------------------
	.section	.nv.shared._Z25selective_scan_fwd_kernelI32Selective_Scan_fwd_kernel_traitsILi32ELi16ELi1ELb0ELb1ELb0ELb1EN3c104HalfENS1_7complexIfEEEEv13SSMParamsBase,"aw",@nobits
	.sectionflags	@""
	.align	16


//--------------------- .nv.shared._Z25selective_scan_fwd_kernelI32Selective_Scan_fwd_kernel_traitsILi32ELi16ELi1ELb0ELb1ELb1ELb0EN3c104HalfENS1_7complexIfEEEEv13SSMParamsBase --------------------------
	.section	.nv.shared._Z25selective_scan_fwd_kernelI32Selective_Scan_fwd_kernel_traitsILi32ELi16ELi1ELb0ELb1ELb1ELb0EN3c104HalfENS1_7complexIfEEEEv13SSMParamsBase,"aw",@nobits
	.sectionflags	@""
	.align	16


//--------------------- .nv.shared._Z25selective_scan_fwd_kernelI32Selective_Scan_fwd_kernel_traitsILi32ELi16ELi1ELb0ELb1ELb1ELb1EN3c104HalfENS1_7complexIfEEEEv13SSMParamsBase --------------------------
	.section	.nv.shared._Z25selective_scan_fwd_kernelI32Selective_Scan_fwd_kernel_traitsILi32ELi16ELi1ELb0ELb1ELb1ELb1EN3c104HalfENS1_7complexIfEEEEv13SSMParamsBase,"aw",@nobits
	.sectionflags	@""
	.align	16


//--------------------- .nv.shared._Z25selective_scan_fwd_kernelI32Selective_Scan_fwd_kernel_traitsILi32ELi16ELi1ELb1ELb0ELb0ELb0EN3c104HalfENS1_7complexIfEEEEv13SSMParamsBase --------------------------
	.section	.nv.shared._Z25selective_scan_fwd_kernelI32Selective_Scan_fwd_kernel_traitsILi32ELi16ELi1ELb1ELb0ELb0ELb0EN3c104HalfENS1_7complexIfEEEEv13SSMParamsBase,"aw",@nobits
	.sectionflags	@""
	.align	16


//--------------------- .nv.shared._Z25selective_scan_fwd_kernelI32Selective_Scan_fwd_kernel_traitsILi32ELi16ELi1ELb1ELb0ELb0ELb1EN3c104HalfENS1_7complexIfEEEEv13SSMParamsBase --------------------------
	.section	.nv.shared._Z25selective_scan_fwd_kernelI32Selective_Scan_fwd_kernel_traitsILi32ELi16ELi1ELb1ELb0ELb0ELb1EN3c104HalfENS1_7complexIfEEEEv13SSMParamsBase,"aw",@nobits
	.sectionflags	@""
	.align	16


//--------------------- .nv.shared._Z25selective_scan_fwd_kernelI32Selective_Scan_fwd_kernel_traitsILi32ELi16ELi1ELb1ELb0ELb1ELb0EN3c104HalfENS1_7complexIfEEEEv13SSMParamsBase --------------------------
	.section	.nv.shared._Z25selective_scan_fwd_kernelI32Selective_Scan_fwd_kernel_traitsILi32ELi16ELi1ELb1ELb0ELb1ELb0EN3c104HalfENS1_7complexIfEEEEv13SSMParamsBase,"aw",@nobits
	.sectionflags	@""
	.align	16


//--------------------- .nv.shared._Z25selective_scan_fwd_kernelI32Selective_Scan_fwd_kernel_traitsILi32ELi16ELi1ELb1ELb0ELb1ELb1EN3c104HalfENS1_7complexIfEEEEv13SSMParamsBase --------------------------
	.section	.nv.shared._Z25selective_scan_fwd_kernelI32Selective_Scan_fwd_kernel_traitsILi32ELi16ELi1ELb1ELb0ELb1ELb1EN3c104HalfENS1_7complexIfEEEEv13SSMParamsBase,"aw",@nobits
	.sectionflags	@""
	.align	16


//--------------------- .nv.shared._Z25selective_scan_fwd_kernelI32Selective_Scan_fwd_kernel_traitsILi32ELi16ELi1ELb1ELb1ELb0ELb0EN3c104HalfENS1_7complexIfEEEEv13SSMParamsBase --------------------------
	.section	.nv.shared._Z25selective_scan_fwd_kernelI32Selective_Scan_fwd_kernel_traitsILi32ELi16ELi1ELb1ELb1ELb0ELb0EN3c104HalfENS1_7complexIfEEEEv13SSMParamsBase,"aw",@nobits
	.sectionflags	@""
	.align	16


//--------------------- .nv.shared._Z25selective_scan_fwd_kernelI32Selective_Scan_fwd_kernel_traitsILi32ELi16ELi1ELb1ELb1ELb0ELb1EN3c104HalfENS1_7complexIfEEEEv13SSMParamsBase --------------------------
	.section	.nv.shared._Z25selective_scan_fwd_kernelI32Selective_Scan_fwd_kernel_traitsILi32ELi16ELi1ELb1ELb1ELb0ELb1EN3c104HalfENS1_7complexIfEEEEv13SSMParamsBase,"aw",@nobits
	.sectionflags	@""
	.align	16


//--------------------- .nv.shared._Z25selective_scan_fwd_kernelI32Selective_Scan_fwd_kernel_traitsILi32ELi16ELi1ELb1ELb1ELb1ELb0EN3c104HalfENS1_7complexIfEEEEv13SSMParamsBase --------------------------
	.section	.nv.shared._Z25selective_scan_fwd_kernelI32Selective_Scan_fwd_kernel_traitsILi32ELi16ELi1ELb1ELb1ELb1ELb0EN3c104HalfENS1_7complexIfEEEEv13SSMParamsBase,"aw",@nobits
	.sectionflags	@""
	.align	16


//--------------------- .nv.shared._Z25selective_scan_fwd_kernelI32Selective_Scan_fwd_kernel_traitsILi32ELi16ELi1ELb1ELb1ELb1ELb1EN3c104HalfENS1_7complexIfEEEEv13SSMParamsBase --------------------------
	.section	.nv.shared._Z25selective_scan_fwd_kernelI32Selective_Scan_fwd_kernel_traitsILi32ELi16ELi1ELb1ELb1ELb1ELb1EN3c104HalfENS1_7complexIfEEEEv13SSMParamsBase,"aw",@nobits
	.sectionflags	@""
	.align	16


//--------------------- .nv.shared._Z25selective_scan_fwd_kernelI32Selective_Scan_fwd_kernel_traitsILi32ELi8ELi1ELb0ELb0ELb0ELb0EN3c104HalfENS1_7complexIfEEEEv13SSMParamsBase --------------------------
	.section	.nv.shared._Z25selective_scan_fwd_kernelI32Selective_Scan_fwd_kernel_traitsILi32ELi8ELi1ELb0ELb0ELb0ELb0EN3c104HalfENS1_7complexIfEEEEv13SSMParamsBase,"aw",@nobits
	.sectionflags	@""
	.align	16


//--------------------- .nv.shared._Z25selective_scan_fwd_kernelI32Selective_Scan_fwd_kernel_traitsILi32ELi8ELi1ELb0ELb0ELb0ELb1EN3c104HalfENS1_7complexIfEEEEv13SSMParamsBase --------------------------
	.section	.nv.shared._Z25selective_scan_fwd_kernelI32Selective_Scan_fwd_kernel_traitsILi32ELi8ELi1ELb0ELb0ELb0ELb1EN3c104HalfENS1_7complexIfEEEEv13SSMParamsBase,"aw",@nobits
	.sectionflags	@""
	.align	16


//--------------------- .nv.shared._Z25selective_scan_fwd_kernelI32Selective_Scan_fwd_kernel_traitsILi32ELi8ELi1ELb0ELb0ELb1ELb0EN3c104HalfENS1_7complexIfEEEEv13SSMParamsBase --------------------------
	.section	.nv.shared._Z25selective_scan_fwd_kernelI32Selective_Scan_fwd_kernel_traitsILi32ELi8ELi1ELb0ELb0ELb1ELb0EN3c104HalfENS1_7complexIfEEEEv13SSMParamsBase,"aw",@nobits
	.sectionflags	@""
	.align	16


//--------------------- .nv.shared._Z25selective_scan_fwd_kernelI32Selective_Scan_fwd_kernel_traitsILi32ELi8ELi1ELb0ELb0ELb1ELb1EN3c104HalfENS1_7complexIfEEEEv13SSMParamsBase --------------------------
	.section	.nv.shared._Z25selective_scan_fwd_kernelI32Selective_Scan_fwd_kernel_traitsILi32ELi8ELi1ELb0ELb0ELb1ELb1EN3c104HalfENS1_7complexIfEEEEv13SSMParamsBase,"aw",@nobits
	.sectionflags	@""
	.align	16


//--------------------- .nv.shared._Z25selective_scan_fwd_kernelI32Selective_Scan_fwd_kernel_traitsILi32ELi8ELi1ELb0ELb1ELb0ELb0EN3c104HalfENS1_7complexIfEEEEv13SSMParamsBase --------------------------
	.section	.nv.shared._Z25selective_scan_fwd_kernelI32Selective_Scan_fwd_kernel_traitsILi32ELi8ELi1ELb0ELb1ELb0ELb0EN3c104HalfENS1_7complexIfEEEEv13SSMParamsBase,"aw",@nobits
	.sectionflags	@""
	.align	16


//--------------------- .nv.shared._Z25selective_scan_fwd_kernelI32Selective_Scan_fwd_kernel_traitsILi32ELi8ELi1ELb0ELb1ELb0ELb1EN3c104HalfENS1_7complexIfEEEEv13SSMParamsBase --------------------------
	.section	.nv.shared._Z25selective_scan_fwd_kernelI32Selective_Scan_fwd_kernel_traitsILi32ELi8ELi1ELb0ELb1ELb0ELb1EN3c104HalfENS1_7complexIfEEEEv13SSMParamsBase,"aw",@nobits
	.sectionflags	@""
	.align	16


//--------------------- .nv.shared._Z25selective_scan_fwd_kernelI32Selective_Scan_fwd_kernel_traitsILi32ELi8ELi1ELb0ELb1ELb1ELb0EN3c104HalfENS1_7complexIfEEEEv13SSMParamsBase --------------------------
	.section	.nv.shared._Z25selective_scan_fwd_kernelI32Selective_Scan_fwd_kernel_traitsILi32ELi8ELi1ELb0ELb1ELb1ELb0EN3c104HalfENS1_7complexIfEEEEv13SSMParamsBase,"aw",@nobits
	.sectionflags	@""
	.align	16


//--------------------- .nv.shared._Z25selective_scan_fwd_kernelI32Selective_Scan_fwd_kernel_traitsILi32ELi8ELi1ELb0ELb1ELb1ELb1EN3c104HalfENS1_7complexIfEEEEv13SSMParamsBase --------------------------
	.section	.nv.shared._Z25selective_scan_fwd_kernelI32Selective_Scan_fwd_kernel_traitsILi32ELi8ELi1ELb0ELb1ELb1ELb1EN3c104HalfENS1_7complexIfEEEEv13SSMParamsBase,"aw",@nobits
	.sectionflags	@""
	.align	16


//--------------------- .nv.shared._Z25selective_scan_fwd_kernelI32Selective_Scan_fwd_kernel_traitsILi32ELi8ELi1ELb1ELb0ELb0ELb0EN3c104HalfENS1_7complexIfEEEEv13SSMParamsBase --------------------------
	.section	.nv.shared._Z25selective_scan_fwd_kernelI32Selective_Scan_fwd_kernel_traitsILi32ELi8ELi1ELb1ELb0ELb0ELb0EN3c104HalfENS1_7complexIfEEEEv13SSMParamsBase,"aw",@nobits
	.sectionflags	@""
	.align	16


//--------------------- .nv.shared._Z25selective_scan_fwd_kernelI32Selective_Scan_fwd_kernel_traitsILi32ELi8ELi1ELb1ELb0ELb0ELb1EN3c104HalfENS1_7complexIfEEEEv13SSMParamsBase --------------------------
	.section	.nv.shared._Z25selective_scan_fwd_kernelI32Selective_Scan_fwd_kernel_traitsILi32ELi8ELi1ELb1ELb0ELb0ELb1EN3c104HalfENS1_7complexIfEEEEv13SSMParamsBase,"aw",@nobits
	.sectionflags	@""
	.align	16


//--------------------- .nv.shared._Z25selective_scan_fwd_kernelI32Selective_Scan_fwd_kernel_traitsILi32ELi8ELi1ELb1ELb0ELb1ELb0EN3c104HalfENS1_7complexIfEEEEv13SSMParamsBase --------------------------
	.section	.nv.shared._Z25selective_scan_fwd_kernelI32Selective_Scan_fwd_kernel_traitsILi32ELi8ELi1ELb1ELb0ELb1ELb0EN3c104HalfENS1_7complexIfEEEEv13SSMParamsBase,"aw",@nobits
	.sectionflags	@""
	.align	16


//--------------------- .nv.shared._Z25selective_scan_fwd_kernelI32Selective_Scan_fwd_kernel_traitsILi32ELi8ELi1ELb1ELb0ELb1ELb1EN3c104HalfENS1_7complexIfEEEEv13SSMParamsBase --------------------------
	.section	.nv.shared._Z25selective_scan_fwd_kernelI32Selective_Scan_fwd_kernel_traitsILi32ELi8ELi1ELb1ELb0ELb1ELb1EN3c104HalfENS1_7complexIfEEEEv13SSMParamsBase,"aw",@nobits
	.sectionflags	@""
	.align	16


//--------------------- .nv.shared._Z25selective_scan_fwd_kernelI32Selective_Scan_fwd_kernel_traitsILi32ELi8ELi1ELb1ELb1ELb0ELb0EN3c104HalfENS1_7complexIfEEEEv13SSMParamsBase --------------------------
	.section	.nv.shared._Z25selective_scan_fwd_kernelI32Selective_Scan_fwd_kernel_traitsILi32ELi8ELi1ELb1ELb1ELb0ELb0EN3c104HalfENS1_7complexIfEEEEv13SSMParamsBase,"aw",@nobits
	.sectionflags	@""
	.align	16


//--------------------- .nv.shared._Z25selective_scan_fwd_kernelI32Selective_Scan_fwd_kernel_traitsILi32ELi8ELi1ELb1ELb1ELb0ELb1EN3c104HalfENS1_7complexIfEEEEv13SSMParamsBase --------------------------
	.section	.nv.shared._Z25selective_scan_fwd_kernelI32Selective_Scan_fwd_kernel_traitsILi32ELi8ELi1ELb1ELb1ELb0ELb1EN3c104HalfENS1_7complexIfEEEEv13SSMParamsBase,"aw",@nobits
	.sectionflags	@""
	.align	16


//--------------------- .nv.shared._Z25selective_scan_fwd_kernelI32Selective_Scan_fwd_kernel_traitsILi32ELi8ELi1ELb1ELb1ELb1ELb0EN3c104HalfENS1_7complexIfEEEEv13SSMParamsBase --------------------------
	.section	.nv.shared._Z25selective_scan_fwd_kernelI32Selective_Scan_fwd_kernel_traitsILi32ELi8ELi1ELb1ELb1ELb1ELb0EN3c104HalfENS1_7complexIfEEEEv13SSMParamsBase,"aw",@nobits
	.sectionflags	@""
	.align	16


//--------------------- .nv.shared._Z25selective_scan_fwd_kernelI32Selective_Scan_fwd_kernel_traitsILi32ELi8ELi1ELb1ELb1ELb1ELb1EN3c104HalfENS1_7complexIfEEEEv13SSMParamsBase --------------------------
	.section	.nv.shared._Z25selective_scan_fwd_kernelI32Selective_Scan_fwd_kernel_traitsILi32ELi8ELi1ELb1ELb1ELb1ELb1EN3c104HalfENS1_7complexIfEEEEv13SSMParamsBase,"aw",@nobits
	.sectionflags	@""
	.align	16


//--------------------- .nv.shared._Z25selective_scan_fwd_kernelI32Selective_Scan_fwd_kernel_traitsILi32ELi4ELi1ELb0ELb0ELb0ELb0EN3c104HalfENS1_7complexIfEEEEv13SSMParamsBase --------------------------
	.section	.nv.shared._Z25selective_scan_fwd_kernelI32Selective_Scan_fwd_kernel_traitsILi32ELi4ELi1ELb0ELb0ELb0ELb0EN3c104HalfENS1_7complexIfEEEEv13SSMParamsBase,"aw",@nobits
	.sectionflags	@""
	.align	16


//--------------------- .nv.shared._Z25selective_scan_fwd_kernelI32Selective_Scan_fwd_kernel_traitsILi32ELi4ELi1ELb0ELb0ELb0ELb1EN3c104HalfENS1_7complexIfEEEEv13SSMParamsBase --------------------------
	.section	.nv.shared._Z25selective_scan_fwd_kernelI32Selective_Scan_fwd_kernel_traitsILi32ELi4ELi1ELb0ELb0ELb0ELb1EN3c104HalfENS1_7complexIfEEEEv13SSMParamsBase,"aw",@nobits
	.sectionflags	@""
	.align	16


//--------------------- .nv.shared._Z25selective_scan_fwd_kernelI32Selective_Scan_fwd_kernel_traitsILi32ELi4ELi1ELb0ELb0ELb1ELb0EN3c104HalfENS1_7complexIfEEEEv13SSMParamsBase --------------------------
	.section	.nv.shared._Z25selective_scan_fwd_kernelI32Selective_Scan_fwd_kernel_traitsILi32ELi4ELi1ELb0ELb0ELb1ELb0EN3c104HalfENS1_7complexIfEEEEv13SSMParamsBase,"aw",@nobits
	.sectionflags	@""
	.align	16


//--------------------- .nv.shared._Z25selective_scan_fwd_kernelI32Selective_Scan_fwd_kernel_traitsILi32ELi4ELi1ELb0ELb0ELb1ELb1EN3c104HalfENS1_7complexIfEEEEv13SSMParamsBase --------------------------
	.section	.nv.shared._Z25selective_scan_fwd_kernelI32Selective_Scan_fwd_kernel_traitsILi32ELi4ELi1ELb0ELb0ELb1ELb1EN3c104HalfENS1_7complexIfEEEEv13SSMParamsBase,"aw",@nobits
	.sectionflags	@""
	.align	16


//--------------------- .nv.shared._Z25selective_scan_fwd_kernelI32Selective_Scan_fwd_kernel_traitsILi32ELi4ELi1ELb0ELb1ELb0ELb0EN3c104HalfENS1_7complexIfEEEEv13SSMParamsBase --------------------------
	.section	.nv.shared._Z25selective_scan_fwd_kernelI32Selective_Scan_fwd_kernel_traitsILi32ELi4ELi1ELb0ELb1ELb0ELb0EN3c104HalfENS1_7complexIfEEEEv13SSMParamsBase,"aw",@nobits
	.sectionflags	@""
	.align	16


//--------------------- .nv.shared._Z25selective_scan_fwd_kernelI32Selective_Scan_fwd_kernel_traitsILi32ELi4ELi1ELb0ELb1ELb0ELb1EN3c104HalfENS1_7complexIfEEEEv13SSMParamsBase --------------------------
	.section	.nv.shared._Z25selective_scan_fwd_kernelI32Selective_Scan_fwd_kernel_traitsILi32ELi4ELi1ELb0ELb1ELb0ELb1EN3c104HalfENS1_7complexIfEEEEv13SSMParamsBase,"aw",@nobits
	.sectionflags	@""
	.align	16


//--------------------- .nv.shared._Z25selective_scan_fwd_kernelI32Selective_Scan_fwd_kernel_traitsILi32ELi4ELi1ELb0ELb1ELb1ELb0EN3c104HalfENS1_7complexIfEEEEv13SSMParamsBase --------------------------
	.section	.nv.shared._Z25selective_scan_fwd_kernelI32Selective_Scan_fwd_kernel_traitsILi32ELi4ELi1ELb0ELb1ELb1ELb0EN3c104HalfENS1_7complexIfEEEEv13SSMParamsBase,"aw",@nobits
	.sectionflags	@""
	.align	16


//--------------------- .nv.shared._Z25selective_scan_fwd_kernelI32Selective_Scan_fwd_kernel_traitsILi32ELi4ELi1ELb0ELb1ELb1ELb1EN3c104HalfENS1_7complexIfEEEEv13SSMParamsBase --------------------------
	.section	.nv.shared._Z25selective_scan_fwd_kernelI32Selective_Scan_fwd_kernel_traitsILi32ELi4ELi1ELb0ELb1ELb1ELb1EN3c104HalfENS1_7complexIfEEEEv13SSMParamsBase,"aw",@nobits
	.sectionflags	@""
	.align	16


//--------------------- .nv.shared._Z25selective_scan_fwd_kernelI32Selective_Scan_fwd_kernel_traitsILi32ELi4ELi1ELb1ELb0ELb0ELb0EN3c104HalfENS1_7complexIfEEEEv13SSMParamsBase --------------------------
	.section	.nv.shared._Z25selective_scan_fwd_kernelI32Selective_Scan_fwd_kernel_traitsILi32ELi4ELi1ELb1ELb0ELb0ELb0EN3c104HalfENS1_7complexIfEEEEv13SSMParamsBase,"aw",@nobits
	.sectionflags	@""
	.align	16


//--------------------- .nv.shared._Z25selective_scan_fwd_kernelI32Selective_Scan_fwd_kernel_traitsILi32ELi4ELi1ELb1ELb0ELb0ELb1EN3c104HalfENS1_7complexIfEEEEv13SSMParamsBase --------------------------
	.section	.nv.shared._Z25selective_scan_fwd_kernelI32Selective_Scan_fwd_kernel_traitsILi32ELi4ELi1ELb1ELb0ELb0ELb1EN3c104HalfENS1_7complexIfEEEEv13SSMParamsBase,"aw",@nobits
	.sectionflags	@""
	.align	16


//--------------------- .nv.shared._Z25selective_scan_fwd_kernelI32Selective_Scan_fwd_kernel_traitsILi32ELi4ELi1ELb1ELb0ELb1ELb0EN3c104HalfENS1_7complexIfEEEEv13SSMParamsBase --------------------------
	.section	.nv.shared._Z25selective_scan_fwd_kernelI32Selective_Scan_fwd_kernel_traitsILi32ELi4ELi1ELb1ELb0ELb1ELb0EN3c104HalfENS1_7complexIfEEEEv13SSMParamsBase,"aw",@nobits
	.sectionflags	@""
	.align	16


//--------------------- .nv.shared._Z25selective_scan_fwd_kernelI32Selective_Scan_fwd_kernel_traitsILi32ELi4ELi1ELb1ELb0ELb1ELb1EN3c104HalfENS1_7complexIfEEEEv13SSMParamsBase --------------------------
	.section	.nv.shared._Z25selective_scan_fwd_kernelI32Selective_Scan_fwd_kernel_traitsILi32ELi4ELi1ELb1ELb0ELb1ELb1EN3c104HalfENS1_7complexIfEEEEv13SSMParamsBase,"aw",@nobits
	.sectionflags	@""
	.align	16


//--------------------- .nv.shared._Z25selective_scan_fwd_kernelI32Selective_Scan_fwd_kernel_traitsILi32ELi4ELi1ELb1ELb1ELb0ELb0EN3c104HalfENS1_7complexIfEEEEv13SSMParamsBase --------------------------
	.section	.nv.shared._Z25selective_scan_fwd_kernelI32Selective_Scan_fwd_kernel_traitsILi32ELi4ELi1ELb1ELb1ELb0ELb0EN3c104HalfENS1_7complexIfEEEEv13SSMParamsBase,"aw",@nobits
	.sectionflags	@""
	.align	16


//--------------------- .nv.shared._Z25selective_scan_fwd_kernelI32Selective_Scan_fwd_kernel_traitsILi32ELi4ELi1ELb1ELb1ELb0ELb1EN3c104HalfENS1_7complexIfEEEEv13SSMParamsBase --------------------------
	.section	.nv.shared._Z25selective_scan_fwd_kernelI32Selective_Scan_fwd_kernel_traitsILi32ELi4ELi1ELb1ELb1ELb0ELb1EN3c104HalfENS1_7complexIfEEEEv13SSMParamsBase,"aw",@nobits
	.sectionflags	@""
	.align	16


//--------------------- .nv.shared._Z25selective_scan_fwd_kernelI32Selective_Scan_fwd_kernel_traitsILi32ELi4ELi1ELb1ELb1ELb1ELb0EN3c104HalfENS1_7complexIfEEEEv13SSMParamsBase --------------------------
	.section	.nv.shared._Z25selective_scan_fwd_kernelI32Selective_Scan_fwd_kernel_traitsILi32ELi4ELi1ELb1ELb1ELb1ELb0EN3c104HalfENS1_7complexIfEEEEv13SSMParamsBase,"aw",@nobits
	.sectionflags	@""
	.align	16


//--------------------- .nv.shared._Z25selective_scan_fwd_kernelI32Selective_Scan_fwd_kernel_traitsILi32ELi4ELi1ELb1ELb1ELb1ELb1EN3c104HalfENS1_7complexIfEEEEv13SSMParamsBase --------------------------
	.section	.nv.shared._Z25selective_scan_fwd_kernelI32Selective_Scan_fwd_kernel_traitsILi32ELi4ELi1ELb1ELb1ELb1ELb1EN3c104HalfENS1_7complexIfEEEEv13SSMParamsBase,"aw",@nobits
	.sectionflags	@""
	.align	16


//--------------------- .nv.shared._Z25selective_scan_fwd_kernelI32Selective_Scan_fwd_kernel_traitsILi128ELi16ELi1ELb0ELb0ELb0ELb0EN3c104HalfEfEEv13SSMParamsBase --------------------------
	.section	.nv.shared._Z25selective_scan_fwd_kernelI32Selective_Scan_fwd_kernel_traitsILi128ELi16ELi1ELb0ELb0ELb0ELb0EN3c104HalfEfEEv13SSMParamsBase,"aw",@nobits
	.sectionflags	@""
	.align	16


//--------------------- .nv.shared._Z25selective_scan_fwd_kernelI32Selective_Scan_fwd_kernel_traitsILi128ELi16ELi1ELb0ELb0ELb0ELb1EN3c104HalfEfEEv13SSMParamsBase --------------------------
	.section	.nv.shared._Z25selective_scan_fwd_kernelI32Selective_Scan_fwd_kernel_traitsILi128ELi16ELi1ELb0ELb0ELb0ELb1EN3c104HalfEfEEv13SSMParamsBase,"aw",@nobits
	.sectionflags	@""
	.align	16


//--------------------- .nv.shared._Z25selective_scan_fwd_kernelI32Selective_Scan_fwd_kernel_traitsILi128ELi16ELi1ELb0ELb0ELb1ELb0EN3c104HalfEfEEv13SSMParamsBase --------------------------
	.section	.nv.shared._Z25selective_scan_fwd_kernelI32Selective_Scan_fwd_kernel_traitsILi128ELi16ELi1ELb0ELb0ELb1ELb0EN3c104HalfEfEEv13SSMParamsBase,"aw",@nobits
	.sectionflags	@""
	.align	16


//--------------------- .nv.shared._Z25selective_scan_fwd_kernelI32Selective_Scan_fwd_kernel_traitsILi128ELi16ELi1ELb0ELb0ELb1ELb1EN3c104HalfEfEEv13SSMParamsBase --------------------------
	.section	.nv.shared._Z25selective_scan_fwd_kernelI32Selective_Scan_fwd_kernel_traitsILi128ELi16ELi1ELb0ELb0ELb1ELb1EN3c104HalfEfEEv13SSMParamsBase,"aw",@nobits
	.sectionflags	@""
	.align	16


//--------------------- .nv.shared._Z25selective_scan_fwd_kernelI32Selective_Scan_fwd_kernel_traitsILi128ELi16ELi1ELb0ELb1ELb0ELb0EN3c104HalfEfEEv13SSMParamsBase --------------------------
	.section	.nv.shared._Z25selective_scan_fwd_kernelI32Selective_Scan_fwd_kernel_traitsILi128ELi16ELi1ELb0ELb1ELb0ELb0EN3c104HalfEfEEv13SSMParamsBase,"aw",@nobits
	.sectionflags	@""
	.align	16


//--------------------- .nv.shared._Z25selective_scan_fwd_kernelI32Selective_Scan_fwd_kernel_traitsILi128ELi16ELi1ELb0ELb1ELb0ELb1EN3c104HalfEfEEv13SSMParamsBase --------------------------
	.section	.nv.shared._Z25selective_scan_fwd_kernelI32Selective_Scan_fwd_kernel_traitsILi128ELi16ELi1ELb0ELb1ELb0ELb1EN3c104HalfEfEEv13SSMParamsBase,"aw",@nobits
	.sectionflags	@""
	.align	16


//--------------------- .nv.shared._Z25selective_scan_fwd_kernelI32Selective_Scan_fwd_kernel_traitsILi128ELi16ELi1ELb0ELb1ELb1ELb0EN3c104HalfEfEEv13SSMParamsBase --------------------------
	.section	.nv.shared._Z25selective_scan_fwd_kernelI32Selective_Scan_fwd_kernel_traitsILi128ELi16ELi1ELb0ELb1ELb1ELb0EN3c104HalfEfEEv13SSMParamsBase,"aw",@nobits
	.sectionflags	@""
	.align	16


//--------------------- .nv.shared._Z25selective_scan_fwd_kernelI32Selective_Scan_fwd_kernel_traitsILi128ELi16ELi1ELb0ELb1ELb1ELb1EN3c104HalfEfEEv13SSMParamsBase --------------------------
	.section	.nv.shared._Z25selective_scan_fwd_kernelI32Selective_Scan_fwd_kernel_traitsILi128ELi16ELi1ELb0ELb1ELb1ELb1EN3c104HalfEfEEv13SSMParamsBase,"aw",@nobits
	.sectionflags	@""
	.align	16


//--------------------- .nv.shared._Z25selective_scan_fwd_kernelI32Selective_Scan_fwd_kernel_traitsILi128ELi16ELi1ELb1ELb0ELb0ELb0EN3c104HalfEfEEv13SSMParamsBase --------------------------
	.section	.nv.shared._Z25selective_scan_fwd_kernelI32Selective_Scan_fwd_kernel_traitsILi128ELi16ELi1ELb1ELb0ELb0ELb0EN3c104HalfEfEEv13SSMParamsBase,"aw",@nobits
	.sectionflags	@""
	.align	16


//--------------------- .nv.shared._Z25selective_scan_fwd_kernelI32Selective_Scan_fwd_kernel_traitsILi128ELi16ELi1ELb1ELb0ELb0ELb1EN3c104HalfEfEEv13SSMParamsBase --------------------------
	.section	.nv.shared._Z25selective_scan_fwd_kernelI32Selective_Scan_fwd_kernel_traitsILi128ELi16ELi1ELb1ELb0ELb0ELb1EN3c104HalfEfEEv13SSMParamsBase,"aw",@nobits
	.sectionflags	@""
	.align	16


//--------------------- .nv.shared._Z25selective_scan_fwd_kernelI32Selective_Scan_fwd_kernel_traitsILi128ELi16ELi1ELb1ELb0ELb1ELb0EN3c104HalfEfEEv13SSMParamsBase --------------------------
	.section	.nv.shared._Z25selective_scan_fwd_kernelI32Selective_Scan_fwd_kernel_traitsILi128ELi16ELi1ELb1ELb0ELb1ELb0EN3c104HalfEfEEv13SSMParamsBase,"aw",@nobits
	.sectionflags	@""
	.align	16


//--------------------- .nv.shared._Z25selective_scan_fwd_kernelI32Selective_Scan_fwd_kernel_traitsILi128ELi16ELi1ELb1ELb0ELb1ELb1EN3c104HalfEfEEv13SSMParamsBase --------------------------
	.section	.nv.shared._Z25selective_scan_fwd_kernelI32Selective_Scan_fwd_kernel_traitsILi128ELi16ELi1ELb1ELb0ELb1ELb1EN3c104HalfEfEEv13SSMParamsBase,"aw",@nobits
	.sectionflags	@""
	.align	16


//--------------------- .nv.shared._Z25selective_scan_fwd_kernelI32Selective_Scan_fwd_kernel_traitsILi128ELi16ELi1ELb1ELb1ELb0ELb0EN3c104HalfEfEEv13SSMParamsBase --------------------------
	.section	.nv.shared._Z25selective_scan_fwd_kernelI32Selective_Scan_fwd_kernel_traitsILi128ELi16ELi1ELb1ELb1ELb0ELb0EN3c104HalfEfEEv13SSMParamsBase,"aw",@nobits
	.sectionflags	@""
	.align	16


//--------------------- .nv.shared._Z25selective_scan_fwd_kernelI32Selective_Scan_fwd_kernel_traitsILi128ELi16ELi1ELb1ELb1ELb0ELb1EN3c104HalfEfEEv13SSMParamsBase --------------------------
	.section	.nv.shared._Z25selective_scan_fwd_kernelI32Selective_Scan_fwd_kernel_traitsILi128ELi16ELi1ELb1ELb1ELb0ELb1EN3c104HalfEfEEv13SSMParamsBase,"aw",@nobits
	.sectionflags	@""
	.align	16


//--------------------- .nv.shared._Z25selective_scan_fwd_kernelI32Selective_Scan_fwd_kernel_traitsILi128ELi16ELi1ELb1ELb1ELb1ELb0EN3c104HalfEfEEv13SSMParamsBase --------------------------
	.section	.nv.shared._Z25selective_scan_fwd_kernelI32Selective_Scan_fwd_kernel_traitsILi128ELi16ELi1ELb1ELb1ELb1ELb0EN3c104HalfEfEEv13SSMParamsBase,"aw",@nobits
	.sectionflags	@""
	.align	16


//--------------------- .nv.shared._Z25selective_scan_fwd_kernelI32Selective_Scan_fwd_kernel_traitsILi128ELi16ELi1ELb1ELb1ELb1ELb1EN3c104HalfEfEEv13SSMParamsBase --------------------------
	.section	.nv.shared._Z25selective_scan_fwd_kernelI32Selective_Scan_fwd_kernel_traitsILi128ELi16ELi1ELb1ELb1ELb1ELb1EN3c104HalfEfEEv13SSMParamsBase,"aw",@nobits
	.sectionflags	@""
	.align	16


//--------------------- .nv.shared._Z25selective_scan_fwd_kernelI32Selective_Scan_fwd_kernel_traitsILi64ELi16ELi1ELb0ELb0ELb0ELb0EN3c104HalfEfEEv13SSMParamsBase --------------------------
	.section	.nv.shared._Z25selective_scan_fwd_kernelI32Selective_Scan_fwd_kernel_traitsILi64ELi16ELi1ELb0ELb0ELb0ELb0EN3c104HalfEfEEv13SSMParamsBase,"aw",@nobits
	.sectionflags	@""
	.align	16


//--------------------- .nv.shared._Z25selective_scan_fwd_kernelI32Selective_Scan_fwd_kernel_traitsILi64ELi16ELi1ELb0ELb0ELb0ELb1EN3c104HalfEfEEv13SSMParamsBase --------------------------
	.section	.nv.shared._Z25selective_scan_fwd_kernelI32Selective_Scan_fwd_kernel_traitsILi64ELi16ELi1ELb0ELb0ELb0ELb1EN3c104HalfEfEEv13SSMParamsBase,"aw",@nobits
	.sectionflags	@""
	.align	16


//--------------------- .nv.shared._Z25selective_scan_fwd_kernelI32Selective_Scan_fwd_kernel_traitsILi64ELi16ELi1ELb0ELb0ELb1ELb0EN3c104HalfEfEEv13SSMParamsBase --------------------------
	.section	.nv.shared._Z25selective_scan_fwd_kernelI32Selective_Scan_fwd_kernel_traitsILi64ELi16ELi1ELb0ELb0ELb1ELb0EN3c104HalfEfEEv13SSMParamsBase,"aw",@nobits
	.sectionflags	@""
	.align	16


//--------------------- .nv.shared._Z25selective_scan_fwd_kernelI32Selective_Scan_fwd_kernel_traitsILi64ELi16ELi1ELb0ELb0ELb1ELb1EN3c104HalfEfEEv13SSMParamsBase --------------------------
	.section	.nv.shared._Z25selective_scan_fwd_kernelI32Selective_Scan_fwd_kernel_traitsILi64ELi16ELi1ELb0ELb0ELb1ELb1EN3c104HalfEfEEv13SSMParamsBase,"aw",@nobits
	.sectionflags	@""
	.align	16


//--------------------- .nv.shared._Z25selective_scan_fwd_kernelI32Selective_Scan_fwd_kernel_traitsILi64ELi16ELi1ELb0ELb1ELb0ELb0EN3c104HalfEfEEv13SSMParamsBase --------------------------
	.section	.nv.shared._Z25selective_scan_fwd_kernelI32Selective_Scan_fwd_kernel_traitsILi64ELi16ELi1ELb0ELb1ELb0ELb0EN3c104HalfEfEEv13SSMParamsBase,"aw",@nobits
	.sectionflags	@""
	.align	16


//--------------------- .nv.shared._Z25selective_scan_fwd_kernelI32Selective_Scan_fwd_kernel_traitsILi64ELi16ELi1ELb0ELb1ELb0ELb1EN3c104HalfEfEEv13SSMParamsBase --------------------------
	.section	.nv.shared._Z25selective_scan_fwd_kernelI32Selective_Scan_fwd_kernel_traitsILi64ELi16ELi1ELb0ELb1ELb0ELb1EN3c104HalfEfEEv13SSMParamsBase,"aw",@nobits
	.sectionflags	@""
	.align	16


//--------------------- .nv.shared._Z25selective_scan_fwd_kernelI32Selective_Scan_fwd_kernel_traitsILi64ELi16ELi1ELb0ELb1ELb1ELb0EN3c104HalfEfEEv13SSMParamsBase --------------------------
	.section	.nv.shared._Z25selective_scan_fwd_kernelI32Selective_Scan_fwd_kernel_traitsILi64ELi16ELi1ELb0ELb1ELb1ELb0EN3c104HalfEfEEv13SSMParamsBase,"aw",@nobits
	.sectionflags	@""
	.align	16


//--------------------- .nv.shared._Z25selective_scan_fwd_kernelI32Selective_Scan_fwd_kernel_traitsILi64ELi16ELi1ELb0ELb1ELb1ELb1EN3c104HalfEfEEv13SSMParamsBase --------------------------
	.section	.nv.shared._Z25selective_scan_fwd_kernelI32Selective_Scan_fwd_kernel_traitsILi64ELi16ELi1ELb0ELb1ELb1ELb1EN3c104HalfEfEEv13SSMParamsBase,"aw",@nobits
	.sectionflags	@""
	.align	16


//--------------------- .nv.shared._Z25selective_scan_fwd_kernelI32Selective_Scan_fwd_kernel_traitsILi64ELi16ELi1ELb1ELb0ELb0ELb0EN3c104HalfEfEEv13SSMParamsBase --------------------------
	.section	.nv.shared._Z25selective_scan_fwd_kernelI32Selective_Scan_fwd_kernel_traitsILi64ELi16ELi1ELb1ELb0ELb0ELb0EN3c104HalfEfEEv13SSMParamsBase,"aw",@nobits
	.sectionflags	@""
	.align	16


//--------------------- .nv.shared._Z25selective_scan_fwd_kernelI32Selective_Scan_fwd_kernel_traitsILi64ELi16ELi1ELb1ELb0ELb0ELb1EN3c104HalfEfEEv13SSMParamsBase --------------------------
	.section	.nv.shared._Z25selective_scan_fwd_kernelI32Selective_Scan_fwd_kernel_traitsILi64ELi16ELi1ELb1ELb0ELb0ELb1EN3c104HalfEfEEv13SSMParamsBase,"aw",@nobits
	.sectionflags	@""
	.align	16


//--------------------- .nv.shared._Z25selective_scan_fwd_kernelI32Selective_Scan_fwd_kernel_traitsILi64ELi16ELi1ELb1ELb0ELb1ELb0EN3c104HalfEfEEv13SSMParamsBase --------------------------
	.section	.nv.shared._Z25selective_scan_fwd_kernelI32Selective_Scan_fwd_kernel_traitsILi64ELi16ELi1ELb1ELb0ELb1ELb0EN3c104HalfEfEEv13SSMParamsBase,"aw",@nobits
	.sectionflags	@""
	.align	16


//--------------------- .nv.shared._Z25selective_scan_fwd_kernelI32Selective_Scan_fwd_kernel_traitsILi64ELi16ELi1ELb1ELb0ELb1ELb1EN3c104HalfEfEEv13SSMParamsBase --------------------------
	.section	.nv.shared._Z25selective_scan_fwd_kernelI32Selective_Scan_fwd_kernel_traitsILi64ELi16ELi1ELb1ELb0ELb1ELb1EN3c104HalfEfEEv13SSMParamsBase,"aw",@nobits
	.sectionflags	@""
	.align	16


//--------------------- .nv.shared._Z25selective_scan_fwd_kernelI32Selective_Scan_fwd_kernel_traitsILi64ELi16ELi1ELb1ELb1ELb0ELb0EN3c104HalfEfEEv13SSMParamsBase --------------------------
	.section	.nv.shared._Z25selective_scan_fwd_kernelI32Selective_Scan_fwd_kernel_traitsILi64ELi16ELi1ELb1ELb1ELb0ELb0EN3c104HalfEfEEv13SSMParamsBase,"aw",@nobits
	.sectionflags	@""
	.align	16


//--------------------- .nv.shared._Z25selective_scan_fwd_kernelI32Selective_Scan_fwd_kernel_traitsILi64ELi16ELi1ELb1ELb1ELb0ELb1EN3c104HalfEfEEv13SSMParamsBase --------------------------
	.section	.nv.shared._Z25selective_scan_fwd_kernelI32Selective_Scan_fwd_kernel_traitsILi64ELi16ELi1ELb1ELb1ELb0ELb1EN3c104HalfEfEEv13SSMParamsBase,"aw",@nobits
	.sectionflags	@""
	.align	16


//--------------------- .nv.shared._Z25selective_scan_fwd_kernelI32Selective_Scan_fwd_kernel_traitsILi64ELi16ELi1ELb1ELb1ELb1ELb0EN3c104HalfEfEEv13SSMParamsBase --------------------------
	.section	.nv.shared._Z25selective_scan_fwd_kernelI32Selective_Scan_fwd_kernel_traitsILi64ELi16ELi1ELb1ELb1ELb1ELb0EN3c104HalfEfEEv13SSMParamsBase,"aw",@nobits
	.sectionflags	@""
	.align	16


//--------------------- .nv.shared._Z25selective_scan_fwd_kernelI32Selective_Scan_fwd_kernel_traitsILi64ELi16ELi1ELb1ELb1ELb1ELb1EN3c104HalfEfEEv13SSMParamsBase --------------------------
	.section	.nv.shared._Z25selective_scan_fwd_kernelI32Selective_Scan_fwd_kernel_traitsILi64ELi16ELi1ELb1ELb1ELb1ELb1EN3c104HalfEfEEv13SSMParamsBase,"aw",@nobits
	.sectionflags	@""
	.align	16


//--------------------- .nv.shared._Z25selective_scan_fwd_kernelI32Selective_Scan_fwd_kernel_traitsILi32ELi16ELi1ELb0ELb0ELb0ELb0EN3c104HalfEfEEv13SSMParamsBase --------------------------
	.section	.nv.shared._Z25selective_scan_fwd_kernelI32Selective_Scan_fwd_kernel_traitsILi32ELi16ELi1ELb0ELb0ELb0ELb0EN3c104HalfEfEEv13SSMParamsBase,"aw",@nobits
	.sectionflags	@""
	.align	16


//--------------------- .nv.shared._Z25selective_scan_fwd_kernelI32Selective_Scan_fwd_kernel_traitsILi32ELi16ELi1ELb0ELb0ELb0ELb1EN3c104HalfEfEEv13SSMParamsBase --------------------------
	.section	.nv.shared._Z25selective_scan_fwd_kernelI32Selective_Scan_fwd_kernel_traitsILi32ELi16ELi1ELb0ELb0ELb0ELb1EN3c104HalfEfEEv13SSMParamsBase,"aw",@nobits
	.sectionflags	@""
	.align	16


//--------------------- .nv.shared._Z25selective_scan_fwd_kernelI32Selective_Scan_fwd_kernel_traitsILi32ELi16ELi1ELb0ELb0ELb1ELb0EN3c104HalfEfEEv13SSMParamsBase --------------------------
	.section	.nv.shared._Z25selective_scan_fwd_kernelI32Selective_Scan_fwd_kernel_traitsILi32ELi16ELi1ELb0ELb0ELb1ELb0EN3c104HalfEfEEv13SSMParamsBase,"aw",@nobits
	.sectionflags	@""
	.align	16


//--------------------- .nv.shared._Z25selective_scan_fwd_kernelI32Selective_Scan_fwd_kernel_traitsILi32ELi16ELi1ELb0ELb0ELb1ELb1EN3c104HalfEfEEv13SSMParamsBase --------------------------
	.section	.nv.shared._Z25selective_scan_fwd_kernelI32Selective_Scan_fwd_kernel_traitsILi32ELi16ELi1ELb0ELb0ELb1ELb1EN3c104HalfEfEEv13SSMParamsBase,"aw",@nobits
	.sectionflags	@""
	.align	16


//--------------------- .nv.shared._Z25selective_scan_fwd_kernelI32Selective_Scan_fwd_kernel_traitsILi32ELi16ELi1ELb0ELb1ELb0ELb0EN3c104HalfEfEEv13SSMParamsBase --------------------------
	.section	.nv.shared._Z25selective_scan_fwd_kernelI32Selective_Scan_fwd_kernel_traitsILi32ELi16ELi1ELb0ELb1ELb0ELb0EN3c104HalfEfEEv13SSMParamsBase,"aw",@nobits
	.sectionflags	@""
	.align	16


//--------------------- .nv.shared._Z25selective_scan_fwd_kernelI32Selective_Scan_fwd_kernel_traitsILi32ELi16ELi1ELb0ELb1ELb0ELb1EN3c104HalfEfEEv13SSMParamsBase --------------------------
	.section	.nv.shared._Z25selective_scan_fwd_kernelI32Selective_Scan_fwd_kernel_traitsILi32ELi16ELi1ELb0ELb1ELb0ELb1EN3c104HalfEfEEv13SSMParamsBase,"aw",@nobits
	.sectionflags	@""
	.align	16


//--------------------- .nv.shared._Z25selective_scan_fwd_kernelI32Selective_Scan_fwd_kernel_traitsILi32ELi16ELi1ELb0ELb1ELb1ELb0EN3c104HalfEfEEv13SSMParamsBase --------------------------
	.section	.nv.shared._Z25selective_scan_fwd_kernelI32Selective_Scan_fwd_kernel_traitsILi32ELi16ELi1ELb0ELb1ELb1ELb0EN3c104HalfEfEEv13SSMParamsBase,"aw",@nobits
	.sectionflags	@""
	.align	16


//--------------------- .nv.shared._Z25selective_scan_fwd_kernelI32Selective_Scan_fwd_kernel_traitsILi32ELi16ELi1ELb0ELb1ELb1ELb1EN3c104HalfEfEEv13SSMParamsBase --------------------------
	.section	.nv.shared._Z25selective_scan_fwd_kernelI32Selective_Scan_fwd_kernel_traitsILi32ELi16ELi1ELb0ELb1ELb1ELb1EN3c104HalfEfEEv13SSMParamsBase,"aw",@nobits
	.sectionflags	@""
	.align	16


//--------------------- .nv.shared._Z25selective_scan_fwd_kernelI32Selective_Scan_fwd_kernel_traitsILi32ELi16ELi1ELb1ELb0ELb0ELb0EN3c104HalfEfEEv13SSMParamsBase --------------------------
	.section	.nv.shared._Z25selective_scan_fwd_kernelI32Selective_Scan_fwd_kernel_traitsILi32ELi16ELi1ELb1ELb0ELb0ELb0EN3c104HalfEfEEv13SSMParamsBase,"aw",@nobits
	.sectionflags	@""
	.align	16


//--------------------- .nv.shared._Z25selective_scan_fwd_kernelI32Selective_Scan_fwd_kernel_traitsILi32ELi16ELi1ELb1ELb0ELb0ELb1EN3c104HalfEfEEv13SSMParamsBase --------------------------
	.section	.nv.shared._Z25selective_scan_fwd_kernelI32Selective_Scan_fwd_kernel_traitsILi32ELi16ELi1ELb1ELb0ELb0ELb1EN3c104HalfEfEEv13SSMParamsBase,"aw",@nobits
	.sectionflags	@""
	.align	16


//--------------------- .nv.shared._Z25selective_scan_fwd_kernelI32Selective_Scan_fwd_kernel_traitsILi32ELi16ELi1ELb1ELb0ELb1ELb0EN3c104HalfEfEEv13SSMParamsBase --------------------------
	.section	.nv.shared._Z25selective_scan_fwd_kernelI32Selective_Scan_fwd_kernel_traitsILi32ELi16ELi1ELb1ELb0ELb1ELb0EN3c104HalfEfEEv13SSMParamsBase,"aw",@nobits
	.sectionflags	@""
	.align	16


//--------------------- .nv.shared._Z25selective_scan_fwd_kernelI32Selective_Scan_fwd_kernel_traitsILi32ELi16ELi1ELb1ELb0ELb1ELb1EN3c104HalfEfEEv13SSMParamsBase --------------------------
	.section	.nv.shared._Z25selective_scan_fwd_kernelI32Selective_Scan_fwd_kernel_traitsILi32ELi16ELi1ELb1ELb0ELb1ELb1EN3c104HalfEfEEv13SSMParamsBase,"aw",@nobits
	.sectionflags	@""
	.align	16


//--------------------- .nv.shared._Z25selective_scan_fwd_kernelI32Selective_Scan_fwd_kernel_traitsILi32ELi16ELi1ELb1ELb1ELb0ELb0EN3c104HalfEfEEv13SSMParamsBase --------------------------
	.section	.nv.shared._Z25selective_scan_fwd_kernelI32Selective_Scan_fwd_kernel_traitsILi32ELi16ELi1ELb1ELb1ELb0ELb0EN3c104HalfEfEEv13SSMParamsBase,"aw",@nobits
	.sectionflags	@""
	.align	16


//--------------------- .nv.shared._Z25selective_scan_fwd_kernelI32Selective_Scan_fwd_kernel_traitsILi32ELi16ELi1ELb1ELb1ELb0ELb1EN3c104HalfEfEEv13SSMParamsBase --------------------------
	.section	.nv.shared._Z25selective_scan_fwd_kernelI32Selective_Scan_fwd_kernel_traitsILi32ELi16ELi1ELb1ELb1ELb0ELb1EN3c104HalfEfEEv13SSMParamsBase,"aw",@nobits
	.sectionflags	@""
	.align	16


//--------------------- .nv.shared._Z25selective_scan_fwd_kernelI32Selective_Scan_fwd_kernel_traitsILi32ELi16ELi1ELb1ELb1ELb1ELb0EN3c104HalfEfEEv13SSMParamsBase --------------------------
	.section	.nv.shared._Z25selective_scan_fwd_kernelI32Selective_Scan_fwd_kernel_traitsILi32ELi16ELi1ELb1ELb1ELb1ELb0EN3c104HalfEfEEv13SSMParamsBase,"aw",@nobits
	.sectionflags	@""
	.align	16


//--------------------- .nv.shared._Z25selective_scan_fwd_kernelI32Selective_Scan_fwd_kernel_traitsILi32ELi16ELi1ELb1ELb1ELb1ELb1EN3c104HalfEfEEv13SSMParamsBase --------------------------
	.section	.nv.shared._Z25selective_scan_fwd_kernelI32Selective_Scan_fwd_kernel_traitsILi32ELi16ELi1ELb1ELb1ELb1ELb1EN3c104HalfEfEEv13SSMParamsBase,"aw",@nobits
	.sectionflags	@""
	.align	16


//--------------------- .nv.shared._Z25selective_scan_fwd_kernelI32Selective_Scan_fwd_kernel_traitsILi32ELi8ELi1ELb0ELb0ELb0ELb0EN3c104HalfEfEEv13SSMParamsBase --------------------------
	.section	.nv.shared._Z25selective_scan_fwd_kernelI32Selective_Scan_fwd_kernel_traitsILi32ELi8ELi1ELb0ELb0ELb0ELb0EN3c104HalfEfEEv13SSMParamsBase,"aw",@nobits
	.sectionflags	@""
	.align	16


//--------------------- .nv.shared._Z25selective_scan_fwd_kernelI32Selective_Scan_fwd_kernel_traitsILi32ELi8ELi1ELb0ELb0ELb0ELb1EN3c104HalfEfEEv13SSMParamsBase --------------------------
	.section	.nv.shared._Z25selective_scan_fwd_kernelI32Selective_Scan_fwd_kernel_traitsILi32ELi8ELi1ELb0ELb0ELb0ELb1EN3c104HalfEfEEv13SSMParamsBase,"aw",@nobits
	.sectionflags	@""
	.align	16


//--------------------- .nv.shared._Z25selective_scan_fwd_kernelI32Selective_Scan_fwd_kernel_traitsILi32ELi8ELi1ELb0ELb0ELb1ELb0EN3c104HalfEfEEv13SSMParamsBase --------------------------
	.section	.nv.shared._Z25selective_scan_fwd_kernelI32Selective_Scan_fwd_kernel_traitsILi32ELi8ELi1ELb0ELb0ELb1ELb0EN3c104HalfEfEEv13SSMParamsBase,"aw",@nobits
	.sectionflags	@""
	.align	16


//--------------------- .nv.shared._Z25selective_scan_fwd_kernelI32Selective_Scan_fwd_kernel_traitsILi32ELi8ELi1ELb0ELb0ELb1ELb1EN3c104HalfEfEEv13SSMParamsBase --------------------------
	.section	.nv.shared._Z25selective_scan_fwd_kernelI32Selective_Scan_fwd_kernel_traitsILi32ELi8ELi1ELb0ELb0ELb1ELb1EN3c104HalfEfEEv13SSMParamsBase,"aw",@nobits
	.sectionflags	@""
	.align	16


//--------------------- .nv.shared._Z25selective_scan_fwd_kernelI32Selective_Scan_fwd_kernel_traitsILi32ELi8ELi1ELb0ELb1ELb0ELb0EN3c104HalfEfEEv13SSMParamsBase --------------------------
	.section	.nv.shared._Z25selective_scan_fwd_kernelI32Selective_Scan_fwd_kernel_traitsILi32ELi8ELi1ELb0ELb1ELb0ELb0EN3c104HalfEfEEv13SSMParamsBase,"aw",@nobits
	.sectionflags	@""
	.align	16


//--------------------- .nv.shared._Z25selective_scan_fwd_kernelI32Selective_Scan_fwd_kernel_traitsILi32ELi8ELi1ELb0ELb1ELb0ELb1EN3c104HalfEfEEv13SSMParamsBase --------------------------
	.section	.nv.shared._Z25selective_scan_fwd_kernelI32Selective_Scan_fwd_kernel_traitsILi32ELi8ELi1ELb0ELb1ELb0ELb1EN3c104HalfEfEEv13SSMParamsBase,"aw",@nobits
	.sectionflags	@""
	.align	16


//--------------------- .nv.shared._Z25selective_scan_fwd_kernelI32Selective_Scan_fwd_kernel_traitsILi32ELi8ELi1ELb0ELb1ELb1ELb0EN3c104HalfEfEEv13SSMParamsBase --------------------------
	.section	.nv.shared._Z25selective_scan_fwd_kernelI32Selective_Scan_fwd_kernel_traitsILi32ELi8ELi1ELb0ELb1ELb1ELb0EN3c104HalfEfEEv13SSMParamsBase,"aw",@nobits
	.sectionflags	@""
	.align	16


//--------------------- .nv.shared._Z25selective_scan_fwd_kernelI32Selective_Scan_fwd_kernel_traitsILi32ELi8ELi1ELb0ELb1ELb1ELb1EN3c104HalfEfEEv13SSMParamsBase --------------------------
	.section	.nv.shared._Z25selective_scan_fwd_kernelI32Selective_Scan_fwd_kernel_traitsILi32ELi8ELi1ELb0ELb1ELb1ELb1EN3c104HalfEfEEv13SSMParamsBase,"aw",@nobits
	.sectionflags	@""
	.align	16


//--------------------- .nv.shared._Z25selective_scan_fwd_kernelI32Selective_Scan_fwd_kernel_traitsILi32ELi8ELi1ELb1ELb0ELb0ELb0EN3c104HalfEfEEv13SSMParamsBase --------------------------
	.section	.nv.shared._Z25selective_scan_fwd_kernelI32Selective_Scan_fwd_kernel_traitsILi32ELi8ELi1ELb1ELb0ELb0ELb0EN3c104HalfEfEEv13SSMParamsBase,"aw",@nobits
	.sectionflags	@""
	.align	16


//--------------------- .nv.shared._Z25selective_scan_fwd_kernelI32Selective_Scan_fwd_kernel_traitsILi32ELi8ELi1ELb1ELb0ELb0ELb1EN3c104HalfEfEEv13SSMParamsBase --------------------------
	.section	.nv.shared._Z25selective_scan_fwd_kernelI32Selective_Scan_fwd_kernel_traitsILi32ELi8ELi1ELb1ELb0ELb0ELb1EN3c104HalfEfEEv13SSMParamsBase,"aw",@nobits
	.sectionflags	@""
	.align	16


//--------------------- .nv.shared._Z25selective_scan_fwd_kernelI32Selective_Scan_fwd_kernel_traitsILi32ELi8ELi1ELb1ELb0ELb1ELb0EN3c104HalfEfEEv13SSMParamsBase --------------------------
	.section	.nv.shared._Z25selective_scan_fwd_kernelI32Selective_Scan_fwd_kernel_traitsILi32ELi8ELi1ELb1ELb0ELb1ELb0EN3c104HalfEfEEv13SSMParamsBase,"aw",@nobits
	.sectionflags	@""
	.align	16


//--------------------- .nv.shared._Z25selective_scan_fwd_kernelI32Selective_Scan_fwd_kernel_traitsILi32ELi8ELi1ELb1ELb0ELb1ELb1EN3c104HalfEfEEv13SSMParamsBase --------------------------
	.section	.nv.shared._Z25selective_scan_fwd_kernelI32Selective_Scan_fwd_kernel_traitsILi32ELi8ELi1ELb1ELb0ELb1ELb1EN3c104HalfEfEEv13SSMParamsBase,"aw",@nobits
	.sectionflags	@""
	.align	16


//--------------------- .nv.shared._Z25selective_scan_fwd_kernelI32Selective_Scan_fwd_kernel_traitsILi32ELi8ELi1ELb1ELb1ELb0ELb0EN3c104HalfEfEEv13SSMParamsBase --------------------------
	.section	.nv.shared._Z25selective_scan_fwd_kernelI32Selective_Scan_fwd_kernel_traitsILi32ELi8ELi1ELb1ELb1ELb0ELb0EN3c104HalfEfEEv13SSMParamsBase,"aw",@nobits
	.sectionflags	@""
	.align	16


//--------------------- .nv.shared._Z25selective_scan_fwd_kernelI32Selective_Scan_fwd_kernel_traitsILi32ELi8ELi1ELb1ELb1ELb0ELb1EN3c104HalfEfEEv13SSMParamsBase --------------------------
	.section	.nv.shared._Z25selective_scan_fwd_kernelI32Selective_Scan_fwd_kernel_traitsILi32ELi8ELi1ELb1ELb1ELb0ELb1EN3c104HalfEfEEv13SSMParamsBase,"aw",@nobits
	.sectionflags	@""
	.align	16


//--------------------- .nv.shared._Z25selective_scan_fwd_kernelI32Selective_Scan_fwd_kernel_traitsILi32ELi8ELi1ELb1ELb1ELb1ELb0EN3c104HalfEfEEv13SSMParamsBase --------------------------
	.section	.nv.shared._Z25selective_scan_fwd_kernelI32Selective_Scan_fwd_kernel_traitsILi32ELi8ELi1ELb1ELb1ELb1ELb0EN3c104HalfEfEEv13SSMParamsBase,"aw",@nobits
	.sectionflags	@""
	.align	16


//--------------------- .nv.shared._Z25selective_scan_fwd_kernelI32Selective_Scan_fwd_kernel_traitsILi32ELi8ELi1ELb1ELb1ELb1ELb1EN3c104HalfEfEEv13SSMParamsBase --------------------------
	.section	.nv.shared._Z25selective_scan_fwd_kernelI32Selective_Scan_fwd_kernel_traitsILi32ELi8ELi1ELb1ELb1ELb1ELb1EN3c104HalfEfEEv13SSMParamsBase,"aw",@nobits
	.sectionflags	@""
	.align	16


//--------------------- .nv.shared._Z25selective_scan_fwd_kernelI32Selective_Scan_fwd_kernel_traitsILi32ELi4ELi1ELb0ELb0ELb0ELb0EN3c104HalfEfEEv13SSMParamsBase --------------------------
	.section	.nv.shared._Z25selective_scan_fwd_kernelI32Selective_Scan_fwd_kernel_traitsILi32ELi4ELi1ELb0ELb0ELb0ELb0EN3c104HalfEfEEv13SSMParamsBase,"aw",@nobits
	.sectionflags	@""
	.align	16


//--------------------- .nv.shared._Z25selective_scan_fwd_kernelI32Selective_Scan_fwd_kernel_traitsILi32ELi4ELi1ELb0ELb0ELb0ELb1EN3c104HalfEfEEv13SSMParamsBase --------------------------
	.section	.nv.shared._Z25selective_scan_fwd_kernelI32Selective_Scan_fwd_kernel_traitsILi32ELi4ELi1ELb0ELb0ELb0ELb1EN3c104HalfEfEEv13SSMParamsBase,"aw",@nobits
	.sectionflags	@""
	.align	16


//--------------------- .nv.shared._Z25selective_scan_fwd_kernelI32Selective_Scan_fwd_kernel_traitsILi32ELi4ELi1ELb0ELb0ELb1ELb0EN3c104HalfEfEEv13SSMParamsBase --------------------------
	.section	.nv.shared._Z25selective_scan_fwd_kernelI32Selective_Scan_fwd_kernel_traitsILi32ELi4ELi1ELb0ELb0ELb1ELb0EN3c104HalfEfEEv13SSMParamsBase,"aw",@nobits
	.sectionflags	@""
	.align	16


//--------------------- .nv.shared._Z25selective_scan_fwd_kernelI32Selective_Scan_fwd_kernel_traitsILi32ELi4ELi1ELb0ELb0ELb1ELb1EN3c104HalfEfEEv13SSMParamsBase --------------------------
	.section	.nv.shared._Z25selective_scan_fwd_kernelI32Selective_Scan_fwd_kernel_traitsILi32ELi4ELi1ELb0ELb0ELb1ELb1EN3c104HalfEfEEv13SSMParamsBase,"aw",@nobits
	.sectionflags	@""
	.align	16


//--------------------- .nv.shared._Z25selective_scan_fwd_kernelI32Selective_Scan_fwd_kernel_traitsILi32ELi4ELi1ELb0ELb1ELb0ELb0EN3c104HalfEfEEv13SSMParamsBase --------------------------
	.section	.nv.shared._Z25selective_scan_fwd_kernelI32Selective_Scan_fwd_kernel_traitsILi32ELi4ELi1ELb0ELb1ELb0ELb0EN3c104HalfEfEEv13SSMParamsBase,"aw",@nobits
	.sectionflags	@""
	.align	16


//--------------------- .nv.shared._Z25selective_scan_fwd_kernelI32Selective_Scan_fwd_kernel_traitsILi32ELi4ELi1ELb0ELb1ELb0ELb1EN3c104HalfEfEEv13SSMParamsBase --------------------------
	.section	.nv.shared._Z25selective_scan_fwd_kernelI32Selective_Scan_fwd_kernel_traitsILi32ELi4ELi1ELb0ELb1ELb0ELb1EN3c104HalfEfEEv13SSMParamsBase,"aw",@nobits
	.sectionflags	@""
	.align	16


//--------------------- .nv.shared._Z25selective_scan_fwd_kernelI32Selective_Scan_fwd_kernel_traitsILi32ELi4ELi1ELb0ELb1ELb1ELb0EN3c104HalfEfEEv13SSMParamsBase --------------------------
	.section	.nv.shared._Z25selective_scan_fwd_kernelI32Selective_Scan_fwd_kernel_traitsILi32ELi4ELi1ELb0ELb1ELb1ELb0EN3c104HalfEfEEv13SSMParamsBase,"aw",@nobits
	.sectionflags	@""
	.align	16


//--------------------- .nv.shared._Z25selective_scan_fwd_kernelI32Selective_Scan_fwd_kernel_traitsILi32ELi4ELi1ELb0ELb1ELb1ELb1EN3c104HalfEfEEv13SSMParamsBase --------------------------
	.section	.nv.shared._Z25selective_scan_fwd_kernelI32Selective_Scan_fwd_kernel_traitsILi32ELi4ELi1ELb0ELb1ELb1ELb1EN3c104HalfEfEEv13SSMParamsBase,"aw",@nobits
	.sectionflags	@""
	.align	16


//--------------------- .nv.shared._Z25selective_scan_fwd_kernelI32Selective_Scan_fwd_kernel_traitsILi32ELi4ELi1ELb1ELb0ELb0ELb0EN3c104HalfEfEEv13SSMParamsBase --------------------------
	.section	.nv.shared._Z25selective_scan_fwd_kernelI32Selective_Scan_fwd_kernel_traitsILi32ELi4ELi1ELb1ELb0ELb0ELb0EN3c104HalfEfEEv13SSMParamsBase,"aw",@nobits
	.sectionflags	@""
	.align	16


//--------------------- .nv.shared._Z25selective_scan_fwd_kernelI32Selective_Scan_fwd_kernel_traitsILi32ELi4ELi1ELb1ELb0ELb0ELb1EN3c104HalfEfEEv13SSMParamsBase --------------------------
	.section	.nv.shared._Z25selective_scan_fwd_kernelI32Selective_Scan_fwd_kernel_traitsILi32ELi4ELi1ELb1ELb0ELb0ELb1EN3c104HalfEfEEv13SSMParamsBase,"aw",@nobits
	.sectionflags	@""
	.align	16


//--------------------- .nv.shared._Z25selective_scan_fwd_kernelI32Selective_Scan_fwd_kernel_traitsILi32ELi4ELi1ELb1ELb0ELb1ELb0EN3c104HalfEfEEv13SSMParamsBase --------------------------
	.section	.nv.shared._Z25selective_scan_fwd_kernelI32Selective_Scan_fwd_kernel_traitsILi32ELi4ELi1ELb1ELb0ELb1ELb0EN3c104HalfEfEEv13SSMParamsBase,"aw",@nobits
	.sectionflags	@""
	.align	16


//--------------------- .nv.shared._Z25selective_scan_fwd_kernelI32Selective_Scan_fwd_kernel_traitsILi32ELi4ELi1ELb1ELb0ELb1ELb1EN3c104HalfEfEEv13SSMParamsBase --------------------------
	.section	.nv.shared._Z25selective_scan_fwd_kernelI32Selective_Scan_fwd_kernel_traitsILi32ELi4ELi1ELb1ELb0ELb1ELb1EN3c104HalfEfEEv13SSMParamsBase,"aw",@nobits
	.sectionflags	@""
	.align	16


//--------------------- .nv.shared._Z25selective_scan_fwd_kernelI32Selective_Scan_fwd_kernel_traitsILi32ELi4ELi1ELb1ELb1ELb0ELb0EN3c104HalfEfEEv13SSMParamsBase --------------------------
	.section	.nv.shared._Z25selective_scan_fwd_kernelI32Selective_Scan_fwd_kernel_traitsILi32ELi4ELi1ELb1ELb1ELb0ELb0EN3c104HalfEfEEv13SSMParamsBase,"aw",@nobits
	.sectionflags	@""
	.align	16


//--------------------- .nv.shared._Z25selective_scan_fwd_kernelI32Selective_Scan_fwd_kernel_traitsILi32ELi4ELi1ELb1ELb1ELb0ELb1EN3c104HalfEfEEv13SSMParamsBase --------------------------
	.section	.nv.shared._Z25selective_scan_fwd_kernelI32Selective_Scan_fwd_kernel_traitsILi32ELi4ELi1ELb1ELb1ELb0ELb1EN3c104HalfEfEEv13SSMParamsBase,"aw",@nobits
	.sectionflags	@""
	.align	16


//--------------------- .nv.shared._Z25selective_scan_fwd_kernelI32Selective_Scan_fwd_kernel_traitsILi32ELi4ELi1ELb1ELb1ELb1ELb0EN3c104HalfEfEEv13SSMParamsBase --------------------------
	.section	.nv.shared._Z25selective_scan_fwd_kernelI32Selective_Scan_fwd_kernel_traitsILi32ELi4ELi1ELb1ELb1ELb1ELb0EN3c104HalfEfEEv13SSMParamsBase,"aw",@nobits
	.sectionflags	@""
	.align	16


//--------------------- .nv.shared._Z25selective_scan_fwd_kernelI32Selective_Scan_fwd_kernel_traitsILi32ELi4ELi1ELb1ELb1ELb1ELb1EN3c104HalfEfEEv13SSMParamsBase --------------------------
	.section	.nv.shared._Z25selective_scan_fwd_kernelI32Selective_Scan_fwd_kernel_traitsILi32ELi4ELi1ELb1ELb1ELb1ELb1EN3c104HalfEfEEv13SSMParamsBase,"aw",@nobits
	.sectionflags	@""
	.align	16
